	.target	sm_80

	.elftype	@"ET_EXEC"


//--------------------- .note.nv.tkinfo           --------------------------
	.section	.note.nv.tkinfo,"",@"SHT_NOTE"
	.sectionflags	@"SHF_NOTE_NV_TKINFO"
	.tkinfo
        /*0018*/ 	.word	0x00000002
        /*0030*/ 	.string	""
        /*0030*/ 	.string	"ptxas"
        /*0030*/ 	.string	"Cuda compilation tools, release 13.0, V13.0.88"
        /*0030*/ 	.string	"Build cuda_13.0.r13.0/compiler.36424714_0"
        /*0030*/ 	.string	"-arch sm_80 -m 64 "



//--------------------- .note.nv.cuinfo           --------------------------
	.section	.note.nv.cuinfo,"",@"SHT_NOTE"
	.sectionflags	@"SHF_NOTE_NV_CUINFO"
        /*0018*/ 	.short	0x0002
        /*001a*/ 	.short	0x0050
        /*001c*/ 	.short	0x0082
	.zero		2


//--------------------- .nv.info                  --------------------------
	.section	.nv.info,"",@"SHT_CUDA_INFO"
	.align	4


	//----- nvinfo : EIATTR_REGCOUNT
	.align		4
        /*0000*/ 	.byte	0x04, 0x2f
        /*0002*/ 	.short	(.L_12 - .L_11)
	.align		4
.L_11:
        /*0004*/ 	.word	index@(_ZN5flash24flash_fwd_splitkv_kernelI23Flash_fwd_kernel_traitsILi256ELi64ELi64ELi4ELb0ELb0EN7cutlass10bfloat16_tE19Flash_kernel_traitsILi256ELi64ELi64ELi4ES3_EELb0ELb1ELb1ELb0ELb0ELb1ELb1ELb1EEEvNS_16Flash_fwd_paramsE)
        /*0008*/ 	.word	0x000000ff


	//----- nvinfo : EIATTR_FRAME_SIZE
	.align		4
.L_12:
        /*000c*/ 	.byte	0x04, 0x11
        /*000e*/ 	.short	(.L_14 - .L_13)
	.align		4
.L_13:
        /*0010*/ 	.word	index@($__internal_37_$__cuda_sm70_shflsync_bfly_p)
        /*0014*/ 	.word	0x00000000


	//----- nvinfo : EIATTR_FRAME_SIZE
	.align		4
.L_14:
        /*0018*/ 	.byte	0x04, 0x11
        /*001a*/ 	.short	(.L_16 - .L_15)
	.align		4
.L_15:
        /*001c*/ 	.word	index@($_ZN5flash24flash_fwd_splitkv_kernelI23Flash_fwd_kernel_traitsILi256ELi64ELi64ELi4ELb0ELb0EN7cutlass10bfloat16_tE19Flash_kernel_traitsILi256ELi64ELi64ELi4ES3_EELb0ELb1ELb1ELb0ELb0ELb1ELb1ELb1EEEvNS_16Flash_fwd_paramsE$_ZN5flash30compute_attn_1rowblock_splitkvI23Flash_fwd_kernel_traitsILi256ELi64ELi64ELi4ELb0ELb0EN7cutlass10bfloat16_tE19Flash_kernel_traitsILi256ELi64ELi64ELi4ES3_EELb0ELb1ELb1ELb0ELb0ELb1ELb1ELb1ENS_16Flash_fwd_paramsEEEvRKT8_iiiii)
        /*0020*/ 	.word	0x00000000


	//----- nvinfo : EIATTR_FRAME_SIZE
	.align		4
.L_16:
        /*0024*/ 	.byte	0x04, 0x11
        /*0026*/ 	.short	(.L_18 - .L_17)
	.align		4
.L_17:
        /*0028*/ 	.word	index@(_ZN5flash24flash_fwd_splitkv_kernelI23Flash_fwd_kernel_traitsILi256ELi64ELi64ELi4ELb0ELb0EN7cutlass10bfloat16_tE19Flash_kernel_traitsILi256ELi64ELi64ELi4ES3_EELb0ELb1ELb1ELb0ELb0ELb1ELb1ELb1EEEvNS_16Flash_fwd_paramsE)
        /*002c*/ 	.word	0x00000028


	//----- nvinfo : EIATTR_REGCOUNT
	.align		4
.L_18:
        /*0030*/ 	.byte	0x04, 0x2f
        /*0032*/ 	.short	(.L_20 - .L_19)
	.align		4
.L_19:
        /*0034*/ 	.word	index@(_ZN5flash24flash_fwd_splitkv_kernelI23Flash_fwd_kernel_traitsILi256ELi64ELi64ELi4ELb0ELb0EN7cutlass10bfloat16_tE19Flash_kernel_traitsILi256ELi64ELi64ELi4ES3_EELb0ELb1ELb1ELb0ELb0ELb0ELb1ELb1EEEvNS_16Flash_fwd_paramsE)
        /*0038*/ 	.word	0x000000ff


	//----- nvinfo : EIATTR_FRAME_SIZE
	.align		4
.L_20:
        /*003c*/ 	.byte	0x04, 0x11
        /*003e*/ 	.short	(.L_22 - .L_21)
	.align		4
.L_21:
        /*0040*/ 	.word	index@($__internal_36_$__cuda_sm70_shflsync_bfly_p)
        /*0044*/ 	.word	0x00000000


	//----- nvinfo : EIATTR_FRAME_SIZE
	.align		4
.L_22:
        /*0048*/ 	.byte	0x04, 0x11
        /*004a*/ 	.short	(.L_24 - .L_23)
	.align		4
.L_23:
        /*004c*/ 	.word	index@($_ZN5flash24flash_fwd_splitkv_kernelI23Flash_fwd_kernel_traitsILi256ELi64ELi64ELi4ELb0ELb0EN7cutlass10bfloat16_tE19Flash_kernel_traitsILi256ELi64ELi64ELi4ES3_EELb0ELb1ELb1ELb0ELb0ELb0ELb1ELb1EEEvNS_16Flash_fwd_paramsE$_ZN5flash30compute_attn_1rowblock_splitkvI23Flash_fwd_kernel_traitsILi256ELi64ELi64ELi4ELb0ELb0EN7cutlass10bfloat16_tE19Flash_kernel_traitsILi256ELi64ELi64ELi4ES3_EELb0ELb1ELb1ELb0ELb0ELb0ELb1ELb1ENS_16Flash_fwd_paramsEEEvRKT8_iiiii)
        /*0050*/ 	.word	0x00000000


	//----- nvinfo : EIATTR_FRAME_SIZE
	.align		4
.L_24:
        /*0054*/ 	.byte	0x04, 0x11
        /*0056*/ 	.short	(.L_26 - .L_25)
	.align		4
.L_25:
        /*0058*/ 	.word	index@(_ZN5flash24flash_fwd_splitkv_kernelI23Flash_fwd_kernel_traitsILi256ELi64ELi64ELi4ELb0ELb0EN7cutlass10bfloat16_tE19Flash_kernel_traitsILi256ELi64ELi64ELi4ES3_EELb0ELb1ELb1ELb0ELb0ELb0ELb1ELb1EEEvNS_16Flash_fwd_paramsE)
        /*005c*/ 	.word	0x00000018


	//----- nvinfo : EIATTR_REGCOUNT
	.align		4
.L_26:
        /*0060*/ 	.byte	0x04, 0x2f
        /*0062*/ 	.short	(.L_28 - .L_27)
	.align		4
.L_27:
        /*0064*/ 	.word	index@(_ZN5flash24flash_fwd_splitkv_kernelI23Flash_fwd_kernel_traitsILi256ELi64ELi64ELi4ELb0ELb0EN7cutlass10bfloat16_tE19Flash_kernel_traitsILi256ELi64ELi64ELi4ES3_EELb0ELb1ELb0ELb0ELb1ELb1ELb1ELb1EEEvNS_16Flash_fwd_paramsE)
        /*0068*/ 	.word	0x000000ff


	//----- nvinfo : EIATTR_FRAME_SIZE
	.align		4
.L_28:
        /*006c*/ 	.byte	0x04, 0x11
        /*006e*/ 	.short	(.L_30 - .L_29)
	.align		4
.L_29:
        /*0070*/ 	.word	index@($__internal_35_$__cuda_sm70_shflsync_bfly_p)
        /*0074*/ 	.word	0x00000000


	//----- nvinfo : EIATTR_FRAME_SIZE
	.align		4
.L_30:
        /*0078*/ 	.byte	0x04, 0x11
        /*007a*/ 	.short	(.L_32 - .L_31)
	.align		4
.L_31:
        /*007c*/ 	.word	index@($_ZN5flash24flash_fwd_splitkv_kernelI23Flash_fwd_kernel_traitsILi256ELi64ELi64ELi4ELb0ELb0EN7cutlass10bfloat16_tE19Flash_kernel_traitsILi256ELi64ELi64ELi4ES3_EELb0ELb1ELb0ELb0ELb1ELb1ELb1ELb1EEEvNS_16Flash_fwd_paramsE$_ZN5flash30compute_attn_1rowblock_splitkvI23Flash_fwd_kernel_traitsILi256ELi64ELi64ELi4ELb0ELb0EN7cutlass10bfloat16_tE19Flash_kernel_traitsILi256ELi64ELi64ELi4ES3_EELb0ELb1ELb0ELb0ELb1ELb1ELb1ELb1ENS_16Flash_fwd_paramsEEEvRKT8_iiiii)
        /*0080*/ 	.word	0x00000000


	//----- nvinfo : EIATTR_FRAME_SIZE
	.align		4
.L_32:
        /*0084*/ 	.byte	0x04, 0x11
        /*0086*/ 	.short	(.L_34 - .L_33)
	.align		4
.L_33:
        /*0088*/ 	.word	index@(_ZN5flash24flash_fwd_splitkv_kernelI23Flash_fwd_kernel_traitsILi256ELi64ELi64ELi4ELb0ELb0EN7cutlass10bfloat16_tE19Flash_kernel_traitsILi256ELi64ELi64ELi4ES3_EELb0ELb1ELb0ELb0ELb1ELb1ELb1ELb1EEEvNS_16Flash_fwd_paramsE)
        /*008c*/ 	.word	0x00000018


	//----- nvinfo : EIATTR_REGCOUNT
	.align		4
.L_34:
        /*0090*/ 	.byte	0x04, 0x2f
        /*0092*/ 	.short	(.L_36 - .L_35)
	.align		4
.L_35:
        /*0094*/ 	.word	index@(_ZN5flash24flash_fwd_splitkv_kernelI23Flash_fwd_kernel_traitsILi256ELi64ELi64ELi4ELb0ELb0EN7cutlass10bfloat16_tE19Flash_kernel_traitsILi256ELi64ELi64ELi4ES3_EELb0ELb1ELb0ELb0ELb1ELb0ELb1ELb1EEEvNS_16Flash_fwd_paramsE)
        /*0098*/ 	.word	0x000000ff


	//----- nvinfo : EIATTR_FRAME_SIZE
	.align		4
.L_36:
        /*009c*/ 	.byte	0x04, 0x11
        /*009e*/ 	.short	(.L_38 - .L_37)
	.align		4
.L_37:
        /*00a0*/ 	.word	index@($__internal_34_$__cuda_sm70_shflsync_bfly_p)
        /*00a4*/ 	.word	0x00000000


	//----- nvinfo : EIATTR_FRAME_SIZE
	.align		4
.L_38:
        /*00a8*/ 	.byte	0x04, 0x11
        /*00aa*/ 	.short	(.L_40 - .L_39)
	.align		4
.L_39:
        /*00ac*/ 	.word	index@($_ZN5flash24flash_fwd_splitkv_kernelI23Flash_fwd_kernel_traitsILi256ELi64ELi64ELi4ELb0ELb0EN7cutlass10bfloat16_tE19Flash_kernel_traitsILi256ELi64ELi64ELi4ES3_EELb0ELb1ELb0ELb0ELb1ELb0ELb1ELb1EEEvNS_16Flash_fwd_paramsE$_ZN5flash30compute_attn_1rowblock_splitkvI23Flash_fwd_kernel_traitsILi256ELi64ELi64ELi4ELb0ELb0EN7cutlass10bfloat16_tE19Flash_kernel_traitsILi256ELi64ELi64ELi4ES3_EELb0ELb1ELb0ELb0ELb1ELb0ELb1ELb1ENS_16Flash_fwd_paramsEEEvRKT8_iiiii)
        /*00b0*/ 	.word	0x00000000


	//----- nvinfo : EIATTR_FRAME_SIZE
	.align		4
.L_40:
        /*00b4*/ 	.byte	0x04, 0x11
        /*00b6*/ 	.short	(.L_42 - .L_41)
	.align		4
.L_41:
        /*00b8*/ 	.word	index@(_ZN5flash24flash_fwd_splitkv_kernelI23Flash_fwd_kernel_traitsILi256ELi64ELi64ELi4ELb0ELb0EN7cutlass10bfloat16_tE19Flash_kernel_traitsILi256ELi64ELi64ELi4ES3_EELb0ELb1ELb0ELb0ELb1ELb0ELb1ELb1EEEvNS_16Flash_fwd_paramsE)
        /*00bc*/ 	.word	0x00000008


	//----- nvinfo : EIATTR_REGCOUNT
	.align		4
.L_42:
        /*00c0*/ 	.byte	0x04, 0x2f
        /*00c2*/ 	.short	(.L_44 - .L_43)
	.align		4
.L_43:
        /*00c4*/ 	.word	index@(_ZN5flash24flash_fwd_splitkv_kernelI23Flash_fwd_kernel_traitsILi256ELi64ELi64ELi4ELb0ELb0EN7cutlass10bfloat16_tE19Flash_kernel_traitsILi256ELi64ELi64ELi4ES3_EELb0ELb1ELb1ELb0ELb0ELb1ELb1ELb0EEEvNS_16Flash_fwd_paramsE)
        /*00c8*/ 	.word	0x000000ff


	//----- nvinfo : EIATTR_FRAME_SIZE
	.align		4
.L_44:
        /*00cc*/ 	.byte	0x04, 0x11
        /*00ce*/ 	.short	(.L_46 - .L_45)
	.align		4
.L_45:
        /*00d0*/ 	.word	index@(_ZN5flash24flash_fwd_splitkv_kernelI23Flash_fwd_kernel_traitsILi256ELi64ELi64ELi4ELb0ELb0EN7cutlass10bfloat16_tE19Flash_kernel_traitsILi256ELi64ELi64ELi4ES3_EELb0ELb1ELb1ELb0ELb0ELb1ELb1ELb0EEEvNS_16Flash_fwd_paramsE)
        /*00d4*/ 	.word	0x00000000


	//----- nvinfo : EIATTR_REGCOUNT
	.align		4
.L_46:
        /*00d8*/ 	.byte	0x04, 0x2f
        /*00da*/ 	.short	(.L_48 - .L_47)
	.align		4
.L_47:
        /*00dc*/ 	.word	index@(_ZN5flash24flash_fwd_splitkv_kernelI23Flash_fwd_kernel_traitsILi256ELi64ELi64ELi4ELb0ELb0EN7cutlass10bfloat16_tE19Flash_kernel_traitsILi256ELi64ELi64ELi4ES3_EELb0ELb1ELb1ELb0ELb0ELb0ELb1ELb0EEEvNS_16Flash_fwd_paramsE)
        /*00e0*/ 	.word	0x000000ff


	//----- nvinfo : EIATTR_FRAME_SIZE
	.align		4
.L_48:
        /*00e4*/ 	.byte	0x04, 0x11
        /*00e6*/ 	.short	(.L_50 - .L_49)
	.align		4
.L_49:
        /*00e8*/ 	.word	index@(_ZN5flash24flash_fwd_splitkv_kernelI23Flash_fwd_kernel_traitsILi256ELi64ELi64ELi4ELb0ELb0EN7cutlass10bfloat16_tE19Flash_kernel_traitsILi256ELi64ELi64ELi4ES3_EELb0ELb1ELb1ELb0ELb0ELb0ELb1ELb0EEEvNS_16Flash_fwd_paramsE)
        /*00ec*/ 	.word	0x00000000


	//----- nvinfo : EIATTR_REGCOUNT
	.align		4
.L_50:
        /*00f0*/ 	.byte	0x04, 0x2f
        /*00f2*/ 	.short	(.L_52 - .L_51)
	.align		4
.L_51:
        /*00f4*/ 	.word	index@(_ZN5flash24flash_fwd_splitkv_kernelI23Flash_fwd_kernel_traitsILi256ELi64ELi64ELi4ELb0ELb0EN7cutlass10bfloat16_tE19Flash_kernel_traitsILi256ELi64ELi64ELi4ES3_EELb0ELb1ELb0ELb0ELb1ELb1ELb1ELb0EEEvNS_16Flash_fwd_paramsE)
        /*00f8*/ 	.word	0x000000ff


	//----- nvinfo : EIATTR_FRAME_SIZE
	.align		4
.L_52:
        /*00fc*/ 	.byte	0x04, 0x11
        /*00fe*/ 	.short	(.L_54 - .L_53)
	.align		4
.L_53:
        /*0100*/ 	.word	index@(_ZN5flash24flash_fwd_splitkv_kernelI23Flash_fwd_kernel_traitsILi256ELi64ELi64ELi4ELb0ELb0EN7cutlass10bfloat16_tE19Flash_kernel_traitsILi256ELi64ELi64ELi4ES3_EELb0ELb1ELb0ELb0ELb1ELb1ELb1ELb0EEEvNS_16Flash_fwd_paramsE)
        /*0104*/ 	.word	0x00000000


	//----- nvinfo : EIATTR_REGCOUNT
	.align		4
.L_54:
        /*0108*/ 	.byte	0x04, 0x2f
        /*010a*/ 	.short	(.L_56 - .L_55)
	.align		4
.L_55:
        /*010c*/ 	.word	index@(_ZN5flash24flash_fwd_splitkv_kernelI23Flash_fwd_kernel_traitsILi256ELi64ELi64ELi4ELb0ELb0EN7cutlass10bfloat16_tE19Flash_kernel_traitsILi256ELi64ELi64ELi4ES3_EELb0ELb1ELb0ELb0ELb1ELb0ELb1ELb0EEEvNS_16Flash_fwd_paramsE)
        /*0110*/ 	.word	0x000000ff


	//----- nvinfo : EIATTR_FRAME_SIZE
	.align		4
.L_56:
        /*0114*/ 	.byte	0x04, 0x11
        /*0116*/ 	.short	(.L_58 - .L_57)
	.align		4
.L_57:
        /*0118*/ 	.word	index@(_ZN5flash24flash_fwd_splitkv_kernelI23Flash_fwd_kernel_traitsILi256ELi64ELi64ELi4ELb0ELb0EN7cutlass10bfloat16_tE19Flash_kernel_traitsILi256ELi64ELi64ELi4ES3_EELb0ELb1ELb0ELb0ELb1ELb0ELb1ELb0EEEvNS_16Flash_fwd_paramsE)
        /*011c*/ 	.word	0x00000000


	//----- nvinfo : EIATTR_REGCOUNT
	.align		4
.L_58:
        /*0120*/ 	.byte	0x04, 0x2f
        /*0122*/ 	.short	(.L_60 - .L_59)
	.align		4
.L_59:
        /*0124*/ 	.word	index@(_ZN5flash24flash_fwd_splitkv_kernelI23Flash_fwd_kernel_traitsILi256ELi64ELi64ELi4ELb0ELb0EN7cutlass10bfloat16_tE19Flash_kernel_traitsILi256ELi64ELi64ELi4ES3_EELb0ELb1ELb1ELb0ELb0ELb1ELb0ELb1EEEvNS_16Flash_fwd_paramsE)
        /*0128*/ 	.word	0x000000ff


	//----- nvinfo : EIATTR_FRAME_SIZE
	.align		4
.L_60:
        /*012c*/ 	.byte	0x04, 0x11
        /*012e*/ 	.short	(.L_62 - .L_61)
	.align		4
.L_61:
        /*0130*/ 	.word	index@($__internal_33_$__cuda_sm70_shflsync_bfly_p)
        /*0134*/ 	.word	0x00000000


	//----- nvinfo : EIATTR_FRAME_SIZE
	.align		4
.L_62:
        /*0138*/ 	.byte	0x04, 0x11
        /*013a*/ 	.short	(.L_64 - .L_63)
	.align		4
.L_63:
        /*013c*/ 	.word	index@($_ZN5flash24flash_fwd_splitkv_kernelI23Flash_fwd_kernel_traitsILi256ELi64ELi64ELi4ELb0ELb0EN7cutlass10bfloat16_tE19Flash_kernel_traitsILi256ELi64ELi64ELi4ES3_EELb0ELb1ELb1ELb0ELb0ELb1ELb0ELb1EEEvNS_16Flash_fwd_paramsE$_ZN5flash30compute_attn_1rowblock_splitkvI23Flash_fwd_kernel_traitsILi256ELi64ELi64ELi4ELb0ELb0EN7cutlass10bfloat16_tE19Flash_kernel_traitsILi256ELi64ELi64ELi4ES3_EELb0ELb1ELb1ELb0ELb0ELb1ELb0ELb1ENS_16Flash_fwd_paramsEEEvRKT8_iiiii)
        /*0140*/ 	.word	0x00000000


	//----- nvinfo : EIATTR_FRAME_SIZE
	.align		4
.L_64:
        /*0144*/ 	.byte	0x04, 0x11
        /*0146*/ 	.short	(.L_66 - .L_65)
	.align		4
.L_65:
        /*0148*/ 	.word	index@(_ZN5flash24flash_fwd_splitkv_kernelI23Flash_fwd_kernel_traitsILi256ELi64ELi64ELi4ELb0ELb0EN7cutlass10bfloat16_tE19Flash_kernel_traitsILi256ELi64ELi64ELi4ES3_EELb0ELb1ELb1ELb0ELb0ELb1ELb0ELb1EEEvNS_16Flash_fwd_paramsE)
        /*014c*/ 	.word	0x00000000


	//----- nvinfo : EIATTR_REGCOUNT
	.align		4
.L_66:
        /*0150*/ 	.byte	0x04, 0x2f
        /*0152*/ 	.short	(.L_68 - .L_67)
	.align		4
.L_67:
        /*0154*/ 	.word	index@(_ZN5flash24flash_fwd_splitkv_kernelI23Flash_fwd_kernel_traitsILi256ELi64ELi64ELi4ELb0ELb0EN7cutlass10bfloat16_tE19Flash_kernel_traitsILi256ELi64ELi64ELi4ES3_EELb0ELb1ELb1ELb0ELb0ELb0ELb0ELb1EEEvNS_16Flash_fwd_paramsE)
        /*0158*/ 	.word	0x000000ff


	//----- nvinfo : EIATTR_FRAME_SIZE
	.align		4
.L_68:
        /*015c*/ 	.byte	0x04, 0x11
        /*015e*/ 	.short	(.L_70 - .L_69)
	.align		4
.L_69:
        /*0160*/ 	.word	index@($__internal_32_$__cuda_sm70_shflsync_bfly_p)
        /*0164*/ 	.word	0x00000000


	//----- nvinfo : EIATTR_FRAME_SIZE
	.align		4
.L_70:
        /*0168*/ 	.byte	0x04, 0x11
        /*016a*/ 	.short	(.L_72 - .L_71)
	.align		4
.L_71:
        /*016c*/ 	.word	index@($_ZN5flash24flash_fwd_splitkv_kernelI23Flash_fwd_kernel_traitsILi256ELi64ELi64ELi4ELb0ELb0EN7cutlass10bfloat16_tE19Flash_kernel_traitsILi256ELi64ELi64ELi4ES3_EELb0ELb1ELb1ELb0ELb0ELb0ELb0ELb1EEEvNS_16Flash_fwd_paramsE$_ZN5flash30compute_attn_1rowblock_splitkvI23Flash_fwd_kernel_traitsILi256ELi64ELi64ELi4ELb0ELb0EN7cutlass10bfloat16_tE19Flash_kernel_traitsILi256ELi64ELi64ELi4ES3_EELb0ELb1ELb1ELb0ELb0ELb0ELb0ELb1ENS_16Flash_fwd_paramsEEEvRKT8_iiiii)
        /*0170*/ 	.word	0x00000000


	//----- nvinfo : EIATTR_FRAME_SIZE
	.align		4
.L_72:
        /*0174*/ 	.byte	0x04, 0x11
        /*0176*/ 	.short	(.L_74 - .L_73)
	.align		4
.L_73:
        /*0178*/ 	.word	index@(_ZN5flash24flash_fwd_splitkv_kernelI23Flash_fwd_kernel_traitsILi256ELi64ELi64ELi4ELb0ELb0EN7cutlass10bfloat16_tE19Flash_kernel_traitsILi256ELi64ELi64ELi4ES3_EELb0ELb1ELb1ELb0ELb0ELb0ELb0ELb1EEEvNS_16Flash_fwd_paramsE)
        /*017c*/ 	.word	0x00000008


	//----- nvinfo : EIATTR_REGCOUNT
	.align		4
.L_74:
        /*0180*/ 	.byte	0x04, 0x2f
        /*0182*/ 	.short	(.L_76 - .L_75)
	.align		4
.L_75:
        /*0184*/ 	.word	index@(_ZN5flash24flash_fwd_splitkv_kernelI23Flash_fwd_kernel_traitsILi256ELi64ELi64ELi4ELb0ELb0EN7cutlass10bfloat16_tE19Flash_kernel_traitsILi256ELi64ELi64ELi4ES3_EELb0ELb1ELb0ELb0ELb1ELb1ELb0ELb1EEEvNS_16Flash_fwd_paramsE)
        /*0188*/ 	.word	0x000000ff


	//----- nvinfo : EIATTR_FRAME_SIZE
	.align		4
.L_76:
        /*018c*/ 	.byte	0x04, 0x11
        /*018e*/ 	.short	(.L_78 - .L_77)
	.align		4
.L_77:
        /*0190*/ 	.word	index@($__internal_31_$__cuda_sm70_shflsync_bfly_p)
        /*0194*/ 	.word	0x00000000


	//----- nvinfo : EIATTR_FRAME_SIZE
	.align		4
.L_78:
        /*0198*/ 	.byte	0x04, 0x11
        /*019a*/ 	.short	(.L_80 - .L_79)
	.align		4
.L_79:
        /*019c*/ 	.word	index@($_ZN5flash24flash_fwd_splitkv_kernelI23Flash_fwd_kernel_traitsILi256ELi64ELi64ELi4ELb0ELb0EN7cutlass10bfloat16_tE19Flash_kernel_traitsILi256ELi64ELi64ELi4ES3_EELb0ELb1ELb0ELb0ELb1ELb1ELb0ELb1EEEvNS_16Flash_fwd_paramsE$_ZN5flash30compute_attn_1rowblock_splitkvI23Flash_fwd_kernel_traitsILi256ELi64ELi64ELi4ELb0ELb0EN7cutlass10bfloat16_tE19Flash_kernel_traitsILi256ELi64ELi64ELi4ES3_EELb0ELb1ELb0ELb0ELb1ELb1ELb0ELb1ENS_16Flash_fwd_paramsEEEvRKT8_iiiii)
        /*01a0*/ 	.word	0x00000000


	//----- nvinfo : EIATTR_FRAME_SIZE
	.align		4
.L_80:
        /*01a4*/ 	.byte	0x04, 0x11
        /*01a6*/ 	.short	(.L_82 - .L_81)
	.align		4
.L_81:
        /*01a8*/ 	.word	index@(_ZN5flash24flash_fwd_splitkv_kernelI23Flash_fwd_kernel_traitsILi256ELi64ELi64ELi4ELb0ELb0EN7cutlass10bfloat16_tE19Flash_kernel_traitsILi256ELi64ELi64ELi4ES3_EELb0ELb1ELb0ELb0ELb1ELb1ELb0ELb1EEEvNS_16Flash_fwd_paramsE)
        /*01ac*/ 	.word	0x00000030


	//----- nvinfo : EIATTR_REGCOUNT
	.align		4
.L_82:
        /*01b0*/ 	.byte	0x04, 0x2f
        /*01b2*/ 	.short	(.L_84 - .L_83)
	.align		4
.L_83:
        /*01b4*/ 	.word	index@(_ZN5flash24flash_fwd_splitkv_kernelI23Flash_fwd_kernel_traitsILi256ELi64ELi64ELi4ELb0ELb0EN7cutlass10bfloat16_tE19Flash_kernel_traitsILi256ELi64ELi64ELi4ES3_EELb0ELb1ELb0ELb0ELb1ELb0ELb0ELb1EEEvNS_16Flash_fwd_paramsE)
        /*01b8*/ 	.word	0x000000ff


	//----- nvinfo : EIATTR_FRAME_SIZE
	.align		4
.L_84:
        /*01bc*/ 	.byte	0x04, 0x11
        /*01be*/ 	.short	(.L_86 - .L_85)
	.align		4
.L_85:
        /*01c0*/ 	.word	index@($__internal_30_$__cuda_sm70_shflsync_bfly_p)
        /*01c4*/ 	.word	0x00000000


	//----- nvinfo : EIATTR_FRAME_SIZE
	.align		4
.L_86:
        /*01c8*/ 	.byte	0x04, 0x11
        /*01ca*/ 	.short	(.L_88 - .L_87)
	.align		4
.L_87:
        /*01cc*/ 	.word	index@($_ZN5flash24flash_fwd_splitkv_kernelI23Flash_fwd_kernel_traitsILi256ELi64ELi64ELi4ELb0ELb0EN7cutlass10bfloat16_tE19Flash_kernel_traitsILi256ELi64ELi64ELi4ES3_EELb0ELb1ELb0ELb0ELb1ELb0ELb0ELb1EEEvNS_16Flash_fwd_paramsE$_ZN5flash30compute_attn_1rowblock_splitkvI23Flash_fwd_kernel_traitsILi256ELi64ELi64ELi4ELb0ELb0EN7cutlass10bfloat16_tE19Flash_kernel_traitsILi256ELi64ELi64ELi4ES3_EELb0ELb1ELb0ELb0ELb1ELb0ELb0ELb1ENS_16Flash_fwd_paramsEEEvRKT8_iiiii)
        /*01d0*/ 	.word	0x00000000


	//----- nvinfo : EIATTR_FRAME_SIZE
	.align		4
.L_88:
        /*01d4*/ 	.byte	0x04, 0x11
        /*01d6*/ 	.short	(.L_90 - .L_89)
	.align		4
.L_89:
        /*01d8*/ 	.word	index@(_ZN5flash24flash_fwd_splitkv_kernelI23Flash_fwd_kernel_traitsILi256ELi64ELi64ELi4ELb0ELb0EN7cutlass10bfloat16_tE19Flash_kernel_traitsILi256ELi64ELi64ELi4ES3_EELb0ELb1ELb0ELb0ELb1ELb0ELb0ELb1EEEvNS_16Flash_fwd_paramsE)
        /*01dc*/ 	.word	0x00000010


	//----- nvinfo : EIATTR_REGCOUNT
	.align		4
.L_90:
        /*01e0*/ 	.byte	0x04, 0x2f
        /*01e2*/ 	.short	(.L_92 - .L_91)
	.align		4
.L_91:
        /*01e4*/ 	.word	index@(_ZN5flash24flash_fwd_splitkv_kernelI23Flash_fwd_kernel_traitsILi256ELi64ELi64ELi4ELb0ELb0EN7cutlass10bfloat16_tE19Flash_kernel_traitsILi256ELi64ELi64ELi4ES3_EELb0ELb1ELb1ELb0ELb0ELb1ELb0ELb0EEEvNS_16Flash_fwd_paramsE)
        /*01e8*/ 	.word	0x000000ff


	//----- nvinfo : EIATTR_FRAME_SIZE
	.align		4
.L_92:
        /*01ec*/ 	.byte	0x04, 0x11
        /*01ee*/ 	.short	(.L_94 - .L_93)
	.align		4
.L_93:
        /*01f0*/ 	.word	index@(_ZN5flash24flash_fwd_splitkv_kernelI23Flash_fwd_kernel_traitsILi256ELi64ELi64ELi4ELb0ELb0EN7cutlass10bfloat16_tE19Flash_kernel_traitsILi256ELi64ELi64ELi4ES3_EELb0ELb1ELb1ELb0ELb0ELb1ELb0ELb0EEEvNS_16Flash_fwd_paramsE)
        /*01f4*/ 	.word	0x00000000


	//----- nvinfo : EIATTR_REGCOUNT
	.align		4
.L_94:
        /*01f8*/ 	.byte	0x04, 0x2f
        /*01fa*/ 	.short	(.L_96 - .L_95)
	.align		4
.L_95:
        /*01fc*/ 	.word	index@(_ZN5flash24flash_fwd_splitkv_kernelI23Flash_fwd_kernel_traitsILi256ELi64ELi64ELi4ELb0ELb0EN7cutlass10bfloat16_tE19Flash_kernel_traitsILi256ELi64ELi64ELi4ES3_EELb0ELb1ELb1ELb0ELb0ELb0ELb0ELb0EEEvNS_16Flash_fwd_paramsE)
        /*0200*/ 	.word	0x000000ff


	//----- nvinfo : EIATTR_FRAME_SIZE
	.align		4
.L_96:
        /*0204*/ 	.byte	0x04, 0x11
        /*0206*/ 	.short	(.L_98 - .L_97)
	.align		4
.L_97:
        /*0208*/ 	.word	index@(_ZN5flash24flash_fwd_splitkv_kernelI23Flash_fwd_kernel_traitsILi256ELi64ELi64ELi4ELb0ELb0EN7cutlass10bfloat16_tE19Flash_kernel_traitsILi256ELi64ELi64ELi4ES3_EELb0ELb1ELb1ELb0ELb0ELb0ELb0ELb0EEEvNS_16Flash_fwd_paramsE)
        /*020c*/ 	.word	0x00000000


	//----- nvinfo : EIATTR_REGCOUNT
	.align		4
.L_98:
        /*0210*/ 	.byte	0x04, 0x2f
        /*0212*/ 	.short	(.L_100 - .L_99)
	.align		4
.L_99:
        /*0214*/ 	.word	index@(_ZN5flash24flash_fwd_splitkv_kernelI23Flash_fwd_kernel_traitsILi256ELi64ELi64ELi4ELb0ELb0EN7cutlass10bfloat16_tE19Flash_kernel_traitsILi256ELi64ELi64ELi4ES3_EELb0ELb1ELb0ELb0ELb1ELb1ELb0ELb0EEEvNS_16Flash_fwd_paramsE)
        /*0218*/ 	.word	0x000000ff


	//----- nvinfo : EIATTR_FRAME_SIZE
	.align		4
.L_100:
        /*021c*/ 	.byte	0x04, 0x11
        /*021e*/ 	.short	(.L_102 - .L_101)
	.align		4
.L_101:
        /*0220*/ 	.word	index@(_ZN5flash24flash_fwd_splitkv_kernelI23Flash_fwd_kernel_traitsILi256ELi64ELi64ELi4ELb0ELb0EN7cutlass10bfloat16_tE19Flash_kernel_traitsILi256ELi64ELi64ELi4ES3_EELb0ELb1ELb0ELb0ELb1ELb1ELb0ELb0EEEvNS_16Flash_fwd_paramsE)
        /*0224*/ 	.word	0x00000000


	//----- nvinfo : EIATTR_REGCOUNT
	.align		4
.L_102:
        /*0228*/ 	.byte	0x04, 0x2f
        /*022a*/ 	.short	(.L_104 - .L_103)
	.align		4
.L_103:
        /*022c*/ 	.word	index@(_ZN5flash24flash_fwd_splitkv_kernelI23Flash_fwd_kernel_traitsILi256ELi64ELi64ELi4ELb0ELb0EN7cutlass10bfloat16_tE19Flash_kernel_traitsILi256ELi64ELi64ELi4ES3_EELb0ELb1ELb0ELb0ELb1ELb0ELb0ELb0EEEvNS_16Flash_fwd_paramsE)
        /*0230*/ 	.word	0x000000ff


	//----- nvinfo : EIATTR_FRAME_SIZE
	.align		4
.L_104:
        /*0234*/ 	.byte	0x04, 0x11
        /*0236*/ 	.short	(.L_106 - .L_105)
	.align		4
.L_105:
        /*0238*/ 	.word	index@(_ZN5flash24flash_fwd_splitkv_kernelI23Flash_fwd_kernel_traitsILi256ELi64ELi64ELi4ELb0ELb0EN7cutlass10bfloat16_tE19Flash_kernel_traitsILi256ELi64ELi64ELi4ES3_EELb0ELb1ELb0ELb0ELb1ELb0ELb0ELb0EEEvNS_16Flash_fwd_paramsE)
        /*023c*/ 	.word	0x00000000


	//----- nvinfo : EIATTR_REGCOUNT
	.align		4
.L_106:
        /*0240*/ 	.byte	0x04, 0x2f
        /*0242*/ 	.short	(.L_108 - .L_107)
	.align		4
.L_107:
        /*0244*/ 	.word	index@(_ZN5flash24flash_fwd_splitkv_kernelI23Flash_fwd_kernel_traitsILi256ELi64ELi64ELi4ELb0ELb0EN7cutlass10bfloat16_tE19Flash_kernel_traitsILi256ELi64ELi64ELi4ES3_EELb0ELb0ELb1ELb0ELb0ELb1ELb1ELb1EEEvNS_16Flash_fwd_paramsE)
        /*0248*/ 	.word	0x000000ff


	//----- nvinfo : EIATTR_FRAME_SIZE
	.align		4
.L_108:
        /*024c*/ 	.byte	0x04, 0x11
        /*024e*/ 	.short	(.L_110 - .L_109)
	.align		4
.L_109:
        /*0250*/ 	.word	index@($__internal_29_$__cuda_sm70_shflsync_bfly_p)
        /*0254*/ 	.word	0x00000000


	//----- nvinfo : EIATTR_FRAME_SIZE
	.align		4
.L_110:
        /*0258*/ 	.byte	0x04, 0x11
        /*025a*/ 	.short	(.L_112 - .L_111)
	.align		4
.L_111:
        /*025c*/ 	.word	index@($_ZN5flash24flash_fwd_splitkv_kernelI23Flash_fwd_kernel_traitsILi256ELi64ELi64ELi4ELb0ELb0EN7cutlass10bfloat16_tE19Flash_kernel_traitsILi256ELi64ELi64ELi4ES3_EELb0ELb0ELb1ELb0ELb0ELb1ELb1ELb1EEEvNS_16Flash_fwd_paramsE$_ZN5flash30compute_attn_1rowblock_splitkvI23Flash_fwd_kernel_traitsILi256ELi64ELi64ELi4ELb0ELb0EN7cutlass10bfloat16_tE19Flash_kernel_traitsILi256ELi64ELi64ELi4ES3_EELb0ELb0ELb1ELb0ELb0ELb1ELb1ELb1ENS_16Flash_fwd_paramsEEEvRKT8_iiiii)
        /*0260*/ 	.word	0x00000000


	//----- nvinfo : EIATTR_FRAME_SIZE
	.align		4
.L_112:
        /*0264*/ 	.byte	0x04, 0x11
        /*0266*/ 	.short	(.L_114 - .L_113)
	.align		4
.L_113:
        /*0268*/ 	.word	index@(_ZN5flash24flash_fwd_splitkv_kernelI23Flash_fwd_kernel_traitsILi256ELi64ELi64ELi4ELb0ELb0EN7cutlass10bfloat16_tE19Flash_kernel_traitsILi256ELi64ELi64ELi4ES3_EELb0ELb0ELb1ELb0ELb0ELb1ELb1ELb1EEEvNS_16Flash_fwd_paramsE)
        /*026c*/ 	.word	0x00000058


	//----- nvinfo : EIATTR_REGCOUNT
	.align		4
.L_114:
        /*0270*/ 	.byte	0x04, 0x2f
        /*0272*/ 	.short	(.L_116 - .L_115)
	.align		4
.L_115:
        /*0274*/ 	.word	index@(_ZN5flash24flash_fwd_splitkv_kernelI23Flash_fwd_kernel_traitsILi256ELi64ELi64ELi4ELb0ELb0EN7cutlass10bfloat16_tE19Flash_kernel_traitsILi256ELi64ELi64ELi4ES3_EELb0ELb0ELb1ELb0ELb0ELb0ELb1ELb1EEEvNS_16Flash_fwd_paramsE)
        /*0278*/ 	.word	0x000000fe


	//----- nvinfo : EIATTR_FRAME_SIZE
	.align		4
.L_116:
        /*027c*/ 	.byte	0x04, 0x11
        /*027e*/ 	.short	(.L_118 - .L_117)
	.align		4
.L_117:
        /*0280*/ 	.word	index@($__internal_28_$__cuda_sm70_shflsync_bfly_p)
        /*0284*/ 	.word	0x00000000


	//----- nvinfo : EIATTR_FRAME_SIZE
	.align		4
.L_118:
        /*0288*/ 	.byte	0x04, 0x11
        /*028a*/ 	.short	(.L_120 - .L_119)
	.align		4
.L_119:
        /*028c*/ 	.word	index@($_ZN5flash24flash_fwd_splitkv_kernelI23Flash_fwd_kernel_traitsILi256ELi64ELi64ELi4ELb0ELb0EN7cutlass10bfloat16_tE19Flash_kernel_traitsILi256ELi64ELi64ELi4ES3_EELb0ELb0ELb1ELb0ELb0ELb0ELb1ELb1EEEvNS_16Flash_fwd_paramsE$_ZN5flash30compute_attn_1rowblock_splitkvI23Flash_fwd_kernel_traitsILi256ELi64ELi64ELi4ELb0ELb0EN7cutlass10bfloat16_tE19Flash_kernel_traitsILi256ELi64ELi64ELi4ES3_EELb0ELb0ELb1ELb0ELb0ELb0ELb1ELb1ENS_16Flash_fwd_paramsEEEvRKT8_iiiii)
        /*0290*/ 	.word	0x00000000


	//----- nvinfo : EIATTR_FRAME_SIZE
	.align		4
.L_120:
        /*0294*/ 	.byte	0x04, 0x11
        /*0296*/ 	.short	(.L_122 - .L_121)
	.align		4
.L_121:
        /*0298*/ 	.word	index@(_ZN5flash24flash_fwd_splitkv_kernelI23Flash_fwd_kernel_traitsILi256ELi64ELi64ELi4ELb0ELb0EN7cutlass10bfloat16_tE19Flash_kernel_traitsILi256ELi64ELi64ELi4ES3_EELb0ELb0ELb1ELb0ELb0ELb0ELb1ELb1EEEvNS_16Flash_fwd_paramsE)
        /*029c*/ 	.word	0x00000000


	//----- nvinfo : EIATTR_REGCOUNT
	.align		4
.L_122:
        /*02a0*/ 	.byte	0x04, 0x2f
        /*02a2*/ 	.short	(.L_124 - .L_123)
	.align		4
.L_123:
        /*02a4*/ 	.word	index@(_ZN5flash24flash_fwd_splitkv_kernelI23Flash_fwd_kernel_traitsILi256ELi64ELi64ELi4ELb0ELb0EN7cutlass10bfloat16_tE19Flash_kernel_traitsILi256ELi64ELi64ELi4ES3_EELb0ELb0ELb0ELb0ELb1ELb1ELb1ELb1EEEvNS_16Flash_fwd_paramsE)
        /*02a8*/ 	.word	0x000000ff


	//----- nvinfo : EIATTR_FRAME_SIZE
	.align		4
.L_124:
        /*02ac*/ 	.byte	0x04, 0x11
        /*02ae*/ 	.short	(.L_126 - .L_125)
	.align		4
.L_125:
        /*02b0*/ 	.word	index@($__internal_27_$__cuda_sm70_shflsync_bfly_p)
        /*02b4*/ 	.word	0x00000000


	//----- nvinfo : EIATTR_FRAME_SIZE
	.align		4
.L_126:
        /*02b8*/ 	.byte	0x04, 0x11
        /*02ba*/ 	.short	(.L_128 - .L_127)
	.align		4
.L_127:
        /*02bc*/ 	.word	index@($_ZN5flash24flash_fwd_splitkv_kernelI23Flash_fwd_kernel_traitsILi256ELi64ELi64ELi4ELb0ELb0EN7cutlass10bfloat16_tE19Flash_kernel_traitsILi256ELi64ELi64ELi4ES3_EELb0ELb0ELb0ELb0ELb1ELb1ELb1ELb1EEEvNS_16Flash_fwd_paramsE$_ZN5flash30compute_attn_1rowblock_splitkvI23Flash_fwd_kernel_traitsILi256ELi64ELi64ELi4ELb0ELb0EN7cutlass10bfloat16_tE19Flash_kernel_traitsILi256ELi64ELi64ELi4ES3_EELb0ELb0ELb0ELb0ELb1ELb1ELb1ELb1ENS_16Flash_fwd_paramsEEEvRKT8_iiiii)
        /*02c0*/ 	.word	0x00000000


	//----- nvinfo : EIATTR_FRAME_SIZE
	.align		4
.L_128:
        /*02c4*/ 	.byte	0x04, 0x11
        /*02c6*/ 	.short	(.L_130 - .L_129)
	.align		4
.L_129:
        /*02c8*/ 	.word	index@(_ZN5flash24flash_fwd_splitkv_kernelI23Flash_fwd_kernel_traitsILi256ELi64ELi64ELi4ELb0ELb0EN7cutlass10bfloat16_tE19Flash_kernel_traitsILi256ELi64ELi64ELi4ES3_EELb0ELb0ELb0ELb0ELb1ELb1ELb1ELb1EEEvNS_16Flash_fwd_paramsE)
        /*02cc*/ 	.word	0x00000008


	//----- nvinfo : EIATTR_REGCOUNT
	.align		4
.L_130:
        /*02d0*/ 	.byte	0x04, 0x2f
        /*02d2*/ 	.short	(.L_132 - .L_131)
	.align		4
.L_131:
        /*02d4*/ 	.word	index@(_ZN5flash24flash_fwd_splitkv_kernelI23Flash_fwd_kernel_traitsILi256ELi64ELi64ELi4ELb0ELb0EN7cutlass10bfloat16_tE19Flash_kernel_traitsILi256ELi64ELi64ELi4ES3_EELb0ELb0ELb0ELb0ELb1ELb0ELb1ELb1EEEvNS_16Flash_fwd_paramsE)
        /*02d8*/ 	.word	0x000000ff


	//----- nvinfo : EIATTR_FRAME_SIZE
	.align		4
.L_132:
        /*02dc*/ 	.byte	0x04, 0x11
        /*02de*/ 	.short	(.L_134 - .L_133)
	.align		4
.L_133:
        /*02e0*/ 	.word	index@($__internal_26_$__cuda_sm70_shflsync_bfly_p)
        /*02e4*/ 	.word	0x00000000


	//----- nvinfo : EIATTR_FRAME_SIZE
	.align		4
.L_134:
        /*02e8*/ 	.byte	0x04, 0x11
        /*02ea*/ 	.short	(.L_136 - .L_135)
	.align		4
.L_135:
        /*02ec*/ 	.word	index@($_ZN5flash24flash_fwd_splitkv_kernelI23Flash_fwd_kernel_traitsILi256ELi64ELi64ELi4ELb0ELb0EN7cutlass10bfloat16_tE19Flash_kernel_traitsILi256ELi64ELi64ELi4ES3_EELb0ELb0ELb0ELb0ELb1ELb0ELb1ELb1EEEvNS_16Flash_fwd_paramsE$_ZN5flash30compute_attn_1rowblock_splitkvI23Flash_fwd_kernel_traitsILi256ELi64ELi64ELi4ELb0ELb0EN7cutlass10bfloat16_tE19Flash_kernel_traitsILi256ELi64ELi64ELi4ES3_EELb0ELb0ELb0ELb0ELb1ELb0ELb1ELb1ENS_16Flash_fwd_paramsEEEvRKT8_iiiii)
        /*02f0*/ 	.word	0x00000000


	//----- nvinfo : EIATTR_FRAME_SIZE
	.align		4
.L_136:
        /*02f4*/ 	.byte	0x04, 0x11
        /*02f6*/ 	.short	(.L_138 - .L_137)
	.align		4
.L_137:
        /*02f8*/ 	.word	index@(_ZN5flash24flash_fwd_splitkv_kernelI23Flash_fwd_kernel_traitsILi256ELi64ELi64ELi4ELb0ELb0EN7cutlass10bfloat16_tE19Flash_kernel_traitsILi256ELi64ELi64ELi4ES3_EELb0ELb0ELb0ELb0ELb1ELb0ELb1ELb1EEEvNS_16Flash_fwd_paramsE)
        /*02fc*/ 	.word	0x00000008


	//----- nvinfo : EIATTR_REGCOUNT
	.align		4
.L_138:
        /*0300*/ 	.byte	0x04, 0x2f
        /*0302*/ 	.short	(.L_140 - .L_139)
	.align		4
.L_139:
        /*0304*/ 	.word	index@(_ZN5flash24flash_fwd_splitkv_kernelI23Flash_fwd_kernel_traitsILi256ELi64ELi64ELi4ELb0ELb0EN7cutlass10bfloat16_tE19Flash_kernel_traitsILi256ELi64ELi64ELi4ES3_EELb0ELb0ELb1ELb0ELb0ELb1ELb1ELb0EEEvNS_16Flash_fwd_paramsE)
        /*0308*/ 	.word	0x000000ff


	//----- nvinfo : EIATTR_FRAME_SIZE
	.align		4
.L_140:
        /*030c*/ 	.byte	0x04, 0x11
        /*030e*/ 	.short	(.L_142 - .L_141)
	.align		4
.L_141:
        /*0310*/ 	.word	index@(_ZN5flash24flash_fwd_splitkv_kernelI23Flash_fwd_kernel_traitsILi256ELi64ELi64ELi4ELb0ELb0EN7cutlass10bfloat16_tE19Flash_kernel_traitsILi256ELi64ELi64ELi4ES3_EELb0ELb0ELb1ELb0ELb0ELb1ELb1ELb0EEEvNS_16Flash_fwd_paramsE)
        /*0314*/ 	.word	0x00000000


	//----- nvinfo : EIATTR_REGCOUNT
	.align		4
.L_142:
        /*0318*/ 	.byte	0x04, 0x2f
        /*031a*/ 	.short	(.L_144 - .L_143)
	.align		4
.L_143:
        /*031c*/ 	.word	index@(_ZN5flash24flash_fwd_splitkv_kernelI23Flash_fwd_kernel_traitsILi256ELi64ELi64ELi4ELb0ELb0EN7cutlass10bfloat16_tE19Flash_kernel_traitsILi256ELi64ELi64ELi4ES3_EELb0ELb0ELb1ELb0ELb0ELb0ELb1ELb0EEEvNS_16Flash_fwd_paramsE)
        /*0320*/ 	.word	0x000000fe


	//----- nvinfo : EIATTR_FRAME_SIZE
	.align		4
.L_144:
        /*0324*/ 	.byte	0x04, 0x11
        /*0326*/ 	.short	(.L_146 - .L_145)
	.align		4
.L_145:
        /*0328*/ 	.word	index@(_ZN5flash24flash_fwd_splitkv_kernelI23Flash_fwd_kernel_traitsILi256ELi64ELi64ELi4ELb0ELb0EN7cutlass10bfloat16_tE19Flash_kernel_traitsILi256ELi64ELi64ELi4ES3_EELb0ELb0ELb1ELb0ELb0ELb0ELb1ELb0EEEvNS_16Flash_fwd_paramsE)
        /*032c*/ 	.word	0x00000000


	//----- nvinfo : EIATTR_REGCOUNT
	.align		4
.L_146:
        /*0330*/ 	.byte	0x04, 0x2f
        /*0332*/ 	.short	(.L_148 - .L_147)
	.align		4
.L_147:
        /*0334*/ 	.word	index@(_ZN5flash24flash_fwd_splitkv_kernelI23Flash_fwd_kernel_traitsILi256ELi64ELi64ELi4ELb0ELb0EN7cutlass10bfloat16_tE19Flash_kernel_traitsILi256ELi64ELi64ELi4ES3_EELb0ELb0ELb0ELb0ELb1ELb1ELb1ELb0EEEvNS_16Flash_fwd_paramsE)
        /*0338*/ 	.word	0x000000fd


	//----- nvinfo : EIATTR_FRAME_SIZE
	.align		4
.L_148:
        /*033c*/ 	.byte	0x04, 0x11
        /*033e*/ 	.short	(.L_150 - .L_149)
	.align		4
.L_149:
        /*0340*/ 	.word	index@(_ZN5flash24flash_fwd_splitkv_kernelI23Flash_fwd_kernel_traitsILi256ELi64ELi64ELi4ELb0ELb0EN7cutlass10bfloat16_tE19Flash_kernel_traitsILi256ELi64ELi64ELi4ES3_EELb0ELb0ELb0ELb0ELb1ELb1ELb1ELb0EEEvNS_16Flash_fwd_paramsE)
        /*0344*/ 	.word	0x00000000


	//----- nvinfo : EIATTR_REGCOUNT
	.align		4
.L_150:
        /*0348*/ 	.byte	0x04, 0x2f
        /*034a*/ 	.short	(.L_152 - .L_151)
	.align		4
.L_151:
        /*034c*/ 	.word	index@(_ZN5flash24flash_fwd_splitkv_kernelI23Flash_fwd_kernel_traitsILi256ELi64ELi64ELi4ELb0ELb0EN7cutlass10bfloat16_tE19Flash_kernel_traitsILi256ELi64ELi64ELi4ES3_EELb0ELb0ELb0ELb0ELb1ELb0ELb1ELb0EEEvNS_16Flash_fwd_paramsE)
        /*0350*/ 	.word	0x000000fe


	//----- nvinfo : EIATTR_FRAME_SIZE
	.align		4
.L_152:
        /*0354*/ 	.byte	0x04, 0x11
        /*0356*/ 	.short	(.L_154 - .L_153)
	.align		4
.L_153:
        /*0358*/ 	.word	index@(_ZN5flash24flash_fwd_splitkv_kernelI23Flash_fwd_kernel_traitsILi256ELi64ELi64ELi4ELb0ELb0EN7cutlass10bfloat16_tE19Flash_kernel_traitsILi256ELi64ELi64ELi4ES3_EELb0ELb0ELb0ELb0ELb1ELb0ELb1ELb0EEEvNS_16Flash_fwd_paramsE)
        /*035c*/ 	.word	0x00000000


	//----- nvinfo : EIATTR_REGCOUNT
	.align		4
.L_154:
        /*0360*/ 	.byte	0x04, 0x2f
        /*0362*/ 	.short	(.L_156 - .L_155)
	.align		4
.L_155:
        /*0364*/ 	.word	index@(_ZN5flash24flash_fwd_splitkv_kernelI23Flash_fwd_kernel_traitsILi256ELi64ELi64ELi4ELb0ELb0EN7cutlass10bfloat16_tE19Flash_kernel_traitsILi256ELi64ELi64ELi4ES3_EELb0ELb0ELb1ELb0ELb0ELb1ELb0ELb1EEEvNS_16Flash_fwd_paramsE)
        /*0368*/ 	.word	0x000000ff


	//----- nvinfo : EIATTR_FRAME_SIZE
	.align		4
.L_156:
        /*036c*/ 	.byte	0x04, 0x11
        /*036e*/ 	.short	(.L_158 - .L_157)
	.align		4
.L_157:
        /*0370*/ 	.word	index@($__internal_25_$__cuda_sm70_shflsync_bfly_p)
        /*0374*/ 	.word	0x00000000


	//----- nvinfo : EIATTR_FRAME_SIZE
	.align		4
.L_158:
        /*0378*/ 	.byte	0x04, 0x11
        /*037a*/ 	.short	(.L_160 - .L_159)
	.align		4
.L_159:
        /*037c*/ 	.word	index@($_ZN5flash24flash_fwd_splitkv_kernelI23Flash_fwd_kernel_traitsILi256ELi64ELi64ELi4ELb0ELb0EN7cutlass10bfloat16_tE19Flash_kernel_traitsILi256ELi64ELi64ELi4ES3_EELb0ELb0ELb1ELb0ELb0ELb1ELb0ELb1EEEvNS_16Flash_fwd_paramsE$_ZN5flash30compute_attn_1rowblock_splitkvI23Flash_fwd_kernel_traitsILi256ELi64ELi64ELi4ELb0ELb0EN7cutlass10bfloat16_tE19Flash_kernel_traitsILi256ELi64ELi64ELi4ES3_EELb0ELb0ELb1ELb0ELb0ELb1ELb0ELb1ENS_16Flash_fwd_paramsEEEvRKT8_iiiii)
        /*0380*/ 	.word	0x00000000


	//----- nvinfo : EIATTR_FRAME_SIZE
	.align		4
.L_160:
        /*0384*/ 	.byte	0x04, 0x11
        /*0386*/ 	.short	(.L_162 - .L_161)
	.align		4
.L_161:
        /*0388*/ 	.word	index@(_ZN5flash24flash_fwd_splitkv_kernelI23Flash_fwd_kernel_traitsILi256ELi64ELi64ELi4ELb0ELb0EN7cutlass10bfloat16_tE19Flash_kernel_traitsILi256ELi64ELi64ELi4ES3_EELb0ELb0ELb1ELb0ELb0ELb1ELb0ELb1EEEvNS_16Flash_fwd_paramsE)
        /*038c*/ 	.word	0x00000050


	//----- nvinfo : EIATTR_REGCOUNT
	.align		4
.L_162:
        /*0390*/ 	.byte	0x04, 0x2f
        /*0392*/ 	.short	(.L_164 - .L_163)
	.align		4
.L_163:
        /*0394*/ 	.word	index@(_ZN5flash24flash_fwd_splitkv_kernelI23Flash_fwd_kernel_traitsILi256ELi64ELi64ELi4ELb0ELb0EN7cutlass10bfloat16_tE19Flash_kernel_traitsILi256ELi64ELi64ELi4ES3_EELb0ELb0ELb1ELb0ELb0ELb0ELb0ELb1EEEvNS_16Flash_fwd_paramsE)
        /*0398*/ 	.word	0x000000fe


	//----- nvinfo : EIATTR_FRAME_SIZE
	.align		4
.L_164:
        /*039c*/ 	.byte	0x04, 0x11
        /*039e*/ 	.short	(.L_166 - .L_165)
	.align		4
.L_165:
        /*03a0*/ 	.word	index@($__internal_24_$__cuda_sm70_shflsync_bfly_p)
        /*03a4*/ 	.word	0x00000000


	//----- nvinfo : EIATTR_FRAME_SIZE
	.align		4
.L_166:
        /*03a8*/ 	.byte	0x04, 0x11
        /*03aa*/ 	.short	(.L_168 - .L_167)
	.align		4
.L_167:
        /*03ac*/ 	.word	index@($_ZN5flash24flash_fwd_splitkv_kernelI23Flash_fwd_kernel_traitsILi256ELi64ELi64ELi4ELb0ELb0EN7cutlass10bfloat16_tE19Flash_kernel_traitsILi256ELi64ELi64ELi4ES3_EELb0ELb0ELb1ELb0ELb0ELb0ELb0ELb1EEEvNS_16Flash_fwd_paramsE$_ZN5flash30compute_attn_1rowblock_splitkvI23Flash_fwd_kernel_traitsILi256ELi64ELi64ELi4ELb0ELb0EN7cutlass10bfloat16_tE19Flash_kernel_traitsILi256ELi64ELi64ELi4ES3_EELb0ELb0ELb1ELb0ELb0ELb0ELb0ELb1ENS_16Flash_fwd_paramsEEEvRKT8_iiiii)
        /*03b0*/ 	.word	0x00000000


	//----- nvinfo : EIATTR_FRAME_SIZE
	.align		4
.L_168:
        /*03b4*/ 	.byte	0x04, 0x11
        /*03b6*/ 	.short	(.L_170 - .L_169)
	.align		4
.L_169:
        /*03b8*/ 	.word	index@(_ZN5flash24flash_fwd_splitkv_kernelI23Flash_fwd_kernel_traitsILi256ELi64ELi64ELi4ELb0ELb0EN7cutlass10bfloat16_tE19Flash_kernel_traitsILi256ELi64ELi64ELi4ES3_EELb0ELb0ELb1ELb0ELb0ELb0ELb0ELb1EEEvNS_16Flash_fwd_paramsE)
        /*03bc*/ 	.word	0x00000000


	//----- nvinfo : EIATTR_REGCOUNT
	.align		4
.L_170:
        /*03c0*/ 	.byte	0x04, 0x2f
        /*03c2*/ 	.short	(.L_172 - .L_171)
	.align		4
.L_171:
        /*03c4*/ 	.word	index@(_ZN5flash24flash_fwd_splitkv_kernelI23Flash_fwd_kernel_traitsILi256ELi64ELi64ELi4ELb0ELb0EN7cutlass10bfloat16_tE19Flash_kernel_traitsILi256ELi64ELi64ELi4ES3_EELb0ELb0ELb0ELb0ELb1ELb1ELb0ELb1EEEvNS_16Flash_fwd_paramsE)
        /*03c8*/ 	.word	0x000000ff


	//----- nvinfo : EIATTR_FRAME_SIZE
	.align		4
.L_172:
        /*03cc*/ 	.byte	0x04, 0x11
        /*03ce*/ 	.short	(.L_174 - .L_173)
	.align		4
.L_173:
        /*03d0*/ 	.word	index@($__internal_23_$__cuda_sm70_shflsync_bfly_p)
        /*03d4*/ 	.word	0x00000000


	//----- nvinfo : EIATTR_FRAME_SIZE
	.align		4
.L_174:
        /*03d8*/ 	.byte	0x04, 0x11
        /*03da*/ 	.short	(.L_176 - .L_175)
	.align		4
.L_175:
        /*03dc*/ 	.word	index@($_ZN5flash24flash_fwd_splitkv_kernelI23Flash_fwd_kernel_traitsILi256ELi64ELi64ELi4ELb0ELb0EN7cutlass10bfloat16_tE19Flash_kernel_traitsILi256ELi64ELi64ELi4ES3_EELb0ELb0ELb0ELb0ELb1ELb1ELb0ELb1EEEvNS_16Flash_fwd_paramsE$_ZN5flash30compute_attn_1rowblock_splitkvI23Flash_fwd_kernel_traitsILi256ELi64ELi64ELi4ELb0ELb0EN7cutlass10bfloat16_tE19Flash_kernel_traitsILi256ELi64ELi64ELi4ES3_EELb0ELb0ELb0ELb0ELb1ELb1ELb0ELb1ENS_16Flash_fwd_paramsEEEvRKT8_iiiii)
        /*03e0*/ 	.word	0x00000000


	//----- nvinfo : EIATTR_FRAME_SIZE
	.align		4
.L_176:
        /*03e4*/ 	.byte	0x04, 0x11
        /*03e6*/ 	.short	(.L_178 - .L_177)
	.align		4
.L_177:
        /*03e8*/ 	.word	index@(_ZN5flash24flash_fwd_splitkv_kernelI23Flash_fwd_kernel_traitsILi256ELi64ELi64ELi4ELb0ELb0EN7cutlass10bfloat16_tE19Flash_kernel_traitsILi256ELi64ELi64ELi4ES3_EELb0ELb0ELb0ELb0ELb1ELb1ELb0ELb1EEEvNS_16Flash_fwd_paramsE)
        /*03ec*/ 	.word	0x00000010


	//----- nvinfo : EIATTR_REGCOUNT
	.align		4
.L_178:
        /*03f0*/ 	.byte	0x04, 0x2f
        /*03f2*/ 	.short	(.L_180 - .L_179)
	.align		4
.L_179:
        /*03f4*/ 	.word	index@(_ZN5flash24flash_fwd_splitkv_kernelI23Flash_fwd_kernel_traitsILi256ELi64ELi64ELi4ELb0ELb0EN7cutlass10bfloat16_tE19Flash_kernel_traitsILi256ELi64ELi64ELi4ES3_EELb0ELb0ELb0ELb0ELb1ELb0ELb0ELb1EEEvNS_16Flash_fwd_paramsE)
        /*03f8*/ 	.word	0x000000ff


	//----- nvinfo : EIATTR_FRAME_SIZE
	.align		4
.L_180:
        /*03fc*/ 	.byte	0x04, 0x11
        /*03fe*/ 	.short	(.L_182 - .L_181)
	.align		4
.L_181:
        /*0400*/ 	.word	index@($__internal_22_$__cuda_sm70_shflsync_bfly_p)
        /*0404*/ 	.word	0x00000000


	//----- nvinfo : EIATTR_FRAME_SIZE
	.align		4
.L_182:
        /*0408*/ 	.byte	0x04, 0x11
        /*040a*/ 	.short	(.L_184 - .L_183)
	.align		4
.L_183:
        /*040c*/ 	.word	index@($_ZN5flash24flash_fwd_splitkv_kernelI23Flash_fwd_kernel_traitsILi256ELi64ELi64ELi4ELb0ELb0EN7cutlass10bfloat16_tE19Flash_kernel_traitsILi256ELi64ELi64ELi4ES3_EELb0ELb0ELb0ELb0ELb1ELb0ELb0ELb1EEEvNS_16Flash_fwd_paramsE$_ZN5flash30compute_attn_1rowblock_splitkvI23Flash_fwd_kernel_traitsILi256ELi64ELi64ELi4ELb0ELb0EN7cutlass10bfloat16_tE19Flash_kernel_traitsILi256ELi64ELi64ELi4ES3_EELb0ELb0ELb0ELb0ELb1ELb0ELb0ELb1ENS_16Flash_fwd_paramsEEEvRKT8_iiiii)
        /*0410*/ 	.word	0x00000000


	//----- nvinfo : EIATTR_FRAME_SIZE
	.align		4
.L_184:
        /*0414*/ 	.byte	0x04, 0x11
        /*0416*/ 	.short	(.L_186 - .L_185)
	.align		4
.L_185:
        /*0418*/ 	.word	index@(_ZN5flash24flash_fwd_splitkv_kernelI23Flash_fwd_kernel_traitsILi256ELi64ELi64ELi4ELb0ELb0EN7cutlass10bfloat16_tE19Flash_kernel_traitsILi256ELi64ELi64ELi4ES3_EELb0ELb0ELb0ELb0ELb1ELb0ELb0ELb1EEEvNS_16Flash_fwd_paramsE)
        /*041c*/ 	.word	0x00000008


	//----- nvinfo : EIATTR_REGCOUNT
	.align		4
.L_186:
        /*0420*/ 	.byte	0x04, 0x2f
        /*0422*/ 	.short	(.L_188 - .L_187)
	.align		4
.L_187:
        /*0424*/ 	.word	index@(_ZN5flash24flash_fwd_splitkv_kernelI23Flash_fwd_kernel_traitsILi256ELi64ELi64ELi4ELb0ELb0EN7cutlass10bfloat16_tE19Flash_kernel_traitsILi256ELi64ELi64ELi4ES3_EELb0ELb0ELb1ELb0ELb0ELb1ELb0ELb0EEEvNS_16Flash_fwd_paramsE)
        /*0428*/ 	.word	0x000000fe


	//----- nvinfo : EIATTR_FRAME_SIZE
	.align		4
.L_188:
        /*042c*/ 	.byte	0x04, 0x11
        /*042e*/ 	.short	(.L_190 - .L_189)
	.align		4
.L_189:
        /*0430*/ 	.word	index@(_ZN5flash24flash_fwd_splitkv_kernelI23Flash_fwd_kernel_traitsILi256ELi64ELi64ELi4ELb0ELb0EN7cutlass10bfloat16_tE19Flash_kernel_traitsILi256ELi64ELi64ELi4ES3_EELb0ELb0ELb1ELb0ELb0ELb1ELb0ELb0EEEvNS_16Flash_fwd_paramsE)
        /*0434*/ 	.word	0x00000000


	//----- nvinfo : EIATTR_REGCOUNT
	.align		4
.L_190:
        /*0438*/ 	.byte	0x04, 0x2f
        /*043a*/ 	.short	(.L_192 - .L_191)
	.align		4
.L_191:
        /*043c*/ 	.word	index@(_ZN5flash24flash_fwd_splitkv_kernelI23Flash_fwd_kernel_traitsILi256ELi64ELi64ELi4ELb0ELb0EN7cutlass10bfloat16_tE19Flash_kernel_traitsILi256ELi64ELi64ELi4ES3_EELb0ELb0ELb1ELb0ELb0ELb0ELb0ELb0EEEvNS_16Flash_fwd_paramsE)
        /*0440*/ 	.word	0x000000fe


	//----- nvinfo : EIATTR_FRAME_SIZE
	.align		4
.L_192:
        /*0444*/ 	.byte	0x04, 0x11
        /*0446*/ 	.short	(.L_194 - .L_193)
	.align		4
.L_193:
        /*0448*/ 	.word	index@(_ZN5flash24flash_fwd_splitkv_kernelI23Flash_fwd_kernel_traitsILi256ELi64ELi64ELi4ELb0ELb0EN7cutlass10bfloat16_tE19Flash_kernel_traitsILi256ELi64ELi64ELi4ES3_EELb0ELb0ELb1ELb0ELb0ELb0ELb0ELb0EEEvNS_16Flash_fwd_paramsE)
        /*044c*/ 	.word	0x00000000


	//----- nvinfo : EIATTR_REGCOUNT
	.align		4
.L_194:
        /*0450*/ 	.byte	0x04, 0x2f
        /*0452*/ 	.short	(.L_196 - .L_195)
	.align		4
.L_195:
        /*0454*/ 	.word	index@(_ZN5flash24flash_fwd_splitkv_kernelI23Flash_fwd_kernel_traitsILi256ELi64ELi64ELi4ELb0ELb0EN7cutlass10bfloat16_tE19Flash_kernel_traitsILi256ELi64ELi64ELi4ES3_EELb0ELb0ELb0ELb0ELb1ELb1ELb0ELb0EEEvNS_16Flash_fwd_paramsE)
        /*0458*/ 	.word	0x000000ff


	//----- nvinfo : EIATTR_FRAME_SIZE
	.align		4
.L_196:
        /*045c*/ 	.byte	0x04, 0x11
        /*045e*/ 	.short	(.L_198 - .L_197)
	.align		4
.L_197:
        /*0460*/ 	.word	index@(_ZN5flash24flash_fwd_splitkv_kernelI23Flash_fwd_kernel_traitsILi256ELi64ELi64ELi4ELb0ELb0EN7cutlass10bfloat16_tE19Flash_kernel_traitsILi256ELi64ELi64ELi4ES3_EELb0ELb0ELb0ELb0ELb1ELb1ELb0ELb0EEEvNS_16Flash_fwd_paramsE)
        /*0464*/ 	.word	0x00000000


	//----- nvinfo : EIATTR_REGCOUNT
	.align		4
.L_198:
        /*0468*/ 	.byte	0x04, 0x2f
        /*046a*/ 	.short	(.L_200 - .L_199)
	.align		4
.L_199:
        /*046c*/ 	.word	index@(_ZN5flash24flash_fwd_splitkv_kernelI23Flash_fwd_kernel_traitsILi256ELi64ELi64ELi4ELb0ELb0EN7cutlass10bfloat16_tE19Flash_kernel_traitsILi256ELi64ELi64ELi4ES3_EELb0ELb0ELb0ELb0ELb1ELb0ELb0ELb0EEEvNS_16Flash_fwd_paramsE)
        /*0470*/ 	.word	0x000000fe


	//----- nvinfo : EIATTR_FRAME_SIZE
	.align		4
.L_200:
        /*0474*/ 	.byte	0x04, 0x11
        /*0476*/ 	.short	(.L_202 - .L_201)
	.align		4
.L_201:
        /*0478*/ 	.word	index@(_ZN5flash24flash_fwd_splitkv_kernelI23Flash_fwd_kernel_traitsILi256ELi64ELi64ELi4ELb0ELb0EN7cutlass10bfloat16_tE19Flash_kernel_traitsILi256ELi64ELi64ELi4ES3_EELb0ELb0ELb0ELb0ELb1ELb0ELb0ELb0EEEvNS_16Flash_fwd_paramsE)
        /*047c*/ 	.word	0x00000000


	//----- nvinfo : EIATTR_REGCOUNT
	.align		4
.L_202:
        /*0480*/ 	.byte	0x04, 0x2f
        /*0482*/ 	.short	(.L_204 - .L_203)
	.align		4
.L_203:
        /*0484*/ 	.word	index@(_ZN5flash24flash_fwd_splitkv_kernelI23Flash_fwd_kernel_traitsILi256ELi64ELi64ELi4ELb0ELb0EN7cutlass10bfloat16_tE19Flash_kernel_traitsILi256ELi64ELi64ELi4ES3_EELb0ELb1ELb0ELb0ELb0ELb1ELb1ELb1EEEvNS_16Flash_fwd_paramsE)
        /*0488*/ 	.word	0x000000ff


	//----- nvinfo : EIATTR_FRAME_SIZE
	.align		4
.L_204:
        /*048c*/ 	.byte	0x04, 0x11
        /*048e*/ 	.short	(.L_206 - .L_205)
	.align		4
.L_205:
        /*0490*/ 	.word	index@($__internal_21_$__cuda_sm70_shflsync_bfly_p)
        /*0494*/ 	.word	0x00000000


	//----- nvinfo : EIATTR_FRAME_SIZE
	.align		4
.L_206:
        /*0498*/ 	.byte	0x04, 0x11
        /*049a*/ 	.short	(.L_208 - .L_207)
	.align		4
.L_207:
        /*049c*/ 	.word	index@($_ZN5flash24flash_fwd_splitkv_kernelI23Flash_fwd_kernel_traitsILi256ELi64ELi64ELi4ELb0ELb0EN7cutlass10bfloat16_tE19Flash_kernel_traitsILi256ELi64ELi64ELi4ES3_EELb0ELb1ELb0ELb0ELb0ELb1ELb1ELb1EEEvNS_16Flash_fwd_paramsE$_ZN5flash30compute_attn_1rowblock_splitkvI23Flash_fwd_kernel_traitsILi256ELi64ELi64ELi4ELb0ELb0EN7cutlass10bfloat16_tE19Flash_kernel_traitsILi256ELi64ELi64ELi4ES3_EELb0ELb1ELb0ELb0ELb0ELb1ELb1ELb1ENS_16Flash_fwd_paramsEEEvRKT8_iiiii)
        /*04a0*/ 	.word	0x00000000


	//----- nvinfo : EIATTR_FRAME_SIZE
	.align		4
.L_208:
        /*04a4*/ 	.byte	0x04, 0x11
        /*04a6*/ 	.short	(.L_210 - .L_209)
	.align		4
.L_209:
        /*04a8*/ 	.word	index@(_ZN5flash24flash_fwd_splitkv_kernelI23Flash_fwd_kernel_traitsILi256ELi64ELi64ELi4ELb0ELb0EN7cutlass10bfloat16_tE19Flash_kernel_traitsILi256ELi64ELi64ELi4ES3_EELb0ELb1ELb0ELb0ELb0ELb1ELb1ELb1EEEvNS_16Flash_fwd_paramsE)
        /*04ac*/ 	.word	0x00000010


	//----- nvinfo : EIATTR_REGCOUNT
	.align		4
.L_210:
        /*04b0*/ 	.byte	0x04, 0x2f
        /*04b2*/ 	.short	(.L_212 - .L_211)
	.align		4
.L_211:
        /*04b4*/ 	.word	index@(_ZN5flash24flash_fwd_splitkv_kernelI23Flash_fwd_kernel_traitsILi256ELi64ELi64ELi4ELb0ELb0EN7cutlass10bfloat16_tE19Flash_kernel_traitsILi256ELi64ELi64ELi4ES3_EELb0ELb1ELb0ELb0ELb0ELb0ELb1ELb1EEEvNS_16Flash_fwd_paramsE)
        /*04b8*/ 	.word	0x000000ff


	//----- nvinfo : EIATTR_FRAME_SIZE
	.align		4
.L_212:
        /*04bc*/ 	.byte	0x04, 0x11
        /*04be*/ 	.short	(.L_214 - .L_213)
	.align		4
.L_213:
        /*04c0*/ 	.word	index@($__internal_20_$__cuda_sm70_shflsync_bfly_p)
        /*04c4*/ 	.word	0x00000000


	//----- nvinfo : EIATTR_FRAME_SIZE
	.align		4
.L_214:
        /*04c8*/ 	.byte	0x04, 0x11
        /*04ca*/ 	.short	(.L_216 - .L_215)
	.align		4
.L_215:
        /*04cc*/ 	.word	index@($_ZN5flash24flash_fwd_splitkv_kernelI23Flash_fwd_kernel_traitsILi256ELi64ELi64ELi4ELb0ELb0EN7cutlass10bfloat16_tE19Flash_kernel_traitsILi256ELi64ELi64ELi4ES3_EELb0ELb1ELb0ELb0ELb0ELb0ELb1ELb1EEEvNS_16Flash_fwd_paramsE$_ZN5flash30compute_attn_1rowblock_splitkvI23Flash_fwd_kernel_traitsILi256ELi64ELi64ELi4ELb0ELb0EN7cutlass10bfloat16_tE19Flash_kernel_traitsILi256ELi64ELi64ELi4ES3_EELb0ELb1ELb0ELb0ELb0ELb0ELb1ELb1ENS_16Flash_fwd_paramsEEEvRKT8_iiiii)
        /*04d0*/ 	.word	0x00000000


	//----- nvinfo : EIATTR_FRAME_SIZE
	.align		4
.L_216:
        /*04d4*/ 	.byte	0x04, 0x11
        /*04d6*/ 	.short	(.L_218 - .L_217)
	.align		4
.L_217:
        /*04d8*/ 	.word	index@(_ZN5flash24flash_fwd_splitkv_kernelI23Flash_fwd_kernel_traitsILi256ELi64ELi64ELi4ELb0ELb0EN7cutlass10bfloat16_tE19Flash_kernel_traitsILi256ELi64ELi64ELi4ES3_EELb0ELb1ELb0ELb0ELb0ELb0ELb1ELb1EEEvNS_16Flash_fwd_paramsE)
        /*04dc*/ 	.word	0x00000000


	//----- nvinfo : EIATTR_REGCOUNT
	.align		4
.L_218:
        /*04e0*/ 	.byte	0x04, 0x2f
        /*04e2*/ 	.short	(.L_220 - .L_219)
	.align		4
.L_219:
        /*04e4*/ 	.word	index@(_ZN5flash24flash_fwd_splitkv_kernelI23Flash_fwd_kernel_traitsILi256ELi64ELi64ELi4ELb0ELb0EN7cutlass10bfloat16_tE19Flash_kernel_traitsILi256ELi64ELi64ELi4ES3_EELb0ELb1ELb0ELb0ELb0ELb1ELb1ELb0EEEvNS_16Flash_fwd_paramsE)
        /*04e8*/ 	.word	0x000000fd


	//----- nvinfo : EIATTR_FRAME_SIZE
	.align		4
.L_220:
        /*04ec*/ 	.byte	0x04, 0x11
        /*04ee*/ 	.short	(.L_222 - .L_221)
	.align		4
.L_221:
        /*04f0*/ 	.word	index@(_ZN5flash24flash_fwd_splitkv_kernelI23Flash_fwd_kernel_traitsILi256ELi64ELi64ELi4ELb0ELb0EN7cutlass10bfloat16_tE19Flash_kernel_traitsILi256ELi64ELi64ELi4ES3_EELb0ELb1ELb0ELb0ELb0ELb1ELb1ELb0EEEvNS_16Flash_fwd_paramsE)
        /*04f4*/ 	.word	0x00000000


	//----- nvinfo : EIATTR_REGCOUNT
	.align		4
.L_222:
        /*04f8*/ 	.byte	0x04, 0x2f
        /*04fa*/ 	.short	(.L_224 - .L_223)
	.align		4
.L_223:
        /*04fc*/ 	.word	index@(_ZN5flash24flash_fwd_splitkv_kernelI23Flash_fwd_kernel_traitsILi256ELi64ELi64ELi4ELb0ELb0EN7cutlass10bfloat16_tE19Flash_kernel_traitsILi256ELi64ELi64ELi4ES3_EELb0ELb1ELb0ELb0ELb0ELb0ELb1ELb0EEEvNS_16Flash_fwd_paramsE)
        /*0500*/ 	.word	0x000000fe


	//----- nvinfo : EIATTR_FRAME_SIZE
	.align		4
.L_224:
        /*0504*/ 	.byte	0x04, 0x11
        /*0506*/ 	.short	(.L_226 - .L_225)
	.align		4
.L_225:
        /*0508*/ 	.word	index@(_ZN5flash24flash_fwd_splitkv_kernelI23Flash_fwd_kernel_traitsILi256ELi64ELi64ELi4ELb0ELb0EN7cutlass10bfloat16_tE19Flash_kernel_traitsILi256ELi64ELi64ELi4ES3_EELb0ELb1ELb0ELb0ELb0ELb0ELb1ELb0EEEvNS_16Flash_fwd_paramsE)
        /*050c*/ 	.word	0x00000000


	//----- nvinfo : EIATTR_REGCOUNT
	.align		4
.L_226:
        /*0510*/ 	.byte	0x04, 0x2f
        /*0512*/ 	.short	(.L_228 - .L_227)
	.align		4
.L_227:
        /*0514*/ 	.word	index@(_ZN5flash24flash_fwd_splitkv_kernelI23Flash_fwd_kernel_traitsILi256ELi64ELi64ELi4ELb0ELb0EN7cutlass10bfloat16_tE19Flash_kernel_traitsILi256ELi64ELi64ELi4ES3_EELb0ELb1ELb0ELb0ELb0ELb1ELb0ELb1EEEvNS_16Flash_fwd_paramsE)
        /*0518*/ 	.word	0x000000ff


	//----- nvinfo : EIATTR_FRAME_SIZE
	.align		4
.L_228:
        /*051c*/ 	.byte	0x04, 0x11
        /*051e*/ 	.short	(.L_230 - .L_229)
	.align		4
.L_229:
        /*0520*/ 	.word	index@($__internal_19_$__cuda_sm70_shflsync_bfly_p)
        /*0524*/ 	.word	0x00000000


	//----- nvinfo : EIATTR_FRAME_SIZE
	.align		4
.L_230:
        /*0528*/ 	.byte	0x04, 0x11
        /*052a*/ 	.short	(.L_232 - .L_231)
	.align		4
.L_231:
        /*052c*/ 	.word	index@($_ZN5flash24flash_fwd_splitkv_kernelI23Flash_fwd_kernel_traitsILi256ELi64ELi64ELi4ELb0ELb0EN7cutlass10bfloat16_tE19Flash_kernel_traitsILi256ELi64ELi64ELi4ES3_EELb0ELb1ELb0ELb0ELb0ELb1ELb0ELb1EEEvNS_16Flash_fwd_paramsE$_ZN5flash30compute_attn_1rowblock_splitkvI23Flash_fwd_kernel_traitsILi256ELi64ELi64ELi4ELb0ELb0EN7cutlass10bfloat16_tE19Flash_kernel_traitsILi256ELi64ELi64ELi4ES3_EELb0ELb1ELb0ELb0ELb0ELb1ELb0ELb1ENS_16Flash_fwd_paramsEEEvRKT8_iiiii)
        /*0530*/ 	.word	0x00000000


	//----- nvinfo : EIATTR_FRAME_SIZE
	.align		4
.L_232:
        /*0534*/ 	.byte	0x04, 0x11
        /*0536*/ 	.short	(.L_234 - .L_233)
	.align		4
.L_233:
        /*0538*/ 	.word	index@(_ZN5flash24flash_fwd_splitkv_kernelI23Flash_fwd_kernel_traitsILi256ELi64ELi64ELi4ELb0ELb0EN7cutlass10bfloat16_tE19Flash_kernel_traitsILi256ELi64ELi64ELi4ES3_EELb0ELb1ELb0ELb0ELb0ELb1ELb0ELb1EEEvNS_16Flash_fwd_paramsE)
        /*053c*/ 	.word	0x00000000


	//----- nvinfo : EIATTR_REGCOUNT
	.align		4
.L_234:
        /*0540*/ 	.byte	0x04, 0x2f
        /*0542*/ 	.short	(.L_236 - .L_235)
	.align		4
.L_235:
        /*0544*/ 	.word	index@(_ZN5flash24flash_fwd_splitkv_kernelI23Flash_fwd_kernel_traitsILi256ELi64ELi64ELi4ELb0ELb0EN7cutlass10bfloat16_tE19Flash_kernel_traitsILi256ELi64ELi64ELi4ES3_EELb0ELb1ELb0ELb0ELb0ELb0ELb0ELb1EEEvNS_16Flash_fwd_paramsE)
        /*0548*/ 	.word	0x000000ff


	//----- nvinfo : EIATTR_FRAME_SIZE
	.align		4
.L_236:
        /*054c*/ 	.byte	0x04, 0x11
        /*054e*/ 	.short	(.L_238 - .L_237)
	.align		4
.L_237:
        /*0550*/ 	.word	index@($__internal_18_$__cuda_sm70_shflsync_bfly_p)
        /*0554*/ 	.word	0x00000000


	//----- nvinfo : EIATTR_FRAME_SIZE
	.align		4
.L_238:
        /*0558*/ 	.byte	0x04, 0x11
        /*055a*/ 	.short	(.L_240 - .L_239)
	.align		4
.L_239:
        /*055c*/ 	.word	index@($_ZN5flash24flash_fwd_splitkv_kernelI23Flash_fwd_kernel_traitsILi256ELi64ELi64ELi4ELb0ELb0EN7cutlass10bfloat16_tE19Flash_kernel_traitsILi256ELi64ELi64ELi4ES3_EELb0ELb1ELb0ELb0ELb0ELb0ELb0ELb1EEEvNS_16Flash_fwd_paramsE$_ZN5flash30compute_attn_1rowblock_splitkvI23Flash_fwd_kernel_traitsILi256ELi64ELi64ELi4ELb0ELb0EN7cutlass10bfloat16_tE19Flash_kernel_traitsILi256ELi64ELi64ELi4ES3_EELb0ELb1ELb0ELb0ELb0ELb0ELb0ELb1ENS_16Flash_fwd_paramsEEEvRKT8_iiiii)
        /*0560*/ 	.word	0x00000000


	//----- nvinfo : EIATTR_FRAME_SIZE
	.align		4
.L_240:
        /*0564*/ 	.byte	0x04, 0x11
        /*0566*/ 	.short	(.L_242 - .L_241)
	.align		4
.L_241:
        /*0568*/ 	.word	index@(_ZN5flash24flash_fwd_splitkv_kernelI23Flash_fwd_kernel_traitsILi256ELi64ELi64ELi4ELb0ELb0EN7cutlass10bfloat16_tE19Flash_kernel_traitsILi256ELi64ELi64ELi4ES3_EELb0ELb1ELb0ELb0ELb0ELb0ELb0ELb1EEEvNS_16Flash_fwd_paramsE)
        /*056c*/ 	.word	0x00000000


	//----- nvinfo : EIATTR_REGCOUNT
	.align		4
.L_242:
        /*0570*/ 	.byte	0x04, 0x2f
        /*0572*/ 	.short	(.L_244 - .L_243)
	.align		4
.L_243:
        /*0574*/ 	.word	index@(_ZN5flash24flash_fwd_splitkv_kernelI23Flash_fwd_kernel_traitsILi256ELi64ELi64ELi4ELb0ELb0EN7cutlass10bfloat16_tE19Flash_kernel_traitsILi256ELi64ELi64ELi4ES3_EELb0ELb1ELb0ELb0ELb0ELb1ELb0ELb0EEEvNS_16Flash_fwd_paramsE)
        /*0578*/ 	.word	0x000000ff


	//----- nvinfo : EIATTR_FRAME_SIZE
	.align		4
.L_244:
        /*057c*/ 	.byte	0x04, 0x11
        /*057e*/ 	.short	(.L_246 - .L_245)
	.align		4
.L_245:
        /*0580*/ 	.word	index@(_ZN5flash24flash_fwd_splitkv_kernelI23Flash_fwd_kernel_traitsILi256ELi64ELi64ELi4ELb0ELb0EN7cutlass10bfloat16_tE19Flash_kernel_traitsILi256ELi64ELi64ELi4ES3_EELb0ELb1ELb0ELb0ELb0ELb1ELb0ELb0EEEvNS_16Flash_fwd_paramsE)
        /*0584*/ 	.word	0x00000000


	//----- nvinfo : EIATTR_REGCOUNT
	.align		4
.L_246:
        /*0588*/ 	.byte	0x04, 0x2f
        /*058a*/ 	.short	(.L_248 - .L_247)
	.align		4
.L_247:
        /*058c*/ 	.word	index@(_ZN5flash24flash_fwd_splitkv_kernelI23Flash_fwd_kernel_traitsILi256ELi64ELi64ELi4ELb0ELb0EN7cutlass10bfloat16_tE19Flash_kernel_traitsILi256ELi64ELi64ELi4ES3_EELb0ELb1ELb0ELb0ELb0ELb0ELb0ELb0EEEvNS_16Flash_fwd_paramsE)
        /*0590*/ 	.word	0x000000ff


	//----- nvinfo : EIATTR_FRAME_SIZE
	.align		4
.L_248:
        /*0594*/ 	.byte	0x04, 0x11
        /*0596*/ 	.short	(.L_250 - .L_249)
	.align		4
.L_249:
        /*0598*/ 	.word	index@(_ZN5flash24flash_fwd_splitkv_kernelI23Flash_fwd_kernel_traitsILi256ELi64ELi64ELi4ELb0ELb0EN7cutlass10bfloat16_tE19Flash_kernel_traitsILi256ELi64ELi64ELi4ES3_EELb0ELb1ELb0ELb0ELb0ELb0ELb0ELb0EEEvNS_16Flash_fwd_paramsE)
        /*059c*/ 	.word	0x00000000


	//----- nvinfo : EIATTR_REGCOUNT
	.align		4
.L_250:
        /*05a0*/ 	.byte	0x04, 0x2f
        /*05a2*/ 	.short	(.L_252 - .L_251)
	.align		4
.L_251:
        /*05a4*/ 	.word	index@(_ZN5flash24flash_fwd_splitkv_kernelI23Flash_fwd_kernel_traitsILi256ELi64ELi64ELi4ELb0ELb0EN7cutlass10bfloat16_tE19Flash_kernel_traitsILi256ELi64ELi64ELi4ES3_EELb0ELb0ELb0ELb0ELb0ELb1ELb1ELb1EEEvNS_16Flash_fwd_paramsE)
        /*05a8*/ 	.word	0x000000ff


	//----- nvinfo : EIATTR_FRAME_SIZE
	.align		4
.L_252:
        /*05ac*/ 	.byte	0x04, 0x11
        /*05ae*/ 	.short	(.L_254 - .L_253)
	.align		4
.L_253:
        /*05b0*/ 	.word	index@($__internal_17_$__cuda_sm70_shflsync_bfly_p)
        /*05b4*/ 	.word	0x00000000


	//----- nvinfo : EIATTR_FRAME_SIZE
	.align		4
.L_254:
        /*05b8*/ 	.byte	0x04, 0x11
        /*05ba*/ 	.short	(.L_256 - .L_255)
	.align		4
.L_255:
        /*05bc*/ 	.word	index@($_ZN5flash24flash_fwd_splitkv_kernelI23Flash_fwd_kernel_traitsILi256ELi64ELi64ELi4ELb0ELb0EN7cutlass10bfloat16_tE19Flash_kernel_traitsILi256ELi64ELi64ELi4ES3_EELb0ELb0ELb0ELb0ELb0ELb1ELb1ELb1EEEvNS_16Flash_fwd_paramsE$_ZN5flash30compute_attn_1rowblock_splitkvI23Flash_fwd_kernel_traitsILi256ELi64ELi64ELi4ELb0ELb0EN7cutlass10bfloat16_tE19Flash_kernel_traitsILi256ELi64ELi64ELi4ES3_EELb0ELb0ELb0ELb0ELb0ELb1ELb1ELb1ENS_16Flash_fwd_paramsEEEvRKT8_iiiii)
        /*05c0*/ 	.word	0x00000000


	//----- nvinfo : EIATTR_FRAME_SIZE
	.align		4
.L_256:
        /*05c4*/ 	.byte	0x04, 0x11
        /*05c6*/ 	.short	(.L_258 - .L_257)
	.align		4
.L_257:
        /*05c8*/ 	.word	index@(_ZN5flash24flash_fwd_splitkv_kernelI23Flash_fwd_kernel_traitsILi256ELi64ELi64ELi4ELb0ELb0EN7cutlass10bfloat16_tE19Flash_kernel_traitsILi256ELi64ELi64ELi4ES3_EELb0ELb0ELb0ELb0ELb0ELb1ELb1ELb1EEEvNS_16Flash_fwd_paramsE)
        /*05cc*/ 	.word	0x00000008


	//----- nvinfo : EIATTR_REGCOUNT
	.align		4
.L_258:
        /*05d0*/ 	.byte	0x04, 0x2f
        /*05d2*/ 	.short	(.L_260 - .L_259)
	.align		4
.L_259:
        /*05d4*/ 	.word	index@(_ZN5flash24flash_fwd_splitkv_kernelI23Flash_fwd_kernel_traitsILi256ELi64ELi64ELi4ELb0ELb0EN7cutlass10bfloat16_tE19Flash_kernel_traitsILi256ELi64ELi64ELi4ES3_EELb0ELb0ELb0ELb0ELb0ELb0ELb1ELb1EEEvNS_16Flash_fwd_paramsE)
        /*05d8*/ 	.word	0x000000ff


	//----- nvinfo : EIATTR_FRAME_SIZE
	.align		4
.L_260:
        /*05dc*/ 	.byte	0x04, 0x11
        /*05de*/ 	.short	(.L_262 - .L_261)
	.align		4
.L_261:
        /*05e0*/ 	.word	index@($__internal_16_$__cuda_sm70_shflsync_bfly_p)
        /*05e4*/ 	.word	0x00000000


	//----- nvinfo : EIATTR_FRAME_SIZE
	.align		4
.L_262:
        /*05e8*/ 	.byte	0x04, 0x11
        /*05ea*/ 	.short	(.L_264 - .L_263)
	.align		4
.L_263:
        /*05ec*/ 	.word	index@($_ZN5flash24flash_fwd_splitkv_kernelI23Flash_fwd_kernel_traitsILi256ELi64ELi64ELi4ELb0ELb0EN7cutlass10bfloat16_tE19Flash_kernel_traitsILi256ELi64ELi64ELi4ES3_EELb0ELb0ELb0ELb0ELb0ELb0ELb1ELb1EEEvNS_16Flash_fwd_paramsE$_ZN5flash30compute_attn_1rowblock_splitkvI23Flash_fwd_kernel_traitsILi256ELi64ELi64ELi4ELb0ELb0EN7cutlass10bfloat16_tE19Flash_kernel_traitsILi256ELi64ELi64ELi4ES3_EELb0ELb0ELb0ELb0ELb0ELb0ELb1ELb1ENS_16Flash_fwd_paramsEEEvRKT8_iiiii)
        /*05f0*/ 	.word	0x00000000


	//----- nvinfo : EIATTR_FRAME_SIZE
	.align		4
.L_264:
        /*05f4*/ 	.byte	0x04, 0x11
        /*05f6*/ 	.short	(.L_266 - .L_265)
	.align		4
.L_265:
        /*05f8*/ 	.word	index@(_ZN5flash24flash_fwd_splitkv_kernelI23Flash_fwd_kernel_traitsILi256ELi64ELi64ELi4ELb0ELb0EN7cutlass10bfloat16_tE19Flash_kernel_traitsILi256ELi64ELi64ELi4ES3_EELb0ELb0ELb0ELb0ELb0ELb0ELb1ELb1EEEvNS_16Flash_fwd_paramsE)
        /*05fc*/ 	.word	0x00000008


	//----- nvinfo : EIATTR_REGCOUNT
	.align		4
.L_266:
        /*0600*/ 	.byte	0x04, 0x2f
        /*0602*/ 	.short	(.L_268 - .L_267)
	.align		4
.L_267:
        /*0604*/ 	.word	index@(_ZN5flash24flash_fwd_splitkv_kernelI23Flash_fwd_kernel_traitsILi256ELi64ELi64ELi4ELb0ELb0EN7cutlass10bfloat16_tE19Flash_kernel_traitsILi256ELi64ELi64ELi4ES3_EELb0ELb0ELb0ELb0ELb0ELb1ELb1ELb0EEEvNS_16Flash_fwd_paramsE)
        /*0608*/ 	.word	0x000000ff


	//----- nvinfo : EIATTR_FRAME_SIZE
	.align		4
.L_268:
        /*060c*/ 	.byte	0x04, 0x11
        /*060e*/ 	.short	(.L_270 - .L_269)
	.align		4
.L_269:
        /*0610*/ 	.word	index@(_ZN5flash24flash_fwd_splitkv_kernelI23Flash_fwd_kernel_traitsILi256ELi64ELi64ELi4ELb0ELb0EN7cutlass10bfloat16_tE19Flash_kernel_traitsILi256ELi64ELi64ELi4ES3_EELb0ELb0ELb0ELb0ELb0ELb1ELb1ELb0EEEvNS_16Flash_fwd_paramsE)
        /*0614*/ 	.word	0x00000000


	//----- nvinfo : EIATTR_REGCOUNT
	.align		4
.L_270:
        /*0618*/ 	.byte	0x04, 0x2f
        /*061a*/ 	.short	(.L_272 - .L_271)
	.align		4
.L_271:
        /*061c*/ 	.word	index@(_ZN5flash24flash_fwd_splitkv_kernelI23Flash_fwd_kernel_traitsILi256ELi64ELi64ELi4ELb0ELb0EN7cutlass10bfloat16_tE19Flash_kernel_traitsILi256ELi64ELi64ELi4ES3_EELb0ELb0ELb0ELb0ELb0ELb0ELb1ELb0EEEvNS_16Flash_fwd_paramsE)
        /*0620*/ 	.word	0x000000fe


	//----- nvinfo : EIATTR_FRAME_SIZE
	.align		4
.L_272:
        /*0624*/ 	.byte	0x04, 0x11
        /*0626*/ 	.short	(.L_274 - .L_273)
	.align		4
.L_273:
        /*0628*/ 	.word	index@(_ZN5flash24flash_fwd_splitkv_kernelI23Flash_fwd_kernel_traitsILi256ELi64ELi64ELi4ELb0ELb0EN7cutlass10bfloat16_tE19Flash_kernel_traitsILi256ELi64ELi64ELi4ES3_EELb0ELb0ELb0ELb0ELb0ELb0ELb1ELb0EEEvNS_16Flash_fwd_paramsE)
        /*062c*/ 	.word	0x00000000


	//----- nvinfo : EIATTR_REGCOUNT
	.align		4
.L_274:
        /*0630*/ 	.byte	0x04, 0x2f
        /*0632*/ 	.short	(.L_276 - .L_275)
	.align		4
.L_275:
        /*0634*/ 	.word	index@(_ZN5flash24flash_fwd_splitkv_kernelI23Flash_fwd_kernel_traitsILi256ELi64ELi64ELi4ELb0ELb0EN7cutlass10bfloat16_tE19Flash_kernel_traitsILi256ELi64ELi64ELi4ES3_EELb0ELb0ELb0ELb0ELb0ELb1ELb0ELb1EEEvNS_16Flash_fwd_paramsE)
        /*0638*/ 	.word	0x000000ff


	//----- nvinfo : EIATTR_FRAME_SIZE
	.align		4
.L_276:
        /*063c*/ 	.byte	0x04, 0x11
        /*063e*/ 	.short	(.L_278 - .L_277)
	.align		4
.L_277:
        /*0640*/ 	.word	index@($__internal_15_$__cuda_sm70_shflsync_bfly_p)
        /*0644*/ 	.word	0x00000000


	//----- nvinfo : EIATTR_FRAME_SIZE
	.align		4
.L_278:
        /*0648*/ 	.byte	0x04, 0x11
        /*064a*/ 	.short	(.L_280 - .L_279)
	.align		4
.L_279:
        /*064c*/ 	.word	index@($_ZN5flash24flash_fwd_splitkv_kernelI23Flash_fwd_kernel_traitsILi256ELi64ELi64ELi4ELb0ELb0EN7cutlass10bfloat16_tE19Flash_kernel_traitsILi256ELi64ELi64ELi4ES3_EELb0ELb0ELb0ELb0ELb0ELb1ELb0ELb1EEEvNS_16Flash_fwd_paramsE$_ZN5flash30compute_attn_1rowblock_splitkvI23Flash_fwd_kernel_traitsILi256ELi64ELi64ELi4ELb0ELb0EN7cutlass10bfloat16_tE19Flash_kernel_traitsILi256ELi64ELi64ELi4ES3_EELb0ELb0ELb0ELb0ELb0ELb1ELb0ELb1ENS_16Flash_fwd_paramsEEEvRKT8_iiiii)
        /*0650*/ 	.word	0x00000000


	//----- nvinfo : EIATTR_FRAME_SIZE
	.align		4
.L_280:
        /*0654*/ 	.byte	0x04, 0x11
        /*0656*/ 	.short	(.L_282 - .L_281)
	.align		4
.L_281:
        /*0658*/ 	.word	index@(_ZN5flash24flash_fwd_splitkv_kernelI23Flash_fwd_kernel_traitsILi256ELi64ELi64ELi4ELb0ELb0EN7cutlass10bfloat16_tE19Flash_kernel_traitsILi256ELi64ELi64ELi4ES3_EELb0ELb0ELb0ELb0ELb0ELb1ELb0ELb1EEEvNS_16Flash_fwd_paramsE)
        /*065c*/ 	.word	0x00000008


	//----- nvinfo : EIATTR_REGCOUNT
	.align		4
.L_282:
        /*0660*/ 	.byte	0x04, 0x2f
        /*0662*/ 	.short	(.L_284 - .L_283)
	.align		4
.L_283:
        /*0664*/ 	.word	index@(_ZN5flash24flash_fwd_splitkv_kernelI23Flash_fwd_kernel_traitsILi256ELi64ELi64ELi4ELb0ELb0EN7cutlass10bfloat16_tE19Flash_kernel_traitsILi256ELi64ELi64ELi4ES3_EELb0ELb0ELb0ELb0ELb0ELb0ELb0ELb1EEEvNS_16Flash_fwd_paramsE)
        /*0668*/ 	.word	0x000000ff


	//----- nvinfo : EIATTR_FRAME_SIZE
	.align		4
.L_284:
        /*066c*/ 	.byte	0x04, 0x11
        /*066e*/ 	.short	(.L_286 - .L_285)
	.align		4
.L_285:
        /*0670*/ 	.word	index@($__internal_14_$__cuda_sm70_shflsync_bfly_p)
        /*0674*/ 	.word	0x00000000


	//----- nvinfo : EIATTR_FRAME_SIZE
	.align		4
.L_286:
        /*0678*/ 	.byte	0x04, 0x11
        /*067a*/ 	.short	(.L_288 - .L_287)
	.align		4
.L_287:
        /*067c*/ 	.word	index@($_ZN5flash24flash_fwd_splitkv_kernelI23Flash_fwd_kernel_traitsILi256ELi64ELi64ELi4ELb0ELb0EN7cutlass10bfloat16_tE19Flash_kernel_traitsILi256ELi64ELi64ELi4ES3_EELb0ELb0ELb0ELb0ELb0ELb0ELb0ELb1EEEvNS_16Flash_fwd_paramsE$_ZN5flash30compute_attn_1rowblock_splitkvI23Flash_fwd_kernel_traitsILi256ELi64ELi64ELi4ELb0ELb0EN7cutlass10bfloat16_tE19Flash_kernel_traitsILi256ELi64ELi64ELi4ES3_EELb0ELb0ELb0ELb0ELb0ELb0ELb0ELb1ENS_16Flash_fwd_paramsEEEvRKT8_iiiii)
        /*0680*/ 	.word	0x00000000


	//----- nvinfo : EIATTR_FRAME_SIZE
	.align		4
.L_288:
        /*0684*/ 	.byte	0x04, 0x11
        /*0686*/ 	.short	(.L_290 - .L_289)
	.align		4
.L_289:
        /*0688*/ 	.word	index@(_ZN5flash24flash_fwd_splitkv_kernelI23Flash_fwd_kernel_traitsILi256ELi64ELi64ELi4ELb0ELb0EN7cutlass10bfloat16_tE19Flash_kernel_traitsILi256ELi64ELi64ELi4ES3_EELb0ELb0ELb0ELb0ELb0ELb0ELb0ELb1EEEvNS_16Flash_fwd_paramsE)
        /*068c*/ 	.word	0x00000008


	//----- nvinfo : EIATTR_REGCOUNT
	.align		4
.L_290:
        /*0690*/ 	.byte	0x04, 0x2f
        /*0692*/ 	.short	(.L_292 - .L_291)
	.align		4
.L_291:
        /*0694*/ 	.word	index@(_ZN5flash24flash_fwd_splitkv_kernelI23Flash_fwd_kernel_traitsILi256ELi64ELi64ELi4ELb0ELb0EN7cutlass10bfloat16_tE19Flash_kernel_traitsILi256ELi64ELi64ELi4ES3_EELb0ELb0ELb0ELb0ELb0ELb1ELb0ELb0EEEvNS_16Flash_fwd_paramsE)
        /*0698*/ 	.word	0x000000ff


	//----- nvinfo : EIATTR_FRAME_SIZE
	.align		4
.L_292:
        /*069c*/ 	.byte	0x04, 0x11
        /*069e*/ 	.short	(.L_294 - .L_293)
	.align		4
.L_293:
        /*06a0*/ 	.word	index@(_ZN5flash24flash_fwd_splitkv_kernelI23Flash_fwd_kernel_traitsILi256ELi64ELi64ELi4ELb0ELb0EN7cutlass10bfloat16_tE19Flash_kernel_traitsILi256ELi64ELi64ELi4ES3_EELb0ELb0ELb0ELb0ELb0ELb1ELb0ELb0EEEvNS_16Flash_fwd_paramsE)
        /*06a4*/ 	.word	0x00000008


	//----- nvinfo : EIATTR_REGCOUNT
	.align		4
.L_294:
        /*06a8*/ 	.byte	0x04, 0x2f
        /*06aa*/ 	.short	(.L_296 - .L_295)
	.align		4
.L_295:
        /*06ac*/ 	.word	index@(_ZN5flash24flash_fwd_splitkv_kernelI23Flash_fwd_kernel_traitsILi256ELi64ELi64ELi4ELb0ELb0EN7cutlass10bfloat16_tE19Flash_kernel_traitsILi256ELi64ELi64ELi4ES3_EELb0ELb0ELb0ELb0ELb0ELb0ELb0ELb0EEEvNS_16Flash_fwd_paramsE)
        /*06b0*/ 	.word	0x000000fe


	//----- nvinfo : EIATTR_FRAME_SIZE
	.align		4
.L_296:
        /*06b4*/ 	.byte	0x04, 0x11
        /*06b6*/ 	.short	(.L_298 - .L_297)
	.align		4
.L_297:
        /*06b8*/ 	.word	index@(_ZN5flash24flash_fwd_splitkv_kernelI23Flash_fwd_kernel_traitsILi256ELi64ELi64ELi4ELb0ELb0EN7cutlass10bfloat16_tE19Flash_kernel_traitsILi256ELi64ELi64ELi4ES3_EELb0ELb0ELb0ELb0ELb0ELb0ELb0ELb0EEEvNS_16Flash_fwd_paramsE)
        /*06bc*/ 	.word	0x00000000


	//----- nvinfo : EIATTR_REGCOUNT
	.align		4
.L_298:
        /*06c0*/ 	.byte	0x04, 0x2f
        /*06c2*/ 	.short	(.L_300 - .L_299)
	.align		4
.L_299:
        /*06c4*/ 	.word	index@(_ZN5flash32flash_fwd_splitkv_combine_kernelI23Flash_fwd_kernel_traitsILi256ELi64ELi64ELi4ELb0ELb0EN7cutlass10bfloat16_tE19Flash_kernel_traitsILi256ELi64ELi64ELi4ES3_EELi4ELi1ELb1EEEvNS_16Flash_fwd_paramsE)
        /*06c8*/ 	.word	0x00000038


	//----- nvinfo : EIATTR_FRAME_SIZE
	.align		4
.L_300:
        /*06cc*/ 	.byte	0x04, 0x11
        /*06ce*/ 	.short	(.L_302 - .L_301)
	.align		4
.L_301:
        /*06d0*/ 	.word	index@($__internal_13_$__cuda_sm20_div_s64)
        /*06d4*/ 	.word	0x00000000


	//----- nvinfo : EIATTR_FRAME_SIZE
	.align		4
.L_302:
        /*06d8*/ 	.byte	0x04, 0x11
        /*06da*/ 	.short	(.L_304 - .L_303)
	.align		4
.L_303:
        /*06dc*/ 	.word	index@(_ZN5flash32flash_fwd_splitkv_combine_kernelI23Flash_fwd_kernel_traitsILi256ELi64ELi64ELi4ELb0ELb0EN7cutlass10bfloat16_tE19Flash_kernel_traitsILi256ELi64ELi64ELi4ES3_EELi4ELi1ELb1EEEvNS_16Flash_fwd_paramsE)
        /*06e0*/ 	.word	0x00000000


	//----- nvinfo : EIATTR_REGCOUNT
	.align		4
.L_304:
        /*06e4*/ 	.byte	0x04, 0x2f
        /*06e6*/ 	.short	(.L_306 - .L_305)
	.align		4
.L_305:
        /*06e8*/ 	.word	index@(_ZN5flash32flash_fwd_splitkv_combine_kernelI23Flash_fwd_kernel_traitsILi256ELi64ELi64ELi4ELb0ELb0EN7cutlass10bfloat16_tE19Flash_kernel_traitsILi256ELi64ELi64ELi4ES3_EELi4ELi2ELb1EEEvNS_16Flash_fwd_paramsE)
        /*06ec*/ 	.word	0x00000036


	//----- nvinfo : EIATTR_FRAME_SIZE
	.align		4
.L_306:
        /*06f0*/ 	.byte	0x04, 0x11
        /*06f2*/ 	.short	(.L_308 - .L_307)
	.align		4
.L_307:
        /*06f4*/ 	.word	index@($__internal_12_$__cuda_sm20_div_s64)
        /*06f8*/ 	.word	0x00000000


	//----- nvinfo : EIATTR_FRAME_SIZE
	.align		4
.L_308:
        /*06fc*/ 	.byte	0x04, 0x11
        /*06fe*/ 	.short	(.L_310 - .L_309)
	.align		4
.L_309:
        /*0700*/ 	.word	index@(_ZN5flash32flash_fwd_splitkv_combine_kernelI23Flash_fwd_kernel_traitsILi256ELi64ELi64ELi4ELb0ELb0EN7cutlass10bfloat16_tE19Flash_kernel_traitsILi256ELi64ELi64ELi4ES3_EELi4ELi2ELb1EEEvNS_16Flash_fwd_paramsE)
        /*0704*/ 	.word	0x00000000


	//----- nvinfo : EIATTR_REGCOUNT
	.align		4
.L_310:
        /*0708*/ 	.byte	0x04, 0x2f
        /*070a*/ 	.short	(.L_312 - .L_311)
	.align		4
.L_311:
        /*070c*/ 	.word	index@(_ZN5flash32flash_fwd_splitkv_combine_kernelI23Flash_fwd_kernel_traitsILi256ELi64ELi64ELi4ELb0ELb0EN7cutlass10bfloat16_tE19Flash_kernel_traitsILi256ELi64ELi64ELi4ES3_EELi4ELi3ELb1EEEvNS_16Flash_fwd_paramsE)
        /*0710*/ 	.word	0x00000034


	//----- nvinfo : EIATTR_FRAME_SIZE
	.align		4
.L_312:
        /*0714*/ 	.byte	0x04, 0x11
        /*0716*/ 	.short	(.L_314 - .L_313)
	.align		4
.L_313:
        /*0718*/ 	.word	index@($__internal_11_$__cuda_sm20_div_s64)
        /*071c*/ 	.word	0x00000000


	//----- nvinfo : EIATTR_FRAME_SIZE
	.align		4
.L_314:
        /*0720*/ 	.byte	0x04, 0x11
        /*0722*/ 	.short	(.L_316 - .L_315)
	.align		4
.L_315:
        /*0724*/ 	.word	index@(_ZN5flash32flash_fwd_splitkv_combine_kernelI23Flash_fwd_kernel_traitsILi256ELi64ELi64ELi4ELb0ELb0EN7cutlass10bfloat16_tE19Flash_kernel_traitsILi256ELi64ELi64ELi4ES3_EELi4ELi3ELb1EEEvNS_16Flash_fwd_paramsE)
        /*0728*/ 	.word	0x00000000


	//----- nvinfo : EIATTR_REGCOUNT
	.align		4
.L_316:
        /*072c*/ 	.byte	0x04, 0x2f
        /*072e*/ 	.short	(.L_318 - .L_317)
	.align		4
.L_317:
        /*0730*/ 	.word	index@(_ZN5flash32flash_fwd_splitkv_combine_kernelI23Flash_fwd_kernel_traitsILi256ELi64ELi64ELi4ELb0ELb0EN7cutlass10bfloat16_tE19Flash_kernel_traitsILi256ELi64ELi64ELi4ES3_EELi4ELi4ELb1EEEvNS_16Flash_fwd_paramsE)
        /*0734*/ 	.word	0x00000034


	//----- nvinfo : EIATTR_FRAME_SIZE
	.align		4
.L_318:
        /*0738*/ 	.byte	0x04, 0x11
        /*073a*/ 	.short	(.L_320 - .L_319)
	.align		4
.L_319:
        /*073c*/ 	.word	index@($__internal_10_$__cuda_sm20_div_s64)
        /*0740*/ 	.word	0x00000000


	//----- nvinfo : EIATTR_FRAME_SIZE
	.align		4
.L_320:
        /*0744*/ 	.byte	0x04, 0x11
        /*0746*/ 	.short	(.L_322 - .L_321)
	.align		4
.L_321:
        /*0748*/ 	.word	index@(_ZN5flash32flash_fwd_splitkv_combine_kernelI23Flash_fwd_kernel_traitsILi256ELi64ELi64ELi4ELb0ELb0EN7cutlass10bfloat16_tE19Flash_kernel_traitsILi256ELi64ELi64ELi4ES3_EELi4ELi4ELb1EEEvNS_16Flash_fwd_paramsE)
        /*074c*/ 	.word	0x00000000


	//----- nvinfo : EIATTR_REGCOUNT
	.align		4
.L_322:
        /*0750*/ 	.byte	0x04, 0x2f
        /*0752*/ 	.short	(.L_324 - .L_323)
	.align		4
.L_323:
        /*0754*/ 	.word	index@(_ZN5flash32flash_fwd_splitkv_combine_kernelI23Flash_fwd_kernel_traitsILi256ELi64ELi64ELi4ELb0ELb0EN7cutlass10bfloat16_tE19Flash_kernel_traitsILi256ELi64ELi64ELi4ES3_EELi4ELi5ELb1EEEvNS_16Flash_fwd_paramsE)
        /*0758*/ 	.word	0x00000034


	//----- nvinfo : EIATTR_FRAME_SIZE
	.align		4
.L_324:
        /*075c*/ 	.byte	0x04, 0x11
        /*075e*/ 	.short	(.L_326 - .L_325)
	.align		4
.L_325:
        /*0760*/ 	.word	index@($__internal_9_$__cuda_sm20_div_s64)
        /*0764*/ 	.word	0x00000000


	//----- nvinfo : EIATTR_FRAME_SIZE
	.align		4
.L_326:
        /*0768*/ 	.byte	0x04, 0x11
        /*076a*/ 	.short	(.L_328 - .L_327)
	.align		4
.L_327:
        /*076c*/ 	.word	index@(_ZN5flash32flash_fwd_splitkv_combine_kernelI23Flash_fwd_kernel_traitsILi256ELi64ELi64ELi4ELb0ELb0EN7cutlass10bfloat16_tE19Flash_kernel_traitsILi256ELi64ELi64ELi4ES3_EELi4ELi5ELb1EEEvNS_16Flash_fwd_paramsE)
        /*0770*/ 	.word	0x00000000


	//----- nvinfo : EIATTR_REGCOUNT
	.align		4
.L_328:
        /*0774*/ 	.byte	0x04, 0x2f
        /*0776*/ 	.short	(.L_330 - .L_329)
	.align		4
.L_329:
        /*0778*/ 	.word	index@(_ZN5flash32flash_fwd_splitkv_combine_kernelI23Flash_fwd_kernel_traitsILi256ELi64ELi64ELi4ELb0ELb0EN7cutlass10bfloat16_tE19Flash_kernel_traitsILi256ELi64ELi64ELi4ES3_EELi4ELi6ELb1EEEvNS_16Flash_fwd_paramsE)
        /*077c*/ 	.word	0x0000003c


	//----- nvinfo : EIATTR_FRAME_SIZE
	.align		4
.L_330:
        /*0780*/ 	.byte	0x04, 0x11
        /*0782*/ 	.short	(.L_332 - .L_331)
	.align		4
.L_331:
        /*0784*/ 	.word	index@($__internal_8_$__cuda_sm20_div_s64)
        /*0788*/ 	.word	0x00000000


	//----- nvinfo : EIATTR_FRAME_SIZE
	.align		4
.L_332:
        /*078c*/ 	.byte	0x04, 0x11
        /*078e*/ 	.short	(.L_334 - .L_333)
	.align		4
.L_333:
        /*0790*/ 	.word	index@(_ZN5flash32flash_fwd_splitkv_combine_kernelI23Flash_fwd_kernel_traitsILi256ELi64ELi64ELi4ELb0ELb0EN7cutlass10bfloat16_tE19Flash_kernel_traitsILi256ELi64ELi64ELi4ES3_EELi4ELi6ELb1EEEvNS_16Flash_fwd_paramsE)
        /*0794*/ 	.word	0x00000000


	//----- nvinfo : EIATTR_REGCOUNT
	.align		4
.L_334:
        /*0798*/ 	.byte	0x04, 0x2f
        /*079a*/ 	.short	(.L_336 - .L_335)
	.align		4
.L_335:
        /*079c*/ 	.word	index@(_ZN5flash32flash_fwd_splitkv_combine_kernelI23Flash_fwd_kernel_traitsILi256ELi64ELi64ELi4ELb0ELb0EN7cutlass10bfloat16_tE19Flash_kernel_traitsILi256ELi64ELi64ELi4ES3_EELi4ELi7ELb1EEEvNS_16Flash_fwd_paramsE)
        /*07a0*/ 	.word	0x0000003e


	//----- nvinfo : EIATTR_FRAME_SIZE
	.align		4
.L_336:
        /*07a4*/ 	.byte	0x04, 0x11
        /*07a6*/ 	.short	(.L_338 - .L_337)
	.align		4
.L_337:
        /*07a8*/ 	.word	index@($__internal_7_$__cuda_sm20_div_s64)
        /*07ac*/ 	.word	0x00000000


	//----- nvinfo : EIATTR_FRAME_SIZE
	.align		4
.L_338:
        /*07b0*/ 	.byte	0x04, 0x11
        /*07b2*/ 	.short	(.L_340 - .L_339)
	.align		4
.L_339:
        /*07b4*/ 	.word	index@(_ZN5flash32flash_fwd_splitkv_combine_kernelI23Flash_fwd_kernel_traitsILi256ELi64ELi64ELi4ELb0ELb0EN7cutlass10bfloat16_tE19Flash_kernel_traitsILi256ELi64ELi64ELi4ES3_EELi4ELi7ELb1EEEvNS_16Flash_fwd_paramsE)
        /*07b8*/ 	.word	0x00000000


	//----- nvinfo : EIATTR_REGCOUNT
	.align		4
.L_340:
        /*07bc*/ 	.byte	0x04, 0x2f
        /*07be*/ 	.short	(.L_342 - .L_341)
	.align		4
.L_341:
        /*07c0*/ 	.word	index@(_ZN5flash32flash_fwd_splitkv_combine_kernelI23Flash_fwd_kernel_traitsILi256ELi64ELi64ELi4ELb0ELb0EN7cutlass10bfloat16_tE19Flash_kernel_traitsILi256ELi64ELi64ELi4ES3_EELi4ELi1ELb0EEEvNS_16Flash_fwd_paramsE)
        /*07c4*/ 	.word	0x00000036


	//----- nvinfo : EIATTR_FRAME_SIZE
	.align		4
.L_342:
        /*07c8*/ 	.byte	0x04, 0x11
        /*07ca*/ 	.short	(.L_344 - .L_343)
	.align		4
.L_343:
        /*07cc*/ 	.word	index@($__internal_6_$__cuda_sm20_div_s64)
        /*07d0*/ 	.word	0x00000000


	//----- nvinfo : EIATTR_FRAME_SIZE
	.align		4
.L_344:
        /*07d4*/ 	.byte	0x04, 0x11
        /*07d6*/ 	.short	(.L_346 - .L_345)
	.align		4
.L_345:
        /*07d8*/ 	.word	index@(_ZN5flash32flash_fwd_splitkv_combine_kernelI23Flash_fwd_kernel_traitsILi256ELi64ELi64ELi4ELb0ELb0EN7cutlass10bfloat16_tE19Flash_kernel_traitsILi256ELi64ELi64ELi4ES3_EELi4ELi1ELb0EEEvNS_16Flash_fwd_paramsE)
        /*07dc*/ 	.word	0x00000000


	//----- nvinfo : EIATTR_REGCOUNT
	.align		4
.L_346:
        /*07e0*/ 	.byte	0x04, 0x2f
        /*07e2*/ 	.short	(.L_348 - .L_347)
	.align		4
.L_347:
        /*07e4*/ 	.word	index@(_ZN5flash32flash_fwd_splitkv_combine_kernelI23Flash_fwd_kernel_traitsILi256ELi64ELi64ELi4ELb0ELb0EN7cutlass10bfloat16_tE19Flash_kernel_traitsILi256ELi64ELi64ELi4ES3_EELi4ELi2ELb0EEEvNS_16Flash_fwd_paramsE)
        /*07e8*/ 	.word	0x00000036


	//----- nvinfo : EIATTR_FRAME_SIZE
	.align		4
.L_348:
        /*07ec*/ 	.byte	0x04, 0x11
        /*07ee*/ 	.short	(.L_350 - .L_349)
	.align		4
.L_349:
        /*07f0*/ 	.word	index@($__internal_5_$__cuda_sm20_div_s64)
        /*07f4*/ 	.word	0x00000000


	//----- nvinfo : EIATTR_FRAME_SIZE
	.align		4
.L_350:
        /*07f8*/ 	.byte	0x04, 0x11
        /*07fa*/ 	.short	(.L_352 - .L_351)
	.align		4
.L_351:
        /*07fc*/ 	.word	index@(_ZN5flash32flash_fwd_splitkv_combine_kernelI23Flash_fwd_kernel_traitsILi256ELi64ELi64ELi4ELb0ELb0EN7cutlass10bfloat16_tE19Flash_kernel_traitsILi256ELi64ELi64ELi4ES3_EELi4ELi2ELb0EEEvNS_16Flash_fwd_paramsE)
        /*0800*/ 	.word	0x00000000


	//----- nvinfo : EIATTR_REGCOUNT
	.align		4
.L_352:
        /*0804*/ 	.byte	0x04, 0x2f
        /*0806*/ 	.short	(.L_354 - .L_353)
	.align		4
.L_353:
        /*0808*/ 	.word	index@(_ZN5flash32flash_fwd_splitkv_combine_kernelI23Flash_fwd_kernel_traitsILi256ELi64ELi64ELi4ELb0ELb0EN7cutlass10bfloat16_tE19Flash_kernel_traitsILi256ELi64ELi64ELi4ES3_EELi4ELi3ELb0EEEvNS_16Flash_fwd_paramsE)
        /*080c*/ 	.word	0x00000034


	//----- nvinfo : EIATTR_FRAME_SIZE
	.align		4
.L_354:
        /*0810*/ 	.byte	0x04, 0x11
        /*0812*/ 	.short	(.L_356 - .L_355)
	.align		4
.L_355:
        /*0814*/ 	.word	index@($__internal_4_$__cuda_sm20_div_s64)
        /*0818*/ 	.word	0x00000000


	//----- nvinfo : EIATTR_FRAME_SIZE
	.align		4
.L_356:
        /*081c*/ 	.byte	0x04, 0x11
        /*081e*/ 	.short	(.L_358 - .L_357)
	.align		4
.L_357:
        /*0820*/ 	.word	index@(_ZN5flash32flash_fwd_splitkv_combine_kernelI23Flash_fwd_kernel_traitsILi256ELi64ELi64ELi4ELb0ELb0EN7cutlass10bfloat16_tE19Flash_kernel_traitsILi256ELi64ELi64ELi4ES3_EELi4ELi3ELb0EEEvNS_16Flash_fwd_paramsE)
        /*0824*/ 	.word	0x00000000


	//----- nvinfo : EIATTR_REGCOUNT
	.align		4
.L_358:
        /*0828*/ 	.byte	0x04, 0x2f
        /*082a*/ 	.short	(.L_360 - .L_359)
	.align		4
.L_359:
        /*082c*/ 	.word	index@(_ZN5flash32flash_fwd_splitkv_combine_kernelI23Flash_fwd_kernel_traitsILi256ELi64ELi64ELi4ELb0ELb0EN7cutlass10bfloat16_tE19Flash_kernel_traitsILi256ELi64ELi64ELi4ES3_EELi4ELi4ELb0EEEvNS_16Flash_fwd_paramsE)
        /*0830*/ 	.word	0x00000034


	//----- nvinfo : EIATTR_FRAME_SIZE
	.align		4
.L_360:
        /*0834*/ 	.byte	0x04, 0x11
        /*0836*/ 	.short	(.L_362 - .L_361)
	.align		4
.L_361:
        /*0838*/ 	.word	index@($__internal_3_$__cuda_sm20_div_s64)
        /*083c*/ 	.word	0x00000000


	//----- nvinfo : EIATTR_FRAME_SIZE
	.align		4
.L_362:
        /*0840*/ 	.byte	0x04, 0x11
        /*0842*/ 	.short	(.L_364 - .L_363)
	.align		4
.L_363:
        /*0844*/ 	.word	index@(_ZN5flash32flash_fwd_splitkv_combine_kernelI23Flash_fwd_kernel_traitsILi256ELi64ELi64ELi4ELb0ELb0EN7cutlass10bfloat16_tE19Flash_kernel_traitsILi256ELi64ELi64ELi4ES3_EELi4ELi4ELb0EEEvNS_16Flash_fwd_paramsE)
        /*0848*/ 	.word	0x00000000


	//----- nvinfo : EIATTR_REGCOUNT
	.align		4
.L_364:
        /*084c*/ 	.byte	0x04, 0x2f
        /*084e*/ 	.short	(.L_366 - .L_365)
	.align		4
.L_365:
        /*0850*/ 	.word	index@(_ZN5flash32flash_fwd_splitkv_combine_kernelI23Flash_fwd_kernel_traitsILi256ELi64ELi64ELi4ELb0ELb0EN7cutlass10bfloat16_tE19Flash_kernel_traitsILi256ELi64ELi64ELi4ES3_EELi4ELi5ELb0EEEvNS_16Flash_fwd_paramsE)
        /*0854*/ 	.word	0x00000034


	//----- nvinfo : EIATTR_FRAME_SIZE
	.align		4
.L_366:
        /*0858*/ 	.byte	0x04, 0x11
        /*085a*/ 	.short	(.L_368 - .L_367)
	.align		4
.L_367:
        /*085c*/ 	.word	index@($__internal_2_$__cuda_sm20_div_s64)
        /*0860*/ 	.word	0x00000000


	//----- nvinfo : EIATTR_FRAME_SIZE
	.align		4
.L_368:
        /*0864*/ 	.byte	0x04, 0x11
        /*0866*/ 	.short	(.L_370 - .L_369)
	.align		4
.L_369:
        /*0868*/ 	.word	index@(_ZN5flash32flash_fwd_splitkv_combine_kernelI23Flash_fwd_kernel_traitsILi256ELi64ELi64ELi4ELb0ELb0EN7cutlass10bfloat16_tE19Flash_kernel_traitsILi256ELi64ELi64ELi4ES3_EELi4ELi5ELb0EEEvNS_16Flash_fwd_paramsE)
        /*086c*/ 	.word	0x00000000


	//----- nvinfo : EIATTR_REGCOUNT
	.align		4
.L_370:
        /*0870*/ 	.byte	0x04, 0x2f
        /*0872*/ 	.short	(.L_372 - .L_371)
	.align		4
.L_371:
        /*0874*/ 	.word	index@(_ZN5flash32flash_fwd_splitkv_combine_kernelI23Flash_fwd_kernel_traitsILi256ELi64ELi64ELi4ELb0ELb0EN7cutlass10bfloat16_tE19Flash_kernel_traitsILi256ELi64ELi64ELi4ES3_EELi4ELi6ELb0EEEvNS_16Flash_fwd_paramsE)
        /*0878*/ 	.word	0x0000003c


	//----- nvinfo : EIATTR_FRAME_SIZE
	.align		4
.L_372:
        /*087c*/ 	.byte	0x04, 0x11
        /*087e*/ 	.short	(.L_374 - .L_373)
	.align		4
.L_373:
        /*0880*/ 	.word	index@($__internal_1_$__cuda_sm20_div_s64)
        /*0884*/ 	.word	0x00000000


	//----- nvinfo : EIATTR_FRAME_SIZE
	.align		4
.L_374:
        /*0888*/ 	.byte	0x04, 0x11
        /*088a*/ 	.short	(.L_376 - .L_375)
	.align		4
.L_375:
        /*088c*/ 	.word	index@(_ZN5flash32flash_fwd_splitkv_combine_kernelI23Flash_fwd_kernel_traitsILi256ELi64ELi64ELi4ELb0ELb0EN7cutlass10bfloat16_tE19Flash_kernel_traitsILi256ELi64ELi64ELi4ES3_EELi4ELi6ELb0EEEvNS_16Flash_fwd_paramsE)
        /*0890*/ 	.word	0x00000000


	//----- nvinfo : EIATTR_REGCOUNT
	.align		4
.L_376:
        /*0894*/ 	.byte	0x04, 0x2f
        /*0896*/ 	.short	(.L_378 - .L_377)
	.align		4
.L_377:
        /*0898*/ 	.word	index@(_ZN5flash32flash_fwd_splitkv_combine_kernelI23Flash_fwd_kernel_traitsILi256ELi64ELi64ELi4ELb0ELb0EN7cutlass10bfloat16_tE19Flash_kernel_traitsILi256ELi64ELi64ELi4ES3_EELi4ELi7ELb0EEEvNS_16Flash_fwd_paramsE)
        /*089c*/ 	.word	0x0000003e


	//----- nvinfo : EIATTR_FRAME_SIZE
	.align		4
.L_378:
        /*08a0*/ 	.byte	0x04, 0x11
        /*08a2*/ 	.short	(.L_380 - .L_379)
	.align		4
.L_379:
        /*08a4*/ 	.word	index@($__internal_0_$__cuda_sm20_div_s64)
        /*08a8*/ 	.word	0x00000000


	//----- nvinfo : EIATTR_FRAME_SIZE
	.align		4
.L_380:
        /*08ac*/ 	.byte	0x04, 0x11
        /*08ae*/ 	.short	(.L_382 - .L_381)
	.align		4
.L_381:
        /*08b0*/ 	.word	index@(_ZN5flash32flash_fwd_splitkv_combine_kernelI23Flash_fwd_kernel_traitsILi256ELi64ELi64ELi4ELb0ELb0EN7cutlass10bfloat16_tE19Flash_kernel_traitsILi256ELi64ELi64ELi4ES3_EELi4ELi7ELb0EEEvNS_16Flash_fwd_paramsE)
        /*08b4*/ 	.word	0x00000000


	//----- nvinfo : EIATTR_MIN_STACK_SIZE
	.align		4
.L_382:
        /*08b8*/ 	.byte	0x04, 0x12
        /*08ba*/ 	.short	(.L_384 - .L_383)
	.align		4
.L_383:
        /*08bc*/ 	.word	index@(_ZN5flash32flash_fwd_splitkv_combine_kernelI23Flash_fwd_kernel_traitsILi256ELi64ELi64ELi4ELb0ELb0EN7cutlass10bfloat16_tE19Flash_kernel_traitsILi256ELi64ELi64ELi4ES3_EELi4ELi7ELb0EEEvNS_16Flash_fwd_paramsE)
        /*08c0*/ 	.word	0x00000000


	//----- nvinfo : EIATTR_MIN_STACK_SIZE
	.align		4
.L_384:
        /*08c4*/ 	.byte	0x04, 0x12
        /*08c6*/ 	.short	(.L_386 - .L_385)
	.align		4
.L_385:
        /*08c8*/ 	.word	index@(_ZN5flash32flash_fwd_splitkv_combine_kernelI23Flash_fwd_kernel_traitsILi256ELi64ELi64ELi4ELb0ELb0EN7cutlass10bfloat16_tE19Flash_kernel_traitsILi256ELi64ELi64ELi4ES3_EELi4ELi6ELb0EEEvNS_16Flash_fwd_paramsE)
        /*08cc*/ 	.word	0x00000000


	//----- nvinfo : EIATTR_MIN_STACK_SIZE
	.align		4
.L_386:
        /*08d0*/ 	.byte	0x04, 0x12
        /*08d2*/ 	.short	(.L_388 - .L_387)
	.align		4
.L_387:
        /*08d4*/ 	.word	index@(_ZN5flash32flash_fwd_splitkv_combine_kernelI23Flash_fwd_kernel_traitsILi256ELi64ELi64ELi4ELb0ELb0EN7cutlass10bfloat16_tE19Flash_kernel_traitsILi256ELi64ELi64ELi4ES3_EELi4ELi5ELb0EEEvNS_16Flash_fwd_paramsE)
        /*08d8*/ 	.word	0x00000000


	//----- nvinfo : EIATTR_MIN_STACK_SIZE
	.align		4
.L_388:
        /*08dc*/ 	.byte	0x04, 0x12
        /*08de*/ 	.short	(.L_390 - .L_389)
	.align		4
.L_389:
        /*08e0*/ 	.word	index@(_ZN5flash32flash_fwd_splitkv_combine_kernelI23Flash_fwd_kernel_traitsILi256ELi64ELi64ELi4ELb0ELb0EN7cutlass10bfloat16_tE19Flash_kernel_traitsILi256ELi64ELi64ELi4ES3_EELi4ELi4ELb0EEEvNS_16Flash_fwd_paramsE)
        /*08e4*/ 	.word	0x00000000


	//----- nvinfo : EIATTR_MIN_STACK_SIZE
	.align		4
.L_390:
        /*08e8*/ 	.byte	0x04, 0x12
        /*08ea*/ 	.short	(.L_392 - .L_391)
	.align		4
.L_391:
        /*08ec*/ 	.word	index@(_ZN5flash32flash_fwd_splitkv_combine_kernelI23Flash_fwd_kernel_traitsILi256ELi64ELi64ELi4ELb0ELb0EN7cutlass10bfloat16_tE19Flash_kernel_traitsILi256ELi64ELi64ELi4ES3_EELi4ELi3ELb0EEEvNS_16Flash_fwd_paramsE)
        /*08f0*/ 	.word	0x00000000


	//----- nvinfo : EIATTR_MIN_STACK_SIZE
	.align		4
.L_392:
        /*08f4*/ 	.byte	0x04, 0x12
        /*08f6*/ 	.short	(.L_394 - .L_393)
	.align		4
.L_393:
        /*08f8*/ 	.word	index@(_ZN5flash32flash_fwd_splitkv_combine_kernelI23Flash_fwd_kernel_traitsILi256ELi64ELi64ELi4ELb0ELb0EN7cutlass10bfloat16_tE19Flash_kernel_traitsILi256ELi64ELi64ELi4ES3_EELi4ELi2ELb0EEEvNS_16Flash_fwd_paramsE)
        /*08fc*/ 	.word	0x00000000


	//----- nvinfo : EIATTR_MIN_STACK_SIZE
	.align		4
.L_394:
        /*0900*/ 	.byte	0x04, 0x12
        /*0902*/ 	.short	(.L_396 - .L_395)
	.align		4
.L_395:
        /*0904*/ 	.word	index@(_ZN5flash32flash_fwd_splitkv_combine_kernelI23Flash_fwd_kernel_traitsILi256ELi64ELi64ELi4ELb0ELb0EN7cutlass10bfloat16_tE19Flash_kernel_traitsILi256ELi64ELi64ELi4ES3_EELi4ELi1ELb0EEEvNS_16Flash_fwd_paramsE)
        /*0908*/ 	.word	0x00000000


	//----- nvinfo : EIATTR_MIN_STACK_SIZE
	.align		4
.L_396:
        /*090c*/ 	.byte	0x04, 0x12
        /*090e*/ 	.short	(.L_398 - .L_397)
	.align		4
.L_397:
        /*0910*/ 	.word	index@(_ZN5flash32flash_fwd_splitkv_combine_kernelI23Flash_fwd_kernel_traitsILi256ELi64ELi64ELi4ELb0ELb0EN7cutlass10bfloat16_tE19Flash_kernel_traitsILi256ELi64ELi64ELi4ES3_EELi4ELi7ELb1EEEvNS_16Flash_fwd_paramsE)
        /*0914*/ 	.word	0x00000000


	//----- nvinfo : EIATTR_MIN_STACK_SIZE
	.align		4
.L_398:
        /*0918*/ 	.byte	0x04, 0x12
        /*091a*/ 	.short	(.L_400 - .L_399)
	.align		4
.L_399:
        /*091c*/ 	.word	index@(_ZN5flash32flash_fwd_splitkv_combine_kernelI23Flash_fwd_kernel_traitsILi256ELi64ELi64ELi4ELb0ELb0EN7cutlass10bfloat16_tE19Flash_kernel_traitsILi256ELi64ELi64ELi4ES3_EELi4ELi6ELb1EEEvNS_16Flash_fwd_paramsE)
        /*0920*/ 	.word	0x00000000


	//----- nvinfo : EIATTR_MIN_STACK_SIZE
	.align		4
.L_400:
        /*0924*/ 	.byte	0x04, 0x12
        /*0926*/ 	.short	(.L_402 - .L_401)
	.align		4
.L_401:
        /*0928*/ 	.word	index@(_ZN5flash32flash_fwd_splitkv_combine_kernelI23Flash_fwd_kernel_traitsILi256ELi64ELi64ELi4ELb0ELb0EN7cutlass10bfloat16_tE19Flash_kernel_traitsILi256ELi64ELi64ELi4ES3_EELi4ELi5ELb1EEEvNS_16Flash_fwd_paramsE)
        /*092c*/ 	.word	0x00000000


	//----- nvinfo : EIATTR_MIN_STACK_SIZE
	.align		4
.L_402:
        /*0930*/ 	.byte	0x04, 0x12
        /*0932*/ 	.short	(.L_404 - .L_403)
	.align		4
.L_403:
        /*0934*/ 	.word	index@(_ZN5flash32flash_fwd_splitkv_combine_kernelI23Flash_fwd_kernel_traitsILi256ELi64ELi64ELi4ELb0ELb0EN7cutlass10bfloat16_tE19Flash_kernel_traitsILi256ELi64ELi64ELi4ES3_EELi4ELi4ELb1EEEvNS_16Flash_fwd_paramsE)
        /*0938*/ 	.word	0x00000000


	//----- nvinfo : EIATTR_MIN_STACK_SIZE
	.align		4
.L_404:
        /*093c*/ 	.byte	0x04, 0x12
        /*093e*/ 	.short	(.L_406 - .L_405)
	.align		4
.L_405:
        /*0940*/ 	.word	index@(_ZN5flash32flash_fwd_splitkv_combine_kernelI23Flash_fwd_kernel_traitsILi256ELi64ELi64ELi4ELb0ELb0EN7cutlass10bfloat16_tE19Flash_kernel_traitsILi256ELi64ELi64ELi4ES3_EELi4ELi3ELb1EEEvNS_16Flash_fwd_paramsE)
        /*0944*/ 	.word	0x00000000


	//----- nvinfo : EIATTR_MIN_STACK_SIZE
	.align		4
.L_406:
        /*0948*/ 	.byte	0x04, 0x12
        /*094a*/ 	.short	(.L_408 - .L_407)
	.align		4
.L_407:
        /*094c*/ 	.word	index@(_ZN5flash32flash_fwd_splitkv_combine_kernelI23Flash_fwd_kernel_traitsILi256ELi64ELi64ELi4ELb0ELb0EN7cutlass10bfloat16_tE19Flash_kernel_traitsILi256ELi64ELi64ELi4ES3_EELi4ELi2ELb1EEEvNS_16Flash_fwd_paramsE)
        /*0950*/ 	.word	0x00000000


	//----- nvinfo : EIATTR_MIN_STACK_SIZE
	.align		4
.L_408:
        /*0954*/ 	.byte	0x04, 0x12
        /*0956*/ 	.short	(.L_410 - .L_409)
	.align		4
.L_409:
        /*0958*/ 	.word	index@(_ZN5flash32flash_fwd_splitkv_combine_kernelI23Flash_fwd_kernel_traitsILi256ELi64ELi64ELi4ELb0ELb0EN7cutlass10bfloat16_tE19Flash_kernel_traitsILi256ELi64ELi64ELi4ES3_EELi4ELi1ELb1EEEvNS_16Flash_fwd_paramsE)
        /*095c*/ 	.word	0x00000000


	//----- nvinfo : EIATTR_MIN_STACK_SIZE
	.align		4
.L_410:
        /*0960*/ 	.byte	0x04, 0x12
        /*0962*/ 	.short	(.L_412 - .L_411)
	.align		4
.L_411:
        /*0964*/ 	.word	index@(_ZN5flash24flash_fwd_splitkv_kernelI23Flash_fwd_kernel_traitsILi256ELi64ELi64ELi4ELb0ELb0EN7cutlass10bfloat16_tE19Flash_kernel_traitsILi256ELi64ELi64ELi4ES3_EELb0ELb0ELb0ELb0ELb0ELb0ELb0ELb0EEEvNS_16Flash_fwd_paramsE)
        /*0968*/ 	.word	0x00000000


	//----- nvinfo : EIATTR_MIN_STACK_SIZE
	.align		4
.L_412:
        /*096c*/ 	.byte	0x04, 0x12
        /*096e*/ 	.short	(.L_414 - .L_413)
	.align		4
.L_413:
        /*0970*/ 	.word	index@(_ZN5flash24flash_fwd_splitkv_kernelI23Flash_fwd_kernel_traitsILi256ELi64ELi64ELi4ELb0ELb0EN7cutlass10bfloat16_tE19Flash_kernel_traitsILi256ELi64ELi64ELi4ES3_EELb0ELb0ELb0ELb0ELb0ELb1ELb0ELb0EEEvNS_16Flash_fwd_paramsE)
        /*0974*/ 	.word	0x00000008


	//----- nvinfo : EIATTR_MIN_STACK_SIZE
	.align		4
.L_414:
        /*0978*/ 	.byte	0x04, 0x12
        /*097a*/ 	.short	(.L_416 - .L_415)
	.align		4
.L_415:
        /*097c*/ 	.word	index@(_ZN5flash24flash_fwd_splitkv_kernelI23Flash_fwd_kernel_traitsILi256ELi64ELi64ELi4ELb0ELb0EN7cutlass10bfloat16_tE19Flash_kernel_traitsILi256ELi64ELi64ELi4ES3_EELb0ELb0ELb0ELb0ELb0ELb0ELb0ELb1EEEvNS_16Flash_fwd_paramsE)
        /*0980*/ 	.word	0x00000008


	//----- nvinfo : EIATTR_MIN_STACK_SIZE
	.align		4
.L_416:
        /*0984*/ 	.byte	0x04, 0x12
        /*0986*/ 	.short	(.L_418 - .L_417)
	.align		4
.L_417:
        /*0988*/ 	.word	index@(_ZN5flash24flash_fwd_splitkv_kernelI23Flash_fwd_kernel_traitsILi256ELi64ELi64ELi4ELb0ELb0EN7cutlass10bfloat16_tE19Flash_kernel_traitsILi256ELi64ELi64ELi4ES3_EELb0ELb0ELb0ELb0ELb0ELb1ELb0ELb1EEEvNS_16Flash_fwd_paramsE)
        /*098c*/ 	.word	0x00000008


	//----- nvinfo : EIATTR_MIN_STACK_SIZE
	.align		4
.L_418:
        /*0990*/ 	.byte	0x04, 0x12
        /*0992*/ 	.short	(.L_420 - .L_419)
	.align		4
.L_419:
        /*0994*/ 	.word	index@(_ZN5flash24flash_fwd_splitkv_kernelI23Flash_fwd_kernel_traitsILi256ELi64ELi64ELi4ELb0ELb0EN7cutlass10bfloat16_tE19Flash_kernel_traitsILi256ELi64ELi64ELi4ES3_EELb0ELb0ELb0ELb0ELb0ELb0ELb1ELb0EEEvNS_16Flash_fwd_paramsE)
        /*0998*/ 	.word	0x00000000


	//----- nvinfo : EIATTR_MIN_STACK_SIZE
	.align		4
.L_420:
        /*099c*/ 	.byte	0x04, 0x12
        /*099e*/ 	.short	(.L_422 - .L_421)
	.align		4
.L_421:
        /*09a0*/ 	.word	index@(_ZN5flash24flash_fwd_splitkv_kernelI23Flash_fwd_kernel_traitsILi256ELi64ELi64ELi4ELb0ELb0EN7cutlass10bfloat16_tE19Flash_kernel_traitsILi256ELi64ELi64ELi4ES3_EELb0ELb0ELb0ELb0ELb0ELb1ELb1ELb0EEEvNS_16Flash_fwd_paramsE)
        /*09a4*/ 	.word	0x00000000


	//----- nvinfo : EIATTR_MIN_STACK_SIZE
	.align		4
.L_422:
        /*09a8*/ 	.byte	0x04, 0x12
        /*09aa*/ 	.short	(.L_424 - .L_423)
	.align		4
.L_423:
        /*09ac*/ 	.word	index@(_ZN5flash24flash_fwd_splitkv_kernelI23Flash_fwd_kernel_traitsILi256ELi64ELi64ELi4ELb0ELb0EN7cutlass10bfloat16_tE19Flash_kernel_traitsILi256ELi64ELi64ELi4ES3_EELb0ELb0ELb0ELb0ELb0ELb0ELb1ELb1EEEvNS_16Flash_fwd_paramsE)
        /*09b0*/ 	.word	0x00000008


	//----- nvinfo : EIATTR_MIN_STACK_SIZE
	.align		4
.L_424:
        /*09b4*/ 	.byte	0x04, 0x12
        /*09b6*/ 	.short	(.L_426 - .L_425)
	.align		4
.L_425:
        /*09b8*/ 	.word	index@(_ZN5flash24flash_fwd_splitkv_kernelI23Flash_fwd_kernel_traitsILi256ELi64ELi64ELi4ELb0ELb0EN7cutlass10bfloat16_tE19Flash_kernel_traitsILi256ELi64ELi64ELi4ES3_EELb0ELb0ELb0ELb0ELb0ELb1ELb1ELb1EEEvNS_16Flash_fwd_paramsE)
        /*09bc*/ 	.word	0x00000008


	//----- nvinfo : EIATTR_MIN_STACK_SIZE
	.align		4
.L_426:
        /*09c0*/ 	.byte	0x04, 0x12
        /*09c2*/ 	.short	(.L_428 - .L_427)
	.align		4
.L_427:
        /*09c4*/ 	.word	index@(_ZN5flash24flash_fwd_splitkv_kernelI23Flash_fwd_kernel_traitsILi256ELi64ELi64ELi4ELb0ELb0EN7cutlass10bfloat16_tE19Flash_kernel_traitsILi256ELi64ELi64ELi4ES3_EELb0ELb1ELb0ELb0ELb0ELb0ELb0ELb0EEEvNS_16Flash_fwd_paramsE)
        /*09c8*/ 	.word	0x00000000


	//----- nvinfo : EIATTR_MIN_STACK_SIZE
	.align		4
.L_428:
        /*09cc*/ 	.byte	0x04, 0x12
        /*09ce*/ 	.short	(.L_430 - .L_429)
	.align		4
.L_429:
        /*09d0*/ 	.word	index@(_ZN5flash24flash_fwd_splitkv_kernelI23Flash_fwd_kernel_traitsILi256ELi64ELi64ELi4ELb0ELb0EN7cutlass10bfloat16_tE19Flash_kernel_traitsILi256ELi64ELi64ELi4ES3_EELb0ELb1ELb0ELb0ELb0ELb1ELb0ELb0EEEvNS_16Flash_fwd_paramsE)
        /*09d4*/ 	.word	0x00000000


	//----- nvinfo : EIATTR_MIN_STACK_SIZE
	.align		4
.L_430:
        /*09d8*/ 	.byte	0x04, 0x12
        /*09da*/ 	.short	(.L_432 - .L_431)
	.align		4
.L_431:
        /*09dc*/ 	.word	index@(_ZN5flash24flash_fwd_splitkv_kernelI23Flash_fwd_kernel_traitsILi256ELi64ELi64ELi4ELb0ELb0EN7cutlass10bfloat16_tE19Flash_kernel_traitsILi256ELi64ELi64ELi4ES3_EELb0ELb1ELb0ELb0ELb0ELb0ELb0ELb1EEEvNS_16Flash_fwd_paramsE)
        /*09e0*/ 	.word	0x00000000


	//----- nvinfo : EIATTR_MIN_STACK_SIZE
	.align		4
.L_432:
        /*09e4*/ 	.byte	0x04, 0x12
        /*09e6*/ 	.short	(.L_434 - .L_433)
	.align		4
.L_433:
        /*09e8*/ 	.word	index@(_ZN5flash24flash_fwd_splitkv_kernelI23Flash_fwd_kernel_traitsILi256ELi64ELi64ELi4ELb0ELb0EN7cutlass10bfloat16_tE19Flash_kernel_traitsILi256ELi64ELi64ELi4ES3_EELb0ELb1ELb0ELb0ELb0ELb1ELb0ELb1EEEvNS_16Flash_fwd_paramsE)
        /*09ec*/ 	.word	0x00000000


	//----- nvinfo : EIATTR_MIN_STACK_SIZE
	.align		4
.L_434:
        /*09f0*/ 	.byte	0x04, 0x12
        /*09f2*/ 	.short	(.L_436 - .L_435)
	.align		4
.L_435:
        /*09f4*/ 	.word	index@(_ZN5flash24flash_fwd_splitkv_kernelI23Flash_fwd_kernel_traitsILi256ELi64ELi64ELi4ELb0ELb0EN7cutlass10bfloat16_tE19Flash_kernel_traitsILi256ELi64ELi64ELi4ES3_EELb0ELb1ELb0ELb0ELb0ELb0ELb1ELb0EEEvNS_16Flash_fwd_paramsE)
        /*09f8*/ 	.word	0x00000000


	//----- nvinfo : EIATTR_MIN_STACK_SIZE
	.align		4
.L_436:
        /*09fc*/ 	.byte	0x04, 0x12
        /*09fe*/ 	.short	(.L_438 - .L_437)
	.align		4
.L_437:
        /*0a00*/ 	.word	index@(_ZN5flash24flash_fwd_splitkv_kernelI23Flash_fwd_kernel_traitsILi256ELi64ELi64ELi4ELb0ELb0EN7cutlass10bfloat16_tE19Flash_kernel_traitsILi256ELi64ELi64ELi4ES3_EELb0ELb1ELb0ELb0ELb0ELb1ELb1ELb0EEEvNS_16Flash_fwd_paramsE)
        /*0a04*/ 	.word	0x00000000


	//----- nvinfo : EIATTR_MIN_STACK_SIZE
	.align		4
.L_438:
        /*0a08*/ 	.byte	0x04, 0x12
        /*0a0a*/ 	.short	(.L_440 - .L_439)
	.align		4
.L_439:
        /*0a0c*/ 	.word	index@(_ZN5flash24flash_fwd_splitkv_kernelI23Flash_fwd_kernel_traitsILi256ELi64ELi64ELi4ELb0ELb0EN7cutlass10bfloat16_tE19Flash_kernel_traitsILi256ELi64ELi64ELi4ES3_EELb0ELb1ELb0ELb0ELb0ELb0ELb1ELb1EEEvNS_16Flash_fwd_paramsE)
        /*0a10*/ 	.word	0x00000000


	//----- nvinfo : EIATTR_MIN_STACK_SIZE
	.align		4
.L_440:
        /*0a14*/ 	.byte	0x04, 0x12
        /*0a16*/ 	.short	(.L_442 - .L_441)
	.align		4
.L_441:
        /*0a18*/ 	.word	index@(_ZN5flash24flash_fwd_splitkv_kernelI23Flash_fwd_kernel_traitsILi256ELi64ELi64ELi4ELb0ELb0EN7cutlass10bfloat16_tE19Flash_kernel_traitsILi256ELi64ELi64ELi4ES3_EELb0ELb1ELb0ELb0ELb0ELb1ELb1ELb1EEEvNS_16Flash_fwd_paramsE)
        /*0a1c*/ 	.word	0x00000010


	//----- nvinfo : EIATTR_MIN_STACK_SIZE
	.align		4
.L_442:
        /*0a20*/ 	.byte	0x04, 0x12
        /*0a22*/ 	.short	(.L_444 - .L_443)
	.align		4
.L_443:
        /*0a24*/ 	.word	index@(_ZN5flash24flash_fwd_splitkv_kernelI23Flash_fwd_kernel_traitsILi256ELi64ELi64ELi4ELb0ELb0EN7cutlass10bfloat16_tE19Flash_kernel_traitsILi256ELi64ELi64ELi4ES3_EELb0ELb0ELb0ELb0ELb1ELb0ELb0ELb0EEEvNS_16Flash_fwd_paramsE)
        /*0a28*/ 	.word	0x00000000


	//----- nvinfo : EIATTR_MIN_STACK_SIZE
	.align		4
.L_444:
        /*0a2c*/ 	.byte	0x04, 0x12
        /*0a2e*/ 	.short	(.L_446 - .L_445)
	.align		4
.L_445:
        /*0a30*/ 	.word	index@(_ZN5flash24flash_fwd_splitkv_kernelI23Flash_fwd_kernel_traitsILi256ELi64ELi64ELi4ELb0ELb0EN7cutlass10bfloat16_tE19Flash_kernel_traitsILi256ELi64ELi64ELi4ES3_EELb0ELb0ELb0ELb0ELb1ELb1ELb0ELb0EEEvNS_16Flash_fwd_paramsE)
        /*0a34*/ 	.word	0x00000000


	//----- nvinfo : EIATTR_MIN_STACK_SIZE
	.align		4
.L_446:
        /*0a38*/ 	.byte	0x04, 0x12
        /*0a3a*/ 	.short	(.L_448 - .L_447)
	.align		4
.L_447:
        /*0a3c*/ 	.word	index@(_ZN5flash24flash_fwd_splitkv_kernelI23Flash_fwd_kernel_traitsILi256ELi64ELi64ELi4ELb0ELb0EN7cutlass10bfloat16_tE19Flash_kernel_traitsILi256ELi64ELi64ELi4ES3_EELb0ELb0ELb1ELb0ELb0ELb0ELb0ELb0EEEvNS_16Flash_fwd_paramsE)
        /*0a40*/ 	.word	0x00000000


	//----- nvinfo : EIATTR_MIN_STACK_SIZE
	.align		4
.L_448:
        /*0a44*/ 	.byte	0x04, 0x12
        /*0a46*/ 	.short	(.L_450 - .L_449)
	.align		4
.L_449:
        /*0a48*/ 	.word	index@(_ZN5flash24flash_fwd_splitkv_kernelI23Flash_fwd_kernel_traitsILi256ELi64ELi64ELi4ELb0ELb0EN7cutlass10bfloat16_tE19Flash_kernel_traitsILi256ELi64ELi64ELi4ES3_EELb0ELb0ELb1ELb0ELb0ELb1ELb0ELb0EEEvNS_16Flash_fwd_paramsE)
        /*0a4c*/ 	.word	0x00000000


	//----- nvinfo : EIATTR_MIN_STACK_SIZE
	.align		4
.L_450:
        /*0a50*/ 	.byte	0x04, 0x12
        /*0a52*/ 	.short	(.L_452 - .L_451)
	.align		4
.L_451:
        /*0a54*/ 	.word	index@(_ZN5flash24flash_fwd_splitkv_kernelI23Flash_fwd_kernel_traitsILi256ELi64ELi64ELi4ELb0ELb0EN7cutlass10bfloat16_tE19Flash_kernel_traitsILi256ELi64ELi64ELi4ES3_EELb0ELb0ELb0ELb0ELb1ELb0ELb0ELb1EEEvNS_16Flash_fwd_paramsE)
        /*0a58*/ 	.word	0x00000008


	//----- nvinfo : EIATTR_MIN_STACK_SIZE
	.align		4
.L_452:
        /*0a5c*/ 	.byte	0x04, 0x12
        /*0a5e*/ 	.short	(.L_454 - .L_453)
	.align		4
.L_453:
        /*0a60*/ 	.word	index@(_ZN5flash24flash_fwd_splitkv_kernelI23Flash_fwd_kernel_traitsILi256ELi64ELi64ELi4ELb0ELb0EN7cutlass10bfloat16_tE19Flash_kernel_traitsILi256ELi64ELi64ELi4ES3_EELb0ELb0ELb0ELb0ELb1ELb1ELb0ELb1EEEvNS_16Flash_fwd_paramsE)
        /*0a64*/ 	.word	0x00000010


	//----- nvinfo : EIATTR_MIN_STACK_SIZE
	.align		4
.L_454:
        /*0a68*/ 	.byte	0x04, 0x12
        /*0a6a*/ 	.short	(.L_456 - .L_455)
	.align		4
.L_455:
        /*0a6c*/ 	.word	index@(_ZN5flash24flash_fwd_splitkv_kernelI23Flash_fwd_kernel_traitsILi256ELi64ELi64ELi4ELb0ELb0EN7cutlass10bfloat16_tE19Flash_kernel_traitsILi256ELi64ELi64ELi4ES3_EELb0ELb0ELb1ELb0ELb0ELb0ELb0ELb1EEEvNS_16Flash_fwd_paramsE)
        /*0a70*/ 	.word	0x00000000


	//----- nvinfo : EIATTR_MIN_STACK_SIZE
	.align		4
.L_456:
        /*0a74*/ 	.byte	0x04, 0x12
        /*0a76*/ 	.short	(.L_458 - .L_457)
	.align		4
.L_457:
        /*0a78*/ 	.word	index@(_ZN5flash24flash_fwd_splitkv_kernelI23Flash_fwd_kernel_traitsILi256ELi64ELi64ELi4ELb0ELb0EN7cutlass10bfloat16_tE19Flash_kernel_traitsILi256ELi64ELi64ELi4ES3_EELb0ELb0ELb1ELb0ELb0ELb1ELb0ELb1EEEvNS_16Flash_fwd_paramsE)
        /*0a7c*/ 	.word	0x00000050


	//----- nvinfo : EIATTR_MIN_STACK_SIZE
	.align		4
.L_458:
        /*0a80*/ 	.byte	0x04, 0x12
        /*0a82*/ 	.short	(.L_460 - .L_459)
	.align		4
.L_459:
        /*0a84*/ 	.word	index@(_ZN5flash24flash_fwd_splitkv_kernelI23Flash_fwd_kernel_traitsILi256ELi64ELi64ELi4ELb0ELb0EN7cutlass10bfloat16_tE19Flash_kernel_traitsILi256ELi64ELi64ELi4ES3_EELb0ELb0ELb0ELb0ELb1ELb0ELb1ELb0EEEvNS_16Flash_fwd_paramsE)
        /*0a88*/ 	.word	0x00000000


	//----- nvinfo : EIATTR_MIN_STACK_SIZE
	.align		4
.L_460:
        /*0a8c*/ 	.byte	0x04, 0x12
        /*0a8e*/ 	.short	(.L_462 - .L_461)
	.align		4
.L_461:
        /*0a90*/ 	.word	index@(_ZN5flash24flash_fwd_splitkv_kernelI23Flash_fwd_kernel_traitsILi256ELi64ELi64ELi4ELb0ELb0EN7cutlass10bfloat16_tE19Flash_kernel_traitsILi256ELi64ELi64ELi4ES3_EELb0ELb0ELb0ELb0ELb1ELb1ELb1ELb0EEEvNS_16Flash_fwd_paramsE)
        /*0a94*/ 	.word	0x00000000


	//----- nvinfo : EIATTR_MIN_STACK_SIZE
	.align		4
.L_462:
        /*0a98*/ 	.byte	0x04, 0x12
        /*0a9a*/ 	.short	(.L_464 - .L_463)
	.align		4
.L_463:
        /*0a9c*/ 	.word	index@(_ZN5flash24flash_fwd_splitkv_kernelI23Flash_fwd_kernel_traitsILi256ELi64ELi64ELi4ELb0ELb0EN7cutlass10bfloat16_tE19Flash_kernel_traitsILi256ELi64ELi64ELi4ES3_EELb0ELb0ELb1ELb0ELb0ELb0ELb1ELb0EEEvNS_16Flash_fwd_paramsE)
        /*0aa0*/ 	.word	0x00000000


	//----- nvinfo : EIATTR_MIN_STACK_SIZE
	.align		4
.L_464:
        /*0aa4*/ 	.byte	0x04, 0x12
        /*0aa6*/ 	.short	(.L_466 - .L_465)
	.align		4
.L_465:
        /*0aa8*/ 	.word	index@(_ZN5flash24flash_fwd_splitkv_kernelI23Flash_fwd_kernel_traitsILi256ELi64ELi64ELi4ELb0ELb0EN7cutlass10bfloat16_tE19Flash_kernel_traitsILi256ELi64ELi64ELi4ES3_EELb0ELb0ELb1ELb0ELb0ELb1ELb1ELb0EEEvNS_16Flash_fwd_paramsE)
        /*0aac*/ 	.word	0x00000000


	//----- nvinfo : EIATTR_MIN_STACK_SIZE
	.align		4
.L_466:
        /*0ab0*/ 	.byte	0x04, 0x12
        /*0ab2*/ 	.short	(.L_468 - .L_467)
	.align		4
.L_467:
        /*0ab4*/ 	.word	index@(_ZN5flash24flash_fwd_splitkv_kernelI23Flash_fwd_kernel_traitsILi256ELi64ELi64ELi4ELb0ELb0EN7cutlass10bfloat16_tE19Flash_kernel_traitsILi256ELi64ELi64ELi4ES3_EELb0ELb0ELb0ELb0ELb1ELb0ELb1ELb1EEEvNS_16Flash_fwd_paramsE)
        /*0ab8*/ 	.word	0x00000008


	//----- nvinfo : EIATTR_MIN_STACK_SIZE
	.align		4
.L_468:
        /*0abc*/ 	.byte	0x04, 0x12
        /*0abe*/ 	.short	(.L_470 - .L_469)
	.align		4
.L_469:
        /*0ac0*/ 	.word	index@(_ZN5flash24flash_fwd_splitkv_kernelI23Flash_fwd_kernel_traitsILi256ELi64ELi64ELi4ELb0ELb0EN7cutlass10bfloat16_tE19Flash_kernel_traitsILi256ELi64ELi64ELi4ES3_EELb0ELb0ELb0ELb0ELb1ELb1ELb1ELb1EEEvNS_16Flash_fwd_paramsE)
        /*0ac4*/ 	.word	0x00000008


	//----- nvinfo : EIATTR_MIN_STACK_SIZE
	.align		4
.L_470:
        /*0ac8*/ 	.byte	0x04, 0x12
        /*0aca*/ 	.short	(.L_472 - .L_471)
	.align		4
.L_471:
        /*0acc*/ 	.word	index@(_ZN5flash24flash_fwd_splitkv_kernelI23Flash_fwd_kernel_traitsILi256ELi64ELi64ELi4ELb0ELb0EN7cutlass10bfloat16_tE19Flash_kernel_traitsILi256ELi64ELi64ELi4ES3_EELb0ELb0ELb1ELb0ELb0ELb0ELb1ELb1EEEvNS_16Flash_fwd_paramsE)
        /*0ad0*/ 	.word	0x00000000


	//----- nvinfo : EIATTR_MIN_STACK_SIZE
	.align		4
.L_472:
        /*0ad4*/ 	.byte	0x04, 0x12
        /*0ad6*/ 	.short	(.L_474 - .L_473)
	.align		4
.L_473:
        /*0ad8*/ 	.word	index@(_ZN5flash24flash_fwd_splitkv_kernelI23Flash_fwd_kernel_traitsILi256ELi64ELi64ELi4ELb0ELb0EN7cutlass10bfloat16_tE19Flash_kernel_traitsILi256ELi64ELi64ELi4ES3_EELb0ELb0ELb1ELb0ELb0ELb1ELb1ELb1EEEvNS_16Flash_fwd_paramsE)
        /*0adc*/ 	.word	0x00000058


	//----- nvinfo : EIATTR_MIN_STACK_SIZE
	.align		4
.L_474:
        /*0ae0*/ 	.byte	0x04, 0x12
        /*0ae2*/ 	.short	(.L_476 - .L_475)
	.align		4
.L_475:
        /*0ae4*/ 	.word	index@(_ZN5flash24flash_fwd_splitkv_kernelI23Flash_fwd_kernel_traitsILi256ELi64ELi64ELi4ELb0ELb0EN7cutlass10bfloat16_tE19Flash_kernel_traitsILi256ELi64ELi64ELi4ES3_EELb0ELb1ELb0ELb0ELb1ELb0ELb0ELb0EEEvNS_16Flash_fwd_paramsE)
        /*0ae8*/ 	.word	0x00000000


	//----- nvinfo : EIATTR_MIN_STACK_SIZE
	.align		4
.L_476:
        /*0aec*/ 	.byte	0x04, 0x12
        /*0aee*/ 	.short	(.L_478 - .L_477)
	.align		4
.L_477:
        /*0af0*/ 	.word	index@(_ZN5flash24flash_fwd_splitkv_kernelI23Flash_fwd_kernel_traitsILi256ELi64ELi64ELi4ELb0ELb0EN7cutlass10bfloat16_tE19Flash_kernel_traitsILi256ELi64ELi64ELi4ES3_EELb0ELb1ELb0ELb0ELb1ELb1ELb0ELb0EEEvNS_16Flash_fwd_paramsE)
        /*0af4*/ 	.word	0x00000000


	//----- nvinfo : EIATTR_MIN_STACK_SIZE
	.align		4
.L_478:
        /*0af8*/ 	.byte	0x04, 0x12
        /*0afa*/ 	.short	(.L_480 - .L_479)
	.align		4
.L_479:
        /*0afc*/ 	.word	index@(_ZN5flash24flash_fwd_splitkv_kernelI23Flash_fwd_kernel_traitsILi256ELi64ELi64ELi4ELb0ELb0EN7cutlass10bfloat16_tE19Flash_kernel_traitsILi256ELi64ELi64ELi4ES3_EELb0ELb1ELb1ELb0ELb0ELb0ELb0ELb0EEEvNS_16Flash_fwd_paramsE)
        /*0b00*/ 	.word	0x00000000


	//----- nvinfo : EIATTR_MIN_STACK_SIZE
	.align		4
.L_480:
        /*0b04*/ 	.byte	0x04, 0x12
        /*0b06*/ 	.short	(.L_482 - .L_481)
	.align		4
.L_481:
        /*0b08*/ 	.word	index@(_ZN5flash24flash_fwd_splitkv_kernelI23Flash_fwd_kernel_traitsILi256ELi64ELi64ELi4ELb0ELb0EN7cutlass10bfloat16_tE19Flash_kernel_traitsILi256ELi64ELi64ELi4ES3_EELb0ELb1ELb1ELb0ELb0ELb1ELb0ELb0EEEvNS_16Flash_fwd_paramsE)
        /*0b0c*/ 	.word	0x00000000


	//----- nvinfo : EIATTR_MIN_STACK_SIZE
	.align		4
.L_482:
        /*0b10*/ 	.byte	0x04, 0x12
        /*0b12*/ 	.short	(.L_484 - .L_483)
	.align		4
.L_483:
        /*0b14*/ 	.word	index@(_ZN5flash24flash_fwd_splitkv_kernelI23Flash_fwd_kernel_traitsILi256ELi64ELi64ELi4ELb0ELb0EN7cutlass10bfloat16_tE19Flash_kernel_traitsILi256ELi64ELi64ELi4ES3_EELb0ELb1ELb0ELb0ELb1ELb0ELb0ELb1EEEvNS_16Flash_fwd_paramsE)
        /*0b18*/ 	.word	0x00000010


	//----- nvinfo : EIATTR_MIN_STACK_SIZE
	.align		4
.L_484:
        /*0b1c*/ 	.byte	0x04, 0x12
        /*0b1e*/ 	.short	(.L_486 - .L_485)
	.align		4
.L_485:
        /*0b20*/ 	.word	index@(_ZN5flash24flash_fwd_splitkv_kernelI23Flash_fwd_kernel_traitsILi256ELi64ELi64ELi4ELb0ELb0EN7cutlass10bfloat16_tE19Flash_kernel_traitsILi256ELi64ELi64ELi4ES3_EELb0ELb1ELb0ELb0ELb1ELb1ELb0ELb1EEEvNS_16Flash_fwd_paramsE)
        /*0b24*/ 	.word	0x00000030


	//----- nvinfo : EIATTR_MIN_STACK_SIZE
	.align		4
.L_486:
        /*0b28*/ 	.byte	0x04, 0x12
        /*0b2a*/ 	.short	(.L_488 - .L_487)
	.align		4
.L_487:
        /*0b2c*/ 	.word	index@(_ZN5flash24flash_fwd_splitkv_kernelI23Flash_fwd_kernel_traitsILi256ELi64ELi64ELi4ELb0ELb0EN7cutlass10bfloat16_tE19Flash_kernel_traitsILi256ELi64ELi64ELi4ES3_EELb0ELb1ELb1ELb0ELb0ELb0ELb0ELb1EEEvNS_16Flash_fwd_paramsE)
        /*0b30*/ 	.word	0x00000008


	//----- nvinfo : EIATTR_MIN_STACK_SIZE
	.align		4
.L_488:
        /*0b34*/ 	.byte	0x04, 0x12
        /*0b36*/ 	.short	(.L_490 - .L_489)
	.align		4
.L_489:
        /*0b38*/ 	.word	index@(_ZN5flash24flash_fwd_splitkv_kernelI23Flash_fwd_kernel_traitsILi256ELi64ELi64ELi4ELb0ELb0EN7cutlass10bfloat16_tE19Flash_kernel_traitsILi256ELi64ELi64ELi4ES3_EELb0ELb1ELb1ELb0ELb0ELb1ELb0ELb1EEEvNS_16Flash_fwd_paramsE)
        /*0b3c*/ 	.word	0x00000000


	//----- nvinfo : EIATTR_MIN_STACK_SIZE
	.align		4
.L_490:
        /*0b40*/ 	.byte	0x04, 0x12
        /*0b42*/ 	.short	(.L_492 - .L_491)
	.align		4
.L_491:
        /*0b44*/ 	.word	index@(_ZN5flash24flash_fwd_splitkv_kernelI23Flash_fwd_kernel_traitsILi256ELi64ELi64ELi4ELb0ELb0EN7cutlass10bfloat16_tE19Flash_kernel_traitsILi256ELi64ELi64ELi4ES3_EELb0ELb1ELb0ELb0ELb1ELb0ELb1ELb0EEEvNS_16Flash_fwd_paramsE)
        /*0b48*/ 	.word	0x00000000


	//----- nvinfo : EIATTR_MIN_STACK_SIZE
	.align		4
.L_492:
        /*0b4c*/ 	.byte	0x04, 0x12
        /*0b4e*/ 	.short	(.L_494 - .L_493)
	.align		4
.L_493:
        /*0b50*/ 	.word	index@(_ZN5flash24flash_fwd_splitkv_kernelI23Flash_fwd_kernel_traitsILi256ELi64ELi64ELi4ELb0ELb0EN7cutlass10bfloat16_tE19Flash_kernel_traitsILi256ELi64ELi64ELi4ES3_EELb0ELb1ELb0ELb0ELb1ELb1ELb1ELb0EEEvNS_16Flash_fwd_paramsE)
        /*0b54*/ 	.word	0x00000000


	//----- nvinfo : EIATTR_MIN_STACK_SIZE
	.align		4
.L_494:
        /*0b58*/ 	.byte	0x04, 0x12
        /*0b5a*/ 	.short	(.L_496 - .L_495)
	.align		4
.L_495:
        /*0b5c*/ 	.word	index@(_ZN5flash24flash_fwd_splitkv_kernelI23Flash_fwd_kernel_traitsILi256ELi64ELi64ELi4ELb0ELb0EN7cutlass10bfloat16_tE19Flash_kernel_traitsILi256ELi64ELi64ELi4ES3_EELb0ELb1ELb1ELb0ELb0ELb0ELb1ELb0EEEvNS_16Flash_fwd_paramsE)
        /*0b60*/ 	.word	0x00000000


	//----- nvinfo : EIATTR_MIN_STACK_SIZE
	.align		4
.L_496:
        /*0b64*/ 	.byte	0x04, 0x12
        /*0b66*/ 	.short	(.L_498 - .L_497)
	.align		4
.L_497:
        /*0b68*/ 	.word	index@(_ZN5flash24flash_fwd_splitkv_kernelI23Flash_fwd_kernel_traitsILi256ELi64ELi64ELi4ELb0ELb0EN7cutlass10bfloat16_tE19Flash_kernel_traitsILi256ELi64ELi64ELi4ES3_EELb0ELb1ELb1ELb0ELb0ELb1ELb1ELb0EEEvNS_16Flash_fwd_paramsE)
        /*0b6c*/ 	.word	0x00000000


	//----- nvinfo : EIATTR_MIN_STACK_SIZE
	.align		4
.L_498:
        /*0b70*/ 	.byte	0x04, 0x12
        /*0b72*/ 	.short	(.L_500 - .L_499)
	.align		4
.L_499:
        /*0b74*/ 	.word	index@(_ZN5flash24flash_fwd_splitkv_kernelI23Flash_fwd_kernel_traitsILi256ELi64ELi64ELi4ELb0ELb0EN7cutlass10bfloat16_tE19Flash_kernel_traitsILi256ELi64ELi64ELi4ES3_EELb0ELb1ELb0ELb0ELb1ELb0ELb1ELb1EEEvNS_16Flash_fwd_paramsE)
        /*0b78*/ 	.word	0x00000008


	//----- nvinfo : EIATTR_MIN_STACK_SIZE
	.align		4
.L_500:
        /*0b7c*/ 	.byte	0x04, 0x12
        /*0b7e*/ 	.short	(.L_502 - .L_501)
	.align		4
.L_501:
        /*0b80*/ 	.word	index@(_ZN5flash24flash_fwd_splitkv_kernelI23Flash_fwd_kernel_traitsILi256ELi64ELi64ELi4ELb0ELb0EN7cutlass10bfloat16_tE19Flash_kernel_traitsILi256ELi64ELi64ELi4ES3_EELb0ELb1ELb0ELb0ELb1ELb1ELb1ELb1EEEvNS_16Flash_fwd_paramsE)
        /*0b84*/ 	.word	0x00000018


	//----- nvinfo : EIATTR_MIN_STACK_SIZE
	.align		4
.L_502:
        /*0b88*/ 	.byte	0x04, 0x12
        /*0b8a*/ 	.short	(.L_504 - .L_503)
	.align		4
.L_503:
        /*0b8c*/ 	.word	index@(_ZN5flash24flash_fwd_splitkv_kernelI23Flash_fwd_kernel_traitsILi256ELi64ELi64ELi4ELb0ELb0EN7cutlass10bfloat16_tE19Flash_kernel_traitsILi256ELi64ELi64ELi4ES3_EELb0ELb1ELb1ELb0ELb0ELb0ELb1ELb1EEEvNS_16Flash_fwd_paramsE)
        /*0b90*/ 	.word	0x00000018


	//----- nvinfo : EIATTR_MIN_STACK_SIZE
	.align		4
.L_504:
        /*0b94*/ 	.byte	0x04, 0x12
        /*0b96*/ 	.short	(.L_506 - .L_505)
	.align		4
.L_505:
        /*0b98*/ 	.word	index@(_ZN5flash24flash_fwd_splitkv_kernelI23Flash_fwd_kernel_traitsILi256ELi64ELi64ELi4ELb0ELb0EN7cutlass10bfloat16_tE19Flash_kernel_traitsILi256ELi64ELi64ELi4ES3_EELb0ELb1ELb1ELb0ELb0ELb1ELb1ELb1EEEvNS_16Flash_fwd_paramsE)
        /*0b9c*/ 	.word	0x00000028
.L_506:


//--------------------- .nv.info._ZN5flash32flash_fwd_splitkv_combine_kernelI23Flash_fwd_kernel_traitsILi256ELi64ELi64ELi4ELb0ELb0EN7cutlass10bfloat16_tE19Flash_kernel_traitsILi256ELi64ELi64ELi4ES3_EELi4ELi7ELb0EEEvNS_16Flash_fwd_paramsE --------------------------
	.section	.nv.info._ZN5flash32flash_fwd_splitkv_combine_kernelI23Flash_fwd_kernel_traitsILi256ELi64ELi64ELi4ELb0ELb0EN7cutlass10bfloat16_tE19Flash_kernel_traitsILi256ELi64ELi64ELi4ES3_EELi4ELi7ELb0EEEvNS_16Flash_fwd_paramsE,"",@"SHT_CUDA_INFO"
	.sectionflags	@""
	.align	4


	//----- nvinfo : EIATTR_CUDA_API_VERSION
	.align		4
        /*0000*/ 	.byte	0x04, 0x37
        /*0002*/ 	.short	(.L_508 - .L_507)
.L_507:
        /*0004*/ 	.word	0x00000082


	//----- nvinfo : EIATTR_SW2861232_WAR
	.align		4
.L_508:
        /*0008*/ 	.byte	0x01, 0x35
	.zero		2


	//----- nvinfo : EIATTR_PARAM_CBANK
	.align		4
        /*000c*/ 	.byte	0x04, 0x0a
        /*000e*/ 	.short	(.L_510 - .L_509)
	.align		4
.L_509:
        /*0010*/ 	.word	index@(.nv.constant0._ZN5flash32flash_fwd_splitkv_combine_kernelI23Flash_fwd_kernel_traitsILi256ELi64ELi64ELi4ELb0ELb0EN7cutlass10bfloat16_tE19Flash_kernel_traitsILi256ELi64ELi64ELi4ES3_EELi4ELi7ELb0EEEvNS_16Flash_fwd_paramsE)
        /*0014*/ 	.short	0x0160
        /*0016*/ 	.short	0x01d0


	//----- nvinfo : EIATTR_CBANK_PARAM_SIZE
	.align		4
.L_510:
        /*0018*/ 	.byte	0x03, 0x19
        /*001a*/ 	.short	0x01d0


	//----- nvinfo : EIATTR_KPARAM_INFO
	.align		4
        /*001c*/ 	.byte	0x04, 0x17
        /*001e*/ 	.short	(.L_512 - .L_511)
.L_511:
        /*0020*/ 	.word	0x00000000
        /*0024*/ 	.short	0x0000
        /*0026*/ 	.short	0x0000
        /*0028*/ 	.byte	0x00, 0xf0, 0x41, 0x07


	//----- nvinfo : EIATTR_MAXREG_COUNT
	.align		4
.L_512:
        /*002c*/ 	.byte	0x03, 0x1b
        /*002e*/ 	.short	0x00ff


	//----- nvinfo : EIATTR_NUM_BARRIERS
	.align		4
        /*0030*/ 	.byte	0x02, 0x4c
        /*0032*/ 	.byte	0x01
	.zero		1


	//----- nvinfo : EIATTR_MERCURY_ISA_VERSION
	.align		4
        /*0034*/ 	.byte	0x03, 0x5f
        /*0036*/ 	.short	0x0000


	//----- nvinfo : EIATTR_COOP_GROUP_MASK_REGIDS
	.align		4
        /*0038*/ 	.byte	0x04, 0x29
        /*003a*/ 	.short	(.L_514 - .L_513)


	//   ....[0]....
.L_513:
        /*003c*/ 	.word	0xffffffff


	//   ....[1]....
        /*0040*/ 	.word	0xffffffff


	//   ....[2]....
        /*0044*/ 	.word	0xffffffff


	//   ....[3]....
        /*0048*/ 	.word	0xffffffff


	//   ....[4]....
        /*004c*/ 	.word	0xffffffff


	//   ....[5]....
        /*0050*/ 	.word	0xffffffff


	//   ....[6]....
        /*0054*/ 	.word	0xffffffff


	//   ....[7]....
        /*0058*/ 	.word	0xffffffff


	//   ....[8]....
        /*005c*/ 	.word	0xffffffff


	//   ....[9]....
        /*0060*/ 	.word	0xffffffff


	//----- nvinfo : EIATTR_COOP_GROUP_INSTR_OFFSETS
	.align		4
.L_514:
        /*0064*/ 	.byte	0x04, 0x28
        /*0066*/ 	.short	(.L_516 - .L_515)


	//   ....[0]....
.L_515:
        /*0068*/ 	.word	0x00001ab0


	//   ....[1]....
        /*006c*/ 	.word	0x00001ad0


	//   ....[2]....
        /*0070*/ 	.word	0x00001af0


	//   ....[3]....
        /*0074*/ 	.word	0x00001b10


	//   ....[4]....
        /*0078*/ 	.word	0x00001b30


	//   ....[5]....
        /*007c*/ 	.word	0x00001c90


	//   ....[6]....
        /*0080*/ 	.word	0x00001ce0


	//   ....[7]....
        /*0084*/ 	.word	0x00001da0


	//   ....[8]....
        /*0088*/ 	.word	0x00001e20


	//   ....[9]....
        /*008c*/ 	.word	0x00001ef0


	//----- nvinfo : EIATTR_EXIT_INSTR_OFFSETS
	.align		4
.L_516:
        /*0090*/ 	.byte	0x04, 0x1c
        /*0092*/ 	.short	(.L_518 - .L_517)


	//   ....[0]....
.L_517:
        /*0094*/ 	.word	0x000043a0


	//   ....[1]....
        /*0098*/ 	.word	0x00004860


	//   ....[2]....
        /*009c*/ 	.word	0x000048c0


	//----- nvinfo : EIATTR_CRS_STACK_SIZE
	.align		4
.L_518:
        /*00a0*/ 	.byte	0x04, 0x1e
        /*00a2*/ 	.short	(.L_520 - .L_519)
.L_519:
        /*00a4*/ 	.word	0x00000000
.L_520:


//--------------------- .nv.info._ZN5flash32flash_fwd_splitkv_combine_kernelI23Flash_fwd_kernel_traitsILi256ELi64ELi64ELi4ELb0ELb0EN7cutlass10bfloat16_tE19Flash_kernel_traitsILi256ELi64ELi64ELi4ES3_EELi4ELi6ELb0EEEvNS_16Flash_fwd_paramsE --------------------------
	.section	.nv.info._ZN5flash32flash_fwd_splitkv_combine_kernelI23Flash_fwd_kernel_traitsILi256ELi64ELi64ELi4ELb0ELb0EN7cutlass10bfloat16_tE19Flash_kernel_traitsILi256ELi64ELi64ELi4ES3_EELi4ELi6ELb0EEEvNS_16Flash_fwd_paramsE,"",@"SHT_CUDA_INFO"
	.sectionflags	@""
	.align	4


	//----- nvinfo : EIATTR_CUDA_API_VERSION
	.align		4
        /*0000*/ 	.byte	0x04, 0x37
        /*0002*/ 	.short	(.L_522 - .L_521)
.L_521:
        /*0004*/ 	.word	0x00000082


	//----- nvinfo : EIATTR_SW2861232_WAR
	.align		4
.L_522:
        /*0008*/ 	.byte	0x01, 0x35
	.zero		2


	//----- nvinfo : EIATTR_PARAM_CBANK
	.align		4
        /*000c*/ 	.byte	0x04, 0x0a
        /*000e*/ 	.short	(.L_524 - .L_523)
	.align		4
.L_523:
        /*0010*/ 	.word	index@(.nv.constant0._ZN5flash32flash_fwd_splitkv_combine_kernelI23Flash_fwd_kernel_traitsILi256ELi64ELi64ELi4ELb0ELb0EN7cutlass10bfloat16_tE19Flash_kernel_traitsILi256ELi64ELi64ELi4ES3_EELi4ELi6ELb0EEEvNS_16Flash_fwd_paramsE)
        /*0014*/ 	.short	0x0160
        /*0016*/ 	.short	0x01d0


	//----- nvinfo : EIATTR_CBANK_PARAM_SIZE
	.align		4
.L_524:
        /*0018*/ 	.byte	0x03, 0x19
        /*001a*/ 	.short	0x01d0


	//----- nvinfo : EIATTR_KPARAM_INFO
	.align		4
        /*001c*/ 	.byte	0x04, 0x17
        /*001e*/ 	.short	(.L_526 - .L_525)
.L_525:
        /*0020*/ 	.word	0x00000000
        /*0024*/ 	.short	0x0000
        /*0026*/ 	.short	0x0000
        /*0028*/ 	.byte	0x00, 0xf0, 0x41, 0x07


	//----- nvinfo : EIATTR_MAXREG_COUNT
	.align		4
.L_526:
        /*002c*/ 	.byte	0x03, 0x1b
        /*002e*/ 	.short	0x00ff


	//----- nvinfo : EIATTR_NUM_BARRIERS
	.align		4
        /*0030*/ 	.byte	0x02, 0x4c
        /*0032*/ 	.byte	0x01
	.zero		1


	//----- nvinfo : EIATTR_MERCURY_ISA_VERSION
	.align		4
        /*0034*/ 	.byte	0x03, 0x5f
        /*0036*/ 	.short	0x0000


	//----- nvinfo : EIATTR_COOP_GROUP_MASK_REGIDS
	.align		4
        /*0038*/ 	.byte	0x04, 0x29
        /*003a*/ 	.short	(.L_528 - .L_527)


	//   ....[0]....
.L_527:
        /*003c*/ 	.word	0xffffffff


	//   ....[1]....
        /*0040*/ 	.word	0xffffffff


	//   ....[2]....
        /*0044*/ 	.word	0xffffffff


	//   ....[3]....
        /*0048*/ 	.word	0xffffffff


	//   ....[4]....
        /*004c*/ 	.word	0xffffffff


	//   ....[5]....
        /*0050*/ 	.word	0xffffffff


	//   ....[6]....
        /*0054*/ 	.word	0xffffffff


	//   ....[7]....
        /*0058*/ 	.word	0xffffffff


	//   ....[8]....
        /*005c*/ 	.word	0xffffffff


	//   ....[9]....
        /*0060*/ 	.word	0xffffffff


	//----- nvinfo : EIATTR_COOP_GROUP_INSTR_OFFSETS
	.align		4
.L_528:
        /*0064*/ 	.byte	0x04, 0x28
        /*0066*/ 	.short	(.L_530 - .L_529)


	//   ....[0]....
.L_529:
        /*0068*/ 	.word	0x000016f0


	//   ....[1]....
        /*006c*/ 	.word	0x00001710


	//   ....[2]....
        /*0070*/ 	.word	0x00001730


	//   ....[3]....
        /*0074*/ 	.word	0x00001760


	//   ....[4]....
        /*0078*/ 	.word	0x000017e0


	//   ....[5]....
        /*007c*/ 	.word	0x00001990


	//   ....[6]....
        /*0080*/ 	.word	0x00001a10


	//   ....[7]....
        /*0084*/ 	.word	0x00001ab0


	//   ....[8]....
        /*0088*/ 	.word	0x00001b50


	//   ....[9]....
        /*008c*/ 	.word	0x00001c40


	//----- nvinfo : EIATTR_EXIT_INSTR_OFFSETS
	.align		4
.L_530:
        /*0090*/ 	.byte	0x04, 0x1c
        /*0092*/ 	.short	(.L_532 - .L_531)


	//   ....[0]....
.L_531:
        /*0094*/ 	.word	0x00004030


	//   ....[1]....
        /*0098*/ 	.word	0x000044f0


	//   ....[2]....
        /*009c*/ 	.word	0x00004550


	//----- nvinfo : EIATTR_CRS_STACK_SIZE
	.align		4
.L_532:
        /*00a0*/ 	.byte	0x04, 0x1e
        /*00a2*/ 	.short	(.L_534 - .L_533)
.L_533:
        /*00a4*/ 	.word	0x00000000
.L_534:


//--------------------- .nv.info._ZN5flash32flash_fwd_splitkv_combine_kernelI23Flash_fwd_kernel_traitsILi256ELi64ELi64ELi4ELb0ELb0EN7cutlass10bfloat16_tE19Flash_kernel_traitsILi256ELi64ELi64ELi4ES3_EELi4ELi5ELb0EEEvNS_16Flash_fwd_paramsE --------------------------
	.section	.nv.info._ZN5flash32flash_fwd_splitkv_combine_kernelI23Flash_fwd_kernel_traitsILi256ELi64ELi64ELi4ELb0ELb0EN7cutlass10bfloat16_tE19Flash_kernel_traitsILi256ELi64ELi64ELi4ES3_EELi4ELi5ELb0EEEvNS_16Flash_fwd_paramsE,"",@"SHT_CUDA_INFO"
	.sectionflags	@""
	.align	4


	//----- nvinfo : EIATTR_CUDA_API_VERSION
	.align		4
        /*0000*/ 	.byte	0x04, 0x37
        /*0002*/ 	.short	(.L_536 - .L_535)
.L_535:
        /*0004*/ 	.word	0x00000082


	//----- nvinfo : EIATTR_SW2861232_WAR
	.align		4
.L_536:
        /*0008*/ 	.byte	0x01, 0x35
	.zero		2


	//----- nvinfo : EIATTR_PARAM_CBANK
	.align		4
        /*000c*/ 	.byte	0x04, 0x0a
        /*000e*/ 	.short	(.L_538 - .L_537)
	.align		4
.L_537:
        /*0010*/ 	.word	index@(.nv.constant0._ZN5flash32flash_fwd_splitkv_combine_kernelI23Flash_fwd_kernel_traitsILi256ELi64ELi64ELi4ELb0ELb0EN7cutlass10bfloat16_tE19Flash_kernel_traitsILi256ELi64ELi64ELi4ES3_EELi4ELi5ELb0EEEvNS_16Flash_fwd_paramsE)
        /*0014*/ 	.short	0x0160
        /*0016*/ 	.short	0x01d0


	//----- nvinfo : EIATTR_CBANK_PARAM_SIZE
	.align		4
.L_538:
        /*0018*/ 	.byte	0x03, 0x19
        /*001a*/ 	.short	0x01d0


	//----- nvinfo : EIATTR_KPARAM_INFO
	.align		4
        /*001c*/ 	.byte	0x04, 0x17
        /*001e*/ 	.short	(.L_540 - .L_539)
.L_539:
        /*0020*/ 	.word	0x00000000
        /*0024*/ 	.short	0x0000
        /*0026*/ 	.short	0x0000
        /*0028*/ 	.byte	0x00, 0xf0, 0x41, 0x07


	//----- nvinfo : EIATTR_MAXREG_COUNT
	.align		4
.L_540:
        /*002c*/ 	.byte	0x03, 0x1b
        /*002e*/ 	.short	0x00ff


	//----- nvinfo : EIATTR_NUM_BARRIERS
	.align		4
        /*0030*/ 	.byte	0x02, 0x4c
        /*0032*/ 	.byte	0x01
	.zero		1


	//----- nvinfo : EIATTR_MERCURY_ISA_VERSION
	.align		4
        /*0034*/ 	.byte	0x03, 0x5f
        /*0036*/ 	.short	0x0000


	//----- nvinfo : EIATTR_COOP_GROUP_MASK_REGIDS
	.align		4
        /*0038*/ 	.byte	0x04, 0x29
        /*003a*/ 	.short	(.L_542 - .L_541)


	//   ....[0]....
.L_541:
        /*003c*/ 	.word	0xffffffff


	//   ....[1]....
        /*0040*/ 	.word	0xffffffff


	//   ....[2]....
        /*0044*/ 	.word	0xffffffff


	//   ....[3]....
        /*0048*/ 	.word	0xffffffff


	//   ....[4]....
        /*004c*/ 	.word	0xffffffff


	//   ....[5]....
        /*0050*/ 	.word	0xffffffff


	//   ....[6]....
        /*0054*/ 	.word	0xffffffff


	//   ....[7]....
        /*0058*/ 	.word	0xffffffff


	//   ....[8]....
        /*005c*/ 	.word	0xffffffff


	//   ....[9]....
        /*0060*/ 	.word	0xffffffff


	//----- nvinfo : EIATTR_COOP_GROUP_INSTR_OFFSETS
	.align		4
.L_542:
        /*0064*/ 	.byte	0x04, 0x28
        /*0066*/ 	.short	(.L_544 - .L_543)


	//   ....[0]....
.L_543:
        /*0068*/ 	.word	0x00001c20


	//   ....[1]....
        /*006c*/ 	.word	0x00001c40


	//   ....[2]....
        /*0070*/ 	.word	0x00001c60


	//   ....[3]....
        /*0074*/ 	.word	0x00001c80


	//   ....[4]....
        /*0078*/ 	.word	0x00001ca0


	//   ....[5]....
        /*007c*/ 	.word	0x00001d10


	//   ....[6]....
        /*0080*/ 	.word	0x00001d30


	//   ....[7]....
        /*0084*/ 	.word	0x00001d60


	//   ....[8]....
        /*0088*/ 	.word	0x00001d80


	//   ....[9]....
        /*008c*/ 	.word	0x00001da0


	//----- nvinfo : EIATTR_EXIT_INSTR_OFFSETS
	.align		4
.L_544:
        /*0090*/ 	.byte	0x04, 0x1c
        /*0092*/ 	.short	(.L_546 - .L_545)


	//   ....[0]....
.L_545:
        /*0094*/ 	.word	0x00003f90


	//   ....[1]....
        /*0098*/ 	.word	0x00004450


	//   ....[2]....
        /*009c*/ 	.word	0x000044b0


	//----- nvinfo : EIATTR_CRS_STACK_SIZE
	.align		4
.L_546:
        /*00a0*/ 	.byte	0x04, 0x1e
        /*00a2*/ 	.short	(.L_548 - .L_547)
.L_547:
        /*00a4*/ 	.word	0x00000000
.L_548:


//--------------------- .nv.info._ZN5flash32flash_fwd_splitkv_combine_kernelI23Flash_fwd_kernel_traitsILi256ELi64ELi64ELi4ELb0ELb0EN7cutlass10bfloat16_tE19Flash_kernel_traitsILi256ELi64ELi64ELi4ES3_EELi4ELi4ELb0EEEvNS_16Flash_fwd_paramsE --------------------------
	.section	.nv.info._ZN5flash32flash_fwd_splitkv_combine_kernelI23Flash_fwd_kernel_traitsILi256ELi64ELi64ELi4ELb0ELb0EN7cutlass10bfloat16_tE19Flash_kernel_traitsILi256ELi64ELi64ELi4ES3_EELi4ELi4ELb0EEEvNS_16Flash_fwd_paramsE,"",@"SHT_CUDA_INFO"
	.sectionflags	@""
	.align	4


	//----- nvinfo : EIATTR_CUDA_API_VERSION
	.align		4
        /*0000*/ 	.byte	0x04, 0x37
        /*0002*/ 	.short	(.L_550 - .L_549)
.L_549:
        /*0004*/ 	.word	0x00000082


	//----- nvinfo : EIATTR_SW2861232_WAR
	.align		4
.L_550:
        /*0008*/ 	.byte	0x01, 0x35
	.zero		2


	//----- nvinfo : EIATTR_PARAM_CBANK
	.align		4
        /*000c*/ 	.byte	0x04, 0x0a
        /*000e*/ 	.short	(.L_552 - .L_551)
	.align		4
.L_551:
        /*0010*/ 	.word	index@(.nv.constant0._ZN5flash32flash_fwd_splitkv_combine_kernelI23Flash_fwd_kernel_traitsILi256ELi64ELi64ELi4ELb0ELb0EN7cutlass10bfloat16_tE19Flash_kernel_traitsILi256ELi64ELi64ELi4ES3_EELi4ELi4ELb0EEEvNS_16Flash_fwd_paramsE)
        /*0014*/ 	.short	0x0160
        /*0016*/ 	.short	0x01d0


	//----- nvinfo : EIATTR_CBANK_PARAM_SIZE
	.align		4
.L_552:
        /*0018*/ 	.byte	0x03, 0x19
        /*001a*/ 	.short	0x01d0


	//----- nvinfo : EIATTR_KPARAM_INFO
	.align		4
        /*001c*/ 	.byte	0x04, 0x17
        /*001e*/ 	.short	(.L_554 - .L_553)
.L_553:
        /*0020*/ 	.word	0x00000000
        /*0024*/ 	.short	0x0000
        /*0026*/ 	.short	0x0000
        /*0028*/ 	.byte	0x00, 0xf0, 0x41, 0x07


	//----- nvinfo : EIATTR_MAXREG_COUNT
	.align		4
.L_554:
        /*002c*/ 	.byte	0x03, 0x1b
        /*002e*/ 	.short	0x00ff


	//----- nvinfo : EIATTR_NUM_BARRIERS
	.align		4
        /*0030*/ 	.byte	0x02, 0x4c
        /*0032*/ 	.byte	0x01
	.zero		1


	//----- nvinfo : EIATTR_MERCURY_ISA_VERSION
	.align		4
        /*0034*/ 	.byte	0x03, 0x5f
        /*0036*/ 	.short	0x0000


	//----- nvinfo : EIATTR_COOP_GROUP_MASK_REGIDS
	.align		4
        /*0038*/ 	.byte	0x04, 0x29
        /*003a*/ 	.short	(.L_556 - .L_555)


	//   ....[0]....
.L_555:
        /*003c*/ 	.word	0xffffffff


	//   ....[1]....
        /*0040*/ 	.word	0xffffffff


	//   ....[2]....
        /*0044*/ 	.word	0xffffffff


	//   ....[3]....
        /*0048*/ 	.word	0xffffffff


	//   ....[4]....
        /*004c*/ 	.word	0xffffffff


	//   ....[5]....
        /*0050*/ 	.word	0xffffffff


	//   ....[6]....
        /*0054*/ 	.word	0xffffffff


	//   ....[7]....
        /*0058*/ 	.word	0xffffffff


	//----- nvinfo : EIATTR_COOP_GROUP_INSTR_OFFSETS
	.align		4
.L_556:
        /*005c*/ 	.byte	0x04, 0x28
        /*005e*/ 	.short	(.L_558 - .L_557)


	//   ....[0]....
.L_557:
        /*0060*/ 	.word	0x00001c20


	//   ....[1]....
        /*0064*/ 	.word	0x00001c40


	//   ....[2]....
        /*0068*/ 	.word	0x00001c60


	//   ....[3]....
        /*006c*/ 	.word	0x00001c80


	//   ....[4]....
        /*0070*/ 	.word	0x00001cf0


	//   ....[5]....
        /*0074*/ 	.word	0x00001d20


	//   ....[6]....
        /*0078*/ 	.word	0x00001d40


	//   ....[7]....
        /*007c*/ 	.word	0x00001d60


	//----- nvinfo : EIATTR_EXIT_INSTR_OFFSETS
	.align		4
.L_558:
        /*0080*/ 	.byte	0x04, 0x1c
        /*0082*/ 	.short	(.L_560 - .L_559)


	//   ....[0]....
.L_559:
        /*0084*/ 	.word	0x00003f80


	//   ....[1]....
        /*0088*/ 	.word	0x00004440


	//   ....[2]....
        /*008c*/ 	.word	0x000044a0


	//----- nvinfo : EIATTR_CRS_STACK_SIZE
	.align		4
.L_560:
        /*0090*/ 	.byte	0x04, 0x1e
        /*0092*/ 	.short	(.L_562 - .L_561)
.L_561:
        /*0094*/ 	.word	0x00000000
.L_562:


//--------------------- .nv.info._ZN5flash32flash_fwd_splitkv_combine_kernelI23Flash_fwd_kernel_traitsILi256ELi64ELi64ELi4ELb0ELb0EN7cutlass10bfloat16_tE19Flash_kernel_traitsILi256ELi64ELi64ELi4ES3_EELi4ELi3ELb0EEEvNS_16Flash_fwd_paramsE --------------------------
	.section	.nv.info._ZN5flash32flash_fwd_splitkv_combine_kernelI23Flash_fwd_kernel_traitsILi256ELi64ELi64ELi4ELb0ELb0EN7cutlass10bfloat16_tE19Flash_kernel_traitsILi256ELi64ELi64ELi4ES3_EELi4ELi3ELb0EEEvNS_16Flash_fwd_paramsE,"",@"SHT_CUDA_INFO"
	.sectionflags	@""
	.align	4


	//----- nvinfo : EIATTR_CUDA_API_VERSION
	.align		4
        /*0000*/ 	.byte	0x04, 0x37
        /*0002*/ 	.short	(.L_564 - .L_563)
.L_563:
        /*0004*/ 	.word	0x00000082


	//----- nvinfo : EIATTR_SW2861232_WAR
	.align		4
.L_564:
        /*0008*/ 	.byte	0x01, 0x35
	.zero		2


	//----- nvinfo : EIATTR_PARAM_CBANK
	.align		4
        /*000c*/ 	.byte	0x04, 0x0a
        /*000e*/ 	.short	(.L_566 - .L_565)
	.align		4
.L_565:
        /*0010*/ 	.word	index@(.nv.constant0._ZN5flash32flash_fwd_splitkv_combine_kernelI23Flash_fwd_kernel_traitsILi256ELi64ELi64ELi4ELb0ELb0EN7cutlass10bfloat16_tE19Flash_kernel_traitsILi256ELi64ELi64ELi4ES3_EELi4ELi3ELb0EEEvNS_16Flash_fwd_paramsE)
        /*0014*/ 	.short	0x0160
        /*0016*/ 	.short	0x01d0


	//----- nvinfo : EIATTR_CBANK_PARAM_SIZE
	.align		4
.L_566:
        /*0018*/ 	.byte	0x03, 0x19
        /*001a*/ 	.short	0x01d0


	//----- nvinfo : EIATTR_KPARAM_INFO
	.align		4
        /*001c*/ 	.byte	0x04, 0x17
        /*001e*/ 	.short	(.L_568 - .L_567)
.L_567:
        /*0020*/ 	.word	0x00000000
        /*0024*/ 	.short	0x0000
        /*0026*/ 	.short	0x0000
        /*0028*/ 	.byte	0x00, 0xf0, 0x41, 0x07


	//----- nvinfo : EIATTR_MAXREG_COUNT
	.align		4
.L_568:
        /*002c*/ 	.byte	0x03, 0x1b
        /*002e*/ 	.short	0x00ff


	//----- nvinfo : EIATTR_NUM_BARRIERS
	.align		4
        /*0030*/ 	.byte	0x02, 0x4c
        /*0032*/ 	.byte	0x01
	.zero		1


	//----- nvinfo : EIATTR_MERCURY_ISA_VERSION
	.align		4
        /*0034*/ 	.byte	0x03, 0x5f
        /*0036*/ 	.short	0x0000


	//----- nvinfo : EIATTR_COOP_GROUP_MASK_REGIDS
	.align		4
        /*0038*/ 	.byte	0x04, 0x29
        /*003a*/ 	.short	(.L_570 - .L_569)


	//   ....[0]....
.L_569:
        /*003c*/ 	.word	0xffffffff


	//   ....[1]....
        /*0040*/ 	.word	0xffffffff


	//   ....[2]....
        /*0044*/ 	.word	0xffffffff


	//   ....[3]....
        /*0048*/ 	.word	0xffffffff


	//   ....[4]....
        /*004c*/ 	.word	0xffffffff


	//   ....[5]....
        /*0050*/ 	.word	0xffffffff


	//----- nvinfo : EIATTR_COOP_GROUP_INSTR_OFFSETS
	.align		4
.L_570:
        /*0054*/ 	.byte	0x04, 0x28
        /*0056*/ 	.short	(.L_572 - .L_571)


	//   ....[0]....
.L_571:
        /*0058*/ 	.word	0x00001c20


	//   ....[1]....
        /*005c*/ 	.word	0x00001c40


	//   ....[2]....
        /*0060*/ 	.word	0x00001c70


	//   ....[3]....
        /*0064*/ 	.word	0x00001ce0


	//   ....[4]....
        /*0068*/ 	.word	0x00001d00


	//   ....[5]....
        /*006c*/ 	.word	0x00001d20


	//----- nvinfo : EIATTR_EXIT_INSTR_OFFSETS
	.align		4
.L_572:
        /*0070*/ 	.byte	0x04, 0x1c
        /*0072*/ 	.short	(.L_574 - .L_573)


	//   ....[0]....
.L_573:
        /*0074*/ 	.word	0x00003f40


	//   ....[1]....
        /*0078*/ 	.word	0x00004400


	//   ....[2]....
        /*007c*/ 	.word	0x00004460


	//----- nvinfo : EIATTR_CRS_STACK_SIZE
	.align		4
.L_574:
        /*0080*/ 	.byte	0x04, 0x1e
        /*0082*/ 	.short	(.L_576 - .L_575)
.L_575:
        /*0084*/ 	.word	0x00000000
.L_576:


//--------------------- .nv.info._ZN5flash32flash_fwd_splitkv_combine_kernelI23Flash_fwd_kernel_traitsILi256ELi64ELi64ELi4ELb0ELb0EN7cutlass10bfloat16_tE19Flash_kernel_traitsILi256ELi64ELi64ELi4ES3_EELi4ELi2ELb0EEEvNS_16Flash_fwd_paramsE --------------------------
	.section	.nv.info._ZN5flash32flash_fwd_splitkv_combine_kernelI23Flash_fwd_kernel_traitsILi256ELi64ELi64ELi4ELb0ELb0EN7cutlass10bfloat16_tE19Flash_kernel_traitsILi256ELi64ELi64ELi4ES3_EELi4ELi2ELb0EEEvNS_16Flash_fwd_paramsE,"",@"SHT_CUDA_INFO"
	.sectionflags	@""
	.align	4


	//----- nvinfo : EIATTR_CUDA_API_VERSION
	.align		4
        /*0000*/ 	.byte	0x04, 0x37
        /*0002*/ 	.short	(.L_578 - .L_577)
.L_577:
        /*0004*/ 	.word	0x00000082


	//----- nvinfo : EIATTR_SW2861232_WAR
	.align		4
.L_578:
        /*0008*/ 	.byte	0x01, 0x35
	.zero		2


	//----- nvinfo : EIATTR_PARAM_CBANK
	.align		4
        /*000c*/ 	.byte	0x04, 0x0a
        /*000e*/ 	.short	(.L_580 - .L_579)
	.align		4
.L_579:
        /*0010*/ 	.word	index@(.nv.constant0._ZN5flash32flash_fwd_splitkv_combine_kernelI23Flash_fwd_kernel_traitsILi256ELi64ELi64ELi4ELb0ELb0EN7cutlass10bfloat16_tE19Flash_kernel_traitsILi256ELi64ELi64ELi4ES3_EELi4ELi2ELb0EEEvNS_16Flash_fwd_paramsE)
        /*0014*/ 	.short	0x0160
        /*0016*/ 	.short	0x01d0


	//----- nvinfo : EIATTR_CBANK_PARAM_SIZE
	.align		4
.L_580:
        /*0018*/ 	.byte	0x03, 0x19
        /*001a*/ 	.short	0x01d0


	//----- nvinfo : EIATTR_KPARAM_INFO
	.align		4
        /*001c*/ 	.byte	0x04, 0x17
        /*001e*/ 	.short	(.L_582 - .L_581)
.L_581:
        /*0020*/ 	.word	0x00000000
        /*0024*/ 	.short	0x0000
        /*0026*/ 	.short	0x0000
        /*0028*/ 	.byte	0x00, 0xf0, 0x41, 0x07


	//----- nvinfo : EIATTR_MAXREG_COUNT
	.align		4
.L_582:
        /*002c*/ 	.byte	0x03, 0x1b
        /*002e*/ 	.short	0x00ff


	//----- nvinfo : EIATTR_NUM_BARRIERS
	.align		4
        /*0030*/ 	.byte	0x02, 0x4c
        /*0032*/ 	.byte	0x01
	.zero		1


	//----- nvinfo : EIATTR_MERCURY_ISA_VERSION
	.align		4
        /*0034*/ 	.byte	0x03, 0x5f
        /*0036*/ 	.short	0x0000


	//----- nvinfo : EIATTR_COOP_GROUP_MASK_REGIDS
	.align		4
        /*0038*/ 	.byte	0x04, 0x29
        /*003a*/ 	.short	(.L_584 - .L_583)


	//   ....[0]....
.L_583:
        /*003c*/ 	.word	0xffffffff


	//   ....[1]....
        /*0040*/ 	.word	0xffffffff


	//   ....[2]....
        /*0044*/ 	.word	0xffffffff


	//   ....[3]....
        /*0048*/ 	.word	0xffffffff


	//----- nvinfo : EIATTR_COOP_GROUP_INSTR_OFFSETS
	.align		4
.L_584:
        /*004c*/ 	.byte	0x04, 0x28
        /*004e*/ 	.short	(.L_586 - .L_585)


	//   ....[0]....
.L_585:
        /*0050*/ 	.word	0x00001bf0


	//   ....[1]....
        /*0054*/ 	.word	0x00001c10


	//   ....[2]....
        /*0058*/ 	.word	0x00001c80


	//   ....[3]....
        /*005c*/ 	.word	0x00001ca0


	//----- nvinfo : EIATTR_EXIT_INSTR_OFFSETS
	.align		4
.L_586:
        /*0060*/ 	.byte	0x04, 0x1c
        /*0062*/ 	.short	(.L_588 - .L_587)


	//   ....[0]....
.L_587:
        /*0064*/ 	.word	0x00003e80


	//   ....[1]....
        /*0068*/ 	.word	0x00004340


	//   ....[2]....
        /*006c*/ 	.word	0x000043a0


	//----- nvinfo : EIATTR_CRS_STACK_SIZE
	.align		4
.L_588:
        /*0070*/ 	.byte	0x04, 0x1e
        /*0072*/ 	.short	(.L_590 - .L_589)
.L_589:
        /*0074*/ 	.word	0x00000000
.L_590:


//--------------------- .nv.info._ZN5flash32flash_fwd_splitkv_combine_kernelI23Flash_fwd_kernel_traitsILi256ELi64ELi64ELi4ELb0ELb0EN7cutlass10bfloat16_tE19Flash_kernel_traitsILi256ELi64ELi64ELi4ES3_EELi4ELi1ELb0EEEvNS_16Flash_fwd_paramsE --------------------------
	.section	.nv.info._ZN5flash32flash_fwd_splitkv_combine_kernelI23Flash_fwd_kernel_traitsILi256ELi64ELi64ELi4ELb0ELb0EN7cutlass10bfloat16_tE19Flash_kernel_traitsILi256ELi64ELi64ELi4ES3_EELi4ELi1ELb0EEEvNS_16Flash_fwd_paramsE,"",@"SHT_CUDA_INFO"
	.sectionflags	@""
	.align	4


	//----- nvinfo : EIATTR_CUDA_API_VERSION
	.align		4
        /*0000*/ 	.byte	0x04, 0x37
        /*0002*/ 	.short	(.L_592 - .L_591)
.L_591:
        /*0004*/ 	.word	0x00000082


	//----- nvinfo : EIATTR_SW2861232_WAR
	.align		4
.L_592:
        /*0008*/ 	.byte	0x01, 0x35
	.zero		2


	//----- nvinfo : EIATTR_PARAM_CBANK
	.align		4
        /*000c*/ 	.byte	0x04, 0x0a
        /*000e*/ 	.short	(.L_594 - .L_593)
	.align		4
.L_593:
        /*0010*/ 	.word	index@(.nv.constant0._ZN5flash32flash_fwd_splitkv_combine_kernelI23Flash_fwd_kernel_traitsILi256ELi64ELi64ELi4ELb0ELb0EN7cutlass10bfloat16_tE19Flash_kernel_traitsILi256ELi64ELi64ELi4ES3_EELi4ELi1ELb0EEEvNS_16Flash_fwd_paramsE)
        /*0014*/ 	.short	0x0160
        /*0016*/ 	.short	0x01d0


	//----- nvinfo : EIATTR_CBANK_PARAM_SIZE
	.align		4
.L_594:
        /*0018*/ 	.byte	0x03, 0x19
        /*001a*/ 	.short	0x01d0


	//----- nvinfo : EIATTR_KPARAM_INFO
	.align		4
        /*001c*/ 	.byte	0x04, 0x17
        /*001e*/ 	.short	(.L_596 - .L_595)
.L_595:
        /*0020*/ 	.word	0x00000000
        /*0024*/ 	.short	0x0000
        /*0026*/ 	.short	0x0000
        /*0028*/ 	.byte	0x00, 0xf0, 0x41, 0x07


	//----- nvinfo : EIATTR_MAXREG_COUNT
	.align		4
.L_596:
        /*002c*/ 	.byte	0x03, 0x1b
        /*002e*/ 	.short	0x00ff


	//----- nvinfo : EIATTR_NUM_BARRIERS
	.align		4
        /*0030*/ 	.byte	0x02, 0x4c
        /*0032*/ 	.byte	0x01
	.zero		1


	//----- nvinfo : EIATTR_MERCURY_ISA_VERSION
	.align		4
        /*0034*/ 	.byte	0x03, 0x5f
        /*0036*/ 	.short	0x0000


	//----- nvinfo : EIATTR_COOP_GROUP_MASK_REGIDS
	.align		4
        /*0038*/ 	.byte	0x04, 0x29
        /*003a*/ 	.short	(.L_598 - .L_597)


	//   ....[0]....
.L_597:
        /*003c*/ 	.word	0xffffffff


	//   ....[1]....
        /*0040*/ 	.word	0xffffffff


	//----- nvinfo : EIATTR_COOP_GROUP_INSTR_OFFSETS
	.align		4
.L_598:
        /*0044*/ 	.byte	0x04, 0x28
        /*0046*/ 	.short	(.L_600 - .L_599)


	//   ....[0]....
.L_599:
        /*0048*/ 	.word	0x00001c70


	//   ....[1]....
        /*004c*/ 	.word	0x00001d00


	//----- nvinfo : EIATTR_EXIT_INSTR_OFFSETS
	.align		4
.L_600:
        /*0050*/ 	.byte	0x04, 0x1c
        /*0052*/ 	.short	(.L_602 - .L_601)


	//   ....[0]....
.L_601:
        /*0054*/ 	.word	0x00003ee0


	//   ....[1]....
        /*0058*/ 	.word	0x00004380


	//   ....[2]....
        /*005c*/ 	.word	0x000043e0


	//----- nvinfo : EIATTR_CRS_STACK_SIZE
	.align		4
.L_602:
        /*0060*/ 	.byte	0x04, 0x1e
        /*0062*/ 	.short	(.L_604 - .L_603)
.L_603:
        /*0064*/ 	.word	0x00000000
.L_604:


//--------------------- .nv.info._ZN5flash32flash_fwd_splitkv_combine_kernelI23Flash_fwd_kernel_traitsILi256ELi64ELi64ELi4ELb0ELb0EN7cutlass10bfloat16_tE19Flash_kernel_traitsILi256ELi64ELi64ELi4ES3_EELi4ELi7ELb1EEEvNS_16Flash_fwd_paramsE --------------------------
	.section	.nv.info._ZN5flash32flash_fwd_splitkv_combine_kernelI23Flash_fwd_kernel_traitsILi256ELi64ELi64ELi4ELb0ELb0EN7cutlass10bfloat16_tE19Flash_kernel_traitsILi256ELi64ELi64ELi4ES3_EELi4ELi7ELb1EEEvNS_16Flash_fwd_paramsE,"",@"SHT_CUDA_INFO"
	.sectionflags	@""
	.align	4


	//----- nvinfo : EIATTR_CUDA_API_VERSION
	.align		4
        /*0000*/ 	.byte	0x04, 0x37
        /*0002*/ 	.short	(.L_606 - .L_605)
.L_605:
        /*0004*/ 	.word	0x00000082


	//----- nvinfo : EIATTR_SW2861232_WAR
	.align		4
.L_606:
        /*0008*/ 	.byte	0x01, 0x35
	.zero		2


	//----- nvinfo : EIATTR_PARAM_CBANK
	.align		4
        /*000c*/ 	.byte	0x04, 0x0a
        /*000e*/ 	.short	(.L_608 - .L_607)
	.align		4
.L_607:
        /*0010*/ 	.word	index@(.nv.constant0._ZN5flash32flash_fwd_splitkv_combine_kernelI23Flash_fwd_kernel_traitsILi256ELi64ELi64ELi4ELb0ELb0EN7cutlass10bfloat16_tE19Flash_kernel_traitsILi256ELi64ELi64ELi4ES3_EELi4ELi7ELb1EEEvNS_16Flash_fwd_paramsE)
        /*0014*/ 	.short	0x0160
        /*0016*/ 	.short	0x01d0


	//----- nvinfo : EIATTR_CBANK_PARAM_SIZE
	.align		4
.L_608:
        /*0018*/ 	.byte	0x03, 0x19
        /*001a*/ 	.short	0x01d0


	//----- nvinfo : EIATTR_KPARAM_INFO
	.align		4
        /*001c*/ 	.byte	0x04, 0x17
        /*001e*/ 	.short	(.L_610 - .L_609)
.L_609:
        /*0020*/ 	.word	0x00000000
        /*0024*/ 	.short	0x0000
        /*0026*/ 	.short	0x0000
        /*0028*/ 	.byte	0x00, 0xf0, 0x41, 0x07


	//----- nvinfo : EIATTR_MAXREG_COUNT
	.align		4
.L_610:
        /*002c*/ 	.byte	0x03, 0x1b
        /*002e*/ 	.short	0x00ff


	//----- nvinfo : EIATTR_NUM_BARRIERS
	.align		4
        /*0030*/ 	.byte	0x02, 0x4c
        /*0032*/ 	.byte	0x01
	.zero		1


	//----- nvinfo : EIATTR_MERCURY_ISA_VERSION
	.align		4
        /*0034*/ 	.byte	0x03, 0x5f
        /*0036*/ 	.short	0x0000


	//----- nvinfo : EIATTR_COOP_GROUP_MASK_REGIDS
	.align		4
        /*0038*/ 	.byte	0x04, 0x29
        /*003a*/ 	.short	(.L_612 - .L_611)


	//   ....[0]....
.L_611:
        /*003c*/ 	.word	0xffffffff


	//   ....[1]....
        /*0040*/ 	.word	0xffffffff


	//   ....[2]....
        /*0044*/ 	.word	0xffffffff


	//   ....[3]....
        /*0048*/ 	.word	0xffffffff


	//   ....[4]....
        /*004c*/ 	.word	0xffffffff


	//   ....[5]....
        /*0050*/ 	.word	0xffffffff


	//   ....[6]....
        /*0054*/ 	.word	0xffffffff


	//   ....[7]....
        /*0058*/ 	.word	0xffffffff


	//   ....[8]....
        /*005c*/ 	.word	0xffffffff


	//   ....[9]....
        /*0060*/ 	.word	0xffffffff


	//----- nvinfo : EIATTR_COOP_GROUP_INSTR_OFFSETS
	.align		4
.L_612:
        /*0064*/ 	.byte	0x04, 0x28
        /*0066*/ 	.short	(.L_614 - .L_613)


	//   ....[0]....
.L_613:
        /*0068*/ 	.word	0x00001ab0


	//   ....[1]....
        /*006c*/ 	.word	0x00001ad0


	//   ....[2]....
        /*0070*/ 	.word	0x00001af0


	//   ....[3]....
        /*0074*/ 	.word	0x00001b10


	//   ....[4]....
        /*0078*/ 	.word	0x00001b30


	//   ....[5]....
        /*007c*/ 	.word	0x00001c90


	//   ....[6]....
        /*0080*/ 	.word	0x00001ce0


	//   ....[7]....
        /*0084*/ 	.word	0x00001da0


	//   ....[8]....
        /*0088*/ 	.word	0x00001e20


	//   ....[9]....
        /*008c*/ 	.word	0x00001ef0


	//----- nvinfo : EIATTR_EXIT_INSTR_OFFSETS
	.align		4
.L_614:
        /*0090*/ 	.byte	0x04, 0x1c
        /*0092*/ 	.short	(.L_616 - .L_615)


	//   ....[0]....
.L_615:
        /*0094*/ 	.word	0x00004910


	//   ....[1]....
        /*0098*/ 	.word	0x00004e10


	//----- nvinfo : EIATTR_CRS_STACK_SIZE
	.align		4
.L_616:
        /*009c*/ 	.byte	0x04, 0x1e
        /*009e*/ 	.short	(.L_618 - .L_617)
.L_617:
        /*00a0*/ 	.word	0x00000000
.L_618:


//--------------------- .nv.info._ZN5flash32flash_fwd_splitkv_combine_kernelI23Flash_fwd_kernel_traitsILi256ELi64ELi64ELi4ELb0ELb0EN7cutlass10bfloat16_tE19Flash_kernel_traitsILi256ELi64ELi64ELi4ES3_EELi4ELi6ELb1EEEvNS_16Flash_fwd_paramsE --------------------------
	.section	.nv.info._ZN5flash32flash_fwd_splitkv_combine_kernelI23Flash_fwd_kernel_traitsILi256ELi64ELi64ELi4ELb0ELb0EN7cutlass10bfloat16_tE19Flash_kernel_traitsILi256ELi64ELi64ELi4ES3_EELi4ELi6ELb1EEEvNS_16Flash_fwd_paramsE,"",@"SHT_CUDA_INFO"
	.sectionflags	@""
	.align	4


	//----- nvinfo : EIATTR_CUDA_API_VERSION
	.align		4
        /*0000*/ 	.byte	0x04, 0x37
        /*0002*/ 	.short	(.L_620 - .L_619)
.L_619:
        /*0004*/ 	.word	0x00000082


	//----- nvinfo : EIATTR_SW2861232_WAR
	.align		4
.L_620:
        /*0008*/ 	.byte	0x01, 0x35
	.zero		2


	//----- nvinfo : EIATTR_PARAM_CBANK
	.align		4
        /*000c*/ 	.byte	0x04, 0x0a
        /*000e*/ 	.short	(.L_622 - .L_621)
	.align		4
.L_621:
        /*0010*/ 	.word	index@(.nv.constant0._ZN5flash32flash_fwd_splitkv_combine_kernelI23Flash_fwd_kernel_traitsILi256ELi64ELi64ELi4ELb0ELb0EN7cutlass10bfloat16_tE19Flash_kernel_traitsILi256ELi64ELi64ELi4ES3_EELi4ELi6ELb1EEEvNS_16Flash_fwd_paramsE)
        /*0014*/ 	.short	0x0160
        /*0016*/ 	.short	0x01d0


	//----- nvinfo : EIATTR_CBANK_PARAM_SIZE
	.align		4
.L_622:
        /*0018*/ 	.byte	0x03, 0x19
        /*001a*/ 	.short	0x01d0


	//----- nvinfo : EIATTR_KPARAM_INFO
	.align		4
        /*001c*/ 	.byte	0x04, 0x17
        /*001e*/ 	.short	(.L_624 - .L_623)
.L_623:
        /*0020*/ 	.word	0x00000000
        /*0024*/ 	.short	0x0000
        /*0026*/ 	.short	0x0000
        /*0028*/ 	.byte	0x00, 0xf0, 0x41, 0x07


	//----- nvinfo : EIATTR_MAXREG_COUNT
	.align		4
.L_624:
        /*002c*/ 	.byte	0x03, 0x1b
        /*002e*/ 	.short	0x00ff


	//----- nvinfo : EIATTR_NUM_BARRIERS
	.align		4
        /*0030*/ 	.byte	0x02, 0x4c
        /*0032*/ 	.byte	0x01
	.zero		1


	//----- nvinfo : EIATTR_MERCURY_ISA_VERSION
	.align		4
        /*0034*/ 	.byte	0x03, 0x5f
        /*0036*/ 	.short	0x0000


	//----- nvinfo : EIATTR_COOP_GROUP_MASK_REGIDS
	.align		4
        /*0038*/ 	.byte	0x04, 0x29
        /*003a*/ 	.short	(.L_626 - .L_625)


	//   ....[0]....
.L_625:
        /*003c*/ 	.word	0xffffffff


	//   ....[1]....
        /*0040*/ 	.word	0xffffffff


	//   ....[2]....
        /*0044*/ 	.word	0xffffffff


	//   ....[3]....
        /*0048*/ 	.word	0xffffffff


	//   ....[4]....
        /*004c*/ 	.word	0xffffffff


	//   ....[5]....
        /*0050*/ 	.word	0xffffffff


	//   ....[6]....
        /*0054*/ 	.word	0xffffffff


	//   ....[7]....
        /*0058*/ 	.word	0xffffffff


	//   ....[8]....
        /*005c*/ 	.word	0xffffffff


	//   ....[9]....
        /*0060*/ 	.word	0xffffffff


	//----- nvinfo : EIATTR_COOP_GROUP_INSTR_OFFSETS
	.align		4
.L_626:
        /*0064*/ 	.byte	0x04, 0x28
        /*0066*/ 	.short	(.L_628 - .L_627)


	//   ....[0]....
.L_627:
        /*0068*/ 	.word	0x000016f0


	//   ....[1]....
        /*006c*/ 	.word	0x00001710


	//   ....[2]....
        /*0070*/ 	.word	0x00001730


	//   ....[3]....
        /*0074*/ 	.word	0x00001760


	//   ....[4]....
        /*0078*/ 	.word	0x000017e0


	//   ....[5]....
        /*007c*/ 	.word	0x00001990


	//   ....[6]....
        /*0080*/ 	.word	0x00001a10


	//   ....[7]....
        /*0084*/ 	.word	0x00001ab0


	//   ....[8]....
        /*0088*/ 	.word	0x00001b50


	//   ....[9]....
        /*008c*/ 	.word	0x00001c40


	//----- nvinfo : EIATTR_EXIT_INSTR_OFFSETS
	.align		4
.L_628:
        /*0090*/ 	.byte	0x04, 0x1c
        /*0092*/ 	.short	(.L_630 - .L_629)


	//   ....[0]....
.L_629:
        /*0094*/ 	.word	0x000045a0


	//   ....[1]....
        /*0098*/ 	.word	0x00004aa0


	//----- nvinfo : EIATTR_CRS_STACK_SIZE
	.align		4
.L_630:
        /*009c*/ 	.byte	0x04, 0x1e
        /*009e*/ 	.short	(.L_632 - .L_631)
.L_631:
        /*00a0*/ 	.word	0x00000000
.L_632:


//--------------------- .nv.info._ZN5flash32flash_fwd_splitkv_combine_kernelI23Flash_fwd_kernel_traitsILi256ELi64ELi64ELi4ELb0ELb0EN7cutlass10bfloat16_tE19Flash_kernel_traitsILi256ELi64ELi64ELi4ES3_EELi4ELi5ELb1EEEvNS_16Flash_fwd_paramsE --------------------------
	.section	.nv.info._ZN5flash32flash_fwd_splitkv_combine_kernelI23Flash_fwd_kernel_traitsILi256ELi64ELi64ELi4ELb0ELb0EN7cutlass10bfloat16_tE19Flash_kernel_traitsILi256ELi64ELi64ELi4ES3_EELi4ELi5ELb1EEEvNS_16Flash_fwd_paramsE,"",@"SHT_CUDA_INFO"
	.sectionflags	@""
	.align	4


	//----- nvinfo : EIATTR_CUDA_API_VERSION
	.align		4
        /*0000*/ 	.byte	0x04, 0x37
        /*0002*/ 	.short	(.L_634 - .L_633)
.L_633:
        /*0004*/ 	.word	0x00000082


	//----- nvinfo : EIATTR_SW2861232_WAR
	.align		4
.L_634:
        /*0008*/ 	.byte	0x01, 0x35
	.zero		2


	//----- nvinfo : EIATTR_PARAM_CBANK
	.align		4
        /*000c*/ 	.byte	0x04, 0x0a
        /*000e*/ 	.short	(.L_636 - .L_635)
	.align		4
.L_635:
        /*0010*/ 	.word	index@(.nv.constant0._ZN5flash32flash_fwd_splitkv_combine_kernelI23Flash_fwd_kernel_traitsILi256ELi64ELi64ELi4ELb0ELb0EN7cutlass10bfloat16_tE19Flash_kernel_traitsILi256ELi64ELi64ELi4ES3_EELi4ELi5ELb1EEEvNS_16Flash_fwd_paramsE)
        /*0014*/ 	.short	0x0160
        /*0016*/ 	.short	0x01d0


	//----- nvinfo : EIATTR_CBANK_PARAM_SIZE
	.align		4
.L_636:
        /*0018*/ 	.byte	0x03, 0x19
        /*001a*/ 	.short	0x01d0


	//----- nvinfo : EIATTR_KPARAM_INFO
	.align		4
        /*001c*/ 	.byte	0x04, 0x17
        /*001e*/ 	.short	(.L_638 - .L_637)
.L_637:
        /*0020*/ 	.word	0x00000000
        /*0024*/ 	.short	0x0000
        /*0026*/ 	.short	0x0000
        /*0028*/ 	.byte	0x00, 0xf0, 0x41, 0x07


	//----- nvinfo : EIATTR_MAXREG_COUNT
	.align		4
.L_638:
        /*002c*/ 	.byte	0x03, 0x1b
        /*002e*/ 	.short	0x00ff


	//----- nvinfo : EIATTR_NUM_BARRIERS
	.align		4
        /*0030*/ 	.byte	0x02, 0x4c
        /*0032*/ 	.byte	0x01
	.zero		1


	//----- nvinfo : EIATTR_MERCURY_ISA_VERSION
	.align		4
        /*0034*/ 	.byte	0x03, 0x5f
        /*0036*/ 	.short	0x0000


	//----- nvinfo : EIATTR_COOP_GROUP_MASK_REGIDS
	.align		4
        /*0038*/ 	.byte	0x04, 0x29
        /*003a*/ 	.short	(.L_640 - .L_639)


	//   ....[0]....
.L_639:
        /*003c*/ 	.word	0xffffffff


	//   ....[1]....
        /*0040*/ 	.word	0xffffffff


	//   ....[2]....
        /*0044*/ 	.word	0xffffffff


	//   ....[3]....
        /*0048*/ 	.word	0xffffffff


	//   ....[4]....
        /*004c*/ 	.word	0xffffffff


	//   ....[5]....
        /*0050*/ 	.word	0xffffffff


	//   ....[6]....
        /*0054*/ 	.word	0xffffffff


	//   ....[7]....
        /*0058*/ 	.word	0xffffffff


	//   ....[8]....
        /*005c*/ 	.word	0xffffffff


	//   ....[9]....
        /*0060*/ 	.word	0xffffffff


	//----- nvinfo : EIATTR_COOP_GROUP_INSTR_OFFSETS
	.align		4
.L_640:
        /*0064*/ 	.byte	0x04, 0x28
        /*0066*/ 	.short	(.L_642 - .L_641)


	//   ....[0]....
.L_641:
        /*0068*/ 	.word	0x00001c20


	//   ....[1]....
        /*006c*/ 	.word	0x00001c40


	//   ....[2]....
        /*0070*/ 	.word	0x00001c60


	//   ....[3]....
        /*0074*/ 	.word	0x00001c80


	//   ....[4]....
        /*0078*/ 	.word	0x00001ca0


	//   ....[5]....
        /*007c*/ 	.word	0x00001d10


	//   ....[6]....
        /*0080*/ 	.word	0x00001d30


	//   ....[7]....
        /*0084*/ 	.word	0x00001d60


	//   ....[8]....
        /*0088*/ 	.word	0x00001d80


	//   ....[9]....
        /*008c*/ 	.word	0x00001da0


	//----- nvinfo : EIATTR_EXIT_INSTR_OFFSETS
	.align		4
.L_642:
        /*0090*/ 	.byte	0x04, 0x1c
        /*0092*/ 	.short	(.L_644 - .L_643)


	//   ....[0]....
.L_643:
        /*0094*/ 	.word	0x00004530


	//   ....[1]....
        /*0098*/ 	.word	0x00004a30


	//----- nvinfo : EIATTR_CRS_STACK_SIZE
	.align		4
.L_644:
        /*009c*/ 	.byte	0x04, 0x1e
        /*009e*/ 	.short	(.L_646 - .L_645)
.L_645:
        /*00a0*/ 	.word	0x00000000
.L_646:


//--------------------- .nv.info._ZN5flash32flash_fwd_splitkv_combine_kernelI23Flash_fwd_kernel_traitsILi256ELi64ELi64ELi4ELb0ELb0EN7cutlass10bfloat16_tE19Flash_kernel_traitsILi256ELi64ELi64ELi4ES3_EELi4ELi4ELb1EEEvNS_16Flash_fwd_paramsE --------------------------
	.section	.nv.info._ZN5flash32flash_fwd_splitkv_combine_kernelI23Flash_fwd_kernel_traitsILi256ELi64ELi64ELi4ELb0ELb0EN7cutlass10bfloat16_tE19Flash_kernel_traitsILi256ELi64ELi64ELi4ES3_EELi4ELi4ELb1EEEvNS_16Flash_fwd_paramsE,"",@"SHT_CUDA_INFO"
	.sectionflags	@""
	.align	4


	//----- nvinfo : EIATTR_CUDA_API_VERSION
	.align		4
        /*0000*/ 	.byte	0x04, 0x37
        /*0002*/ 	.short	(.L_648 - .L_647)
.L_647:
        /*0004*/ 	.word	0x00000082


	//----- nvinfo : EIATTR_SW2861232_WAR
	.align		4
.L_648:
        /*0008*/ 	.byte	0x01, 0x35
	.zero		2


	//----- nvinfo : EIATTR_PARAM_CBANK
	.align		4
        /*000c*/ 	.byte	0x04, 0x0a
        /*000e*/ 	.short	(.L_650 - .L_649)
	.align		4
.L_649:
        /*0010*/ 	.word	index@(.nv.constant0._ZN5flash32flash_fwd_splitkv_combine_kernelI23Flash_fwd_kernel_traitsILi256ELi64ELi64ELi4ELb0ELb0EN7cutlass10bfloat16_tE19Flash_kernel_traitsILi256ELi64ELi64ELi4ES3_EELi4ELi4ELb1EEEvNS_16Flash_fwd_paramsE)
        /*0014*/ 	.short	0x0160
        /*0016*/ 	.short	0x01d0


	//----- nvinfo : EIATTR_CBANK_PARAM_SIZE
	.align		4
.L_650:
        /*0018*/ 	.byte	0x03, 0x19
        /*001a*/ 	.short	0x01d0


	//----- nvinfo : EIATTR_KPARAM_INFO
	.align		4
        /*001c*/ 	.byte	0x04, 0x17
        /*001e*/ 	.short	(.L_652 - .L_651)
.L_651:
        /*0020*/ 	.word	0x00000000
        /*0024*/ 	.short	0x0000
        /*0026*/ 	.short	0x0000
        /*0028*/ 	.byte	0x00, 0xf0, 0x41, 0x07


	//----- nvinfo : EIATTR_MAXREG_COUNT
	.align		4
.L_652:
        /*002c*/ 	.byte	0x03, 0x1b
        /*002e*/ 	.short	0x00ff


	//----- nvinfo : EIATTR_NUM_BARRIERS
	.align		4
        /*0030*/ 	.byte	0x02, 0x4c
        /*0032*/ 	.byte	0x01
	.zero		1


	//----- nvinfo : EIATTR_MERCURY_ISA_VERSION
	.align		4
        /*0034*/ 	.byte	0x03, 0x5f
        /*0036*/ 	.short	0x0000


	//----- nvinfo : EIATTR_COOP_GROUP_MASK_REGIDS
	.align		4
        /*0038*/ 	.byte	0x04, 0x29
        /*003a*/ 	.short	(.L_654 - .L_653)


	//   ....[0]....
.L_653:
        /*003c*/ 	.word	0xffffffff


	//   ....[1]....
        /*0040*/ 	.word	0xffffffff


	//   ....[2]....
        /*0044*/ 	.word	0xffffffff


	//   ....[3]....
        /*0048*/ 	.word	0xffffffff


	//   ....[4]....
        /*004c*/ 	.word	0xffffffff


	//   ....[5]....
        /*0050*/ 	.word	0xffffffff


	//   ....[6]....
        /*0054*/ 	.word	0xffffffff


	//   ....[7]....
        /*0058*/ 	.word	0xffffffff


	//----- nvinfo : EIATTR_COOP_GROUP_INSTR_OFFSETS
	.align		4
.L_654:
        /*005c*/ 	.byte	0x04, 0x28
        /*005e*/ 	.short	(.L_656 - .L_655)


	//   ....[0]....
.L_655:
        /*0060*/ 	.word	0x00001c20


	//   ....[1]....
        /*0064*/ 	.word	0x00001c40


	//   ....[2]....
        /*0068*/ 	.word	0x00001c60


	//   ....[3]....
        /*006c*/ 	.word	0x00001c80


	//   ....[4]....
        /*0070*/ 	.word	0x00001cf0


	//   ....[5]....
        /*0074*/ 	.word	0x00001d20


	//   ....[6]....
        /*0078*/ 	.word	0x00001d40


	//   ....[7]....
        /*007c*/ 	.word	0x00001d60


	//----- nvinfo : EIATTR_EXIT_INSTR_OFFSETS
	.align		4
.L_656:
        /*0080*/ 	.byte	0x04, 0x1c
        /*0082*/ 	.short	(.L_658 - .L_657)


	//   ....[0]....
.L_657:
        /*0084*/ 	.word	0x00004500


	//   ....[1]....
        /*0088*/ 	.word	0x00004a00


	//----- nvinfo : EIATTR_CRS_STACK_SIZE
	.align		4
.L_658:
        /*008c*/ 	.byte	0x04, 0x1e
        /*008e*/ 	.short	(.L_660 - .L_659)
.L_659:
        /*0090*/ 	.word	0x00000000
.L_660:


//--------------------- .nv.info._ZN5flash32flash_fwd_splitkv_combine_kernelI23Flash_fwd_kernel_traitsILi256ELi64ELi64ELi4ELb0ELb0EN7cutlass10bfloat16_tE19Flash_kernel_traitsILi256ELi64ELi64ELi4ES3_EELi4ELi3ELb1EEEvNS_16Flash_fwd_paramsE --------------------------
	.section	.nv.info._ZN5flash32flash_fwd_splitkv_combine_kernelI23Flash_fwd_kernel_traitsILi256ELi64ELi64ELi4ELb0ELb0EN7cutlass10bfloat16_tE19Flash_kernel_traitsILi256ELi64ELi64ELi4ES3_EELi4ELi3ELb1EEEvNS_16Flash_fwd_paramsE,"",@"SHT_CUDA_INFO"
	.sectionflags	@""
	.align	4


	//----- nvinfo : EIATTR_CUDA_API_VERSION
	.align		4
        /*0000*/ 	.byte	0x04, 0x37
        /*0002*/ 	.short	(.L_662 - .L_661)
.L_661:
        /*0004*/ 	.word	0x00000082


	//----- nvinfo : EIATTR_SW2861232_WAR
	.align		4
.L_662:
        /*0008*/ 	.byte	0x01, 0x35
	.zero		2


	//----- nvinfo : EIATTR_PARAM_CBANK
	.align		4
        /*000c*/ 	.byte	0x04, 0x0a
        /*000e*/ 	.short	(.L_664 - .L_663)
	.align		4
.L_663:
        /*0010*/ 	.word	index@(.nv.constant0._ZN5flash32flash_fwd_splitkv_combine_kernelI23Flash_fwd_kernel_traitsILi256ELi64ELi64ELi4ELb0ELb0EN7cutlass10bfloat16_tE19Flash_kernel_traitsILi256ELi64ELi64ELi4ES3_EELi4ELi3ELb1EEEvNS_16Flash_fwd_paramsE)
        /*0014*/ 	.short	0x0160
        /*0016*/ 	.short	0x01d0


	//----- nvinfo : EIATTR_CBANK_PARAM_SIZE
	.align		4
.L_664:
        /*0018*/ 	.byte	0x03, 0x19
        /*001a*/ 	.short	0x01d0


	//----- nvinfo : EIATTR_KPARAM_INFO
	.align		4
        /*001c*/ 	.byte	0x04, 0x17
        /*001e*/ 	.short	(.L_666 - .L_665)
.L_665:
        /*0020*/ 	.word	0x00000000
        /*0024*/ 	.short	0x0000
        /*0026*/ 	.short	0x0000
        /*0028*/ 	.byte	0x00, 0xf0, 0x41, 0x07


	//----- nvinfo : EIATTR_MAXREG_COUNT
	.align		4
.L_666:
        /*002c*/ 	.byte	0x03, 0x1b
        /*002e*/ 	.short	0x00ff


	//----- nvinfo : EIATTR_NUM_BARRIERS
	.align		4
        /*0030*/ 	.byte	0x02, 0x4c
        /*0032*/ 	.byte	0x01
	.zero		1


	//----- nvinfo : EIATTR_MERCURY_ISA_VERSION
	.align		4
        /*0034*/ 	.byte	0x03, 0x5f
        /*0036*/ 	.short	0x0000


	//----- nvinfo : EIATTR_COOP_GROUP_MASK_REGIDS
	.align		4
        /*0038*/ 	.byte	0x04, 0x29
        /*003a*/ 	.short	(.L_668 - .L_667)


	//   ....[0]....
.L_667:
        /*003c*/ 	.word	0xffffffff


	//   ....[1]....
        /*0040*/ 	.word	0xffffffff


	//   ....[2]....
        /*0044*/ 	.word	0xffffffff


	//   ....[3]....
        /*0048*/ 	.word	0xffffffff


	//   ....[4]....
        /*004c*/ 	.word	0xffffffff


	//   ....[5]....
        /*0050*/ 	.word	0xffffffff


	//----- nvinfo : EIATTR_COOP_GROUP_INSTR_OFFSETS
	.align		4
.L_668:
        /*0054*/ 	.byte	0x04, 0x28
        /*0056*/ 	.short	(.L_670 - .L_669)


	//   ....[0]....
.L_669:
        /*0058*/ 	.word	0x00001c20


	//   ....[1]....
        /*005c*/ 	.word	0x00001c40


	//   ....[2]....
        /*0060*/ 	.word	0x00001c70


	//   ....[3]....
        /*0064*/ 	.word	0x00001ce0


	//   ....[4]....
        /*0068*/ 	.word	0x00001d00


	//   ....[5]....
        /*006c*/ 	.word	0x00001d20


	//----- nvinfo : EIATTR_EXIT_INSTR_OFFSETS
	.align		4
.L_670:
        /*0070*/ 	.byte	0x04, 0x1c
        /*0072*/ 	.short	(.L_672 - .L_671)


	//   ....[0]....
.L_671:
        /*0074*/ 	.word	0x000044c0


	//   ....[1]....
        /*0078*/ 	.word	0x000049c0


	//----- nvinfo : EIATTR_CRS_STACK_SIZE
	.align		4
.L_672:
        /*007c*/ 	.byte	0x04, 0x1e
        /*007e*/ 	.short	(.L_674 - .L_673)
.L_673:
        /*0080*/ 	.word	0x00000000
.L_674:


//--------------------- .nv.info._ZN5flash32flash_fwd_splitkv_combine_kernelI23Flash_fwd_kernel_traitsILi256ELi64ELi64ELi4ELb0ELb0EN7cutlass10bfloat16_tE19Flash_kernel_traitsILi256ELi64ELi64ELi4ES3_EELi4ELi2ELb1EEEvNS_16Flash_fwd_paramsE --------------------------
	.section	.nv.info._ZN5flash32flash_fwd_splitkv_combine_kernelI23Flash_fwd_kernel_traitsILi256ELi64ELi64ELi4ELb0ELb0EN7cutlass10bfloat16_tE19Flash_kernel_traitsILi256ELi64ELi64ELi4ES3_EELi4ELi2ELb1EEEvNS_16Flash_fwd_paramsE,"",@"SHT_CUDA_INFO"
	.sectionflags	@""
	.align	4


	//----- nvinfo : EIATTR_CUDA_API_VERSION
	.align		4
        /*0000*/ 	.byte	0x04, 0x37
        /*0002*/ 	.short	(.L_676 - .L_675)
.L_675:
        /*0004*/ 	.word	0x00000082


	//----- nvinfo : EIATTR_SW2861232_WAR
	.align		4
.L_676:
        /*0008*/ 	.byte	0x01, 0x35
	.zero		2


	//----- nvinfo : EIATTR_PARAM_CBANK
	.align		4
        /*000c*/ 	.byte	0x04, 0x0a
        /*000e*/ 	.short	(.L_678 - .L_677)
	.align		4
.L_677:
        /*0010*/ 	.word	index@(.nv.constant0._ZN5flash32flash_fwd_splitkv_combine_kernelI23Flash_fwd_kernel_traitsILi256ELi64ELi64ELi4ELb0ELb0EN7cutlass10bfloat16_tE19Flash_kernel_traitsILi256ELi64ELi64ELi4ES3_EELi4ELi2ELb1EEEvNS_16Flash_fwd_paramsE)
        /*0014*/ 	.short	0x0160
        /*0016*/ 	.short	0x01d0


	//----- nvinfo : EIATTR_CBANK_PARAM_SIZE
	.align		4
.L_678:
        /*0018*/ 	.byte	0x03, 0x19
        /*001a*/ 	.short	0x01d0


	//----- nvinfo : EIATTR_KPARAM_INFO
	.align		4
        /*001c*/ 	.byte	0x04, 0x17
        /*001e*/ 	.short	(.L_680 - .L_679)
.L_679:
        /*0020*/ 	.word	0x00000000
        /*0024*/ 	.short	0x0000
        /*0026*/ 	.short	0x0000
        /*0028*/ 	.byte	0x00, 0xf0, 0x41, 0x07


	//----- nvinfo : EIATTR_MAXREG_COUNT
	.align		4
.L_680:
        /*002c*/ 	.byte	0x03, 0x1b
        /*002e*/ 	.short	0x00ff


	//----- nvinfo : EIATTR_NUM_BARRIERS
	.align		4
        /*0030*/ 	.byte	0x02, 0x4c
        /*0032*/ 	.byte	0x01
	.zero		1


	//----- nvinfo : EIATTR_MERCURY_ISA_VERSION
	.align		4
        /*0034*/ 	.byte	0x03, 0x5f
        /*0036*/ 	.short	0x0000


	//----- nvinfo : EIATTR_COOP_GROUP_MASK_REGIDS
	.align		4
        /*0038*/ 	.byte	0x04, 0x29
        /*003a*/ 	.short	(.L_682 - .L_681)


	//   ....[0]....
.L_681:
        /*003c*/ 	.word	0xffffffff


	//   ....[1]....
        /*0040*/ 	.word	0xffffffff


	//   ....[2]....
        /*0044*/ 	.word	0xffffffff


	//   ....[3]....
        /*0048*/ 	.word	0xffffffff


	//----- nvinfo : EIATTR_COOP_GROUP_INSTR_OFFSETS
	.align		4
.L_682:
        /*004c*/ 	.byte	0x04, 0x28
        /*004e*/ 	.short	(.L_684 - .L_683)


	//   ....[0]....
.L_683:
        /*0050*/ 	.word	0x00001bf0


	//   ....[1]....
        /*0054*/ 	.word	0x00001c10


	//   ....[2]....
        /*0058*/ 	.word	0x00001c80


	//   ....[3]....
        /*005c*/ 	.word	0x00001ca0


	//----- nvinfo : EIATTR_EXIT_INSTR_OFFSETS
	.align		4
.L_684:
        /*0060*/ 	.byte	0x04, 0x1c
        /*0062*/ 	.short	(.L_686 - .L_685)


	//   ....[0]....
.L_685:
        /*0064*/ 	.word	0x00004400


	//   ....[1]....
        /*0068*/ 	.word	0x00004900


	//----- nvinfo : EIATTR_CRS_STACK_SIZE
	.align		4
.L_686:
        /*006c*/ 	.byte	0x04, 0x1e
        /*006e*/ 	.short	(.L_688 - .L_687)
.L_687:
        /*0070*/ 	.word	0x00000000
.L_688:


//--------------------- .nv.info._ZN5flash32flash_fwd_splitkv_combine_kernelI23Flash_fwd_kernel_traitsILi256ELi64ELi64ELi4ELb0ELb0EN7cutlass10bfloat16_tE19Flash_kernel_traitsILi256ELi64ELi64ELi4ES3_EELi4ELi1ELb1EEEvNS_16Flash_fwd_paramsE --------------------------
	.section	.nv.info._ZN5flash32flash_fwd_splitkv_combine_kernelI23Flash_fwd_kernel_traitsILi256ELi64ELi64ELi4ELb0ELb0EN7cutlass10bfloat16_tE19Flash_kernel_traitsILi256ELi64ELi64ELi4ES3_EELi4ELi1ELb1EEEvNS_16Flash_fwd_paramsE,"",@"SHT_CUDA_INFO"
	.sectionflags	@""
	.align	4


	//----- nvinfo : EIATTR_CUDA_API_VERSION
	.align		4
        /*0000*/ 	.byte	0x04, 0x37
        /*0002*/ 	.short	(.L_690 - .L_689)
.L_689:
        /*0004*/ 	.word	0x00000082


	//----- nvinfo : EIATTR_SW2861232_WAR
	.align		4
.L_690:
        /*0008*/ 	.byte	0x01, 0x35
	.zero		2


	//----- nvinfo : EIATTR_PARAM_CBANK
	.align		4
        /*000c*/ 	.byte	0x04, 0x0a
        /*000e*/ 	.short	(.L_692 - .L_691)
	.align		4
.L_691:
        /*0010*/ 	.word	index@(.nv.constant0._ZN5flash32flash_fwd_splitkv_combine_kernelI23Flash_fwd_kernel_traitsILi256ELi64ELi64ELi4ELb0ELb0EN7cutlass10bfloat16_tE19Flash_kernel_traitsILi256ELi64ELi64ELi4ES3_EELi4ELi1ELb1EEEvNS_16Flash_fwd_paramsE)
        /*0014*/ 	.short	0x0160
        /*0016*/ 	.short	0x01d0


	//----- nvinfo : EIATTR_CBANK_PARAM_SIZE
	.align		4
.L_692:
        /*0018*/ 	.byte	0x03, 0x19
        /*001a*/ 	.short	0x01d0


	//----- nvinfo : EIATTR_KPARAM_INFO
	.align		4
        /*001c*/ 	.byte	0x04, 0x17
        /*001e*/ 	.short	(.L_694 - .L_693)
.L_693:
        /*0020*/ 	.word	0x00000000
        /*0024*/ 	.short	0x0000
        /*0026*/ 	.short	0x0000
        /*0028*/ 	.byte	0x00, 0xf0, 0x41, 0x07


	//----- nvinfo : EIATTR_MAXREG_COUNT
	.align		4
.L_694:
        /*002c*/ 	.byte	0x03, 0x1b
        /*002e*/ 	.short	0x00ff


	//----- nvinfo : EIATTR_NUM_BARRIERS
	.align		4
        /*0030*/ 	.byte	0x02, 0x4c
        /*0032*/ 	.byte	0x01
	.zero		1


	//----- nvinfo : EIATTR_MERCURY_ISA_VERSION
	.align		4
        /*0034*/ 	.byte	0x03, 0x5f
        /*0036*/ 	.short	0x0000


	//----- nvinfo : EIATTR_COOP_GROUP_MASK_REGIDS
	.align		4
        /*0038*/ 	.byte	0x04, 0x29
        /*003a*/ 	.short	(.L_696 - .L_695)


	//   ....[0]....
.L_695:
        /*003c*/ 	.word	0xffffffff


	//   ....[1]....
        /*0040*/ 	.word	0xffffffff


	//----- nvinfo : EIATTR_COOP_GROUP_INSTR_OFFSETS
	.align		4
.L_696:
        /*0044*/ 	.byte	0x04, 0x28
        /*0046*/ 	.short	(.L_698 - .L_697)


	//   ....[0]....
.L_697:
        /*0048*/ 	.word	0x00001ca0


	//   ....[1]....
        /*004c*/ 	.word	0x00001d10


	//----- nvinfo : EIATTR_EXIT_INSTR_OFFSETS
	.align		4
.L_698:
        /*0050*/ 	.byte	0x04, 0x1c
        /*0052*/ 	.short	(.L_700 - .L_699)


	//   ....[0]....
.L_699:
        /*0054*/ 	.word	0x00004470


	//   ....[1]....
        /*0058*/ 	.word	0x00004950


	//----- nvinfo : EIATTR_CRS_STACK_SIZE
	.align		4
.L_700:
        /*005c*/ 	.byte	0x04, 0x1e
        /*005e*/ 	.short	(.L_702 - .L_701)
.L_701:
        /*0060*/ 	.word	0x00000000
.L_702:


//--------------------- .nv.info._ZN5flash24flash_fwd_splitkv_kernelI23Flash_fwd_kernel_traitsILi256ELi64ELi64ELi4ELb0ELb0EN7cutlass10bfloat16_tE19Flash_kernel_traitsILi256ELi64ELi64ELi4ES3_EELb0ELb0ELb0ELb0ELb0ELb0ELb0ELb0EEEvNS_16Flash_fwd_paramsE --------------------------
	.section	.nv.info._ZN5flash24flash_fwd_splitkv_kernelI23Flash_fwd_kernel_traitsILi256ELi64ELi64ELi4ELb0ELb0EN7cutlass10bfloat16_tE19Flash_kernel_traitsILi256ELi64ELi64ELi4ES3_EELb0ELb0ELb0ELb0ELb0ELb0ELb0ELb0EEEvNS_16Flash_fwd_paramsE,"",@"SHT_CUDA_INFO"
	.sectionflags	@""
	.align	4


	//----- nvinfo : EIATTR_CUDA_API_VERSION
	.align		4
        /*0000*/ 	.byte	0x04, 0x37
        /*0002*/ 	.short	(.L_704 - .L_703)
.L_703:
        /*0004*/ 	.word	0x00000082


	//----- nvinfo : EIATTR_SW2861232_WAR
	.align		4
.L_704:
        /*0008*/ 	.byte	0x01, 0x35
	.zero		2


	//----- nvinfo : EIATTR_PARAM_CBANK
	.align		4
        /*000c*/ 	.byte	0x04, 0x0a
        /*000e*/ 	.short	(.L_706 - .L_705)
	.align		4
.L_705:
        /*0010*/ 	.word	index@(.nv.constant0._ZN5flash24flash_fwd_splitkv_kernelI23Flash_fwd_kernel_traitsILi256ELi64ELi64ELi4ELb0ELb0EN7cutlass10bfloat16_tE19Flash_kernel_traitsILi256ELi64ELi64ELi4ES3_EELb0ELb0ELb0ELb0ELb0ELb0ELb0ELb0EEEvNS_16Flash_fwd_paramsE)
        /*0014*/ 	.short	0x0160
        /*0016*/ 	.short	0x01d0


	//----- nvinfo : EIATTR_CBANK_PARAM_SIZE
	.align		4
.L_706:
        /*0018*/ 	.byte	0x03, 0x19
        /*001a*/ 	.short	0x01d0


	//----- nvinfo : EIATTR_KPARAM_INFO
	.align		4
        /*001c*/ 	.byte	0x04, 0x17
        /*001e*/ 	.short	(.L_708 - .L_707)
.L_707:
        /*0020*/ 	.word	0x00000000
        /*0024*/ 	.short	0x0000
        /*0026*/ 	.short	0x0000
        /*0028*/ 	.byte	0x00, 0xf0, 0x41, 0x07


	//----- nvinfo : EIATTR_MAXREG_COUNT
	.align		4
.L_708:
        /*002c*/ 	.byte	0x03, 0x1b
        /*002e*/ 	.short	0x00ff


	//----- nvinfo : EIATTR_NUM_BARRIERS
	.align		4
        /*0030*/ 	.byte	0x02, 0x4c
        /*0032*/ 	.byte	0x01
	.zero		1


	//----- nvinfo : EIATTR_MERCURY_ISA_VERSION
	.align		4
        /*0034*/ 	.byte	0x03, 0x5f
        /*0036*/ 	.short	0x0000


	//----- nvinfo : EIATTR_COOP_GROUP_MASK_REGIDS
	.align		4
        /*0038*/ 	.byte	0x04, 0x29
        /*003a*/ 	.short	(.L_710 - .L_709)


	//   ....[0]....
.L_709:
        /*003c*/ 	.word	0xffffffff


	//   ....[1]....
        /*0040*/ 	.word	0xffffffff


	//   ....[2]....
        /*0044*/ 	.word	0xffffffff


	//   ....[3]....
        /*0048*/ 	.word	0xffffffff


	//   ....[4]....
        /*004c*/ 	.word	0xffffffff


	//   ....[5]....
        /*0050*/ 	.word	0xffffffff


	//   ....[6]....
        /*0054*/ 	.word	0xffffffff


	//   ....[7]....
        /*0058*/ 	.word	0xffffffff


	//   ....[8]....
        /*005c*/ 	.word	0xffffffff


	//   ....[9]....
        /*0060*/ 	.word	0xffffffff


	//   ....[10]....
        /*0064*/ 	.word	0xffffffff


	//   ....[11]....
        /*0068*/ 	.word	0xffffffff


	//----- nvinfo : EIATTR_COOP_GROUP_INSTR_OFFSETS
	.align		4
.L_710:
        /*006c*/ 	.byte	0x04, 0x28
        /*006e*/ 	.short	(.L_712 - .L_711)


	//   ....[0]....
.L_711:
        /*0070*/ 	.word	0x000066e0


	//   ....[1]....
        /*0074*/ 	.word	0x00006700


	//   ....[2]....
        /*0078*/ 	.word	0x000067a0


	//   ....[3]....
        /*007c*/ 	.word	0x000067b0


	//   ....[4]....
        /*0080*/ 	.word	0x0000a5e0


	//   ....[5]....
        /*0084*/ 	.word	0x0000a600


	//   ....[6]....
        /*0088*/ 	.word	0x0000a630


	//   ....[7]....
        /*008c*/ 	.word	0x0000a640


	//   ....[8]....
        /*0090*/ 	.word	0x0000c220


	//   ....[9]....
        /*0094*/ 	.word	0x0000c260


	//   ....[10]....
        /*0098*/ 	.word	0x0000c320


	//   ....[11]....
        /*009c*/ 	.word	0x0000c350


	//----- nvinfo : EIATTR_EXIT_INSTR_OFFSETS
	.align		4
.L_712:
        /*00a0*/ 	.byte	0x04, 0x1c
        /*00a2*/ 	.short	(.L_714 - .L_713)


	//   ....[0]....
.L_713:
        /*00a4*/ 	.word	0x000004d0


	//   ....[1]....
        /*00a8*/ 	.word	0x00000ed0


	//   ....[2]....
        /*00ac*/ 	.word	0x00000f00


	//   ....[3]....
        /*00b0*/ 	.word	0x0000df80


	//   ....[4]....
        /*00b4*/ 	.word	0x0000e090


	//   ....[5]....
        /*00b8*/ 	.word	0x0000e0b0


	//----- nvinfo : EIATTR_CTAIDZ_USED
	.align		4
.L_714:
        /*00bc*/ 	.byte	0x01, 0x04
	.zero		2


	//----- nvinfo : EIATTR_CRS_STACK_SIZE
	.align		4
        /*00c0*/ 	.byte	0x04, 0x1e
        /*00c2*/ 	.short	(.L_716 - .L_715)
.L_715:
        /*00c4*/ 	.word	0x00000000
.L_716:


//--------------------- .nv.info._ZN5flash24flash_fwd_splitkv_kernelI23Flash_fwd_kernel_traitsILi256ELi64ELi64ELi4ELb0ELb0EN7cutlass10bfloat16_tE19Flash_kernel_traitsILi256ELi64ELi64ELi4ES3_EELb0ELb0ELb0ELb0ELb0ELb1ELb0ELb0EEEvNS_16Flash_fwd_paramsE --------------------------
	.section	.nv.info._ZN5flash24flash_fwd_splitkv_kernelI23Flash_fwd_kernel_traitsILi256ELi64ELi64ELi4ELb0ELb0EN7cutlass10bfloat16_tE19Flash_kernel_traitsILi256ELi64ELi64ELi4ES3_EELb0ELb0ELb0ELb0ELb0ELb1ELb0ELb0EEEvNS_16Flash_fwd_paramsE,"",@"SHT_CUDA_INFO"
	.sectionflags	@""
	.align	4


	//----- nvinfo : EIATTR_CUDA_API_VERSION
	.align		4
        /*0000*/ 	.byte	0x04, 0x37
        /*0002*/ 	.short	(.L_718 - .L_717)
.L_717:
        /*0004*/ 	.word	0x00000082


	//----- nvinfo : EIATTR_SW2861232_WAR
	.align		4
.L_718:
        /*0008*/ 	.byte	0x01, 0x35
	.zero		2


	//----- nvinfo : EIATTR_PARAM_CBANK
	.align		4
        /*000c*/ 	.byte	0x04, 0x0a
        /*000e*/ 	.short	(.L_720 - .L_719)
	.align		4
.L_719:
        /*0010*/ 	.word	index@(.nv.constant0._ZN5flash24flash_fwd_splitkv_kernelI23Flash_fwd_kernel_traitsILi256ELi64ELi64ELi4ELb0ELb0EN7cutlass10bfloat16_tE19Flash_kernel_traitsILi256ELi64ELi64ELi4ES3_EELb0ELb0ELb0ELb0ELb0ELb1ELb0ELb0EEEvNS_16Flash_fwd_paramsE)
        /*0014*/ 	.short	0x0160
        /*0016*/ 	.short	0x01d0


	//----- nvinfo : EIATTR_CBANK_PARAM_SIZE
	.align		4
.L_720:
        /*0018*/ 	.byte	0x03, 0x19
        /*001a*/ 	.short	0x01d0


	//----- nvinfo : EIATTR_KPARAM_INFO
	.align		4
        /*001c*/ 	.byte	0x04, 0x17
        /*001e*/ 	.short	(.L_722 - .L_721)
.L_721:
        /*0020*/ 	.word	0x00000000
        /*0024*/ 	.short	0x0000
        /*0026*/ 	.short	0x0000
        /*0028*/ 	.byte	0x00, 0xf0, 0x41, 0x07


	//----- nvinfo : EIATTR_MAXREG_COUNT
	.align		4
.L_722:
        /*002c*/ 	.byte	0x03, 0x1b
        /*002e*/ 	.short	0x00ff


	//----- nvinfo : EIATTR_NUM_BARRIERS
	.align		4
        /*0030*/ 	.byte	0x02, 0x4c
        /*0032*/ 	.byte	0x01
	.zero		1


	//----- nvinfo : EIATTR_ANNOTATIONS
	.align		4
        /*0034*/ 	.byte	0x04, 0x55
        /*0036*/ 	.short	(.L_724 - .L_723)


	//   ....[0]....
.L_723:
        /*0038*/ 	.word	0x00000001
        /*003c*/ 	.byte	0xb0, 0x7c, 0x00, 0x00, 0x01, 0x00, 0x00, 0x00, 0xd0, 0x7c, 0x00, 0x00, 0x01, 0x00, 0x00, 0x00
        /*004c*/ 	.byte	0xb0, 0xac, 0x00, 0x00, 0x01, 0x00, 0x00, 0x00, 0xc0, 0xae, 0x00, 0x00, 0x01, 0x00, 0x00, 0x00
        /*005c*/ 	.byte	0xa0, 0xc6, 0x00, 0x00, 0x01, 0x00, 0x00, 0x00, 0x20, 0xc7, 0x00, 0x00, 0x01, 0x00, 0x00, 0x00
        /*006c*/ 	.byte	0x90, 0xca, 0x00, 0x00, 0x01, 0x00, 0x00, 0x00, 0xd0, 0xca, 0x00, 0x00


	//----- nvinfo : EIATTR_MERCURY_ISA_VERSION
	.align		4
.L_724:
        /*0078*/ 	.byte	0x03, 0x5f
        /*007a*/ 	.short	0x0000


	//----- nvinfo : EIATTR_COOP_GROUP_MASK_REGIDS
	.align		4
        /*007c*/ 	.byte	0x04, 0x29
        /*007e*/ 	.short	(.L_726 - .L_725)


	//   ....[0]....
.L_725:
        /*0080*/ 	.word	0xffffffff


	//   ....[1]....
        /*0084*/ 	.word	0xffffffff


	//   ....[2]....
        /*0088*/ 	.word	0xffffffff


	//   ....[3]....
        /*008c*/ 	.word	0xffffffff


	//   ....[4]....
        /*0090*/ 	.word	0xffffffff


	//   ....[5]....
        /*0094*/ 	.word	0xffffffff


	//   ....[6]....
        /*0098*/ 	.word	0xffffffff


	//   ....[7]....
        /*009c*/ 	.word	0xffffffff


	//   ....[8]....
        /*00a0*/ 	.word	0xffffffff


	//   ....[9]....
        /*00a4*/ 	.word	0xffffffff


	//   ....[10]....
        /*00a8*/ 	.word	0xffffffff


	//   ....[11]....
        /*00ac*/ 	.word	0xffffffff


	//----- nvinfo : EIATTR_COOP_GROUP_INSTR_OFFSETS
	.align		4
.L_726:
        /*00b0*/ 	.byte	0x04, 0x28
        /*00b2*/ 	.short	(.L_728 - .L_727)


	//   ....[0]....
.L_727:
        /*00b4*/ 	.word	0x00006af0


	//   ....[1]....
        /*00b8*/ 	.word	0x00006b10


	//   ....[2]....
        /*00bc*/ 	.word	0x00006bb0


	//   ....[3]....
        /*00c0*/ 	.word	0x00006bc0


	//   ....[4]....
        /*00c4*/ 	.word	0x0000ae00


	//   ....[5]....
        /*00c8*/ 	.word	0x0000ae20


	//   ....[6]....
        /*00cc*/ 	.word	0x0000ae40


	//   ....[7]....
        /*00d0*/ 	.word	0x0000ae60


	//   ....[8]....
        /*00d4*/ 	.word	0x0000cc60


	//   ....[9]....
        /*00d8*/ 	.word	0x0000cc70


	//   ....[10]....
        /*00dc*/ 	.word	0x0000cca0


	//   ....[11]....
        /*00e0*/ 	.word	0x0000ccc0


	//----- nvinfo : EIATTR_EXIT_INSTR_OFFSETS
	.align		4
.L_728:
        /*00e4*/ 	.byte	0x04, 0x1c
        /*00e6*/ 	.short	(.L_730 - .L_729)


	//   ....[0]....
.L_729:
        /*00e8*/ 	.word	0x000004e0


	//   ....[1]....
        /*00ec*/ 	.word	0x00000ee0


	//   ....[2]....
        /*00f0*/ 	.word	0x00000f10


	//   ....[3]....
        /*00f4*/ 	.word	0x0000e810


	//   ....[4]....
        /*00f8*/ 	.word	0x0000e920


	//   ....[5]....
        /*00fc*/ 	.word	0x0000e940


	//----- nvinfo : EIATTR_CTAIDZ_USED
	.align		4
.L_730:
        /*0100*/ 	.byte	0x01, 0x04
	.zero		2


	//----- nvinfo : EIATTR_CRS_STACK_SIZE
	.align		4
        /*0104*/ 	.byte	0x04, 0x1e
        /*0106*/ 	.short	(.L_732 - .L_731)
.L_731:
        /*0108*/ 	.word	0x00000000
.L_732:


//--------------------- .nv.info._ZN5flash24flash_fwd_splitkv_kernelI23Flash_fwd_kernel_traitsILi256ELi64ELi64ELi4ELb0ELb0EN7cutlass10bfloat16_tE19Flash_kernel_traitsILi256ELi64ELi64ELi4ES3_EELb0ELb0ELb0ELb0ELb0ELb0ELb0ELb1EEEvNS_16Flash_fwd_paramsE --------------------------
	.section	.nv.info._ZN5flash24flash_fwd_splitkv_kernelI23Flash_fwd_kernel_traitsILi256ELi64ELi64ELi4ELb0ELb0EN7cutlass10bfloat16_tE19Flash_kernel_traitsILi256ELi64ELi64ELi4ES3_EELb0ELb0ELb0ELb0ELb0ELb0ELb0ELb1EEEvNS_16Flash_fwd_paramsE,"",@"SHT_CUDA_INFO"
	.sectionflags	@""
	.align	4


	//----- nvinfo : EIATTR_CUDA_API_VERSION
	.align		4
        /*0000*/ 	.byte	0x04, 0x37
        /*0002*/ 	.short	(.L_734 - .L_733)
.L_733:
        /*0004*/ 	.word	0x00000082


	//----- nvinfo : EIATTR_SW2861232_WAR
	.align		4
.L_734:
        /*0008*/ 	.byte	0x01, 0x35
	.zero		2


	//----- nvinfo : EIATTR_PARAM_CBANK
	.align		4
        /*000c*/ 	.byte	0x04, 0x0a
        /*000e*/ 	.short	(.L_736 - .L_735)
	.align		4
.L_735:
        /*0010*/ 	.word	index@(.nv.constant0._ZN5flash24flash_fwd_splitkv_kernelI23Flash_fwd_kernel_traitsILi256ELi64ELi64ELi4ELb0ELb0EN7cutlass10bfloat16_tE19Flash_kernel_traitsILi256ELi64ELi64ELi4ES3_EELb0ELb0ELb0ELb0ELb0ELb0ELb0ELb1EEEvNS_16Flash_fwd_paramsE)
        /*0014*/ 	.short	0x0160
        /*0016*/ 	.short	0x01d0


	//----- nvinfo : EIATTR_CBANK_PARAM_SIZE
	.align		4
.L_736:
        /*0018*/ 	.byte	0x03, 0x19
        /*001a*/ 	.short	0x01d0


	//----- nvinfo : EIATTR_KPARAM_INFO
	.align		4
        /*001c*/ 	.byte	0x04, 0x17
        /*001e*/ 	.short	(.L_738 - .L_737)
.L_737:
        /*0020*/ 	.word	0x00000000
        /*0024*/ 	.short	0x0000
        /*0026*/ 	.short	0x0000
        /*0028*/ 	.byte	0x00, 0xf0, 0x41, 0x07


	//----- nvinfo : EIATTR_MAXREG_COUNT
	.align		4
.L_738:
        /*002c*/ 	.byte	0x03, 0x1b
        /*002e*/ 	.short	0x00ff


	//----- nvinfo : EIATTR_NUM_BARRIERS
	.align		4
        /*0030*/ 	.byte	0x02, 0x4c
        /*0032*/ 	.byte	0x01
	.zero		1


	//----- nvinfo : EIATTR_ANNOTATIONS
	.align		4
        /*0034*/ 	.byte	0x04, 0x55
        /*0036*/ 	.short	(.L_740 - .L_739)


	//   ....[0]....
.L_739:
        /*0038*/ 	.word	0x00000001
        /*003c*/ 	.byte	0x40, 0xc4, 0x01, 0x00, 0x01, 0x00, 0x00, 0x00, 0x70, 0xd9, 0x01, 0x00


	//----- nvinfo : EIATTR_MERCURY_ISA_VERSION
	.align		4
.L_740:
        /*0048*/ 	.byte	0x03, 0x5f
        /*004a*/ 	.short	0x0000


	//----- nvinfo : EIATTR_COOP_GROUP_MASK_REGIDS
	.align		4
        /*004c*/ 	.byte	0x04, 0x29
        /*004e*/ 	.short	(.L_742 - .L_741)


	//   ....[0]....
.L_741:
        /*0050*/ 	.word	0xffffffff


	//   ....[1]....
        /*0054*/ 	.word	0xffffffff


	//   ....[2]....
        /*0058*/ 	.word	0xffffffff


	//   ....[3]....
        /*005c*/ 	.word	0xffffffff


	//   ....[4]....
        /*0060*/ 	.word	0xffffffff


	//   ....[5]....
        /*0064*/ 	.word	0xffffffff


	//   ....[6]....
        /*0068*/ 	.word	0xffffffff


	//   ....[7]....
        /*006c*/ 	.word	0xffffffff


	//   ....[8]....
        /*0070*/ 	.word	0xffffffff


	//   ....[9]....
        /*0074*/ 	.word	0xffffffff


	//   ....[10]....
        /*0078*/ 	.word	0xffffffff


	//   ....[11]....
        /*007c*/ 	.word	0xffffffff


	//   ....[12]....
        /*0080*/ 	.word	0xffffffff


	//   ....[13]....
        /*0084*/ 	.word	0xffffffff


	//   ....[14]....
        /*0088*/ 	.word	0xffffffff


	//   ....[15]....
        /*008c*/ 	.word	0xffffffff


	//----- nvinfo : EIATTR_COOP_GROUP_INSTR_OFFSETS
	.align		4
.L_742:
        /*0090*/ 	.byte	0x04, 0x28
        /*0092*/ 	.short	(.L_744 - .L_743)


	//   ....[0]....
.L_743:
        /*0094*/ 	.word	0x0001abd0


	//   ....[1]....
        /*0098*/ 	.word	0x0001ac40


	//   ....[2]....
        /*009c*/ 	.word	0x0001ac70


	//   ....[3]....
        /*00a0*/ 	.word	0x0001ac90


	//   ....[4]....
        /*00a4*/ 	.word	0x0001e7d0


	//   ....[5]....
        /*00a8*/ 	.word	0x0001e7f0


	//   ....[6]....
        /*00ac*/ 	.word	0x0001e810


	//   ....[7]....
        /*00b0*/ 	.word	0x0001e830


	//   ....[8]....
        /*00b4*/ 	.word	0x000204f0


	//   ....[9]....
        /*00b8*/ 	.word	0x00020520


	//   ....[10]....
        /*00bc*/ 	.word	0x00020530


	//   ....[11]....
        /*00c0*/ 	.word	0x00020560


	//   ....[12]....
        /*00c4*/ 	.word	0x00022580


	//   ....[13]....
        /*00c8*/ 	.word	0x000225c0


	//   ....[14]....
        /*00cc*/ 	.word	0x00022610


	//   ....[15]....
        /*00d0*/ 	.word	0x00022660


	//----- nvinfo : EIATTR_EXIT_INSTR_OFFSETS
	.align		4
.L_744:
        /*00d4*/ 	.byte	0x04, 0x1c
        /*00d6*/ 	.short	(.L_746 - .L_745)


	//   ....[0]....
.L_745:
        /*00d8*/ 	.word	0x000000c0


	//----- nvinfo : EIATTR_CTAIDZ_USED
	.align		4
.L_746:
        /*00dc*/ 	.byte	0x01, 0x04
	.zero		2


	//----- nvinfo : EIATTR_CRS_STACK_SIZE
	.align		4
        /*00e0*/ 	.byte	0x04, 0x1e
        /*00e2*/ 	.short	(.L_748 - .L_747)
.L_747:
        /*00e4*/ 	.word	0x00000000
.L_748:


//--------------------- .nv.info._ZN5flash24flash_fwd_splitkv_kernelI23Flash_fwd_kernel_traitsILi256ELi64ELi64ELi4ELb0ELb0EN7cutlass10bfloat16_tE19Flash_kernel_traitsILi256ELi64ELi64ELi4ES3_EELb0ELb0ELb0ELb0ELb0ELb1ELb0ELb1EEEvNS_16Flash_fwd_paramsE --------------------------
	.section	.nv.info._ZN5flash24flash_fwd_splitkv_kernelI23Flash_fwd_kernel_traitsILi256ELi64ELi64ELi4ELb0ELb0EN7cutlass10bfloat16_tE19Flash_kernel_traitsILi256ELi64ELi64ELi4ES3_EELb0ELb0ELb0ELb0ELb0ELb1ELb0ELb1EEEvNS_16Flash_fwd_paramsE,"",@"SHT_CUDA_INFO"
	.sectionflags	@""
	.align	4


	//----- nvinfo : EIATTR_CUDA_API_VERSION
	.align		4
        /*0000*/ 	.byte	0x04, 0x37
        /*0002*/ 	.short	(.L_750 - .L_749)
.L_749:
        /*0004*/ 	.word	0x00000082


	//----- nvinfo : EIATTR_SW2861232_WAR
	.align		4
.L_750:
        /*0008*/ 	.byte	0x01, 0x35
	.zero		2


	//----- nvinfo : EIATTR_PARAM_CBANK
	.align		4
        /*000c*/ 	.byte	0x04, 0x0a
        /*000e*/ 	.short	(.L_752 - .L_751)
	.align		4
.L_751:
        /*0010*/ 	.word	index@(.nv.constant0._ZN5flash24flash_fwd_splitkv_kernelI23Flash_fwd_kernel_traitsILi256ELi64ELi64ELi4ELb0ELb0EN7cutlass10bfloat16_tE19Flash_kernel_traitsILi256ELi64ELi64ELi4ES3_EELb0ELb0ELb0ELb0ELb0ELb1ELb0ELb1EEEvNS_16Flash_fwd_paramsE)
        /*0014*/ 	.short	0x0160
        /*0016*/ 	.short	0x01d0


	//----- nvinfo : EIATTR_CBANK_PARAM_SIZE
	.align		4
.L_752:
        /*0018*/ 	.byte	0x03, 0x19
        /*001a*/ 	.short	0x01d0


	//----- nvinfo : EIATTR_KPARAM_INFO
	.align		4
        /*001c*/ 	.byte	0x04, 0x17
        /*001e*/ 	.short	(.L_754 - .L_753)
.L_753:
        /*0020*/ 	.word	0x00000000
        /*0024*/ 	.short	0x0000
        /*0026*/ 	.short	0x0000
        /*0028*/ 	.byte	0x00, 0xf0, 0x41, 0x07


	//----- nvinfo : EIATTR_MAXREG_COUNT
	.align		4
.L_754:
        /*002c*/ 	.byte	0x03, 0x1b
        /*002e*/ 	.short	0x00ff


	//----- nvinfo : EIATTR_NUM_BARRIERS
	.align		4
        /*0030*/ 	.byte	0x02, 0x4c
        /*0032*/ 	.byte	0x01
	.zero		1


	//----- nvinfo : EIATTR_ANNOTATIONS
	.align		4
        /*0034*/ 	.byte	0x04, 0x55
        /*0036*/ 	.short	(.L_756 - .L_755)


	//   ....[0]....
.L_755:
        /*0038*/ 	.word	0x00000001
        /*003c*/ 	.byte	0x00, 0xc1, 0x01, 0x00, 0x01, 0x00, 0x00, 0x00, 0xa0, 0x0b, 0x02, 0x00, 0x01, 0x00, 0x00, 0x00
        /*004c*/ 	.byte	0x00, 0x0f, 0x02, 0x00, 0x01, 0x00, 0x00, 0x00, 0xc0, 0x0f, 0x02, 0x00, 0x01, 0x00, 0x00, 0x00
        /*005c*/ 	.byte	0xe0, 0x0f, 0x02, 0x00, 0x01, 0x00, 0x00, 0x00, 0x50, 0x30, 0x02, 0x00


	//----- nvinfo : EIATTR_MERCURY_ISA_VERSION
	.align		4
.L_756:
        /*0068*/ 	.byte	0x03, 0x5f
        /*006a*/ 	.short	0x0000


	//----- nvinfo : EIATTR_COOP_GROUP_MASK_REGIDS
	.align		4
        /*006c*/ 	.byte	0x04, 0x29
        /*006e*/ 	.short	(.L_758 - .L_757)


	//   ....[0]....
.L_757:
        /*0070*/ 	.word	0xffffffff


	//   ....[1]....
        /*0074*/ 	.word	0xffffffff


	//   ....[2]....
        /*0078*/ 	.word	0xffffffff


	//   ....[3]....
        /*007c*/ 	.word	0xffffffff


	//   ....[4]....
        /*0080*/ 	.word	0xffffffff


	//   ....[5]....
        /*0084*/ 	.word	0xffffffff


	//   ....[6]....
        /*0088*/ 	.word	0xffffffff


	//   ....[7]....
        /*008c*/ 	.word	0xffffffff


	//   ....[8]....
        /*0090*/ 	.word	0xffffffff


	//   ....[9]....
        /*0094*/ 	.word	0xffffffff


	//   ....[10]....
        /*0098*/ 	.word	0xffffffff


	//   ....[11]....
        /*009c*/ 	.word	0xffffffff


	//   ....[12]....
        /*00a0*/ 	.word	0xffffffff


	//   ....[13]....
        /*00a4*/ 	.word	0xffffffff


	//   ....[14]....
        /*00a8*/ 	.word	0xffffffff


	//   ....[15]....
        /*00ac*/ 	.word	0xffffffff


	//----- nvinfo : EIATTR_COOP_GROUP_INSTR_OFFSETS
	.align		4
.L_758:
        /*00b0*/ 	.byte	0x04, 0x28
        /*00b2*/ 	.short	(.L_760 - .L_759)


	//   ....[0]....
.L_759:
        /*00b4*/ 	.word	0x0001b070


	//   ....[1]....
        /*00b8*/ 	.word	0x0001b0e0


	//   ....[2]....
        /*00bc*/ 	.word	0x0001b100


	//   ....[3]....
        /*00c0*/ 	.word	0x0001b120


	//   ....[4]....
        /*00c4*/ 	.word	0x0001f0a0


	//   ....[5]....
        /*00c8*/ 	.word	0x0001f0c0


	//   ....[6]....
        /*00cc*/ 	.word	0x0001f0e0


	//   ....[7]....
        /*00d0*/ 	.word	0x0001f100


	//   ....[8]....
        /*00d4*/ 	.word	0x00020fd0


	//   ....[9]....
        /*00d8*/ 	.word	0x00021010


	//   ....[10]....
        /*00dc*/ 	.word	0x00021020


	//   ....[11]....
        /*00e0*/ 	.word	0x00021050


	//   ....[12]....
        /*00e4*/ 	.word	0x00023080


	//   ....[13]....
        /*00e8*/ 	.word	0x000230c0


	//   ....[14]....
        /*00ec*/ 	.word	0x00023110


	//   ....[15]....
        /*00f0*/ 	.word	0x00023160


	//----- nvinfo : EIATTR_EXIT_INSTR_OFFSETS
	.align		4
.L_760:
        /*00f4*/ 	.byte	0x04, 0x1c
        /*00f6*/ 	.short	(.L_762 - .L_761)


	//   ....[0]....
.L_761:
        /*00f8*/ 	.word	0x000000c0


	//----- nvinfo : EIATTR_CTAIDZ_USED
	.align		4
.L_762:
        /*00fc*/ 	.byte	0x01, 0x04
	.zero		2


	//----- nvinfo : EIATTR_CRS_STACK_SIZE
	.align		4
        /*0100*/ 	.byte	0x04, 0x1e
        /*0102*/ 	.short	(.L_764 - .L_763)
.L_763:
        /*0104*/ 	.word	0x00000000
.L_764:


//--------------------- .nv.info._ZN5flash24flash_fwd_splitkv_kernelI23Flash_fwd_kernel_traitsILi256ELi64ELi64ELi4ELb0ELb0EN7cutlass10bfloat16_tE19Flash_kernel_traitsILi256ELi64ELi64ELi4ES3_EELb0ELb0ELb0ELb0ELb0ELb0ELb1ELb0EEEvNS_16Flash_fwd_paramsE --------------------------
	.section	.nv.info._ZN5flash24flash_fwd_splitkv_kernelI23Flash_fwd_kernel_traitsILi256ELi64ELi64ELi4ELb0ELb0EN7cutlass10bfloat16_tE19Flash_kernel_traitsILi256ELi64ELi64ELi4ES3_EELb0ELb0ELb0ELb0ELb0ELb0ELb1ELb0EEEvNS_16Flash_fwd_paramsE,"",@"SHT_CUDA_INFO"
	.sectionflags	@""
	.align	4


	//----- nvinfo : EIATTR_CUDA_API_VERSION
	.align		4
        /*0000*/ 	.byte	0x04, 0x37
        /*0002*/ 	.short	(.L_766 - .L_765)
.L_765:
        /*0004*/ 	.word	0x00000082


	//----- nvinfo : EIATTR_SW2861232_WAR
	.align		4
.L_766:
        /*0008*/ 	.byte	0x01, 0x35
	.zero		2


	//----- nvinfo : EIATTR_PARAM_CBANK
	.align		4
        /*000c*/ 	.byte	0x04, 0x0a
        /*000e*/ 	.short	(.L_768 - .L_767)
	.align		4
.L_767:
        /*0010*/ 	.word	index@(.nv.constant0._ZN5flash24flash_fwd_splitkv_kernelI23Flash_fwd_kernel_traitsILi256ELi64ELi64ELi4ELb0ELb0EN7cutlass10bfloat16_tE19Flash_kernel_traitsILi256ELi64ELi64ELi4ES3_EELb0ELb0ELb0ELb0ELb0ELb0ELb1ELb0EEEvNS_16Flash_fwd_paramsE)
        /*0014*/ 	.short	0x0160
        /*0016*/ 	.short	0x01d0


	//----- nvinfo : EIATTR_CBANK_PARAM_SIZE
	.align		4
.L_768:
        /*0018*/ 	.byte	0x03, 0x19
        /*001a*/ 	.short	0x01d0


	//----- nvinfo : EIATTR_KPARAM_INFO
	.align		4
        /*001c*/ 	.byte	0x04, 0x17
        /*001e*/ 	.short	(.L_770 - .L_769)
.L_769:
        /*0020*/ 	.word	0x00000000
        /*0024*/ 	.short	0x0000
        /*0026*/ 	.short	0x0000
        /*0028*/ 	.byte	0x00, 0xf0, 0x41, 0x07


	//----- nvinfo : EIATTR_MAXREG_COUNT
	.align		4
.L_770:
        /*002c*/ 	.byte	0x03, 0x1b
        /*002e*/ 	.short	0x00ff


	//----- nvinfo : EIATTR_NUM_BARRIERS
	.align		4
        /*0030*/ 	.byte	0x02, 0x4c
        /*0032*/ 	.byte	0x01
	.zero		1


	//----- nvinfo : EIATTR_MERCURY_ISA_VERSION
	.align		4
        /*0034*/ 	.byte	0x03, 0x5f
        /*0036*/ 	.short	0x0000


	//----- nvinfo : EIATTR_COOP_GROUP_MASK_REGIDS
	.align		4
        /*0038*/ 	.byte	0x04, 0x29
        /*003a*/ 	.short	(.L_772 - .L_771)


	//   ....[0]....
.L_771:
        /*003c*/ 	.word	0xffffffff


	//   ....[1]....
        /*0040*/ 	.word	0xffffffff


	//   ....[2]....
        /*0044*/ 	.word	0xffffffff


	//   ....[3]....
        /*0048*/ 	.word	0xffffffff


	//   ....[4]....
        /*004c*/ 	.word	0xffffffff


	//   ....[5]....
        /*0050*/ 	.word	0xffffffff


	//   ....[6]....
        /*0054*/ 	.word	0xffffffff


	//   ....[7]....
        /*0058*/ 	.word	0xffffffff


	//   ....[8]....
        /*005c*/ 	.word	0xffffffff


	//   ....[9]....
        /*0060*/ 	.word	0xffffffff


	//   ....[10]....
        /*0064*/ 	.word	0xffffffff


	//   ....[11]....
        /*0068*/ 	.word	0xffffffff


	//----- nvinfo : EIATTR_COOP_GROUP_INSTR_OFFSETS
	.align		4
.L_772:
        /*006c*/ 	.byte	0x04, 0x28
        /*006e*/ 	.short	(.L_774 - .L_773)


	//   ....[0]....
.L_773:
        /*0070*/ 	.word	0x00006a90


	//   ....[1]....
        /*0074*/ 	.word	0x00006ab0


	//   ....[2]....
        /*0078*/ 	.word	0x00006b50


	//   ....[3]....
        /*007c*/ 	.word	0x00006b60


	//   ....[4]....
        /*0080*/ 	.word	0x0000a9d0


	//   ....[5]....
        /*0084*/ 	.word	0x0000a9f0


	//   ....[6]....
        /*0088*/ 	.word	0x0000aa20


	//   ....[7]....
        /*008c*/ 	.word	0x0000aa30


	//   ....[8]....
        /*0090*/ 	.word	0x0000c600


	//   ....[9]....
        /*0094*/ 	.word	0x0000c640


	//   ....[10]....
        /*0098*/ 	.word	0x0000c700


	//   ....[11]....
        /*009c*/ 	.word	0x0000c720


	//----- nvinfo : EIATTR_EXIT_INSTR_OFFSETS
	.align		4
.L_774:
        /*00a0*/ 	.byte	0x04, 0x1c
        /*00a2*/ 	.short	(.L_776 - .L_775)


	//   ....[0]....
.L_775:
        /*00a4*/ 	.word	0x00000630


	//   ....[1]....
        /*00a8*/ 	.word	0x000012c0


	//   ....[2]....
        /*00ac*/ 	.word	0x000012f0


	//   ....[3]....
        /*00b0*/ 	.word	0x0000e240


	//   ....[4]....
        /*00b4*/ 	.word	0x0000e2e0


	//   ....[5]....
        /*00b8*/ 	.word	0x0000e300


	//----- nvinfo : EIATTR_CTAIDZ_USED
	.align		4
.L_776:
        /*00bc*/ 	.byte	0x01, 0x04
	.zero		2


	//----- nvinfo : EIATTR_CRS_STACK_SIZE
	.align		4
        /*00c0*/ 	.byte	0x04, 0x1e
        /*00c2*/ 	.short	(.L_778 - .L_777)
.L_777:
        /*00c4*/ 	.word	0x00000000
.L_778:


//--------------------- .nv.info._ZN5flash24flash_fwd_splitkv_kernelI23Flash_fwd_kernel_traitsILi256ELi64ELi64ELi4ELb0ELb0EN7cutlass10bfloat16_tE19Flash_kernel_traitsILi256ELi64ELi64ELi4ES3_EELb0ELb0ELb0ELb0ELb0ELb1ELb1ELb0EEEvNS_16Flash_fwd_paramsE --------------------------
	.section	.nv.info._ZN5flash24flash_fwd_splitkv_kernelI23Flash_fwd_kernel_traitsILi256ELi64ELi64ELi4ELb0ELb0EN7cutlass10bfloat16_tE19Flash_kernel_traitsILi256ELi64ELi64ELi4ES3_EELb0ELb0ELb0ELb0ELb0ELb1ELb1ELb0EEEvNS_16Flash_fwd_paramsE,"",@"SHT_CUDA_INFO"
	.sectionflags	@""
	.align	4


	//----- nvinfo : EIATTR_CUDA_API_VERSION
	.align		4
        /*0000*/ 	.byte	0x04, 0x37
        /*0002*/ 	.short	(.L_780 - .L_779)
.L_779:
        /*0004*/ 	.word	0x00000082


	//----- nvinfo : EIATTR_SW2861232_WAR
	.align		4
.L_780:
        /*0008*/ 	.byte	0x01, 0x35
	.zero		2


	//----- nvinfo : EIATTR_PARAM_CBANK
	.align		4
        /*000c*/ 	.byte	0x04, 0x0a
        /*000e*/ 	.short	(.L_782 - .L_781)
	.align		4
.L_781:
        /*0010*/ 	.word	index@(.nv.constant0._ZN5flash24flash_fwd_splitkv_kernelI23Flash_fwd_kernel_traitsILi256ELi64ELi64ELi4ELb0ELb0EN7cutlass10bfloat16_tE19Flash_kernel_traitsILi256ELi64ELi64ELi4ES3_EELb0ELb0ELb0ELb0ELb0ELb1ELb1ELb0EEEvNS_16Flash_fwd_paramsE)
        /*0014*/ 	.short	0x0160
        /*0016*/ 	.short	0x01d0


	//----- nvinfo : EIATTR_CBANK_PARAM_SIZE
	.align		4
.L_782:
        /*0018*/ 	.byte	0x03, 0x19
        /*001a*/ 	.short	0x01d0


	//----- nvinfo : EIATTR_KPARAM_INFO
	.align		4
        /*001c*/ 	.byte	0x04, 0x17
        /*001e*/ 	.short	(.L_784 - .L_783)
.L_783:
        /*0020*/ 	.word	0x00000000
        /*0024*/ 	.short	0x0000
        /*0026*/ 	.short	0x0000
        /*0028*/ 	.byte	0x00, 0xf0, 0x41, 0x07


	//----- nvinfo : EIATTR_MAXREG_COUNT
	.align		4
.L_784:
        /*002c*/ 	.byte	0x03, 0x1b
        /*002e*/ 	.short	0x00ff


	//----- nvinfo : EIATTR_NUM_BARRIERS
	.align		4
        /*0030*/ 	.byte	0x02, 0x4c
        /*0032*/ 	.byte	0x01
	.zero		1


	//----- nvinfo : EIATTR_MERCURY_ISA_VERSION
	.align		4
        /*0034*/ 	.byte	0x03, 0x5f
        /*0036*/ 	.short	0x0000


	//----- nvinfo : EIATTR_COOP_GROUP_MASK_REGIDS
	.align		4
        /*0038*/ 	.byte	0x04, 0x29
        /*003a*/ 	.short	(.L_786 - .L_785)


	//   ....[0]....
.L_785:
        /*003c*/ 	.word	0xffffffff


	//   ....[1]....
        /*0040*/ 	.word	0xffffffff


	//   ....[2]....
        /*0044*/ 	.word	0xffffffff


	//   ....[3]....
        /*0048*/ 	.word	0xffffffff


	//   ....[4]....
        /*004c*/ 	.word	0xffffffff


	//   ....[5]....
        /*0050*/ 	.word	0xffffffff


	//   ....[6]....
        /*0054*/ 	.word	0xffffffff


	//   ....[7]....
        /*0058*/ 	.word	0xffffffff


	//   ....[8]....
        /*005c*/ 	.word	0xffffffff


	//   ....[9]....
        /*0060*/ 	.word	0xffffffff


	//   ....[10]....
        /*0064*/ 	.word	0xffffffff


	//   ....[11]....
        /*0068*/ 	.word	0xffffffff


	//----- nvinfo : EIATTR_COOP_GROUP_INSTR_OFFSETS
	.align		4
.L_786:
        /*006c*/ 	.byte	0x04, 0x28
        /*006e*/ 	.short	(.L_788 - .L_787)


	//   ....[0]....
.L_787:
        /*0070*/ 	.word	0x00006f10


	//   ....[1]....
        /*0074*/ 	.word	0x00006f30


	//   ....[2]....
        /*0078*/ 	.word	0x00006fd0


	//   ....[3]....
        /*007c*/ 	.word	0x00006fe0


	//   ....[4]....
        /*0080*/ 	.word	0x0000b250


	//   ....[5]....
        /*0084*/ 	.word	0x0000b260


	//   ....[6]....
        /*0088*/ 	.word	0x0000b290


	//   ....[7]....
        /*008c*/ 	.word	0x0000b2a0


	//   ....[8]....
        /*0090*/ 	.word	0x0000ce80


	//   ....[9]....
        /*0094*/ 	.word	0x0000cec0


	//   ....[10]....
        /*0098*/ 	.word	0x0000cf80


	//   ....[11]....
        /*009c*/ 	.word	0x0000cfa0


	//----- nvinfo : EIATTR_EXIT_INSTR_OFFSETS
	.align		4
.L_788:
        /*00a0*/ 	.byte	0x04, 0x1c
        /*00a2*/ 	.short	(.L_790 - .L_789)


	//   ....[0]....
.L_789:
        /*00a4*/ 	.word	0x00000630


	//   ....[1]....
        /*00a8*/ 	.word	0x000012c0


	//   ....[2]....
        /*00ac*/ 	.word	0x000012f0


	//   ....[3]....
        /*00b0*/ 	.word	0x0000eac0


	//   ....[4]....
        /*00b4*/ 	.word	0x0000eb60


	//   ....[5]....
        /*00b8*/ 	.word	0x0000eb80


	//----- nvinfo : EIATTR_CTAIDZ_USED
	.align		4
.L_790:
        /*00bc*/ 	.byte	0x01, 0x04
	.zero		2


	//----- nvinfo : EIATTR_CRS_STACK_SIZE
	.align		4
        /*00c0*/ 	.byte	0x04, 0x1e
        /*00c2*/ 	.short	(.L_792 - .L_791)
.L_791:
        /*00c4*/ 	.word	0x00000000
.L_792:


//--------------------- .nv.info._ZN5flash24flash_fwd_splitkv_kernelI23Flash_fwd_kernel_traitsILi256ELi64ELi64ELi4ELb0ELb0EN7cutlass10bfloat16_tE19Flash_kernel_traitsILi256ELi64ELi64ELi4ES3_EELb0ELb0ELb0ELb0ELb0ELb0ELb1ELb1EEEvNS_16Flash_fwd_paramsE --------------------------
	.section	.nv.info._ZN5flash24flash_fwd_splitkv_kernelI23Flash_fwd_kernel_traitsILi256ELi64ELi64ELi4ELb0ELb0EN7cutlass10bfloat16_tE19Flash_kernel_traitsILi256ELi64ELi64ELi4ES3_EELb0ELb0ELb0ELb0ELb0ELb0ELb1ELb1EEEvNS_16Flash_fwd_paramsE,"",@"SHT_CUDA_INFO"
	.sectionflags	@""
	.align	4


	//----- nvinfo : EIATTR_CUDA_API_VERSION
	.align		4
        /*0000*/ 	.byte	0x04, 0x37
        /*0002*/ 	.short	(.L_794 - .L_793)
.L_793:
        /*0004*/ 	.word	0x00000082


	//----- nvinfo : EIATTR_SW2861232_WAR
	.align		4
.L_794:
        /*0008*/ 	.byte	0x01, 0x35
	.zero		2


	//----- nvinfo : EIATTR_PARAM_CBANK
	.align		4
        /*000c*/ 	.byte	0x04, 0x0a
        /*000e*/ 	.short	(.L_796 - .L_795)
	.align		4
.L_795:
        /*0010*/ 	.word	index@(.nv.constant0._ZN5flash24flash_fwd_splitkv_kernelI23Flash_fwd_kernel_traitsILi256ELi64ELi64ELi4ELb0ELb0EN7cutlass10bfloat16_tE19Flash_kernel_traitsILi256ELi64ELi64ELi4ES3_EELb0ELb0ELb0ELb0ELb0ELb0ELb1ELb1EEEvNS_16Flash_fwd_paramsE)
        /*0014*/ 	.short	0x0160
        /*0016*/ 	.short	0x01d0


	//----- nvinfo : EIATTR_CBANK_PARAM_SIZE
	.align		4
.L_796:
        /*0018*/ 	.byte	0x03, 0x19
        /*001a*/ 	.short	0x01d0


	//----- nvinfo : EIATTR_KPARAM_INFO
	.align		4
        /*001c*/ 	.byte	0x04, 0x17
        /*001e*/ 	.short	(.L_798 - .L_797)
.L_797:
        /*0020*/ 	.word	0x00000000
        /*0024*/ 	.short	0x0000
        /*0026*/ 	.short	0x0000
        /*0028*/ 	.byte	0x00, 0xf0, 0x41, 0x07


	//----- nvinfo : EIATTR_MAXREG_COUNT
	.align		4
.L_798:
        /*002c*/ 	.byte	0x03, 0x1b
        /*002e*/ 	.short	0x00ff


	//----- nvinfo : EIATTR_NUM_BARRIERS
	.align		4
        /*0030*/ 	.byte	0x02, 0x4c
        /*0032*/ 	.byte	0x01
	.zero		1


	//----- nvinfo : EIATTR_ANNOTATIONS
	.align		4
        /*0034*/ 	.byte	0x04, 0x55
        /*0036*/ 	.short	(.L_800 - .L_799)


	//   ....[0]....
.L_799:
        /*0038*/ 	.word	0x00000001
        /*003c*/ 	.byte	0x90, 0xc8, 0x01, 0x00, 0x01, 0x00, 0x00, 0x00, 0xc0, 0xdd, 0x01, 0x00


	//----- nvinfo : EIATTR_MERCURY_ISA_VERSION
	.align		4
.L_800:
        /*0048*/ 	.byte	0x03, 0x5f
        /*004a*/ 	.short	0x0000


	//----- nvinfo : EIATTR_COOP_GROUP_MASK_REGIDS
	.align		4
        /*004c*/ 	.byte	0x04, 0x29
        /*004e*/ 	.short	(.L_802 - .L_801)


	//   ....[0]....
.L_801:
        /*0050*/ 	.word	0xffffffff


	//   ....[1]....
        /*0054*/ 	.word	0xffffffff


	//   ....[2]....
        /*0058*/ 	.word	0xffffffff


	//   ....[3]....
        /*005c*/ 	.word	0xffffffff


	//   ....[4]....
        /*0060*/ 	.word	0xffffffff


	//   ....[5]....
        /*0064*/ 	.word	0xffffffff


	//   ....[6]....
        /*0068*/ 	.word	0xffffffff


	//   ....[7]....
        /*006c*/ 	.word	0xffffffff


	//   ....[8]....
        /*0070*/ 	.word	0xffffffff


	//   ....[9]....
        /*0074*/ 	.word	0xffffffff


	//   ....[10]....
        /*0078*/ 	.word	0xffffffff


	//   ....[11]....
        /*007c*/ 	.word	0xffffffff


	//   ....[12]....
        /*0080*/ 	.word	0xffffffff


	//   ....[13]....
        /*0084*/ 	.word	0xffffffff


	//   ....[14]....
        /*0088*/ 	.word	0xffffffff


	//   ....[15]....
        /*008c*/ 	.word	0xffffffff


	//----- nvinfo : EIATTR_COOP_GROUP_INSTR_OFFSETS
	.align		4
.L_802:
        /*0090*/ 	.byte	0x04, 0x28
        /*0092*/ 	.short	(.L_804 - .L_803)


	//   ....[0]....
.L_803:
        /*0094*/ 	.word	0x0001b020


	//   ....[1]....
        /*0098*/ 	.word	0x0001b090


	//   ....[2]....
        /*009c*/ 	.word	0x0001b0b0


	//   ....[3]....
        /*00a0*/ 	.word	0x0001b0d0


	//   ....[4]....
        /*00a4*/ 	.word	0x0001ec20


	//   ....[5]....
        /*00a8*/ 	.word	0x0001ec40


	//   ....[6]....
        /*00ac*/ 	.word	0x0001ec60


	//   ....[7]....
        /*00b0*/ 	.word	0x0001ec80


	//   ....[8]....
        /*00b4*/ 	.word	0x00020940


	//   ....[9]....
        /*00b8*/ 	.word	0x00020970


	//   ....[10]....
        /*00bc*/ 	.word	0x00020980


	//   ....[11]....
        /*00c0*/ 	.word	0x000209b0


	//   ....[12]....
        /*00c4*/ 	.word	0x00022750


	//   ....[13]....
        /*00c8*/ 	.word	0x00022790


	//   ....[14]....
        /*00cc*/ 	.word	0x000227e0


	//   ....[15]....
        /*00d0*/ 	.word	0x00022830


	//----- nvinfo : EIATTR_EXIT_INSTR_OFFSETS
	.align		4
.L_804:
        /*00d4*/ 	.byte	0x04, 0x1c
        /*00d6*/ 	.short	(.L_806 - .L_805)


	//   ....[0]....
.L_805:
        /*00d8*/ 	.word	0x00000200


	//----- nvinfo : EIATTR_CTAIDZ_USED
	.align		4
.L_806:
        /*00dc*/ 	.byte	0x01, 0x04
	.zero		2


	//----- nvinfo : EIATTR_CRS_STACK_SIZE
	.align		4
        /*00e0*/ 	.byte	0x04, 0x1e
        /*00e2*/ 	.short	(.L_808 - .L_807)
.L_807:
        /*00e4*/ 	.word	0x00000000
.L_808:


//--------------------- .nv.info._ZN5flash24flash_fwd_splitkv_kernelI23Flash_fwd_kernel_traitsILi256ELi64ELi64ELi4ELb0ELb0EN7cutlass10bfloat16_tE19Flash_kernel_traitsILi256ELi64ELi64ELi4ES3_EELb0ELb0ELb0ELb0ELb0ELb1ELb1ELb1EEEvNS_16Flash_fwd_paramsE --------------------------
	.section	.nv.info._ZN5flash24flash_fwd_splitkv_kernelI23Flash_fwd_kernel_traitsILi256ELi64ELi64ELi4ELb0ELb0EN7cutlass10bfloat16_tE19Flash_kernel_traitsILi256ELi64ELi64ELi4ES3_EELb0ELb0ELb0ELb0ELb0ELb1ELb1ELb1EEEvNS_16Flash_fwd_paramsE,"",@"SHT_CUDA_INFO"
	.sectionflags	@""
	.align	4


	//----- nvinfo : EIATTR_CUDA_API_VERSION
	.align		4
        /*0000*/ 	.byte	0x04, 0x37
        /*0002*/ 	.short	(.L_810 - .L_809)
.L_809:
        /*0004*/ 	.word	0x00000082


	//----- nvinfo : EIATTR_SW2861232_WAR
	.align		4
.L_810:
        /*0008*/ 	.byte	0x01, 0x35
	.zero		2


	//----- nvinfo : EIATTR_PARAM_CBANK
	.align		4
        /*000c*/ 	.byte	0x04, 0x0a
        /*000e*/ 	.short	(.L_812 - .L_811)
	.align		4
.L_811:
        /*0010*/ 	.word	index@(.nv.constant0._ZN5flash24flash_fwd_splitkv_kernelI23Flash_fwd_kernel_traitsILi256ELi64ELi64ELi4ELb0ELb0EN7cutlass10bfloat16_tE19Flash_kernel_traitsILi256ELi64ELi64ELi4ES3_EELb0ELb0ELb0ELb0ELb0ELb1ELb1ELb1EEEvNS_16Flash_fwd_paramsE)
        /*0014*/ 	.short	0x0160
        /*0016*/ 	.short	0x01d0


	//----- nvinfo : EIATTR_CBANK_PARAM_SIZE
	.align		4
.L_812:
        /*0018*/ 	.byte	0x03, 0x19
        /*001a*/ 	.short	0x01d0


	//----- nvinfo : EIATTR_KPARAM_INFO
	.align		4
        /*001c*/ 	.byte	0x04, 0x17
        /*001e*/ 	.short	(.L_814 - .L_813)
.L_813:
        /*0020*/ 	.word	0x00000000
        /*0024*/ 	.short	0x0000
        /*0026*/ 	.short	0x0000
        /*0028*/ 	.byte	0x00, 0xf0, 0x41, 0x07


	//----- nvinfo : EIATTR_MAXREG_COUNT
	.align		4
.L_814:
        /*002c*/ 	.byte	0x03, 0x1b
        /*002e*/ 	.short	0x00ff


	//----- nvinfo : EIATTR_NUM_BARRIERS
	.align		4
        /*0030*/ 	.byte	0x02, 0x4c
        /*0032*/ 	.byte	0x01
	.zero		1


	//----- nvinfo : EIATTR_ANNOTATIONS
	.align		4
        /*0034*/ 	.byte	0x04, 0x55
        /*0036*/ 	.short	(.L_816 - .L_815)


	//   ....[0]....
.L_815:
        /*0038*/ 	.word	0x00000001
        /*003c*/ 	.byte	0x80, 0xc4, 0x01, 0x00, 0x01, 0x00, 0x00, 0x00, 0x70, 0x0f, 0x02, 0x00, 0x01, 0x00, 0x00, 0x00
        /*004c*/ 	.byte	0xc0, 0x12, 0x02, 0x00, 0x01, 0x00, 0x00, 0x00, 0x80, 0x13, 0x02, 0x00, 0x01, 0x00, 0x00, 0x00
        /*005c*/ 	.byte	0xa0, 0x13, 0x02, 0x00, 0x01, 0x00, 0x00, 0x00, 0x90, 0x31, 0x02, 0x00


	//----- nvinfo : EIATTR_MERCURY_ISA_VERSION
	.align		4
.L_816:
        /*0068*/ 	.byte	0x03, 0x5f
        /*006a*/ 	.short	0x0000


	//----- nvinfo : EIATTR_COOP_GROUP_MASK_REGIDS
	.align		4
        /*006c*/ 	.byte	0x04, 0x29
        /*006e*/ 	.short	(.L_818 - .L_817)


	//   ....[0]....
.L_817:
        /*0070*/ 	.word	0xffffffff


	//   ....[1]....
        /*0074*/ 	.word	0xffffffff


	//   ....[2]....
        /*0078*/ 	.word	0xffffffff


	//   ....[3]....
        /*007c*/ 	.word	0xffffffff


	//   ....[4]....
        /*0080*/ 	.word	0xffffffff


	//   ....[5]....
        /*0084*/ 	.word	0xffffffff


	//   ....[6]....
        /*0088*/ 	.word	0xffffffff


	//   ....[7]....
        /*008c*/ 	.word	0xffffffff


	//   ....[8]....
        /*0090*/ 	.word	0xffffffff


	//   ....[9]....
        /*0094*/ 	.word	0xffffffff


	//   ....[10]....
        /*0098*/ 	.word	0xffffffff


	//   ....[11]....
        /*009c*/ 	.word	0xffffffff


	//   ....[12]....
        /*00a0*/ 	.word	0xffffffff


	//   ....[13]....
        /*00a4*/ 	.word	0xffffffff


	//   ....[14]....
        /*00a8*/ 	.word	0xffffffff


	//   ....[15]....
        /*00ac*/ 	.word	0xffffffff


	//----- nvinfo : EIATTR_COOP_GROUP_INSTR_OFFSETS
	.align		4
.L_818:
        /*00b0*/ 	.byte	0x04, 0x28
        /*00b2*/ 	.short	(.L_820 - .L_819)


	//   ....[0]....
.L_819:
        /*00b4*/ 	.word	0x0001b3e0


	//   ....[1]....
        /*00b8*/ 	.word	0x0001b450


	//   ....[2]....
        /*00bc*/ 	.word	0x0001b480


	//   ....[3]....
        /*00c0*/ 	.word	0x0001b4a0


	//   ....[4]....
        /*00c4*/ 	.word	0x0001f420


	//   ....[5]....
        /*00c8*/ 	.word	0x0001f440


	//   ....[6]....
        /*00cc*/ 	.word	0x0001f460


	//   ....[7]....
        /*00d0*/ 	.word	0x0001f480


	//   ....[8]....
        /*00d4*/ 	.word	0x00021390


	//   ....[9]....
        /*00d8*/ 	.word	0x000213d0


	//   ....[10]....
        /*00dc*/ 	.word	0x000213e0


	//   ....[11]....
        /*00e0*/ 	.word	0x00021410


	//   ....[12]....
        /*00e4*/ 	.word	0x000231c0


	//   ....[13]....
        /*00e8*/ 	.word	0x00023210


	//   ....[14]....
        /*00ec*/ 	.word	0x00023260


	//   ....[15]....
        /*00f0*/ 	.word	0x000232a0


	//----- nvinfo : EIATTR_EXIT_INSTR_OFFSETS
	.align		4
.L_820:
        /*00f4*/ 	.byte	0x04, 0x1c
        /*00f6*/ 	.short	(.L_822 - .L_821)


	//   ....[0]....
.L_821:
        /*00f8*/ 	.word	0x00000200


	//----- nvinfo : EIATTR_CTAIDZ_USED
	.align		4
.L_822:
        /*00fc*/ 	.byte	0x01, 0x04
	.zero		2


	//----- nvinfo : EIATTR_CRS_STACK_SIZE
	.align		4
        /*0100*/ 	.byte	0x04, 0x1e
        /*0102*/ 	.short	(.L_824 - .L_823)
.L_823:
        /*0104*/ 	.word	0x00000000
.L_824:


//--------------------- .nv.info._ZN5flash24flash_fwd_splitkv_kernelI23Flash_fwd_kernel_traitsILi256ELi64ELi64ELi4ELb0ELb0EN7cutlass10bfloat16_tE19Flash_kernel_traitsILi256ELi64ELi64ELi4ES3_EELb0ELb1ELb0ELb0ELb0ELb0ELb0ELb0EEEvNS_16Flash_fwd_paramsE --------------------------
	.section	.nv.info._ZN5flash24flash_fwd_splitkv_kernelI23Flash_fwd_kernel_traitsILi256ELi64ELi64ELi4ELb0ELb0EN7cutlass10bfloat16_tE19Flash_kernel_traitsILi256ELi64ELi64ELi4ES3_EELb0ELb1ELb0ELb0ELb0ELb0ELb0ELb0EEEvNS_16Flash_fwd_paramsE,"",@"SHT_CUDA_INFO"
	.sectionflags	@""
	.align	4


	//----- nvinfo : EIATTR_CUDA_API_VERSION
	.align		4
        /*0000*/ 	.byte	0x04, 0x37
        /*0002*/ 	.short	(.L_826 - .L_825)
.L_825:
        /*0004*/ 	.word	0x00000082


	//----- nvinfo : EIATTR_SW2861232_WAR
	.align		4
.L_826:
        /*0008*/ 	.byte	0x01, 0x35
	.zero		2


	//----- nvinfo : EIATTR_PARAM_CBANK
	.align		4
        /*000c*/ 	.byte	0x04, 0x0a
        /*000e*/ 	.short	(.L_828 - .L_827)
	.align		4
.L_827:
        /*0010*/ 	.word	index@(.nv.constant0._ZN5flash24flash_fwd_splitkv_kernelI23Flash_fwd_kernel_traitsILi256ELi64ELi64ELi4ELb0ELb0EN7cutlass10bfloat16_tE19Flash_kernel_traitsILi256ELi64ELi64ELi4ES3_EELb0ELb1ELb0ELb0ELb0ELb0ELb0ELb0EEEvNS_16Flash_fwd_paramsE)
        /*0014*/ 	.short	0x0160
        /*0016*/ 	.short	0x01d0


	//----- nvinfo : EIATTR_CBANK_PARAM_SIZE
	.align		4
.L_828:
        /*0018*/ 	.byte	0x03, 0x19
        /*001a*/ 	.short	0x01d0


	//----- nvinfo : EIATTR_KPARAM_INFO
	.align		4
        /*001c*/ 	.byte	0x04, 0x17
        /*001e*/ 	.short	(.L_830 - .L_829)
.L_829:
        /*0020*/ 	.word	0x00000000
        /*0024*/ 	.short	0x0000
        /*0026*/ 	.short	0x0000
        /*0028*/ 	.byte	0x00, 0xf0, 0x41, 0x07


	//----- nvinfo : EIATTR_MAXREG_COUNT
	.align		4
.L_830:
        /*002c*/ 	.byte	0x03, 0x1b
        /*002e*/ 	.short	0x00ff


	//----- nvinfo : EIATTR_NUM_BARRIERS
	.align		4
        /*0030*/ 	.byte	0x02, 0x4c
        /*0032*/ 	.byte	0x01
	.zero		1


	//----- nvinfo : EIATTR_MERCURY_ISA_VERSION
	.align		4
        /*0034*/ 	.byte	0x03, 0x5f
        /*0036*/ 	.short	0x0000


	//----- nvinfo : EIATTR_INT_WARP_WIDE_INSTR_OFFSETS
	.align		4
        /*0038*/ 	.byte	0x04, 0x31
        /*003a*/ 	.short	(.L_832 - .L_831)


	//   ....[0]....
.L_831:
        /*003c*/ 	.word	0x0000aa50


	//----- nvinfo : EIATTR_COOP_GROUP_MASK_REGIDS
	.align		4
.L_832:
        /*0040*/ 	.byte	0x04, 0x29
        /*0042*/ 	.short	(.L_834 - .L_833)


	//   ....[0]....
.L_833:
        /*0044*/ 	.word	0xffffffff


	//   ....[1]....
        /*0048*/ 	.word	0xffffffff


	//   ....[2]....
        /*004c*/ 	.word	0xffffffff


	//   ....[3]....
        /*0050*/ 	.word	0xffffffff


	//   ....[4]....
        /*0054*/ 	.word	0xffffffff


	//   ....[5]....
        /*0058*/ 	.word	0xffffffff


	//   ....[6]....
        /*005c*/ 	.word	0xffffffff


	//   ....[7]....
        /*0060*/ 	.word	0xffffffff


	//   ....[8]....
        /*0064*/ 	.word	0xffffffff


	//   ....[9]....
        /*0068*/ 	.word	0xffffffff


	//   ....[10]....
        /*006c*/ 	.word	0xffffffff


	//   ....[11]....
        /*0070*/ 	.word	0xffffffff


	//   ....[12]....
        /*0074*/ 	.word	0xffffffff


	//   ....[13]....
        /*0078*/ 	.word	0xffffffff


	//   ....[14]....
        /*007c*/ 	.word	0xffffffff


	//   ....[15]....
        /*0080*/ 	.word	0xffffffff


	//----- nvinfo : EIATTR_COOP_GROUP_INSTR_OFFSETS
	.align		4
.L_834:
        /*0084*/ 	.byte	0x04, 0x28
        /*0086*/ 	.short	(.L_836 - .L_835)


	//   ....[0]....
.L_835:
        /*0088*/ 	.word	0x00006eb0


	//   ....[1]....
        /*008c*/ 	.word	0x00006f50


	//   ....[2]....
        /*0090*/ 	.word	0x00006f70


	//   ....[3]....
        /*0094*/ 	.word	0x00006f90


	//   ....[4]....
        /*0098*/ 	.word	0x0000b600


	//   ....[5]....
        /*009c*/ 	.word	0x0000b610


	//   ....[6]....
        /*00a0*/ 	.word	0x0000b640


	//   ....[7]....
        /*00a4*/ 	.word	0x0000b650


	//   ....[8]....
        /*00a8*/ 	.word	0x000103f0


	//   ....[9]....
        /*00ac*/ 	.word	0x00010410


	//   ....[10]....
        /*00b0*/ 	.word	0x00010440


	//   ....[11]....
        /*00b4*/ 	.word	0x00010450


	//   ....[12]....
        /*00b8*/ 	.word	0x000120c0


	//   ....[13]....
        /*00bc*/ 	.word	0x00012100


	//   ....[14]....
        /*00c0*/ 	.word	0x000121d0


	//   ....[15]....
        /*00c4*/ 	.word	0x00012200


	//----- nvinfo : EIATTR_EXIT_INSTR_OFFSETS
	.align		4
.L_836:
        /*00c8*/ 	.byte	0x04, 0x1c
        /*00ca*/ 	.short	(.L_838 - .L_837)


	//   ....[0]....
.L_837:
        /*00cc*/ 	.word	0x000004c0


	//   ....[1]....
        /*00d0*/ 	.word	0x00000fe0


	//   ....[2]....
        /*00d4*/ 	.word	0x00001010


	//   ....[3]....
        /*00d8*/ 	.word	0x00013e50


	//   ....[4]....
        /*00dc*/ 	.word	0x00013f70


	//   ....[5]....
        /*00e0*/ 	.word	0x00013f90


	//----- nvinfo : EIATTR_CTAIDZ_USED
	.align		4
.L_838:
        /*00e4*/ 	.byte	0x01, 0x04
	.zero		2


	//----- nvinfo : EIATTR_CRS_STACK_SIZE
	.align		4
        /*00e8*/ 	.byte	0x04, 0x1e
        /*00ea*/ 	.short	(.L_840 - .L_839)
.L_839:
        /*00ec*/ 	.word	0x00000000
.L_840:


//--------------------- .nv.info._ZN5flash24flash_fwd_splitkv_kernelI23Flash_fwd_kernel_traitsILi256ELi64ELi64ELi4ELb0ELb0EN7cutlass10bfloat16_tE19Flash_kernel_traitsILi256ELi64ELi64ELi4ES3_EELb0ELb1ELb0ELb0ELb0ELb1ELb0ELb0EEEvNS_16Flash_fwd_paramsE --------------------------
	.section	.nv.info._ZN5flash24flash_fwd_splitkv_kernelI23Flash_fwd_kernel_traitsILi256ELi64ELi64ELi4ELb0ELb0EN7cutlass10bfloat16_tE19Flash_kernel_traitsILi256ELi64ELi64ELi4ES3_EELb0ELb1ELb0ELb0ELb0ELb1ELb0ELb0EEEvNS_16Flash_fwd_paramsE,"",@"SHT_CUDA_INFO"
	.sectionflags	@""
	.align	4


	//----- nvinfo : EIATTR_CUDA_API_VERSION
	.align		4
        /*0000*/ 	.byte	0x04, 0x37
        /*0002*/ 	.short	(.L_842 - .L_841)
.L_841:
        /*0004*/ 	.word	0x00000082


	//----- nvinfo : EIATTR_SW2861232_WAR
	.align		4
.L_842:
        /*0008*/ 	.byte	0x01, 0x35
	.zero		2


	//----- nvinfo : EIATTR_PARAM_CBANK
	.align		4
        /*000c*/ 	.byte	0x04, 0x0a
        /*000e*/ 	.short	(.L_844 - .L_843)
	.align		4
.L_843:
        /*0010*/ 	.word	index@(.nv.constant0._ZN5flash24flash_fwd_splitkv_kernelI23Flash_fwd_kernel_traitsILi256ELi64ELi64ELi4ELb0ELb0EN7cutlass10bfloat16_tE19Flash_kernel_traitsILi256ELi64ELi64ELi4ES3_EELb0ELb1ELb0ELb0ELb0ELb1ELb0ELb0EEEvNS_16Flash_fwd_paramsE)
        /*0014*/ 	.short	0x0160
        /*0016*/ 	.short	0x01d0


	//----- nvinfo : EIATTR_CBANK_PARAM_SIZE
	.align		4
.L_844:
        /*0018*/ 	.byte	0x03, 0x19
        /*001a*/ 	.short	0x01d0


	//----- nvinfo : EIATTR_KPARAM_INFO
	.align		4
        /*001c*/ 	.byte	0x04, 0x17
        /*001e*/ 	.short	(.L_846 - .L_845)
.L_845:
        /*0020*/ 	.word	0x00000000
        /*0024*/ 	.short	0x0000
        /*0026*/ 	.short	0x0000
        /*0028*/ 	.byte	0x00, 0xf0, 0x41, 0x07


	//----- nvinfo : EIATTR_MAXREG_COUNT
	.align		4
.L_846:
        /*002c*/ 	.byte	0x03, 0x1b
        /*002e*/ 	.short	0x00ff


	//----- nvinfo : EIATTR_NUM_BARRIERS
	.align		4
        /*0030*/ 	.byte	0x02, 0x4c
        /*0032*/ 	.byte	0x01
	.zero		1


	//----- nvinfo : EIATTR_MERCURY_ISA_VERSION
	.align		4
        /*0034*/ 	.byte	0x03, 0x5f
        /*0036*/ 	.short	0x0000


	//----- nvinfo : EIATTR_INT_WARP_WIDE_INSTR_OFFSETS
	.align		4
        /*0038*/ 	.byte	0x04, 0x31
        /*003a*/ 	.short	(.L_848 - .L_847)


	//   ....[0]....
.L_847:
        /*003c*/ 	.word	0x0000b250


	//----- nvinfo : EIATTR_COOP_GROUP_MASK_REGIDS
	.align		4
.L_848:
        /*0040*/ 	.byte	0x04, 0x29
        /*0042*/ 	.short	(.L_850 - .L_849)


	//   ....[0]....
.L_849:
        /*0044*/ 	.word	0xffffffff


	//   ....[1]....
        /*0048*/ 	.word	0xffffffff


	//   ....[2]....
        /*004c*/ 	.word	0xffffffff


	//   ....[3]....
        /*0050*/ 	.word	0xffffffff


	//   ....[4]....
        /*0054*/ 	.word	0xffffffff


	//   ....[5]....
        /*0058*/ 	.word	0xffffffff


	//   ....[6]....
        /*005c*/ 	.word	0xffffffff


	//   ....[7]....
        /*0060*/ 	.word	0xffffffff


	//   ....[8]....
        /*0064*/ 	.word	0xffffffff


	//   ....[9]....
        /*0068*/ 	.word	0xffffffff


	//   ....[10]....
        /*006c*/ 	.word	0xffffffff


	//   ....[11]....
        /*0070*/ 	.word	0xffffffff


	//   ....[12]....
        /*0074*/ 	.word	0xffffffff


	//   ....[13]....
        /*0078*/ 	.word	0xffffffff


	//   ....[14]....
        /*007c*/ 	.word	0xffffffff


	//   ....[15]....
        /*0080*/ 	.word	0xffffffff


	//----- nvinfo : EIATTR_COOP_GROUP_INSTR_OFFSETS
	.align		4
.L_850:
        /*0084*/ 	.byte	0x04, 0x28
        /*0086*/ 	.short	(.L_852 - .L_851)


	//   ....[0]....
.L_851:
        /*0088*/ 	.word	0x000072c0


	//   ....[1]....
        /*008c*/ 	.word	0x00007350


	//   ....[2]....
        /*0090*/ 	.word	0x00007370


	//   ....[3]....
        /*0094*/ 	.word	0x00007390


	//   ....[4]....
        /*0098*/ 	.word	0x0000bde0


	//   ....[5]....
        /*009c*/ 	.word	0x0000bdf0


	//   ....[6]....
        /*00a0*/ 	.word	0x0000be20


	//   ....[7]....
        /*00a4*/ 	.word	0x0000be30


	//   ....[8]....
        /*00a8*/ 	.word	0x00011050


	//   ....[9]....
        /*00ac*/ 	.word	0x00011180


	//   ....[10]....
        /*00b0*/ 	.word	0x00011190


	//   ....[11]....
        /*00b4*/ 	.word	0x00011200


	//   ....[12]....
        /*00b8*/ 	.word	0x00012e20


	//   ....[13]....
        /*00bc*/ 	.word	0x00012e60


	//   ....[14]....
        /*00c0*/ 	.word	0x00012f30


	//   ....[15]....
        /*00c4*/ 	.word	0x00012f60


	//----- nvinfo : EIATTR_EXIT_INSTR_OFFSETS
	.align		4
.L_852:
        /*00c8*/ 	.byte	0x04, 0x1c
        /*00ca*/ 	.short	(.L_854 - .L_853)


	//   ....[0]....
.L_853:
        /*00cc*/ 	.word	0x000004c0


	//   ....[1]....
        /*00d0*/ 	.word	0x00000fe0


	//   ....[2]....
        /*00d4*/ 	.word	0x00001010


	//   ....[3]....
        /*00d8*/ 	.word	0x00014bb0


	//   ....[4]....
        /*00dc*/ 	.word	0x00014cd0


	//   ....[5]....
        /*00e0*/ 	.word	0x00014cf0


	//----- nvinfo : EIATTR_CTAIDZ_USED
	.align		4
.L_854:
        /*00e4*/ 	.byte	0x01, 0x04
	.zero		2


	//----- nvinfo : EIATTR_CRS_STACK_SIZE
	.align		4
        /*00e8*/ 	.byte	0x04, 0x1e
        /*00ea*/ 	.short	(.L_856 - .L_855)
.L_855:
        /*00ec*/ 	.word	0x00000000
.L_856:


//--------------------- .nv.info._ZN5flash24flash_fwd_splitkv_kernelI23Flash_fwd_kernel_traitsILi256ELi64ELi64ELi4ELb0ELb0EN7cutlass10bfloat16_tE19Flash_kernel_traitsILi256ELi64ELi64ELi4ES3_EELb0ELb1ELb0ELb0ELb0ELb0ELb0ELb1EEEvNS_16Flash_fwd_paramsE --------------------------
	.section	.nv.info._ZN5flash24flash_fwd_splitkv_kernelI23Flash_fwd_kernel_traitsILi256ELi64ELi64ELi4ELb0ELb0EN7cutlass10bfloat16_tE19Flash_kernel_traitsILi256ELi64ELi64ELi4ES3_EELb0ELb1ELb0ELb0ELb0ELb0ELb0ELb1EEEvNS_16Flash_fwd_paramsE,"",@"SHT_CUDA_INFO"
	.sectionflags	@""
	.align	4


	//----- nvinfo : EIATTR_CUDA_API_VERSION
	.align		4
        /*0000*/ 	.byte	0x04, 0x37
        /*0002*/ 	.short	(.L_858 - .L_857)
.L_857:
        /*0004*/ 	.word	0x00000082


	//----- nvinfo : EIATTR_SW2861232_WAR
	.align		4
.L_858:
        /*0008*/ 	.byte	0x01, 0x35
	.zero		2


	//----- nvinfo : EIATTR_PARAM_CBANK
	.align		4
        /*000c*/ 	.byte	0x04, 0x0a
        /*000e*/ 	.short	(.L_860 - .L_859)
	.align		4
.L_859:
        /*0010*/ 	.word	index@(.nv.constant0._ZN5flash24flash_fwd_splitkv_kernelI23Flash_fwd_kernel_traitsILi256ELi64ELi64ELi4ELb0ELb0EN7cutlass10bfloat16_tE19Flash_kernel_traitsILi256ELi64ELi64ELi4ES3_EELb0ELb1ELb0ELb0ELb0ELb0ELb0ELb1EEEvNS_16Flash_fwd_paramsE)
        /*0014*/ 	.short	0x0160
        /*0016*/ 	.short	0x01d0


	//----- nvinfo : EIATTR_CBANK_PARAM_SIZE
	.align		4
.L_860:
        /*0018*/ 	.byte	0x03, 0x19
        /*001a*/ 	.short	0x01d0


	//----- nvinfo : EIATTR_KPARAM_INFO
	.align		4
        /*001c*/ 	.byte	0x04, 0x17
        /*001e*/ 	.short	(.L_862 - .L_861)
.L_861:
        /*0020*/ 	.word	0x00000000
        /*0024*/ 	.short	0x0000
        /*0026*/ 	.short	0x0000
        /*0028*/ 	.byte	0x00, 0xf0, 0x41, 0x07


	//----- nvinfo : EIATTR_MAXREG_COUNT
	.align		4
.L_862:
        /*002c*/ 	.byte	0x03, 0x1b
        /*002e*/ 	.short	0x00ff


	//----- nvinfo : EIATTR_NUM_BARRIERS
	.align		4
        /*0030*/ 	.byte	0x02, 0x4c
        /*0032*/ 	.byte	0x01
	.zero		1


	//----- nvinfo : EIATTR_MERCURY_ISA_VERSION
	.align		4
        /*0034*/ 	.byte	0x03, 0x5f
        /*0036*/ 	.short	0x0000


	//----- nvinfo : EIATTR_COOP_GROUP_MASK_REGIDS
	.align		4
        /*0038*/ 	.byte	0x04, 0x29
        /*003a*/ 	.short	(.L_864 - .L_863)


	//   ....[0]....
.L_863:
        /*003c*/ 	.word	0xffffffff


	//   ....[1]....
        /*0040*/ 	.word	0xffffffff


	//   ....[2]....
        /*0044*/ 	.word	0xffffffff


	//   ....[3]....
        /*0048*/ 	.word	0xffffffff


	//   ....[4]....
        /*004c*/ 	.word	0xffffffff


	//   ....[5]....
        /*0050*/ 	.word	0xffffffff


	//   ....[6]....
        /*0054*/ 	.word	0xffffffff


	//   ....[7]....
        /*0058*/ 	.word	0xffffffff


	//   ....[8]....
        /*005c*/ 	.word	0xffffffff


	//   ....[9]....
        /*0060*/ 	.word	0xffffffff


	//   ....[10]....
        /*0064*/ 	.word	0xffffffff


	//   ....[11]....
        /*0068*/ 	.word	0xffffffff


	//   ....[12]....
        /*006c*/ 	.word	0xffffffff


	//   ....[13]....
        /*0070*/ 	.word	0xffffffff


	//   ....[14]....
        /*0074*/ 	.word	0xffffffff


	//   ....[15]....
        /*0078*/ 	.word	0xffffffff


	//   ....[16]....
        /*007c*/ 	.word	0xffffffff


	//   ....[17]....
        /*0080*/ 	.word	0xffffffff


	//   ....[18]....
        /*0084*/ 	.word	0xffffffff


	//   ....[19]....
        /*0088*/ 	.word	0xffffffff


	//----- nvinfo : EIATTR_COOP_GROUP_INSTR_OFFSETS
	.align		4
.L_864:
        /*008c*/ 	.byte	0x04, 0x28
        /*008e*/ 	.short	(.L_866 - .L_865)


	//   ....[0]....
.L_865:
        /*0090*/ 	.word	0x0001c100


	//   ....[1]....
        /*0094*/ 	.word	0x0001c120


	//   ....[2]....
        /*0098*/ 	.word	0x0001c140


	//   ....[3]....
        /*009c*/ 	.word	0x0001c160


	//   ....[4]....
        /*00a0*/ 	.word	0x00020350


	//   ....[5]....
        /*00a4*/ 	.word	0x00020360


	//   ....[6]....
        /*00a8*/ 	.word	0x00020390


	//   ....[7]....
        /*00ac*/ 	.word	0x000203a0


	//   ....[8]....
        /*00b0*/ 	.word	0x00024f80


	//   ....[9]....
        /*00b4*/ 	.word	0x00024fa0


	//   ....[10]....
        /*00b8*/ 	.word	0x00024fc0


	//   ....[11]....
        /*00bc*/ 	.word	0x00024fe0


	//   ....[12]....
        /*00c0*/ 	.word	0x00027080


	//   ....[13]....
        /*00c4*/ 	.word	0x000270b0


	//   ....[14]....
        /*00c8*/ 	.word	0x000270c0


	//   ....[15]....
        /*00cc*/ 	.word	0x000270f0


	//   ....[16]....
        /*00d0*/ 	.word	0x00029180


	//   ....[17]....
        /*00d4*/ 	.word	0x000291d0


	//   ....[18]....
        /*00d8*/ 	.word	0x00029220


	//   ....[19]....
        /*00dc*/ 	.word	0x00029270


	//----- nvinfo : EIATTR_EXIT_INSTR_OFFSETS
	.align		4
.L_866:
        /*00e0*/ 	.byte	0x04, 0x1c
        /*00e2*/ 	.short	(.L_868 - .L_867)


	//   ....[0]....
.L_867:
        /*00e4*/ 	.word	0x000000b0


	//----- nvinfo : EIATTR_CTAIDZ_USED
	.align		4
.L_868:
        /*00e8*/ 	.byte	0x01, 0x04
	.zero		2


	//----- nvinfo : EIATTR_CRS_STACK_SIZE
	.align		4
        /*00ec*/ 	.byte	0x04, 0x1e
        /*00ee*/ 	.short	(.L_870 - .L_869)
.L_869:
        /*00f0*/ 	.word	0x00000000
.L_870:


//--------------------- .nv.info._ZN5flash24flash_fwd_splitkv_kernelI23Flash_fwd_kernel_traitsILi256ELi64ELi64ELi4ELb0ELb0EN7cutlass10bfloat16_tE19Flash_kernel_traitsILi256ELi64ELi64ELi4ES3_EELb0ELb1ELb0ELb0ELb0ELb1ELb0ELb1EEEvNS_16Flash_fwd_paramsE --------------------------
	.section	.nv.info._ZN5flash24flash_fwd_splitkv_kernelI23Flash_fwd_kernel_traitsILi256ELi64ELi64ELi4ELb0ELb0EN7cutlass10bfloat16_tE19Flash_kernel_traitsILi256ELi64ELi64ELi4ES3_EELb0ELb1ELb0ELb0ELb0ELb1ELb0ELb1EEEvNS_16Flash_fwd_paramsE,"",@"SHT_CUDA_INFO"
	.sectionflags	@""
	.align	4


	//----- nvinfo : EIATTR_CUDA_API_VERSION
	.align		4
        /*0000*/ 	.byte	0x04, 0x37
        /*0002*/ 	.short	(.L_872 - .L_871)
.L_871:
        /*0004*/ 	.word	0x00000082


	//----- nvinfo : EIATTR_SW2861232_WAR
	.align		4
.L_872:
        /*0008*/ 	.byte	0x01, 0x35
	.zero		2


	//----- nvinfo : EIATTR_PARAM_CBANK
	.align		4
        /*000c*/ 	.byte	0x04, 0x0a
        /*000e*/ 	.short	(.L_874 - .L_873)
	.align		4
.L_873:
        /*0010*/ 	.word	index@(.nv.constant0._ZN5flash24flash_fwd_splitkv_kernelI23Flash_fwd_kernel_traitsILi256ELi64ELi64ELi4ELb0ELb0EN7cutlass10bfloat16_tE19Flash_kernel_traitsILi256ELi64ELi64ELi4ES3_EELb0ELb1ELb0ELb0ELb0ELb1ELb0ELb1EEEvNS_16Flash_fwd_paramsE)
        /*0014*/ 	.short	0x0160
        /*0016*/ 	.short	0x01d0


	//----- nvinfo : EIATTR_CBANK_PARAM_SIZE
	.align		4
.L_874:
        /*0018*/ 	.byte	0x03, 0x19
        /*001a*/ 	.short	0x01d0


	//----- nvinfo : EIATTR_KPARAM_INFO
	.align		4
        /*001c*/ 	.byte	0x04, 0x17
        /*001e*/ 	.short	(.L_876 - .L_875)
.L_875:
        /*0020*/ 	.word	0x00000000
        /*0024*/ 	.short	0x0000
        /*0026*/ 	.short	0x0000
        /*0028*/ 	.byte	0x00, 0xf0, 0x41, 0x07


	//----- nvinfo : EIATTR_MAXREG_COUNT
	.align		4
.L_876:
        /*002c*/ 	.byte	0x03, 0x1b
        /*002e*/ 	.short	0x00ff


	//----- nvinfo : EIATTR_NUM_BARRIERS
	.align		4
        /*0030*/ 	.byte	0x02, 0x4c
        /*0032*/ 	.byte	0x01
	.zero		1


	//----- nvinfo : EIATTR_MERCURY_ISA_VERSION
	.align		4
        /*0034*/ 	.byte	0x03, 0x5f
        /*0036*/ 	.short	0x0000


	//----- nvinfo : EIATTR_COOP_GROUP_MASK_REGIDS
	.align		4
        /*0038*/ 	.byte	0x04, 0x29
        /*003a*/ 	.short	(.L_878 - .L_877)


	//   ....[0]....
.L_877:
        /*003c*/ 	.word	0xffffffff


	//   ....[1]....
        /*0040*/ 	.word	0xffffffff


	//   ....[2]....
        /*0044*/ 	.word	0xffffffff


	//   ....[3]....
        /*0048*/ 	.word	0xffffffff


	//   ....[4]....
        /*004c*/ 	.word	0xffffffff


	//   ....[5]....
        /*0050*/ 	.word	0xffffffff


	//   ....[6]....
        /*0054*/ 	.word	0xffffffff


	//   ....[7]....
        /*0058*/ 	.word	0xffffffff


	//   ....[8]....
        /*005c*/ 	.word	0xffffffff


	//   ....[9]....
        /*0060*/ 	.word	0xffffffff


	//   ....[10]....
        /*0064*/ 	.word	0xffffffff


	//   ....[11]....
        /*0068*/ 	.word	0xffffffff


	//   ....[12]....
        /*006c*/ 	.word	0xffffffff


	//   ....[13]....
        /*0070*/ 	.word	0xffffffff


	//   ....[14]....
        /*0074*/ 	.word	0xffffffff


	//   ....[15]....
        /*0078*/ 	.word	0xffffffff


	//   ....[16]....
        /*007c*/ 	.word	0xffffffff


	//   ....[17]....
        /*0080*/ 	.word	0xffffffff


	//   ....[18]....
        /*0084*/ 	.word	0xffffffff


	//   ....[19]....
        /*0088*/ 	.word	0xffffffff


	//----- nvinfo : EIATTR_COOP_GROUP_INSTR_OFFSETS
	.align		4
.L_878:
        /*008c*/ 	.byte	0x04, 0x28
        /*008e*/ 	.short	(.L_880 - .L_879)


	//   ....[0]....
.L_879:
        /*0090*/ 	.word	0x0001c4f0


	//   ....[1]....
        /*0094*/ 	.word	0x0001c510


	//   ....[2]....
        /*0098*/ 	.word	0x0001c530


	//   ....[3]....
        /*009c*/ 	.word	0x0001c550


	//   ....[4]....
        /*00a0*/ 	.word	0x00020b60


	//   ....[5]....
        /*00a4*/ 	.word	0x00020b70


	//   ....[6]....
        /*00a8*/ 	.word	0x00020ba0


	//   ....[7]....
        /*00ac*/ 	.word	0x00020bb0


	//   ....[8]....
        /*00b0*/ 	.word	0x00025a50


	//   ....[9]....
        /*00b4*/ 	.word	0x00025b90


	//   ....[10]....
        /*00b8*/ 	.word	0x00025ba0


	//   ....[11]....
        /*00bc*/ 	.word	0x00025c00


	//   ....[12]....
        /*00c0*/ 	.word	0x00027c70


	//   ....[13]....
        /*00c4*/ 	.word	0x00027ca0


	//   ....[14]....
        /*00c8*/ 	.word	0x00027cb0


	//   ....[15]....
        /*00cc*/ 	.word	0x00027ce0


	//   ....[16]....
        /*00d0*/ 	.word	0x00029d70


	//   ....[17]....
        /*00d4*/ 	.word	0x00029dc0


	//   ....[18]....
        /*00d8*/ 	.word	0x00029e10


	//   ....[19]....
        /*00dc*/ 	.word	0x00029e60


	//----- nvinfo : EIATTR_EXIT_INSTR_OFFSETS
	.align		4
.L_880:
        /*00e0*/ 	.byte	0x04, 0x1c
        /*00e2*/ 	.short	(.L_882 - .L_881)


	//   ....[0]....
.L_881:
        /*00e4*/ 	.word	0x000000b0


	//----- nvinfo : EIATTR_CTAIDZ_USED
	.align		4
.L_882:
        /*00e8*/ 	.byte	0x01, 0x04
	.zero		2


	//----- nvinfo : EIATTR_CRS_STACK_SIZE
	.align		4
        /*00ec*/ 	.byte	0x04, 0x1e
        /*00ee*/ 	.short	(.L_884 - .L_883)
.L_883:
        /*00f0*/ 	.word	0x00000000
.L_884:


//--------------------- .nv.info._ZN5flash24flash_fwd_splitkv_kernelI23Flash_fwd_kernel_traitsILi256ELi64ELi64ELi4ELb0ELb0EN7cutlass10bfloat16_tE19Flash_kernel_traitsILi256ELi64ELi64ELi4ES3_EELb0ELb1ELb0ELb0ELb0ELb0ELb1ELb0EEEvNS_16Flash_fwd_paramsE --------------------------
	.section	.nv.info._ZN5flash24flash_fwd_splitkv_kernelI23Flash_fwd_kernel_traitsILi256ELi64ELi64ELi4ELb0ELb0EN7cutlass10bfloat16_tE19Flash_kernel_traitsILi256ELi64ELi64ELi4ES3_EELb0ELb1ELb0ELb0ELb0ELb0ELb1ELb0EEEvNS_16Flash_fwd_paramsE,"",@"SHT_CUDA_INFO"
	.sectionflags	@""
	.align	4


	//----- nvinfo : EIATTR_CUDA_API_VERSION
	.align		4
        /*0000*/ 	.byte	0x04, 0x37
        /*0002*/ 	.short	(.L_886 - .L_885)
.L_885:
        /*0004*/ 	.word	0x00000082


	//----- nvinfo : EIATTR_SW2861232_WAR
	.align		4
.L_886:
        /*0008*/ 	.byte	0x01, 0x35
	.zero		2


	//----- nvinfo : EIATTR_PARAM_CBANK
	.align		4
        /*000c*/ 	.byte	0x04, 0x0a
        /*000e*/ 	.short	(.L_888 - .L_887)
	.align		4
.L_887:
        /*0010*/ 	.word	index@(.nv.constant0._ZN5flash24flash_fwd_splitkv_kernelI23Flash_fwd_kernel_traitsILi256ELi64ELi64ELi4ELb0ELb0EN7cutlass10bfloat16_tE19Flash_kernel_traitsILi256ELi64ELi64ELi4ES3_EELb0ELb1ELb0ELb0ELb0ELb0ELb1ELb0EEEvNS_16Flash_fwd_paramsE)
        /*0014*/ 	.short	0x0160
        /*0016*/ 	.short	0x01d0


	//----- nvinfo : EIATTR_CBANK_PARAM_SIZE
	.align		4
.L_888:
        /*0018*/ 	.byte	0x03, 0x19
        /*001a*/ 	.short	0x01d0


	//----- nvinfo : EIATTR_KPARAM_INFO
	.align		4
        /*001c*/ 	.byte	0x04, 0x17
        /*001e*/ 	.short	(.L_890 - .L_889)
.L_889:
        /*0020*/ 	.word	0x00000000
        /*0024*/ 	.short	0x0000
        /*0026*/ 	.short	0x0000
        /*0028*/ 	.byte	0x00, 0xf0, 0x41, 0x07


	//----- nvinfo : EIATTR_MAXREG_COUNT
	.align		4
.L_890:
        /*002c*/ 	.byte	0x03, 0x1b
        /*002e*/ 	.short	0x00ff


	//----- nvinfo : EIATTR_NUM_BARRIERS
	.align		4
        /*0030*/ 	.byte	0x02, 0x4c
        /*0032*/ 	.byte	0x01
	.zero		1


	//----- nvinfo : EIATTR_MERCURY_ISA_VERSION
	.align		4
        /*0034*/ 	.byte	0x03, 0x5f
        /*0036*/ 	.short	0x0000


	//----- nvinfo : EIATTR_INT_WARP_WIDE_INSTR_OFFSETS
	.align		4
        /*0038*/ 	.byte	0x04, 0x31
        /*003a*/ 	.short	(.L_892 - .L_891)


	//   ....[0]....
.L_891:
        /*003c*/ 	.word	0x0000acf0


	//----- nvinfo : EIATTR_COOP_GROUP_MASK_REGIDS
	.align		4
.L_892:
        /*0040*/ 	.byte	0x04, 0x29
        /*0042*/ 	.short	(.L_894 - .L_893)


	//   ....[0]....
.L_893:
        /*0044*/ 	.word	0xffffffff


	//   ....[1]....
        /*0048*/ 	.word	0xffffffff


	//   ....[2]....
        /*004c*/ 	.word	0xffffffff


	//   ....[3]....
        /*0050*/ 	.word	0xffffffff


	//   ....[4]....
        /*0054*/ 	.word	0xffffffff


	//   ....[5]....
        /*0058*/ 	.word	0xffffffff


	//   ....[6]....
        /*005c*/ 	.word	0xffffffff


	//   ....[7]....
        /*0060*/ 	.word	0xffffffff


	//   ....[8]....
        /*0064*/ 	.word	0xffffffff


	//   ....[9]....
        /*0068*/ 	.word	0xffffffff


	//   ....[10]....
        /*006c*/ 	.word	0xffffffff


	//   ....[11]....
        /*0070*/ 	.word	0xffffffff


	//   ....[12]....
        /*0074*/ 	.word	0xffffffff


	//   ....[13]....
        /*0078*/ 	.word	0xffffffff


	//   ....[14]....
        /*007c*/ 	.word	0xffffffff


	//   ....[15]....
        /*0080*/ 	.word	0xffffffff


	//----- nvinfo : EIATTR_COOP_GROUP_INSTR_OFFSETS
	.align		4
.L_894:
        /*0084*/ 	.byte	0x04, 0x28
        /*0086*/ 	.short	(.L_896 - .L_895)


	//   ....[0]....
.L_895:
        /*0088*/ 	.word	0x000071a0


	//   ....[1]....
        /*008c*/ 	.word	0x000071d0


	//   ....[2]....
        /*0090*/ 	.word	0x000071f0


	//   ....[3]....
        /*0094*/ 	.word	0x00007210


	//   ....[4]....
        /*0098*/ 	.word	0x0000b8f0


	//   ....[5]....
        /*009c*/ 	.word	0x0000b900


	//   ....[6]....
        /*00a0*/ 	.word	0x0000b930


	//   ....[7]....
        /*00a4*/ 	.word	0x0000b940


	//   ....[8]....
        /*00a8*/ 	.word	0x00010760


	//   ....[9]....
        /*00ac*/ 	.word	0x00010780


	//   ....[10]....
        /*00b0*/ 	.word	0x000107b0


	//   ....[11]....
        /*00b4*/ 	.word	0x000107c0


	//   ....[12]....
        /*00b8*/ 	.word	0x000123e0


	//   ....[13]....
        /*00bc*/ 	.word	0x00012420


	//   ....[14]....
        /*00c0*/ 	.word	0x000124e0


	//   ....[15]....
        /*00c4*/ 	.word	0x000124f0


	//----- nvinfo : EIATTR_EXIT_INSTR_OFFSETS
	.align		4
.L_896:
        /*00c8*/ 	.byte	0x04, 0x1c
        /*00ca*/ 	.short	(.L_898 - .L_897)


	//   ....[0]....
.L_897:
        /*00cc*/ 	.word	0x00000620


	//   ....[1]....
        /*00d0*/ 	.word	0x000013e0


	//   ....[2]....
        /*00d4*/ 	.word	0x00001410


	//   ....[3]....
        /*00d8*/ 	.word	0x00014050


	//   ....[4]....
        /*00dc*/ 	.word	0x000140f0


	//   ....[5]....
        /*00e0*/ 	.word	0x00014110


	//----- nvinfo : EIATTR_CTAIDZ_USED
	.align		4
.L_898:
        /*00e4*/ 	.byte	0x01, 0x04
	.zero		2


	//----- nvinfo : EIATTR_CRS_STACK_SIZE
	.align		4
        /*00e8*/ 	.byte	0x04, 0x1e
        /*00ea*/ 	.short	(.L_900 - .L_899)
.L_899:
        /*00ec*/ 	.word	0x00000000
.L_900:


//--------------------- .nv.info._ZN5flash24flash_fwd_splitkv_kernelI23Flash_fwd_kernel_traitsILi256ELi64ELi64ELi4ELb0ELb0EN7cutlass10bfloat16_tE19Flash_kernel_traitsILi256ELi64ELi64ELi4ES3_EELb0ELb1ELb0ELb0ELb0ELb1ELb1ELb0EEEvNS_16Flash_fwd_paramsE --------------------------
	.section	.nv.info._ZN5flash24flash_fwd_splitkv_kernelI23Flash_fwd_kernel_traitsILi256ELi64ELi64ELi4ELb0ELb0EN7cutlass10bfloat16_tE19Flash_kernel_traitsILi256ELi64ELi64ELi4ES3_EELb0ELb1ELb0ELb0ELb0ELb1ELb1ELb0EEEvNS_16Flash_fwd_paramsE,"",@"SHT_CUDA_INFO"
	.sectionflags	@""
	.align	4


	//----- nvinfo : EIATTR_CUDA_API_VERSION
	.align		4
        /*0000*/ 	.byte	0x04, 0x37
        /*0002*/ 	.short	(.L_902 - .L_901)
.L_901:
        /*0004*/ 	.word	0x00000082


	//----- nvinfo : EIATTR_SW2861232_WAR
	.align		4
.L_902:
        /*0008*/ 	.byte	0x01, 0x35
	.zero		2


	//----- nvinfo : EIATTR_PARAM_CBANK
	.align		4
        /*000c*/ 	.byte	0x04, 0x0a
        /*000e*/ 	.short	(.L_904 - .L_903)
	.align		4
.L_903:
        /*0010*/ 	.word	index@(.nv.constant0._ZN5flash24flash_fwd_splitkv_kernelI23Flash_fwd_kernel_traitsILi256ELi64ELi64ELi4ELb0ELb0EN7cutlass10bfloat16_tE19Flash_kernel_traitsILi256ELi64ELi64ELi4ES3_EELb0ELb1ELb0ELb0ELb0ELb1ELb1ELb0EEEvNS_16Flash_fwd_paramsE)
        /*0014*/ 	.short	0x0160
        /*0016*/ 	.short	0x01d0


	//----- nvinfo : EIATTR_CBANK_PARAM_SIZE
	.align		4
.L_904:
        /*0018*/ 	.byte	0x03, 0x19
        /*001a*/ 	.short	0x01d0


	//----- nvinfo : EIATTR_KPARAM_INFO
	.align		4
        /*001c*/ 	.byte	0x04, 0x17
        /*001e*/ 	.short	(.L_906 - .L_905)
.L_905:
        /*0020*/ 	.word	0x00000000
        /*0024*/ 	.short	0x0000
        /*0026*/ 	.short	0x0000
        /*0028*/ 	.byte	0x00, 0xf0, 0x41, 0x07


	//----- nvinfo : EIATTR_MAXREG_COUNT
	.align		4
.L_906:
        /*002c*/ 	.byte	0x03, 0x1b
        /*002e*/ 	.short	0x00ff


	//----- nvinfo : EIATTR_NUM_BARRIERS
	.align		4
        /*0030*/ 	.byte	0x02, 0x4c
        /*0032*/ 	.byte	0x01
	.zero		1


	//----- nvinfo : EIATTR_MERCURY_ISA_VERSION
	.align		4
        /*0034*/ 	.byte	0x03, 0x5f
        /*0036*/ 	.short	0x0000


	//----- nvinfo : EIATTR_INT_WARP_WIDE_INSTR_OFFSETS
	.align		4
        /*0038*/ 	.byte	0x04, 0x31
        /*003a*/ 	.short	(.L_908 - .L_907)


	//   ....[0]....
.L_907:
        /*003c*/ 	.word	0x0000b5f0


	//----- nvinfo : EIATTR_COOP_GROUP_MASK_REGIDS
	.align		4
.L_908:
        /*0040*/ 	.byte	0x04, 0x29
        /*0042*/ 	.short	(.L_910 - .L_909)


	//   ....[0]....
.L_909:
        /*0044*/ 	.word	0xffffffff


	//   ....[1]....
        /*0048*/ 	.word	0xffffffff


	//   ....[2]....
        /*004c*/ 	.word	0xffffffff


	//   ....[3]....
        /*0050*/ 	.word	0xffffffff


	//   ....[4]....
        /*0054*/ 	.word	0xffffffff


	//   ....[5]....
        /*0058*/ 	.word	0xffffffff


	//   ....[6]....
        /*005c*/ 	.word	0xffffffff


	//   ....[7]....
        /*0060*/ 	.word	0xffffffff


	//   ....[8]....
        /*0064*/ 	.word	0xffffffff


	//   ....[9]....
        /*0068*/ 	.word	0xffffffff


	//   ....[10]....
        /*006c*/ 	.word	0xffffffff


	//   ....[11]....
        /*0070*/ 	.word	0xffffffff


	//   ....[12]....
        /*0074*/ 	.word	0xffffffff


	//   ....[13]....
        /*0078*/ 	.word	0xffffffff


	//   ....[14]....
        /*007c*/ 	.word	0xffffffff


	//   ....[15]....
        /*0080*/ 	.word	0xffffffff


	//----- nvinfo : EIATTR_COOP_GROUP_INSTR_OFFSETS
	.align		4
.L_910:
        /*0084*/ 	.byte	0x04, 0x28
        /*0086*/ 	.short	(.L_912 - .L_911)


	//   ....[0]....
.L_911:
        /*0088*/ 	.word	0x00007680


	//   ....[1]....
        /*008c*/ 	.word	0x00007710


	//   ....[2]....
        /*0090*/ 	.word	0x00007730


	//   ....[3]....
        /*0094*/ 	.word	0x00007750


	//   ....[4]....
        /*0098*/ 	.word	0x0000c1e0


	//   ....[5]....
        /*009c*/ 	.word	0x0000c1f0


	//   ....[6]....
        /*00a0*/ 	.word	0x0000c220


	//   ....[7]....
        /*00a4*/ 	.word	0x0000c230


	//   ....[8]....
        /*00a8*/ 	.word	0x00011340


	//   ....[9]....
        /*00ac*/ 	.word	0x00011480


	//   ....[10]....
        /*00b0*/ 	.word	0x00011490


	//   ....[11]....
        /*00b4*/ 	.word	0x000114b0


	//   ....[12]....
        /*00b8*/ 	.word	0x000130d0


	//   ....[13]....
        /*00bc*/ 	.word	0x00013110


	//   ....[14]....
        /*00c0*/ 	.word	0x000131d0


	//   ....[15]....
        /*00c4*/ 	.word	0x000131e0


	//----- nvinfo : EIATTR_EXIT_INSTR_OFFSETS
	.align		4
.L_912:
        /*00c8*/ 	.byte	0x04, 0x1c
        /*00ca*/ 	.short	(.L_914 - .L_913)


	//   ....[0]....
.L_913:
        /*00cc*/ 	.word	0x00000620


	//   ....[1]....
        /*00d0*/ 	.word	0x000013e0


	//   ....[2]....
        /*00d4*/ 	.word	0x00001410


	//   ....[3]....
        /*00d8*/ 	.word	0x00014d40


	//   ....[4]....
        /*00dc*/ 	.word	0x00014de0


	//   ....[5]....
        /*00e0*/ 	.word	0x00014e00


	//----- nvinfo : EIATTR_CTAIDZ_USED
	.align		4
.L_914:
        /*00e4*/ 	.byte	0x01, 0x04
	.zero		2


	//----- nvinfo : EIATTR_CRS_STACK_SIZE
	.align		4
        /*00e8*/ 	.byte	0x04, 0x1e
        /*00ea*/ 	.short	(.L_916 - .L_915)
.L_915:
        /*00ec*/ 	.word	0x00000000
.L_916:


//--------------------- .nv.info._ZN5flash24flash_fwd_splitkv_kernelI23Flash_fwd_kernel_traitsILi256ELi64ELi64ELi4ELb0ELb0EN7cutlass10bfloat16_tE19Flash_kernel_traitsILi256ELi64ELi64ELi4ES3_EELb0ELb1ELb0ELb0ELb0ELb0ELb1ELb1EEEvNS_16Flash_fwd_paramsE --------------------------
	.section	.nv.info._ZN5flash24flash_fwd_splitkv_kernelI23Flash_fwd_kernel_traitsILi256ELi64ELi64ELi4ELb0ELb0EN7cutlass10bfloat16_tE19Flash_kernel_traitsILi256ELi64ELi64ELi4ES3_EELb0ELb1ELb0ELb0ELb0ELb0ELb1ELb1EEEvNS_16Flash_fwd_paramsE,"",@"SHT_CUDA_INFO"
	.sectionflags	@""
	.align	4


	//----- nvinfo : EIATTR_CUDA_API_VERSION
	.align		4
        /*0000*/ 	.byte	0x04, 0x37
        /*0002*/ 	.short	(.L_918 - .L_917)
.L_917:
        /*0004*/ 	.word	0x00000082


	//----- nvinfo : EIATTR_SW2861232_WAR
	.align		4
.L_918:
        /*0008*/ 	.byte	0x01, 0x35
	.zero		2


	//----- nvinfo : EIATTR_PARAM_CBANK
	.align		4
        /*000c*/ 	.byte	0x04, 0x0a
        /*000e*/ 	.short	(.L_920 - .L_919)
	.align		4
.L_919:
        /*0010*/ 	.word	index@(.nv.constant0._ZN5flash24flash_fwd_splitkv_kernelI23Flash_fwd_kernel_traitsILi256ELi64ELi64ELi4ELb0ELb0EN7cutlass10bfloat16_tE19Flash_kernel_traitsILi256ELi64ELi64ELi4ES3_EELb0ELb1ELb0ELb0ELb0ELb0ELb1ELb1EEEvNS_16Flash_fwd_paramsE)
        /*0014*/ 	.short	0x0160
        /*0016*/ 	.short	0x01d0


	//----- nvinfo : EIATTR_CBANK_PARAM_SIZE
	.align		4
.L_920:
        /*0018*/ 	.byte	0x03, 0x19
        /*001a*/ 	.short	0x01d0


	//----- nvinfo : EIATTR_KPARAM_INFO
	.align		4
        /*001c*/ 	.byte	0x04, 0x17
        /*001e*/ 	.short	(.L_922 - .L_921)
.L_921:
        /*0020*/ 	.word	0x00000000
        /*0024*/ 	.short	0x0000
        /*0026*/ 	.short	0x0000
        /*0028*/ 	.byte	0x00, 0xf0, 0x41, 0x07


	//----- nvinfo : EIATTR_MAXREG_COUNT
	.align		4
.L_922:
        /*002c*/ 	.byte	0x03, 0x1b
        /*002e*/ 	.short	0x00ff


	//----- nvinfo : EIATTR_NUM_BARRIERS
	.align		4
        /*0030*/ 	.byte	0x02, 0x4c
        /*0032*/ 	.byte	0x01
	.zero		1


	//----- nvinfo : EIATTR_MERCURY_ISA_VERSION
	.align		4
        /*0034*/ 	.byte	0x03, 0x5f
        /*0036*/ 	.short	0x0000


	//----- nvinfo : EIATTR_COOP_GROUP_MASK_REGIDS
	.align		4
        /*0038*/ 	.byte	0x04, 0x29
        /*003a*/ 	.short	(.L_924 - .L_923)


	//   ....[0]....
.L_923:
        /*003c*/ 	.word	0xffffffff


	//   ....[1]....
        /*0040*/ 	.word	0xffffffff


	//   ....[2]....
        /*0044*/ 	.word	0xffffffff


	//   ....[3]....
        /*0048*/ 	.word	0xffffffff


	//   ....[4]....
        /*004c*/ 	.word	0xffffffff


	//   ....[5]....
        /*0050*/ 	.word	0xffffffff


	//   ....[6]....
        /*0054*/ 	.word	0xffffffff


	//   ....[7]....
        /*0058*/ 	.word	0xffffffff


	//   ....[8]....
        /*005c*/ 	.word	0xffffffff


	//   ....[9]....
        /*0060*/ 	.word	0xffffffff


	//   ....[10]....
        /*0064*/ 	.word	0xffffffff


	//   ....[11]....
        /*0068*/ 	.word	0xffffffff


	//   ....[12]....
        /*006c*/ 	.word	0xffffffff


	//   ....[13]....
        /*0070*/ 	.word	0xffffffff


	//   ....[14]....
        /*0074*/ 	.word	0xffffffff


	//   ....[15]....
        /*0078*/ 	.word	0xffffffff


	//   ....[16]....
        /*007c*/ 	.word	0xffffffff


	//   ....[17]....
        /*0080*/ 	.word	0xffffffff


	//   ....[18]....
        /*0084*/ 	.word	0xffffffff


	//   ....[19]....
        /*0088*/ 	.word	0xffffffff


	//----- nvinfo : EIATTR_COOP_GROUP_INSTR_OFFSETS
	.align		4
.L_924:
        /*008c*/ 	.byte	0x04, 0x28
        /*008e*/ 	.short	(.L_926 - .L_925)


	//   ....[0]....
.L_925:
        /*0090*/ 	.word	0x0001c4f0


	//   ....[1]....
        /*0094*/ 	.word	0x0001c510


	//   ....[2]....
        /*0098*/ 	.word	0x0001c530


	//   ....[3]....
        /*009c*/ 	.word	0x0001c550


	//   ....[4]....
        /*00a0*/ 	.word	0x00020720


	//   ....[5]....
        /*00a4*/ 	.word	0x00020730


	//   ....[6]....
        /*00a8*/ 	.word	0x00020760


	//   ....[7]....
        /*00ac*/ 	.word	0x00020770


	//   ....[8]....
        /*00b0*/ 	.word	0x00025640


	//   ....[9]....
        /*00b4*/ 	.word	0x00025660


	//   ....[10]....
        /*00b8*/ 	.word	0x00025680


	//   ....[11]....
        /*00bc*/ 	.word	0x000256a0


	//   ....[12]....
        /*00c0*/ 	.word	0x00027660


	//   ....[13]....
        /*00c4*/ 	.word	0x00027690


	//   ....[14]....
        /*00c8*/ 	.word	0x000276a0


	//   ....[15]....
        /*00cc*/ 	.word	0x000276d0


	//   ....[16]....
        /*00d0*/ 	.word	0x000294e0


	//   ....[17]....
        /*00d4*/ 	.word	0x00029540


	//   ....[18]....
        /*00d8*/ 	.word	0x00029590


	//   ....[19]....
        /*00dc*/ 	.word	0x000295e0


	//----- nvinfo : EIATTR_EXIT_INSTR_OFFSETS
	.align		4
.L_926:
        /*00e0*/ 	.byte	0x04, 0x1c
        /*00e2*/ 	.short	(.L_928 - .L_927)


	//   ....[0]....
.L_927:
        /*00e4*/ 	.word	0x000001f0


	//----- nvinfo : EIATTR_CTAIDZ_USED
	.align		4
.L_928:
        /*00e8*/ 	.byte	0x01, 0x04
	.zero		2


	//----- nvinfo : EIATTR_CRS_STACK_SIZE
	.align		4
        /*00ec*/ 	.byte	0x04, 0x1e
        /*00ee*/ 	.short	(.L_930 - .L_929)
.L_929:
        /*00f0*/ 	.word	0x00000000
.L_930:


//--------------------- .nv.info._ZN5flash24flash_fwd_splitkv_kernelI23Flash_fwd_kernel_traitsILi256ELi64ELi64ELi4ELb0ELb0EN7cutlass10bfloat16_tE19Flash_kernel_traitsILi256ELi64ELi64ELi4ES3_EELb0ELb1ELb0ELb0ELb0ELb1ELb1ELb1EEEvNS_16Flash_fwd_paramsE --------------------------
	.section	.nv.info._ZN5flash24flash_fwd_splitkv_kernelI23Flash_fwd_kernel_traitsILi256ELi64ELi64ELi4ELb0ELb0EN7cutlass10bfloat16_tE19Flash_kernel_traitsILi256ELi64ELi64ELi4ES3_EELb0ELb1ELb0ELb0ELb0ELb1ELb1ELb1EEEvNS_16Flash_fwd_paramsE,"",@"SHT_CUDA_INFO"
	.sectionflags	@""
	.align	4


	//----- nvinfo : EIATTR_CUDA_API_VERSION
	.align		4
        /*0000*/ 	.byte	0x04, 0x37
        /*0002*/ 	.short	(.L_932 - .L_931)
.L_931:
        /*0004*/ 	.word	0x00000082


	//----- nvinfo : EIATTR_SW2861232_WAR
	.align		4
.L_932:
        /*0008*/ 	.byte	0x01, 0x35
	.zero		2


	//----- nvinfo : EIATTR_PARAM_CBANK
	.align		4
        /*000c*/ 	.byte	0x04, 0x0a
        /*000e*/ 	.short	(.L_934 - .L_933)
	.align		4
.L_933:
        /*0010*/ 	.word	index@(.nv.constant0._ZN5flash24flash_fwd_splitkv_kernelI23Flash_fwd_kernel_traitsILi256ELi64ELi64ELi4ELb0ELb0EN7cutlass10bfloat16_tE19Flash_kernel_traitsILi256ELi64ELi64ELi4ES3_EELb0ELb1ELb0ELb0ELb0ELb1ELb1ELb1EEEvNS_16Flash_fwd_paramsE)
        /*0014*/ 	.short	0x0160
        /*0016*/ 	.short	0x01d0


	//----- nvinfo : EIATTR_CBANK_PARAM_SIZE
	.align		4
.L_934:
        /*0018*/ 	.byte	0x03, 0x19
        /*001a*/ 	.short	0x01d0


	//----- nvinfo : EIATTR_KPARAM_INFO
	.align		4
        /*001c*/ 	.byte	0x04, 0x17
        /*001e*/ 	.short	(.L_936 - .L_935)
.L_935:
        /*0020*/ 	.word	0x00000000
        /*0024*/ 	.short	0x0000
        /*0026*/ 	.short	0x0000
        /*0028*/ 	.byte	0x00, 0xf0, 0x41, 0x07


	//----- nvinfo : EIATTR_MAXREG_COUNT
	.align		4
.L_936:
        /*002c*/ 	.byte	0x03, 0x1b
        /*002e*/ 	.short	0x00ff


	//----- nvinfo : EIATTR_NUM_BARRIERS
	.align		4
        /*0030*/ 	.byte	0x02, 0x4c
        /*0032*/ 	.byte	0x01
	.zero		1


	//----- nvinfo : EIATTR_ANNOTATIONS
	.align		4
        /*0034*/ 	.byte	0x04, 0x55
        /*0036*/ 	.short	(.L_938 - .L_937)


	//   ....[0]....
.L_937:
        /*0038*/ 	.word	0x00000001
        /*003c*/ 	.byte	0xc0, 0xd4, 0x01, 0x00, 0x01, 0x00, 0x00, 0x00, 0xf0, 0xd4, 0x01, 0x00, 0x01, 0x00, 0x00, 0x00
        /*004c*/ 	.byte	0xb0, 0xe6, 0x01, 0x00, 0x01, 0x00, 0x00, 0x00, 0xd0, 0xe6, 0x01, 0x00


	//----- nvinfo : EIATTR_MERCURY_ISA_VERSION
	.align		4
.L_938:
        /*0058*/ 	.byte	0x03, 0x5f
        /*005a*/ 	.short	0x0000


	//----- nvinfo : EIATTR_COOP_GROUP_MASK_REGIDS
	.align		4
        /*005c*/ 	.byte	0x04, 0x29
        /*005e*/ 	.short	(.L_940 - .L_939)


	//   ....[0]....
.L_939:
        /*0060*/ 	.word	0xffffffff


	//   ....[1]....
        /*0064*/ 	.word	0xffffffff


	//   ....[2]....
        /*0068*/ 	.word	0xffffffff


	//   ....[3]....
        /*006c*/ 	.word	0xffffffff


	//   ....[4]....
        /*0070*/ 	.word	0xffffffff


	//   ....[5]....
        /*0074*/ 	.word	0xffffffff


	//   ....[6]....
        /*0078*/ 	.word	0xffffffff


	//   ....[7]....
        /*007c*/ 	.word	0xffffffff


	//   ....[8]....
        /*0080*/ 	.word	0xffffffff


	//   ....[9]....
        /*0084*/ 	.word	0xffffffff


	//   ....[10]....
        /*0088*/ 	.word	0xffffffff


	//   ....[11]....
        /*008c*/ 	.word	0xffffffff


	//   ....[12]....
        /*0090*/ 	.word	0xffffffff


	//   ....[13]....
        /*0094*/ 	.word	0xffffffff


	//   ....[14]....
        /*0098*/ 	.word	0xffffffff


	//   ....[15]....
        /*009c*/ 	.word	0xffffffff


	//   ....[16]....
        /*00a0*/ 	.word	0xffffffff


	//   ....[17]....
        /*00a4*/ 	.word	0xffffffff


	//   ....[18]....
        /*00a8*/ 	.word	0xffffffff


	//   ....[19]....
        /*00ac*/ 	.word	0xffffffff


	//----- nvinfo : EIATTR_COOP_GROUP_INSTR_OFFSETS
	.align		4
.L_940:
        /*00b0*/ 	.byte	0x04, 0x28
        /*00b2*/ 	.short	(.L_942 - .L_941)


	//   ....[0]....
.L_941:
        /*00b4*/ 	.word	0x0001bd10


	//   ....[1]....
        /*00b8*/ 	.word	0x0001bd30


	//   ....[2]....
        /*00bc*/ 	.word	0x0001bd50


	//   ....[3]....
        /*00c0*/ 	.word	0x0001bd80


	//   ....[4]....
        /*00c4*/ 	.word	0x000203d0


	//   ....[5]....
        /*00c8*/ 	.word	0x00020410


	//   ....[6]....
        /*00cc*/ 	.word	0x00020430


	//   ....[7]....
        /*00d0*/ 	.word	0x00020450


	//   ....[8]....
        /*00d4*/ 	.word	0x000255a0


	//   ....[9]....
        /*00d8*/ 	.word	0x000255b0


	//   ....[10]....
        /*00dc*/ 	.word	0x000255d0


	//   ....[11]....
        /*00e0*/ 	.word	0x000255f0


	//   ....[12]....
        /*00e4*/ 	.word	0x000275b0


	//   ....[13]....
        /*00e8*/ 	.word	0x000275e0


	//   ....[14]....
        /*00ec*/ 	.word	0x000275f0


	//   ....[15]....
        /*00f0*/ 	.word	0x00027620


	//   ....[16]....
        /*00f4*/ 	.word	0x00029400


	//   ....[17]....
        /*00f8*/ 	.word	0x00029450


	//   ....[18]....
        /*00fc*/ 	.word	0x000294a0


	//   ....[19]....
        /*0100*/ 	.word	0x000294e0


	//----- nvinfo : EIATTR_EXIT_INSTR_OFFSETS
	.align		4
.L_942:
        /*0104*/ 	.byte	0x04, 0x1c
        /*0106*/ 	.short	(.L_944 - .L_943)


	//   ....[0]....
.L_943:
        /*0108*/ 	.word	0x00000200


	//----- nvinfo : EIATTR_CTAIDZ_USED
	.align		4
.L_944:
        /*010c*/ 	.byte	0x01, 0x04
	.zero		2


	//----- nvinfo : EIATTR_CRS_STACK_SIZE
	.align		4
        /*0110*/ 	.byte	0x04, 0x1e
        /*0112*/ 	.short	(.L_946 - .L_945)
.L_945:
        /*0114*/ 	.word	0x00000000
.L_946:


//--------------------- .nv.info._ZN5flash24flash_fwd_splitkv_kernelI23Flash_fwd_kernel_traitsILi256ELi64ELi64ELi4ELb0ELb0EN7cutlass10bfloat16_tE19Flash_kernel_traitsILi256ELi64ELi64ELi4ES3_EELb0ELb0ELb0ELb0ELb1ELb0ELb0ELb0EEEvNS_16Flash_fwd_paramsE --------------------------
	.section	.nv.info._ZN5flash24flash_fwd_splitkv_kernelI23Flash_fwd_kernel_traitsILi256ELi64ELi64ELi4ELb0ELb0EN7cutlass10bfloat16_tE19Flash_kernel_traitsILi256ELi64ELi64ELi4ES3_EELb0ELb0ELb0ELb0ELb1ELb0ELb0ELb0EEEvNS_16Flash_fwd_paramsE,"",@"SHT_CUDA_INFO"
	.sectionflags	@""
	.align	4


	//----- nvinfo : EIATTR_CUDA_API_VERSION
	.align		4
        /*0000*/ 	.byte	0x04, 0x37
        /*0002*/ 	.short	(.L_948 - .L_947)
.L_947:
        /*0004*/ 	.word	0x00000082


	//----- nvinfo : EIATTR_SW2861232_WAR
	.align		4
.L_948:
        /*0008*/ 	.byte	0x01, 0x35
	.zero		2


	//----- nvinfo : EIATTR_PARAM_CBANK
	.align		4
        /*000c*/ 	.byte	0x04, 0x0a
        /*000e*/ 	.short	(.L_950 - .L_949)
	.align		4
.L_949:
        /*0010*/ 	.word	index@(.nv.constant0._ZN5flash24flash_fwd_splitkv_kernelI23Flash_fwd_kernel_traitsILi256ELi64ELi64ELi4ELb0ELb0EN7cutlass10bfloat16_tE19Flash_kernel_traitsILi256ELi64ELi64ELi4ES3_EELb0ELb0ELb0ELb0ELb1ELb0ELb0ELb0EEEvNS_16Flash_fwd_paramsE)
        /*0014*/ 	.short	0x0160
        /*0016*/ 	.short	0x01d0


	//----- nvinfo : EIATTR_CBANK_PARAM_SIZE
	.align		4
.L_950:
        /*0018*/ 	.byte	0x03, 0x19
        /*001a*/ 	.short	0x01d0


	//----- nvinfo : EIATTR_KPARAM_INFO
	.align		4
        /*001c*/ 	.byte	0x04, 0x17
        /*001e*/ 	.short	(.L_952 - .L_951)
.L_951:
        /*0020*/ 	.word	0x00000000
        /*0024*/ 	.short	0x0000
        /*0026*/ 	.short	0x0000
        /*0028*/ 	.byte	0x00, 0xf0, 0x41, 0x07


	//----- nvinfo : EIATTR_MAXREG_COUNT
	.align		4
.L_952:
        /*002c*/ 	.byte	0x03, 0x1b
        /*002e*/ 	.short	0x00ff


	//----- nvinfo : EIATTR_NUM_BARRIERS
	.align		4
        /*0030*/ 	.byte	0x02, 0x4c
        /*0032*/ 	.byte	0x01
	.zero		1


	//----- nvinfo : EIATTR_MERCURY_ISA_VERSION
	.align		4
        /*0034*/ 	.byte	0x03, 0x5f
        /*0036*/ 	.short	0x0000


	//----- nvinfo : EIATTR_COOP_GROUP_MASK_REGIDS
	.align		4
        /*0038*/ 	.byte	0x04, 0x29
        /*003a*/ 	.short	(.L_954 - .L_953)


	//   ....[0]....
.L_953:
        /*003c*/ 	.word	0xffffffff


	//   ....[1]....
        /*0040*/ 	.word	0xffffffff


	//   ....[2]....
        /*0044*/ 	.word	0xffffffff


	//   ....[3]....
        /*0048*/ 	.word	0xffffffff


	//   ....[4]....
        /*004c*/ 	.word	0xffffffff


	//   ....[5]....
        /*0050*/ 	.word	0xffffffff


	//   ....[6]....
        /*0054*/ 	.word	0xffffffff


	//   ....[7]....
        /*0058*/ 	.word	0xffffffff


	//   ....[8]....
        /*005c*/ 	.word	0xffffffff


	//   ....[9]....
        /*0060*/ 	.word	0xffffffff


	//   ....[10]....
        /*0064*/ 	.word	0xffffffff


	//   ....[11]....
        /*0068*/ 	.word	0xffffffff


	//----- nvinfo : EIATTR_COOP_GROUP_INSTR_OFFSETS
	.align		4
.L_954:
        /*006c*/ 	.byte	0x04, 0x28
        /*006e*/ 	.short	(.L_956 - .L_955)


	//   ....[0]....
.L_955:
        /*0070*/ 	.word	0x000040a0


	//   ....[1]....
        /*0074*/ 	.word	0x000040c0


	//   ....[2]....
        /*0078*/ 	.word	0x00004160


	//   ....[3]....
        /*007c*/ 	.word	0x00004170


	//   ....[4]....
        /*0080*/ 	.word	0x000070c0


	//   ....[5]....
        /*0084*/ 	.word	0x000070e0


	//   ....[6]....
        /*0088*/ 	.word	0x00007110


	//   ....[7]....
        /*008c*/ 	.word	0x00007120


	//   ....[8]....
        /*0090*/ 	.word	0x00008d10


	//   ....[9]....
        /*0094*/ 	.word	0x00008d50


	//   ....[10]....
        /*0098*/ 	.word	0x00008d80


	//   ....[11]....
        /*009c*/ 	.word	0x00008d90


	//----- nvinfo : EIATTR_EXIT_INSTR_OFFSETS
	.align		4
.L_956:
        /*00a0*/ 	.byte	0x04, 0x1c
        /*00a2*/ 	.short	(.L_958 - .L_957)


	//   ....[0]....
.L_957:
        /*00a4*/ 	.word	0x000002e0


	//   ....[1]....
        /*00a8*/ 	.word	0x00000b00


	//   ....[2]....
        /*00ac*/ 	.word	0x00000b30


	//   ....[3]....
        /*00b0*/ 	.word	0x0000a920


	//   ....[4]....
        /*00b4*/ 	.word	0x0000aa10


	//----- nvinfo : EIATTR_CTAIDZ_USED
	.align		4
.L_958:
        /*00b8*/ 	.byte	0x01, 0x04
	.zero		2


	//----- nvinfo : EIATTR_CRS_STACK_SIZE
	.align		4
        /*00bc*/ 	.byte	0x04, 0x1e
        /*00be*/ 	.short	(.L_960 - .L_959)
.L_959:
        /*00c0*/ 	.word	0x00000000
.L_960:


//--------------------- .nv.info._ZN5flash24flash_fwd_splitkv_kernelI23Flash_fwd_kernel_traitsILi256ELi64ELi64ELi4ELb0ELb0EN7cutlass10bfloat16_tE19Flash_kernel_traitsILi256ELi64ELi64ELi4ES3_EELb0ELb0ELb0ELb0ELb1ELb1ELb0ELb0EEEvNS_16Flash_fwd_paramsE --------------------------
	.section	.nv.info._ZN5flash24flash_fwd_splitkv_kernelI23Flash_fwd_kernel_traitsILi256ELi64ELi64ELi4ELb0ELb0EN7cutlass10bfloat16_tE19Flash_kernel_traitsILi256ELi64ELi64ELi4ES3_EELb0ELb0ELb0ELb0ELb1ELb1ELb0ELb0EEEvNS_16Flash_fwd_paramsE,"",@"SHT_CUDA_INFO"
	.sectionflags	@""
	.align	4


	//----- nvinfo : EIATTR_CUDA_API_VERSION
	.align		4
        /*0000*/ 	.byte	0x04, 0x37
        /*0002*/ 	.short	(.L_962 - .L_961)
.L_961:
        /*0004*/ 	.word	0x00000082


	//----- nvinfo : EIATTR_SW2861232_WAR
	.align		4
.L_962:
        /*0008*/ 	.byte	0x01, 0x35
	.zero		2


	//----- nvinfo : EIATTR_PARAM_CBANK
	.align		4
        /*000c*/ 	.byte	0x04, 0x0a
        /*000e*/ 	.short	(.L_964 - .L_963)
	.align		4
.L_963:
        /*0010*/ 	.word	index@(.nv.constant0._ZN5flash24flash_fwd_splitkv_kernelI23Flash_fwd_kernel_traitsILi256ELi64ELi64ELi4ELb0ELb0EN7cutlass10bfloat16_tE19Flash_kernel_traitsILi256ELi64ELi64ELi4ES3_EELb0ELb0ELb0ELb0ELb1ELb1ELb0ELb0EEEvNS_16Flash_fwd_paramsE)
        /*0014*/ 	.short	0x0160
        /*0016*/ 	.short	0x01d0


	//----- nvinfo : EIATTR_CBANK_PARAM_SIZE
	.align		4
.L_964:
        /*0018*/ 	.byte	0x03, 0x19
        /*001a*/ 	.short	0x01d0


	//----- nvinfo : EIATTR_KPARAM_INFO
	.align		4
        /*001c*/ 	.byte	0x04, 0x17
        /*001e*/ 	.short	(.L_966 - .L_965)
.L_965:
        /*0020*/ 	.word	0x00000000
        /*0024*/ 	.short	0x0000
        /*0026*/ 	.short	0x0000
        /*0028*/ 	.byte	0x00, 0xf0, 0x41, 0x07


	//----- nvinfo : EIATTR_MAXREG_COUNT
	.align		4
.L_966:
        /*002c*/ 	.byte	0x03, 0x1b
        /*002e*/ 	.short	0x00ff


	//----- nvinfo : EIATTR_NUM_BARRIERS
	.align		4
        /*0030*/ 	.byte	0x02, 0x4c
        /*0032*/ 	.byte	0x01
	.zero		1


	//----- nvinfo : EIATTR_MERCURY_ISA_VERSION
	.align		4
        /*0034*/ 	.byte	0x03, 0x5f
        /*0036*/ 	.short	0x0000


	//----- nvinfo : EIATTR_COOP_GROUP_MASK_REGIDS
	.align		4
        /*0038*/ 	.byte	0x04, 0x29
        /*003a*/ 	.short	(.L_968 - .L_967)


	//   ....[0]....
.L_967:
        /*003c*/ 	.word	0xffffffff


	//   ....[1]....
        /*0040*/ 	.word	0xffffffff


	//   ....[2]....
        /*0044*/ 	.word	0xffffffff


	//   ....[3]....
        /*0048*/ 	.word	0xffffffff


	//   ....[4]....
        /*004c*/ 	.word	0xffffffff


	//   ....[5]....
        /*0050*/ 	.word	0xffffffff


	//   ....[6]....
        /*0054*/ 	.word	0xffffffff


	//   ....[7]....
        /*0058*/ 	.word	0xffffffff


	//   ....[8]....
        /*005c*/ 	.word	0xffffffff


	//   ....[9]....
        /*0060*/ 	.word	0xffffffff


	//   ....[10]....
        /*0064*/ 	.word	0xffffffff


	//   ....[11]....
        /*0068*/ 	.word	0xffffffff


	//----- nvinfo : EIATTR_COOP_GROUP_INSTR_OFFSETS
	.align		4
.L_968:
        /*006c*/ 	.byte	0x04, 0x28
        /*006e*/ 	.short	(.L_970 - .L_969)


	//   ....[0]....
.L_969:
        /*0070*/ 	.word	0x00004510


	//   ....[1]....
        /*0074*/ 	.word	0x00004530


	//   ....[2]....
        /*0078*/ 	.word	0x000045d0


	//   ....[3]....
        /*007c*/ 	.word	0x000045e0


	//   ....[4]....
        /*0080*/ 	.word	0x00007930


	//   ....[5]....
        /*0084*/ 	.word	0x00007940


	//   ....[6]....
        /*0088*/ 	.word	0x00007970


	//   ....[7]....
        /*008c*/ 	.word	0x00007980


	//   ....[8]....
        /*0090*/ 	.word	0x000095a0


	//   ....[9]....
        /*0094*/ 	.word	0x000095e0


	//   ....[10]....
        /*0098*/ 	.word	0x00009630


	//   ....[11]....
        /*009c*/ 	.word	0x00009650


	//----- nvinfo : EIATTR_EXIT_INSTR_OFFSETS
	.align		4
.L_970:
        /*00a0*/ 	.byte	0x04, 0x1c
        /*00a2*/ 	.short	(.L_972 - .L_971)


	//   ....[0]....
.L_971:
        /*00a4*/ 	.word	0x000002e0


	//   ....[1]....
        /*00a8*/ 	.word	0x00000b10


	//   ....[2]....
        /*00ac*/ 	.word	0x00000b40


	//   ....[3]....
        /*00b0*/ 	.word	0x0000b1c0


	//   ....[4]....
        /*00b4*/ 	.word	0x0000b2b0


	//----- nvinfo : EIATTR_CTAIDZ_USED
	.align		4
.L_972:
        /*00b8*/ 	.byte	0x01, 0x04
	.zero		2


	//----- nvinfo : EIATTR_CRS_STACK_SIZE
	.align		4
        /*00bc*/ 	.byte	0x04, 0x1e
        /*00be*/ 	.short	(.L_974 - .L_973)
.L_973:
        /*00c0*/ 	.word	0x00000000
.L_974:


//--------------------- .nv.info._ZN5flash24flash_fwd_splitkv_kernelI23Flash_fwd_kernel_traitsILi256ELi64ELi64ELi4ELb0ELb0EN7cutlass10bfloat16_tE19Flash_kernel_traitsILi256ELi64ELi64ELi4ES3_EELb0ELb0ELb1ELb0ELb0ELb0ELb0ELb0EEEvNS_16Flash_fwd_paramsE --------------------------
	.section	.nv.info._ZN5flash24flash_fwd_splitkv_kernelI23Flash_fwd_kernel_traitsILi256ELi64ELi64ELi4ELb0ELb0EN7cutlass10bfloat16_tE19Flash_kernel_traitsILi256ELi64ELi64ELi4ES3_EELb0ELb0ELb1ELb0ELb0ELb0ELb0ELb0EEEvNS_16Flash_fwd_paramsE,"",@"SHT_CUDA_INFO"
	.sectionflags	@""
	.align	4


	//----- nvinfo : EIATTR_CUDA_API_VERSION
	.align		4
        /*0000*/ 	.byte	0x04, 0x37
        /*0002*/ 	.short	(.L_976 - .L_975)
.L_975:
        /*0004*/ 	.word	0x00000082


	//----- nvinfo : EIATTR_SW2861232_WAR
	.align		4
.L_976:
        /*0008*/ 	.byte	0x01, 0x35
	.zero		2


	//----- nvinfo : EIATTR_PARAM_CBANK
	.align		4
        /*000c*/ 	.byte	0x04, 0x0a
        /*000e*/ 	.short	(.L_978 - .L_977)
	.align		4
.L_977:
        /*0010*/ 	.word	index@(.nv.constant0._ZN5flash24flash_fwd_splitkv_kernelI23Flash_fwd_kernel_traitsILi256ELi64ELi64ELi4ELb0ELb0EN7cutlass10bfloat16_tE19Flash_kernel_traitsILi256ELi64ELi64ELi4ES3_EELb0ELb0ELb1ELb0ELb0ELb0ELb0ELb0EEEvNS_16Flash_fwd_paramsE)
        /*0014*/ 	.short	0x0160
        /*0016*/ 	.short	0x01d0


	//----- nvinfo : EIATTR_CBANK_PARAM_SIZE
	.align		4
.L_978:
        /*0018*/ 	.byte	0x03, 0x19
        /*001a*/ 	.short	0x01d0


	//----- nvinfo : EIATTR_KPARAM_INFO
	.align		4
        /*001c*/ 	.byte	0x04, 0x17
        /*001e*/ 	.short	(.L_980 - .L_979)
.L_979:
        /*0020*/ 	.word	0x00000000
        /*0024*/ 	.short	0x0000
        /*0026*/ 	.short	0x0000
        /*0028*/ 	.byte	0x00, 0xf0, 0x41, 0x07


	//----- nvinfo : EIATTR_MAXREG_COUNT
	.align		4
.L_980:
        /*002c*/ 	.byte	0x03, 0x1b
        /*002e*/ 	.short	0x00ff


	//----- nvinfo : EIATTR_NUM_BARRIERS
	.align		4
        /*0030*/ 	.byte	0x02, 0x4c
        /*0032*/ 	.byte	0x01
	.zero		1


	//----- nvinfo : EIATTR_MERCURY_ISA_VERSION
	.align		4
        /*0034*/ 	.byte	0x03, 0x5f
        /*0036*/ 	.short	0x0000


	//----- nvinfo : EIATTR_COOP_GROUP_MASK_REGIDS
	.align		4
        /*0038*/ 	.byte	0x04, 0x29
        /*003a*/ 	.short	(.L_982 - .L_981)


	//   ....[0]....
.L_981:
        /*003c*/ 	.word	0xffffffff


	//   ....[1]....
        /*0040*/ 	.word	0xffffffff


	//   ....[2]....
        /*0044*/ 	.word	0xffffffff


	//   ....[3]....
        /*0048*/ 	.word	0xffffffff


	//   ....[4]....
        /*004c*/ 	.word	0xffffffff


	//   ....[5]....
        /*0050*/ 	.word	0xffffffff


	//   ....[6]....
        /*0054*/ 	.word	0xffffffff


	//   ....[7]....
        /*0058*/ 	.word	0xffffffff


	//   ....[8]....
        /*005c*/ 	.word	0xffffffff


	//   ....[9]....
        /*0060*/ 	.word	0xffffffff


	//   ....[10]....
        /*0064*/ 	.word	0xffffffff


	//   ....[11]....
        /*0068*/ 	.word	0xffffffff


	//----- nvinfo : EIATTR_COOP_GROUP_INSTR_OFFSETS
	.align		4
.L_982:
        /*006c*/ 	.byte	0x04, 0x28
        /*006e*/ 	.short	(.L_984 - .L_983)


	//   ....[0]....
.L_983:
        /*0070*/ 	.word	0x000070b0


	//   ....[1]....
        /*0074*/ 	.word	0x000070d0


	//   ....[2]....
        /*0078*/ 	.word	0x00007170


	//   ....[3]....
        /*007c*/ 	.word	0x00007180


	//   ....[4]....
        /*0080*/ 	.word	0x0000b640


	//   ....[5]....
        /*0084*/ 	.word	0x0000b650


	//   ....[6]....
        /*0088*/ 	.word	0x0000b680


	//   ....[7]....
        /*008c*/ 	.word	0x0000b6a0


	//   ....[8]....
        /*0090*/ 	.word	0x0000d290


	//   ....[9]....
        /*0094*/ 	.word	0x0000d2d0


	//   ....[10]....
        /*0098*/ 	.word	0x0000d300


	//   ....[11]....
        /*009c*/ 	.word	0x0000d310


	//----- nvinfo : EIATTR_EXIT_INSTR_OFFSETS
	.align		4
.L_984:
        /*00a0*/ 	.byte	0x04, 0x1c
        /*00a2*/ 	.short	(.L_986 - .L_985)


	//   ....[0]....
.L_985:
        /*00a4*/ 	.word	0x000004d0


	//   ....[1]....
        /*00a8*/ 	.word	0x00000ed0


	//   ....[2]....
        /*00ac*/ 	.word	0x00000f00


	//   ....[3]....
        /*00b0*/ 	.word	0x0000f060


	//   ....[4]....
        /*00b4*/ 	.word	0x0000f170


	//   ....[5]....
        /*00b8*/ 	.word	0x0000f190


	//----- nvinfo : EIATTR_CTAIDZ_USED
	.align		4
.L_986:
        /*00bc*/ 	.byte	0x01, 0x04
	.zero		2


	//----- nvinfo : EIATTR_CRS_STACK_SIZE
	.align		4
        /*00c0*/ 	.byte	0x04, 0x1e
        /*00c2*/ 	.short	(.L_988 - .L_987)
.L_987:
        /*00c4*/ 	.word	0x00000000
.L_988:


//--------------------- .nv.info._ZN5flash24flash_fwd_splitkv_kernelI23Flash_fwd_kernel_traitsILi256ELi64ELi64ELi4ELb0ELb0EN7cutlass10bfloat16_tE19Flash_kernel_traitsILi256ELi64ELi64ELi4ES3_EELb0ELb0ELb1ELb0ELb0ELb1ELb0ELb0EEEvNS_16Flash_fwd_paramsE --------------------------
	.section	.nv.info._ZN5flash24flash_fwd_splitkv_kernelI23Flash_fwd_kernel_traitsILi256ELi64ELi64ELi4ELb0ELb0EN7cutlass10bfloat16_tE19Flash_kernel_traitsILi256ELi64ELi64ELi4ES3_EELb0ELb0ELb1ELb0ELb0ELb1ELb0ELb0EEEvNS_16Flash_fwd_paramsE,"",@"SHT_CUDA_INFO"
	.sectionflags	@""
	.align	4


	//----- nvinfo : EIATTR_CUDA_API_VERSION
	.align		4
        /*0000*/ 	.byte	0x04, 0x37
        /*0002*/ 	.short	(.L_990 - .L_989)
.L_989:
        /*0004*/ 	.word	0x00000082


	//----- nvinfo : EIATTR_SW2861232_WAR
	.align		4
.L_990:
        /*0008*/ 	.byte	0x01, 0x35
	.zero		2


	//----- nvinfo : EIATTR_PARAM_CBANK
	.align		4
        /*000c*/ 	.byte	0x04, 0x0a
        /*000e*/ 	.short	(.L_992 - .L_991)
	.align		4
.L_991:
        /*0010*/ 	.word	index@(.nv.constant0._ZN5flash24flash_fwd_splitkv_kernelI23Flash_fwd_kernel_traitsILi256ELi64ELi64ELi4ELb0ELb0EN7cutlass10bfloat16_tE19Flash_kernel_traitsILi256ELi64ELi64ELi4ES3_EELb0ELb0ELb1ELb0ELb0ELb1ELb0ELb0EEEvNS_16Flash_fwd_paramsE)
        /*0014*/ 	.short	0x0160
        /*0016*/ 	.short	0x01d0


	//----- nvinfo : EIATTR_CBANK_PARAM_SIZE
	.align		4
.L_992:
        /*0018*/ 	.byte	0x03, 0x19
        /*001a*/ 	.short	0x01d0


	//----- nvinfo : EIATTR_KPARAM_INFO
	.align		4
        /*001c*/ 	.byte	0x04, 0x17
        /*001e*/ 	.short	(.L_994 - .L_993)
.L_993:
        /*0020*/ 	.word	0x00000000
        /*0024*/ 	.short	0x0000
        /*0026*/ 	.short	0x0000
        /*0028*/ 	.byte	0x00, 0xf0, 0x41, 0x07


	//----- nvinfo : EIATTR_MAXREG_COUNT
	.align		4
.L_994:
        /*002c*/ 	.byte	0x03, 0x1b
        /*002e*/ 	.short	0x00ff


	//----- nvinfo : EIATTR_NUM_BARRIERS
	.align		4
        /*0030*/ 	.byte	0x02, 0x4c
        /*0032*/ 	.byte	0x01
	.zero		1


	//----- nvinfo : EIATTR_MERCURY_ISA_VERSION
	.align		4
        /*0034*/ 	.byte	0x03, 0x5f
        /*0036*/ 	.short	0x0000


	//----- nvinfo : EIATTR_COOP_GROUP_MASK_REGIDS
	.align		4
        /*0038*/ 	.byte	0x04, 0x29
        /*003a*/ 	.short	(.L_996 - .L_995)


	//   ....[0]....
.L_995:
        /*003c*/ 	.word	0xffffffff


	//   ....[1]....
        /*0040*/ 	.word	0xffffffff


	//   ....[2]....
        /*0044*/ 	.word	0xffffffff


	//   ....[3]....
        /*0048*/ 	.word	0xffffffff


	//   ....[4]....
        /*004c*/ 	.word	0xffffffff


	//   ....[5]....
        /*0050*/ 	.word	0xffffffff


	//   ....[6]....
        /*0054*/ 	.word	0xffffffff


	//   ....[7]....
        /*0058*/ 	.word	0xffffffff


	//   ....[8]....
        /*005c*/ 	.word	0xffffffff


	//   ....[9]....
        /*0060*/ 	.word	0xffffffff


	//   ....[10]....
        /*0064*/ 	.word	0xffffffff


	//   ....[11]....
        /*0068*/ 	.word	0xffffffff


	//----- nvinfo : EIATTR_COOP_GROUP_INSTR_OFFSETS
	.align		4
.L_996:
        /*006c*/ 	.byte	0x04, 0x28
        /*006e*/ 	.short	(.L_998 - .L_997)


	//   ....[0]....
.L_997:
        /*0070*/ 	.word	0x00007680


	//   ....[1]....
        /*0074*/ 	.word	0x000076a0


	//   ....[2]....
        /*0078*/ 	.word	0x00007740


	//   ....[3]....
        /*007c*/ 	.word	0x00007750


	//   ....[4]....
        /*0080*/ 	.word	0x0000c200


	//   ....[5]....
        /*0084*/ 	.word	0x0000c220


	//   ....[6]....
        /*0088*/ 	.word	0x0000c250


	//   ....[7]....
        /*008c*/ 	.word	0x0000c270


	//   ....[8]....
        /*0090*/ 	.word	0x0000de80


	//   ....[9]....
        /*0094*/ 	.word	0x0000dec0


	//   ....[10]....
        /*0098*/ 	.word	0x0000df00


	//   ....[11]....
        /*009c*/ 	.word	0x0000df20


	//----- nvinfo : EIATTR_EXIT_INSTR_OFFSETS
	.align		4
.L_998:
        /*00a0*/ 	.byte	0x04, 0x1c
        /*00a2*/ 	.short	(.L_1000 - .L_999)


	//   ....[0]....
.L_999:
        /*00a4*/ 	.word	0x000004d0


	//   ....[1]....
        /*00a8*/ 	.word	0x00000ed0


	//   ....[2]....
        /*00ac*/ 	.word	0x00000f00


	//   ....[3]....
        /*00b0*/ 	.word	0x0000fc50


	//   ....[4]....
        /*00b4*/ 	.word	0x0000fd70


	//   ....[5]....
        /*00b8*/ 	.word	0x0000fd90


	//----- nvinfo : EIATTR_CTAIDZ_USED
	.align		4
.L_1000:
        /*00bc*/ 	.byte	0x01, 0x04
	.zero		2


	//----- nvinfo : EIATTR_CRS_STACK_SIZE
	.align		4
        /*00c0*/ 	.byte	0x04, 0x1e
        /*00c2*/ 	.short	(.L_1002 - .L_1001)
.L_1001:
        /*00c4*/ 	.word	0x00000000
.L_1002:


//--------------------- .nv.info._ZN5flash24flash_fwd_splitkv_kernelI23Flash_fwd_kernel_traitsILi256ELi64ELi64ELi4ELb0ELb0EN7cutlass10bfloat16_tE19Flash_kernel_traitsILi256ELi64ELi64ELi4ES3_EELb0ELb0ELb0ELb0ELb1ELb0ELb0ELb1EEEvNS_16Flash_fwd_paramsE --------------------------
	.section	.nv.info._ZN5flash24flash_fwd_splitkv_kernelI23Flash_fwd_kernel_traitsILi256ELi64ELi64ELi4ELb0ELb0EN7cutlass10bfloat16_tE19Flash_kernel_traitsILi256ELi64ELi64ELi4ES3_EELb0ELb0ELb0ELb0ELb1ELb0ELb0ELb1EEEvNS_16Flash_fwd_paramsE,"",@"SHT_CUDA_INFO"
	.sectionflags	@""
	.align	4


	//----- nvinfo : EIATTR_CUDA_API_VERSION
	.align		4
        /*0000*/ 	.byte	0x04, 0x37
        /*0002*/ 	.short	(.L_1004 - .L_1003)
.L_1003:
        /*0004*/ 	.word	0x00000082


	//----- nvinfo : EIATTR_SW2861232_WAR
	.align		4
.L_1004:
        /*0008*/ 	.byte	0x01, 0x35
	.zero		2


	//----- nvinfo : EIATTR_PARAM_CBANK
	.align		4
        /*000c*/ 	.byte	0x04, 0x0a
        /*000e*/ 	.short	(.L_1006 - .L_1005)
	.align		4
.L_1005:
        /*0010*/ 	.word	index@(.nv.constant0._ZN5flash24flash_fwd_splitkv_kernelI23Flash_fwd_kernel_traitsILi256ELi64ELi64ELi4ELb0ELb0EN7cutlass10bfloat16_tE19Flash_kernel_traitsILi256ELi64ELi64ELi4ES3_EELb0ELb0ELb0ELb0ELb1ELb0ELb0ELb1EEEvNS_16Flash_fwd_paramsE)
        /*0014*/ 	.short	0x0160
        /*0016*/ 	.short	0x01d0


	//----- nvinfo : EIATTR_CBANK_PARAM_SIZE
	.align		4
.L_1006:
        /*0018*/ 	.byte	0x03, 0x19
        /*001a*/ 	.short	0x01d0


	//----- nvinfo : EIATTR_KPARAM_INFO
	.align		4
        /*001c*/ 	.byte	0x04, 0x17
        /*001e*/ 	.short	(.L_1008 - .L_1007)
.L_1007:
        /*0020*/ 	.word	0x00000000
        /*0024*/ 	.short	0x0000
        /*0026*/ 	.short	0x0000
        /*0028*/ 	.byte	0x00, 0xf0, 0x41, 0x07


	//----- nvinfo : EIATTR_MAXREG_COUNT
	.align		4
.L_1008:
        /*002c*/ 	.byte	0x03, 0x1b
        /*002e*/ 	.short	0x00ff


	//----- nvinfo : EIATTR_NUM_BARRIERS
	.align		4
        /*0030*/ 	.byte	0x02, 0x4c
        /*0032*/ 	.byte	0x01
	.zero		1


	//----- nvinfo : EIATTR_ANNOTATIONS
	.align		4
        /*0034*/ 	.byte	0x04, 0x55
        /*0036*/ 	.short	(.L_1010 - .L_1009)


	//   ....[0]....
.L_1009:
        /*0038*/ 	.word	0x00000001
        /*003c*/ 	.byte	0x90, 0x83, 0x01, 0x00, 0x01, 0x00, 0x00, 0x00, 0x20, 0xa2, 0x01, 0x00, 0x01, 0x00, 0x00, 0x00
        /*004c*/ 	.byte	0x00, 0xbe, 0x01, 0x00, 0x01, 0x00, 0x00, 0x00, 0xc0, 0xc0, 0x01, 0x00, 0x01, 0x00, 0x00, 0x00
        /*005c*/ 	.byte	0xe0, 0xc0, 0x01, 0x00, 0x01, 0x00, 0x00, 0x00, 0xa0, 0xdf, 0x01, 0x00


	//----- nvinfo : EIATTR_MERCURY_ISA_VERSION
	.align		4
.L_1010:
        /*0068*/ 	.byte	0x03, 0x5f
        /*006a*/ 	.short	0x0000


	//----- nvinfo : EIATTR_COOP_GROUP_MASK_REGIDS
	.align		4
        /*006c*/ 	.byte	0x04, 0x29
        /*006e*/ 	.short	(.L_1012 - .L_1011)


	//   ....[0]....
.L_1011:
        /*0070*/ 	.word	0xffffffff


	//   ....[1]....
        /*0074*/ 	.word	0xffffffff


	//   ....[2]....
        /*0078*/ 	.word	0xffffffff


	//   ....[3]....
        /*007c*/ 	.word	0xffffffff


	//   ....[4]....
        /*0080*/ 	.word	0xffffffff


	//   ....[5]....
        /*0084*/ 	.word	0xffffffff


	//   ....[6]....
        /*0088*/ 	.word	0xffffffff


	//   ....[7]....
        /*008c*/ 	.word	0xffffffff


	//   ....[8]....
        /*0090*/ 	.word	0xffffffff


	//   ....[9]....
        /*0094*/ 	.word	0xffffffff


	//   ....[10]....
        /*0098*/ 	.word	0xffffffff


	//   ....[11]....
        /*009c*/ 	.word	0xffffffff


	//   ....[12]....
        /*00a0*/ 	.word	0xffffffff


	//   ....[13]....
        /*00a4*/ 	.word	0xffffffff


	//   ....[14]....
        /*00a8*/ 	.word	0xffffffff


	//   ....[15]....
        /*00ac*/ 	.word	0xffffffff


	//----- nvinfo : EIATTR_COOP_GROUP_INSTR_OFFSETS
	.align		4
.L_1012:
        /*00b0*/ 	.byte	0x04, 0x28
        /*00b2*/ 	.short	(.L_1014 - .L_1013)


	//   ....[0]....
.L_1013:
        /*00b4*/ 	.word	0x000172b0


	//   ....[1]....
        /*00b8*/ 	.word	0x00017340


	//   ....[2]....
        /*00bc*/ 	.word	0x00017370


	//   ....[3]....
        /*00c0*/ 	.word	0x000173c0


	//   ....[4]....
        /*00c4*/ 	.word	0x0001a3a0


	//   ....[5]....
        /*00c8*/ 	.word	0x0001a3c0


	//   ....[6]....
        /*00cc*/ 	.word	0x0001a3e0


	//   ....[7]....
        /*00d0*/ 	.word	0x0001a400


	//   ....[8]....
        /*00d4*/ 	.word	0x0001c0d0


	//   ....[9]....
        /*00d8*/ 	.word	0x0001c110


	//   ....[10]....
        /*00dc*/ 	.word	0x0001c120


	//   ....[11]....
        /*00e0*/ 	.word	0x0001c150


	//   ....[12]....
        /*00e4*/ 	.word	0x0001dfd0


	//   ....[13]....
        /*00e8*/ 	.word	0x0001e010


	//   ....[14]....
        /*00ec*/ 	.word	0x0001e060


	//   ....[15]....
        /*00f0*/ 	.word	0x0001e0b0


	//----- nvinfo : EIATTR_EXIT_INSTR_OFFSETS
	.align		4
.L_1014:
        /*00f4*/ 	.byte	0x04, 0x1c
        /*00f6*/ 	.short	(.L_1016 - .L_1015)


	//   ....[0]....
.L_1015:
        /*00f8*/ 	.word	0x000000c0


	//----- nvinfo : EIATTR_CTAIDZ_USED
	.align		4
.L_1016:
        /*00fc*/ 	.byte	0x01, 0x04
	.zero		2


	//----- nvinfo : EIATTR_CRS_STACK_SIZE
	.align		4
        /*0100*/ 	.byte	0x04, 0x1e
        /*0102*/ 	.short	(.L_1018 - .L_1017)
.L_1017:
        /*0104*/ 	.word	0x00000000
.L_1018:


//--------------------- .nv.info._ZN5flash24flash_fwd_splitkv_kernelI23Flash_fwd_kernel_traitsILi256ELi64ELi64ELi4ELb0ELb0EN7cutlass10bfloat16_tE19Flash_kernel_traitsILi256ELi64ELi64ELi4ES3_EELb0ELb0ELb0ELb0ELb1ELb1ELb0ELb1EEEvNS_16Flash_fwd_paramsE --------------------------
	.section	.nv.info._ZN5flash24flash_fwd_splitkv_kernelI23Flash_fwd_kernel_traitsILi256ELi64ELi64ELi4ELb0ELb0EN7cutlass10bfloat16_tE19Flash_kernel_traitsILi256ELi64ELi64ELi4ES3_EELb0ELb0ELb0ELb0ELb1ELb1ELb0ELb1EEEvNS_16Flash_fwd_paramsE,"",@"SHT_CUDA_INFO"
	.sectionflags	@""
	.align	4


	//----- nvinfo : EIATTR_CUDA_API_VERSION
	.align		4
        /*0000*/ 	.byte	0x04, 0x37
        /*0002*/ 	.short	(.L_1020 - .L_1019)
.L_1019:
        /*0004*/ 	.word	0x00000082


	//----- nvinfo : EIATTR_SW2861232_WAR
	.align		4
.L_1020:
        /*0008*/ 	.byte	0x01, 0x35
	.zero		2


	//----- nvinfo : EIATTR_PARAM_CBANK
	.align		4
        /*000c*/ 	.byte	0x04, 0x0a
        /*000e*/ 	.short	(.L_1022 - .L_1021)
	.align		4
.L_1021:
        /*0010*/ 	.word	index@(.nv.constant0._ZN5flash24flash_fwd_splitkv_kernelI23Flash_fwd_kernel_traitsILi256ELi64ELi64ELi4ELb0ELb0EN7cutlass10bfloat16_tE19Flash_kernel_traitsILi256ELi64ELi64ELi4ES3_EELb0ELb0ELb0ELb0ELb1ELb1ELb0ELb1EEEvNS_16Flash_fwd_paramsE)
        /*0014*/ 	.short	0x0160
        /*0016*/ 	.short	0x01d0


	//----- nvinfo : EIATTR_CBANK_PARAM_SIZE
	.align		4
.L_1022:
        /*0018*/ 	.byte	0x03, 0x19
        /*001a*/ 	.short	0x01d0


	//----- nvinfo : EIATTR_KPARAM_INFO
	.align		4
        /*001c*/ 	.byte	0x04, 0x17
        /*001e*/ 	.short	(.L_1024 - .L_1023)
.L_1023:
        /*0020*/ 	.word	0x00000000
        /*0024*/ 	.short	0x0000
        /*0026*/ 	.short	0x0000
        /*0028*/ 	.byte	0x00, 0xf0, 0x41, 0x07


	//----- nvinfo : EIATTR_MAXREG_COUNT
	.align		4
.L_1024:
        /*002c*/ 	.byte	0x03, 0x1b
        /*002e*/ 	.short	0x00ff


	//----- nvinfo : EIATTR_NUM_BARRIERS
	.align		4
        /*0030*/ 	.byte	0x02, 0x4c
        /*0032*/ 	.byte	0x01
	.zero		1


	//----- nvinfo : EIATTR_ANNOTATIONS
	.align		4
        /*0034*/ 	.byte	0x04, 0x55
        /*0036*/ 	.short	(.L_1026 - .L_1025)


	//   ....[0]....
.L_1025:
        /*0038*/ 	.word	0x00000001
        /*003c*/ 	.byte	0xd0, 0x87, 0x01, 0x00, 0x01, 0x00, 0x00, 0x00, 0xc0, 0x8a, 0x01, 0x00, 0x01, 0x00, 0x00, 0x00
        /*004c*/ 	.byte	0xf0, 0x8a, 0x01, 0x00, 0x01, 0x00, 0x00, 0x00, 0x00, 0x8b, 0x01, 0x00, 0x01, 0x00, 0x00, 0x00
        /*005c*/ 	.byte	0xe0, 0xa7, 0x01, 0x00, 0x01, 0x00, 0x00, 0x00, 0x00, 0xc7, 0x01, 0x00, 0x01, 0x00, 0x00, 0x00
        /*006c*/ 	.byte	0x50, 0xca, 0x01, 0x00, 0x01, 0x00, 0x00, 0x00, 0x60, 0xca, 0x01, 0x00, 0x01, 0x00, 0x00, 0x00
        /*007c*/ 	.byte	0x30, 0xcb, 0x01, 0x00, 0x01, 0x00, 0x00, 0x00, 0x50, 0xcb, 0x01, 0x00, 0x01, 0x00, 0x00, 0x00
        /*008c*/ 	.byte	0x10, 0xea, 0x01, 0x00


	//----- nvinfo : EIATTR_MERCURY_ISA_VERSION
	.align		4
.L_1026:
        /*0090*/ 	.byte	0x03, 0x5f
        /*0092*/ 	.short	0x0000


	//----- nvinfo : EIATTR_COOP_GROUP_MASK_REGIDS
	.align		4
        /*0094*/ 	.byte	0x04, 0x29
        /*0096*/ 	.short	(.L_1028 - .L_1027)


	//   ....[0]....
.L_1027:
        /*0098*/ 	.word	0xffffffff


	//   ....[1]....
        /*009c*/ 	.word	0xffffffff


	//   ....[2]....
        /*00a0*/ 	.word	0xffffffff


	//   ....[3]....
        /*00a4*/ 	.word	0xffffffff


	//   ....[4]....
        /*00a8*/ 	.word	0xffffffff


	//   ....[5]....
        /*00ac*/ 	.word	0xffffffff


	//   ....[6]....
        /*00b0*/ 	.word	0xffffffff


	//   ....[7]....
        /*00b4*/ 	.word	0xffffffff


	//   ....[8]....
        /*00b8*/ 	.word	0xffffffff


	//   ....[9]....
        /*00bc*/ 	.word	0xffffffff


	//   ....[10]....
        /*00c0*/ 	.word	0xffffffff


	//   ....[11]....
        /*00c4*/ 	.word	0xffffffff


	//   ....[12]....
        /*00c8*/ 	.word	0xffffffff


	//   ....[13]....
        /*00cc*/ 	.word	0xffffffff


	//   ....[14]....
        /*00d0*/ 	.word	0xffffffff


	//   ....[15]....
        /*00d4*/ 	.word	0xffffffff


	//----- nvinfo : EIATTR_COOP_GROUP_INSTR_OFFSETS
	.align		4
.L_1028:
        /*00d8*/ 	.byte	0x04, 0x28
        /*00da*/ 	.short	(.L_1030 - .L_1029)


	//   ....[0]....
.L_1029:
        /*00dc*/ 	.word	0x00017720


	//   ....[1]....
        /*00e0*/ 	.word	0x00017790


	//   ....[2]....
        /*00e4*/ 	.word	0x000177b0


	//   ....[3]....
        /*00e8*/ 	.word	0x000177d0


	//   ....[4]....
        /*00ec*/ 	.word	0x0001ac20


	//   ....[5]....
        /*00f0*/ 	.word	0x0001ac40


	//   ....[6]....
        /*00f4*/ 	.word	0x0001ac60


	//   ....[7]....
        /*00f8*/ 	.word	0x0001ac80


	//   ....[8]....
        /*00fc*/ 	.word	0x0001cb40


	//   ....[9]....
        /*0100*/ 	.word	0x0001cb80


	//   ....[10]....
        /*0104*/ 	.word	0x0001cb90


	//   ....[11]....
        /*0108*/ 	.word	0x0001cbc0


	//   ....[12]....
        /*010c*/ 	.word	0x0001ea40


	//   ....[13]....
        /*0110*/ 	.word	0x0001ea80


	//   ....[14]....
        /*0114*/ 	.word	0x0001ead0


	//   ....[15]....
        /*0118*/ 	.word	0x0001eb20


	//----- nvinfo : EIATTR_EXIT_INSTR_OFFSETS
	.align		4
.L_1030:
        /*011c*/ 	.byte	0x04, 0x1c
        /*011e*/ 	.short	(.L_1032 - .L_1031)


	//   ....[0]....
.L_1031:
        /*0120*/ 	.word	0x000000c0


	//----- nvinfo : EIATTR_CTAIDZ_USED
	.align		4
.L_1032:
        /*0124*/ 	.byte	0x01, 0x04
	.zero		2


	//----- nvinfo : EIATTR_CRS_STACK_SIZE
	.align		4
        /*0128*/ 	.byte	0x04, 0x1e
        /*012a*/ 	.short	(.L_1034 - .L_1033)
.L_1033:
        /*012c*/ 	.word	0x00000000
.L_1034:


//--------------------- .nv.info._ZN5flash24flash_fwd_splitkv_kernelI23Flash_fwd_kernel_traitsILi256ELi64ELi64ELi4ELb0ELb0EN7cutlass10bfloat16_tE19Flash_kernel_traitsILi256ELi64ELi64ELi4ES3_EELb0ELb0ELb1ELb0ELb0ELb0ELb0ELb1EEEvNS_16Flash_fwd_paramsE --------------------------
	.section	.nv.info._ZN5flash24flash_fwd_splitkv_kernelI23Flash_fwd_kernel_traitsILi256ELi64ELi64ELi4ELb0ELb0EN7cutlass10bfloat16_tE19Flash_kernel_traitsILi256ELi64ELi64ELi4ES3_EELb0ELb0ELb1ELb0ELb0ELb0ELb0ELb1EEEvNS_16Flash_fwd_paramsE,"",@"SHT_CUDA_INFO"
	.sectionflags	@""
	.align	4


	//----- nvinfo : EIATTR_CUDA_API_VERSION
	.align		4
        /*0000*/ 	.byte	0x04, 0x37
        /*0002*/ 	.short	(.L_1036 - .L_1035)
.L_1035:
        /*0004*/ 	.word	0x00000082


	//----- nvinfo : EIATTR_SW2861232_WAR
	.align		4
.L_1036:
        /*0008*/ 	.byte	0x01, 0x35
	.zero		2


	//----- nvinfo : EIATTR_PARAM_CBANK
	.align		4
        /*000c*/ 	.byte	0x04, 0x0a
        /*000e*/ 	.short	(.L_1038 - .L_1037)
	.align		4
.L_1037:
        /*0010*/ 	.word	index@(.nv.constant0._ZN5flash24flash_fwd_splitkv_kernelI23Flash_fwd_kernel_traitsILi256ELi64ELi64ELi4ELb0ELb0EN7cutlass10bfloat16_tE19Flash_kernel_traitsILi256ELi64ELi64ELi4ES3_EELb0ELb0ELb1ELb0ELb0ELb0ELb0ELb1EEEvNS_16Flash_fwd_paramsE)
        /*0014*/ 	.short	0x0160
        /*0016*/ 	.short	0x01d0


	//----- nvinfo : EIATTR_CBANK_PARAM_SIZE
	.align		4
.L_1038:
        /*0018*/ 	.byte	0x03, 0x19
        /*001a*/ 	.short	0x01d0


	//----- nvinfo : EIATTR_KPARAM_INFO
	.align		4
        /*001c*/ 	.byte	0x04, 0x17
        /*001e*/ 	.short	(.L_1040 - .L_1039)
.L_1039:
        /*0020*/ 	.word	0x00000000
        /*0024*/ 	.short	0x0000
        /*0026*/ 	.short	0x0000
        /*0028*/ 	.byte	0x00, 0xf0, 0x41, 0x07


	//----- nvinfo : EIATTR_MAXREG_COUNT
	.align		4
.L_1040:
        /*002c*/ 	.byte	0x03, 0x1b
        /*002e*/ 	.short	0x00ff


	//----- nvinfo : EIATTR_NUM_BARRIERS
	.align		4
        /*0030*/ 	.byte	0x02, 0x4c
        /*0032*/ 	.byte	0x01
	.zero		1


	//----- nvinfo : EIATTR_MERCURY_ISA_VERSION
	.align		4
        /*0034*/ 	.byte	0x03, 0x5f
        /*0036*/ 	.short	0x0000


	//----- nvinfo : EIATTR_COOP_GROUP_MASK_REGIDS
	.align		4
        /*0038*/ 	.byte	0x04, 0x29
        /*003a*/ 	.short	(.L_1042 - .L_1041)


	//   ....[0]....
.L_1041:
        /*003c*/ 	.word	0xffffffff


	//   ....[1]....
        /*0040*/ 	.word	0xffffffff


	//   ....[2]....
        /*0044*/ 	.word	0xffffffff


	//   ....[3]....
        /*0048*/ 	.word	0xffffffff


	//   ....[4]....
        /*004c*/ 	.word	0xffffffff


	//   ....[5]....
        /*0050*/ 	.word	0xffffffff


	//   ....[6]....
        /*0054*/ 	.word	0xffffffff


	//   ....[7]....
        /*0058*/ 	.word	0xffffffff


	//   ....[8]....
        /*005c*/ 	.word	0xffffffff


	//   ....[9]....
        /*0060*/ 	.word	0xffffffff


	//   ....[10]....
        /*0064*/ 	.word	0xffffffff


	//   ....[11]....
        /*0068*/ 	.word	0xffffffff


	//   ....[12]....
        /*006c*/ 	.word	0xffffffff


	//   ....[13]....
        /*0070*/ 	.word	0xffffffff


	//   ....[14]....
        /*0074*/ 	.word	0xffffffff


	//   ....[15]....
        /*0078*/ 	.word	0xffffffff


	//----- nvinfo : EIATTR_COOP_GROUP_INSTR_OFFSETS
	.align		4
.L_1042:
        /*007c*/ 	.byte	0x04, 0x28
        /*007e*/ 	.short	(.L_1044 - .L_1043)


	//   ....[0]....
.L_1043:
        /*0080*/ 	.word	0x0001c230


	//   ....[1]....
        /*0084*/ 	.word	0x0001c2b0


	//   ....[2]....
        /*0088*/ 	.word	0x0001c2d0


	//   ....[3]....
        /*008c*/ 	.word	0x0001c2f0


	//   ....[4]....
        /*0090*/ 	.word	0x00020450


	//   ....[5]....
        /*0094*/ 	.word	0x00020470


	//   ....[6]....
        /*0098*/ 	.word	0x000204c0


	//   ....[7]....
        /*009c*/ 	.word	0x000204d0


	//   ....[8]....
        /*00a0*/ 	.word	0x00022190


	//   ....[9]....
        /*00a4*/ 	.word	0x000221c0


	//   ....[10]....
        /*00a8*/ 	.word	0x000221d0


	//   ....[11]....
        /*00ac*/ 	.word	0x00022200


	//   ....[12]....
        /*00b0*/ 	.word	0x000242a0


	//   ....[13]....
        /*00b4*/ 	.word	0x000242f0


	//   ....[14]....
        /*00b8*/ 	.word	0x00024340


	//   ....[15]....
        /*00bc*/ 	.word	0x00024390


	//----- nvinfo : EIATTR_EXIT_INSTR_OFFSETS
	.align		4
.L_1044:
        /*00c0*/ 	.byte	0x04, 0x1c
        /*00c2*/ 	.short	(.L_1046 - .L_1045)


	//   ....[0]....
.L_1045:
        /*00c4*/ 	.word	0x000000b0


	//----- nvinfo : EIATTR_CTAIDZ_USED
	.align		4
.L_1046:
        /*00c8*/ 	.byte	0x01, 0x04
	.zero		2


	//----- nvinfo : EIATTR_CRS_STACK_SIZE
	.align		4
        /*00cc*/ 	.byte	0x04, 0x1e
        /*00ce*/ 	.short	(.L_1048 - .L_1047)
.L_1047:
        /*00d0*/ 	.word	0x00000000
.L_1048:


//--------------------- .nv.info._ZN5flash24flash_fwd_splitkv_kernelI23Flash_fwd_kernel_traitsILi256ELi64ELi64ELi4ELb0ELb0EN7cutlass10bfloat16_tE19Flash_kernel_traitsILi256ELi64ELi64ELi4ES3_EELb0ELb0ELb1ELb0ELb0ELb1ELb0ELb1EEEvNS_16Flash_fwd_paramsE --------------------------
	.section	.nv.info._ZN5flash24flash_fwd_splitkv_kernelI23Flash_fwd_kernel_traitsILi256ELi64ELi64ELi4ELb0ELb0EN7cutlass10bfloat16_tE19Flash_kernel_traitsILi256ELi64ELi64ELi4ES3_EELb0ELb0ELb1ELb0ELb0ELb1ELb0ELb1EEEvNS_16Flash_fwd_paramsE,"",@"SHT_CUDA_INFO"
	.sectionflags	@""
	.align	4


	//----- nvinfo : EIATTR_CUDA_API_VERSION
	.align		4
        /*0000*/ 	.byte	0x04, 0x37
        /*0002*/ 	.short	(.L_1050 - .L_1049)
.L_1049:
        /*0004*/ 	.word	0x00000082


	//----- nvinfo : EIATTR_SW2861232_WAR
	.align		4
.L_1050:
        /*0008*/ 	.byte	0x01, 0x35
	.zero		2


	//----- nvinfo : EIATTR_PARAM_CBANK
	.align		4
        /*000c*/ 	.byte	0x04, 0x0a
        /*000e*/ 	.short	(.L_1052 - .L_1051)
	.align		4
.L_1051:
        /*0010*/ 	.word	index@(.nv.constant0._ZN5flash24flash_fwd_splitkv_kernelI23Flash_fwd_kernel_traitsILi256ELi64ELi64ELi4ELb0ELb0EN7cutlass10bfloat16_tE19Flash_kernel_traitsILi256ELi64ELi64ELi4ES3_EELb0ELb0ELb1ELb0ELb0ELb1ELb0ELb1EEEvNS_16Flash_fwd_paramsE)
        /*0014*/ 	.short	0x0160
        /*0016*/ 	.short	0x01d0


	//----- nvinfo : EIATTR_CBANK_PARAM_SIZE
	.align		4
.L_1052:
        /*0018*/ 	.byte	0x03, 0x19
        /*001a*/ 	.short	0x01d0


	//----- nvinfo : EIATTR_KPARAM_INFO
	.align		4
        /*001c*/ 	.byte	0x04, 0x17
        /*001e*/ 	.short	(.L_1054 - .L_1053)
.L_1053:
        /*0020*/ 	.word	0x00000000
        /*0024*/ 	.short	0x0000
        /*0026*/ 	.short	0x0000
        /*0028*/ 	.byte	0x00, 0xf0, 0x41, 0x07


	//----- nvinfo : EIATTR_MAXREG_COUNT
	.align		4
.L_1054:
        /*002c*/ 	.byte	0x03, 0x1b
        /*002e*/ 	.short	0x00ff


	//----- nvinfo : EIATTR_NUM_BARRIERS
	.align		4
        /*0030*/ 	.byte	0x02, 0x4c
        /*0032*/ 	.byte	0x01
	.zero		1


	//----- nvinfo : EIATTR_ANNOTATIONS
	.align		4
        /*0034*/ 	.byte	0x04, 0x55
        /*0036*/ 	.short	(.L_1056 - .L_1055)


	//   ....[0]....
.L_1055:
        /*0038*/ 	.word	0x00000001
        /*003c*/ 	.byte	0xa0, 0x01, 0x00, 0x00, 0x01, 0x00, 0x00, 0x00, 0xb0, 0x02, 0x00, 0x00, 0x01, 0x00, 0x00, 0x00
        /* <DEDUP_REMOVED lines=21> */
        /*019c*/ 	.byte	0x80, 0x52, 0x02, 0x00, 0x01, 0x00, 0x00, 0x00, 0x10, 0x53, 0x02, 0x00


	//----- nvinfo : EIATTR_MERCURY_ISA_VERSION
	.align		4
.L_1056:
        /*01a8*/ 	.byte	0x03, 0x5f
        /*01aa*/ 	.short	0x0000


	//----- nvinfo : EIATTR_COOP_GROUP_MASK_REGIDS
	.align		4
        /*01ac*/ 	.byte	0x04, 0x29
        /*01ae*/ 	.short	(.L_1058 - .L_1057)


	//   ....[0]....
.L_1057:
        /*01b0*/ 	.word	0xffffffff


	//   ....[1]....
        /*01b4*/ 	.word	0xffffffff


	//   ....[2]....
        /*01b8*/ 	.word	0xffffffff


	//   ....[3]....
        /*01bc*/ 	.word	0xffffffff


	//   ....[4]....
        /*01c0*/ 	.word	0xffffffff


	//   ....[5]....
        /*01c4*/ 	.word	0xffffffff


	//   ....[6]....
        /*01c8*/ 	.word	0xffffffff


	//   ....[7]....
        /*01cc*/ 	.word	0xffffffff


	//   ....[8]....
        /*01d0*/ 	.word	0xffffffff


	//   ....[9]....
        /*01d4*/ 	.word	0xffffffff


	//   ....[10]....
        /*01d8*/ 	.word	0xffffffff


	//   ....[11]....
        /*01dc*/ 	.word	0xffffffff


	//   ....[12]....
        /*01e0*/ 	.word	0xffffffff


	//   ....[13]....
        /*01e4*/ 	.word	0xffffffff


	//   ....[14]....
        /*01e8*/ 	.word	0xffffffff


	//   ....[15]....
        /*01ec*/ 	.word	0xffffffff


	//----- nvinfo : EIATTR_COOP_GROUP_INSTR_OFFSETS
	.align		4
.L_1058:
        /*01f0*/ 	.byte	0x04, 0x28
        /*01f2*/ 	.short	(.L_1060 - .L_1059)


	//   ....[0]....
.L_1059:
        /*01f4*/ 	.word	0x0001c390


	//   ....[1]....
        /*01f8*/ 	.word	0x0001c3d0


	//   ....[2]....
        /*01fc*/ 	.word	0x0001c3f0


	//   ....[3]....
        /*0200*/ 	.word	0x0001c410


	//   ....[4]....
        /*0204*/ 	.word	0x00021fb0


	//   ....[5]....
        /*0208*/ 	.word	0x00022040


	//   ....[6]....
        /*020c*/ 	.word	0x00022060


	//   ....[7]....
        /*0210*/ 	.word	0x000220c0


	//   ....[8]....
        /*0214*/ 	.word	0x00023d50


	//   ....[9]....
        /*0218*/ 	.word	0x00023d80


	//   ....[10]....
        /*021c*/ 	.word	0x00023d90


	//   ....[11]....
        /*0220*/ 	.word	0x00023dc0


	//   ....[12]....
        /*0224*/ 	.word	0x00025ed0


	//   ....[13]....
        /*0228*/ 	.word	0x00025f20


	//   ....[14]....
        /*022c*/ 	.word	0x00025f70


	//   ....[15]....
        /*0230*/ 	.word	0x00025fc0


	//----- nvinfo : EIATTR_EXIT_INSTR_OFFSETS
	.align		4
.L_1060:
        /*0234*/ 	.byte	0x04, 0x1c
        /*0236*/ 	.short	(.L_1062 - .L_1061)


	//   ....[0]....
.L_1061:
        /*0238*/ 	.word	0x00000080


	//----- nvinfo : EIATTR_CTAIDZ_USED
	.align		4
.L_1062:
        /*023c*/ 	.byte	0x01, 0x04
	.zero		2


	//----- nvinfo : EIATTR_CRS_STACK_SIZE
	.align		4
        /*0240*/ 	.byte	0x04, 0x1e
        /*0242*/ 	.short	(.L_1064 - .L_1063)
.L_1063:
        /*0244*/ 	.word	0x00000000
.L_1064:


//--------------------- .nv.info._ZN5flash24flash_fwd_splitkv_kernelI23Flash_fwd_kernel_traitsILi256ELi64ELi64ELi4ELb0ELb0EN7cutlass10bfloat16_tE19Flash_kernel_traitsILi256ELi64ELi64ELi4ES3_EELb0ELb0ELb0ELb0ELb1ELb0ELb1ELb0EEEvNS_16Flash_fwd_paramsE --------------------------
	.section	.nv.info._ZN5flash24flash_fwd_splitkv_kernelI23Flash_fwd_kernel_traitsILi256ELi64ELi64ELi4ELb0ELb0EN7cutlass10bfloat16_tE19Flash_kernel_traitsILi256ELi64ELi64ELi4ES3_EELb0ELb0ELb0ELb0ELb1ELb0ELb1ELb0EEEvNS_16Flash_fwd_paramsE,"",@"SHT_CUDA_INFO"
	.sectionflags	@""
	.align	4


	//----- nvinfo : EIATTR_CUDA_API_VERSION
	.align		4
        /*0000*/ 	.byte	0x04, 0x37
        /*0002*/ 	.short	(.L_1066 - .L_1065)
.L_1065:
        /*0004*/ 	.word	0x00000082


	//----- nvinfo : EIATTR_SW2861232_WAR
	.align		4
.L_1066:
        /*0008*/ 	.byte	0x01, 0x35
	.zero		2


	//----- nvinfo : EIATTR_PARAM_CBANK
	.align		4
        /*000c*/ 	.byte	0x04, 0x0a
        /*000e*/ 	.short	(.L_1068 - .L_1067)
	.align		4
.L_1067:
        /*0010*/ 	.word	index@(.nv.constant0._ZN5flash24flash_fwd_splitkv_kernelI23Flash_fwd_kernel_traitsILi256ELi64ELi64ELi4ELb0ELb0EN7cutlass10bfloat16_tE19Flash_kernel_traitsILi256ELi64ELi64ELi4ES3_EELb0ELb0ELb0ELb0ELb1ELb0ELb1ELb0EEEvNS_16Flash_fwd_paramsE)
        /*0014*/ 	.short	0x0160
        /*0016*/ 	.short	0x01d0


	//----- nvinfo : EIATTR_CBANK_PARAM_SIZE
	.align		4
.L_1068:
        /*0018*/ 	.byte	0x03, 0x19
        /*001a*/ 	.short	0x01d0


	//----- nvinfo : EIATTR_KPARAM_INFO
	.align		4
        /*001c*/ 	.byte	0x04, 0x17
        /*001e*/ 	.short	(.L_1070 - .L_1069)
.L_1069:
        /*0020*/ 	.word	0x00000000
        /*0024*/ 	.short	0x0000
        /*0026*/ 	.short	0x0000
        /*0028*/ 	.byte	0x00, 0xf0, 0x41, 0x07


	//----- nvinfo : EIATTR_MAXREG_COUNT
	.align		4
.L_1070:
        /*002c*/ 	.byte	0x03, 0x1b
        /*002e*/ 	.short	0x00ff


	//----- nvinfo : EIATTR_NUM_BARRIERS
	.align		4
        /*0030*/ 	.byte	0x02, 0x4c
        /*0032*/ 	.byte	0x01
	.zero		1


	//----- nvinfo : EIATTR_MERCURY_ISA_VERSION
	.align		4
        /*0034*/ 	.byte	0x03, 0x5f
        /*0036*/ 	.short	0x0000


	//----- nvinfo : EIATTR_COOP_GROUP_MASK_REGIDS
	.align		4
        /*0038*/ 	.byte	0x04, 0x29
        /*003a*/ 	.short	(.L_1072 - .L_1071)


	//   ....[0]....
.L_1071:
        /*003c*/ 	.word	0xffffffff


	//   ....[1]....
        /*0040*/ 	.word	0xffffffff


	//   ....[2]....
        /*0044*/ 	.word	0xffffffff


	//   ....[3]....
        /*0048*/ 	.word	0xffffffff


	//   ....[4]....
        /*004c*/ 	.word	0xffffffff


	//   ....[5]....
        /*0050*/ 	.word	0xffffffff


	//   ....[6]....
        /*0054*/ 	.word	0xffffffff


	//   ....[7]....
        /*0058*/ 	.word	0xffffffff


	//   ....[8]....
        /*005c*/ 	.word	0xffffffff


	//   ....[9]....
        /*0060*/ 	.word	0xffffffff


	//   ....[10]....
        /*0064*/ 	.word	0xffffffff


	//   ....[11]....
        /*0068*/ 	.word	0xffffffff


	//----- nvinfo : EIATTR_COOP_GROUP_INSTR_OFFSETS
	.align		4
.L_1072:
        /*006c*/ 	.byte	0x04, 0x28
        /*006e*/ 	.short	(.L_1074 - .L_1073)


	//   ....[0]....
.L_1073:
        /*0070*/ 	.word	0x000041d0


	//   ....[1]....
        /*0074*/ 	.word	0x000041f0


	//   ....[2]....
        /*0078*/ 	.word	0x00004290


	//   ....[3]....
        /*007c*/ 	.word	0x000042a0


	//   ....[4]....
        /*0080*/ 	.word	0x00007200


	//   ....[5]....
        /*0084*/ 	.word	0x00007220


	//   ....[6]....
        /*0088*/ 	.word	0x00007250


	//   ....[7]....
        /*008c*/ 	.word	0x00007260


	//   ....[8]....
        /*0090*/ 	.word	0x00008e50


	//   ....[9]....
        /*0094*/ 	.word	0x00008e80


	//   ....[10]....
        /*0098*/ 	.word	0x00008ee0


	//   ....[11]....
        /*009c*/ 	.word	0x00008ef0


	//----- nvinfo : EIATTR_EXIT_INSTR_OFFSETS
	.align		4
.L_1074:
        /*00a0*/ 	.byte	0x04, 0x1c
        /*00a2*/ 	.short	(.L_1076 - .L_1075)


	//   ....[0]....
.L_1075:
        /*00a4*/ 	.word	0x00000420


	//   ....[1]....
        /*00a8*/ 	.word	0x00000c50


	//   ....[2]....
        /*00ac*/ 	.word	0x00000c80


	//   ....[3]....
        /*00b0*/ 	.word	0x0000a630


	//   ....[4]....
        /*00b4*/ 	.word	0x0000a680


	//----- nvinfo : EIATTR_CTAIDZ_USED
	.align		4
.L_1076:
        /*00b8*/ 	.byte	0x01, 0x04
	.zero		2


	//----- nvinfo : EIATTR_CRS_STACK_SIZE
	.align		4
        /*00bc*/ 	.byte	0x04, 0x1e
        /*00be*/ 	.short	(.L_1078 - .L_1077)
.L_1077:
        /*00c0*/ 	.word	0x00000000
.L_1078:


//--------------------- .nv.info._ZN5flash24flash_fwd_splitkv_kernelI23Flash_fwd_kernel_traitsILi256ELi64ELi64ELi4ELb0ELb0EN7cutlass10bfloat16_tE19Flash_kernel_traitsILi256ELi64ELi64ELi4ES3_EELb0ELb0ELb0ELb0ELb1ELb1ELb1ELb0EEEvNS_16Flash_fwd_paramsE --------------------------
	.section	.nv.info._ZN5flash24flash_fwd_splitkv_kernelI23Flash_fwd_kernel_traitsILi256ELi64ELi64ELi4ELb0ELb0EN7cutlass10bfloat16_tE19Flash_kernel_traitsILi256ELi64ELi64ELi4ES3_EELb0ELb0ELb0ELb0ELb1ELb1ELb1ELb0EEEvNS_16Flash_fwd_paramsE,"",@"SHT_CUDA_INFO"
	.sectionflags	@""
	.align	4


	//----- nvinfo : EIATTR_CUDA_API_VERSION
	.align		4
        /*0000*/ 	.byte	0x04, 0x37
        /*0002*/ 	.short	(.L_1080 - .L_1079)
.L_1079:
        /*0004*/ 	.word	0x00000082


	//----- nvinfo : EIATTR_SW2861232_WAR
	.align		4
.L_1080:
        /*0008*/ 	.byte	0x01, 0x35
	.zero		2


	//----- nvinfo : EIATTR_PARAM_CBANK
	.align		4
        /*000c*/ 	.byte	0x04, 0x0a
        /*000e*/ 	.short	(.L_1082 - .L_1081)
	.align		4
.L_1081:
        /*0010*/ 	.word	index@(.nv.constant0._ZN5flash24flash_fwd_splitkv_kernelI23Flash_fwd_kernel_traitsILi256ELi64ELi64ELi4ELb0ELb0EN7cutlass10bfloat16_tE19Flash_kernel_traitsILi256ELi64ELi64ELi4ES3_EELb0ELb0ELb0ELb0ELb1ELb1ELb1ELb0EEEvNS_16Flash_fwd_paramsE)
        /*0014*/ 	.short	0x0160
        /*0016*/ 	.short	0x01d0


	//----- nvinfo : EIATTR_CBANK_PARAM_SIZE
	.align		4
.L_1082:
        /*0018*/ 	.byte	0x03, 0x19
        /*001a*/ 	.short	0x01d0


	//----- nvinfo : EIATTR_KPARAM_INFO
	.align		4
        /*001c*/ 	.byte	0x04, 0x17
        /*001e*/ 	.short	(.L_1084 - .L_1083)
.L_1083:
        /*0020*/ 	.word	0x00000000
        /*0024*/ 	.short	0x0000
        /*0026*/ 	.short	0x0000
        /*0028*/ 	.byte	0x00, 0xf0, 0x41, 0x07


	//----- nvinfo : EIATTR_MAXREG_COUNT
	.align		4
.L_1084:
        /*002c*/ 	.byte	0x03, 0x1b
        /*002e*/ 	.short	0x00ff


	//----- nvinfo : EIATTR_NUM_BARRIERS
	.align		4
        /*0030*/ 	.byte	0x02, 0x4c
        /*0032*/ 	.byte	0x01
	.zero		1


	//----- nvinfo : EIATTR_MERCURY_ISA_VERSION
	.align		4
        /*0034*/ 	.byte	0x03, 0x5f
        /*0036*/ 	.short	0x0000


	//----- nvinfo : EIATTR_COOP_GROUP_MASK_REGIDS
	.align		4
        /*0038*/ 	.byte	0x04, 0x29
        /*003a*/ 	.short	(.L_1086 - .L_1085)


	//   ....[0]....
.L_1085:
        /*003c*/ 	.word	0xffffffff


	//   ....[1]....
        /*0040*/ 	.word	0xffffffff


	//   ....[2]....
        /*0044*/ 	.word	0xffffffff


	//   ....[3]....
        /*0048*/ 	.word	0xffffffff


	//   ....[4]....
        /*004c*/ 	.word	0xffffffff


	//   ....[5]....
        /*0050*/ 	.word	0xffffffff


	//   ....[6]....
        /*0054*/ 	.word	0xffffffff


	//   ....[7]....
        /*0058*/ 	.word	0xffffffff


	//   ....[8]....
        /*005c*/ 	.word	0xffffffff


	//   ....[9]....
        /*0060*/ 	.word	0xffffffff


	//   ....[10]....
        /*0064*/ 	.word	0xffffffff


	//   ....[11]....
        /*0068*/ 	.word	0xffffffff


	//----- nvinfo : EIATTR_COOP_GROUP_INSTR_OFFSETS
	.align		4
.L_1086:
        /*006c*/ 	.byte	0x04, 0x28
        /*006e*/ 	.short	(.L_1088 - .L_1087)


	//   ....[0]....
.L_1087:
        /*0070*/ 	.word	0x00004680


	//   ....[1]....
        /*0074*/ 	.word	0x000046a0


	//   ....[2]....
        /*0078*/ 	.word	0x00004740


	//   ....[3]....
        /*007c*/ 	.word	0x00004750


	//   ....[4]....
        /*0080*/ 	.word	0x00007a90


	//   ....[5]....
        /*0084*/ 	.word	0x00007aa0


	//   ....[6]....
        /*0088*/ 	.word	0x00007ad0


	//   ....[7]....
        /*008c*/ 	.word	0x00007ae0


	//   ....[8]....
        /*0090*/ 	.word	0x00009700


	//   ....[9]....
        /*0094*/ 	.word	0x00009740


	//   ....[10]....
        /*0098*/ 	.word	0x000097a0


	//   ....[11]....
        /*009c*/ 	.word	0x000097c0


	//----- nvinfo : EIATTR_EXIT_INSTR_OFFSETS
	.align		4
.L_1088:
        /*00a0*/ 	.byte	0x04, 0x1c
        /*00a2*/ 	.short	(.L_1090 - .L_1089)


	//   ....[0]....
.L_1089:
        /*00a4*/ 	.word	0x00000410


	//   ....[1]....
        /*00a8*/ 	.word	0x00000c50


	//   ....[2]....
        /*00ac*/ 	.word	0x00000c80


	//   ....[3]....
        /*00b0*/ 	.word	0x0000aee0


	//   ....[4]....
        /*00b4*/ 	.word	0x0000af30


	//----- nvinfo : EIATTR_CTAIDZ_USED
	.align		4
.L_1090:
        /*00b8*/ 	.byte	0x01, 0x04
	.zero		2


	//----- nvinfo : EIATTR_CRS_STACK_SIZE
	.align		4
        /*00bc*/ 	.byte	0x04, 0x1e
        /*00be*/ 	.short	(.L_1092 - .L_1091)
.L_1091:
        /*00c0*/ 	.word	0x00000000
.L_1092:


//--------------------- .nv.info._ZN5flash24flash_fwd_splitkv_kernelI23Flash_fwd_kernel_traitsILi256ELi64ELi64ELi4ELb0ELb0EN7cutlass10bfloat16_tE19Flash_kernel_traitsILi256ELi64ELi64ELi4ES3_EELb0ELb0ELb1ELb0ELb0ELb0ELb1ELb0EEEvNS_16Flash_fwd_paramsE --------------------------
	.section	.nv.info._ZN5flash24flash_fwd_splitkv_kernelI23Flash_fwd_kernel_traitsILi256ELi64ELi64ELi4ELb0ELb0EN7cutlass10bfloat16_tE19Flash_kernel_traitsILi256ELi64ELi64ELi4ES3_EELb0ELb0ELb1ELb0ELb0ELb0ELb1ELb0EEEvNS_16Flash_fwd_paramsE,"",@"SHT_CUDA_INFO"
	.sectionflags	@""
	.align	4


	//----- nvinfo : EIATTR_CUDA_API_VERSION
	.align		4
        /*0000*/ 	.byte	0x04, 0x37
        /*0002*/ 	.short	(.L_1094 - .L_1093)
.L_1093:
        /*0004*/ 	.word	0x00000082


	//----- nvinfo : EIATTR_SW2861232_WAR
	.align		4
.L_1094:
        /*0008*/ 	.byte	0x01, 0x35
	.zero		2


	//----- nvinfo : EIATTR_PARAM_CBANK
	.align		4
        /*000c*/ 	.byte	0x04, 0x0a
        /*000e*/ 	.short	(.L_1096 - .L_1095)
	.align		4
.L_1095:
        /*0010*/ 	.word	index@(.nv.constant0._ZN5flash24flash_fwd_splitkv_kernelI23Flash_fwd_kernel_traitsILi256ELi64ELi64ELi4ELb0ELb0EN7cutlass10bfloat16_tE19Flash_kernel_traitsILi256ELi64ELi64ELi4ES3_EELb0ELb0ELb1ELb0ELb0ELb0ELb1ELb0EEEvNS_16Flash_fwd_paramsE)
        /*0014*/ 	.short	0x0160
        /*0016*/ 	.short	0x01d0


	//----- nvinfo : EIATTR_CBANK_PARAM_SIZE
	.align		4
.L_1096:
        /*0018*/ 	.byte	0x03, 0x19
        /*001a*/ 	.short	0x01d0


	//----- nvinfo : EIATTR_KPARAM_INFO
	.align		4
        /*001c*/ 	.byte	0x04, 0x17
        /*001e*/ 	.short	(.L_1098 - .L_1097)
.L_1097:
        /*0020*/ 	.word	0x00000000
        /*0024*/ 	.short	0x0000
        /*0026*/ 	.short	0x0000
        /*0028*/ 	.byte	0x00, 0xf0, 0x41, 0x07


	//----- nvinfo : EIATTR_MAXREG_COUNT
	.align		4
.L_1098:
        /*002c*/ 	.byte	0x03, 0x1b
        /*002e*/ 	.short	0x00ff


	//----- nvinfo : EIATTR_NUM_BARRIERS
	.align		4
        /*0030*/ 	.byte	0x02, 0x4c
        /*0032*/ 	.byte	0x01
	.zero		1


	//----- nvinfo : EIATTR_MERCURY_ISA_VERSION
	.align		4
        /*0034*/ 	.byte	0x03, 0x5f
        /*0036*/ 	.short	0x0000


	//----- nvinfo : EIATTR_COOP_GROUP_MASK_REGIDS
	.align		4
        /*0038*/ 	.byte	0x04, 0x29
        /*003a*/ 	.short	(.L_1100 - .L_1099)


	//   ....[0]....
.L_1099:
        /*003c*/ 	.word	0xffffffff


	//   ....[1]....
        /*0040*/ 	.word	0xffffffff


	//   ....[2]....
        /*0044*/ 	.word	0xffffffff


	//   ....[3]....
        /*0048*/ 	.word	0xffffffff


	//   ....[4]....
        /*004c*/ 	.word	0xffffffff


	//   ....[5]....
        /*0050*/ 	.word	0xffffffff


	//   ....[6]....
        /*0054*/ 	.word	0xffffffff


	//   ....[7]....
        /*0058*/ 	.word	0xffffffff


	//   ....[8]....
        /*005c*/ 	.word	0xffffffff


	//   ....[9]....
        /*0060*/ 	.word	0xffffffff


	//   ....[10]....
        /*0064*/ 	.word	0xffffffff


	//   ....[11]....
        /*0068*/ 	.word	0xffffffff


	//----- nvinfo : EIATTR_COOP_GROUP_INSTR_OFFSETS
	.align		4
.L_1100:
        /*006c*/ 	.byte	0x04, 0x28
        /*006e*/ 	.short	(.L_1102 - .L_1101)


	//   ....[0]....
.L_1101:
        /*0070*/ 	.word	0x000074d0


	//   ....[1]....
        /*0074*/ 	.word	0x000074f0


	//   ....[2]....
        /*0078*/ 	.word	0x00007590


	//   ....[3]....
        /*007c*/ 	.word	0x000075a0


	//   ....[4]....
        /*0080*/ 	.word	0x0000baa0


	//   ....[5]....
        /*0084*/ 	.word	0x0000bab0


	//   ....[6]....
        /*0088*/ 	.word	0x0000bae0


	//   ....[7]....
        /*008c*/ 	.word	0x0000bb00


	//   ....[8]....
        /*0090*/ 	.word	0x0000d6e0


	//   ....[9]....
        /*0094*/ 	.word	0x0000d720


	//   ....[10]....
        /*0098*/ 	.word	0x0000d7e0


	//   ....[11]....
        /*009c*/ 	.word	0x0000d7f0


	//----- nvinfo : EIATTR_EXIT_INSTR_OFFSETS
	.align		4
.L_1102:
        /*00a0*/ 	.byte	0x04, 0x1c
        /*00a2*/ 	.short	(.L_1104 - .L_1103)


	//   ....[0]....
.L_1103:
        /*00a4*/ 	.word	0x00000630


	//   ....[1]....
        /*00a8*/ 	.word	0x000012c0


	//   ....[2]....
        /*00ac*/ 	.word	0x000012f0


	//   ....[3]....
        /*00b0*/ 	.word	0x0000f350


	//   ....[4]....
        /*00b4*/ 	.word	0x0000f3f0


	//   ....[5]....
        /*00b8*/ 	.word	0x0000f410


	//----- nvinfo : EIATTR_CTAIDZ_USED
	.align		4
.L_1104:
        /*00bc*/ 	.byte	0x01, 0x04
	.zero		2


	//----- nvinfo : EIATTR_CRS_STACK_SIZE
	.align		4
        /*00c0*/ 	.byte	0x04, 0x1e
        /*00c2*/ 	.short	(.L_1106 - .L_1105)
.L_1105:
        /*00c4*/ 	.word	0x00000000
.L_1106:


//--------------------- .nv.info._ZN5flash24flash_fwd_splitkv_kernelI23Flash_fwd_kernel_traitsILi256ELi64ELi64ELi4ELb0ELb0EN7cutlass10bfloat16_tE19Flash_kernel_traitsILi256ELi64ELi64ELi4ES3_EELb0ELb0ELb1ELb0ELb0ELb1ELb1ELb0EEEvNS_16Flash_fwd_paramsE --------------------------
	.section	.nv.info._ZN5flash24flash_fwd_splitkv_kernelI23Flash_fwd_kernel_traitsILi256ELi64ELi64ELi4ELb0ELb0EN7cutlass10bfloat16_tE19Flash_kernel_traitsILi256ELi64ELi64ELi4ES3_EELb0ELb0ELb1ELb0ELb0ELb1ELb1ELb0EEEvNS_16Flash_fwd_paramsE,"",@"SHT_CUDA_INFO"
	.sectionflags	@""
	.align	4


	//----- nvinfo : EIATTR_CUDA_API_VERSION
	.align		4
        /*0000*/ 	.byte	0x04, 0x37
        /*0002*/ 	.short	(.L_1108 - .L_1107)
.L_1107:
        /*0004*/ 	.word	0x00000082


	//----- nvinfo : EIATTR_SW2861232_WAR
	.align		4
.L_1108:
        /*0008*/ 	.byte	0x01, 0x35
	.zero		2


	//----- nvinfo : EIATTR_PARAM_CBANK
	.align		4
        /*000c*/ 	.byte	0x04, 0x0a
        /*000e*/ 	.short	(.L_1110 - .L_1109)
	.align		4
.L_1109:
        /*0010*/ 	.word	index@(.nv.constant0._ZN5flash24flash_fwd_splitkv_kernelI23Flash_fwd_kernel_traitsILi256ELi64ELi64ELi4ELb0ELb0EN7cutlass10bfloat16_tE19Flash_kernel_traitsILi256ELi64ELi64ELi4ES3_EELb0ELb0ELb1ELb0ELb0ELb1ELb1ELb0EEEvNS_16Flash_fwd_paramsE)
        /*0014*/ 	.short	0x0160
        /*0016*/ 	.short	0x01d0


	//----- nvinfo : EIATTR_CBANK_PARAM_SIZE
	.align		4
.L_1110:
        /*0018*/ 	.byte	0x03, 0x19
        /*001a*/ 	.short	0x01d0


	//----- nvinfo : EIATTR_KPARAM_INFO
	.align		4
        /*001c*/ 	.byte	0x04, 0x17
        /*001e*/ 	.short	(.L_1112 - .L_1111)
.L_1111:
        /*0020*/ 	.word	0x00000000
        /*0024*/ 	.short	0x0000
        /*0026*/ 	.short	0x0000
        /*0028*/ 	.byte	0x00, 0xf0, 0x41, 0x07


	//----- nvinfo : EIATTR_MAXREG_COUNT
	.align		4
.L_1112:
        /*002c*/ 	.byte	0x03, 0x1b
        /*002e*/ 	.short	0x00ff


	//----- nvinfo : EIATTR_NUM_BARRIERS
	.align		4
        /*0030*/ 	.byte	0x02, 0x4c
        /*0032*/ 	.byte	0x01
	.zero		1


	//----- nvinfo : EIATTR_MERCURY_ISA_VERSION
	.align		4
        /*0034*/ 	.byte	0x03, 0x5f
        /*0036*/ 	.short	0x0000


	//----- nvinfo : EIATTR_COOP_GROUP_MASK_REGIDS
	.align		4
        /*0038*/ 	.byte	0x04, 0x29
        /*003a*/ 	.short	(.L_1114 - .L_1113)


	//   ....[0]....
.L_1113:
        /*003c*/ 	.word	0xffffffff


	//   ....[1]....
        /*0040*/ 	.word	0xffffffff


	//   ....[2]....
        /*0044*/ 	.word	0xffffffff


	//   ....[3]....
        /*0048*/ 	.word	0xffffffff


	//   ....[4]....
        /*004c*/ 	.word	0xffffffff


	//   ....[5]....
        /*0050*/ 	.word	0xffffffff


	//   ....[6]....
        /*0054*/ 	.word	0xffffffff


	//   ....[7]....
        /*0058*/ 	.word	0xffffffff


	//   ....[8]....
        /*005c*/ 	.word	0xffffffff


	//   ....[9]....
        /*0060*/ 	.word	0xffffffff


	//   ....[10]....
        /*0064*/ 	.word	0xffffffff


	//   ....[11]....
        /*0068*/ 	.word	0xffffffff


	//----- nvinfo : EIATTR_COOP_GROUP_INSTR_OFFSETS
	.align		4
.L_1114:
        /*006c*/ 	.byte	0x04, 0x28
        /*006e*/ 	.short	(.L_1116 - .L_1115)


	//   ....[0]....
.L_1115:
        /*0070*/ 	.word	0x00007a10


	//   ....[1]....
        /*0074*/ 	.word	0x00007a30


	//   ....[2]....
        /*0078*/ 	.word	0x00007ad0


	//   ....[3]....
        /*007c*/ 	.word	0x00007ae0


	//   ....[4]....
        /*0080*/ 	.word	0x0000c3c0


	//   ....[5]....
        /*0084*/ 	.word	0x0000c3d0


	//   ....[6]....
        /*0088*/ 	.word	0x0000c3f0


	//   ....[7]....
        /*008c*/ 	.word	0x0000c410


	//   ....[8]....
        /*0090*/ 	.word	0x0000e020


	//   ....[9]....
        /*0094*/ 	.word	0x0000e060


	//   ....[10]....
        /*0098*/ 	.word	0x0000e120


	//   ....[11]....
        /*009c*/ 	.word	0x0000e130


	//----- nvinfo : EIATTR_EXIT_INSTR_OFFSETS
	.align		4
.L_1116:
        /*00a0*/ 	.byte	0x04, 0x1c
        /*00a2*/ 	.short	(.L_1118 - .L_1117)


	//   ....[0]....
.L_1117:
        /*00a4*/ 	.word	0x00000630


	//   ....[1]....
        /*00a8*/ 	.word	0x000012c0


	//   ....[2]....
        /*00ac*/ 	.word	0x000012f0


	//   ....[3]....
        /*00b0*/ 	.word	0x0000fc90


	//   ....[4]....
        /*00b4*/ 	.word	0x0000fd30


	//   ....[5]....
        /*00b8*/ 	.word	0x0000fd50


	//----- nvinfo : EIATTR_CTAIDZ_USED
	.align		4
.L_1118:
        /*00bc*/ 	.byte	0x01, 0x04
	.zero		2


	//----- nvinfo : EIATTR_CRS_STACK_SIZE
	.align		4
        /*00c0*/ 	.byte	0x04, 0x1e
        /*00c2*/ 	.short	(.L_1120 - .L_1119)
.L_1119:
        /*00c4*/ 	.word	0x00000000
.L_1120:


//--------------------- .nv.info._ZN5flash24flash_fwd_splitkv_kernelI23Flash_fwd_kernel_traitsILi256ELi64ELi64ELi4ELb0ELb0EN7cutlass10bfloat16_tE19Flash_kernel_traitsILi256ELi64ELi64ELi4ES3_EELb0ELb0ELb0ELb0ELb1ELb0ELb1ELb1EEEvNS_16Flash_fwd_paramsE --------------------------
	.section	.nv.info._ZN5flash24flash_fwd_splitkv_kernelI23Flash_fwd_kernel_traitsILi256ELi64ELi64ELi4ELb0ELb0EN7cutlass10bfloat16_tE19Flash_kernel_traitsILi256ELi64ELi64ELi4ES3_EELb0ELb0ELb0ELb0ELb1ELb0ELb1ELb1EEEvNS_16Flash_fwd_paramsE,"",@"SHT_CUDA_INFO"
	.sectionflags	@""
	.align	4


	//----- nvinfo : EIATTR_CUDA_API_VERSION
	.align		4
        /*0000*/ 	.byte	0x04, 0x37
        /*0002*/ 	.short	(.L_1122 - .L_1121)
.L_1121:
        /*0004*/ 	.word	0x00000082


	//----- nvinfo : EIATTR_SW2861232_WAR
	.align		4
.L_1122:
        /*0008*/ 	.byte	0x01, 0x35
	.zero		2


	//----- nvinfo : EIATTR_PARAM_CBANK
	.align		4
        /*000c*/ 	.byte	0x04, 0x0a
        /*000e*/ 	.short	(.L_1124 - .L_1123)
	.align		4
.L_1123:
        /*0010*/ 	.word	index@(.nv.constant0._ZN5flash24flash_fwd_splitkv_kernelI23Flash_fwd_kernel_traitsILi256ELi64ELi64ELi4ELb0ELb0EN7cutlass10bfloat16_tE19Flash_kernel_traitsILi256ELi64ELi64ELi4ES3_EELb0ELb0ELb0ELb0ELb1ELb0ELb1ELb1EEEvNS_16Flash_fwd_paramsE)
        /*0014*/ 	.short	0x0160
        /*0016*/ 	.short	0x01d0


	//----- nvinfo : EIATTR_CBANK_PARAM_SIZE
	.align		4
.L_1124:
        /*0018*/ 	.byte	0x03, 0x19
        /*001a*/ 	.short	0x01d0


	//----- nvinfo : EIATTR_KPARAM_INFO
	.align		4
        /*001c*/ 	.byte	0x04, 0x17
        /*001e*/ 	.short	(.L_1126 - .L_1125)
.L_1125:
        /*0020*/ 	.word	0x00000000
        /*0024*/ 	.short	0x0000
        /*0026*/ 	.short	0x0000
        /*0028*/ 	.byte	0x00, 0xf0, 0x41, 0x07


	//----- nvinfo : EIATTR_MAXREG_COUNT
	.align		4
.L_1126:
        /*002c*/ 	.byte	0x03, 0x1b
        /*002e*/ 	.short	0x00ff


	//----- nvinfo : EIATTR_NUM_BARRIERS
	.align		4
        /*0030*/ 	.byte	0x02, 0x4c
        /*0032*/ 	.byte	0x01
	.zero		1


	//----- nvinfo : EIATTR_ANNOTATIONS
	.align		4
        /*0034*/ 	.byte	0x04, 0x55
        /*0036*/ 	.short	(.L_1128 - .L_1127)


	//   ....[0]....
.L_1127:
        /*0038*/ 	.word	0x00000001
        /*003c*/ 	.byte	0x90, 0x84, 0x01, 0x00, 0x01, 0x00, 0x00, 0x00, 0x80, 0x87, 0x01, 0x00, 0x01, 0x00, 0x00, 0x00
        /*004c*/ 	.byte	0x80, 0x88, 0x01, 0x00, 0x01, 0x00, 0x00, 0x00, 0x40, 0x9b, 0x01, 0x00, 0x01, 0x00, 0x00, 0x00
        /*005c*/ 	.byte	0x60, 0xa3, 0x01, 0x00, 0x01, 0x00, 0x00, 0x00, 0x20, 0xbf, 0x01, 0x00, 0x01, 0x00, 0x00, 0x00
        /*006c*/ 	.byte	0x30, 0xbf, 0x01, 0x00, 0x01, 0x00, 0x00, 0x00, 0x00, 0xc2, 0x01, 0x00, 0x01, 0x00, 0x00, 0x00
        /*007c*/ 	.byte	0x20, 0xc2, 0x01, 0x00, 0x01, 0x00, 0x00, 0x00, 0xf0, 0xda, 0x01, 0x00


	//----- nvinfo : EIATTR_MERCURY_ISA_VERSION
	.align		4
.L_1128:
        /*0088*/ 	.byte	0x03, 0x5f
        /*008a*/ 	.short	0x0000


	//----- nvinfo : EIATTR_COOP_GROUP_MASK_REGIDS
	.align		4
        /*008c*/ 	.byte	0x04, 0x29
        /*008e*/ 	.short	(.L_1130 - .L_1129)


	//   ....[0]....
.L_1129:
        /*0090*/ 	.word	0xffffffff


	//   ....[1]....
        /*0094*/ 	.word	0xffffffff


	//   ....[2]....
        /*0098*/ 	.word	0xffffffff


	//   ....[3]....
        /*009c*/ 	.word	0xffffffff


	//   ....[4]....
        /*00a0*/ 	.word	0xffffffff


	//   ....[5]....
        /*00a4*/ 	.word	0xffffffff


	//   ....[6]....
        /*00a8*/ 	.word	0xffffffff


	//   ....[7]....
        /*00ac*/ 	.word	0xffffffff


	//   ....[8]....
        /*00b0*/ 	.word	0xffffffff


	//   ....[9]....
        /*00b4*/ 	.word	0xffffffff


	//   ....[10]....
        /*00b8*/ 	.word	0xffffffff


	//   ....[11]....
        /*00bc*/ 	.word	0xffffffff


	//   ....[12]....
        /*00c0*/ 	.word	0xffffffff


	//   ....[13]....
        /*00c4*/ 	.word	0xffffffff


	//   ....[14]....
        /*00c8*/ 	.word	0xffffffff


	//   ....[15]....
        /*00cc*/ 	.word	0xffffffff


	//----- nvinfo : EIATTR_COOP_GROUP_INSTR_OFFSETS
	.align		4
.L_1130:
        /*00d0*/ 	.byte	0x04, 0x28
        /*00d2*/ 	.short	(.L_1132 - .L_1131)


	//   ....[0]....
.L_1131:
        /*00d4*/ 	.word	0x000173b0


	//   ....[1]....
        /*00d8*/ 	.word	0x00017440


	//   ....[2]....
        /*00dc*/ 	.word	0x00017470


	//   ....[3]....
        /*00e0*/ 	.word	0x000174b0


	//   ....[4]....
        /*00e4*/ 	.word	0x0001a4e0


	//   ....[5]....
        /*00e8*/ 	.word	0x0001a500


	//   ....[6]....
        /*00ec*/ 	.word	0x0001a520


	//   ....[7]....
        /*00f0*/ 	.word	0x0001a540


	//   ....[8]....
        /*00f4*/ 	.word	0x0001c210


	//   ....[9]....
        /*00f8*/ 	.word	0x0001c250


	//   ....[10]....
        /*00fc*/ 	.word	0x0001c260


	//   ....[11]....
        /*0100*/ 	.word	0x0001c290


	//   ....[12]....
        /*0104*/ 	.word	0x0001db20


	//   ....[13]....
        /*0108*/ 	.word	0x0001db70


	//   ....[14]....
        /*010c*/ 	.word	0x0001dbc0


	//   ....[15]....
        /*0110*/ 	.word	0x0001dc00


	//----- nvinfo : EIATTR_EXIT_INSTR_OFFSETS
	.align		4
.L_1132:
        /*0114*/ 	.byte	0x04, 0x1c
        /*0116*/ 	.short	(.L_1134 - .L_1133)


	//   ....[0]....
.L_1133:
        /*0118*/ 	.word	0x00000200


	//----- nvinfo : EIATTR_CTAIDZ_USED
	.align		4
.L_1134:
        /*011c*/ 	.byte	0x01, 0x04
	.zero		2


	//----- nvinfo : EIATTR_CRS_STACK_SIZE
	.align		4
        /*0120*/ 	.byte	0x04, 0x1e
        /*0122*/ 	.short	(.L_1136 - .L_1135)
.L_1135:
        /*0124*/ 	.word	0x00000000
.L_1136:


//--------------------- .nv.info._ZN5flash24flash_fwd_splitkv_kernelI23Flash_fwd_kernel_traitsILi256ELi64ELi64ELi4ELb0ELb0EN7cutlass10bfloat16_tE19Flash_kernel_traitsILi256ELi64ELi64ELi4ES3_EELb0ELb0ELb0ELb0ELb1ELb1ELb1ELb1EEEvNS_16Flash_fwd_paramsE --------------------------
	.section	.nv.info._ZN5flash24flash_fwd_splitkv_kernelI23Flash_fwd_kernel_traitsILi256ELi64ELi64ELi4ELb0ELb0EN7cutlass10bfloat16_tE19Flash_kernel_traitsILi256ELi64ELi64ELi4ES3_EELb0ELb0ELb0ELb0ELb1ELb1ELb1ELb1EEEvNS_16Flash_fwd_paramsE,"",@"SHT_CUDA_INFO"
	.sectionflags	@""
	.align	4


	//----- nvinfo : EIATTR_CUDA_API_VERSION
	.align		4
        /*0000*/ 	.byte	0x04, 0x37
        /*0002*/ 	.short	(.L_1138 - .L_1137)
.L_1137:
        /*0004*/ 	.word	0x00000082


	//----- nvinfo : EIATTR_SW2861232_WAR
	.align		4
.L_1138:
        /*0008*/ 	.byte	0x01, 0x35
	.zero		2


	//----- nvinfo : EIATTR_PARAM_CBANK
	.align		4
        /*000c*/ 	.byte	0x04, 0x0a
        /*000e*/ 	.short	(.L_1140 - .L_1139)
	.align		4
.L_1139:
        /*0010*/ 	.word	index@(.nv.constant0._ZN5flash24flash_fwd_splitkv_kernelI23Flash_fwd_kernel_traitsILi256ELi64ELi64ELi4ELb0ELb0EN7cutlass10bfloat16_tE19Flash_kernel_traitsILi256ELi64ELi64ELi4ES3_EELb0ELb0ELb0ELb0ELb1ELb1ELb1ELb1EEEvNS_16Flash_fwd_paramsE)
        /*0014*/ 	.short	0x0160
        /*0016*/ 	.short	0x01d0


	//----- nvinfo : EIATTR_CBANK_PARAM_SIZE
	.align		4
.L_1140:
        /*0018*/ 	.byte	0x03, 0x19
        /*001a*/ 	.short	0x01d0


	//----- nvinfo : EIATTR_KPARAM_INFO
	.align		4
        /*001c*/ 	.byte	0x04, 0x17
        /*001e*/ 	.short	(.L_1142 - .L_1141)
.L_1141:
        /*0020*/ 	.word	0x00000000
        /*0024*/ 	.short	0x0000
        /*0026*/ 	.short	0x0000
        /*0028*/ 	.byte	0x00, 0xf0, 0x41, 0x07


	//----- nvinfo : EIATTR_MAXREG_COUNT
	.align		4
.L_1142:
        /*002c*/ 	.byte	0x03, 0x1b
        /*002e*/ 	.short	0x00ff


	//----- nvinfo : EIATTR_NUM_BARRIERS
	.align		4
        /*0030*/ 	.byte	0x02, 0x4c
        /*0032*/ 	.byte	0x01
	.zero		1


	//----- nvinfo : EIATTR_ANNOTATIONS
	.align		4
        /*0034*/ 	.byte	0x04, 0x55
        /*0036*/ 	.short	(.L_1144 - .L_1143)


	//   ....[0]....
.L_1143:
        /*0038*/ 	.word	0x00000001
        /*003c*/ 	.byte	0x80, 0x88, 0x01, 0x00, 0x01, 0x00, 0x00, 0x00, 0x70, 0x8b, 0x01, 0x00, 0x01, 0x00, 0x00, 0x00
        /*004c*/ 	.byte	0xa0, 0x8b, 0x01, 0x00, 0x01, 0x00, 0x00, 0x00, 0x00, 0xc8, 0x01, 0x00, 0x01, 0x00, 0x00, 0x00
        /*005c*/ 	.byte	0x00, 0xcb, 0x01, 0x00, 0x01, 0x00, 0x00, 0x00, 0x10, 0xcb, 0x01, 0x00, 0x01, 0x00, 0x00, 0x00
        /*006c*/ 	.byte	0xe0, 0xcb, 0x01, 0x00, 0x01, 0x00, 0x00, 0x00, 0x00, 0xcc, 0x01, 0x00, 0x01, 0x00, 0x00, 0x00
        /*007c*/ 	.byte	0xd0, 0xe4, 0x01, 0x00


	//----- nvinfo : EIATTR_MERCURY_ISA_VERSION
	.align		4
.L_1144:
        /*0080*/ 	.byte	0x03, 0x5f
        /*0082*/ 	.short	0x0000


	//----- nvinfo : EIATTR_COOP_GROUP_MASK_REGIDS
	.align		4
        /*0084*/ 	.byte	0x04, 0x29
        /*0086*/ 	.short	(.L_1146 - .L_1145)


	//   ....[0]....
.L_1145:
        /*0088*/ 	.word	0xffffffff


	//   ....[1]....
        /*008c*/ 	.word	0xffffffff


	//   ....[2]....
        /*0090*/ 	.word	0xffffffff


	//   ....[3]....
        /*0094*/ 	.word	0xffffffff


	//   ....[4]....
        /*0098*/ 	.word	0xffffffff


	//   ....[5]....
        /*009c*/ 	.word	0xffffffff


	//   ....[6]....
        /*00a0*/ 	.word	0xffffffff


	//   ....[7]....
        /*00a4*/ 	.word	0xffffffff


	//   ....[8]....
        /*00a8*/ 	.word	0xffffffff


	//   ....[9]....
        /*00ac*/ 	.word	0xffffffff


	//   ....[10]....
        /*00b0*/ 	.word	0xffffffff


	//   ....[11]....
        /*00b4*/ 	.word	0xffffffff


	//   ....[12]....
        /*00b8*/ 	.word	0xffffffff


	//   ....[13]....
        /*00bc*/ 	.word	0xffffffff


	//   ....[14]....
        /*00c0*/ 	.word	0xffffffff


	//   ....[15]....
        /*00c4*/ 	.word	0xffffffff


	//----- nvinfo : EIATTR_COOP_GROUP_INSTR_OFFSETS
	.align		4
.L_1146:
        /*00c8*/ 	.byte	0x04, 0x28
        /*00ca*/ 	.short	(.L_1148 - .L_1147)


	//   ....[0]....
.L_1147:
        /*00cc*/ 	.word	0x00017790


	//   ....[1]....
        /*00d0*/ 	.word	0x00017820


	//   ....[2]....
        /*00d4*/ 	.word	0x00017850


	//   ....[3]....
        /*00d8*/ 	.word	0x000178a0


	//   ....[4]....
        /*00dc*/ 	.word	0x0001aca0


	//   ....[5]....
        /*00e0*/ 	.word	0x0001acc0


	//   ....[6]....
        /*00e4*/ 	.word	0x0001ace0


	//   ....[7]....
        /*00e8*/ 	.word	0x0001ad00


	//   ....[8]....
        /*00ec*/ 	.word	0x0001cbf0


	//   ....[9]....
        /*00f0*/ 	.word	0x0001cc30


	//   ....[10]....
        /*00f4*/ 	.word	0x0001cc40


	//   ....[11]....
        /*00f8*/ 	.word	0x0001cc70


	//   ....[12]....
        /*00fc*/ 	.word	0x0001e500


	//   ....[13]....
        /*0100*/ 	.word	0x0001e550


	//   ....[14]....
        /*0104*/ 	.word	0x0001e5a0


	//   ....[15]....
        /*0108*/ 	.word	0x0001e5e0


	//----- nvinfo : EIATTR_EXIT_INSTR_OFFSETS
	.align		4
.L_1148:
        /*010c*/ 	.byte	0x04, 0x1c
        /*010e*/ 	.short	(.L_1150 - .L_1149)


	//   ....[0]....
.L_1149:
        /*0110*/ 	.word	0x00000200


	//----- nvinfo : EIATTR_CTAIDZ_USED
	.align		4
.L_1150:
        /*0114*/ 	.byte	0x01, 0x04
	.zero		2


	//----- nvinfo : EIATTR_CRS_STACK_SIZE
	.align		4
        /*0118*/ 	.byte	0x04, 0x1e
        /*011a*/ 	.short	(.L_1152 - .L_1151)
.L_1151:
        /*011c*/ 	.word	0x00000000
.L_1152:


//--------------------- .nv.info._ZN5flash24flash_fwd_splitkv_kernelI23Flash_fwd_kernel_traitsILi256ELi64ELi64ELi4ELb0ELb0EN7cutlass10bfloat16_tE19Flash_kernel_traitsILi256ELi64ELi64ELi4ES3_EELb0ELb0ELb1ELb0ELb0ELb0ELb1ELb1EEEvNS_16Flash_fwd_paramsE --------------------------
	.section	.nv.info._ZN5flash24flash_fwd_splitkv_kernelI23Flash_fwd_kernel_traitsILi256ELi64ELi64ELi4ELb0ELb0EN7cutlass10bfloat16_tE19Flash_kernel_traitsILi256ELi64ELi64ELi4ES3_EELb0ELb0ELb1ELb0ELb0ELb0ELb1ELb1EEEvNS_16Flash_fwd_paramsE,"",@"SHT_CUDA_INFO"
	.sectionflags	@""
	.align	4


	//----- nvinfo : EIATTR_CUDA_API_VERSION
	.align		4
        /*0000*/ 	.byte	0x04, 0x37
        /*0002*/ 	.short	(.L_1154 - .L_1153)
.L_1153:
        /*0004*/ 	.word	0x00000082


	//----- nvinfo : EIATTR_SW2861232_WAR
	.align		4
.L_1154:
        /*0008*/ 	.byte	0x01, 0x35
	.zero		2


	//----- nvinfo : EIATTR_PARAM_CBANK
	.align		4
        /*000c*/ 	.byte	0x04, 0x0a
        /*000e*/ 	.short	(.L_1156 - .L_1155)
	.align		4
.L_1155:
        /*0010*/ 	.word	index@(.nv.constant0._ZN5flash24flash_fwd_splitkv_kernelI23Flash_fwd_kernel_traitsILi256ELi64ELi64ELi4ELb0ELb0EN7cutlass10bfloat16_tE19Flash_kernel_traitsILi256ELi64ELi64ELi4ES3_EELb0ELb0ELb1ELb0ELb0ELb0ELb1ELb1EEEvNS_16Flash_fwd_paramsE)
        /*0014*/ 	.short	0x0160
        /*0016*/ 	.short	0x01d0


	//----- nvinfo : EIATTR_CBANK_PARAM_SIZE
	.align		4
.L_1156:
        /*0018*/ 	.byte	0x03, 0x19
        /*001a*/ 	.short	0x01d0


	//----- nvinfo : EIATTR_KPARAM_INFO
	.align		4
        /*001c*/ 	.byte	0x04, 0x17
        /*001e*/ 	.short	(.L_1158 - .L_1157)
.L_1157:
        /*0020*/ 	.word	0x00000000
        /*0024*/ 	.short	0x0000
        /*0026*/ 	.short	0x0000
        /*0028*/ 	.byte	0x00, 0xf0, 0x41, 0x07


	//----- nvinfo : EIATTR_MAXREG_COUNT
	.align		4
.L_1158:
        /*002c*/ 	.byte	0x03, 0x1b
        /*002e*/ 	.short	0x00ff


	//----- nvinfo : EIATTR_NUM_BARRIERS
	.align		4
        /*0030*/ 	.byte	0x02, 0x4c
        /*0032*/ 	.byte	0x01
	.zero		1


	//----- nvinfo : EIATTR_MERCURY_ISA_VERSION
	.align		4
        /*0034*/ 	.byte	0x03, 0x5f
        /*0036*/ 	.short	0x0000


	//----- nvinfo : EIATTR_COOP_GROUP_MASK_REGIDS
	.align		4
        /*0038*/ 	.byte	0x04, 0x29
        /*003a*/ 	.short	(.L_1160 - .L_1159)


	//   ....[0]....
.L_1159:
        /*003c*/ 	.word	0xffffffff


	//   ....[1]....
        /*0040*/ 	.word	0xffffffff


	//   ....[2]....
        /*0044*/ 	.word	0xffffffff


	//   ....[3]....
        /*0048*/ 	.word	0xffffffff


	//   ....[4]....
        /*004c*/ 	.word	0xffffffff


	//   ....[5]....
        /*0050*/ 	.word	0xffffffff


	//   ....[6]....
        /*0054*/ 	.word	0xffffffff


	//   ....[7]....
        /*0058*/ 	.word	0xffffffff


	//   ....[8]....
        /*005c*/ 	.word	0xffffffff


	//   ....[9]....
        /*0060*/ 	.word	0xffffffff


	//   ....[10]....
        /*0064*/ 	.word	0xffffffff


	//   ....[11]....
        /*0068*/ 	.word	0xffffffff


	//   ....[12]....
        /*006c*/ 	.word	0xffffffff


	//   ....[13]....
        /*0070*/ 	.word	0xffffffff


	//   ....[14]....
        /*0074*/ 	.word	0xffffffff


	//   ....[15]....
        /*0078*/ 	.word	0xffffffff


	//----- nvinfo : EIATTR_COOP_GROUP_INSTR_OFFSETS
	.align		4
.L_1160:
        /*007c*/ 	.byte	0x04, 0x28
        /*007e*/ 	.short	(.L_1162 - .L_1161)


	//   ....[0]....
.L_1161:
        /*0080*/ 	.word	0x0001c4f0


	//   ....[1]....
        /*0084*/ 	.word	0x0001c510


	//   ....[2]....
        /*0088*/ 	.word	0x0001c5b0


	//   ....[3]....
        /*008c*/ 	.word	0x0001c5c0


	//   ....[4]....
        /*0090*/ 	.word	0x000207d0


	//   ....[5]....
        /*0094*/ 	.word	0x000207f0


	//   ....[6]....
        /*0098*/ 	.word	0x00020840


	//   ....[7]....
        /*009c*/ 	.word	0x00020850


	//   ....[8]....
        /*00a0*/ 	.word	0x00022510


	//   ....[9]....
        /*00a4*/ 	.word	0x00022540


	//   ....[10]....
        /*00a8*/ 	.word	0x00022550


	//   ....[11]....
        /*00ac*/ 	.word	0x00022580


	//   ....[12]....
        /*00b0*/ 	.word	0x00024390


	//   ....[13]....
        /*00b4*/ 	.word	0x000243f0


	//   ....[14]....
        /*00b8*/ 	.word	0x00024440


	//   ....[15]....
        /*00bc*/ 	.word	0x00024490


	//----- nvinfo : EIATTR_EXIT_INSTR_OFFSETS
	.align		4
.L_1162:
        /*00c0*/ 	.byte	0x04, 0x1c
        /*00c2*/ 	.short	(.L_1164 - .L_1163)


	//   ....[0]....
.L_1163:
        /*00c4*/ 	.word	0x000001f0


	//----- nvinfo : EIATTR_CTAIDZ_USED
	.align		4
.L_1164:
        /*00c8*/ 	.byte	0x01, 0x04
	.zero		2


	//----- nvinfo : EIATTR_CRS_STACK_SIZE
	.align		4
        /*00cc*/ 	.byte	0x04, 0x1e
        /*00ce*/ 	.short	(.L_1166 - .L_1165)
.L_1165:
        /*00d0*/ 	.word	0x00000000
.L_1166:


//--------------------- .nv.info._ZN5flash24flash_fwd_splitkv_kernelI23Flash_fwd_kernel_traitsILi256ELi64ELi64ELi4ELb0ELb0EN7cutlass10bfloat16_tE19Flash_kernel_traitsILi256ELi64ELi64ELi4ES3_EELb0ELb0ELb1ELb0ELb0ELb1ELb1ELb1EEEvNS_16Flash_fwd_paramsE --------------------------
	.section	.nv.info._ZN5flash24flash_fwd_splitkv_kernelI23Flash_fwd_kernel_traitsILi256ELi64ELi64ELi4ELb0ELb0EN7cutlass10bfloat16_tE19Flash_kernel_traitsILi256ELi64ELi64ELi4ES3_EELb0ELb0ELb1ELb0ELb0ELb1ELb1ELb1EEEvNS_16Flash_fwd_paramsE,"",@"SHT_CUDA_INFO"
	.sectionflags	@""
	.align	4


	//----- nvinfo : EIATTR_CUDA_API_VERSION
	.align		4
        /*0000*/ 	.byte	0x04, 0x37
        /*0002*/ 	.short	(.L_1168 - .L_1167)
.L_1167:
        /*0004*/ 	.word	0x00000082


	//----- nvinfo : EIATTR_SW2861232_WAR
	.align		4
.L_1168:
        /*0008*/ 	.byte	0x01, 0x35
	.zero		2


	//----- nvinfo : EIATTR_PARAM_CBANK
	.align		4
        /*000c*/ 	.byte	0x04, 0x0a
        /*000e*/ 	.short	(.L_1170 - .L_1169)
	.align		4
.L_1169:
        /*0010*/ 	.word	index@(.nv.constant0._ZN5flash24flash_fwd_splitkv_kernelI23Flash_fwd_kernel_traitsILi256ELi64ELi64ELi4ELb0ELb0EN7cutlass10bfloat16_tE19Flash_kernel_traitsILi256ELi64ELi64ELi4ES3_EELb0ELb0ELb1ELb0ELb0ELb1ELb1ELb1EEEvNS_16Flash_fwd_paramsE)
        /*0014*/ 	.short	0x0160
        /*0016*/ 	.short	0x01d0


	//----- nvinfo : EIATTR_CBANK_PARAM_SIZE
	.align		4
.L_1170:
        /*0018*/ 	.byte	0x03, 0x19
        /*001a*/ 	.short	0x01d0


	//----- nvinfo : EIATTR_KPARAM_INFO
	.align		4
        /*001c*/ 	.byte	0x04, 0x17
        /*001e*/ 	.short	(.L_1172 - .L_1171)
.L_1171:
        /*0020*/ 	.word	0x00000000
        /*0024*/ 	.short	0x0000
        /*0026*/ 	.short	0x0000
        /*0028*/ 	.byte	0x00, 0xf0, 0x41, 0x07


	//----- nvinfo : EIATTR_MAXREG_COUNT
	.align		4
.L_1172:
        /*002c*/ 	.byte	0x03, 0x1b
        /*002e*/ 	.short	0x00ff


	//----- nvinfo : EIATTR_NUM_BARRIERS
	.align		4
        /*0030*/ 	.byte	0x02, 0x4c
        /*0032*/ 	.byte	0x01
	.zero		1


	//----- nvinfo : EIATTR_ANNOTATIONS
	.align		4
        /*0034*/ 	.byte	0x04, 0x55
        /*0036*/ 	.short	(.L_1174 - .L_1173)


	//   ....[0]....
.L_1173:
        /* <DEDUP_REMOVED lines=28> */
        /*01ec*/ 	.byte	0x80, 0x42, 0x02, 0x00


	//----- nvinfo : EIATTR_MERCURY_ISA_VERSION
	.align		4
.L_1174:
        /*01f0*/ 	.byte	0x03, 0x5f
        /*01f2*/ 	.short	0x0000


	//----- nvinfo : EIATTR_COOP_GROUP_MASK_REGIDS
	.align		4
        /*01f4*/ 	.byte	0x04, 0x29
        /*01f6*/ 	.short	(.L_1176 - .L_1175)


	//   ....[0]....
.L_1175:
        /*01f8*/ 	.word	0xffffffff


	//   ....[1]....
        /*01fc*/ 	.word	0xffffffff


	//   ....[2]....
        /*0200*/ 	.word	0xffffffff


	//   ....[3]....
        /*0204*/ 	.word	0xffffffff


	//   ....[4]....
        /*0208*/ 	.word	0xffffffff


	//   ....[5]....
        /*020c*/ 	.word	0xffffffff


	//   ....[6]....
        /*0210*/ 	.word	0xffffffff


	//   ....[7]....
        /*0214*/ 	.word	0xffffffff


	//   ....[8]....
        /*0218*/ 	.word	0xffffffff


	//   ....[9]....
        /*021c*/ 	.word	0xffffffff


	//   ....[10]....
        /*0220*/ 	.word	0xffffffff


	//   ....[11]....
        /*0224*/ 	.word	0xffffffff


	//   ....[12]....
        /*0228*/ 	.word	0xffffffff


	//   ....[13]....
        /*022c*/ 	.word	0xffffffff


	//   ....[14]....
        /*0230*/ 	.word	0xffffffff


	//   ....[15]....
        /*0234*/ 	.word	0xffffffff


	//----- nvinfo : EIATTR_COOP_GROUP_INSTR_OFFSETS
	.align		4
.L_1176:
        /*0238*/ 	.byte	0x04, 0x28
        /*023a*/ 	.short	(.L_1178 - .L_1177)


	//   ....[0]....
.L_1177:
        /*023c*/ 	.word	0x0001c770


	//   ....[1]....
        /*0240*/ 	.word	0x0001c7b0


	//   ....[2]....
        /*0244*/ 	.word	0x0001c7d0


	//   ....[3]....
        /*0248*/ 	.word	0x0001c7f0


	//   ....[4]....
        /*024c*/ 	.word	0x00022330


	//   ....[5]....
        /*0250*/ 	.word	0x000223c0


	//   ....[6]....
        /*0254*/ 	.word	0x000223e0


	//   ....[7]....
        /*0258*/ 	.word	0x00022440


	//   ....[8]....
        /*025c*/ 	.word	0x000240f0


	//   ....[9]....
        /*0260*/ 	.word	0x00024120


	//   ....[10]....
        /*0264*/ 	.word	0x00024130


	//   ....[11]....
        /*0268*/ 	.word	0x00024160


	//   ....[12]....
        /*026c*/ 	.word	0x00025fd0


	//   ....[13]....
        /*0270*/ 	.word	0x00026020


	//   ....[14]....
        /*0274*/ 	.word	0x00026070


	//   ....[15]....
        /*0278*/ 	.word	0x000260c0


	//----- nvinfo : EIATTR_EXIT_INSTR_OFFSETS
	.align		4
.L_1178:
        /*027c*/ 	.byte	0x04, 0x1c
        /*027e*/ 	.short	(.L_1180 - .L_1179)


	//   ....[0]....
.L_1179:
        /*0280*/ 	.word	0x00000200


	//----- nvinfo : EIATTR_CTAIDZ_USED
	.align		4
.L_1180:
        /*0284*/ 	.byte	0x01, 0x04
	.zero		2


	//----- nvinfo : EIATTR_CRS_STACK_SIZE
	.align		4
        /*0288*/ 	.byte	0x04, 0x1e
        /*028a*/ 	.short	(.L_1182 - .L_1181)
.L_1181:
        /*028c*/ 	.word	0x00000000
.L_1182:


//--------------------- .nv.info._ZN5flash24flash_fwd_splitkv_kernelI23Flash_fwd_kernel_traitsILi256ELi64ELi64ELi4ELb0ELb0EN7cutlass10bfloat16_tE19Flash_kernel_traitsILi256ELi64ELi64ELi4ES3_EELb0ELb1ELb0ELb0ELb1ELb0ELb0ELb0EEEvNS_16Flash_fwd_paramsE --------------------------
	.section	.nv.info._ZN5flash24flash_fwd_splitkv_kernelI23Flash_fwd_kernel_traitsILi256ELi64ELi64ELi4ELb0ELb0EN7cutlass10bfloat16_tE19Flash_kernel_traitsILi256ELi64ELi64ELi4ES3_EELb0ELb1ELb0ELb0ELb1ELb0ELb0ELb0EEEvNS_16Flash_fwd_paramsE,"",@"SHT_CUDA_INFO"
	.sectionflags	@""
	.align	4


	//----- nvinfo : EIATTR_CUDA_API_VERSION
	.align		4
        /*0000*/ 	.byte	0x04, 0x37
        /*0002*/ 	.short	(.L_1184 - .L_1183)
.L_1183:
        /*0004*/ 	.word	0x00000082


	//----- nvinfo : EIATTR_SW2861232_WAR
	.align		4
.L_1184:
        /*0008*/ 	.byte	0x01, 0x35
	.zero		2


	//----- nvinfo : EIATTR_PARAM_CBANK
	.align		4
        /*000c*/ 	.byte	0x04, 0x0a
        /*000e*/ 	.short	(.L_1186 - .L_1185)
	.align		4
.L_1185:
        /*0010*/ 	.word	index@(.nv.constant0._ZN5flash24flash_fwd_splitkv_kernelI23Flash_fwd_kernel_traitsILi256ELi64ELi64ELi4ELb0ELb0EN7cutlass10bfloat16_tE19Flash_kernel_traitsILi256ELi64ELi64ELi4ES3_EELb0ELb1ELb0ELb0ELb1ELb0ELb0ELb0EEEvNS_16Flash_fwd_paramsE)
        /*0014*/ 	.short	0x0160
        /*0016*/ 	.short	0x01d0


	//----- nvinfo : EIATTR_CBANK_PARAM_SIZE
	.align		4
.L_1186:
        /*0018*/ 	.byte	0x03, 0x19
        /*001a*/ 	.short	0x01d0


	//----- nvinfo : EIATTR_KPARAM_INFO
	.align		4
        /*001c*/ 	.byte	0x04, 0x17
        /*001e*/ 	.short	(.L_1188 - .L_1187)
.L_1187:
        /*0020*/ 	.word	0x00000000
        /*0024*/ 	.short	0x0000
        /*0026*/ 	.short	0x0000
        /*0028*/ 	.byte	0x00, 0xf0, 0x41, 0x07


	//----- nvinfo : EIATTR_MAXREG_COUNT
	.align		4
.L_1188:
        /*002c*/ 	.byte	0x03, 0x1b
        /*002e*/ 	.short	0x00ff


	//----- nvinfo : EIATTR_NUM_BARRIERS
	.align		4
        /*0030*/ 	.byte	0x02, 0x4c
        /*0032*/ 	.byte	0x01
	.zero		1


	//----- nvinfo : EIATTR_MERCURY_ISA_VERSION
	.align		4
        /*0034*/ 	.byte	0x03, 0x5f
        /*0036*/ 	.short	0x0000


	//----- nvinfo : EIATTR_COOP_GROUP_MASK_REGIDS
	.align		4
        /*0038*/ 	.byte	0x04, 0x29
        /*003a*/ 	.short	(.L_1190 - .L_1189)


	//   ....[0]....
.L_1189:
        /*003c*/ 	.word	0xffffffff


	//   ....[1]....
        /*0040*/ 	.word	0xffffffff


	//   ....[2]....
        /*0044*/ 	.word	0xffffffff


	//   ....[3]....
        /*0048*/ 	.word	0xffffffff


	//   ....[4]....
        /*004c*/ 	.word	0xffffffff


	//   ....[5]....
        /*0050*/ 	.word	0xffffffff


	//   ....[6]....
        /*0054*/ 	.word	0xffffffff


	//   ....[7]....
        /*0058*/ 	.word	0xffffffff


	//   ....[8]....
        /*005c*/ 	.word	0xffffffff


	//   ....[9]....
        /*0060*/ 	.word	0xffffffff


	//   ....[10]....
        /*0064*/ 	.word	0xffffffff


	//   ....[11]....
        /*0068*/ 	.word	0xffffffff


	//   ....[12]....
        /*006c*/ 	.word	0xffffffff


	//   ....[13]....
        /*0070*/ 	.word	0xffffffff


	//   ....[14]....
        /*0074*/ 	.word	0xffffffff


	//   ....[15]....
        /*0078*/ 	.word	0xffffffff


	//----- nvinfo : EIATTR_COOP_GROUP_INSTR_OFFSETS
	.align		4
.L_1190:
        /*007c*/ 	.byte	0x04, 0x28
        /*007e*/ 	.short	(.L_1192 - .L_1191)


	//   ....[0]....
.L_1191:
        /*0080*/ 	.word	0x00004c70


	//   ....[1]....
        /*0084*/ 	.word	0x00004ca0


	//   ....[2]....
        /*0088*/ 	.word	0x00004d40


	//   ....[3]....
        /*008c*/ 	.word	0x00004d50


	//   ....[4]....
        /*0090*/ 	.word	0x00008510


	//   ....[5]....
        /*0094*/ 	.word	0x00008520


	//   ....[6]....
        /*0098*/ 	.word	0x00008550


	//   ....[7]....
        /*009c*/ 	.word	0x00008560


	//   ....[8]....
        /*00a0*/ 	.word	0x0000c430


	//   ....[9]....
        /*00a4*/ 	.word	0x0000c480


	//   ....[10]....
        /*00a8*/ 	.word	0x0000c4a0


	//   ....[11]....
        /*00ac*/ 	.word	0x0000c4c0


	//   ....[12]....
        /*00b0*/ 	.word	0x0000e0f0


	//   ....[13]....
        /*00b4*/ 	.word	0x0000e130


	//   ....[14]....
        /*00b8*/ 	.word	0x0000e220


	//   ....[15]....
        /*00bc*/ 	.word	0x0000e250


	//----- nvinfo : EIATTR_EXIT_INSTR_OFFSETS
	.align		4
.L_1192:
        /*00c0*/ 	.byte	0x04, 0x1c
        /*00c2*/ 	.short	(.L_1194 - .L_1193)


	//   ....[0]....
.L_1193:
        /*00c4*/ 	.word	0x00000460


	//   ....[1]....
        /*00c8*/ 	.word	0x00000e40


	//   ....[2]....
        /*00cc*/ 	.word	0x00000e70


	//   ....[3]....
        /*00d0*/ 	.word	0x0000fdc0


	//   ....[4]....
        /*00d4*/ 	.word	0x0000fea0


	//----- nvinfo : EIATTR_CTAIDZ_USED
	.align		4
.L_1194:
        /*00d8*/ 	.byte	0x01, 0x04
	.zero		2


	//----- nvinfo : EIATTR_CRS_STACK_SIZE
	.align		4
        /*00dc*/ 	.byte	0x04, 0x1e
        /*00de*/ 	.short	(.L_1196 - .L_1195)
.L_1195:
        /*00e0*/ 	.word	0x00000000
.L_1196:


//--------------------- .nv.info._ZN5flash24flash_fwd_splitkv_kernelI23Flash_fwd_kernel_traitsILi256ELi64ELi64ELi4ELb0ELb0EN7cutlass10bfloat16_tE19Flash_kernel_traitsILi256ELi64ELi64ELi4ES3_EELb0ELb1ELb0ELb0ELb1ELb1ELb0ELb0EEEvNS_16Flash_fwd_paramsE --------------------------
	.section	.nv.info._ZN5flash24flash_fwd_splitkv_kernelI23Flash_fwd_kernel_traitsILi256ELi64ELi64ELi4ELb0ELb0EN7cutlass10bfloat16_tE19Flash_kernel_traitsILi256ELi64ELi64ELi4ES3_EELb0ELb1ELb0ELb0ELb1ELb1ELb0ELb0EEEvNS_16Flash_fwd_paramsE,"",@"SHT_CUDA_INFO"
	.sectionflags	@""
	.align	4


	//----- nvinfo : EIATTR_CUDA_API_VERSION
	.align		4
        /*0000*/ 	.byte	0x04, 0x37
        /*0002*/ 	.short	(.L_1198 - .L_1197)
.L_1197:
        /*0004*/ 	.word	0x00000082


	//----- nvinfo : EIATTR_SW2861232_WAR
	.align		4
.L_1198:
        /*0008*/ 	.byte	0x01, 0x35
	.zero		2


	//----- nvinfo : EIATTR_PARAM_CBANK
	.align		4
        /*000c*/ 	.byte	0x04, 0x0a
        /*000e*/ 	.short	(.L_1200 - .L_1199)
	.align		4
.L_1199:
        /*0010*/ 	.word	index@(.nv.constant0._ZN5flash24flash_fwd_splitkv_kernelI23Flash_fwd_kernel_traitsILi256ELi64ELi64ELi4ELb0ELb0EN7cutlass10bfloat16_tE19Flash_kernel_traitsILi256ELi64ELi64ELi4ES3_EELb0ELb1ELb0ELb0ELb1ELb1ELb0ELb0EEEvNS_16Flash_fwd_paramsE)
        /*0014*/ 	.short	0x0160
        /*0016*/ 	.short	0x01d0


	//----- nvinfo : EIATTR_CBANK_PARAM_SIZE
	.align		4
.L_1200:
        /*0018*/ 	.byte	0x03, 0x19
        /*001a*/ 	.short	0x01d0


	//----- nvinfo : EIATTR_KPARAM_INFO
	.align		4
        /*001c*/ 	.byte	0x04, 0x17
        /*001e*/ 	.short	(.L_1202 - .L_1201)
.L_1201:
        /*0020*/ 	.word	0x00000000
        /*0024*/ 	.short	0x0000
        /*0026*/ 	.short	0x0000
        /*0028*/ 	.byte	0x00, 0xf0, 0x41, 0x07


	//----- nvinfo : EIATTR_MAXREG_COUNT
	.align		4
.L_1202:
        /*002c*/ 	.byte	0x03, 0x1b
        /*002e*/ 	.short	0x00ff


	//----- nvinfo : EIATTR_NUM_BARRIERS
	.align		4
        /*0030*/ 	.byte	0x02, 0x4c
        /*0032*/ 	.byte	0x01
	.zero		1


	//----- nvinfo : EIATTR_MERCURY_ISA_VERSION
	.align		4
        /*0034*/ 	.byte	0x03, 0x5f
        /*0036*/ 	.short	0x0000


	//----- nvinfo : EIATTR_COOP_GROUP_MASK_REGIDS
	.align		4
        /*0038*/ 	.byte	0x04, 0x29
        /*003a*/ 	.short	(.L_1204 - .L_1203)


	//   ....[0]....
.L_1203:
        /*003c*/ 	.word	0xffffffff


	//   ....[1]....
        /*0040*/ 	.word	0xffffffff


	//   ....[2]....
        /*0044*/ 	.word	0xffffffff


	//   ....[3]....
        /*0048*/ 	.word	0xffffffff


	//   ....[4]....
        /*004c*/ 	.word	0xffffffff


	//   ....[5]....
        /*0050*/ 	.word	0xffffffff


	//   ....[6]....
        /*0054*/ 	.word	0xffffffff


	//   ....[7]....
        /*0058*/ 	.word	0xffffffff


	//   ....[8]....
        /*005c*/ 	.word	0xffffffff


	//   ....[9]....
        /*0060*/ 	.word	0xffffffff


	//   ....[10]....
        /*0064*/ 	.word	0xffffffff


	//   ....[11]....
        /*0068*/ 	.word	0xffffffff


	//   ....[12]....
        /*006c*/ 	.word	0xffffffff


	//   ....[13]....
        /*0070*/ 	.word	0xffffffff


	//   ....[14]....
        /*0074*/ 	.word	0xffffffff


	//   ....[15]....
        /*0078*/ 	.word	0xffffffff


	//----- nvinfo : EIATTR_COOP_GROUP_INSTR_OFFSETS
	.align		4
.L_1204:
        /*007c*/ 	.byte	0x04, 0x28
        /*007e*/ 	.short	(.L_1206 - .L_1205)


	//   ....[0]....
.L_1205:
        /*0080*/ 	.word	0x00005030


	//   ....[1]....
        /*0084*/ 	.word	0x00005060


	//   ....[2]....
        /*0088*/ 	.word	0x00005100


	//   ....[3]....
        /*008c*/ 	.word	0x00005110


	//   ....[4]....
        /*0090*/ 	.word	0x00008cb0


	//   ....[5]....
        /*0094*/ 	.word	0x00008cc0


	//   ....[6]....
        /*0098*/ 	.word	0x00008cf0


	//   ....[7]....
        /*009c*/ 	.word	0x00008d00


	//   ....[8]....
        /*00a0*/ 	.word	0x0000d030


	//   ....[9]....
        /*00a4*/ 	.word	0x0000d040


	//   ....[10]....
        /*00a8*/ 	.word	0x0000d060


	//   ....[11]....
        /*00ac*/ 	.word	0x0000d080


	//   ....[12]....
        /*00b0*/ 	.word	0x0000ecb0


	//   ....[13]....
        /*00b4*/ 	.word	0x0000ecf0


	//   ....[14]....
        /*00b8*/ 	.word	0x0000ede0


	//   ....[15]....
        /*00bc*/ 	.word	0x0000ee10


	//----- nvinfo : EIATTR_EXIT_INSTR_OFFSETS
	.align		4
.L_1206:
        /*00c0*/ 	.byte	0x04, 0x1c
        /*00c2*/ 	.short	(.L_1208 - .L_1207)


	//   ....[0]....
.L_1207:
        /*00c4*/ 	.word	0x00000460


	//   ....[1]....
        /*00c8*/ 	.word	0x00000e40


	//   ....[2]....
        /*00cc*/ 	.word	0x00000e70


	//   ....[3]....
        /*00d0*/ 	.word	0x00010980


	//   ....[4]....
        /*00d4*/ 	.word	0x00010a60


	//----- nvinfo : EIATTR_CTAIDZ_USED
	.align		4
.L_1208:
        /*00d8*/ 	.byte	0x01, 0x04
	.zero		2


	//----- nvinfo : EIATTR_CRS_STACK_SIZE
	.align		4
        /*00dc*/ 	.byte	0x04, 0x1e
        /*00de*/ 	.short	(.L_1210 - .L_1209)
.L_1209:
        /*00e0*/ 	.word	0x00000000
.L_1210:


//--------------------- .nv.info._ZN5flash24flash_fwd_splitkv_kernelI23Flash_fwd_kernel_traitsILi256ELi64ELi64ELi4ELb0ELb0EN7cutlass10bfloat16_tE19Flash_kernel_traitsILi256ELi64ELi64ELi4ES3_EELb0ELb1ELb1ELb0ELb0ELb0ELb0ELb0EEEvNS_16Flash_fwd_paramsE --------------------------
	.section	.nv.info._ZN5flash24flash_fwd_splitkv_kernelI23Flash_fwd_kernel_traitsILi256ELi64ELi64ELi4ELb0ELb0EN7cutlass10bfloat16_tE19Flash_kernel_traitsILi256ELi64ELi64ELi4ES3_EELb0ELb1ELb1ELb0ELb0ELb0ELb0ELb0EEEvNS_16Flash_fwd_paramsE,"",@"SHT_CUDA_INFO"
	.sectionflags	@""
	.align	4


	//----- nvinfo : EIATTR_CUDA_API_VERSION
	.align		4
        /*0000*/ 	.byte	0x04, 0x37
        /*0002*/ 	.short	(.L_1212 - .L_1211)
.L_1211:
        /*0004*/ 	.word	0x00000082


	//----- nvinfo : EIATTR_SW2861232_WAR
	.align		4
.L_1212:
        /*0008*/ 	.byte	0x01, 0x35
	.zero		2


	//----- nvinfo : EIATTR_PARAM_CBANK
	.align		4
        /*000c*/ 	.byte	0x04, 0x0a
        /*000e*/ 	.short	(.L_1214 - .L_1213)
	.align		4
.L_1213:
        /*0010*/ 	.word	index@(.nv.constant0._ZN5flash24flash_fwd_splitkv_kernelI23Flash_fwd_kernel_traitsILi256ELi64ELi64ELi4ELb0ELb0EN7cutlass10bfloat16_tE19Flash_kernel_traitsILi256ELi64ELi64ELi4ES3_EELb0ELb1ELb1ELb0ELb0ELb0ELb0ELb0EEEvNS_16Flash_fwd_paramsE)
        /*0014*/ 	.short	0x0160
        /*0016*/ 	.short	0x01d0


	//----- nvinfo : EIATTR_CBANK_PARAM_SIZE
	.align		4
.L_1214:
        /*0018*/ 	.byte	0x03, 0x19
        /*001a*/ 	.short	0x01d0


	//----- nvinfo : EIATTR_KPARAM_INFO
	.align		4
        /*001c*/ 	.byte	0x04, 0x17
        /*001e*/ 	.short	(.L_1216 - .L_1215)
.L_1215:
        /*0020*/ 	.word	0x00000000
        /*0024*/ 	.short	0x0000
        /*0026*/ 	.short	0x0000
        /*0028*/ 	.byte	0x00, 0xf0, 0x41, 0x07


	//----- nvinfo : EIATTR_MAXREG_COUNT
	.align		4
.L_1216:
        /*002c*/ 	.byte	0x03, 0x1b
        /*002e*/ 	.short	0x00ff


	//----- nvinfo : EIATTR_NUM_BARRIERS
	.align		4
        /*0030*/ 	.byte	0x02, 0x4c
        /*0032*/ 	.byte	0x01
	.zero		1


	//----- nvinfo : EIATTR_MERCURY_ISA_VERSION
	.align		4
        /*0034*/ 	.byte	0x03, 0x5f
        /*0036*/ 	.short	0x0000


	//----- nvinfo : EIATTR_INT_WARP_WIDE_INSTR_OFFSETS
	.align		4
        /*0038*/ 	.byte	0x04, 0x31
        /*003a*/ 	.short	(.L_1218 - .L_1217)


	//   ....[0]....
.L_1217:
        /*003c*/ 	.word	0x0000bc10


	//----- nvinfo : EIATTR_COOP_GROUP_MASK_REGIDS
	.align		4
.L_1218:
        /*0040*/ 	.byte	0x04, 0x29
        /*0042*/ 	.short	(.L_1220 - .L_1219)


	//   ....[0]....
.L_1219:
        /*0044*/ 	.word	0xffffffff


	//   ....[1]....
        /*0048*/ 	.word	0xffffffff


	//   ....[2]....
        /*004c*/ 	.word	0xffffffff


	//   ....[3]....
        /*0050*/ 	.word	0xffffffff


	//   ....[4]....
        /*0054*/ 	.word	0xffffffff


	//   ....[5]....
        /*0058*/ 	.word	0xffffffff


	//   ....[6]....
        /*005c*/ 	.word	0xffffffff


	//   ....[7]....
        /*0060*/ 	.word	0xffffffff


	//   ....[8]....
        /*0064*/ 	.word	0xffffffff


	//   ....[9]....
        /*0068*/ 	.word	0xffffffff


	//   ....[10]....
        /*006c*/ 	.word	0xffffffff


	//   ....[11]....
        /*0070*/ 	.word	0xffffffff


	//   ....[12]....
        /*0074*/ 	.word	0xffffffff


	//   ....[13]....
        /*0078*/ 	.word	0xffffffff


	//   ....[14]....
        /*007c*/ 	.word	0xffffffff


	//   ....[15]....
        /*0080*/ 	.word	0xffffffff


	//----- nvinfo : EIATTR_COOP_GROUP_INSTR_OFFSETS
	.align		4
.L_1220:
        /*0084*/ 	.byte	0x04, 0x28
        /*0086*/ 	.short	(.L_1222 - .L_1221)


	//   ....[0]....
.L_1221:
        /*0088*/ 	.word	0x00007860


	//   ....[1]....
        /*008c*/ 	.word	0x00007880


	//   ....[2]....
        /*0090*/ 	.word	0x000078a0


	//   ....[3]....
        /*0094*/ 	.word	0x000078c0


	//   ....[4]....
        /*0098*/ 	.word	0x0000c7b0


	//   ....[5]....
        /*009c*/ 	.word	0x0000c7c0


	//   ....[6]....
        /*00a0*/ 	.word	0x0000c7f0


	//   ....[7]....
        /*00a4*/ 	.word	0x0000c800


	//   ....[8]....
        /*00a8*/ 	.word	0x00011dd0


	//   ....[9]....
        /*00ac*/ 	.word	0x00011df0


	//   ....[10]....
        /*00b0*/ 	.word	0x00011e10


	//   ....[11]....
        /*00b4*/ 	.word	0x00011e30


	//   ....[12]....
        /*00b8*/ 	.word	0x00013c00


	//   ....[13]....
        /*00bc*/ 	.word	0x00013c40


	//   ....[14]....
        /*00c0*/ 	.word	0x00013c80


	//   ....[15]....
        /*00c4*/ 	.word	0x00013ca0


	//----- nvinfo : EIATTR_EXIT_INSTR_OFFSETS
	.align		4
.L_1222:
        /*00c8*/ 	.byte	0x04, 0x1c
        /*00ca*/ 	.short	(.L_1224 - .L_1223)


	//   ....[0]....
.L_1223:
        /*00cc*/ 	.word	0x000004c0


	//   ....[1]....
        /*00d0*/ 	.word	0x00000fe0


	//   ....[2]....
        /*00d4*/ 	.word	0x00001010


	//   ....[3]....
        /*00d8*/ 	.word	0x000159d0


	//   ....[4]....
        /*00dc*/ 	.word	0x00015af0


	//   ....[5]....
        /*00e0*/ 	.word	0x00015b10


	//----- nvinfo : EIATTR_CTAIDZ_USED
	.align		4
.L_1224:
        /*00e4*/ 	.byte	0x01, 0x04
	.zero		2


	//----- nvinfo : EIATTR_CRS_STACK_SIZE
	.align		4
        /*00e8*/ 	.byte	0x04, 0x1e
        /*00ea*/ 	.short	(.L_1226 - .L_1225)
.L_1225:
        /*00ec*/ 	.word	0x00000000
.L_1226:


//--------------------- .nv.info._ZN5flash24flash_fwd_splitkv_kernelI23Flash_fwd_kernel_traitsILi256ELi64ELi64ELi4ELb0ELb0EN7cutlass10bfloat16_tE19Flash_kernel_traitsILi256ELi64ELi64ELi4ES3_EELb0ELb1ELb1ELb0ELb0ELb1ELb0ELb0EEEvNS_16Flash_fwd_paramsE --------------------------
	.section	.nv.info._ZN5flash24flash_fwd_splitkv_kernelI23Flash_fwd_kernel_traitsILi256ELi64ELi64ELi4ELb0ELb0EN7cutlass10bfloat16_tE19Flash_kernel_traitsILi256ELi64ELi64ELi4ES3_EELb0ELb1ELb1ELb0ELb0ELb1ELb0ELb0EEEvNS_16Flash_fwd_paramsE,"",@"SHT_CUDA_INFO"
	.sectionflags	@""
	.align	4


	//----- nvinfo : EIATTR_CUDA_API_VERSION
	.align		4
        /*0000*/ 	.byte	0x04, 0x37
        /*0002*/ 	.short	(.L_1228 - .L_1227)
.L_1227:
        /*0004*/ 	.word	0x00000082


	//----- nvinfo : EIATTR_SW2861232_WAR
	.align		4
.L_1228:
        /*0008*/ 	.byte	0x01, 0x35
	.zero		2


	//----- nvinfo : EIATTR_PARAM_CBANK
	.align		4
        /*000c*/ 	.byte	0x04, 0x0a
        /*000e*/ 	.short	(.L_1230 - .L_1229)
	.align		4
.L_1229:
        /*0010*/ 	.word	index@(.nv.constant0._ZN5flash24flash_fwd_splitkv_kernelI23Flash_fwd_kernel_traitsILi256ELi64ELi64ELi4ELb0ELb0EN7cutlass10bfloat16_tE19Flash_kernel_traitsILi256ELi64ELi64ELi4ES3_EELb0ELb1ELb1ELb0ELb0ELb1ELb0ELb0EEEvNS_16Flash_fwd_paramsE)
        /*0014*/ 	.short	0x0160
        /*0016*/ 	.short	0x01d0


	//----- nvinfo : EIATTR_CBANK_PARAM_SIZE
	.align		4
.L_1230:
        /*0018*/ 	.byte	0x03, 0x19
        /*001a*/ 	.short	0x01d0


	//----- nvinfo : EIATTR_KPARAM_INFO
	.align		4
        /*001c*/ 	.byte	0x04, 0x17
        /*001e*/ 	.short	(.L_1232 - .L_1231)
.L_1231:
        /*0020*/ 	.word	0x00000000
        /*0024*/ 	.short	0x0000
        /*0026*/ 	.short	0x0000
        /*0028*/ 	.byte	0x00, 0xf0, 0x41, 0x07


	//----- nvinfo : EIATTR_MAXREG_COUNT
	.align		4
.L_1232:
        /*002c*/ 	.byte	0x03, 0x1b
        /*002e*/ 	.short	0x00ff


	//----- nvinfo : EIATTR_NUM_BARRIERS
	.align		4
        /*0030*/ 	.byte	0x02, 0x4c
        /*0032*/ 	.byte	0x01
	.zero		1


	//----- nvinfo : EIATTR_MERCURY_ISA_VERSION
	.align		4
        /*0034*/ 	.byte	0x03, 0x5f
        /*0036*/ 	.short	0x0000


	//----- nvinfo : EIATTR_INT_WARP_WIDE_INSTR_OFFSETS
	.align		4
        /*0038*/ 	.byte	0x04, 0x31
        /*003a*/ 	.short	(.L_1234 - .L_1233)


	//   ....[0]....
.L_1233:
        /*003c*/ 	.word	0x0000c430


	//----- nvinfo : EIATTR_COOP_GROUP_MASK_REGIDS
	.align		4
.L_1234:
        /*0040*/ 	.byte	0x04, 0x29
        /*0042*/ 	.short	(.L_1236 - .L_1235)


	//   ....[0]....
.L_1235:
        /*0044*/ 	.word	0xffffffff


	//   ....[1]....
        /*0048*/ 	.word	0xffffffff


	//   ....[2]....
        /*004c*/ 	.word	0xffffffff


	//   ....[3]....
        /*0050*/ 	.word	0xffffffff


	//   ....[4]....
        /*0054*/ 	.word	0xffffffff


	//   ....[5]....
        /*0058*/ 	.word	0xffffffff


	//   ....[6]....
        /*005c*/ 	.word	0xffffffff


	//   ....[7]....
        /*0060*/ 	.word	0xffffffff


	//   ....[8]....
        /*0064*/ 	.word	0xffffffff


	//   ....[9]....
        /*0068*/ 	.word	0xffffffff


	//   ....[10]....
        /*006c*/ 	.word	0xffffffff


	//   ....[11]....
        /*0070*/ 	.word	0xffffffff


	//   ....[12]....
        /*0074*/ 	.word	0xffffffff


	//   ....[13]....
        /*0078*/ 	.word	0xffffffff


	//   ....[14]....
        /*007c*/ 	.word	0xffffffff


	//   ....[15]....
        /*0080*/ 	.word	0xffffffff


	//----- nvinfo : EIATTR_COOP_GROUP_INSTR_OFFSETS
	.align		4
.L_1236:
        /*0084*/ 	.byte	0x04, 0x28
        /*0086*/ 	.short	(.L_1238 - .L_1237)


	//   ....[0]....
.L_1237:
        /*0088*/ 	.word	0x00007bf0


	//   ....[1]....
        /*008c*/ 	.word	0x00007c90


	//   ....[2]....
        /*0090*/ 	.word	0x00007cb0


	//   ....[3]....
        /*0094*/ 	.word	0x00007cd0


	//   ....[4]....
        /*0098*/ 	.word	0x0000cfb0


	//   ....[5]....
        /*009c*/ 	.word	0x0000cfc0


	//   ....[6]....
        /*00a0*/ 	.word	0x0000cff0


	//   ....[7]....
        /*00a4*/ 	.word	0x0000d000


	//   ....[8]....
        /*00a8*/ 	.word	0x000128a0


	//   ....[9]....
        /*00ac*/ 	.word	0x00012a10


	//   ....[10]....
        /*00b0*/ 	.word	0x00012a20


	//   ....[11]....
        /*00b4*/ 	.word	0x00012a80


	//   ....[12]....
        /*00b8*/ 	.word	0x00014810


	//   ....[13]....
        /*00bc*/ 	.word	0x00014850


	//   ....[14]....
        /*00c0*/ 	.word	0x00014890


	//   ....[15]....
        /*00c4*/ 	.word	0x000148b0


	//----- nvinfo : EIATTR_EXIT_INSTR_OFFSETS
	.align		4
.L_1238:
        /*00c8*/ 	.byte	0x04, 0x1c
        /*00ca*/ 	.short	(.L_1240 - .L_1239)


	//   ....[0]....
.L_1239:
        /*00cc*/ 	.word	0x000004c0


	//   ....[1]....
        /*00d0*/ 	.word	0x00000fe0


	//   ....[2]....
        /*00d4*/ 	.word	0x00001010


	//   ....[3]....
        /*00d8*/ 	.word	0x000165e0


	//   ....[4]....
        /*00dc*/ 	.word	0x00016700


	//   ....[5]....
        /*00e0*/ 	.word	0x00016720


	//----- nvinfo : EIATTR_CTAIDZ_USED
	.align		4
.L_1240:
        /*00e4*/ 	.byte	0x01, 0x04
	.zero		2


	//----- nvinfo : EIATTR_CRS_STACK_SIZE
	.align		4
        /*00e8*/ 	.byte	0x04, 0x1e
        /*00ea*/ 	.short	(.L_1242 - .L_1241)
.L_1241:
        /*00ec*/ 	.word	0x00000000
.L_1242:


//--------------------- .nv.info._ZN5flash24flash_fwd_splitkv_kernelI23Flash_fwd_kernel_traitsILi256ELi64ELi64ELi4ELb0ELb0EN7cutlass10bfloat16_tE19Flash_kernel_traitsILi256ELi64ELi64ELi4ES3_EELb0ELb1ELb0ELb0ELb1ELb0ELb0ELb1EEEvNS_16Flash_fwd_paramsE --------------------------
	.section	.nv.info._ZN5flash24flash_fwd_splitkv_kernelI23Flash_fwd_kernel_traitsILi256ELi64ELi64ELi4ELb0ELb0EN7cutlass10bfloat16_tE19Flash_kernel_traitsILi256ELi64ELi64ELi4ES3_EELb0ELb1ELb0ELb0ELb1ELb0ELb0ELb1EEEvNS_16Flash_fwd_paramsE,"",@"SHT_CUDA_INFO"
	.sectionflags	@""
	.align	4


	//----- nvinfo : EIATTR_CUDA_API_VERSION
	.align		4
        /*0000*/ 	.byte	0x04, 0x37
        /*0002*/ 	.short	(.L_1244 - .L_1243)
.L_1243:
        /*0004*/ 	.word	0x00000082


	//----- nvinfo : EIATTR_SW2861232_WAR
	.align		4
.L_1244:
        /*0008*/ 	.byte	0x01, 0x35
	.zero		2


	//----- nvinfo : EIATTR_PARAM_CBANK
	.align		4
        /*000c*/ 	.byte	0x04, 0x0a
        /*000e*/ 	.short	(.L_1246 - .L_1245)
	.align		4
.L_1245:
        /*0010*/ 	.word	index@(.nv.constant0._ZN5flash24flash_fwd_splitkv_kernelI23Flash_fwd_kernel_traitsILi256ELi64ELi64ELi4ELb0ELb0EN7cutlass10bfloat16_tE19Flash_kernel_traitsILi256ELi64ELi64ELi4ES3_EELb0ELb1ELb0ELb0ELb1ELb0ELb0ELb1EEEvNS_16Flash_fwd_paramsE)
        /*0014*/ 	.short	0x0160
        /*0016*/ 	.short	0x01d0


	//----- nvinfo : EIATTR_CBANK_PARAM_SIZE
	.align		4
.L_1246:
        /*0018*/ 	.byte	0x03, 0x19
        /*001a*/ 	.short	0x01d0


	//----- nvinfo : EIATTR_KPARAM_INFO
	.align		4
        /*001c*/ 	.byte	0x04, 0x17
        /*001e*/ 	.short	(.L_1248 - .L_1247)
.L_1247:
        /*0020*/ 	.word	0x00000000
        /*0024*/ 	.short	0x0000
        /*0026*/ 	.short	0x0000
        /*0028*/ 	.byte	0x00, 0xf0, 0x41, 0x07


	//----- nvinfo : EIATTR_MAXREG_COUNT
	.align		4
.L_1248:
        /*002c*/ 	.byte	0x03, 0x1b
        /*002e*/ 	.short	0x00ff


	//----- nvinfo : EIATTR_NUM_BARRIERS
	.align		4
        /*0030*/ 	.byte	0x02, 0x4c
        /*0032*/ 	.byte	0x01
	.zero		1


	//----- nvinfo : EIATTR_ANNOTATIONS
	.align		4
        /*0034*/ 	.byte	0x04, 0x55
        /*0036*/ 	.short	(.L_1250 - .L_1249)


	//   ....[0]....
.L_1249:
        /*0038*/ 	.word	0x00000001
        /*003c*/ 	.byte	0xe0, 0xcf, 0x01, 0x00, 0x01, 0x00, 0x00, 0x00, 0xf0, 0xcf, 0x01, 0x00, 0x01, 0x00, 0x00, 0x00
        /*004c*/ 	.byte	0x00, 0xd0, 0x01, 0x00, 0x01, 0x00, 0x00, 0x00, 0x40, 0xd5, 0x01, 0x00, 0x01, 0x00, 0x00, 0x00
        /*005c*/ 	.byte	0x10, 0xe9, 0x01, 0x00, 0x01, 0x00, 0x00, 0x00, 0x40, 0xe9, 0x01, 0x00


	//----- nvinfo : EIATTR_MERCURY_ISA_VERSION
	.align		4
.L_1250:
        /*0068*/ 	.byte	0x03, 0x5f
        /*006a*/ 	.short	0x0000


	//----- nvinfo : EIATTR_COOP_GROUP_MASK_REGIDS
	.align		4
        /*006c*/ 	.byte	0x04, 0x29
        /*006e*/ 	.short	(.L_1252 - .L_1251)


	//   ....[0]....
.L_1251:
        /*0070*/ 	.word	0xffffffff


	//   ....[1]....
        /*0074*/ 	.word	0xffffffff


	//   ....[2]....
        /*0078*/ 	.word	0xffffffff


	//   ....[3]....
        /*007c*/ 	.word	0xffffffff


	//   ....[4]....
        /*0080*/ 	.word	0xffffffff


	//   ....[5]....
        /*0084*/ 	.word	0xffffffff


	//   ....[6]....
        /*0088*/ 	.word	0xffffffff


	//   ....[7]....
        /*008c*/ 	.word	0xffffffff


	//   ....[8]....
        /*0090*/ 	.word	0xffffffff


	//   ....[9]....
        /*0094*/ 	.word	0xffffffff


	//   ....[10]....
        /*0098*/ 	.word	0xffffffff


	//   ....[11]....
        /*009c*/ 	.word	0xffffffff


	//   ....[12]....
        /*00a0*/ 	.word	0xffffffff


	//   ....[13]....
        /*00a4*/ 	.word	0xffffffff


	//   ....[14]....
        /*00a8*/ 	.word	0xffffffff


	//   ....[15]....
        /*00ac*/ 	.word	0xffffffff


	//   ....[16]....
        /*00b0*/ 	.word	0xffffffff


	//   ....[17]....
        /*00b4*/ 	.word	0xffffffff


	//   ....[18]....
        /*00b8*/ 	.word	0xffffffff


	//   ....[19]....
        /*00bc*/ 	.word	0xffffffff


	//----- nvinfo : EIATTR_COOP_GROUP_INSTR_OFFSETS
	.align		4
.L_1252:
        /*00c0*/ 	.byte	0x04, 0x28
        /*00c2*/ 	.short	(.L_1254 - .L_1253)


	//   ....[0]....
.L_1253:
        /*00c4*/ 	.word	0x00017c70


	//   ....[1]....
        /*00c8*/ 	.word	0x00017cd0


	//   ....[2]....
        /*00cc*/ 	.word	0x00017cf0


	//   ....[3]....
        /*00d0*/ 	.word	0x00017d10


	//   ....[4]....
        /*00d4*/ 	.word	0x0001b2d0


	//   ....[5]....
        /*00d8*/ 	.word	0x0001b320


	//   ....[6]....
        /*00dc*/ 	.word	0x0001b340


	//   ....[7]....
        /*00e0*/ 	.word	0x0001b360


	//   ....[8]....
        /*00e4*/ 	.word	0x0001f400


	//   ....[9]....
        /*00e8*/ 	.word	0x0001f4a0


	//   ....[10]....
        /*00ec*/ 	.word	0x0001f4c0


	//   ....[11]....
        /*00f0*/ 	.word	0x0001f4e0


	//   ....[12]....
        /*00f4*/ 	.word	0x00021370


	//   ....[13]....
        /*00f8*/ 	.word	0x000213a0


	//   ....[14]....
        /*00fc*/ 	.word	0x000213b0


	//   ....[15]....
        /*0100*/ 	.word	0x000213e0


	//   ....[16]....
        /*0104*/ 	.word	0x00023290


	//   ....[17]....
        /*0108*/ 	.word	0x000232d0


	//   ....[18]....
        /*010c*/ 	.word	0x00023320


	//   ....[19]....
        /*0110*/ 	.word	0x00023370


	//----- nvinfo : EIATTR_EXIT_INSTR_OFFSETS
	.align		4
.L_1254:
        /*0114*/ 	.byte	0x04, 0x1c
        /*0116*/ 	.short	(.L_1256 - .L_1255)


	//   ....[0]....
.L_1255:
        /*0118*/ 	.word	0x000000c0


	//----- nvinfo : EIATTR_CTAIDZ_USED
	.align		4
.L_1256:
        /*011c*/ 	.byte	0x01, 0x04
	.zero		2


	//----- nvinfo : EIATTR_CRS_STACK_SIZE
	.align		4
        /*0120*/ 	.byte	0x04, 0x1e
        /*0122*/ 	.short	(.L_1258 - .L_1257)
.L_1257:
        /*0124*/ 	.word	0x00000000
.L_1258:


//--------------------- .nv.info._ZN5flash24flash_fwd_splitkv_kernelI23Flash_fwd_kernel_traitsILi256ELi64ELi64ELi4ELb0ELb0EN7cutlass10bfloat16_tE19Flash_kernel_traitsILi256ELi64ELi64ELi4ES3_EELb0ELb1ELb0ELb0ELb1ELb1ELb0ELb1EEEvNS_16Flash_fwd_paramsE --------------------------
	.section	.nv.info._ZN5flash24flash_fwd_splitkv_kernelI23Flash_fwd_kernel_traitsILi256ELi64ELi64ELi4ELb0ELb0EN7cutlass10bfloat16_tE19Flash_kernel_traitsILi256ELi64ELi64ELi4ES3_EELb0ELb1ELb0ELb0ELb1ELb1ELb0ELb1EEEvNS_16Flash_fwd_paramsE,"",@"SHT_CUDA_INFO"
	.sectionflags	@""
	.align	4


	//----- nvinfo : EIATTR_CUDA_API_VERSION
	.align		4
        /*0000*/ 	.byte	0x04, 0x37
        /*0002*/ 	.short	(.L_1260 - .L_1259)
.L_1259:
        /*0004*/ 	.word	0x00000082


	//----- nvinfo : EIATTR_SW2861232_WAR
	.align		4
.L_1260:
        /*0008*/ 	.byte	0x01, 0x35
	.zero		2


	//----- nvinfo : EIATTR_PARAM_CBANK
	.align		4
        /*000c*/ 	.byte	0x04, 0x0a
        /*000e*/ 	.short	(.L_1262 - .L_1261)
	.align		4
.L_1261:
        /*0010*/ 	.word	index@(.nv.constant0._ZN5flash24flash_fwd_splitkv_kernelI23Flash_fwd_kernel_traitsILi256ELi64ELi64ELi4ELb0ELb0EN7cutlass10bfloat16_tE19Flash_kernel_traitsILi256ELi64ELi64ELi4ES3_EELb0ELb1ELb0ELb0ELb1ELb1ELb0ELb1EEEvNS_16Flash_fwd_paramsE)
        /*0014*/ 	.short	0x0160
        /*0016*/ 	.short	0x01d0


	//----- nvinfo : EIATTR_CBANK_PARAM_SIZE
	.align		4
.L_1262:
        /*0018*/ 	.byte	0x03, 0x19
        /*001a*/ 	.short	0x01d0


	//----- nvinfo : EIATTR_KPARAM_INFO
	.align		4
        /*001c*/ 	.byte	0x04, 0x17
        /*001e*/ 	.short	(.L_1264 - .L_1263)
.L_1263:
        /*0020*/ 	.word	0x00000000
        /*0024*/ 	.short	0x0000
        /*0026*/ 	.short	0x0000
        /*0028*/ 	.byte	0x00, 0xf0, 0x41, 0x07


	//----- nvinfo : EIATTR_MAXREG_COUNT
	.align		4
.L_1264:
        /*002c*/ 	.byte	0x03, 0x1b
        /*002e*/ 	.short	0x00ff


	//----- nvinfo : EIATTR_NUM_BARRIERS
	.align		4
        /*0030*/ 	.byte	0x02, 0x4c
        /*0032*/ 	.byte	0x01
	.zero		1


	//----- nvinfo : EIATTR_ANNOTATIONS
	.align		4
        /*0034*/ 	.byte	0x04, 0x55
        /*0036*/ 	.short	(.L_1266 - .L_1265)


	//   ....[0]....
.L_1265:
        /*0038*/ 	.word	0x00000001
        /*003c*/ 	.byte	0x80, 0x98, 0x01, 0x00, 0x01, 0x00, 0x00, 0x00, 0xb0, 0x98, 0x01, 0x00, 0x01, 0x00, 0x00, 0x00
        /*004c*/ 	.byte	0x10, 0x9b, 0x01, 0x00, 0x01, 0x00, 0x00, 0x00, 0x30, 0x9b, 0x01, 0x00, 0x01, 0x00, 0x00, 0x00
        /*005c*/ 	.byte	0x20, 0xa5, 0x01, 0x00, 0x01, 0x00, 0x00, 0x00, 0x30, 0xa5, 0x01, 0x00, 0x01, 0x00, 0x00, 0x00
        /*006c*/ 	.byte	0x70, 0xa6, 0x01, 0x00, 0x01, 0x00, 0x00, 0x00, 0x90, 0xa6, 0x01, 0x00, 0x01, 0x00, 0x00, 0x00
        /*007c*/ 	.byte	0x90, 0xd9, 0x01, 0x00, 0x01, 0x00, 0x00, 0x00, 0xa0, 0xd9, 0x01, 0x00, 0x01, 0x00, 0x00, 0x00
        /*008c*/ 	.byte	0xb0, 0xd9, 0x01, 0x00, 0x01, 0x00, 0x00, 0x00, 0xf0, 0xde, 0x01, 0x00, 0x01, 0x00, 0x00, 0x00
        /*009c*/ 	.byte	0xd0, 0xf6, 0x01, 0x00, 0x01, 0x00, 0x00, 0x00, 0x00, 0xf7, 0x01, 0x00


	//----- nvinfo : EIATTR_MERCURY_ISA_VERSION
	.align		4
.L_1266:
        /*00a8*/ 	.byte	0x03, 0x5f
        /*00aa*/ 	.short	0x0000


	//----- nvinfo : EIATTR_COOP_GROUP_MASK_REGIDS
	.align		4
        /*00ac*/ 	.byte	0x04, 0x29
        /*00ae*/ 	.short	(.L_1268 - .L_1267)


	//   ....[0]....
.L_1267:
        /*00b0*/ 	.word	0xffffffff


	//   ....[1]....
        /*00b4*/ 	.word	0xffffffff


	//   ....[2]....
        /*00b8*/ 	.word	0xffffffff


	//   ....[3]....
        /*00bc*/ 	.word	0xffffffff


	//   ....[4]....
        /*00c0*/ 	.word	0xffffffff


	//   ....[5]....
        /*00c4*/ 	.word	0xffffffff


	//   ....[6]....
        /*00c8*/ 	.word	0xffffffff


	//   ....[7]....
        /*00cc*/ 	.word	0xffffffff


	//   ....[8]....
        /*00d0*/ 	.word	0xffffffff


	//   ....[9]....
        /*00d4*/ 	.word	0xffffffff


	//   ....[10]....
        /*00d8*/ 	.word	0xffffffff


	//   ....[11]....
        /*00dc*/ 	.word	0xffffffff


	//   ....[12]....
        /*00e0*/ 	.word	0xffffffff


	//   ....[13]....
        /*00e4*/ 	.word	0xffffffff


	//   ....[14]....
        /*00e8*/ 	.word	0xffffffff


	//   ....[15]....
        /*00ec*/ 	.word	0xffffffff


	//   ....[16]....
        /*00f0*/ 	.word	0xffffffff


	//   ....[17]....
        /*00f4*/ 	.word	0xffffffff


	//   ....[18]....
        /*00f8*/ 	.word	0xffffffff


	//   ....[19]....
        /*00fc*/ 	.word	0xffffffff


	//----- nvinfo : EIATTR_COOP_GROUP_INSTR_OFFSETS
	.align		4
.L_1268:
        /*0100*/ 	.byte	0x04, 0x28
        /*0102*/ 	.short	(.L_1270 - .L_1269)


	//   ....[0]....
.L_1269:
        /*0104*/ 	.word	0x00018060


	//   ....[1]....
        /*0108*/ 	.word	0x000180d0


	//   ....[2]....
        /*010c*/ 	.word	0x00018100


	//   ....[3]....
        /*0110*/ 	.word	0x00018120


	//   ....[4]....
        /*0114*/ 	.word	0x0001bc80


	//   ....[5]....
        /*0118*/ 	.word	0x0001bcd0


	//   ....[6]....
        /*011c*/ 	.word	0x0001bcf0


	//   ....[7]....
        /*0120*/ 	.word	0x0001bd10


	//   ....[8]....
        /*0124*/ 	.word	0x00020230


	//   ....[9]....
        /*0128*/ 	.word	0x00020250


	//   ....[10]....
        /*012c*/ 	.word	0x00020280


	//   ....[11]....
        /*0130*/ 	.word	0x000202a0


	//   ....[12]....
        /*0134*/ 	.word	0x00022130


	//   ....[13]....
        /*0138*/ 	.word	0x00022160


	//   ....[14]....
        /*013c*/ 	.word	0x00022170


	//   ....[15]....
        /*0140*/ 	.word	0x000221a0


	//   ....[16]....
        /*0144*/ 	.word	0x00024050


	//   ....[17]....
        /*0148*/ 	.word	0x00024090


	//   ....[18]....
        /*014c*/ 	.word	0x000240e0


	//   ....[19]....
        /*0150*/ 	.word	0x00024130


	//----- nvinfo : EIATTR_EXIT_INSTR_OFFSETS
	.align		4
.L_1270:
        /*0154*/ 	.byte	0x04, 0x1c
        /*0156*/ 	.short	(.L_1272 - .L_1271)


	//   ....[0]....
.L_1271:
        /*0158*/ 	.word	0x000000c0


	//----- nvinfo : EIATTR_CTAIDZ_USED
	.align		4
.L_1272:
        /*015c*/ 	.byte	0x01, 0x04
	.zero		2


	//----- nvinfo : EIATTR_CRS_STACK_SIZE
	.align		4
        /*0160*/ 	.byte	0x04, 0x1e
        /*0162*/ 	.short	(.L_1274 - .L_1273)
.L_1273:
        /*0164*/ 	.word	0x00000000
.L_1274:


//--------------------- .nv.info._ZN5flash24flash_fwd_splitkv_kernelI23Flash_fwd_kernel_traitsILi256ELi64ELi64ELi4ELb0ELb0EN7cutlass10bfloat16_tE19Flash_kernel_traitsILi256ELi64ELi64ELi4ES3_EELb0ELb1ELb1ELb0ELb0ELb0ELb0ELb1EEEvNS_16Flash_fwd_paramsE --------------------------
	.section	.nv.info._ZN5flash24flash_fwd_splitkv_kernelI23Flash_fwd_kernel_traitsILi256ELi64ELi64ELi4ELb0ELb0EN7cutlass10bfloat16_tE19Flash_kernel_traitsILi256ELi64ELi64ELi4ES3_EELb0ELb1ELb1ELb0ELb0ELb0ELb0ELb1EEEvNS_16Flash_fwd_paramsE,"",@"SHT_CUDA_INFO"
	.sectionflags	@""
	.align	4


	//----- nvinfo : EIATTR_CUDA_API_VERSION
	.align		4
        /*0000*/ 	.byte	0x04, 0x37
        /*0002*/ 	.short	(.L_1276 - .L_1275)
.L_1275:
        /*0004*/ 	.word	0x00000082


	//----- nvinfo : EIATTR_SW2861232_WAR
	.align		4
.L_1276:
        /*0008*/ 	.byte	0x01, 0x35
	.zero		2


	//----- nvinfo : EIATTR_PARAM_CBANK
	.align		4
        /*000c*/ 	.byte	0x04, 0x0a
        /*000e*/ 	.short	(.L_1278 - .L_1277)
	.align		4
.L_1277:
        /*0010*/ 	.word	index@(.nv.constant0._ZN5flash24flash_fwd_splitkv_kernelI23Flash_fwd_kernel_traitsILi256ELi64ELi64ELi4ELb0ELb0EN7cutlass10bfloat16_tE19Flash_kernel_traitsILi256ELi64ELi64ELi4ES3_EELb0ELb1ELb1ELb0ELb0ELb0ELb0ELb1EEEvNS_16Flash_fwd_paramsE)
        /*0014*/ 	.short	0x0160
        /*0016*/ 	.short	0x01d0


	//----- nvinfo : EIATTR_CBANK_PARAM_SIZE
	.align		4
.L_1278:
        /*0018*/ 	.byte	0x03, 0x19
        /*001a*/ 	.short	0x01d0


	//----- nvinfo : EIATTR_KPARAM_INFO
	.align		4
        /*001c*/ 	.byte	0x04, 0x17
        /*001e*/ 	.short	(.L_1280 - .L_1279)
.L_1279:
        /*0020*/ 	.word	0x00000000
        /*0024*/ 	.short	0x0000
        /*0026*/ 	.short	0x0000
        /*0028*/ 	.byte	0x00, 0xf0, 0x41, 0x07


	//----- nvinfo : EIATTR_MAXREG_COUNT
	.align		4
.L_1280:
        /*002c*/ 	.byte	0x03, 0x1b
        /*002e*/ 	.short	0x00ff


	//----- nvinfo : EIATTR_NUM_BARRIERS
	.align		4
        /*0030*/ 	.byte	0x02, 0x4c
        /*0032*/ 	.byte	0x01
	.zero		1


	//----- nvinfo : EIATTR_ANNOTATIONS
	.align		4
        /*0034*/ 	.byte	0x04, 0x55
        /*0036*/ 	.short	(.L_1282 - .L_1281)


	//   ....[0]....
.L_1281:
        /*0038*/ 	.word	0x00000001
        /*003c*/ 	.byte	0x30, 0x38, 0x02, 0x00, 0x01, 0x00, 0x00, 0x00, 0x00, 0x4e, 0x02, 0x00


	//----- nvinfo : EIATTR_MERCURY_ISA_VERSION
	.align		4
.L_1282:
        /*0048*/ 	.byte	0x03, 0x5f
        /*004a*/ 	.short	0x0000


	//----- nvinfo : EIATTR_COOP_GROUP_MASK_REGIDS
	.align		4
        /*004c*/ 	.byte	0x04, 0x29
        /*004e*/ 	.short	(.L_1284 - .L_1283)


	//   ....[0]....
.L_1283:
        /*0050*/ 	.word	0xffffffff


	//   ....[1]....
        /*0054*/ 	.word	0xffffffff


	//   ....[2]....
        /*0058*/ 	.word	0xffffffff


	//   ....[3]....
        /*005c*/ 	.word	0xffffffff


	//   ....[4]....
        /*0060*/ 	.word	0xffffffff


	//   ....[5]....
        /*0064*/ 	.word	0xffffffff


	//   ....[6]....
        /*0068*/ 	.word	0xffffffff


	//   ....[7]....
        /*006c*/ 	.word	0xffffffff


	//   ....[8]....
        /*0070*/ 	.word	0xffffffff


	//   ....[9]....
        /*0074*/ 	.word	0xffffffff


	//   ....[10]....
        /*0078*/ 	.word	0xffffffff


	//   ....[11]....
        /*007c*/ 	.word	0xffffffff


	//   ....[12]....
        /*0080*/ 	.word	0xffffffff


	//   ....[13]....
        /*0084*/ 	.word	0xffffffff


	//   ....[14]....
        /*0088*/ 	.word	0xffffffff


	//   ....[15]....
        /*008c*/ 	.word	0xffffffff


	//   ....[16]....
        /*0090*/ 	.word	0xffffffff


	//   ....[17]....
        /*0094*/ 	.word	0xffffffff


	//   ....[18]....
        /*0098*/ 	.word	0xffffffff


	//   ....[19]....
        /*009c*/ 	.word	0xffffffff


	//----- nvinfo : EIATTR_COOP_GROUP_INSTR_OFFSETS
	.align		4
.L_1284:
        /*00a0*/ 	.byte	0x04, 0x28
        /*00a2*/ 	.short	(.L_1286 - .L_1285)


	//   ....[0]....
.L_1285:
        /*00a4*/ 	.word	0x0001c870


	//   ....[1]....
        /*00a8*/ 	.word	0x0001c910


	//   ....[2]....
        /*00ac*/ 	.word	0x0001c930


	//   ....[3]....
        /*00b0*/ 	.word	0x0001c950


	//   ....[4]....
        /*00b4*/ 	.word	0x00021680


	//   ....[5]....
        /*00b8*/ 	.word	0x00021690


	//   ....[6]....
        /*00bc*/ 	.word	0x000216c0


	//   ....[7]....
        /*00c0*/ 	.word	0x000216d0


	//   ....[8]....
        /*00c4*/ 	.word	0x00026c10


	//   ....[9]....
        /*00c8*/ 	.word	0x00026c30


	//   ....[10]....
        /*00cc*/ 	.word	0x00026c50


	//   ....[11]....
        /*00d0*/ 	.word	0x00026c70


	//   ....[12]....
        /*00d4*/ 	.word	0x00028d50


	//   ....[13]....
        /*00d8*/ 	.word	0x00028d80


	//   ....[14]....
        /*00dc*/ 	.word	0x00028d90


	//   ....[15]....
        /*00e0*/ 	.word	0x00028dc0


	//   ....[16]....
        /*00e4*/ 	.word	0x0002ae50


	//   ....[17]....
        /*00e8*/ 	.word	0x0002aea0


	//   ....[18]....
        /*00ec*/ 	.word	0x0002aef0


	//   ....[19]....
        /*00f0*/ 	.word	0x0002af40


	//----- nvinfo : EIATTR_EXIT_INSTR_OFFSETS
	.align		4
.L_1286:
        /*00f4*/ 	.byte	0x04, 0x1c
        /*00f6*/ 	.short	(.L_1288 - .L_1287)


	//   ....[0]....
.L_1287:
        /*00f8*/ 	.word	0x000000c0


	//----- nvinfo : EIATTR_CTAIDZ_USED
	.align		4
.L_1288:
        /*00fc*/ 	.byte	0x01, 0x04
	.zero		2


	//----- nvinfo : EIATTR_CRS_STACK_SIZE
	.align		4
        /*0100*/ 	.byte	0x04, 0x1e
        /*0102*/ 	.short	(.L_1290 - .L_1289)
.L_1289:
        /*0104*/ 	.word	0x00000000
.L_1290:


//--------------------- .nv.info._ZN5flash24flash_fwd_splitkv_kernelI23Flash_fwd_kernel_traitsILi256ELi64ELi64ELi4ELb0ELb0EN7cutlass10bfloat16_tE19Flash_kernel_traitsILi256ELi64ELi64ELi4ES3_EELb0ELb1ELb1ELb0ELb0ELb1ELb0ELb1EEEvNS_16Flash_fwd_paramsE --------------------------
	.section	.nv.info._ZN5flash24flash_fwd_splitkv_kernelI23Flash_fwd_kernel_traitsILi256ELi64ELi64ELi4ELb0ELb0EN7cutlass10bfloat16_tE19Flash_kernel_traitsILi256ELi64ELi64ELi4ES3_EELb0ELb1ELb1ELb0ELb0ELb1ELb0ELb1EEEvNS_16Flash_fwd_paramsE,"",@"SHT_CUDA_INFO"
	.sectionflags	@""
	.align	4


	//----- nvinfo : EIATTR_CUDA_API_VERSION
	.align		4
        /*0000*/ 	.byte	0x04, 0x37
        /*0002*/ 	.short	(.L_1292 - .L_1291)
.L_1291:
        /*0004*/ 	.word	0x00000082


	//----- nvinfo : EIATTR_SW2861232_WAR
	.align		4
.L_1292:
        /*0008*/ 	.byte	0x01, 0x35
	.zero		2


	//----- nvinfo : EIATTR_PARAM_CBANK
	.align		4
        /*000c*/ 	.byte	0x04, 0x0a
        /*000e*/ 	.short	(.L_1294 - .L_1293)
	.align		4
.L_1293:
        /*0010*/ 	.word	index@(.nv.constant0._ZN5flash24flash_fwd_splitkv_kernelI23Flash_fwd_kernel_traitsILi256ELi64ELi64ELi4ELb0ELb0EN7cutlass10bfloat16_tE19Flash_kernel_traitsILi256ELi64ELi64ELi4ES3_EELb0ELb1ELb1ELb0ELb0ELb1ELb0ELb1EEEvNS_16Flash_fwd_paramsE)
        /*0014*/ 	.short	0x0160
        /*0016*/ 	.short	0x01d0


	//----- nvinfo : EIATTR_CBANK_PARAM_SIZE
	.align		4
.L_1294:
        /*0018*/ 	.byte	0x03, 0x19
        /*001a*/ 	.short	0x01d0


	//----- nvinfo : EIATTR_KPARAM_INFO
	.align		4
        /*001c*/ 	.byte	0x04, 0x17
        /*001e*/ 	.short	(.L_1296 - .L_1295)
.L_1295:
        /*0020*/ 	.word	0x00000000
        /*0024*/ 	.short	0x0000
        /*0026*/ 	.short	0x0000
        /*0028*/ 	.byte	0x00, 0xf0, 0x41, 0x07


	//----- nvinfo : EIATTR_MAXREG_COUNT
	.align		4
.L_1296:
        /*002c*/ 	.byte	0x03, 0x1b
        /*002e*/ 	.short	0x00ff


	//----- nvinfo : EIATTR_NUM_BARRIERS
	.align		4
        /*0030*/ 	.byte	0x02, 0x4c
        /*0032*/ 	.byte	0x01
	.zero		1


	//----- nvinfo : EIATTR_MERCURY_ISA_VERSION
	.align		4
        /*0034*/ 	.byte	0x03, 0x5f
        /*0036*/ 	.short	0x0000


	//----- nvinfo : EIATTR_COOP_GROUP_MASK_REGIDS
	.align		4
        /*0038*/ 	.byte	0x04, 0x29
        /*003a*/ 	.short	(.L_1298 - .L_1297)


	//   ....[0]....
.L_1297:
        /*003c*/ 	.word	0xffffffff


	//   ....[1]....
        /*0040*/ 	.word	0xffffffff


	//   ....[2]....
        /*0044*/ 	.word	0xffffffff


	//   ....[3]....
        /*0048*/ 	.word	0xffffffff


	//   ....[4]....
        /*004c*/ 	.word	0xffffffff


	//   ....[5]....
        /*0050*/ 	.word	0xffffffff


	//   ....[6]....
        /*0054*/ 	.word	0xffffffff


	//   ....[7]....
        /*0058*/ 	.word	0xffffffff


	//   ....[8]....
        /*005c*/ 	.word	0xffffffff


	//   ....[9]....
        /*0060*/ 	.word	0xffffffff


	//   ....[10]....
        /*0064*/ 	.word	0xffffffff


	//   ....[11]....
        /*0068*/ 	.word	0xffffffff


	//   ....[12]....
        /*006c*/ 	.word	0xffffffff


	//   ....[13]....
        /*0070*/ 	.word	0xffffffff


	//   ....[14]....
        /*0074*/ 	.word	0xffffffff


	//   ....[15]....
        /*0078*/ 	.word	0xffffffff


	//   ....[16]....
        /*007c*/ 	.word	0xffffffff


	//   ....[17]....
        /*0080*/ 	.word	0xffffffff


	//   ....[18]....
        /*0084*/ 	.word	0xffffffff


	//   ....[19]....
        /*0088*/ 	.word	0xffffffff


	//----- nvinfo : EIATTR_COOP_GROUP_INSTR_OFFSETS
	.align		4
.L_1298:
        /*008c*/ 	.byte	0x04, 0x28
        /*008e*/ 	.short	(.L_1300 - .L_1299)


	//   ....[0]....
.L_1299:
        /*0090*/ 	.word	0x0001cc40


	//   ....[1]....
        /*0094*/ 	.word	0x0001cce0


	//   ....[2]....
        /*0098*/ 	.word	0x0001cd00


	//   ....[3]....
        /*009c*/ 	.word	0x0001cd20


	//   ....[4]....
        /*00a0*/ 	.word	0x00021da0


	//   ....[5]....
        /*00a4*/ 	.word	0x00021db0


	//   ....[6]....
        /*00a8*/ 	.word	0x00021de0


	//   ....[7]....
        /*00ac*/ 	.word	0x00021df0


	//   ....[8]....
        /*00b0*/ 	.word	0x000275b0


	//   ....[9]....
        /*00b4*/ 	.word	0x00027720


	//   ....[10]....
        /*00b8*/ 	.word	0x00027730


	//   ....[11]....
        /*00bc*/ 	.word	0x00027790


	//   ....[12]....
        /*00c0*/ 	.word	0x00029800


	//   ....[13]....
        /*00c4*/ 	.word	0x00029830


	//   ....[14]....
        /*00c8*/ 	.word	0x00029840


	//   ....[15]....
        /*00cc*/ 	.word	0x00029870


	//   ....[16]....
        /*00d0*/ 	.word	0x0002b8f0


	//   ....[17]....
        /*00d4*/ 	.word	0x0002b940


	//   ....[18]....
        /*00d8*/ 	.word	0x0002b990


	//   ....[19]....
        /*00dc*/ 	.word	0x0002b9e0


	//----- nvinfo : EIATTR_EXIT_INSTR_OFFSETS
	.align		4
.L_1300:
        /*00e0*/ 	.byte	0x04, 0x1c
        /*00e2*/ 	.short	(.L_1302 - .L_1301)


	//   ....[0]....
.L_1301:
        /*00e4*/ 	.word	0x000000b0


	//----- nvinfo : EIATTR_CTAIDZ_USED
	.align		4
.L_1302:
        /*00e8*/ 	.byte	0x01, 0x04
	.zero		2


	//----- nvinfo : EIATTR_CRS_STACK_SIZE
	.align		4
        /*00ec*/ 	.byte	0x04, 0x1e
        /*00ee*/ 	.short	(.L_1304 - .L_1303)
.L_1303:
        /*00f0*/ 	.word	0x00000000
.L_1304:


//--------------------- .nv.info._ZN5flash24flash_fwd_splitkv_kernelI23Flash_fwd_kernel_traitsILi256ELi64ELi64ELi4ELb0ELb0EN7cutlass10bfloat16_tE19Flash_kernel_traitsILi256ELi64ELi64ELi4ES3_EELb0ELb1ELb0ELb0ELb1ELb0ELb1ELb0EEEvNS_16Flash_fwd_paramsE --------------------------
	.section	.nv.info._ZN5flash24flash_fwd_splitkv_kernelI23Flash_fwd_kernel_traitsILi256ELi64ELi64ELi4ELb0ELb0EN7cutlass10bfloat16_tE19Flash_kernel_traitsILi256ELi64ELi64ELi4ES3_EELb0ELb1ELb0ELb0ELb1ELb0ELb1ELb0EEEvNS_16Flash_fwd_paramsE,"",@"SHT_CUDA_INFO"
	.sectionflags	@""
	.align	4


	//----- nvinfo : EIATTR_CUDA_API_VERSION
	.align		4
        /*0000*/ 	.byte	0x04, 0x37
        /*0002*/ 	.short	(.L_1306 - .L_1305)
.L_1305:
        /*0004*/ 	.word	0x00000082


	//----- nvinfo : EIATTR_SW2861232_WAR
	.align		4
.L_1306:
        /*0008*/ 	.byte	0x01, 0x35
	.zero		2


	//----- nvinfo : EIATTR_PARAM_CBANK
	.align		4
        /*000c*/ 	.byte	0x04, 0x0a
        /*000e*/ 	.short	(.L_1308 - .L_1307)
	.align		4
.L_1307:
        /*0010*/ 	.word	index@(.nv.constant0._ZN5flash24flash_fwd_splitkv_kernelI23Flash_fwd_kernel_traitsILi256ELi64ELi64ELi4ELb0ELb0EN7cutlass10bfloat16_tE19Flash_kernel_traitsILi256ELi64ELi64ELi4ES3_EELb0ELb1ELb0ELb0ELb1ELb0ELb1ELb0EEEvNS_16Flash_fwd_paramsE)
        /*0014*/ 	.short	0x0160
        /*0016*/ 	.short	0x01d0


	//----- nvinfo : EIATTR_CBANK_PARAM_SIZE
	.align		4
.L_1308:
        /*0018*/ 	.byte	0x03, 0x19
        /*001a*/ 	.short	0x01d0


	//----- nvinfo : EIATTR_KPARAM_INFO
	.align		4
        /*001c*/ 	.byte	0x04, 0x17
        /*001e*/ 	.short	(.L_1310 - .L_1309)
.L_1309:
        /*0020*/ 	.word	0x00000000
        /*0024*/ 	.short	0x0000
        /*0026*/ 	.short	0x0000
        /*0028*/ 	.byte	0x00, 0xf0, 0x41, 0x07


	//----- nvinfo : EIATTR_MAXREG_COUNT
	.align		4
.L_1310:
        /*002c*/ 	.byte	0x03, 0x1b
        /*002e*/ 	.short	0x00ff


	//----- nvinfo : EIATTR_NUM_BARRIERS
	.align		4
        /*0030*/ 	.byte	0x02, 0x4c
        /*0032*/ 	.byte	0x01
	.zero		1


	//----- nvinfo : EIATTR_MERCURY_ISA_VERSION
	.align		4
        /*0034*/ 	.byte	0x03, 0x5f
        /*0036*/ 	.short	0x0000


	//----- nvinfo : EIATTR_COOP_GROUP_MASK_REGIDS
	.align		4
        /*0038*/ 	.byte	0x04, 0x29
        /*003a*/ 	.short	(.L_1312 - .L_1311)


	//   ....[0]....
.L_1311:
        /*003c*/ 	.word	0xffffffff


	//   ....[1]....
        /*0040*/ 	.word	0xffffffff


	//   ....[2]....
        /*0044*/ 	.word	0xffffffff


	//   ....[3]....
        /*0048*/ 	.word	0xffffffff


	//   ....[4]....
        /*004c*/ 	.word	0xffffffff


	//   ....[5]....
        /*0050*/ 	.word	0xffffffff


	//   ....[6]....
        /*0054*/ 	.word	0xffffffff


	//   ....[7]....
        /*0058*/ 	.word	0xffffffff


	//   ....[8]....
        /*005c*/ 	.word	0xffffffff


	//   ....[9]....
        /*0060*/ 	.word	0xffffffff


	//   ....[10]....
        /*0064*/ 	.word	0xffffffff


	//   ....[11]....
        /*0068*/ 	.word	0xffffffff


	//   ....[12]....
        /*006c*/ 	.word	0xffffffff


	//   ....[13]....
        /*0070*/ 	.word	0xffffffff


	//   ....[14]....
        /*0074*/ 	.word	0xffffffff


	//   ....[15]....
        /*0078*/ 	.word	0xffffffff


	//----- nvinfo : EIATTR_COOP_GROUP_INSTR_OFFSETS
	.align		4
.L_1312:
        /*007c*/ 	.byte	0x04, 0x28
        /*007e*/ 	.short	(.L_1314 - .L_1313)


	//   ....[0]....
.L_1313:
        /*0080*/ 	.word	0x00004790


	//   ....[1]....
        /*0084*/ 	.word	0x000047c0


	//   ....[2]....
        /*0088*/ 	.word	0x00004860


	//   ....[3]....
        /*008c*/ 	.word	0x00004870


	//   ....[4]....
        /*0090*/ 	.word	0x00008010


	//   ....[5]....
        /*0094*/ 	.word	0x00008020


	//   ....[6]....
        /*0098*/ 	.word	0x00008050


	//   ....[7]....
        /*009c*/ 	.word	0x00008060


	//   ....[8]....
        /*00a0*/ 	.word	0x0000bf10


	//   ....[9]....
        /*00a4*/ 	.word	0x0000bf60


	//   ....[10]....
        /*00a8*/ 	.word	0x0000bf80


	//   ....[11]....
        /*00ac*/ 	.word	0x0000bfa0


	//   ....[12]....
        /*00b0*/ 	.word	0x0000dc70


	//   ....[13]....
        /*00b4*/ 	.word	0x0000dcb0


	//   ....[14]....
        /*00b8*/ 	.word	0x0000dd00


	//   ....[15]....
        /*00bc*/ 	.word	0x0000dd10


	//----- nvinfo : EIATTR_EXIT_INSTR_OFFSETS
	.align		4
.L_1314:
        /*00c0*/ 	.byte	0x04, 0x1c
        /*00c2*/ 	.short	(.L_1316 - .L_1315)


	//   ....[0]....
.L_1315:
        /*00c4*/ 	.word	0x00000420


	//   ....[1]....
        /*00c8*/ 	.word	0x00000d10


	//   ....[2]....
        /*00cc*/ 	.word	0x00000d40


	//   ....[3]....
        /*00d0*/ 	.word	0x0000f480


	//   ....[4]....
        /*00d4*/ 	.word	0x0000f4d0


	//----- nvinfo : EIATTR_CTAIDZ_USED
	.align		4
.L_1316:
        /*00d8*/ 	.byte	0x01, 0x04
	.zero		2


	//----- nvinfo : EIATTR_CRS_STACK_SIZE
	.align		4
        /*00dc*/ 	.byte	0x04, 0x1e
        /*00de*/ 	.short	(.L_1318 - .L_1317)
.L_1317:
        /*00e0*/ 	.word	0x00000000
.L_1318:


//--------------------- .nv.info._ZN5flash24flash_fwd_splitkv_kernelI23Flash_fwd_kernel_traitsILi256ELi64ELi64ELi4ELb0ELb0EN7cutlass10bfloat16_tE19Flash_kernel_traitsILi256ELi64ELi64ELi4ES3_EELb0ELb1ELb0ELb0ELb1ELb1ELb1ELb0EEEvNS_16Flash_fwd_paramsE --------------------------
	.section	.nv.info._ZN5flash24flash_fwd_splitkv_kernelI23Flash_fwd_kernel_traitsILi256ELi64ELi64ELi4ELb0ELb0EN7cutlass10bfloat16_tE19Flash_kernel_traitsILi256ELi64ELi64ELi4ES3_EELb0ELb1ELb0ELb0ELb1ELb1ELb1ELb0EEEvNS_16Flash_fwd_paramsE,"",@"SHT_CUDA_INFO"
	.sectionflags	@""
	.align	4


	//----- nvinfo : EIATTR_CUDA_API_VERSION
	.align		4
        /*0000*/ 	.byte	0x04, 0x37
        /*0002*/ 	.short	(.L_1320 - .L_1319)
.L_1319:
        /*0004*/ 	.word	0x00000082


	//----- nvinfo : EIATTR_SW2861232_WAR
	.align		4
.L_1320:
        /*0008*/ 	.byte	0x01, 0x35
	.zero		2


	//----- nvinfo : EIATTR_PARAM_CBANK
	.align		4
        /*000c*/ 	.byte	0x04, 0x0a
        /*000e*/ 	.short	(.L_1322 - .L_1321)
	.align		4
.L_1321:
        /*0010*/ 	.word	index@(.nv.constant0._ZN5flash24flash_fwd_splitkv_kernelI23Flash_fwd_kernel_traitsILi256ELi64ELi64ELi4ELb0ELb0EN7cutlass10bfloat16_tE19Flash_kernel_traitsILi256ELi64ELi64ELi4ES3_EELb0ELb1ELb0ELb0ELb1ELb1ELb1ELb0EEEvNS_16Flash_fwd_paramsE)
        /*0014*/ 	.short	0x0160
        /*0016*/ 	.short	0x01d0


	//----- nvinfo : EIATTR_CBANK_PARAM_SIZE
	.align		4
.L_1322:
        /*0018*/ 	.byte	0x03, 0x19
        /*001a*/ 	.short	0x01d0


	//----- nvinfo : EIATTR_KPARAM_INFO
	.align		4
        /*001c*/ 	.byte	0x04, 0x17
        /*001e*/ 	.short	(.L_1324 - .L_1323)
.L_1323:
        /*0020*/ 	.word	0x00000000
        /*0024*/ 	.short	0x0000
        /*0026*/ 	.short	0x0000
        /*0028*/ 	.byte	0x00, 0xf0, 0x41, 0x07


	//----- nvinfo : EIATTR_MAXREG_COUNT
	.align		4
.L_1324:
        /*002c*/ 	.byte	0x03, 0x1b
        /*002e*/ 	.short	0x00ff


	//----- nvinfo : EIATTR_NUM_BARRIERS
	.align		4
        /*0030*/ 	.byte	0x02, 0x4c
        /*0032*/ 	.byte	0x01
	.zero		1


	//----- nvinfo : EIATTR_MERCURY_ISA_VERSION
	.align		4
        /*0034*/ 	.byte	0x03, 0x5f
        /*0036*/ 	.short	0x0000


	//----- nvinfo : EIATTR_COOP_GROUP_MASK_REGIDS
	.align		4
        /*0038*/ 	.byte	0x04, 0x29
        /*003a*/ 	.short	(.L_1326 - .L_1325)


	//   ....[0]....
.L_1325:
        /*003c*/ 	.word	0xffffffff


	//   ....[1]....
        /*0040*/ 	.word	0xffffffff


	//   ....[2]....
        /*0044*/ 	.word	0xffffffff


	//   ....[3]....
        /*0048*/ 	.word	0xffffffff


	//   ....[4]....
        /*004c*/ 	.word	0xffffffff


	//   ....[5]....
        /*0050*/ 	.word	0xffffffff


	//   ....[6]....
        /*0054*/ 	.word	0xffffffff


	//   ....[7]....
        /*0058*/ 	.word	0xffffffff


	//   ....[8]....
        /*005c*/ 	.word	0xffffffff


	//   ....[9]....
        /*0060*/ 	.word	0xffffffff


	//   ....[10]....
        /*0064*/ 	.word	0xffffffff


	//   ....[11]....
        /*0068*/ 	.word	0xffffffff


	//   ....[12]....
        /*006c*/ 	.word	0xffffffff


	//   ....[13]....
        /*0070*/ 	.word	0xffffffff


	//   ....[14]....
        /*0074*/ 	.word	0xffffffff


	//   ....[15]....
        /*0078*/ 	.word	0xffffffff


	//----- nvinfo : EIATTR_COOP_GROUP_INSTR_OFFSETS
	.align		4
.L_1326:
        /*007c*/ 	.byte	0x04, 0x28
        /*007e*/ 	.short	(.L_1328 - .L_1327)


	//   ....[0]....
.L_1327:
        /*0080*/ 	.word	0x00004bb0


	//   ....[1]....
        /*0084*/ 	.word	0x00004be0


	//   ....[2]....
        /*0088*/ 	.word	0x00004c80


	//   ....[3]....
        /*008c*/ 	.word	0x00004c90


	//   ....[4]....
        /*0090*/ 	.word	0x00008810


	//   ....[5]....
        /*0094*/ 	.word	0x00008820


	//   ....[6]....
        /*0098*/ 	.word	0x00008850


	//   ....[7]....
        /*009c*/ 	.word	0x00008860


	//   ....[8]....
        /*00a0*/ 	.word	0x0000cb50


	//   ....[9]....
        /*00a4*/ 	.word	0x0000cb60


	//   ....[10]....
        /*00a8*/ 	.word	0x0000cba0


	//   ....[11]....
        /*00ac*/ 	.word	0x0000cbb0


	//   ....[12]....
        /*00b0*/ 	.word	0x0000e880


	//   ....[13]....
        /*00b4*/ 	.word	0x0000e8c0


	//   ....[14]....
        /*00b8*/ 	.word	0x0000e910


	//   ....[15]....
        /*00bc*/ 	.word	0x0000e920


	//----- nvinfo : EIATTR_EXIT_INSTR_OFFSETS
	.align		4
.L_1328:
        /*00c0*/ 	.byte	0x04, 0x1c
        /*00c2*/ 	.short	(.L_1330 - .L_1329)


	//   ....[0]....
.L_1329:
        /*00c4*/ 	.word	0x00000420


	//   ....[1]....
        /*00c8*/ 	.word	0x00000d20


	//   ....[2]....
        /*00cc*/ 	.word	0x00000d50


	//   ....[3]....
        /*00d0*/ 	.word	0x00010090


	//   ....[4]....
        /*00d4*/ 	.word	0x000100e0


	//----- nvinfo : EIATTR_CTAIDZ_USED
	.align		4
.L_1330:
        /*00d8*/ 	.byte	0x01, 0x04
	.zero		2


	//----- nvinfo : EIATTR_CRS_STACK_SIZE
	.align		4
        /*00dc*/ 	.byte	0x04, 0x1e
        /*00de*/ 	.short	(.L_1332 - .L_1331)
.L_1331:
        /*00e0*/ 	.word	0x00000000
.L_1332:


//--------------------- .nv.info._ZN5flash24flash_fwd_splitkv_kernelI23Flash_fwd_kernel_traitsILi256ELi64ELi64ELi4ELb0ELb0EN7cutlass10bfloat16_tE19Flash_kernel_traitsILi256ELi64ELi64ELi4ES3_EELb0ELb1ELb1ELb0ELb0ELb0ELb1ELb0EEEvNS_16Flash_fwd_paramsE --------------------------
	.section	.nv.info._ZN5flash24flash_fwd_splitkv_kernelI23Flash_fwd_kernel_traitsILi256ELi64ELi64ELi4ELb0ELb0EN7cutlass10bfloat16_tE19Flash_kernel_traitsILi256ELi64ELi64ELi4ES3_EELb0ELb1ELb1ELb0ELb0ELb0ELb1ELb0EEEvNS_16Flash_fwd_paramsE,"",@"SHT_CUDA_INFO"
	.sectionflags	@""
	.align	4


	//----- nvinfo : EIATTR_CUDA_API_VERSION
	.align		4
        /*0000*/ 	.byte	0x04, 0x37
        /*0002*/ 	.short	(.L_1334 - .L_1333)
.L_1333:
        /*0004*/ 	.word	0x00000082


	//----- nvinfo : EIATTR_SW2861232_WAR
	.align		4
.L_1334:
        /*0008*/ 	.byte	0x01, 0x35
	.zero		2


	//----- nvinfo : EIATTR_PARAM_CBANK
	.align		4
        /*000c*/ 	.byte	0x04, 0x0a
        /*000e*/ 	.short	(.L_1336 - .L_1335)
	.align		4
.L_1335:
        /*0010*/ 	.word	index@(.nv.constant0._ZN5flash24flash_fwd_splitkv_kernelI23Flash_fwd_kernel_traitsILi256ELi64ELi64ELi4ELb0ELb0EN7cutlass10bfloat16_tE19Flash_kernel_traitsILi256ELi64ELi64ELi4ES3_EELb0ELb1ELb1ELb0ELb0ELb0ELb1ELb0EEEvNS_16Flash_fwd_paramsE)
        /*0014*/ 	.short	0x0160
        /*0016*/ 	.short	0x01d0


	//----- nvinfo : EIATTR_CBANK_PARAM_SIZE
	.align		4
.L_1336:
        /*0018*/ 	.byte	0x03, 0x19
        /*001a*/ 	.short	0x01d0


	//----- nvinfo : EIATTR_KPARAM_INFO
	.align		4
        /*001c*/ 	.byte	0x04, 0x17
        /*001e*/ 	.short	(.L_1338 - .L_1337)
.L_1337:
        /*0020*/ 	.word	0x00000000
        /*0024*/ 	.short	0x0000
        /*0026*/ 	.short	0x0000
        /*0028*/ 	.byte	0x00, 0xf0, 0x41, 0x07


	//----- nvinfo : EIATTR_MAXREG_COUNT
	.align		4
.L_1338:
        /*002c*/ 	.byte	0x03, 0x1b
        /*002e*/ 	.short	0x00ff


	//----- nvinfo : EIATTR_NUM_BARRIERS
	.align		4
        /*0030*/ 	.byte	0x02, 0x4c
        /*0032*/ 	.byte	0x01
	.zero		1


	//----- nvinfo : EIATTR_MERCURY_ISA_VERSION
	.align		4
        /*0034*/ 	.byte	0x03, 0x5f
        /*0036*/ 	.short	0x0000


	//----- nvinfo : EIATTR_INT_WARP_WIDE_INSTR_OFFSETS
	.align		4
        /*0038*/ 	.byte	0x04, 0x31
        /*003a*/ 	.short	(.L_1340 - .L_1339)


	//   ....[0]....
.L_1339:
        /*003c*/ 	.word	0x0000bf10


	//----- nvinfo : EIATTR_COOP_GROUP_MASK_REGIDS
	.align		4
.L_1340:
        /*0040*/ 	.byte	0x04, 0x29
        /*0042*/ 	.short	(.L_1342 - .L_1341)


	//   ....[0]....
.L_1341:
        /*0044*/ 	.word	0xffffffff


	//   ....[1]....
        /*0048*/ 	.word	0xffffffff


	//   ....[2]....
        /*004c*/ 	.word	0xffffffff


	//   ....[3]....
        /*0050*/ 	.word	0xffffffff


	//   ....[4]....
        /*0054*/ 	.word	0xffffffff


	//   ....[5]....
        /*0058*/ 	.word	0xffffffff


	//   ....[6]....
        /*005c*/ 	.word	0xffffffff


	//   ....[7]....
        /*0060*/ 	.word	0xffffffff


	//   ....[8]....
        /*0064*/ 	.word	0xffffffff


	//   ....[9]....
        /*0068*/ 	.word	0xffffffff


	//   ....[10]....
        /*006c*/ 	.word	0xffffffff


	//   ....[11]....
        /*0070*/ 	.word	0xffffffff


	//   ....[12]....
        /*0074*/ 	.word	0xffffffff


	//   ....[13]....
        /*0078*/ 	.word	0xffffffff


	//   ....[14]....
        /*007c*/ 	.word	0xffffffff


	//   ....[15]....
        /*0080*/ 	.word	0xffffffff


	//----- nvinfo : EIATTR_COOP_GROUP_INSTR_OFFSETS
	.align		4
.L_1342:
        /*0084*/ 	.byte	0x04, 0x28
        /*0086*/ 	.short	(.L_1344 - .L_1343)


	//   ....[0]....
.L_1343:
        /*0088*/ 	.word	0x00007ab0


	//   ....[1]....
        /*008c*/ 	.word	0x00007ae0


	//   ....[2]....
        /*0090*/ 	.word	0x00007b00


	//   ....[3]....
        /*0094*/ 	.word	0x00007b20


	//   ....[4]....
        /*0098*/ 	.word	0x0000cab0


	//   ....[5]....
        /*009c*/ 	.word	0x0000cac0


	//   ....[6]....
        /*00a0*/ 	.word	0x0000caf0


	//   ....[7]....
        /*00a4*/ 	.word	0x0000cb00


	//   ....[8]....
        /*00a8*/ 	.word	0x00012100


	//   ....[9]....
        /*00ac*/ 	.word	0x00012120


	//   ....[10]....
        /*00b0*/ 	.word	0x00012140


	//   ....[11]....
        /*00b4*/ 	.word	0x00012160


	//   ....[12]....
        /*00b8*/ 	.word	0x00013d90


	//   ....[13]....
        /*00bc*/ 	.word	0x00013dd0


	//   ....[14]....
        /*00c0*/ 	.word	0x00013e90


	//   ....[15]....
        /*00c4*/ 	.word	0x00013ea0


	//----- nvinfo : EIATTR_EXIT_INSTR_OFFSETS
	.align		4
.L_1344:
        /*00c8*/ 	.byte	0x04, 0x1c
        /*00ca*/ 	.short	(.L_1346 - .L_1345)


	//   ....[0]....
.L_1345:
        /*00cc*/ 	.word	0x00000620


	//   ....[1]....
        /*00d0*/ 	.word	0x000013e0


	//   ....[2]....
        /*00d4*/ 	.word	0x00001410


	//   ....[3]....
        /*00d8*/ 	.word	0x00015a00


	//   ....[4]....
        /*00dc*/ 	.word	0x00015aa0


	//   ....[5]....
        /*00e0*/ 	.word	0x00015ac0


	//----- nvinfo : EIATTR_CTAIDZ_USED
	.align		4
.L_1346:
        /*00e4*/ 	.byte	0x01, 0x04
	.zero		2


	//----- nvinfo : EIATTR_CRS_STACK_SIZE
	.align		4
        /*00e8*/ 	.byte	0x04, 0x1e
        /*00ea*/ 	.short	(.L_1348 - .L_1347)
.L_1347:
        /*00ec*/ 	.word	0x00000000
.L_1348:


//--------------------- .nv.info._ZN5flash24flash_fwd_splitkv_kernelI23Flash_fwd_kernel_traitsILi256ELi64ELi64ELi4ELb0ELb0EN7cutlass10bfloat16_tE19Flash_kernel_traitsILi256ELi64ELi64ELi4ES3_EELb0ELb1ELb1ELb0ELb0ELb1ELb1ELb0EEEvNS_16Flash_fwd_paramsE --------------------------
	.section	.nv.info._ZN5flash24flash_fwd_splitkv_kernelI23Flash_fwd_kernel_traitsILi256ELi64ELi64ELi4ELb0ELb0EN7cutlass10bfloat16_tE19Flash_kernel_traitsILi256ELi64ELi64ELi4ES3_EELb0ELb1ELb1ELb0ELb0ELb1ELb1ELb0EEEvNS_16Flash_fwd_paramsE,"",@"SHT_CUDA_INFO"
	.sectionflags	@""
	.align	4


	//----- nvinfo : EIATTR_CUDA_API_VERSION
	.align		4
        /*0000*/ 	.byte	0x04, 0x37
        /*0002*/ 	.short	(.L_1350 - .L_1349)
.L_1349:
        /*0004*/ 	.word	0x00000082


	//----- nvinfo : EIATTR_SW2861232_WAR
	.align		4
.L_1350:
        /*0008*/ 	.byte	0x01, 0x35
	.zero		2


	//----- nvinfo : EIATTR_PARAM_CBANK
	.align		4
        /*000c*/ 	.byte	0x04, 0x0a
        /*000e*/ 	.short	(.L_1352 - .L_1351)
	.align		4
.L_1351:
        /*0010*/ 	.word	index@(.nv.constant0._ZN5flash24flash_fwd_splitkv_kernelI23Flash_fwd_kernel_traitsILi256ELi64ELi64ELi4ELb0ELb0EN7cutlass10bfloat16_tE19Flash_kernel_traitsILi256ELi64ELi64ELi4ES3_EELb0ELb1ELb1ELb0ELb0ELb1ELb1ELb0EEEvNS_16Flash_fwd_paramsE)
        /*0014*/ 	.short	0x0160
        /*0016*/ 	.short	0x01d0


	//----- nvinfo : EIATTR_CBANK_PARAM_SIZE
	.align		4
.L_1352:
        /*0018*/ 	.byte	0x03, 0x19
        /*001a*/ 	.short	0x01d0


	//----- nvinfo : EIATTR_KPARAM_INFO
	.align		4
        /*001c*/ 	.byte	0x04, 0x17
        /*001e*/ 	.short	(.L_1354 - .L_1353)
.L_1353:
        /*0020*/ 	.word	0x00000000
        /*0024*/ 	.short	0x0000
        /*0026*/ 	.short	0x0000
        /*0028*/ 	.byte	0x00, 0xf0, 0x41, 0x07


	//----- nvinfo : EIATTR_MAXREG_COUNT
	.align		4
.L_1354:
        /*002c*/ 	.byte	0x03, 0x1b
        /*002e*/ 	.short	0x00ff


	//----- nvinfo : EIATTR_NUM_BARRIERS
	.align		4
        /*0030*/ 	.byte	0x02, 0x4c
        /*0032*/ 	.byte	0x01
	.zero		1


	//----- nvinfo : EIATTR_MERCURY_ISA_VERSION
	.align		4
        /*0034*/ 	.byte	0x03, 0x5f
        /*0036*/ 	.short	0x0000


	//----- nvinfo : EIATTR_INT_WARP_WIDE_INSTR_OFFSETS
	.align		4
        /*0038*/ 	.byte	0x04, 0x31
        /*003a*/ 	.short	(.L_1356 - .L_1355)


	//   ....[0]....
.L_1355:
        /*003c*/ 	.word	0x0000c830


	//----- nvinfo : EIATTR_COOP_GROUP_MASK_REGIDS
	.align		4
.L_1356:
        /*0040*/ 	.byte	0x04, 0x29
        /*0042*/ 	.short	(.L_1358 - .L_1357)


	//   ....[0]....
.L_1357:
        /*0044*/ 	.word	0xffffffff


	//   ....[1]....
        /*0048*/ 	.word	0xffffffff


	//   ....[2]....
        /*004c*/ 	.word	0xffffffff


	//   ....[3]....
        /*0050*/ 	.word	0xffffffff


	//   ....[4]....
        /*0054*/ 	.word	0xffffffff


	//   ....[5]....
        /*0058*/ 	.word	0xffffffff


	//   ....[6]....
        /*005c*/ 	.word	0xffffffff


	//   ....[7]....
        /*0060*/ 	.word	0xffffffff


	//   ....[8]....
        /*0064*/ 	.word	0xffffffff


	//   ....[9]....
        /*0068*/ 	.word	0xffffffff


	//   ....[10]....
        /*006c*/ 	.word	0xffffffff


	//   ....[11]....
        /*0070*/ 	.word	0xffffffff


	//   ....[12]....
        /*0074*/ 	.word	0xffffffff


	//   ....[13]....
        /*0078*/ 	.word	0xffffffff


	//   ....[14]....
        /*007c*/ 	.word	0xffffffff


	//   ....[15]....
        /*0080*/ 	.word	0xffffffff


	//----- nvinfo : EIATTR_COOP_GROUP_INSTR_OFFSETS
	.align		4
.L_1358:
        /*0084*/ 	.byte	0x04, 0x28
        /*0086*/ 	.short	(.L_1360 - .L_1359)


	//   ....[0]....
.L_1359:
        /*0088*/ 	.word	0x00007f60


	//   ....[1]....
        /*008c*/ 	.word	0x00008000


	//   ....[2]....
        /*0090*/ 	.word	0x00008020


	//   ....[3]....
        /*0094*/ 	.word	0x00008040


	//   ....[4]....
        /*0098*/ 	.word	0x0000d3b0


	//   ....[5]....
        /*009c*/ 	.word	0x0000d3c0


	//   ....[6]....
        /*00a0*/ 	.word	0x0000d3f0


	//   ....[7]....
        /*00a4*/ 	.word	0x0000d400


	//   ....[8]....
        /*00a8*/ 	.word	0x00012cd0


	//   ....[9]....
        /*00ac*/ 	.word	0x00012e40


	//   ....[10]....
        /*00b0*/ 	.word	0x00012e50


	//   ....[11]....
        /*00b4*/ 	.word	0x00012eb0


	//   ....[12]....
        /*00b8*/ 	.word	0x00014aa0


	//   ....[13]....
        /*00bc*/ 	.word	0x00014ae0


	//   ....[14]....
        /*00c0*/ 	.word	0x00014ba0


	//   ....[15]....
        /*00c4*/ 	.word	0x00014bb0


	//----- nvinfo : EIATTR_EXIT_INSTR_OFFSETS
	.align		4
.L_1360:
        /*00c8*/ 	.byte	0x04, 0x1c
        /*00ca*/ 	.short	(.L_1362 - .L_1361)


	//   ....[0]....
.L_1361:
        /*00cc*/ 	.word	0x00000620


	//   ....[1]....
        /*00d0*/ 	.word	0x000013e0


	//   ....[2]....
        /*00d4*/ 	.word	0x00001410


	//   ....[3]....
        /*00d8*/ 	.word	0x00016710


	//   ....[4]....
        /*00dc*/ 	.word	0x000167b0


	//   ....[5]....
        /*00e0*/ 	.word	0x000167d0


	//----- nvinfo : EIATTR_CTAIDZ_USED
	.align		4
.L_1362:
        /*00e4*/ 	.byte	0x01, 0x04
	.zero		2


	//----- nvinfo : EIATTR_CRS_STACK_SIZE
	.align		4
        /*00e8*/ 	.byte	0x04, 0x1e
        /*00ea*/ 	.short	(.L_1364 - .L_1363)
.L_1363:
        /*00ec*/ 	.word	0x00000000
.L_1364:


//--------------------- .nv.info._ZN5flash24flash_fwd_splitkv_kernelI23Flash_fwd_kernel_traitsILi256ELi64ELi64ELi4ELb0ELb0EN7cutlass10bfloat16_tE19Flash_kernel_traitsILi256ELi64ELi64ELi4ES3_EELb0ELb1ELb0ELb0ELb1ELb0ELb1ELb1EEEvNS_16Flash_fwd_paramsE --------------------------
	.section	.nv.info._ZN5flash24flash_fwd_splitkv_kernelI23Flash_fwd_kernel_traitsILi256ELi64ELi64ELi4ELb0ELb0EN7cutlass10bfloat16_tE19Flash_kernel_traitsILi256ELi64ELi64ELi4ES3_EELb0ELb1ELb0ELb0ELb1ELb0ELb1ELb1EEEvNS_16Flash_fwd_paramsE,"",@"SHT_CUDA_INFO"
	.sectionflags	@""
	.align	4


	//----- nvinfo : EIATTR_CUDA_API_VERSION
	.align		4
        /*0000*/ 	.byte	0x04, 0x37
        /*0002*/ 	.short	(.L_1366 - .L_1365)
.L_1365:
        /*0004*/ 	.word	0x00000082


	//----- nvinfo : EIATTR_SW2861232_WAR
	.align		4
.L_1366:
        /*0008*/ 	.byte	0x01, 0x35
	.zero		2


	//----- nvinfo : EIATTR_PARAM_CBANK
	.align		4
        /*000c*/ 	.byte	0x04, 0x0a
        /*000e*/ 	.short	(.L_1368 - .L_1367)
	.align		4
.L_1367:
        /*0010*/ 	.word	index@(.nv.constant0._ZN5flash24flash_fwd_splitkv_kernelI23Flash_fwd_kernel_traitsILi256ELi64ELi64ELi4ELb0ELb0EN7cutlass10bfloat16_tE19Flash_kernel_traitsILi256ELi64ELi64ELi4ES3_EELb0ELb1ELb0ELb0ELb1ELb0ELb1ELb1EEEvNS_16Flash_fwd_paramsE)
        /*0014*/ 	.short	0x0160
        /*0016*/ 	.short	0x01d0


	//----- nvinfo : EIATTR_CBANK_PARAM_SIZE
	.align		4
.L_1368:
        /*0018*/ 	.byte	0x03, 0x19
        /*001a*/ 	.short	0x01d0


	//----- nvinfo : EIATTR_KPARAM_INFO
	.align		4
        /*001c*/ 	.byte	0x04, 0x17
        /*001e*/ 	.short	(.L_1370 - .L_1369)
.L_1369:
        /*0020*/ 	.word	0x00000000
        /*0024*/ 	.short	0x0000
        /*0026*/ 	.short	0x0000
        /*0028*/ 	.byte	0x00, 0xf0, 0x41, 0x07


	//----- nvinfo : EIATTR_MAXREG_COUNT
	.align		4
.L_1370:
        /*002c*/ 	.byte	0x03, 0x1b
        /*002e*/ 	.short	0x00ff


	//----- nvinfo : EIATTR_NUM_BARRIERS
	.align		4
        /*0030*/ 	.byte	0x02, 0x4c
        /*0032*/ 	.byte	0x01
	.zero		1


	//----- nvinfo : EIATTR_ANNOTATIONS
	.align		4
        /*0034*/ 	.byte	0x04, 0x55
        /*0036*/ 	.short	(.L_1372 - .L_1371)


	//   ....[0]....
.L_1371:
        /*0038*/ 	.word	0x00000001
        /*003c*/ 	.byte	0x20, 0xd1, 0x01, 0x00, 0x01, 0x00, 0x00, 0x00, 0x30, 0xd1, 0x01, 0x00, 0x01, 0x00, 0x00, 0x00
        /*004c*/ 	.byte	0x20, 0xea, 0x01, 0x00, 0x01, 0x00, 0x00, 0x00, 0x50, 0xea, 0x01, 0x00


	//----- nvinfo : EIATTR_MERCURY_ISA_VERSION
	.align		4
.L_1372:
        /*0058*/ 	.byte	0x03, 0x5f
        /*005a*/ 	.short	0x0000


	//----- nvinfo : EIATTR_COOP_GROUP_MASK_REGIDS
	.align		4
        /*005c*/ 	.byte	0x04, 0x29
        /*005e*/ 	.short	(.L_1374 - .L_1373)


	//   ....[0]....
.L_1373:
        /*0060*/ 	.word	0xffffffff


	//   ....[1]....
        /*0064*/ 	.word	0xffffffff


	//   ....[2]....
        /*0068*/ 	.word	0xffffffff


	//   ....[3]....
        /*006c*/ 	.word	0xffffffff


	//   ....[4]....
        /*0070*/ 	.word	0xffffffff


	//   ....[5]....
        /*0074*/ 	.word	0xffffffff


	//   ....[6]....
        /*0078*/ 	.word	0xffffffff


	//   ....[7]....
        /*007c*/ 	.word	0xffffffff


	//   ....[8]....
        /*0080*/ 	.word	0xffffffff


	//   ....[9]....
        /*0084*/ 	.word	0xffffffff


	//   ....[10]....
        /*0088*/ 	.word	0xffffffff


	//   ....[11]....
        /*008c*/ 	.word	0xffffffff


	//   ....[12]....
        /*0090*/ 	.word	0xffffffff


	//   ....[13]....
        /*0094*/ 	.word	0xffffffff


	//   ....[14]....
        /*0098*/ 	.word	0xffffffff


	//   ....[15]....
        /*009c*/ 	.word	0xffffffff


	//   ....[16]....
        /*00a0*/ 	.word	0xffffffff


	//   ....[17]....
        /*00a4*/ 	.word	0xffffffff


	//   ....[18]....
        /*00a8*/ 	.word	0xffffffff


	//   ....[19]....
        /*00ac*/ 	.word	0xffffffff


	//----- nvinfo : EIATTR_COOP_GROUP_INSTR_OFFSETS
	.align		4
.L_1374:
        /*00b0*/ 	.byte	0x04, 0x28
        /*00b2*/ 	.short	(.L_1376 - .L_1375)


	//   ....[0]....
.L_1375:
        /*00b4*/ 	.word	0x00017d10


	//   ....[1]....
        /*00b8*/ 	.word	0x00017d80


	//   ....[2]....
        /*00bc*/ 	.word	0x00017dc0


	//   ....[3]....
        /*00c0*/ 	.word	0x00017e10


	//   ....[4]....
        /*00c4*/ 	.word	0x0001b420


	//   ....[5]....
        /*00c8*/ 	.word	0x0001b460


	//   ....[6]....
        /*00cc*/ 	.word	0x0001b490


	//   ....[7]....
        /*00d0*/ 	.word	0x0001b4b0


	//   ....[8]....
        /*00d4*/ 	.word	0x0001f540


	//   ....[9]....
        /*00d8*/ 	.word	0x0001f5b0


	//   ....[10]....
        /*00dc*/ 	.word	0x0001f5e0


	//   ....[11]....
        /*00e0*/ 	.word	0x0001f600


	//   ....[12]....
        /*00e4*/ 	.word	0x00021480


	//   ....[13]....
        /*00e8*/ 	.word	0x000214b0


	//   ....[14]....
        /*00ec*/ 	.word	0x000214c0


	//   ....[15]....
        /*00f0*/ 	.word	0x000214f0


	//   ....[16]....
        /*00f4*/ 	.word	0x00022db0


	//   ....[17]....
        /*00f8*/ 	.word	0x00022df0


	//   ....[18]....
        /*00fc*/ 	.word	0x00022e40


	//   ....[19]....
        /*0100*/ 	.word	0x00022e90


	//----- nvinfo : EIATTR_EXIT_INSTR_OFFSETS
	.align		4
.L_1376:
        /*0104*/ 	.byte	0x04, 0x1c
        /*0106*/ 	.short	(.L_1378 - .L_1377)


	//   ....[0]....
.L_1377:
        /*0108*/ 	.word	0x00000200


	//----- nvinfo : EIATTR_CTAIDZ_USED
	.align		4
.L_1378:
        /*010c*/ 	.byte	0x01, 0x04
	.zero		2


	//----- nvinfo : EIATTR_CRS_STACK_SIZE
	.align		4
        /*0110*/ 	.byte	0x04, 0x1e
        /*0112*/ 	.short	(.L_1380 - .L_1379)
.L_1379:
        /*0114*/ 	.word	0x00000000
.L_1380:


//--------------------- .nv.info._ZN5flash24flash_fwd_splitkv_kernelI23Flash_fwd_kernel_traitsILi256ELi64ELi64ELi4ELb0ELb0EN7cutlass10bfloat16_tE19Flash_kernel_traitsILi256ELi64ELi64ELi4ES3_EELb0ELb1ELb0ELb0ELb1ELb1ELb1ELb1EEEvNS_16Flash_fwd_paramsE --------------------------
	.section	.nv.info._ZN5flash24flash_fwd_splitkv_kernelI23Flash_fwd_kernel_traitsILi256ELi64ELi64ELi4ELb0ELb0EN7cutlass10bfloat16_tE19Flash_kernel_traitsILi256ELi64ELi64ELi4ES3_EELb0ELb1ELb0ELb0ELb1ELb1ELb1ELb1EEEvNS_16Flash_fwd_paramsE,"",@"SHT_CUDA_INFO"
	.sectionflags	@""
	.align	4


	//----- nvinfo : EIATTR_CUDA_API_VERSION
	.align		4
        /*0000*/ 	.byte	0x04, 0x37
        /*0002*/ 	.short	(.L_1382 - .L_1381)
.L_1381:
        /*0004*/ 	.word	0x00000082


	//----- nvinfo : EIATTR_SW2861232_WAR
	.align		4
.L_1382:
        /*0008*/ 	.byte	0x01, 0x35
	.zero		2


	//----- nvinfo : EIATTR_PARAM_CBANK
	.align		4
        /*000c*/ 	.byte	0x04, 0x0a
        /*000e*/ 	.short	(.L_1384 - .L_1383)
	.align		4
.L_1383:
        /*0010*/ 	.word	index@(.nv.constant0._ZN5flash24flash_fwd_splitkv_kernelI23Flash_fwd_kernel_traitsILi256ELi64ELi64ELi4ELb0ELb0EN7cutlass10bfloat16_tE19Flash_kernel_traitsILi256ELi64ELi64ELi4ES3_EELb0ELb1ELb0ELb0ELb1ELb1ELb1ELb1EEEvNS_16Flash_fwd_paramsE)
        /*0014*/ 	.short	0x0160
        /*0016*/ 	.short	0x01d0


	//----- nvinfo : EIATTR_CBANK_PARAM_SIZE
	.align		4
.L_1384:
        /*0018*/ 	.byte	0x03, 0x19
        /*001a*/ 	.short	0x01d0


	//----- nvinfo : EIATTR_KPARAM_INFO
	.align		4
        /*001c*/ 	.byte	0x04, 0x17
        /*001e*/ 	.short	(.L_1386 - .L_1385)
.L_1385:
        /*0020*/ 	.word	0x00000000
        /*0024*/ 	.short	0x0000
        /*0026*/ 	.short	0x0000
        /*0028*/ 	.byte	0x00, 0xf0, 0x41, 0x07


	//----- nvinfo : EIATTR_MAXREG_COUNT
	.align		4
.L_1386:
        /*002c*/ 	.byte	0x03, 0x1b
        /*002e*/ 	.short	0x00ff


	//----- nvinfo : EIATTR_NUM_BARRIERS
	.align		4
        /*0030*/ 	.byte	0x02, 0x4c
        /*0032*/ 	.byte	0x01
	.zero		1


	//----- nvinfo : EIATTR_ANNOTATIONS
	.align		4
        /*0034*/ 	.byte	0x04, 0x55
        /*0036*/ 	.short	(.L_1388 - .L_1387)


	//   ....[0]....
.L_1387:
        /*0038*/ 	.word	0x00000001
        /*003c*/ 	.byte	0x90, 0x99, 0x01, 0x00, 0x01, 0x00, 0x00, 0x00, 0xc0, 0x99, 0x01, 0x00, 0x01, 0x00, 0x00, 0x00
        /*004c*/ 	.byte	0x10, 0xa7, 0x01, 0x00, 0x01, 0x00, 0x00, 0x00, 0x20, 0xa7, 0x01, 0x00, 0x01, 0x00, 0x00, 0x00
        /*005c*/ 	.byte	0x50, 0xda, 0x01, 0x00, 0x01, 0x00, 0x00, 0x00, 0x60, 0xda, 0x01, 0x00, 0x01, 0x00, 0x00, 0x00
        /*006c*/ 	.byte	0x60, 0xf7, 0x01, 0x00, 0x01, 0x00, 0x00, 0x00, 0x90, 0xf7, 0x01, 0x00


	//----- nvinfo : EIATTR_MERCURY_ISA_VERSION
	.align		4
.L_1388:
        /*0078*/ 	.byte	0x03, 0x5f
        /*007a*/ 	.short	0x0000


	//----- nvinfo : EIATTR_COOP_GROUP_MASK_REGIDS
	.align		4
        /*007c*/ 	.byte	0x04, 0x29
        /*007e*/ 	.short	(.L_1390 - .L_1389)


	//   ....[0]....
.L_1389:
        /*0080*/ 	.word	0xffffffff


	//   ....[1]....
        /*0084*/ 	.word	0xffffffff


	//   ....[2]....
        /*0088*/ 	.word	0xffffffff


	//   ....[3]....
        /*008c*/ 	.word	0xffffffff


	//   ....[4]....
        /*0090*/ 	.word	0xffffffff


	//   ....[5]....
        /*0094*/ 	.word	0xffffffff


	//   ....[6]....
        /*0098*/ 	.word	0xffffffff


	//   ....[7]....
        /*009c*/ 	.word	0xffffffff


	//   ....[8]....
        /*00a0*/ 	.word	0xffffffff


	//   ....[9]....
        /*00a4*/ 	.word	0xffffffff


	//   ....[10]....
        /*00a8*/ 	.word	0xffffffff


	//   ....[11]....
        /*00ac*/ 	.word	0xffffffff


	//   ....[12]....
        /*00b0*/ 	.word	0xffffffff


	//   ....[13]....
        /*00b4*/ 	.word	0xffffffff


	//   ....[14]....
        /*00b8*/ 	.word	0xffffffff


	//   ....[15]....
        /*00bc*/ 	.word	0xffffffff


	//   ....[16]....
        /*00c0*/ 	.word	0xffffffff


	//   ....[17]....
        /*00c4*/ 	.word	0xffffffff


	//   ....[18]....
        /*00c8*/ 	.word	0xffffffff


	//   ....[19]....
        /*00cc*/ 	.word	0xffffffff


	//----- nvinfo : EIATTR_COOP_GROUP_INSTR_OFFSETS
	.align		4
.L_1390:
        /*00d0*/ 	.byte	0x04, 0x28
        /*00d2*/ 	.short	(.L_1392 - .L_1391)


	//   ....[0]....
.L_1391:
        /*00d4*/ 	.word	0x00018190


	//   ....[1]....
        /*00d8*/ 	.word	0x00018200


	//   ....[2]....
        /*00dc*/ 	.word	0x00018220


	//   ....[3]....
        /*00e0*/ 	.word	0x00018240


	//   ....[4]....
        /*00e4*/ 	.word	0x0001bd20


	//   ....[5]....
        /*00e8*/ 	.word	0x0001bd70


	//   ....[6]....
        /*00ec*/ 	.word	0x0001bd90


	//   ....[7]....
        /*00f0*/ 	.word	0x0001bdc0


	//   ....[8]....
        /*00f4*/ 	.word	0x000202d0


	//   ....[9]....
        /*00f8*/ 	.word	0x000202f0


	//   ....[10]....
        /*00fc*/ 	.word	0x00020320


	//   ....[11]....
        /*0100*/ 	.word	0x00020340


	//   ....[12]....
        /*0104*/ 	.word	0x000221c0


	//   ....[13]....
        /*0108*/ 	.word	0x000221f0


	//   ....[14]....
        /*010c*/ 	.word	0x00022200


	//   ....[15]....
        /*0110*/ 	.word	0x00022230


	//   ....[16]....
        /*0114*/ 	.word	0x00023af0


	//   ....[17]....
        /*0118*/ 	.word	0x00023b30


	//   ....[18]....
        /*011c*/ 	.word	0x00023b80


	//   ....[19]....
        /*0120*/ 	.word	0x00023bd0


	//----- nvinfo : EIATTR_EXIT_INSTR_OFFSETS
	.align		4
.L_1392:
        /*0124*/ 	.byte	0x04, 0x1c
        /*0126*/ 	.short	(.L_1394 - .L_1393)


	//   ....[0]....
.L_1393:
        /*0128*/ 	.word	0x00000200


	//----- nvinfo : EIATTR_CTAIDZ_USED
	.align		4
.L_1394:
        /*012c*/ 	.byte	0x01, 0x04
	.zero		2


	//----- nvinfo : EIATTR_CRS_STACK_SIZE
	.align		4
        /*0130*/ 	.byte	0x04, 0x1e
        /*0132*/ 	.short	(.L_1396 - .L_1395)
.L_1395:
        /*0134*/ 	.word	0x00000000
.L_1396:


//--------------------- .nv.info._ZN5flash24flash_fwd_splitkv_kernelI23Flash_fwd_kernel_traitsILi256ELi64ELi64ELi4ELb0ELb0EN7cutlass10bfloat16_tE19Flash_kernel_traitsILi256ELi64ELi64ELi4ES3_EELb0ELb1ELb1ELb0ELb0ELb0ELb1ELb1EEEvNS_16Flash_fwd_paramsE --------------------------
	.section	.nv.info._ZN5flash24flash_fwd_splitkv_kernelI23Flash_fwd_kernel_traitsILi256ELi64ELi64ELi4ELb0ELb0EN7cutlass10bfloat16_tE19Flash_kernel_traitsILi256ELi64ELi64ELi4ES3_EELb0ELb1ELb1ELb0ELb0ELb0ELb1ELb1EEEvNS_16Flash_fwd_paramsE,"",@"SHT_CUDA_INFO"
	.sectionflags	@""
	.align	4


	//----- nvinfo : EIATTR_CUDA_API_VERSION
	.align		4
        /*0000*/ 	.byte	0x04, 0x37
        /*0002*/ 	.short	(.L_1398 - .L_1397)
.L_1397:
        /*0004*/ 	.word	0x00000082


	//----- nvinfo : EIATTR_SW2861232_WAR
	.align		4
.L_1398:
        /*0008*/ 	.byte	0x01, 0x35
	.zero		2


	//----- nvinfo : EIATTR_PARAM_CBANK
	.align		4
        /*000c*/ 	.byte	0x04, 0x0a
        /*000e*/ 	.short	(.L_1400 - .L_1399)
	.align		4
.L_1399:
        /*0010*/ 	.word	index@(.nv.constant0._ZN5flash24flash_fwd_splitkv_kernelI23Flash_fwd_kernel_traitsILi256ELi64ELi64ELi4ELb0ELb0EN7cutlass10bfloat16_tE19Flash_kernel_traitsILi256ELi64ELi64ELi4ES3_EELb0ELb1ELb1ELb0ELb0ELb0ELb1ELb1EEEvNS_16Flash_fwd_paramsE)
        /*0014*/ 	.short	0x0160
        /*0016*/ 	.short	0x01d0


	//----- nvinfo : EIATTR_CBANK_PARAM_SIZE
	.align		4
.L_1400:
        /*0018*/ 	.byte	0x03, 0x19
        /*001a*/ 	.short	0x01d0


	//----- nvinfo : EIATTR_KPARAM_INFO
	.align		4
        /*001c*/ 	.byte	0x04, 0x17
        /*001e*/ 	.short	(.L_1402 - .L_1401)
.L_1401:
        /*0020*/ 	.word	0x00000000
        /*0024*/ 	.short	0x0000
        /*0026*/ 	.short	0x0000
        /*0028*/ 	.byte	0x00, 0xf0, 0x41, 0x07


	//----- nvinfo : EIATTR_MAXREG_COUNT
	.align		4
.L_1402:
        /*002c*/ 	.byte	0x03, 0x1b
        /*002e*/ 	.short	0x00ff


	//----- nvinfo : EIATTR_NUM_BARRIERS
	.align		4
        /*0030*/ 	.byte	0x02, 0x4c
        /*0032*/ 	.byte	0x01
	.zero		1


	//----- nvinfo : EIATTR_ANNOTATIONS
	.align		4
        /*0034*/ 	.byte	0x04, 0x55
        /*0036*/ 	.short	(.L_1404 - .L_1403)


	//   ....[0]....
.L_1403:
        /*0038*/ 	.word	0x00000001
        /*003c*/ 	.byte	0xb0, 0x02, 0x02, 0x00, 0x01, 0x00, 0x00, 0x00, 0x00, 0x03, 0x02, 0x00, 0x01, 0x00, 0x00, 0x00
        /*004c*/ 	.byte	0x30, 0x03, 0x02, 0x00, 0x01, 0x00, 0x00, 0x00, 0x60, 0x06, 0x02, 0x00, 0x01, 0x00, 0x00, 0x00
        /*005c*/ 	.byte	0xb0, 0x07, 0x02, 0x00, 0x01, 0x00, 0x00, 0x00, 0xe0, 0x07, 0x02, 0x00, 0x01, 0x00, 0x00, 0x00
        /*006c*/ 	.byte	0xb0, 0x2f, 0x02, 0x00, 0x01, 0x00, 0x00, 0x00, 0xb0, 0x3f, 0x02, 0x00


	//----- nvinfo : EIATTR_MERCURY_ISA_VERSION
	.align		4
.L_1404:
        /*0078*/ 	.byte	0x03, 0x5f
        /*007a*/ 	.short	0x0000


	//----- nvinfo : EIATTR_COOP_GROUP_MASK_REGIDS
	.align		4
        /*007c*/ 	.byte	0x04, 0x29
        /*007e*/ 	.short	(.L_1406 - .L_1405)


	//   ....[0]....
.L_1405:
        /*0080*/ 	.word	0xffffffff


	//   ....[1]....
        /*0084*/ 	.word	0xffffffff


	//   ....[2]....
        /*0088*/ 	.word	0xffffffff


	//   ....[3]....
        /*008c*/ 	.word	0xffffffff


	//   ....[4]....
        /*0090*/ 	.word	0xffffffff


	//   ....[5]....
        /*0094*/ 	.word	0xffffffff


	//   ....[6]....
        /*0098*/ 	.word	0xffffffff


	//   ....[7]....
        /*009c*/ 	.word	0xffffffff


	//   ....[8]....
        /*00a0*/ 	.word	0xffffffff


	//   ....[9]....
        /*00a4*/ 	.word	0xffffffff


	//   ....[10]....
        /*00a8*/ 	.word	0xffffffff


	//   ....[11]....
        /*00ac*/ 	.word	0xffffffff


	//   ....[12]....
        /*00b0*/ 	.word	0xffffffff


	//   ....[13]....
        /*00b4*/ 	.word	0xffffffff


	//   ....[14]....
        /*00b8*/ 	.word	0xffffffff


	//   ....[15]....
        /*00bc*/ 	.word	0xffffffff


	//   ....[16]....
        /*00c0*/ 	.word	0xffffffff


	//   ....[17]....
        /*00c4*/ 	.word	0xffffffff


	//   ....[18]....
        /*00c8*/ 	.word	0xffffffff


	//   ....[19]....
        /*00cc*/ 	.word	0xffffffff


	//----- nvinfo : EIATTR_COOP_GROUP_INSTR_OFFSETS
	.align		4
.L_1406:
        /*00d0*/ 	.byte	0x04, 0x28
        /*00d2*/ 	.short	(.L_1408 - .L_1407)


	//   ....[0]....
.L_1407:
        /*00d4*/ 	.word	0x0001bf20


	//   ....[1]....
        /*00d8*/ 	.word	0x0001c0e0


	//   ....[2]....
        /*00dc*/ 	.word	0x0001c0f0


	//   ....[3]....
        /*00e0*/ 	.word	0x0001c120


	//   ....[4]....
        /*00e4*/ 	.word	0x00020db0


	//   ....[5]....
        /*00e8*/ 	.word	0x00020e00


	//   ....[6]....
        /*00ec*/ 	.word	0x00020e20


	//   ....[7]....
        /*00f0*/ 	.word	0x00020e40


	//   ....[8]....
        /*00f4*/ 	.word	0x000263e0


	//   ....[9]....
        /*00f8*/ 	.word	0x00026490


	//   ....[10]....
        /*00fc*/ 	.word	0x000264b0


	//   ....[11]....
        /*0100*/ 	.word	0x000264d0


	//   ....[12]....
        /*0104*/ 	.word	0x000285a0


	//   ....[13]....
        /*0108*/ 	.word	0x000285d0


	//   ....[14]....
        /*010c*/ 	.word	0x000285e0


	//   ....[15]....
        /*0110*/ 	.word	0x00028610


	//   ....[16]....
        /*0114*/ 	.word	0x0002a3f0


	//   ....[17]....
        /*0118*/ 	.word	0x0002a440


	//   ....[18]....
        /*011c*/ 	.word	0x0002a490


	//   ....[19]....
        /*0120*/ 	.word	0x0002a4d0


	//----- nvinfo : EIATTR_EXIT_INSTR_OFFSETS
	.align		4
.L_1408:
        /*0124*/ 	.byte	0x04, 0x1c
        /*0126*/ 	.short	(.L_1410 - .L_1409)


	//   ....[0]....
.L_1409:
        /*0128*/ 	.word	0x00000200


	//----- nvinfo : EIATTR_CTAIDZ_USED
	.align		4
.L_1410:
        /*012c*/ 	.byte	0x01, 0x04
	.zero		2


	//----- nvinfo : EIATTR_CRS_STACK_SIZE
	.align		4
        /*0130*/ 	.byte	0x04, 0x1e
        /*0132*/ 	.short	(.L_1412 - .L_1411)
.L_1411:
        /*0134*/ 	.word	0x00000000
.L_1412:


//--------------------- .nv.info._ZN5flash24flash_fwd_splitkv_kernelI23Flash_fwd_kernel_traitsILi256ELi64ELi64ELi4ELb0ELb0EN7cutlass10bfloat16_tE19Flash_kernel_traitsILi256ELi64ELi64ELi4ES3_EELb0ELb1ELb1ELb0ELb0ELb1ELb1ELb1EEEvNS_16Flash_fwd_paramsE --------------------------
	.section	.nv.info._ZN5flash24flash_fwd_splitkv_kernelI23Flash_fwd_kernel_traitsILi256ELi64ELi64ELi4ELb0ELb0EN7cutlass10bfloat16_tE19Flash_kernel_traitsILi256ELi64ELi64ELi4ES3_EELb0ELb1ELb1ELb0ELb0ELb1ELb1ELb1EEEvNS_16Flash_fwd_paramsE,"",@"SHT_CUDA_INFO"
	.sectionflags	@""
	.align	4


	//----- nvinfo : EIATTR_CUDA_API_VERSION
	.align		4
        /*0000*/ 	.byte	0x04, 0x37
        /*0002*/ 	.short	(.L_1414 - .L_1413)
.L_1413:
        /*0004*/ 	.word	0x00000082


	//----- nvinfo : EIATTR_SW2861232_WAR
	.align		4
.L_1414:
        /*0008*/ 	.byte	0x01, 0x35
	.zero		2


	//----- nvinfo : EIATTR_PARAM_CBANK
	.align		4
        /*000c*/ 	.byte	0x04, 0x0a
        /*000e*/ 	.short	(.L_1416 - .L_1415)
	.align		4
.L_1415:
        /*0010*/ 	.word	index@(.nv.constant0._ZN5flash24flash_fwd_splitkv_kernelI23Flash_fwd_kernel_traitsILi256ELi64ELi64ELi4ELb0ELb0EN7cutlass10bfloat16_tE19Flash_kernel_traitsILi256ELi64ELi64ELi4ES3_EELb0ELb1ELb1ELb0ELb0ELb1ELb1ELb1EEEvNS_16Flash_fwd_paramsE)
        /*0014*/ 	.short	0x0160
        /*0016*/ 	.short	0x01d0


	//----- nvinfo : EIATTR_CBANK_PARAM_SIZE
	.align		4
.L_1416:
        /*0018*/ 	.byte	0x03, 0x19
        /*001a*/ 	.short	0x01d0


	//----- nvinfo : EIATTR_KPARAM_INFO
	.align		4
        /*001c*/ 	.byte	0x04, 0x17
        /*001e*/ 	.short	(.L_1418 - .L_1417)
.L_1417:
        /*0020*/ 	.word	0x00000000
        /*0024*/ 	.short	0x0000
        /*0026*/ 	.short	0x0000
        /*0028*/ 	.byte	0x00, 0xf0, 0x41, 0x07


	//----- nvinfo : EIATTR_MAXREG_COUNT
	.align		4
.L_1418:
        /*002c*/ 	.byte	0x03, 0x1b
        /*002e*/ 	.short	0x00ff


	//----- nvinfo : EIATTR_NUM_BARRIERS
	.align		4
        /*0030*/ 	.byte	0x02, 0x4c
        /*0032*/ 	.byte	0x01
	.zero		1


	//----- nvinfo : EIATTR_ANNOTATIONS
	.align		4
        /*0034*/ 	.byte	0x04, 0x55
        /*0036*/ 	.short	(.L_1420 - .L_1419)


	//   ....[0]....
.L_1419:
        /*0038*/ 	.word	0x00000001
        /*003c*/ 	.byte	0xe0, 0x15, 0x02, 0x00, 0x01, 0x00, 0x00, 0x00, 0x30, 0x16, 0x02, 0x00, 0x01, 0x00, 0x00, 0x00
        /*004c*/ 	.byte	0x60, 0x16, 0x02, 0x00, 0x01, 0x00, 0x00, 0x00, 0xb0, 0x16, 0x02, 0x00, 0x01, 0x00, 0x00, 0x00
        /*005c*/ 	.byte	0x00, 0x17, 0x02, 0x00, 0x01, 0x00, 0x00, 0x00, 0xc0, 0x18, 0x02, 0x00, 0x01, 0x00, 0x00, 0x00
        /*006c*/ 	.byte	0xa0, 0x1b, 0x02, 0x00, 0x01, 0x00, 0x00, 0x00, 0xb0, 0x1b, 0x02, 0x00, 0x01, 0x00, 0x00, 0x00
        /*007c*/ 	.byte	0xe0, 0x1b, 0x02, 0x00, 0x01, 0x00, 0x00, 0x00, 0x10, 0x1c, 0x02, 0x00, 0x01, 0x00, 0x00, 0x00
        /*008c*/ 	.byte	0x40, 0x43, 0x02, 0x00, 0x01, 0x00, 0x00, 0x00, 0xa0, 0x4d, 0x02, 0x00


	//----- nvinfo : EIATTR_MERCURY_ISA_VERSION
	.align		4
.L_1420:
        /*0098*/ 	.byte	0x03, 0x5f
        /*009a*/ 	.short	0x0000


	//----- nvinfo : EIATTR_COOP_GROUP_MASK_REGIDS
	.align		4
        /*009c*/ 	.byte	0x04, 0x29
        /*009e*/ 	.short	(.L_1422 - .L_1421)


	//   ....[0]....
.L_1421:
        /*00a0*/ 	.word	0xffffffff


	//   ....[1]....
        /*00a4*/ 	.word	0xffffffff


	//   ....[2]....
        /*00a8*/ 	.word	0xffffffff


	//   ....[3]....
        /*00ac*/ 	.word	0xffffffff


	//   ....[4]....
        /*00b0*/ 	.word	0xffffffff


	//   ....[5]....
        /*00b4*/ 	.word	0xffffffff


	//   ....[6]....
        /*00b8*/ 	.word	0xffffffff


	//   ....[7]....
        /*00bc*/ 	.word	0xffffffff


	//   ....[8]....
        /*00c0*/ 	.word	0xffffffff


	//   ....[9]....
        /*00c4*/ 	.word	0xffffffff


	//   ....[10]....
        /*00c8*/ 	.word	0xffffffff


	//   ....[11]....
        /*00cc*/ 	.word	0xffffffff


	//   ....[12]....
        /*00d0*/ 	.word	0xffffffff


	//   ....[13]....
        /*00d4*/ 	.word	0xffffffff


	//   ....[14]....
        /*00d8*/ 	.word	0xffffffff


	//   ....[15]....
        /*00dc*/ 	.word	0xffffffff


	//   ....[16]....
        /*00e0*/ 	.word	0xffffffff


	//   ....[17]....
        /*00e4*/ 	.word	0xffffffff


	//   ....[18]....
        /*00e8*/ 	.word	0xffffffff


	//   ....[19]....
        /*00ec*/ 	.word	0xffffffff


	//----- nvinfo : EIATTR_COOP_GROUP_INSTR_OFFSETS
	.align		4
.L_1422:
        /*00f0*/ 	.byte	0x04, 0x28
        /*00f2*/ 	.short	(.L_1424 - .L_1423)


	//   ....[0]....
.L_1423:
        /*00f4*/ 	.word	0x0001cfb0


	//   ....[1]....
        /*00f8*/ 	.word	0x0001d060


	//   ....[2]....
        /*00fc*/ 	.word	0x0001d080


	//   ....[3]....
        /*0100*/ 	.word	0x0001d0a0


	//   ....[4]....
        /*0104*/ 	.word	0x00022180


	//   ....[5]....
        /*0108*/ 	.word	0x00022190


	//   ....[6]....
        /*010c*/ 	.word	0x000221c0


	//   ....[7]....
        /*0110*/ 	.word	0x000221d0


	//   ....[8]....
        /*0114*/ 	.word	0x00027bf0


	//   ....[9]....
        /*0118*/ 	.word	0x00027d50


	//   ....[10]....
        /*011c*/ 	.word	0x00027d60


	//   ....[11]....
        /*0120*/ 	.word	0x00027dc0


	//   ....[12]....
        /*0124*/ 	.word	0x00029e60


	//   ....[13]....
        /*0128*/ 	.word	0x00029e90


	//   ....[14]....
        /*012c*/ 	.word	0x00029ea0


	//   ....[15]....
        /*0130*/ 	.word	0x00029ed0


	//   ....[16]....
        /*0134*/ 	.word	0x0002bce0


	//   ....[17]....
        /*0138*/ 	.word	0x0002bd40


	//   ....[18]....
        /*013c*/ 	.word	0x0002bd90


	//   ....[19]....
        /*0140*/ 	.word	0x0002bde0


	//----- nvinfo : EIATTR_EXIT_INSTR_OFFSETS
	.align		4
.L_1424:
        /*0144*/ 	.byte	0x04, 0x1c
        /*0146*/ 	.short	(.L_1426 - .L_1425)


	//   ....[0]....
.L_1425:
        /*0148*/ 	.word	0x00000200


	//----- nvinfo : EIATTR_CTAIDZ_USED
	.align		4
.L_1426:
        /*014c*/ 	.byte	0x01, 0x04
	.zero		2


	//----- nvinfo : EIATTR_CRS_STACK_SIZE
	.align		4
        /*0150*/ 	.byte	0x04, 0x1e
        /*0152*/ 	.short	(.L_1428 - .L_1427)
.L_1427:
        /*0154*/ 	.word	0x00000000
.L_1428:


//--------------------- .nv.callgraph             --------------------------
	.section	.nv.callgraph,"",@"SHT_CUDA_CALLGRAPH"
	.align	4
	.sectionentsize	8
	.align		4
        /*0000*/ 	.word	0x00000000
	.align		4
        /*0004*/ 	.word	0xffffffff
	.align		4
        /*0008*/ 	.word	0x00000000
	.align		4
        /*000c*/ 	.word	0xfffffffe
	.align		4
        /*0010*/ 	.word	0x00000000
	.align		4
        /*0014*/ 	.word	0xfffffffd
	.align		4
        /*0018*/ 	.word	0x00000000
	.align		4
        /*001c*/ 	.word	0xfffffffc


//--------------------- .nv.rel.action            --------------------------
	.section	.nv.rel.action,"",@"SHT_CUDA_RELOCINFO"
	.align	8
	.sectionentsize	8
        /*0000*/ 	.byte	0x73, 0x00, 0x00, 0x00, 0x00, 0x00, 0x00, 0x00, 0x00, 0x00, 0x00, 0x11, 0x25, 0x00, 0x05, 0x36


//--------------------- .nv.constant4             --------------------------
	.section	.nv.constant4,"a",@progbits
	.align	8
	.align		8
.nv.constant4:
        /*0000*/ 	.dword	_ZN72_INTERNAL_056383cb_36_flash_fwd_split_hdim256_bf16_sm80_cu_8761d306_28094cuda3std3__45__cpo5beginE
	.align		8
        /*0008*/ 	.dword	_ZN72_INTERNAL_056383cb_36_flash_fwd_split_hdim256_bf16_sm80_cu_8761d306_28094cuda3std3__45__cpo3endE
	.align		8
        /*0010*/ 	.dword	_ZN72_INTERNAL_056383cb_36_flash_fwd_split_hdim256_bf16_sm80_cu_8761d306_28094cuda3std3__45__cpo6cbeginE
	.align		8
        /*0018*/ 	.dword	_ZN72_INTERNAL_056383cb_36_flash_fwd_split_hdim256_bf16_sm80_cu_8761d306_28094cuda3std3__45__cpo4cendE
	.align		8
        /*0020*/ 	.dword	_ZN72_INTERNAL_056383cb_36_flash_fwd_split_hdim256_bf16_sm80_cu_8761d306_28094cuda3std3__474_GLOBAL__N__056383cb_36_flash_fwd_split_hdim256_bf16_sm80_cu_8761d306_28096ignoreE
	.align		8
        /*0028*/ 	.dword	_ZN72_INTERNAL_056383cb_36_flash_fwd_split_hdim256_bf16_sm80_cu_8761d306_28094cuda3std3__419piecewise_constructE
	.align		8
        /*0030*/ 	.dword	_ZN72_INTERNAL_056383cb_36_flash_fwd_split_hdim256_bf16_sm80_cu_8761d306_28094cuda3std3__48in_placeE
	.align		8
        /*0038*/ 	.dword	_ZN72_INTERNAL_056383cb_36_flash_fwd_split_hdim256_bf16_sm80_cu_8761d306_28094cuda3std6ranges3__45__cpo4swapE
	.align		8
        /*0040*/ 	.dword	_ZN72_INTERNAL_056383cb_36_flash_fwd_split_hdim256_bf16_sm80_cu_8761d306_28094cuda3std6ranges3__45__cpo9iter_moveE
	.align		8
        /*0048*/ 	.dword	_ZN72_INTERNAL_056383cb_36_flash_fwd_split_hdim256_bf16_sm80_cu_8761d306_28094cute7productE
	.align		8
        /*0050*/ 	.dword	_ZN72_INTERNAL_056383cb_36_flash_fwd_split_hdim256_bf16_sm80_cu_8761d306_28094cute1_E


//--------------------- .nv.constant0._ZN5flash32flash_fwd_splitkv_combine_kernelI23Flash_fwd_kernel_traitsILi256ELi64ELi64ELi4ELb0ELb0EN7cutlass10bfloat16_tE19Flash_kernel_traitsILi256ELi64ELi64ELi4ES3_EELi4ELi7ELb0EEEvNS_16Flash_fwd_paramsE --------------------------
	.section	.nv.constant0._ZN5flash32flash_fwd_splitkv_combine_kernelI23Flash_fwd_kernel_traitsILi256ELi64ELi64ELi4ELb0ELb0EN7cutlass10bfloat16_tE19Flash_kernel_traitsILi256ELi64ELi64ELi4ES3_EELi4ELi7ELb0EEEvNS_16Flash_fwd_paramsE,"a",@progbits
	.sectionflags	@""
	.align	4
.nv.constant0._ZN5flash32flash_fwd_splitkv_combine_kernelI23Flash_fwd_kernel_traitsILi256ELi64ELi64ELi4ELb0ELb0EN7cutlass10bfloat16_tE19Flash_kernel_traitsILi256ELi64ELi64ELi4ES3_EELi4ELi7ELb0EEEvNS_16Flash_fwd_paramsE:
	.zero		816


//--------------------- .nv.constant0._ZN5flash32flash_fwd_splitkv_combine_kernelI23Flash_fwd_kernel_traitsILi256ELi64ELi64ELi4ELb0ELb0EN7cutlass10bfloat16_tE19Flash_kernel_traitsILi256ELi64ELi64ELi4ES3_EELi4ELi6ELb0EEEvNS_16Flash_fwd_paramsE --------------------------
	.section	.nv.constant0._ZN5flash32flash_fwd_splitkv_combine_kernelI23Flash_fwd_kernel_traitsILi256ELi64ELi64ELi4ELb0ELb0EN7cutlass10bfloat16_tE19Flash_kernel_traitsILi256ELi64ELi64ELi4ES3_EELi4ELi6ELb0EEEvNS_16Flash_fwd_paramsE,"a",@progbits
	.sectionflags	@""
	.align	4
.nv.constant0._ZN5flash32flash_fwd_splitkv_combine_kernelI23Flash_fwd_kernel_traitsILi256ELi64ELi64ELi4ELb0ELb0EN7cutlass10bfloat16_tE19Flash_kernel_traitsILi256ELi64ELi64ELi4ES3_EELi4ELi6ELb0EEEvNS_16Flash_fwd_paramsE:
	.zero		816


//--------------------- .nv.constant0._ZN5flash32flash_fwd_splitkv_combine_kernelI23Flash_fwd_kernel_traitsILi256ELi64ELi64ELi4ELb0ELb0EN7cutlass10bfloat16_tE19Flash_kernel_traitsILi256ELi64ELi64ELi4ES3_EELi4ELi5ELb0EEEvNS_16Flash_fwd_paramsE --------------------------
	.section	.nv.constant0._ZN5flash32flash_fwd_splitkv_combine_kernelI23Flash_fwd_kernel_traitsILi256ELi64ELi64ELi4ELb0ELb0EN7cutlass10bfloat16_tE19Flash_kernel_traitsILi256ELi64ELi64ELi4ES3_EELi4ELi5ELb0EEEvNS_16Flash_fwd_paramsE,"a",@progbits
	.sectionflags	@""
	.align	4
.nv.constant0._ZN5flash32flash_fwd_splitkv_combine_kernelI23Flash_fwd_kernel_traitsILi256ELi64ELi64ELi4ELb0ELb0EN7cutlass10bfloat16_tE19Flash_kernel_traitsILi256ELi64ELi64ELi4ES3_EELi4ELi5ELb0EEEvNS_16Flash_fwd_paramsE:
	.zero		816


//--------------------- .nv.constant0._ZN5flash32flash_fwd_splitkv_combine_kernelI23Flash_fwd_kernel_traitsILi256ELi64ELi64ELi4ELb0ELb0EN7cutlass10bfloat16_tE19Flash_kernel_traitsILi256ELi64ELi64ELi4ES3_EELi4ELi4ELb0EEEvNS_16Flash_fwd_paramsE --------------------------
	.section	.nv.constant0._ZN5flash32flash_fwd_splitkv_combine_kernelI23Flash_fwd_kernel_traitsILi256ELi64ELi64ELi4ELb0ELb0EN7cutlass10bfloat16_tE19Flash_kernel_traitsILi256ELi64ELi64ELi4ES3_EELi4ELi4ELb0EEEvNS_16Flash_fwd_paramsE,"a",@progbits
	.sectionflags	@""
	.align	4
.nv.constant0._ZN5flash32flash_fwd_splitkv_combine_kernelI23Flash_fwd_kernel_traitsILi256ELi64ELi64ELi4ELb0ELb0EN7cutlass10bfloat16_tE19Flash_kernel_traitsILi256ELi64ELi64ELi4ES3_EELi4ELi4ELb0EEEvNS_16Flash_fwd_paramsE:
	.zero		816


//--------------------- .nv.constant0._ZN5flash32flash_fwd_splitkv_combine_kernelI23Flash_fwd_kernel_traitsILi256ELi64ELi64ELi4ELb0ELb0EN7cutlass10bfloat16_tE19Flash_kernel_traitsILi256ELi64ELi64ELi4ES3_EELi4ELi3ELb0EEEvNS_16Flash_fwd_paramsE --------------------------
	.section	.nv.constant0._ZN5flash32flash_fwd_splitkv_combine_kernelI23Flash_fwd_kernel_traitsILi256ELi64ELi64ELi4ELb0ELb0EN7cutlass10bfloat16_tE19Flash_kernel_traitsILi256ELi64ELi64ELi4ES3_EELi4ELi3ELb0EEEvNS_16Flash_fwd_paramsE,"a",@progbits
	.sectionflags	@""
	.align	4
.nv.constant0._ZN5flash32flash_fwd_splitkv_combine_kernelI23Flash_fwd_kernel_traitsILi256ELi64ELi64ELi4ELb0ELb0EN7cutlass10bfloat16_tE19Flash_kernel_traitsILi256ELi64ELi64ELi4ES3_EELi4ELi3ELb0EEEvNS_16Flash_fwd_paramsE:
	.zero		816


//--------------------- .nv.constant0._ZN5flash32flash_fwd_splitkv_combine_kernelI23Flash_fwd_kernel_traitsILi256ELi64ELi64ELi4ELb0ELb0EN7cutlass10bfloat16_tE19Flash_kernel_traitsILi256ELi64ELi64ELi4ES3_EELi4ELi2ELb0EEEvNS_16Flash_fwd_paramsE --------------------------
	.section	.nv.constant0._ZN5flash32flash_fwd_splitkv_combine_kernelI23Flash_fwd_kernel_traitsILi256ELi64ELi64ELi4ELb0ELb0EN7cutlass10bfloat16_tE19Flash_kernel_traitsILi256ELi64ELi64ELi4ES3_EELi4ELi2ELb0EEEvNS_16Flash_fwd_paramsE,"a",@progbits
	.sectionflags	@""
	.align	4
.nv.constant0._ZN5flash32flash_fwd_splitkv_combine_kernelI23Flash_fwd_kernel_traitsILi256ELi64ELi64ELi4ELb0ELb0EN7cutlass10bfloat16_tE19Flash_kernel_traitsILi256ELi64ELi64ELi4ES3_EELi4ELi2ELb0EEEvNS_16Flash_fwd_paramsE:
	.zero		816


//--------------------- .nv.constant0._ZN5flash32flash_fwd_splitkv_combine_kernelI23Flash_fwd_kernel_traitsILi256ELi64ELi64ELi4ELb0ELb0EN7cutlass10bfloat16_tE19Flash_kernel_traitsILi256ELi64ELi64ELi4ES3_EELi4ELi1ELb0EEEvNS_16Flash_fwd_paramsE --------------------------
	.section	.nv.constant0._ZN5flash32flash_fwd_splitkv_combine_kernelI23Flash_fwd_kernel_traitsILi256ELi64ELi64ELi4ELb0ELb0EN7cutlass10bfloat16_tE19Flash_kernel_traitsILi256ELi64ELi64ELi4ES3_EELi4ELi1ELb0EEEvNS_16Flash_fwd_paramsE,"a",@progbits
	.sectionflags	@""
	.align	4
.nv.constant0._ZN5flash32flash_fwd_splitkv_combine_kernelI23Flash_fwd_kernel_traitsILi256ELi64ELi64ELi4ELb0ELb0EN7cutlass10bfloat16_tE19Flash_kernel_traitsILi256ELi64ELi64ELi4ES3_EELi4ELi1ELb0EEEvNS_16Flash_fwd_paramsE:
	.zero		816


//--------------------- .nv.constant0._ZN5flash32flash_fwd_splitkv_combine_kernelI23Flash_fwd_kernel_traitsILi256ELi64ELi64ELi4ELb0ELb0EN7cutlass10bfloat16_tE19Flash_kernel_traitsILi256ELi64ELi64ELi4ES3_EELi4ELi7ELb1EEEvNS_16Flash_fwd_paramsE --------------------------
	.section	.nv.constant0._ZN5flash32flash_fwd_splitkv_combine_kernelI23Flash_fwd_kernel_traitsILi256ELi64ELi64ELi4ELb0ELb0EN7cutlass10bfloat16_tE19Flash_kernel_traitsILi256ELi64ELi64ELi4ES3_EELi4ELi7ELb1EEEvNS_16Flash_fwd_paramsE,"a",@progbits
	.sectionflags	@""
	.align	4
.nv.constant0._ZN5flash32flash_fwd_splitkv_combine_kernelI23Flash_fwd_kernel_traitsILi256ELi64ELi64ELi4ELb0ELb0EN7cutlass10bfloat16_tE19Flash_kernel_traitsILi256ELi64ELi64ELi4ES3_EELi4ELi7ELb1EEEvNS_16Flash_fwd_paramsE:
	.zero		816


//--------------------- .nv.constant0._ZN5flash32flash_fwd_splitkv_combine_kernelI23Flash_fwd_kernel_traitsILi256ELi64ELi64ELi4ELb0ELb0EN7cutlass10bfloat16_tE19Flash_kernel_traitsILi256ELi64ELi64ELi4ES3_EELi4ELi6ELb1EEEvNS_16Flash_fwd_paramsE --------------------------
	.section	.nv.constant0._ZN5flash32flash_fwd_splitkv_combine_kernelI23Flash_fwd_kernel_traitsILi256ELi64ELi64ELi4ELb0ELb0EN7cutlass10bfloat16_tE19Flash_kernel_traitsILi256ELi64ELi64ELi4ES3_EELi4ELi6ELb1EEEvNS_16Flash_fwd_paramsE,"a",@progbits
	.sectionflags	@""
	.align	4
.nv.constant0._ZN5flash32flash_fwd_splitkv_combine_kernelI23Flash_fwd_kernel_traitsILi256ELi64ELi64ELi4ELb0ELb0EN7cutlass10bfloat16_tE19Flash_kernel_traitsILi256ELi64ELi64ELi4ES3_EELi4ELi6ELb1EEEvNS_16Flash_fwd_paramsE:
	.zero		816


//--------------------- .nv.constant0._ZN5flash32flash_fwd_splitkv_combine_kernelI23Flash_fwd_kernel_traitsILi256ELi64ELi64ELi4ELb0ELb0EN7cutlass10bfloat16_tE19Flash_kernel_traitsILi256ELi64ELi64ELi4ES3_EELi4ELi5ELb1EEEvNS_16Flash_fwd_paramsE --------------------------
	.section	.nv.constant0._ZN5flash32flash_fwd_splitkv_combine_kernelI23Flash_fwd_kernel_traitsILi256ELi64ELi64ELi4ELb0ELb0EN7cutlass10bfloat16_tE19Flash_kernel_traitsILi256ELi64ELi64ELi4ES3_EELi4ELi5ELb1EEEvNS_16Flash_fwd_paramsE,"a",@progbits
	.sectionflags	@""
	.align	4
.nv.constant0._ZN5flash32flash_fwd_splitkv_combine_kernelI23Flash_fwd_kernel_traitsILi256ELi64ELi64ELi4ELb0ELb0EN7cutlass10bfloat16_tE19Flash_kernel_traitsILi256ELi64ELi64ELi4ES3_EELi4ELi5ELb1EEEvNS_16Flash_fwd_paramsE:
	.zero		816


//--------------------- .nv.constant0._ZN5flash32flash_fwd_splitkv_combine_kernelI23Flash_fwd_kernel_traitsILi256ELi64ELi64ELi4ELb0ELb0EN7cutlass10bfloat16_tE19Flash_kernel_traitsILi256ELi64ELi64ELi4ES3_EELi4ELi4ELb1EEEvNS_16Flash_fwd_paramsE --------------------------
	.section	.nv.constant0._ZN5flash32flash_fwd_splitkv_combine_kernelI23Flash_fwd_kernel_traitsILi256ELi64ELi64ELi4ELb0ELb0EN7cutlass10bfloat16_tE19Flash_kernel_traitsILi256ELi64ELi64ELi4ES3_EELi4ELi4ELb1EEEvNS_16Flash_fwd_paramsE,"a",@progbits
	.sectionflags	@""
	.align	4
.nv.constant0._ZN5flash32flash_fwd_splitkv_combine_kernelI23Flash_fwd_kernel_traitsILi256ELi64ELi64ELi4ELb0ELb0EN7cutlass10bfloat16_tE19Flash_kernel_traitsILi256ELi64ELi64ELi4ES3_EELi4ELi4ELb1EEEvNS_16Flash_fwd_paramsE:
	.zero		816


//--------------------- .nv.constant0._ZN5flash32flash_fwd_splitkv_combine_kernelI23Flash_fwd_kernel_traitsILi256ELi64ELi64ELi4ELb0ELb0EN7cutlass10bfloat16_tE19Flash_kernel_traitsILi256ELi64ELi64ELi4ES3_EELi4ELi3ELb1EEEvNS_16Flash_fwd_paramsE --------------------------
	.section	.nv.constant0._ZN5flash32flash_fwd_splitkv_combine_kernelI23Flash_fwd_kernel_traitsILi256ELi64ELi64ELi4ELb0ELb0EN7cutlass10bfloat16_tE19Flash_kernel_traitsILi256ELi64ELi64ELi4ES3_EELi4ELi3ELb1EEEvNS_16Flash_fwd_paramsE,"a",@progbits
	.sectionflags	@""
	.align	4
.nv.constant0._ZN5flash32flash_fwd_splitkv_combine_kernelI23Flash_fwd_kernel_traitsILi256ELi64ELi64ELi4ELb0ELb0EN7cutlass10bfloat16_tE19Flash_kernel_traitsILi256ELi64ELi64ELi4ES3_EELi4ELi3ELb1EEEvNS_16Flash_fwd_paramsE:
	.zero		816


//--------------------- .nv.constant0._ZN5flash32flash_fwd_splitkv_combine_kernelI23Flash_fwd_kernel_traitsILi256ELi64ELi64ELi4ELb0ELb0EN7cutlass10bfloat16_tE19Flash_kernel_traitsILi256ELi64ELi64ELi4ES3_EELi4ELi2ELb1EEEvNS_16Flash_fwd_paramsE --------------------------
	.section	.nv.constant0._ZN5flash32flash_fwd_splitkv_combine_kernelI23Flash_fwd_kernel_traitsILi256ELi64ELi64ELi4ELb0ELb0EN7cutlass10bfloat16_tE19Flash_kernel_traitsILi256ELi64ELi64ELi4ES3_EELi4ELi2ELb1EEEvNS_16Flash_fwd_paramsE,"a",@progbits
	.sectionflags	@""
	.align	4
.nv.constant0._ZN5flash32flash_fwd_splitkv_combine_kernelI23Flash_fwd_kernel_traitsILi256ELi64ELi64ELi4ELb0ELb0EN7cutlass10bfloat16_tE19Flash_kernel_traitsILi256ELi64ELi64ELi4ES3_EELi4ELi2ELb1EEEvNS_16Flash_fwd_paramsE:
	.zero		816


//--------------------- .nv.constant0._ZN5flash32flash_fwd_splitkv_combine_kernelI23Flash_fwd_kernel_traitsILi256ELi64ELi64ELi4ELb0ELb0EN7cutlass10bfloat16_tE19Flash_kernel_traitsILi256ELi64ELi64ELi4ES3_EELi4ELi1ELb1EEEvNS_16Flash_fwd_paramsE --------------------------
	.section	.nv.constant0._ZN5flash32flash_fwd_splitkv_combine_kernelI23Flash_fwd_kernel_traitsILi256ELi64ELi64ELi4ELb0ELb0EN7cutlass10bfloat16_tE19Flash_kernel_traitsILi256ELi64ELi64ELi4ES3_EELi4ELi1ELb1EEEvNS_16Flash_fwd_paramsE,"a",@progbits
	.sectionflags	@""
	.align	4
.nv.constant0._ZN5flash32flash_fwd_splitkv_combine_kernelI23Flash_fwd_kernel_traitsILi256ELi64ELi64ELi4ELb0ELb0EN7cutlass10bfloat16_tE19Flash_kernel_traitsILi256ELi64ELi64ELi4ES3_EELi4ELi1ELb1EEEvNS_16Flash_fwd_paramsE:
	.zero		816


//--------------------- .nv.constant0._ZN5flash24flash_fwd_splitkv_kernelI23Flash_fwd_kernel_traitsILi256ELi64ELi64ELi4ELb0ELb0EN7cutlass10bfloat16_tE19Flash_kernel_traitsILi256ELi64ELi64ELi4ES3_EELb0ELb0ELb0ELb0ELb0ELb0ELb0ELb0EEEvNS_16Flash_fwd_paramsE --------------------------
	.section	.nv.constant0._ZN5flash24flash_fwd_splitkv_kernelI23Flash_fwd_kernel_traitsILi256ELi64ELi64ELi4ELb0ELb0EN7cutlass10bfloat16_tE19Flash_kernel_traitsILi256ELi64ELi64ELi4ES3_EELb0ELb0ELb0ELb0ELb0ELb0ELb0ELb0EEEvNS_16Flash_fwd_paramsE,"a",@progbits
	.sectionflags	@""
	.align	4
.nv.constant0._ZN5flash24flash_fwd_splitkv_kernelI23Flash_fwd_kernel_traitsILi256ELi64ELi64ELi4ELb0ELb0EN7cutlass10bfloat16_tE19Flash_kernel_traitsILi256ELi64ELi64ELi4ES3_EELb0ELb0ELb0ELb0ELb0ELb0ELb0ELb0EEEvNS_16Flash_fwd_paramsE:
	.zero		816


//--------------------- .nv.constant0._ZN5flash24flash_fwd_splitkv_kernelI23Flash_fwd_kernel_traitsILi256ELi64ELi64ELi4ELb0ELb0EN7cutlass10bfloat16_tE19Flash_kernel_traitsILi256ELi64ELi64ELi4ES3_EELb0ELb0ELb0ELb0ELb0ELb1ELb0ELb0EEEvNS_16Flash_fwd_paramsE --------------------------
	.section	.nv.constant0._ZN5flash24flash_fwd_splitkv_kernelI23Flash_fwd_kernel_traitsILi256ELi64ELi64ELi4ELb0ELb0EN7cutlass10bfloat16_tE19Flash_kernel_traitsILi256ELi64ELi64ELi4ES3_EELb0ELb0ELb0ELb0ELb0ELb1ELb0ELb0EEEvNS_16Flash_fwd_paramsE,"a",@progbits
	.sectionflags	@""
	.align	4
.nv.constant0._ZN5flash24flash_fwd_splitkv_kernelI23Flash_fwd_kernel_traitsILi256ELi64ELi64ELi4ELb0ELb0EN7cutlass10bfloat16_tE19Flash_kernel_traitsILi256ELi64ELi64ELi4ES3_EELb0ELb0ELb0ELb0ELb0ELb1ELb0ELb0EEEvNS_16Flash_fwd_paramsE:
	.zero		816


//--------------------- .nv.constant0._ZN5flash24flash_fwd_splitkv_kernelI23Flash_fwd_kernel_traitsILi256ELi64ELi64ELi4ELb0ELb0EN7cutlass10bfloat16_tE19Flash_kernel_traitsILi256ELi64ELi64ELi4ES3_EELb0ELb0ELb0ELb0ELb0ELb0ELb0ELb1EEEvNS_16Flash_fwd_paramsE --------------------------
	.section	.nv.constant0._ZN5flash24flash_fwd_splitkv_kernelI23Flash_fwd_kernel_traitsILi256ELi64ELi64ELi4ELb0ELb0EN7cutlass10bfloat16_tE19Flash_kernel_traitsILi256ELi64ELi64ELi4ES3_EELb0ELb0ELb0ELb0ELb0ELb0ELb0ELb1EEEvNS_16Flash_fwd_paramsE,"a",@progbits
	.sectionflags	@""
	.align	4
.nv.constant0._ZN5flash24flash_fwd_splitkv_kernelI23Flash_fwd_kernel_traitsILi256ELi64ELi64ELi4ELb0ELb0EN7cutlass10bfloat16_tE19Flash_kernel_traitsILi256ELi64ELi64ELi4ES3_EELb0ELb0ELb0ELb0ELb0ELb0ELb0ELb1EEEvNS_16Flash_fwd_paramsE:
	.zero		816


//--------------------- .nv.constant0._ZN5flash24flash_fwd_splitkv_kernelI23Flash_fwd_kernel_traitsILi256ELi64ELi64ELi4ELb0ELb0EN7cutlass10bfloat16_tE19Flash_kernel_traitsILi256ELi64ELi64ELi4ES3_EELb0ELb0ELb0ELb0ELb0ELb1ELb0ELb1EEEvNS_16Flash_fwd_paramsE --------------------------
	.section	.nv.constant0._ZN5flash24flash_fwd_splitkv_kernelI23Flash_fwd_kernel_traitsILi256ELi64ELi64ELi4ELb0ELb0EN7cutlass10bfloat16_tE19Flash_kernel_traitsILi256ELi64ELi64ELi4ES3_EELb0ELb0ELb0ELb0ELb0ELb1ELb0ELb1EEEvNS_16Flash_fwd_paramsE,"a",@progbits
	.sectionflags	@""
	.align	4
.nv.constant0._ZN5flash24flash_fwd_splitkv_kernelI23Flash_fwd_kernel_traitsILi256ELi64ELi64ELi4ELb0ELb0EN7cutlass10bfloat16_tE19Flash_kernel_traitsILi256ELi64ELi64ELi4ES3_EELb0ELb0ELb0ELb0ELb0ELb1ELb0ELb1EEEvNS_16Flash_fwd_paramsE:
	.zero		816


//--------------------- .nv.constant0._ZN5flash24flash_fwd_splitkv_kernelI23Flash_fwd_kernel_traitsILi256ELi64ELi64ELi4ELb0ELb0EN7cutlass10bfloat16_tE19Flash_kernel_traitsILi256ELi64ELi64ELi4ES3_EELb0ELb0ELb0ELb0ELb0ELb0ELb1ELb0EEEvNS_16Flash_fwd_paramsE --------------------------
	.section	.nv.constant0._ZN5flash24flash_fwd_splitkv_kernelI23Flash_fwd_kernel_traitsILi256ELi64ELi64ELi4ELb0ELb0EN7cutlass10bfloat16_tE19Flash_kernel_traitsILi256ELi64ELi64ELi4ES3_EELb0ELb0ELb0ELb0ELb0ELb0ELb1ELb0EEEvNS_16Flash_fwd_paramsE,"a",@progbits
	.sectionflags	@""
	.align	4
.nv.constant0._ZN5flash24flash_fwd_splitkv_kernelI23Flash_fwd_kernel_traitsILi256ELi64ELi64ELi4ELb0ELb0EN7cutlass10bfloat16_tE19Flash_kernel_traitsILi256ELi64ELi64ELi4ES3_EELb0ELb0ELb0ELb0ELb0ELb0ELb1ELb0EEEvNS_16Flash_fwd_paramsE:
	.zero		816


//--------------------- .nv.constant0._ZN5flash24flash_fwd_splitkv_kernelI23Flash_fwd_kernel_traitsILi256ELi64ELi64ELi4ELb0ELb0EN7cutlass10bfloat16_tE19Flash_kernel_traitsILi256ELi64ELi64ELi4ES3_EELb0ELb0ELb0ELb0ELb0ELb1ELb1ELb0EEEvNS_16Flash_fwd_paramsE --------------------------
	.section	.nv.constant0._ZN5flash24flash_fwd_splitkv_kernelI23Flash_fwd_kernel_traitsILi256ELi64ELi64ELi4ELb0ELb0EN7cutlass10bfloat16_tE19Flash_kernel_traitsILi256ELi64ELi64ELi4ES3_EELb0ELb0ELb0ELb0ELb0ELb1ELb1ELb0EEEvNS_16Flash_fwd_paramsE,"a",@progbits
	.sectionflags	@""
	.align	4
.nv.constant0._ZN5flash24flash_fwd_splitkv_kernelI23Flash_fwd_kernel_traitsILi256ELi64ELi64ELi4ELb0ELb0EN7cutlass10bfloat16_tE19Flash_kernel_traitsILi256ELi64ELi64ELi4ES3_EELb0ELb0ELb0ELb0ELb0ELb1ELb1ELb0EEEvNS_16Flash_fwd_paramsE:
	.zero		816


//--------------------- .nv.constant0._ZN5flash24flash_fwd_splitkv_kernelI23Flash_fwd_kernel_traitsILi256ELi64ELi64ELi4ELb0ELb0EN7cutlass10bfloat16_tE19Flash_kernel_traitsILi256ELi64ELi64ELi4ES3_EELb0ELb0ELb0ELb0ELb0ELb0ELb1ELb1EEEvNS_16Flash_fwd_paramsE --------------------------
	.section	.nv.constant0._ZN5flash24flash_fwd_splitkv_kernelI23Flash_fwd_kernel_traitsILi256ELi64ELi64ELi4ELb0ELb0EN7cutlass10bfloat16_tE19Flash_kernel_traitsILi256ELi64ELi64ELi4ES3_EELb0ELb0ELb0ELb0ELb0ELb0ELb1ELb1EEEvNS_16Flash_fwd_paramsE,"a",@progbits
	.sectionflags	@""
	.align	4
.nv.constant0._ZN5flash24flash_fwd_splitkv_kernelI23Flash_fwd_kernel_traitsILi256ELi64ELi64ELi4ELb0ELb0EN7cutlass10bfloat16_tE19Flash_kernel_traitsILi256ELi64ELi64ELi4ES3_EELb0ELb0ELb0ELb0ELb0ELb0ELb1ELb1EEEvNS_16Flash_fwd_paramsE:
	.zero		816


//--------------------- .nv.constant0._ZN5flash24flash_fwd_splitkv_kernelI23Flash_fwd_kernel_traitsILi256ELi64ELi64ELi4ELb0ELb0EN7cutlass10bfloat16_tE19Flash_kernel_traitsILi256ELi64ELi64ELi4ES3_EELb0ELb0ELb0ELb0ELb0ELb1ELb1ELb1EEEvNS_16Flash_fwd_paramsE --------------------------
	.section	.nv.constant0._ZN5flash24flash_fwd_splitkv_kernelI23Flash_fwd_kernel_traitsILi256ELi64ELi64ELi4ELb0ELb0EN7cutlass10bfloat16_tE19Flash_kernel_traitsILi256ELi64ELi64ELi4ES3_EELb0ELb0ELb0ELb0ELb0ELb1ELb1ELb1EEEvNS_16Flash_fwd_paramsE,"a",@progbits
	.sectionflags	@""
	.align	4
.nv.constant0._ZN5flash24flash_fwd_splitkv_kernelI23Flash_fwd_kernel_traitsILi256ELi64ELi64ELi4ELb0ELb0EN7cutlass10bfloat16_tE19Flash_kernel_traitsILi256ELi64ELi64ELi4ES3_EELb0ELb0ELb0ELb0ELb0ELb1ELb1ELb1EEEvNS_16Flash_fwd_paramsE:
	.zero		816


//--------------------- .nv.constant0._ZN5flash24flash_fwd_splitkv_kernelI23Flash_fwd_kernel_traitsILi256ELi64ELi64ELi4ELb0ELb0EN7cutlass10bfloat16_tE19Flash_kernel_traitsILi256ELi64ELi64ELi4ES3_EELb0ELb1ELb0ELb0ELb0ELb0ELb0ELb0EEEvNS_16Flash_fwd_paramsE --------------------------
	.section	.nv.constant0._ZN5flash24flash_fwd_splitkv_kernelI23Flash_fwd_kernel_traitsILi256ELi64ELi64ELi4ELb0ELb0EN7cutlass10bfloat16_tE19Flash_kernel_traitsILi256ELi64ELi64ELi4ES3_EELb0ELb1ELb0ELb0ELb0ELb0ELb0ELb0EEEvNS_16Flash_fwd_paramsE,"a",@progbits
	.sectionflags	@""
	.align	4
.nv.constant0._ZN5flash24flash_fwd_splitkv_kernelI23Flash_fwd_kernel_traitsILi256ELi64ELi64ELi4ELb0ELb0EN7cutlass10bfloat16_tE19Flash_kernel_traitsILi256ELi64ELi64ELi4ES3_EELb0ELb1ELb0ELb0ELb0ELb0ELb0ELb0EEEvNS_16Flash_fwd_paramsE:
	.zero		816


//--------------------- .nv.constant0._ZN5flash24flash_fwd_splitkv_kernelI23Flash_fwd_kernel_traitsILi256ELi64ELi64ELi4ELb0ELb0EN7cutlass10bfloat16_tE19Flash_kernel_traitsILi256ELi64ELi64ELi4ES3_EELb0ELb1ELb0ELb0ELb0ELb1ELb0ELb0EEEvNS_16Flash_fwd_paramsE --------------------------
	.section	.nv.constant0._ZN5flash24flash_fwd_splitkv_kernelI23Flash_fwd_kernel_traitsILi256ELi64ELi64ELi4ELb0ELb0EN7cutlass10bfloat16_tE19Flash_kernel_traitsILi256ELi64ELi64ELi4ES3_EELb0ELb1ELb0ELb0ELb0ELb1ELb0ELb0EEEvNS_16Flash_fwd_paramsE,"a",@progbits
	.sectionflags	@""
	.align	4
.nv.constant0._ZN5flash24flash_fwd_splitkv_kernelI23Flash_fwd_kernel_traitsILi256ELi64ELi64ELi4ELb0ELb0EN7cutlass10bfloat16_tE19Flash_kernel_traitsILi256ELi64ELi64ELi4ES3_EELb0ELb1ELb0ELb0ELb0ELb1ELb0ELb0EEEvNS_16Flash_fwd_paramsE:
	.zero		816


//--------------------- .nv.constant0._ZN5flash24flash_fwd_splitkv_kernelI23Flash_fwd_kernel_traitsILi256ELi64ELi64ELi4ELb0ELb0EN7cutlass10bfloat16_tE19Flash_kernel_traitsILi256ELi64ELi64ELi4ES3_EELb0ELb1ELb0ELb0ELb0ELb0ELb0ELb1EEEvNS_16Flash_fwd_paramsE --------------------------
	.section	.nv.constant0._ZN5flash24flash_fwd_splitkv_kernelI23Flash_fwd_kernel_traitsILi256ELi64ELi64ELi4ELb0ELb0EN7cutlass10bfloat16_tE19Flash_kernel_traitsILi256ELi64ELi64ELi4ES3_EELb0ELb1ELb0ELb0ELb0ELb0ELb0ELb1EEEvNS_16Flash_fwd_paramsE,"a",@progbits
	.sectionflags	@""
	.align	4
.nv.constant0._ZN5flash24flash_fwd_splitkv_kernelI23Flash_fwd_kernel_traitsILi256ELi64ELi64ELi4ELb0ELb0EN7cutlass10bfloat16_tE19Flash_kernel_traitsILi256ELi64ELi64ELi4ES3_EELb0ELb1ELb0ELb0ELb0ELb0ELb0ELb1EEEvNS_16Flash_fwd_paramsE:
	.zero		816


//--------------------- .nv.constant0._ZN5flash24flash_fwd_splitkv_kernelI23Flash_fwd_kernel_traitsILi256ELi64ELi64ELi4ELb0ELb0EN7cutlass10bfloat16_tE19Flash_kernel_traitsILi256ELi64ELi64ELi4ES3_EELb0ELb1ELb0ELb0ELb0ELb1ELb0ELb1EEEvNS_16Flash_fwd_paramsE --------------------------
	.section	.nv.constant0._ZN5flash24flash_fwd_splitkv_kernelI23Flash_fwd_kernel_traitsILi256ELi64ELi64ELi4ELb0ELb0EN7cutlass10bfloat16_tE19Flash_kernel_traitsILi256ELi64ELi64ELi4ES3_EELb0ELb1ELb0ELb0ELb0ELb1ELb0ELb1EEEvNS_16Flash_fwd_paramsE,"a",@progbits
	.sectionflags	@""
	.align	4
.nv.constant0._ZN5flash24flash_fwd_splitkv_kernelI23Flash_fwd_kernel_traitsILi256ELi64ELi64ELi4ELb0ELb0EN7cutlass10bfloat16_tE19Flash_kernel_traitsILi256ELi64ELi64ELi4ES3_EELb0ELb1ELb0ELb0ELb0ELb1ELb0ELb1EEEvNS_16Flash_fwd_paramsE:
	.zero		816


//--------------------- .nv.constant0._ZN5flash24flash_fwd_splitkv_kernelI23Flash_fwd_kernel_traitsILi256ELi64ELi64ELi4ELb0ELb0EN7cutlass10bfloat16_tE19Flash_kernel_traitsILi256ELi64ELi64ELi4ES3_EELb0ELb1ELb0ELb0ELb0ELb0ELb1ELb0EEEvNS_16Flash_fwd_paramsE --------------------------
	.section	.nv.constant0._ZN5flash24flash_fwd_splitkv_kernelI23Flash_fwd_kernel_traitsILi256ELi64ELi64ELi4ELb0ELb0EN7cutlass10bfloat16_tE19Flash_kernel_traitsILi256ELi64ELi64ELi4ES3_EELb0ELb1ELb0ELb0ELb0ELb0ELb1ELb0EEEvNS_16Flash_fwd_paramsE,"a",@progbits
	.sectionflags	@""
	.align	4
.nv.constant0._ZN5flash24flash_fwd_splitkv_kernelI23Flash_fwd_kernel_traitsILi256ELi64ELi64ELi4ELb0ELb0EN7cutlass10bfloat16_tE19Flash_kernel_traitsILi256ELi64ELi64ELi4ES3_EELb0ELb1ELb0ELb0ELb0ELb0ELb1ELb0EEEvNS_16Flash_fwd_paramsE:
	.zero		816


//--------------------- .nv.constant0._ZN5flash24flash_fwd_splitkv_kernelI23Flash_fwd_kernel_traitsILi256ELi64ELi64ELi4ELb0ELb0EN7cutlass10bfloat16_tE19Flash_kernel_traitsILi256ELi64ELi64ELi4ES3_EELb0ELb1ELb0ELb0ELb0ELb1ELb1ELb0EEEvNS_16Flash_fwd_paramsE --------------------------
	.section	.nv.constant0._ZN5flash24flash_fwd_splitkv_kernelI23Flash_fwd_kernel_traitsILi256ELi64ELi64ELi4ELb0ELb0EN7cutlass10bfloat16_tE19Flash_kernel_traitsILi256ELi64ELi64ELi4ES3_EELb0ELb1ELb0ELb0ELb0ELb1ELb1ELb0EEEvNS_16Flash_fwd_paramsE,"a",@progbits
	.sectionflags	@""
	.align	4
.nv.constant0._ZN5flash24flash_fwd_splitkv_kernelI23Flash_fwd_kernel_traitsILi256ELi64ELi64ELi4ELb0ELb0EN7cutlass10bfloat16_tE19Flash_kernel_traitsILi256ELi64ELi64ELi4ES3_EELb0ELb1ELb0ELb0ELb0ELb1ELb1ELb0EEEvNS_16Flash_fwd_paramsE:
	.zero		816


//--------------------- .nv.constant0._ZN5flash24flash_fwd_splitkv_kernelI23Flash_fwd_kernel_traitsILi256ELi64ELi64ELi4ELb0ELb0EN7cutlass10bfloat16_tE19Flash_kernel_traitsILi256ELi64ELi64ELi4ES3_EELb0ELb1ELb0ELb0ELb0ELb0ELb1ELb1EEEvNS_16Flash_fwd_paramsE --------------------------
	.section	.nv.constant0._ZN5flash24flash_fwd_splitkv_kernelI23Flash_fwd_kernel_traitsILi256ELi64ELi64ELi4ELb0ELb0EN7cutlass10bfloat16_tE19Flash_kernel_traitsILi256ELi64ELi64ELi4ES3_EELb0ELb1ELb0ELb0ELb0ELb0ELb1ELb1EEEvNS_16Flash_fwd_paramsE,"a",@progbits
	.sectionflags	@""
	.align	4
.nv.constant0._ZN5flash24flash_fwd_splitkv_kernelI23Flash_fwd_kernel_traitsILi256ELi64ELi64ELi4ELb0ELb0EN7cutlass10bfloat16_tE19Flash_kernel_traitsILi256ELi64ELi64ELi4ES3_EELb0ELb1ELb0ELb0ELb0ELb0ELb1ELb1EEEvNS_16Flash_fwd_paramsE:
	.zero		816


//--------------------- .nv.constant0._ZN5flash24flash_fwd_splitkv_kernelI23Flash_fwd_kernel_traitsILi256ELi64ELi64ELi4ELb0ELb0EN7cutlass10bfloat16_tE19Flash_kernel_traitsILi256ELi64ELi64ELi4ES3_EELb0ELb1ELb0ELb0ELb0ELb1ELb1ELb1EEEvNS_16Flash_fwd_paramsE --------------------------
	.section	.nv.constant0._ZN5flash24flash_fwd_splitkv_kernelI23Flash_fwd_kernel_traitsILi256ELi64ELi64ELi4ELb0ELb0EN7cutlass10bfloat16_tE19Flash_kernel_traitsILi256ELi64ELi64ELi4ES3_EELb0ELb1ELb0ELb0ELb0ELb1ELb1ELb1EEEvNS_16Flash_fwd_paramsE,"a",@progbits
	.sectionflags	@""
	.align	4
.nv.constant0._ZN5flash24flash_fwd_splitkv_kernelI23Flash_fwd_kernel_traitsILi256ELi64ELi64ELi4ELb0ELb0EN7cutlass10bfloat16_tE19Flash_kernel_traitsILi256ELi64ELi64ELi4ES3_EELb0ELb1ELb0ELb0ELb0ELb1ELb1ELb1EEEvNS_16Flash_fwd_paramsE:
	.zero		816


//--------------------- .nv.constant0._ZN5flash24flash_fwd_splitkv_kernelI23Flash_fwd_kernel_traitsILi256ELi64ELi64ELi4ELb0ELb0EN7cutlass10bfloat16_tE19Flash_kernel_traitsILi256ELi64ELi64ELi4ES3_EELb0ELb0ELb0ELb0ELb1ELb0ELb0ELb0EEEvNS_16Flash_fwd_paramsE --------------------------
	.section	.nv.constant0._ZN5flash24flash_fwd_splitkv_kernelI23Flash_fwd_kernel_traitsILi256ELi64ELi64ELi4ELb0ELb0EN7cutlass10bfloat16_tE19Flash_kernel_traitsILi256ELi64ELi64ELi4ES3_EELb0ELb0ELb0ELb0ELb1ELb0ELb0ELb0EEEvNS_16Flash_fwd_paramsE,"a",@progbits
	.sectionflags	@""
	.align	4
.nv.constant0._ZN5flash24flash_fwd_splitkv_kernelI23Flash_fwd_kernel_traitsILi256ELi64ELi64ELi4ELb0ELb0EN7cutlass10bfloat16_tE19Flash_kernel_traitsILi256ELi64ELi64ELi4ES3_EELb0ELb0ELb0ELb0ELb1ELb0ELb0ELb0EEEvNS_16Flash_fwd_paramsE:
	.zero		816


//--------------------- .nv.constant0._ZN5flash24flash_fwd_splitkv_kernelI23Flash_fwd_kernel_traitsILi256ELi64ELi64ELi4ELb0ELb0EN7cutlass10bfloat16_tE19Flash_kernel_traitsILi256ELi64ELi64ELi4ES3_EELb0ELb0ELb0ELb0ELb1ELb1ELb0ELb0EEEvNS_16Flash_fwd_paramsE --------------------------
	.section	.nv.constant0._ZN5flash24flash_fwd_splitkv_kernelI23Flash_fwd_kernel_traitsILi256ELi64ELi64ELi4ELb0ELb0EN7cutlass10bfloat16_tE19Flash_kernel_traitsILi256ELi64ELi64ELi4ES3_EELb0ELb0ELb0ELb0ELb1ELb1ELb0ELb0EEEvNS_16Flash_fwd_paramsE,"a",@progbits
	.sectionflags	@""
	.align	4
.nv.constant0._ZN5flash24flash_fwd_splitkv_kernelI23Flash_fwd_kernel_traitsILi256ELi64ELi64ELi4ELb0ELb0EN7cutlass10bfloat16_tE19Flash_kernel_traitsILi256ELi64ELi64ELi4ES3_EELb0ELb0ELb0ELb0ELb1ELb1ELb0ELb0EEEvNS_16Flash_fwd_paramsE:
	.zero		816


//--------------------- .nv.constant0._ZN5flash24flash_fwd_splitkv_kernelI23Flash_fwd_kernel_traitsILi256ELi64ELi64ELi4ELb0ELb0EN7cutlass10bfloat16_tE19Flash_kernel_traitsILi256ELi64ELi64ELi4ES3_EELb0ELb0ELb1ELb0ELb0ELb0ELb0ELb0EEEvNS_16Flash_fwd_paramsE --------------------------
	.section	.nv.constant0._ZN5flash24flash_fwd_splitkv_kernelI23Flash_fwd_kernel_traitsILi256ELi64ELi64ELi4ELb0ELb0EN7cutlass10bfloat16_tE19Flash_kernel_traitsILi256ELi64ELi64ELi4ES3_EELb0ELb0ELb1ELb0ELb0ELb0ELb0ELb0EEEvNS_16Flash_fwd_paramsE,"a",@progbits
	.sectionflags	@""
	.align	4
.nv.constant0._ZN5flash24flash_fwd_splitkv_kernelI23Flash_fwd_kernel_traitsILi256ELi64ELi64ELi4ELb0ELb0EN7cutlass10bfloat16_tE19Flash_kernel_traitsILi256ELi64ELi64ELi4ES3_EELb0ELb0ELb1ELb0ELb0ELb0ELb0ELb0EEEvNS_16Flash_fwd_paramsE:
	.zero		816


//--------------------- .nv.constant0._ZN5flash24flash_fwd_splitkv_kernelI23Flash_fwd_kernel_traitsILi256ELi64ELi64ELi4ELb0ELb0EN7cutlass10bfloat16_tE19Flash_kernel_traitsILi256ELi64ELi64ELi4ES3_EELb0ELb0ELb1ELb0ELb0ELb1ELb0ELb0EEEvNS_16Flash_fwd_paramsE --------------------------
	.section	.nv.constant0._ZN5flash24flash_fwd_splitkv_kernelI23Flash_fwd_kernel_traitsILi256ELi64ELi64ELi4ELb0ELb0EN7cutlass10bfloat16_tE19Flash_kernel_traitsILi256ELi64ELi64ELi4ES3_EELb0ELb0ELb1ELb0ELb0ELb1ELb0ELb0EEEvNS_16Flash_fwd_paramsE,"a",@progbits
	.sectionflags	@""
	.align	4
.nv.constant0._ZN5flash24flash_fwd_splitkv_kernelI23Flash_fwd_kernel_traitsILi256ELi64ELi64ELi4ELb0ELb0EN7cutlass10bfloat16_tE19Flash_kernel_traitsILi256ELi64ELi64ELi4ES3_EELb0ELb0ELb1ELb0ELb0ELb1ELb0ELb0EEEvNS_16Flash_fwd_paramsE:
	.zero		816


//--------------------- .nv.constant0._ZN5flash24flash_fwd_splitkv_kernelI23Flash_fwd_kernel_traitsILi256ELi64ELi64ELi4ELb0ELb0EN7cutlass10bfloat16_tE19Flash_kernel_traitsILi256ELi64ELi64ELi4ES3_EELb0ELb0ELb0ELb0ELb1ELb0ELb0ELb1EEEvNS_16Flash_fwd_paramsE --------------------------
	.section	.nv.constant0._ZN5flash24flash_fwd_splitkv_kernelI23Flash_fwd_kernel_traitsILi256ELi64ELi64ELi4ELb0ELb0EN7cutlass10bfloat16_tE19Flash_kernel_traitsILi256ELi64ELi64ELi4ES3_EELb0ELb0ELb0ELb0ELb1ELb0ELb0ELb1EEEvNS_16Flash_fwd_paramsE,"a",@progbits
	.sectionflags	@""
	.align	4
.nv.constant0._ZN5flash24flash_fwd_splitkv_kernelI23Flash_fwd_kernel_traitsILi256ELi64ELi64ELi4ELb0ELb0EN7cutlass10bfloat16_tE19Flash_kernel_traitsILi256ELi64ELi64ELi4ES3_EELb0ELb0ELb0ELb0ELb1ELb0ELb0ELb1EEEvNS_16Flash_fwd_paramsE:
	.zero		816


//--------------------- .nv.constant0._ZN5flash24flash_fwd_splitkv_kernelI23Flash_fwd_kernel_traitsILi256ELi64ELi64ELi4ELb0ELb0EN7cutlass10bfloat16_tE19Flash_kernel_traitsILi256ELi64ELi64ELi4ES3_EELb0ELb0ELb0ELb0ELb1ELb1ELb0ELb1EEEvNS_16Flash_fwd_paramsE --------------------------
	.section	.nv.constant0._ZN5flash24flash_fwd_splitkv_kernelI23Flash_fwd_kernel_traitsILi256ELi64ELi64ELi4ELb0ELb0EN7cutlass10bfloat16_tE19Flash_kernel_traitsILi256ELi64ELi64ELi4ES3_EELb0ELb0ELb0ELb0ELb1ELb1ELb0ELb1EEEvNS_16Flash_fwd_paramsE,"a",@progbits
	.sectionflags	@""
	.align	4
.nv.constant0._ZN5flash24flash_fwd_splitkv_kernelI23Flash_fwd_kernel_traitsILi256ELi64ELi64ELi4ELb0ELb0EN7cutlass10bfloat16_tE19Flash_kernel_traitsILi256ELi64ELi64ELi4ES3_EELb0ELb0ELb0ELb0ELb1ELb1ELb0ELb1EEEvNS_16Flash_fwd_paramsE:
	.zero		816


//--------------------- .nv.constant0._ZN5flash24flash_fwd_splitkv_kernelI23Flash_fwd_kernel_traitsILi256ELi64ELi64ELi4ELb0ELb0EN7cutlass10bfloat16_tE19Flash_kernel_traitsILi256ELi64ELi64ELi4ES3_EELb0ELb0ELb1ELb0ELb0ELb0ELb0ELb1EEEvNS_16Flash_fwd_paramsE --------------------------
	.section	.nv.constant0._ZN5flash24flash_fwd_splitkv_kernelI23Flash_fwd_kernel_traitsILi256ELi64ELi64ELi4ELb0ELb0EN7cutlass10bfloat16_tE19Flash_kernel_traitsILi256ELi64ELi64ELi4ES3_EELb0ELb0ELb1ELb0ELb0ELb0ELb0ELb1EEEvNS_16Flash_fwd_paramsE,"a",@progbits
	.sectionflags	@""
	.align	4
.nv.constant0._ZN5flash24flash_fwd_splitkv_kernelI23Flash_fwd_kernel_traitsILi256ELi64ELi64ELi4ELb0ELb0EN7cutlass10bfloat16_tE19Flash_kernel_traitsILi256ELi64ELi64ELi4ES3_EELb0ELb0ELb1ELb0ELb0ELb0ELb0ELb1EEEvNS_16Flash_fwd_paramsE:
	.zero		816


//--------------------- .nv.constant0._ZN5flash24flash_fwd_splitkv_kernelI23Flash_fwd_kernel_traitsILi256ELi64ELi64ELi4ELb0ELb0EN7cutlass10bfloat16_tE19Flash_kernel_traitsILi256ELi64ELi64ELi4ES3_EELb0ELb0ELb1ELb0ELb0ELb1ELb0ELb1EEEvNS_16Flash_fwd_paramsE --------------------------
	.section	.nv.constant0._ZN5flash24flash_fwd_splitkv_kernelI23Flash_fwd_kernel_traitsILi256ELi64ELi64ELi4ELb0ELb0EN7cutlass10bfloat16_tE19Flash_kernel_traitsILi256ELi64ELi64ELi4ES3_EELb0ELb0ELb1ELb0ELb0ELb1ELb0ELb1EEEvNS_16Flash_fwd_paramsE,"a",@progbits
	.sectionflags	@""
	.align	4
.nv.constant0._ZN5flash24flash_fwd_splitkv_kernelI23Flash_fwd_kernel_traitsILi256ELi64ELi64ELi4ELb0ELb0EN7cutlass10bfloat16_tE19Flash_kernel_traitsILi256ELi64ELi64ELi4ES3_EELb0ELb0ELb1ELb0ELb0ELb1ELb0ELb1EEEvNS_16Flash_fwd_paramsE:
	.zero		816


//--------------------- .nv.constant0._ZN5flash24flash_fwd_splitkv_kernelI23Flash_fwd_kernel_traitsILi256ELi64ELi64ELi4ELb0ELb0EN7cutlass10bfloat16_tE19Flash_kernel_traitsILi256ELi64ELi64ELi4ES3_EELb0ELb0ELb0ELb0ELb1ELb0ELb1ELb0EEEvNS_16Flash_fwd_paramsE --------------------------
	.section	.nv.constant0._ZN5flash24flash_fwd_splitkv_kernelI23Flash_fwd_kernel_traitsILi256ELi64ELi64ELi4ELb0ELb0EN7cutlass10bfloat16_tE19Flash_kernel_traitsILi256ELi64ELi64ELi4ES3_EELb0ELb0ELb0ELb0ELb1ELb0ELb1ELb0EEEvNS_16Flash_fwd_paramsE,"a",@progbits
	.sectionflags	@""
	.align	4
.nv.constant0._ZN5flash24flash_fwd_splitkv_kernelI23Flash_fwd_kernel_traitsILi256ELi64ELi64ELi4ELb0ELb0EN7cutlass10bfloat16_tE19Flash_kernel_traitsILi256ELi64ELi64ELi4ES3_EELb0ELb0ELb0ELb0ELb1ELb0ELb1ELb0EEEvNS_16Flash_fwd_paramsE:
	.zero		816


//--------------------- .nv.constant0._ZN5flash24flash_fwd_splitkv_kernelI23Flash_fwd_kernel_traitsILi256ELi64ELi64ELi4ELb0ELb0EN7cutlass10bfloat16_tE19Flash_kernel_traitsILi256ELi64ELi64ELi4ES3_EELb0ELb0ELb0ELb0ELb1ELb1ELb1ELb0EEEvNS_16Flash_fwd_paramsE --------------------------
	.section	.nv.constant0._ZN5flash24flash_fwd_splitkv_kernelI23Flash_fwd_kernel_traitsILi256ELi64ELi64ELi4ELb0ELb0EN7cutlass10bfloat16_tE19Flash_kernel_traitsILi256ELi64ELi64ELi4ES3_EELb0ELb0ELb0ELb0ELb1ELb1ELb1ELb0EEEvNS_16Flash_fwd_paramsE,"a",@progbits
	.sectionflags	@""
	.align	4
.nv.constant0._ZN5flash24flash_fwd_splitkv_kernelI23Flash_fwd_kernel_traitsILi256ELi64ELi64ELi4ELb0ELb0EN7cutlass10bfloat16_tE19Flash_kernel_traitsILi256ELi64ELi64ELi4ES3_EELb0ELb0ELb0ELb0ELb1ELb1ELb1ELb0EEEvNS_16Flash_fwd_paramsE:
	.zero		816


//--------------------- .nv.constant0._ZN5flash24flash_fwd_splitkv_kernelI23Flash_fwd_kernel_traitsILi256ELi64ELi64ELi4ELb0ELb0EN7cutlass10bfloat16_tE19Flash_kernel_traitsILi256ELi64ELi64ELi4ES3_EELb0ELb0ELb1ELb0ELb0ELb0ELb1ELb0EEEvNS_16Flash_fwd_paramsE --------------------------
	.section	.nv.constant0._ZN5flash24flash_fwd_splitkv_kernelI23Flash_fwd_kernel_traitsILi256ELi64ELi64ELi4ELb0ELb0EN7cutlass10bfloat16_tE19Flash_kernel_traitsILi256ELi64ELi64ELi4ES3_EELb0ELb0ELb1ELb0ELb0ELb0ELb1ELb0EEEvNS_16Flash_fwd_paramsE,"a",@progbits
	.sectionflags	@""
	.align	4
.nv.constant0._ZN5flash24flash_fwd_splitkv_kernelI23Flash_fwd_kernel_traitsILi256ELi64ELi64ELi4ELb0ELb0EN7cutlass10bfloat16_tE19Flash_kernel_traitsILi256ELi64ELi64ELi4ES3_EELb0ELb0ELb1ELb0ELb0ELb0ELb1ELb0EEEvNS_16Flash_fwd_paramsE:
	.zero		816


//--------------------- .nv.constant0._ZN5flash24flash_fwd_splitkv_kernelI23Flash_fwd_kernel_traitsILi256ELi64ELi64ELi4ELb0ELb0EN7cutlass10bfloat16_tE19Flash_kernel_traitsILi256ELi64ELi64ELi4ES3_EELb0ELb0ELb1ELb0ELb0ELb1ELb1ELb0EEEvNS_16Flash_fwd_paramsE --------------------------
	.section	.nv.constant0._ZN5flash24flash_fwd_splitkv_kernelI23Flash_fwd_kernel_traitsILi256ELi64ELi64ELi4ELb0ELb0EN7cutlass10bfloat16_tE19Flash_kernel_traitsILi256ELi64ELi64ELi4ES3_EELb0ELb0ELb1ELb0ELb0ELb1ELb1ELb0EEEvNS_16Flash_fwd_paramsE,"a",@progbits
	.sectionflags	@""
	.align	4
.nv.constant0._ZN5flash24flash_fwd_splitkv_kernelI23Flash_fwd_kernel_traitsILi256ELi64ELi64ELi4ELb0ELb0EN7cutlass10bfloat16_tE19Flash_kernel_traitsILi256ELi64ELi64ELi4ES3_EELb0ELb0ELb1ELb0ELb0ELb1ELb1ELb0EEEvNS_16Flash_fwd_paramsE:
	.zero		816


//--------------------- .nv.constant0._ZN5flash24flash_fwd_splitkv_kernelI23Flash_fwd_kernel_traitsILi256ELi64ELi64ELi4ELb0ELb0EN7cutlass10bfloat16_tE19Flash_kernel_traitsILi256ELi64ELi64ELi4ES3_EELb0ELb0ELb0ELb0ELb1ELb0ELb1ELb1EEEvNS_16Flash_fwd_paramsE --------------------------
	.section	.nv.constant0._ZN5flash24flash_fwd_splitkv_kernelI23Flash_fwd_kernel_traitsILi256ELi64ELi64ELi4ELb0ELb0EN7cutlass10bfloat16_tE19Flash_kernel_traitsILi256ELi64ELi64ELi4ES3_EELb0ELb0ELb0ELb0ELb1ELb0ELb1ELb1EEEvNS_16Flash_fwd_paramsE,"a",@progbits
	.sectionflags	@""
	.align	4
.nv.constant0._ZN5flash24flash_fwd_splitkv_kernelI23Flash_fwd_kernel_traitsILi256ELi64ELi64ELi4ELb0ELb0EN7cutlass10bfloat16_tE19Flash_kernel_traitsILi256ELi64ELi64ELi4ES3_EELb0ELb0ELb0ELb0ELb1ELb0ELb1ELb1EEEvNS_16Flash_fwd_paramsE:
	.zero		816


//--------------------- .nv.constant0._ZN5flash24flash_fwd_splitkv_kernelI23Flash_fwd_kernel_traitsILi256ELi64ELi64ELi4ELb0ELb0EN7cutlass10bfloat16_tE19Flash_kernel_traitsILi256ELi64ELi64ELi4ES3_EELb0ELb0ELb0ELb0ELb1ELb1ELb1ELb1EEEvNS_16Flash_fwd_paramsE --------------------------
	.section	.nv.constant0._ZN5flash24flash_fwd_splitkv_kernelI23Flash_fwd_kernel_traitsILi256ELi64ELi64ELi4ELb0ELb0EN7cutlass10bfloat16_tE19Flash_kernel_traitsILi256ELi64ELi64ELi4ES3_EELb0ELb0ELb0ELb0ELb1ELb1ELb1ELb1EEEvNS_16Flash_fwd_paramsE,"a",@progbits
	.sectionflags	@""
	.align	4
.nv.constant0._ZN5flash24flash_fwd_splitkv_kernelI23Flash_fwd_kernel_traitsILi256ELi64ELi64ELi4ELb0ELb0EN7cutlass10bfloat16_tE19Flash_kernel_traitsILi256ELi64ELi64ELi4ES3_EELb0ELb0ELb0ELb0ELb1ELb1ELb1ELb1EEEvNS_16Flash_fwd_paramsE:
	.zero		816


//--------------------- .nv.constant0._ZN5flash24flash_fwd_splitkv_kernelI23Flash_fwd_kernel_traitsILi256ELi64ELi64ELi4ELb0ELb0EN7cutlass10bfloat16_tE19Flash_kernel_traitsILi256ELi64ELi64ELi4ES3_EELb0ELb0ELb1ELb0ELb0ELb0ELb1ELb1EEEvNS_16Flash_fwd_paramsE --------------------------
	.section	.nv.constant0._ZN5flash24flash_fwd_splitkv_kernelI23Flash_fwd_kernel_traitsILi256ELi64ELi64ELi4ELb0ELb0EN7cutlass10bfloat16_tE19Flash_kernel_traitsILi256ELi64ELi64ELi4ES3_EELb0ELb0ELb1ELb0ELb0ELb0ELb1ELb1EEEvNS_16Flash_fwd_paramsE,"a",@progbits
	.sectionflags	@""
	.align	4
.nv.constant0._ZN5flash24flash_fwd_splitkv_kernelI23Flash_fwd_kernel_traitsILi256ELi64ELi64ELi4ELb0ELb0EN7cutlass10bfloat16_tE19Flash_kernel_traitsILi256ELi64ELi64ELi4ES3_EELb0ELb0ELb1ELb0ELb0ELb0ELb1ELb1EEEvNS_16Flash_fwd_paramsE:
	.zero		816


//--------------------- .nv.constant0._ZN5flash24flash_fwd_splitkv_kernelI23Flash_fwd_kernel_traitsILi256ELi64ELi64ELi4ELb0ELb0EN7cutlass10bfloat16_tE19Flash_kernel_traitsILi256ELi64ELi64ELi4ES3_EELb0ELb0ELb1ELb0ELb0ELb1ELb1ELb1EEEvNS_16Flash_fwd_paramsE --------------------------
	.section	.nv.constant0._ZN5flash24flash_fwd_splitkv_kernelI23Flash_fwd_kernel_traitsILi256ELi64ELi64ELi4ELb0ELb0EN7cutlass10bfloat16_tE19Flash_kernel_traitsILi256ELi64ELi64ELi4ES3_EELb0ELb0ELb1ELb0ELb0ELb1ELb1ELb1EEEvNS_16Flash_fwd_paramsE,"a",@progbits
	.sectionflags	@""
	.align	4
.nv.constant0._ZN5flash24flash_fwd_splitkv_kernelI23Flash_fwd_kernel_traitsILi256ELi64ELi64ELi4ELb0ELb0EN7cutlass10bfloat16_tE19Flash_kernel_traitsILi256ELi64ELi64ELi4ES3_EELb0ELb0ELb1ELb0ELb0ELb1ELb1ELb1EEEvNS_16Flash_fwd_paramsE:
	.zero		816


//--------------------- .nv.constant0._ZN5flash24flash_fwd_splitkv_kernelI23Flash_fwd_kernel_traitsILi256ELi64ELi64ELi4ELb0ELb0EN7cutlass10bfloat16_tE19Flash_kernel_traitsILi256ELi64ELi64ELi4ES3_EELb0ELb1ELb0ELb0ELb1ELb0ELb0ELb0EEEvNS_16Flash_fwd_paramsE --------------------------
	.section	.nv.constant0._ZN5flash24flash_fwd_splitkv_kernelI23Flash_fwd_kernel_traitsILi256ELi64ELi64ELi4ELb0ELb0EN7cutlass10bfloat16_tE19Flash_kernel_traitsILi256ELi64ELi64ELi4ES3_EELb0ELb1ELb0ELb0ELb1ELb0ELb0ELb0EEEvNS_16Flash_fwd_paramsE,"a",@progbits
	.sectionflags	@""
	.align	4
.nv.constant0._ZN5flash24flash_fwd_splitkv_kernelI23Flash_fwd_kernel_traitsILi256ELi64ELi64ELi4ELb0ELb0EN7cutlass10bfloat16_tE19Flash_kernel_traitsILi256ELi64ELi64ELi4ES3_EELb0ELb1ELb0ELb0ELb1ELb0ELb0ELb0EEEvNS_16Flash_fwd_paramsE:
	.zero		816


//--------------------- .nv.constant0._ZN5flash24flash_fwd_splitkv_kernelI23Flash_fwd_kernel_traitsILi256ELi64ELi64ELi4ELb0ELb0EN7cutlass10bfloat16_tE19Flash_kernel_traitsILi256ELi64ELi64ELi4ES3_EELb0ELb1ELb0ELb0ELb1ELb1ELb0ELb0EEEvNS_16Flash_fwd_paramsE --------------------------
	.section	.nv.constant0._ZN5flash24flash_fwd_splitkv_kernelI23Flash_fwd_kernel_traitsILi256ELi64ELi64ELi4ELb0ELb0EN7cutlass10bfloat16_tE19Flash_kernel_traitsILi256ELi64ELi64ELi4ES3_EELb0ELb1ELb0ELb0ELb1ELb1ELb0ELb0EEEvNS_16Flash_fwd_paramsE,"a",@progbits
	.sectionflags	@""
	.align	4
.nv.constant0._ZN5flash24flash_fwd_splitkv_kernelI23Flash_fwd_kernel_traitsILi256ELi64ELi64ELi4ELb0ELb0EN7cutlass10bfloat16_tE19Flash_kernel_traitsILi256ELi64ELi64ELi4ES3_EELb0ELb1ELb0ELb0ELb1ELb1ELb0ELb0EEEvNS_16Flash_fwd_paramsE:
	.zero		816


//--------------------- .nv.constant0._ZN5flash24flash_fwd_splitkv_kernelI23Flash_fwd_kernel_traitsILi256ELi64ELi64ELi4ELb0ELb0EN7cutlass10bfloat16_tE19Flash_kernel_traitsILi256ELi64ELi64ELi4ES3_EELb0ELb1ELb1ELb0ELb0ELb0ELb0ELb0EEEvNS_16Flash_fwd_paramsE --------------------------
	.section	.nv.constant0._ZN5flash24flash_fwd_splitkv_kernelI23Flash_fwd_kernel_traitsILi256ELi64ELi64ELi4ELb0ELb0EN7cutlass10bfloat16_tE19Flash_kernel_traitsILi256ELi64ELi64ELi4ES3_EELb0ELb1ELb1ELb0ELb0ELb0ELb0ELb0EEEvNS_16Flash_fwd_paramsE,"a",@progbits
	.sectionflags	@""
	.align	4
.nv.constant0._ZN5flash24flash_fwd_splitkv_kernelI23Flash_fwd_kernel_traitsILi256ELi64ELi64ELi4ELb0ELb0EN7cutlass10bfloat16_tE19Flash_kernel_traitsILi256ELi64ELi64ELi4ES3_EELb0ELb1ELb1ELb0ELb0ELb0ELb0ELb0EEEvNS_16Flash_fwd_paramsE:
	.zero		816


//--------------------- .nv.constant0._ZN5flash24flash_fwd_splitkv_kernelI23Flash_fwd_kernel_traitsILi256ELi64ELi64ELi4ELb0ELb0EN7cutlass10bfloat16_tE19Flash_kernel_traitsILi256ELi64ELi64ELi4ES3_EELb0ELb1ELb1ELb0ELb0ELb1ELb0ELb0EEEvNS_16Flash_fwd_paramsE --------------------------
	.section	.nv.constant0._ZN5flash24flash_fwd_splitkv_kernelI23Flash_fwd_kernel_traitsILi256ELi64ELi64ELi4ELb0ELb0EN7cutlass10bfloat16_tE19Flash_kernel_traitsILi256ELi64ELi64ELi4ES3_EELb0ELb1ELb1ELb0ELb0ELb1ELb0ELb0EEEvNS_16Flash_fwd_paramsE,"a",@progbits
	.sectionflags	@""
	.align	4
.nv.constant0._ZN5flash24flash_fwd_splitkv_kernelI23Flash_fwd_kernel_traitsILi256ELi64ELi64ELi4ELb0ELb0EN7cutlass10bfloat16_tE19Flash_kernel_traitsILi256ELi64ELi64ELi4ES3_EELb0ELb1ELb1ELb0ELb0ELb1ELb0ELb0EEEvNS_16Flash_fwd_paramsE:
	.zero		816


//--------------------- .nv.constant0._ZN5flash24flash_fwd_splitkv_kernelI23Flash_fwd_kernel_traitsILi256ELi64ELi64ELi4ELb0ELb0EN7cutlass10bfloat16_tE19Flash_kernel_traitsILi256ELi64ELi64ELi4ES3_EELb0ELb1ELb0ELb0ELb1ELb0ELb0ELb1EEEvNS_16Flash_fwd_paramsE --------------------------
	.section	.nv.constant0._ZN5flash24flash_fwd_splitkv_kernelI23Flash_fwd_kernel_traitsILi256ELi64ELi64ELi4ELb0ELb0EN7cutlass10bfloat16_tE19Flash_kernel_traitsILi256ELi64ELi64ELi4ES3_EELb0ELb1ELb0ELb0ELb1ELb0ELb0ELb1EEEvNS_16Flash_fwd_paramsE,"a",@progbits
	.sectionflags	@""
	.align	4
.nv.constant0._ZN5flash24flash_fwd_splitkv_kernelI23Flash_fwd_kernel_traitsILi256ELi64ELi64ELi4ELb0ELb0EN7cutlass10bfloat16_tE19Flash_kernel_traitsILi256ELi64ELi64ELi4ES3_EELb0ELb1ELb0ELb0ELb1ELb0ELb0ELb1EEEvNS_16Flash_fwd_paramsE:
	.zero		816


//--------------------- .nv.constant0._ZN5flash24flash_fwd_splitkv_kernelI23Flash_fwd_kernel_traitsILi256ELi64ELi64ELi4ELb0ELb0EN7cutlass10bfloat16_tE19Flash_kernel_traitsILi256ELi64ELi64ELi4ES3_EELb0ELb1ELb0ELb0ELb1ELb1ELb0ELb1EEEvNS_16Flash_fwd_paramsE --------------------------
	.section	.nv.constant0._ZN5flash24flash_fwd_splitkv_kernelI23Flash_fwd_kernel_traitsILi256ELi64ELi64ELi4ELb0ELb0EN7cutlass10bfloat16_tE19Flash_kernel_traitsILi256ELi64ELi64ELi4ES3_EELb0ELb1ELb0ELb0ELb1ELb1ELb0ELb1EEEvNS_16Flash_fwd_paramsE,"a",@progbits
	.sectionflags	@""
	.align	4
.nv.constant0._ZN5flash24flash_fwd_splitkv_kernelI23Flash_fwd_kernel_traitsILi256ELi64ELi64ELi4ELb0ELb0EN7cutlass10bfloat16_tE19Flash_kernel_traitsILi256ELi64ELi64ELi4ES3_EELb0ELb1ELb0ELb0ELb1ELb1ELb0ELb1EEEvNS_16Flash_fwd_paramsE:
	.zero		816


//--------------------- .nv.constant0._ZN5flash24flash_fwd_splitkv_kernelI23Flash_fwd_kernel_traitsILi256ELi64ELi64ELi4ELb0ELb0EN7cutlass10bfloat16_tE19Flash_kernel_traitsILi256ELi64ELi64ELi4ES3_EELb0ELb1ELb1ELb0ELb0ELb0ELb0ELb1EEEvNS_16Flash_fwd_paramsE --------------------------
	.section	.nv.constant0._ZN5flash24flash_fwd_splitkv_kernelI23Flash_fwd_kernel_traitsILi256ELi64ELi64ELi4ELb0ELb0EN7cutlass10bfloat16_tE19Flash_kernel_traitsILi256ELi64ELi64ELi4ES3_EELb0ELb1ELb1ELb0ELb0ELb0ELb0ELb1EEEvNS_16Flash_fwd_paramsE,"a",@progbits
	.sectionflags	@""
	.align	4
.nv.constant0._ZN5flash24flash_fwd_splitkv_kernelI23Flash_fwd_kernel_traitsILi256ELi64ELi64ELi4ELb0ELb0EN7cutlass10bfloat16_tE19Flash_kernel_traitsILi256ELi64ELi64ELi4ES3_EELb0ELb1ELb1ELb0ELb0ELb0ELb0ELb1EEEvNS_16Flash_fwd_paramsE:
	.zero		816


//--------------------- .nv.constant0._ZN5flash24flash_fwd_splitkv_kernelI23Flash_fwd_kernel_traitsILi256ELi64ELi64ELi4ELb0ELb0EN7cutlass10bfloat16_tE19Flash_kernel_traitsILi256ELi64ELi64ELi4ES3_EELb0ELb1ELb1ELb0ELb0ELb1ELb0ELb1EEEvNS_16Flash_fwd_paramsE --------------------------
	.section	.nv.constant0._ZN5flash24flash_fwd_splitkv_kernelI23Flash_fwd_kernel_traitsILi256ELi64ELi64ELi4ELb0ELb0EN7cutlass10bfloat16_tE19Flash_kernel_traitsILi256ELi64ELi64ELi4ES3_EELb0ELb1ELb1ELb0ELb0ELb1ELb0ELb1EEEvNS_16Flash_fwd_paramsE,"a",@progbits
	.sectionflags	@""
	.align	4
.nv.constant0._ZN5flash24flash_fwd_splitkv_kernelI23Flash_fwd_kernel_traitsILi256ELi64ELi64ELi4ELb0ELb0EN7cutlass10bfloat16_tE19Flash_kernel_traitsILi256ELi64ELi64ELi4ES3_EELb0ELb1ELb1ELb0ELb0ELb1ELb0ELb1EEEvNS_16Flash_fwd_paramsE:
	.zero		816


//--------------------- .nv.constant0._ZN5flash24flash_fwd_splitkv_kernelI23Flash_fwd_kernel_traitsILi256ELi64ELi64ELi4ELb0ELb0EN7cutlass10bfloat16_tE19Flash_kernel_traitsILi256ELi64ELi64ELi4ES3_EELb0ELb1ELb0ELb0ELb1ELb0ELb1ELb0EEEvNS_16Flash_fwd_paramsE --------------------------
	.section	.nv.constant0._ZN5flash24flash_fwd_splitkv_kernelI23Flash_fwd_kernel_traitsILi256ELi64ELi64ELi4ELb0ELb0EN7cutlass10bfloat16_tE19Flash_kernel_traitsILi256ELi64ELi64ELi4ES3_EELb0ELb1ELb0ELb0ELb1ELb0ELb1ELb0EEEvNS_16Flash_fwd_paramsE,"a",@progbits
	.sectionflags	@""
	.align	4
.nv.constant0._ZN5flash24flash_fwd_splitkv_kernelI23Flash_fwd_kernel_traitsILi256ELi64ELi64ELi4ELb0ELb0EN7cutlass10bfloat16_tE19Flash_kernel_traitsILi256ELi64ELi64ELi4ES3_EELb0ELb1ELb0ELb0ELb1ELb0ELb1ELb0EEEvNS_16Flash_fwd_paramsE:
	.zero		816


//--------------------- .nv.constant0._ZN5flash24flash_fwd_splitkv_kernelI23Flash_fwd_kernel_traitsILi256ELi64ELi64ELi4ELb0ELb0EN7cutlass10bfloat16_tE19Flash_kernel_traitsILi256ELi64ELi64ELi4ES3_EELb0ELb1ELb0ELb0ELb1ELb1ELb1ELb0EEEvNS_16Flash_fwd_paramsE --------------------------
	.section	.nv.constant0._ZN5flash24flash_fwd_splitkv_kernelI23Flash_fwd_kernel_traitsILi256ELi64ELi64ELi4ELb0ELb0EN7cutlass10bfloat16_tE19Flash_kernel_traitsILi256ELi64ELi64ELi4ES3_EELb0ELb1ELb0ELb0ELb1ELb1ELb1ELb0EEEvNS_16Flash_fwd_paramsE,"a",@progbits
	.sectionflags	@""
	.align	4
.nv.constant0._ZN5flash24flash_fwd_splitkv_kernelI23Flash_fwd_kernel_traitsILi256ELi64ELi64ELi4ELb0ELb0EN7cutlass10bfloat16_tE19Flash_kernel_traitsILi256ELi64ELi64ELi4ES3_EELb0ELb1ELb0ELb0ELb1ELb1ELb1ELb0EEEvNS_16Flash_fwd_paramsE:
	.zero		816


//--------------------- .nv.constant0._ZN5flash24flash_fwd_splitkv_kernelI23Flash_fwd_kernel_traitsILi256ELi64ELi64ELi4ELb0ELb0EN7cutlass10bfloat16_tE19Flash_kernel_traitsILi256ELi64ELi64ELi4ES3_EELb0ELb1ELb1ELb0ELb0ELb0ELb1ELb0EEEvNS_16Flash_fwd_paramsE --------------------------
	.section	.nv.constant0._ZN5flash24flash_fwd_splitkv_kernelI23Flash_fwd_kernel_traitsILi256ELi64ELi64ELi4ELb0ELb0EN7cutlass10bfloat16_tE19Flash_kernel_traitsILi256ELi64ELi64ELi4ES3_EELb0ELb1ELb1ELb0ELb0ELb0ELb1ELb0EEEvNS_16Flash_fwd_paramsE,"a",@progbits
	.sectionflags	@""
	.align	4
.nv.constant0._ZN5flash24flash_fwd_splitkv_kernelI23Flash_fwd_kernel_traitsILi256ELi64ELi64ELi4ELb0ELb0EN7cutlass10bfloat16_tE19Flash_kernel_traitsILi256ELi64ELi64ELi4ES3_EELb0ELb1ELb1ELb0ELb0ELb0ELb1ELb0EEEvNS_16Flash_fwd_paramsE:
	.zero		816


//--------------------- .nv.constant0._ZN5flash24flash_fwd_splitkv_kernelI23Flash_fwd_kernel_traitsILi256ELi64ELi64ELi4ELb0ELb0EN7cutlass10bfloat16_tE19Flash_kernel_traitsILi256ELi64ELi64ELi4ES3_EELb0ELb1ELb1ELb0ELb0ELb1ELb1ELb0EEEvNS_16Flash_fwd_paramsE --------------------------
	.section	.nv.constant0._ZN5flash24flash_fwd_splitkv_kernelI23Flash_fwd_kernel_traitsILi256ELi64ELi64ELi4ELb0ELb0EN7cutlass10bfloat16_tE19Flash_kernel_traitsILi256ELi64ELi64ELi4ES3_EELb0ELb1ELb1ELb0ELb0ELb1ELb1ELb0EEEvNS_16Flash_fwd_paramsE,"a",@progbits
	.sectionflags	@""
	.align	4
.nv.constant0._ZN5flash24flash_fwd_splitkv_kernelI23Flash_fwd_kernel_traitsILi256ELi64ELi64ELi4ELb0ELb0EN7cutlass10bfloat16_tE19Flash_kernel_traitsILi256ELi64ELi64ELi4ES3_EELb0ELb1ELb1ELb0ELb0ELb1ELb1ELb0EEEvNS_16Flash_fwd_paramsE:
	.zero		816


//--------------------- .nv.constant0._ZN5flash24flash_fwd_splitkv_kernelI23Flash_fwd_kernel_traitsILi256ELi64ELi64ELi4ELb0ELb0EN7cutlass10bfloat16_tE19Flash_kernel_traitsILi256ELi64ELi64ELi4ES3_EELb0ELb1ELb0ELb0ELb1ELb0ELb1ELb1EEEvNS_16Flash_fwd_paramsE --------------------------
	.section	.nv.constant0._ZN5flash24flash_fwd_splitkv_kernelI23Flash_fwd_kernel_traitsILi256ELi64ELi64ELi4ELb0ELb0EN7cutlass10bfloat16_tE19Flash_kernel_traitsILi256ELi64ELi64ELi4ES3_EELb0ELb1ELb0ELb0ELb1ELb0ELb1ELb1EEEvNS_16Flash_fwd_paramsE,"a",@progbits
	.sectionflags	@""
	.align	4
.nv.constant0._ZN5flash24flash_fwd_splitkv_kernelI23Flash_fwd_kernel_traitsILi256ELi64ELi64ELi4ELb0ELb0EN7cutlass10bfloat16_tE19Flash_kernel_traitsILi256ELi64ELi64ELi4ES3_EELb0ELb1ELb0ELb0ELb1ELb0ELb1ELb1EEEvNS_16Flash_fwd_paramsE:
	.zero		816


//--------------------- .nv.constant0._ZN5flash24flash_fwd_splitkv_kernelI23Flash_fwd_kernel_traitsILi256ELi64ELi64ELi4ELb0ELb0EN7cutlass10bfloat16_tE19Flash_kernel_traitsILi256ELi64ELi64ELi4ES3_EELb0ELb1ELb0ELb0ELb1ELb1ELb1ELb1EEEvNS_16Flash_fwd_paramsE --------------------------
	.section	.nv.constant0._ZN5flash24flash_fwd_splitkv_kernelI23Flash_fwd_kernel_traitsILi256ELi64ELi64ELi4ELb0ELb0EN7cutlass10bfloat16_tE19Flash_kernel_traitsILi256ELi64ELi64ELi4ES3_EELb0ELb1ELb0ELb0ELb1ELb1ELb1ELb1EEEvNS_16Flash_fwd_paramsE,"a",@progbits
	.sectionflags	@""
	.align	4
.nv.constant0._ZN5flash24flash_fwd_splitkv_kernelI23Flash_fwd_kernel_traitsILi256ELi64ELi64ELi4ELb0ELb0EN7cutlass10bfloat16_tE19Flash_kernel_traitsILi256ELi64ELi64ELi4ES3_EELb0ELb1ELb0ELb0ELb1ELb1ELb1ELb1EEEvNS_16Flash_fwd_paramsE:
	.zero		816


//--------------------- .nv.constant0._ZN5flash24flash_fwd_splitkv_kernelI23Flash_fwd_kernel_traitsILi256ELi64ELi64ELi4ELb0ELb0EN7cutlass10bfloat16_tE19Flash_kernel_traitsILi256ELi64ELi64ELi4ES3_EELb0ELb1ELb1ELb0ELb0ELb0ELb1ELb1EEEvNS_16Flash_fwd_paramsE --------------------------
	.section	.nv.constant0._ZN5flash24flash_fwd_splitkv_kernelI23Flash_fwd_kernel_traitsILi256ELi64ELi64ELi4ELb0ELb0EN7cutlass10bfloat16_tE19Flash_kernel_traitsILi256ELi64ELi64ELi4ES3_EELb0ELb1ELb1ELb0ELb0ELb0ELb1ELb1EEEvNS_16Flash_fwd_paramsE,"a",@progbits
	.sectionflags	@""
	.align	4
.nv.constant0._ZN5flash24flash_fwd_splitkv_kernelI23Flash_fwd_kernel_traitsILi256ELi64ELi64ELi4ELb0ELb0EN7cutlass10bfloat16_tE19Flash_kernel_traitsILi256ELi64ELi64ELi4ES3_EELb0ELb1ELb1ELb0ELb0ELb0ELb1ELb1EEEvNS_16Flash_fwd_paramsE:
	.zero		816


//--------------------- .nv.constant0._ZN5flash24flash_fwd_splitkv_kernelI23Flash_fwd_kernel_traitsILi256ELi64ELi64ELi4ELb0ELb0EN7cutlass10bfloat16_tE19Flash_kernel_traitsILi256ELi64ELi64ELi4ES3_EELb0ELb1ELb1ELb0ELb0ELb1ELb1ELb1EEEvNS_16Flash_fwd_paramsE --------------------------
	.section	.nv.constant0._ZN5flash24flash_fwd_splitkv_kernelI23Flash_fwd_kernel_traitsILi256ELi64ELi64ELi4ELb0ELb0EN7cutlass10bfloat16_tE19Flash_kernel_traitsILi256ELi64ELi64ELi4ES3_EELb0ELb1ELb1ELb0ELb0ELb1ELb1ELb1EEEvNS_16Flash_fwd_paramsE,"a",@progbits
	.sectionflags	@""
	.align	4
.nv.constant0._ZN5flash24flash_fwd_splitkv_kernelI23Flash_fwd_kernel_traitsILi256ELi64ELi64ELi4ELb0ELb0EN7cutlass10bfloat16_tE19Flash_kernel_traitsILi256ELi64ELi64ELi4ES3_EELb0ELb1ELb1ELb0ELb0ELb1ELb1ELb1EEEvNS_16Flash_fwd_paramsE:
	.zero		816


//--------------------- .text._ZN5flash32flash_fwd_splitkv_combine_kernelI23Flash_fwd_kernel_traitsILi256ELi64ELi64ELi4ELb0ELb0EN7cutlass10bfloat16_tE19Flash_kernel_traitsILi256ELi64ELi64ELi4ES3_EELi4ELi7ELb0EEEvNS_16Flash_fwd_paramsE --------------------------
	.section	.text._ZN5flash32flash_fwd_splitkv_combine_kernelI23Flash_fwd_kernel_traitsILi256ELi64ELi64ELi4ELb0ELb0EN7cutlass10bfloat16_tE19Flash_kernel_traitsILi256ELi64ELi64ELi4ES3_EELi4ELi7ELb0EEEvNS_16Flash_fwd_paramsE,"ax",@progbits
	.sectioninfo	@"SHI_REGISTERS=62"
	.align	128
        .global         _ZN5flash32flash_fwd_splitkv_combine_kernelI23Flash_fwd_kernel_traitsILi256ELi64ELi64ELi4ELb0ELb0EN7cutlass10bfloat16_tE19Flash_kernel_traitsILi256ELi64ELi64ELi4ES3_EELi4ELi7ELb0EEEvNS_16Flash_fwd_paramsE
        .type           _ZN5flash32flash_fwd_splitkv_combine_kernelI23Flash_fwd_kernel_traitsILi256ELi64ELi64ELi4ELb0ELb0EN7cutlass10bfloat16_tE19Flash_kernel_traitsILi256ELi64ELi64ELi4ES3_EELi4ELi7ELb0EEEvNS_16Flash_fwd_paramsE,@function
        .size           _ZN5flash32flash_fwd_splitkv_combine_kernelI23Flash_fwd_kernel_traitsILi256ELi64ELi64ELi4ELb0ELb0EN7cutlass10bfloat16_tE19Flash_kernel_traitsILi256ELi64ELi64ELi4ES3_EELi4ELi7ELb0EEEvNS_16Flash_fwd_paramsE,(.L_x_8858 - _ZN5flash32flash_fwd_splitkv_combine_kernelI23Flash_fwd_kernel_traitsILi256ELi64ELi64ELi4ELb0ELb0EN7cutlass10bfloat16_tE19Flash_kernel_traitsILi256ELi64ELi64ELi4ES3_EELi4ELi7ELb0EEEvNS_16Flash_fwd_paramsE)
        .other          _ZN5flash32flash_fwd_splitkv_combine_kernelI23Flash_fwd_kernel_traitsILi256ELi64ELi64ELi4ELb0ELb0EN7cutlass10bfloat16_tE19Flash_kernel_traitsILi256ELi64ELi64ELi4ES3_EELi4ELi7ELb0EEEvNS_16Flash_fwd_paramsE,@"STO_CUDA_ENTRY STV_DEFAULT"
_ZN5flash32flash_fwd_splitkv_combine_kernelI23Flash_fwd_kernel_traitsILi256ELi64ELi64ELi4ELb0ELb0EN7cutlass10bfloat16_tE19Flash_kernel_traitsILi256ELi64ELi64ELi4ES3_EELi4ELi7ELb0EEEvNS_16Flash_fwd_paramsE:
.text._ZN5flash32flash_fwd_splitkv_combine_kernelI23Flash_fwd_kernel_traitsILi256ELi64ELi64ELi4ELb0ELb0EN7cutlass10bfloat16_tE19Flash_kernel_traitsILi256ELi64ELi64ELi4ES3_EELi4ELi7ELb0EEEvNS_16Flash_fwd_paramsE:
[----:B------:R-:W-:Y:S02]  /*0000*/  MOV R1, c[0x0][0x28] ;  /* 0x00000a0000017a02 */ /* 0x000fe40000000f00 */
[----:B------:R-:W-:Y:S01]  /*0010*/  IMAD.MOV.U32 R2, RZ, RZ, c[0x0][0x1c0] ;  /* 0x00007000ff027624 */ /* 0x000fe200078e00ff */
[----:B------:R-:W0:Y:S01]  /*0020*/  S2UR UR7, SR_CTAID.X ;  /* 0x00000000000779c3 */ /* 0x000e220000002500 */
[----:B------:R-:W-:Y:S02]  /*0030*/  IMAD.MOV.U32 R5, RZ, RZ, c[0x0][0x214] ;  /* 0x00008500ff057624 */ /* 0x000fe400078e00ff */
[----:B------:R-:W-:Y:S01]  /*0040*/  IMAD R20, R2, c[0x0][0x210], RZ ;  /* 0x0000840002147a24 */ /* 0x000fe200078e02ff */
[----:B------:R-:W-:Y:S02]  /*0050*/  SHF.R.S32.HI R2, RZ, 0x1f, R2 ;  /* 0x0000001fff027819 */ /* 0x000fe40000011402 */
[----:B------:R-:W-:Y:S01]  /*0060*/  SHF.R.S32.HI R5, RZ, 0x1f, R5 ;  /* 0x0000001fff057819 */ /* 0x000fe20000011405 */
[----:B------:R-:W-:-:S05]  /*0070*/  IMAD R20, R20, c[0x0][0x214], RZ ;  /* 0x0000850014147a24 */ /* 0x000fca00078e02ff */
[----:B------:R-:W-:Y:S02]  /*0080*/  ISETP.LT.U32.AND P0, PT, R20, c[0x0][0x214], PT ;  /* 0x0000850014007a0c */ /* 0x000fe40003f01070 */
[----:B------:R-:W-:-:S04]  /*0090*/  SHF.R.S32.HI R0, RZ, 0x1f, R20 ;  /* 0x0000001fff007819 */ /* 0x000fc80000011414 */
[----:B------:R-:W-:-:S04]  /*00a0*/  ISETP.LT.AND.EX P0, PT, R0, R5, PT, P0 ;  /* 0x000000050000720c */ /* 0x000fc80003f01300 */
[----:B------:R-:W-:Y:S01]  /*00b0*/  SEL R5, R0, R5, P0 ;  /* 0x0000000500057207 */ /* 0x000fe20000000000 */
[----:B0-----:R-:W-:Y:S01]  /*00c0*/  USHF.L.U32 UR7, UR7, 0x2, URZ ;  /* 0x0000000207077899 */ /* 0x001fe2000800063f */
[----:B------:R-:W-:Y:S02]  /*00d0*/  SEL R35, R20, c[0x0][0x214], P0 ;  /* 0x0000850014237a07 */ /* 0x000fe40000000000 */
[----:B------:R-:W-:Y:S01]  /*00e0*/  LOP3.LUT R3, R0, R5, RZ, 0xfc, !PT ;  /* 0x0000000500037212 */ /* 0x000fe200078efcff */
[----:B------:R-:W-:-:S03]  /*00f0*/  USHF.R.S32.HI UR6, URZ, 0x1f, UR7 ;  /* 0x0000001f3f067899 */ /* 0x000fc60008011407 */
[----:B------:R-:W-:-:S13]  /*0100*/  ISETP.NE.U32.AND P1, PT, R3, RZ, PT ;  /* 0x000000ff0300720c */ /* 0x000fda0003f25070 */
[----:B------:R-:W-:Y:S05]  /*0110*/  @!P1 BRA `(.L_x_0) ;  /* 0x0000007000009947 */ /* 0x000fea0003800000 */
[----:B------:R-:W-:Y:S01]  /*0120*/  IMAD.MOV.U32 R18, RZ, RZ, R20 ;  /* 0x000000ffff127224 */ /* 0x000fe200078e0014 */
[----:B------:R-:W-:Y:S01]  /*0130*/  MOV R26, R35 ;  /* 0x00000023001a7202 */ /* 0x000fe20000000f00 */
[----:B------:R-:W-:Y:S01]  /*0140*/  IMAD.MOV.U32 R17, RZ, RZ, R0 ;  /* 0x000000ffff117224 */ /* 0x000fe200078e0000 */
[----:B------:R-:W-:Y:S02]  /*0150*/  MOV R25, R5 ;  /* 0x0000000500197202 */ /* 0x000fe40000000f00 */
[----:B------:R-:W-:Y:S02]  /*0160*/  MOV R24, 0x180 ;  /* 0x0000018000187802 */ /* 0x000fe40000000f00 */
[----:B------:R-:W-:Y:S05]  /*0170*/  CALL.REL.NOINC `($__internal_0_$__cuda_sm20_div_s64) ;  /* 0x0000475000007944 */ /* 0x000fea0003c00000 */
[----:B------:R-:W-:Y:S05]  /*0180*/  BRA `(.L_x_1) ;  /* 0x0000013000007947 */ /* 0x000fea0003800000 */
.L_x_0:
[----:B------:R-:W0:Y:S01]  /*0190*/  I2F.U32.RP R8, R35 ;  /* 0x0000002300087306 */ /* 0x000e220000209000 */
[----:B------:R-:W-:Y:S01]  /*01a0*/  ISETP.NE.U32.AND P0, PT, R35, RZ, PT ;  /* 0x000000ff2300720c */ /* 0x000fe20003f05070 */
[----:B------:R-:W-:-:S06]  /*01b0*/  HFMA2.MMA R23, -RZ, RZ, 0, 0 ;  /* 0x00000000ff177435 */ /* 0x000fcc00000001ff */
[----:B0-----:R-:W0:Y:S02]  /*01c0*/  MUFU.RCP R6, R8 ;  /* 0x0000000800067308 */ /* 0x001e240000001000 */
[----:B0-----:R-:W-:-:S06]  /*01d0*/  IADD3 R6, R6, 0xffffffe, RZ ;  /* 0x0ffffffe06067810 */ /* 0x001fcc0007ffe0ff */
[----:B------:R-:W0:Y:S02]  /*01e0*/  F2I.FTZ.U32.TRUNC.NTZ R7, R6 ;  /* 0x0000000600077305 */ /* 0x000e24000021f000 */
[----:B0-----:R-:W-:Y:S02]  /*01f0*/  IMAD.MOV R3, RZ, RZ, -R7 ;  /* 0x000000ffff037224 */ /* 0x001fe400078e0a07 */
[----:B------:R-:W-:Y:S02]  /*0200*/  IMAD.MOV.U32 R6, RZ, RZ, RZ ;  /* 0x000000ffff067224 */ /* 0x000fe400078e00ff */
[----:B------:R-:W-:-:S04]  /*0210*/  IMAD R3, R3, R35, RZ ;  /* 0x0000002303037224 */ /* 0x000fc800078e02ff */
[----:B------:R-:W-:-:S06]  /*0220*/  IMAD.HI.U32 R3, R7, R3, R6 ;  /* 0x0000000307037227 */ /* 0x000fcc00078e0006 */
[----:B------:R-:W-:-:S05]  /*0230*/  IMAD.HI.U32 R22, R3, R20, RZ ;  /* 0x0000001403167227 */ /* 0x000fca00078e00ff */
[----:B------:R-:W-:-:S05]  /*0240*/  IADD3 R3, -R22, RZ, RZ ;  /* 0x000000ff16037210 */ /* 0x000fca0007ffe1ff */
[----:B------:R-:W-:-:S05]  /*0250*/  IMAD R4, R35, R3, R20 ;  /* 0x0000000323047224 */ /* 0x000fca00078e0214 */
[----:B------:R-:W-:-:S13]  /*0260*/  ISETP.GE.U32.AND P2, PT, R4, R35, PT ;  /* 0x000000230400720c */ /* 0x000fda0003f46070 */
[----:B------:R-:W-:Y:S01]  /*0270*/  @P2 IMAD.IADD R4, R4, 0x1, -R35 ;  /* 0x0000000104042824 */ /* 0x000fe200078e0a23 */
[----:B------:R-:W-:-:S04]  /*0280*/  @P2 IADD3 R22, R22, 0x1, RZ ;  /* 0x0000000116162810 */ /* 0x000fc80007ffe0ff */
[----:B------:R-:W-:-:S13]  /*0290*/  ISETP.GE.U32.AND P1, PT, R4, R35, PT ;  /* 0x000000230400720c */ /* 0x000fda0003f26070 */
[----:B------:R-:W-:Y:S02]  /*02a0*/  @P1 IADD3 R22, R22, 0x1, RZ ;  /* 0x0000000116161810 */ /* 0x000fe40007ffe0ff */
[----:B------:R-:W-:-:S04]  /*02b0*/  @!P0 LOP3.LUT R22, RZ, R35, RZ, 0x33, !PT ;  /* 0x00000023ff168212 */ /* 0x000fc800078e33ff */
.L_x_1:
[----:B------:R-:W-:Y:S01]  /*02c0*/  ISETP.LT.U32.AND P0, PT, R22, c[0x0][0x1c0], PT ;  /* 0x0000700016007a0c */ /* 0x000fe20003f01070 */
[----:B------:R-:W-:Y:S03]  /*02d0*/  BSSY B0, `(.L_x_2) ;  /* 0x0000021000007945 */ /* 0x000fe60003800000 */
[----:B------:R-:W-:-:S04]  /*02e0*/  ISETP.LT.AND.EX P0, PT, R23, R2, PT, P0 ;  /* 0x000000021700720c */ /* 0x000fc80003f01300 */
[C---:B------:R-:W-:Y:S02]  /*02f0*/  SEL R25, R23.reuse, R2, P0 ;  /* 0x0000000217197207 */ /* 0x040fe40000000000 */
[----:B------:R-:W-:Y:S02]  /*0300*/  SEL R26, R22, c[0x0][0x1c0], P0 ;  /* 0x00007000161a7a07 */ /* 0x000fe40000000000 */
[----:B------:R-:W-:-:S04]  /*0310*/  LOP3.LUT R2, R23, R25, RZ, 0xfc, !PT ;  /* 0x0000001917027212 */ /* 0x000fc800078efcff */
[----:B------:R-:W-:-:S13]  /*0320*/  ISETP.NE.U32.AND P1, PT, R2, RZ, PT ;  /* 0x000000ff0200720c */ /* 0x000fda0003f25070 */
[----:B------:R-:W-:Y:S05]  /*0330*/  @!P1 BRA `(.L_x_3) ;  /* 0x0000007000009947 */ /* 0x000fea0003800000 */
[----:B------:R-:W-:Y:S01]  /*0340*/  IMAD.MOV.U32 R18, RZ, RZ, R22 ;  /* 0x000000ffff127224 */ /* 0x000fe200078e0016 */
[----:B------:R-:W-:Y:S02]  /*0350*/  MOV R17, R23 ;  /* 0x0000001700117202 */ /* 0x000fe40000000f00 */
[----:B------:R-:W-:Y:S02]  /*0360*/  MOV R24, 0x380 ;  /* 0x0000038000187802 */ /* 0x000fe40000000f00 */
[----:B------:R-:W-:Y:S05]  /*0370*/  CALL.REL.NOINC `($__internal_0_$__cuda_sm20_div_s64) ;  /* 0x0000455000007944 */ /* 0x000fea0003c00000 */
[----:B------:R-:W-:Y:S02]  /*0380*/  MOV R32, R22 ;  /* 0x0000001600207202 */ /* 0x000fe40000000f00 */
[----:B------:R-:W-:Y:S01]  /*0390*/  MOV R33, R23 ;  /* 0x0000001700217202 */ /* 0x000fe20000000f00 */
[----:B------:R-:W-:Y:S05]  /*03a0*/  BRA `(.L_x_4) ;  /* 0x0000013000007947 */ /* 0x000fea0003800000 */
.L_x_3:
[----:B------:R-:W0:Y:S01]  /*03b0*/  I2F.U32.RP R6, R26 ;  /* 0x0000001a00067306 */ /* 0x000e220000209000 */
[----:B------:R-:W-:Y:S01]  /*03c0*/  ISETP.NE.U32.AND P0, PT, R26, RZ, PT ;  /* 0x000000ff1a00720c */ /* 0x000fe20003f05070 */
[----:B------:R-:W-:-:S06]  /*03d0*/  HFMA2.MMA R33, -RZ, RZ, 0, 0 ;  /* 0x00000000ff217435 */ /* 0x000fcc00000001ff */
[----:B0-----:R-:W0:Y:S02]  /*03e0*/  MUFU.RCP R4, R6 ;  /* 0x0000000600047308 */ /* 0x001e240000001000 */
[----:B0-----:R-:W-:-:S06]  /*03f0*/  IADD3 R4, R4, 0xffffffe, RZ ;  /* 0x0ffffffe04047810 */ /* 0x001fcc0007ffe0ff */
[----:B------:R-:W0:Y:S02]  /*0400*/  F2I.FTZ.U32.TRUNC.NTZ R3, R4 ;  /* 0x0000000400037305 */ /* 0x000e24000021f000 */
[----:B0-----:R-:W-:-:S04]  /*0410*/  IMAD.MOV R2, RZ, RZ, -R3 ;  /* 0x000000ffff027224 */ /* 0x001fc800078e0a03 */
[----:B------:R-:W-:Y:S02]  /*0420*/  IMAD R7, R2, R26, RZ ;  /* 0x0000001a02077224 */ /* 0x000fe400078e02ff */
[----:B------:R-:W-:-:S04]  /*0430*/  IMAD.MOV.U32 R2, RZ, RZ, RZ ;  /* 0x000000ffff027224 */ /* 0x000fc800078e00ff */
        /* <DEDUP_REMOVED lines=9> */
[----:B------:R-:W-:Y:S02]  /*04d0*/  @!P0 LOP3.LUT R32, RZ, R26, RZ, 0x33, !PT ;  /* 0x0000001aff208212 */ /* 0x000fe400078e33ff */
.L_x_4:
[----:B------:R-:W-:Y:S05]  /*04e0*/  BSYNC B0 ;  /* 0x0000000000007941 */ /* 0x000fea0003800000 */
.L_x_2:
[----:B------:R-:W-:Y:S01]  /*04f0*/  IABS R4, c[0x0][0x214] ;  /* 0x0000850000047a13 */ /* 0x000fe20000000000 */
[----:B------:R-:W-:Y:S01]  /*0500*/  ULDC UR4, c[0x0][0x214] ;  /* 0x0000850000047ab9 */ /* 0x000fe20000000800 */
[----:B------:R-:W-:Y:S01]  /*0510*/  BSSY B0, `(.L_x_5) ;  /* 0x000004a000007945 */ /* 0x000fe20003800000 */
[----:B------:R-:W-:Y:S01]  /*0520*/  UIADD3 UR8, UR4, -0x1, URZ ;  /* 0xffffffff04087890 */ /* 0x000fe2000fffe03f */
[----:B------:R-:W0:Y:S01]  /*0530*/  I2F.RP R6, R4 ;  /* 0x0000000400067306 */ /* 0x000e220000209400 */
[----:B------:R-:W-:Y:S02]  /*0540*/  UISETP.LT.AND UP0, UPT, URZ, UR4, UPT ;  /* 0x000000043f00728c */ /* 0x000fe4000bf01270 */
[----:B------:R-:W-:Y:S02]  /*0550*/  USHF.R.S32.HI UR5, URZ, 0x1f, UR4 ;  /* 0x0000001f3f057899 */ /* 0x000fe40008011404 */
[----:B------:R-:W-:Y:S01]  /*0560*/  IADD3 R7, R4, UR8, RZ ;  /* 0x0000000804077c10 */ /* 0x000fe2000fffe0ff */
[----:B------:R-:W-:-:S03]  /*0570*/  ULEA.HI.SX32 UR4, UR4, 0x1, 0x1 ;  /* 0x0000000104047891 */ /* 0x000fc6000f8f0a3f */
[----:B------:R-:W-:-:S03]  /*0580*/  IABS R2, R7 ;  /* 0x0000000700027213 */ /* 0x000fc60000000000 */
[----:B------:R-:W-:Y:S01]  /*0590*/  @!UP0 UIADD3 UR4, UR5, URZ, URZ ;  /* 0x0000003f05048290 */ /* 0x000fe2000fffe03f */
[----:B0-----:R-:W0:Y:S02]  /*05a0*/  MUFU.RCP R8, R6 ;  /* 0x0000000600087308 */ /* 0x001e240000001000 */
[----:B0-----:R-:W-:Y:S01]  /*05b0*/  IADD3 R8, R8, 0xffffffe, RZ ;  /* 0x0ffffffe08087810 */ /* 0x001fe20007ffe0ff */
[----:B------:R-:W-:-:S05]  /*05c0*/  IMAD.MOV.U32 R6, RZ, RZ, R2 ;  /* 0x000000ffff067224 */ /* 0x000fca00078e0002 */
[----:B------:R-:W0:Y:S02]  /*05d0*/  F2I.FTZ.U32.TRUNC.NTZ R9, R8 ;  /* 0x0000000800097305 */ /* 0x000e24000021f000 */
[----:B0-----:R-:W-:Y:S02]  /*05e0*/  IMAD.MOV R3, RZ, RZ, -R9 ;  /* 0x000000ffff037224 */ /* 0x001fe400078e0a09 */
[----:B------:R-:W-:Y:S02]  /*05f0*/  IMAD.MOV.U32 R8, RZ, RZ, RZ ;  /* 0x000000ffff087224 */ /* 0x000fe400078e00ff */
[----:B------:R-:W-:-:S04]  /*0600*/  IMAD R3, R3, R4, RZ ;  /* 0x0000000403037224 */ /* 0x000fc800078e02ff */
[----:B------:R-:W-:-:S06]  /*0610*/  IMAD.HI.U32 R3, R9, R3, R8 ;  /* 0x0000000309037227 */ /* 0x000fcc00078e0008 */
[----:B------:R-:W-:-:S04]  /*0620*/  IMAD.HI.U32 R2, R3, R6, RZ ;  /* 0x0000000603027227 */ /* 0x000fc800078e00ff */
[----:B------:R-:W-:-:S04]  /*0630*/  IMAD.MOV R3, RZ, RZ, -R2 ;  /* 0x000000ffff037224 */ /* 0x000fc800078e0a02 */
[----:B------:R-:W-:-:S05]  /*0640*/  IMAD R3, R4, R3, R6 ;  /* 0x0000000304037224 */ /* 0x000fca00078e0206 */
[----:B------:R-:W-:-:S13]  /*0650*/  ISETP.GT.U32.AND P1, PT, R4, R3, PT ;  /* 0x000000030400720c */ /* 0x000fda0003f24070 */
[----:B------:R-:W-:Y:S01]  /*0660*/  @!P1 IMAD.IADD R3, R3, 0x1, -R4 ;  /* 0x0000000103039824 */ /* 0x000fe200078e0a04 */
[----:B------:R-:W-:Y:S02]  /*0670*/  @!P1 IADD3 R2, R2, 0x1, RZ ;  /* 0x0000000102029810 */ /* 0x000fe40007ffe0ff */
[----:B------:R-:W-:Y:S02]  /*0680*/  ISETP.NE.AND P1, PT, RZ, c[0x0][0x214], PT ;  /* 0x00008500ff007a0c */ /* 0x000fe40003f25270 */
[-C--:B------:R-:W-:Y:S02]  /*0690*/  ISETP.GE.U32.AND P2, PT, R3, R4.reuse, PT ;  /* 0x000000040300720c */ /* 0x080fe40003f46070 */
[C---:B------:R-:W-:Y:S02]  /*06a0*/  LOP3.LUT R3, R7.reuse, R4, RZ, 0x3c, !PT ;  /* 0x0000000407037212 */ /* 0x040fe400078e3cff */
[----:B------:R-:W-:Y:S02]  /*06b0*/  LOP3.LUT R7, R7, c[0x0][0x214], RZ, 0x3c, !PT ;  /* 0x0000850007077a12 */ /* 0x000fe400078e3cff */
[----:B------:R-:W-:-:S07]  /*06c0*/  ISETP.GE.AND P0, PT, R3, RZ, PT ;  /* 0x000000ff0300720c */ /* 0x000fce0003f06270 */
[----:B------:R-:W-:Y:S02]  /*06d0*/  @P2 IADD3 R2, R2, 0x1, RZ ;  /* 0x0000000102022810 */ /* 0x000fe40007ffe0ff */
[----:B------:R-:W-:-:S03]  /*06e0*/  ISETP.NE.AND P2, PT, RZ, c[0x0][0x214], PT ;  /* 0x00008500ff007a0c */ /* 0x000fc60003f45270 */
[--C-:B------:R-:W-:Y:S02]  /*06f0*/  IMAD.MOV.U32 R9, RZ, RZ, R2.reuse ;  /* 0x000000ffff097224 */ /* 0x100fe400078e0002 */
[----:B------:R-:W-:Y:S02]  /*0700*/  IMAD.MOV.U32 R3, RZ, RZ, R2 ;  /* 0x000000ffff037224 */ /* 0x000fe400078e0002 */
[----:B------:R-:W-:Y:S01]  /*0710*/  @!P0 IMAD.MOV R9, RZ, RZ, -R9 ;  /* 0x000000ffff098224 */ /* 0x000fe200078e0a09 */
[----:B------:R-:W-:Y:S02]  /*0720*/  @!P1 LOP3.LUT R9, RZ, R4, RZ, 0x33, !PT ;  /* 0x00000004ff099212 */ /* 0x000fe400078e33ff */
[----:B------:R-:W-:Y:S02]  /*0730*/  ISETP.GE.AND P1, PT, R7, RZ, PT ;  /* 0x000000ff0700720c */ /* 0x000fe40003f26270 */
[----:B------:R-:W-:Y:S02]  /*0740*/  ISETP.LT.U32.AND P0, PT, R26, R9, PT ;  /* 0x000000091a00720c */ /* 0x000fe40003f01070 */
[----:B------:R-:W-:-:S04]  /*0750*/  SHF.R.S32.HI R4, RZ, 0x1f, R9 ;  /* 0x0000001fff047819 */ /* 0x000fc80000011409 */
[----:B------:R-:W-:-:S04]  /*0760*/  ISETP.LT.AND.EX P0, PT, R25, R4, PT, P0 ;  /* 0x000000041900720c */ /* 0x000fc80003f01300 */
[C---:B------:R-:W-:Y:S01]  /*0770*/  SEL R15, R25.reuse, R4, P0 ;  /* 0x00000004190f7207 */ /* 0x040fe20000000000 */
[----:B------:R-:W-:Y:S01]  /*0780*/  @!P1 IMAD.MOV R3, RZ, RZ, -R3 ;  /* 0x000000ffff039224 */ /* 0x000fe200078e0a03 */
[----:B------:R-:W-:Y:S02]  /*0790*/  @!P2 LOP3.LUT R3, RZ, c[0x0][0x214], RZ, 0x33, !PT ;  /* 0x00008500ff03aa12 */ /* 0x000fe400078e33ff */
[----:B------:R-:W-:Y:S02]  /*07a0*/  LOP3.LUT R2, R25, R15, RZ, 0xfc, !PT ;  /* 0x0000000f19027212 */ /* 0x000fe400078efcff */
[----:B------:R-:W-:Y:S01]  /*07b0*/  SEL R16, R26, R9, P0 ;  /* 0x000000091a107207 */ /* 0x000fe20000000000 */
[----:B------:R-:W-:Y:S01]  /*07c0*/  IMAD R3, R3, UR4, RZ ;  /* 0x0000000403037c24 */ /* 0x000fe2000f8e02ff */
        /* <DEDUP_REMOVED lines=8> */
[----:B------:R-:W-:Y:S02]  /*0850*/  MOV R8, R22 ;  /* 0x0000001600087202 */ /* 0x000fe40000000f00 */
[----:B------:R-:W-:Y:S01]  /*0860*/  MOV R9, R23 ;  /* 0x0000001700097202 */ /* 0x000fe20000000f00 */
[----:B------:R-:W-:Y:S05]  /*0870*/  BRA `(.L_x_7) ;  /* 0x0000013000007947 */ /* 0x000fea0003800000 */
.L_x_6:
[----:B------:R-:W0:Y:S01]  /*0880*/  I2F.U32.RP R4, R16 ;  /* 0x0000001000047306 */ /* 0x000e220000209000 */
[----:B------:R-:W-:-:S07]  /*0890*/  ISETP.NE.U32.AND P0, PT, R16, RZ, PT ;  /* 0x000000ff1000720c */ /* 0x000fce0003f05070 */
[----:B0-----:R-:W0:Y:S02]  /*08a0*/  MUFU.RCP R6, R4 ;  /* 0x0000000400067308 */ /* 0x001e240000001000 */
[----:B0-----:R-:W-:-:S06]  /*08b0*/  IADD3 R6, R6, 0xffffffe, RZ ;  /* 0x0ffffffe06067810 */ /* 0x001fcc0007ffe0ff */
[----:B------:R-:W0:Y:S02]  /*08c0*/  F2I.FTZ.U32.TRUNC.NTZ R7, R6 ;  /* 0x0000000600077305 */ /* 0x000e24000021f000 */
[----:B0-----:R-:W-:Y:S02]  /*08d0*/  IMAD.MOV R2, RZ, RZ, -R7 ;  /* 0x000000ffff027224 */ /* 0x001fe400078e0a07 */
[----:B------:R-:W-:Y:S02]  /*08e0*/  IMAD.MOV.U32 R6, RZ, RZ, RZ ;  /* 0x000000ffff067224 */ /* 0x000fe400078e00ff */
[----:B------:R-:W-:-:S04]  /*08f0*/  IMAD R9, R2, R16, RZ ;  /* 0x0000001002097224 */ /* 0x000fc800078e02ff */
[----:B------:R-:W-:-:S06]  /*0900*/  IMAD.HI.U32 R9, R7, R9, R6 ;  /* 0x0000000907097227 */ /* 0x000fcc00078e0006 */
[----:B------:R-:W-:Y:S01]  /*0910*/  IMAD.HI.U32 R8, R9, R26, RZ ;  /* 0x0000001a09087227 */ /* 0x000fe200078e00ff */
[----:B------:R-:W-:-:S04]  /*0920*/  HFMA2.MMA R9, -RZ, RZ, 0, 0 ;  /* 0x00000000ff097435 */ /* 0x000fc800000001ff */
        /* <DEDUP_REMOVED lines=8> */
.L_x_7:
[----:B------:R-:W-:Y:S05]  /*09b0*/  BSYNC B0 ;  /* 0x0000000000007941 */ /* 0x000fea0003800000 */
.L_x_5:
[----:B------:R-:W-:Y:S01]  /*09c0*/  IMAD.MOV.U32 R6, RZ, RZ, c[0x0][0x1c0] ;  /* 0x00007000ff067624 */ /* 0x000fe200078e00ff */
[----:B------:R-:W-:Y:S01]  /*09d0*/  IABS R19, R3 ;  /* 0x0000000300137213 */ /* 0x000fe20000000000 */
[----:B------:R-:W0:Y:S01]  /*09e0*/  S2R R38, SR_TID.X ;  /* 0x0000000000267919 */ /* 0x000e220000002100 */
[----:B------:R-:W-:Y:S01]  /*09f0*/  IABS R14, c[0x0][0x214] ;  /* 0x00008500000e7a13 */ /* 0x000fe20000000000 */
[C---:B------:R-:W-:Y:S01]  /*0a00*/  IMAD R2, R6.reuse, c[0x0][0x214], RZ ;  /* 0x0000850006027a24 */ /* 0x040fe200078e02ff */
[----:B------:R-:W1:Y:S01]  /*0a10*/  I2F.RP R22, R19 ;  /* 0x0000001300167306 */ /* 0x000e620000209400 */
[----:B------:R-:W-:Y:S01]  /*0a20*/  IADD3 R6, R6, -0x1, RZ ;  /* 0xffffffff06067810 */ /* 0x000fe20007ffe0ff */
[----:B------:R-:W-:Y:S01]  /*0a30*/  BSSY B0, `(.L_x_8) ;  /* 0x0000074000007945 */ /* 0x000fe20003800000 */
[----:B------:R-:W-:-:S02]  /*0a40*/  ISETP.NE.AND P5, PT, R3, RZ, PT ;  /* 0x000000ff0300720c */ /* 0x000fc40003fa5270 */
[----:B------:R-:W-:-:S03]  /*0a50*/  IABS R17, R2 ;  /* 0x0000000200117213 */ /* 0x000fc60000000000 */
[----:B------:R-:W-:Y:S08]  /*0a60*/  I2F.RP R7, R14 ;  /* 0x0000000e00077306 */ /* 0x000ff00000209400 */
[----:B------:R-:W2:Y:S08]  /*0a70*/  I2F.RP R21, R17 ;  /* 0x0000001100157306 */ /* 0x000eb00000209400 */
[----:B-1----:R-:W1:Y:S08]  /*0a80*/  MUFU.RCP R4, R22 ;  /* 0x0000001600047308 */ /* 0x002e700000001000 */
[----:B--2---:R-:W2:Y:S01]  /*0a90*/  MUFU.RCP R10, R21 ;  /* 0x00000015000a7308 */ /* 0x004ea20000001000 */
[----:B-1----:R-:W-:-:S07]  /*0aa0*/  IADD3 R12, R4, 0xffffffe, RZ ;  /* 0x0ffffffe040c7810 */ /* 0x002fce0007ffe0ff */
[----:B------:R-:W1:Y:S01]  /*0ab0*/  MUFU.RCP R24, R7 ;  /* 0x0000000700187308 */ /* 0x000e620000001000 */
[----:B------:R-:W-:Y:S02]  /*0ac0*/  IADD3 R22, R17, UR8, RZ ;  /* 0x0000000811167c10 */ /* 0x000fe4000fffe0ff */
[----:B--2---:R-:W-:-:S05]  /*0ad0*/  IADD3 R10, R10, 0xffffffe, RZ ;  /* 0x0ffffffe0a0a7810 */ /* 0x004fca0007ffe0ff */
[----:B------:R-:W2:Y:S08]  /*0ae0*/  F2I.FTZ.U32.TRUNC.NTZ R13, R12 ;  /* 0x0000000c000d7305 */ /* 0x000eb0000021f000 */
[----:B------:R-:W3:Y:S01]  /*0af0*/  F2I.FTZ.U32.TRUNC.NTZ R11, R10 ;  /* 0x0000000a000b7305 */ /* 0x000ee2000021f000 */
[----:B-1----:R-:W-:Y:S01]  /*0b00*/  IADD3 R24, R24, 0xffffffe, RZ ;  /* 0x0ffffffe18187810 */ /* 0x002fe20007ffe0ff */
[----:B--2---:R-:W-:-:S06]  /*0b10*/  IMAD.MOV R4, RZ, RZ, -R13 ;  /* 0x000000ffff047224 */ /* 0x004fcc00078e0a0d */
[----:B------:R-:W1:Y:S01]  /*0b20*/  F2I.FTZ.U32.TRUNC.NTZ R25, R24 ;  /* 0x0000001800197305 */ /* 0x000e62000021f000 */
[----:B------:R-:W-:Y:S02]  /*0b30*/  IMAD.MOV.U32 R12, RZ, RZ, RZ ;  /* 0x000000ffff0c7224 */ /* 0x000fe400078e00ff */
[----:B------:R-:W-:Y:S02]  /*0b40*/  IMAD R21, R4, R19, RZ ;  /* 0x0000001304157224 */ /* 0x000fe400078e02ff */
[----:B------:R-:W-:Y:S02]  /*0b50*/  IMAD.IADD R4, R6, 0x1, R19 ;  /* 0x0000000106047824 */ /* 0x000fe400078e0213 */
[----:B---3--:R-:W-:Y:S02]  /*0b60*/  IMAD.MOV R18, RZ, RZ, -R11 ;  /* 0x000000ffff127224 */ /* 0x008fe400078e0a0b */
[----:B------:R-:W-:Y:S02]  /*0b70*/  IMAD.MOV.U32 R10, RZ, RZ, RZ ;  /* 0x000000ffff0a7224 */ /* 0x000fe400078e00ff */
[----:B------:R-:W-:-:S02]  /*0b80*/  IMAD R18, R18, R17, RZ ;  /* 0x0000001112127224 */ /* 0x000fc400078e02ff */
[----:B------:R-:W-:Y:S01]  /*0b90*/  IMAD.HI.U32 R21, R13, R21, R12 ;  /* 0x000000150d157227 */ /* 0x000fe200078e000c */
[----:B------:R-:W-:Y:S02]  /*0ba0*/  IABS R13, R22 ;  /* 0x00000016000d7213 */ /* 0x000fe40000000000 */
[----:B------:R-:W-:Y:S01]  /*0bb0*/  IABS R12, R4 ;  /* 0x00000004000c7213 */ /* 0x000fe20000000000 */
[----:B------:R-:W-:Y:S01]  /*0bc0*/  IMAD.HI.U32 R18, R11, R18, R10 ;  /* 0x000000120b127227 */ /* 0x000fe200078e000a */
[----:B------:R-:W-:Y:S02]  /*0bd0*/  IABS R10, R2 ;  /* 0x00000002000a7213 */ /* 0x000fe40000000000 */
[----:B------:R-:W-:Y:S01]  /*0be0*/  IABS R11, R3 ;  /* 0x00000003000b7213 */ /* 0x000fe20000000000 */
[----:B-1----:R-:W-:Y:S02]  /*0bf0*/  IMAD.MOV R7, RZ, RZ, -R25 ;  /* 0x000000ffff077224 */ /* 0x002fe400078e0a19 */
[----:B------:R-:W-:-:S02]  /*0c00*/  IMAD.MOV R10, RZ, RZ, -R10 ;  /* 0x000000ffff0a7224 */ /* 0x000fc400078e0a0a */
[----:B------:R-:W-:-:S04]  /*0c10*/  IMAD.HI.U32 R18, R18, R13, RZ ;  /* 0x0000000d12127227 */ /* 0x000fc800078e00ff */
[----:B------:R-:W-:Y:S02]  /*0c20*/  IMAD R10, R18, R10, R13 ;  /* 0x0000000a120a7224 */ /* 0x000fe400078e020d */
[----:B------:R-:W-:Y:S02]  /*0c30*/  IMAD.MOV R11, RZ, RZ, -R11 ;  /* 0x000000ffff0b7224 */ /* 0x000fe400078e0a0b */
[----:B------:R-:W-:Y:S01]  /*0c40*/  IMAD.HI.U32 R21, R21, R12, RZ ;  /* 0x0000000c15157227 */ /* 0x000fe200078e00ff */
[----:B------:R-:W-:-:S03]  /*0c50*/  ISETP.GT.U32.AND P4, PT, R17, R10, PT ;  /* 0x0000000a1100720c */ /* 0x000fc60003f84070 */
[----:B------:R-:W-:Y:S02]  /*0c60*/  IMAD R7, R7, R14, RZ ;  /* 0x0000000e07077224 */ /* 0x000fe400078e02ff */
[----:B------:R-:W-:Y:S02]  /*0c70*/  IMAD.MOV.U32 R24, RZ, RZ, RZ ;  /* 0x000000ffff187224 */ /* 0x000fe400078e00ff */
[----:B------:R-:W-:Y:S01]  /*0c80*/  IMAD R12, R21, R11, R12 ;  /* 0x0000000b150c7224 */ /* 0x000fe200078e020c */
[----:B------:R-:W-:Y:S01]  /*0c90*/  SHF.R.S32.HI R11, RZ, 0x1f, R2 ;  /* 0x0000001fff0b7819 */ /* 0x000fe20000011402 */
[----:B------:R-:W-:-:S03]  /*0ca0*/  IMAD.HI.U32 R24, R25, R7, R24 ;  /* 0x0000000719187227 */ /* 0x000fc600078e0018 */
[----:B------:R-:W-:Y:S01]  /*0cb0*/  ISETP.GT.U32.AND P3, PT, R19, R12, PT ;  /* 0x0000000c1300720c */ /* 0x000fe20003f64070 */
[----:B------:R-:W-:Y:S01]  /*0cc0*/  @!P4 IMAD.IADD R10, R10, 0x1, -R17 ;  /* 0x000000010a0ac824 */ /* 0x000fe200078e0a11 */
[----:B------:R-:W-:Y:S01]  /*0cd0*/  @!P4 IADD3 R18, R18, 0x1, RZ ;  /* 0x000000011212c810 */ /* 0x000fe20007ffe0ff */
[----:B------:R-:W-:Y:S01]  /*0ce0*/  IMAD.HI.U32 R24, R24, R13, RZ ;  /* 0x0000000d18187227 */ /* 0x000fe200078e00ff */
[----:B------:R-:W-:Y:S02]  /*0cf0*/  ISETP.NE.AND P4, PT, R2, RZ, PT ;  /* 0x000000ff0200720c */ /* 0x000fe40003f85270 */
[-C--:B------:R-:W-:Y:S01]  /*0d00*/  ISETP.GE.U32.AND P2, PT, R10, R17.reuse, PT ;  /* 0x000000110a00720c */ /* 0x080fe20003f46070 */
[----:B------:R-:W-:Y:S01]  /*0d10*/  IMAD.MOV R7, RZ, RZ, -R24 ;  /* 0x000000ffff077224 */ /* 0x000fe200078e0a18 */
[C---:B------:R-:W-:Y:S02]  /*0d20*/  LOP3.LUT R10, R22.reuse, R17, RZ, 0x3c, !PT ;  /* 0x00000011160a7212 */ /* 0x040fe400078e3cff */
[----:B------:R-:W-:Y:S01]  /*0d30*/  LOP3.LUT R22, R22, c[0x0][0x214], RZ, 0x3c, !PT ;  /* 0x0000850016167a12 */ /* 0x000fe200078e3cff */
[----:B------:R-:W-:Y:S01]  /*0d40*/  IMAD R7, R14, R7, R13 ;  /* 0x000000070e077224 */ /* 0x000fe200078e020d */
[----:B------:R-:W-:Y:S01]  /*0d50*/  ISETP.GE.AND P1, PT, R10, RZ, PT ;  /* 0x000000ff0a00720c */ /* 0x000fe20003f26270 */
[----:B------:R-:W-:Y:S01]  /*0d60*/  @!P3 IMAD.IADD R12, R12, 0x1, -R19 ;  /* 0x000000010c0cb824 */ /* 0x000fe200078e0a13 */
[----:B------:R-:W-:-:S02]  /*0d70*/  LOP3.LUT R10, R4, R19, RZ, 0x3c, !PT ;  /* 0x00000013040a7212 */ /* 0x000fc400078e3cff */
[----:B------:R-:W-:Y:S02]  /*0d80*/  ISETP.GT.U32.AND P0, PT, R14, R7, PT ;  /* 0x000000070e00720c */ /* 0x000fe40003f04070 */
[----:B------:R-:W-:Y:S02]  /*0d90*/  ISETP.GE.U32.AND P6, PT, R12, R19, PT ;  /* 0x000000130c00720c */ /* 0x000fe40003fc6070 */
[----:B------:R-:W-:Y:S02]  /*0da0*/  @P2 IADD3 R18, R18, 0x1, RZ ;  /* 0x0000000112122810 */ /* 0x000fe40007ffe0ff */
[----:B------:R-:W-:Y:S02]  /*0db0*/  ISETP.GE.AND P2, PT, R10, RZ, PT ;  /* 0x000000ff0a00720c */ /* 0x000fe40003f46270 */
[----:B------:R-:W-:Y:S01]  /*0dc0*/  @!P3 IADD3 R21, R21, 0x1, RZ ;  /* 0x000000011515b810 */ /* 0x000fe20007ffe0ff */
[----:B------:R-:W-:Y:S01]  /*0dd0*/  @!P1 IMAD.MOV R18, RZ, RZ, -R18 ;  /* 0x000000ffff129224 */ /* 0x000fe200078e0a12 */
[----:B------:R-:W-:-:S02]  /*0de0*/  @!P4 LOP3.LUT R18, RZ, R17, RZ, 0x33, !PT ;  /* 0x00000011ff12c212 */ /* 0x000fc400078e33ff */
[----:B------:R-:W-:Y:S01]  /*0df0*/  ISETP.GE.AND P1, PT, R22, RZ, PT ;  /* 0x000000ff1600720c */ /* 0x000fe20003f26270 */
[----:B------:R-:W-:Y:S01]  /*0e00*/  @!P0 IMAD.IADD R7, R7, 0x1, -R14 ;  /* 0x0000000107078824 */ /* 0x000fe200078e0a0e */
[----:B------:R-:W-:Y:S02]  /*0e10*/  @!P0 IADD3 R24, R24, 0x1, RZ ;  /* 0x0000000118188810 */ /* 0x000fe40007ffe0ff */
[----:B------:R-:W-:Y:S02]  /*0e20*/  @P6 IADD3 R21, R21, 0x1, RZ ;  /* 0x0000000115156810 */ /* 0x000fe40007ffe0ff */
[----:B------:R-:W-:Y:S02]  /*0e30*/  ISETP.GE.U32.AND P3, PT, R7, R14, PT ;  /* 0x0000000e0700720c */ /* 0x000fe40003f66070 */
[----:B------:R-:W-:Y:S01]  /*0e40*/  ISETP.LT.U32.AND P0, PT, R32, R18, PT ;  /* 0x000000122000720c */ /* 0x000fe20003f01070 */
[----:B------:R-:W-:Y:S01]  /*0e50*/  @!P2 IMAD.MOV R21, RZ, RZ, -R21 ;  /* 0x000000ffff15a224 */ /* 0x000fe200078e0a15 */
[----:B------:R-:W-:-:S02]  /*0e60*/  SHF.R.S32.HI R7, RZ, 0x1f, R18 ;  /* 0x0000001fff077819 */ /* 0x000fc40000011412 */
[C---:B------:R-:W-:Y:S02]  /*0e70*/  ISETP.GT.AND P2, PT, R2.reuse, RZ, PT ;  /* 0x000000ff0200720c */ /* 0x040fe40003f44270 */
[CC--:B------:R-:W-:Y:S02]  /*0e80*/  ISETP.LT.AND.EX P0, PT, R33.reuse, R7.reuse, PT, P0 ;  /* 0x000000072100720c */ /* 0x0c0fe40003f01300 */
[----:B------:R-:W-:Y:S02]  /*0e90*/  ISETP.NE.AND P4, PT, RZ, c[0x0][0x214], PT ;  /* 0x00008500ff007a0c */ /* 0x000fe40003f85270 */
[C---:B------:R-:W-:Y:S02]  /*0ea0*/  SEL R10, R33.reuse, R7, P0 ;  /* 0x00000007210a7207 */ /* 0x040fe40000000000 */
[----:B------:R-:W-:Y:S02]  /*0eb0*/  LEA.HI.SX32 R7, R2, 0x1, 0x1 ;  /* 0x0000000102077811 */ /* 0x000fe400078f0aff */
[----:B------:R-:W-:-:S02]  /*0ec0*/  LOP3.LUT R2, R33, R10, RZ, 0xfc, !PT ;  /* 0x0000000a21027212 */ /* 0x000fc400078efcff */
[----:B------:R-:W-:Y:S01]  /*0ed0*/  @P3 IADD3 R24, R24, 0x1, RZ ;  /* 0x0000000118183810 */ /* 0x000fe20007ffe0ff */
[----:B------:R-:W-:Y:S01]  /*0ee0*/  @!P2 IMAD.MOV R7, RZ, RZ, R11 ;  /* 0x000000ffff07a224 */ /* 0x000fe200078e020b */
[----:B------:R-:W-:Y:S02]  /*0ef0*/  ISETP.NE.U32.AND P2, PT, R2, RZ, PT ;  /* 0x000000ff0200720c */ /* 0x000fe40003f45070 */
[----:B------:R-:W-:Y:S01]  /*0f00*/  @!P5 LOP3.LUT R21, RZ, R19, RZ, 0x33, !PT ;  /* 0x00000013ff15d212 */ /* 0x000fe200078e33ff */
[----:B------:R-:W-:Y:S01]  /*0f10*/  @!P1 IMAD.MOV R24, RZ, RZ, -R24 ;  /* 0x000000ffff189224 */ /* 0x000fe200078e0a18 */
[----:B------:R-:W-:Y:S02]  /*0f20*/  @!P4 LOP3.LUT R24, RZ, c[0x0][0x214], RZ, 0x33, !PT ;  /* 0x00008500ff18ca12 */ /* 0x000fe400078e33ff */
[----:B------:R-:W-:Y:S02]  /*0f30*/  ISETP.LT.U32.AND P1, PT, R8, R21, PT ;  /* 0x000000150800720c */ /* 0x000fe40003f21070 */
[----:B------:R-:W-:Y:S01]  /*0f40*/  SHF.R.S32.HI R13, RZ, 0x1f, R21 ;  /* 0x0000001fff0d7819 */ /* 0x000fe20000011415 */
[----:B------:R-:W-:Y:S01]  /*0f50*/  IMAD R2, R24, R7, RZ ;  /* 0x0000000718027224 */ /* 0x000fe200078e02ff */
[----:B------:R-:W-:-:S02]  /*0f60*/  SEL R12, R32, R18, P0 ;  /* 0x00000012200c7207 */ /* 0x000fc40000000000 */
[----:B------:R-:W-:-:S04]  /*0f70*/  ISETP.LT.AND.EX P1, PT, R9, R13, PT, P1 ;  /* 0x0000000d0900720c */ /* 0x000fc80003f21310 */
[----:B------:R-:W-:Y:S02]  /*0f80*/  SEL R14, R8, R21, P1 ;  /* 0x00000015080e7207 */ /* 0x000fe40000800000 */
[----:B------:R-:W-:Y:S01]  /*0f90*/  SEL R13, R9, R13, P1 ;  /* 0x0000000d090d7207 */ /* 0x000fe20000800000 */
[----:B------:R-:W-:Y:S05]  /*0fa0*/  @!P2 BRA `(.L_x_9) ;  /* 0x000000900000a947 */ /* 0x000fea0003800000 */
[----:B0-----:R-:W-:Y:S01]  /*0fb0*/  IMAD.MOV.U32 R18, RZ, RZ, R32 ;  /* 0x000000ffff127224 */ /* 0x001fe200078e0020 */
        /* <DEDUP_REMOVED lines=8> */
.L_x_9:
[----:B0-----:R-:W0:Y:S01]  /*1040*/  I2F.U32.RP R11, R12 ;  /* 0x0000000c000b7306 */ /* 0x001e220000209000 */
        /* <DEDUP_REMOVED lines=18> */
.L_x_10:
[----:B------:R-:W-:Y:S05]  /*1170*/  BSYNC B0 ;  /* 0x0000000000007941 */ /* 0x000fea0003800000 */
.L_x_8:
[----:B------:R-:W-:Y:S01]  /*1180*/  SHF.R.S32.HI R7, RZ, 0x1f, R38 ;  /* 0x0000001fff077819 */ /* 0x000fe20000011426 */
[----:B------:R-:W-:Y:S01]  /*1190*/  ULDC.64 UR8, c[0x0][0x118] ;  /* 0x0000460000087ab9 */ /* 0x000fe20000000a00 */
[----:B------:R-:W-:Y:S02]  /*11a0*/  IADD3 R11, P0, R20, -UR7, RZ ;  /* 0x80000007140b7c10 */ /* 0x000fe4000ff1e0ff */
[----:B------:R-:W-:Y:S02]  /*11b0*/  LEA.HI R23, R7, R38, RZ, 0x2 ;  /* 0x0000002607177211 */ /* 0x000fe400078f10ff */
[----:B------:R-:W-:Y:S02]  /*11c0*/  IADD3.X R18, R0, ~UR6, RZ, P0, !PT ;  /* 0x8000000600127c10 */ /* 0x000fe400087fe4ff */
[----:B------:R-:W-:-:S02]  /*11d0*/  LOP3.LUT R17, R23, 0xfffffffc, RZ, 0xc0, !PT ;  /* 0xfffffffc17117812 */ /* 0x000fc400078ec0ff */
[----:B------:R-:W-:-:S03]  /*11e0*/  SHF.R.S32.HI R23, RZ, 0x2, R23 ;  /* 0x00000002ff177819 */ /* 0x000fc60000011417 */
[----:B------:R-:W-:Y:S01]  /*11f0*/  IMAD.IADD R22, R38, 0x1, -R17 ;  /* 0x0000000126167824 */ /* 0x000fe200078e0a11 */
[C---:B------:R-:W-:Y:S02]  /*1200*/  IADD3 R25, R23.reuse, 0x20, RZ ;  /* 0x0000002017197810 */ /* 0x040fe40007ffe0ff */
[----:B------:R-:W-:Y:S02]  /*1210*/  IADD3 R21, R23, 0x60, RZ ;  /* 0x0000006017157810 */ /* 0x000fe40007ffe0ff */
[----:B------:R-:W-:Y:S02]  /*1220*/  ISETP.GT.U32.AND P3, PT, R11, R22, PT ;  /* 0x000000160b00720c */ /* 0x000fe40003f64070 */
[----:B------:R-:W-:Y:S02]  /*1230*/  SHF.R.S32.HI R17, RZ, 0x1f, R22 ;  /* 0x0000001fff117819 */ /* 0x000fe40000011416 */
[----:B------:R-:W-:Y:S02]  /*1240*/  IADD3 R11, R23, 0x40, RZ ;  /* 0x00000040170b7810 */ /* 0x000fe40007ffe0ff */
[----:B------:R-:W-:-:S02]  /*1250*/  ISETP.GT.AND.EX P3, PT, R18, R17, PT, P3 ;  /* 0x000000111200720c */ /* 0x000fc40003f64330 */
[----:B------:R-:W-:Y:S02]  /*1260*/  IADD3 R32, P0, R22, UR7, RZ ;  /* 0x0000000716207c10 */ /* 0x000fe4000ff1e0ff */
[----:B------:R-:W-:Y:S02]  /*1270*/  ISETP.GE.OR P5, PT, R25, c[0x0][0x314], !P3 ;  /* 0x0000c50019007a0c */ /* 0x000fe40005fa6670 */
[----:B------:R-:W-:Y:S02]  /*1280*/  ISETP.GE.OR P4, PT, R11, c[0x0][0x314], !P3 ;  /* 0x0000c5000b007a0c */ /* 0x000fe40005f86670 */
[----:B------:R-:W-:Y:S02]  /*1290*/  ISETP.GE.OR P6, PT, R23, c[0x0][0x314], !P3 ;  /* 0x0000c50017007a0c */ /* 0x000fe40005fc6670 */
[----:B------:R-:W-:Y:S02]  /*12a0*/  ISETP.GE.OR P3, PT, R21, c[0x0][0x314], !P3 ;  /* 0x0000c50015007a0c */ /* 0x000fe40005f66670 */
[----:B------:R-:W-:-:S05]  /*12b0*/  IADD3.X R33, R17, UR6, RZ, P0, !PT ;  /* 0x0000000611217c10 */ /* 0x000fca00087fe4ff */
[----:B------:R-:W-:Y:S01]  /*12c0*/  @!P5 SHF.R.S32.HI R19, RZ, 0x1f, R25 ;  /* 0x0000001fff13d819 */ /* 0x000fe20000011419 */
[----:B------:R-:W-:Y:S01]  /*12d0*/  @!P5 IMAD.WIDE.U32 R28, R20, R25, R32 ;  /* 0x00000019141cd225 */ /* 0x000fe200078e0020 */
[----:B------:R-:W-:-:S03]  /*12e0*/  @!P4 SHF.R.S32.HI R17, RZ, 0x1f, R11 ;  /* 0x0000001fff11c819 */ /* 0x000fc6000001140b */
[-C--:B------:R-:W-:Y:S01]  /*12f0*/  @!P5 IMAD R19, R19, R20.reuse, RZ ;  /* 0x000000141313d224 */ /* 0x080fe200078e02ff */
[----:B------:R-:W-:Y:S01]  /*1300*/  @!P5 LEA R26, P0, R28, c[0x0][0x208], 0x2 ;  /* 0x000082001c1ada11 */ /* 0x000fe200078010ff */
[----:B------:R-:W-:Y:S02]  /*1310*/  @!P4 IMAD R17, R17, R20, RZ ;  /* 0x000000141111c224 */ /* 0x000fe400078e02ff */
[-C--:B------:R-:W-:Y:S01]  /*1320*/  @!P5 IMAD R18, R25, R0.reuse, R19 ;  /* 0x000000001912d224 */ /* 0x080fe200078e0213 */
[----:B------:R-:W-:Y:S01]  /*1330*/  @!P6 SHF.R.S32.HI R19, RZ, 0x1f, R23 ;  /* 0x0000001fff13e819 */ /* 0x000fe20000011417 */
[----:B------:R-:W-:Y:S02]  /*1340*/  @!P4 IMAD.MOV.U32 R24, RZ, RZ, R32 ;  /* 0x000000ffff18c224 */ /* 0x000fe400078e0020 */
[----:B------:R-:W-:Y:S02]  /*1350*/  @!P4 IMAD.MOV.U32 R25, RZ, RZ, R33 ;  /* 0x000000ffff19c224 */ /* 0x000fe400078e0021 */
[----:B------:R-:W-:-:S02]  /*1360*/  @!P4 IMAD R17, R11, R0, R17 ;  /* 0x000000000b11c224 */ /* 0x000fc400078e0211 */
[----:B------:R-:W-:Y:S01]  /*1370*/  @!P4 IMAD.WIDE.U32 R24, R20, R11, R24 ;  /* 0x0000000b1418c225 */ /* 0x000fe200078e0018 */
[----:B------:R-:W-:-:S03]  /*1380*/  @!P3 SHF.R.S32.HI R11, RZ, 0x1f, R21 ;  /* 0x0000001fff0bb819 */ /* 0x000fc60000011415 */
[----:B------:R-:W-:Y:S02]  /*1390*/  @!P6 IMAD.MOV.U32 R30, RZ, RZ, R32 ;  /* 0x000000ffff1ee224 */ /* 0x000fe400078e0020 */
[-C--:B------:R-:W-:Y:S02]  /*13a0*/  @!P3 IMAD R11, R11, R20.reuse, RZ ;  /* 0x000000140b0bb224 */ /* 0x080fe400078e02ff */
[--C-:B------:R-:W-:Y:S02]  /*13b0*/  @!P6 IMAD.MOV.U32 R31, RZ, RZ, R33.reuse ;  /* 0x000000ffff1fe224 */ /* 0x100fe400078e0021 */
[----:B------:R-:W-:Y:S02]  /*13c0*/  @!P6 IMAD R19, R19, R20, RZ ;  /* 0x000000141313e224 */ /* 0x000fe400078e02ff */
[----:B------:R-:W-:Y:S02]  /*13d0*/  @!P5 IMAD.IADD R18, R29, 0x1, R18 ;  /* 0x000000011d12d824 */ /* 0x000fe400078e0212 */
[----:B------:R-:W-:-:S03]  /*13e0*/  @!P3 IMAD.WIDE.U32 R32, R20, R21, R32 ;  /* 0x000000151420b225 */ /* 0x000fc600078e0020 */
[----:B------:R-:W-:Y:S01]  /*13f0*/  @!P5 LEA.HI.X R27, R28, c[0x0][0x20c], R18, 0x2, P0 ;  /* 0x000083001c1bda11 */ /* 0x000fe200000f1412 */
[----:B------:R-:W-:Y:S01]  /*1400*/  @!P3 IMAD R11, R21, R0, R11 ;  /* 0x00000000150bb224 */ /* 0x000fe200078e020b */
[----:B------:R-:W-:Y:S01]  /*1410*/  @!P3 LEA R36, P0, R32, c[0x0][0x208], 0x2 ;  /* 0x000082002024ba11 */ /* 0x000fe200078010ff */
[----:B------:R-:W-:Y:S01]  /*1420*/  @!P6 IMAD.WIDE.U32 R30, R20, R23, R30 ;  /* 0x00000017141ee225 */ /* 0x000fe200078e001e */
[----:B------:R-:W-:-:S03]  /*1430*/  @!P4 LEA R18, P1, R24, c[0x0][0x208], 0x2 ;  /* 0x000082001812ca11 */ /* 0x000fc600078210ff */
[----:B------:R-:W-:Y:S01]  /*1440*/  @!P6 IMAD R19, R23, R0, R19 ;  /* 0x000000001713e224 */ /* 0x000fe200078e0213 */
[----:B------:R-:W-:Y:S01]  /*1450*/  @!P6 LEA R28, P2, R30, c[0x0][0x208], 0x2 ;  /* 0x000082001e1cea11 */ /* 0x000fe200078410ff */
[----:B------:R-:W-:Y:S02]  /*1460*/  @!P3 IMAD.IADD R11, R33, 0x1, R11 ;  /* 0x00000001210bb824 */ /* 0x000fe400078e020b */
[----:B------:R-:W-:Y:S02]  /*1470*/  @!P6 IMAD.IADD R19, R31, 0x1, R19 ;  /* 0x000000011f13e824 */ /* 0x000fe400078e0213 */
[----:B------:R-:W-:Y:S01]  /*1480*/  @!P4 IMAD.IADD R17, R25, 0x1, R17 ;  /* 0x000000011911c824 */ /* 0x000fe200078e0211 */
[----:B------:R-:W-:Y:S01]  /*1490*/  @!P3 LEA.HI.X R37, R32, c[0x0][0x20c], R11, 0x2, P0 ;  /* 0x000083002025ba11 */ /* 0x000fe200000f140b */
[----:B------:R-:W-:Y:S01]  /*14a0*/  IMAD.MOV.U32 R21, RZ, RZ, -0x800000 ;  /* 0xff800000ff157424 */ /* 0x000fe200078e00ff */
[----:B------:R-:W-:Y:S01]  /*14b0*/  @!P6 LEA.HI.X R29, R30, c[0x0][0x20c], R19, 0x2, P2 ;  /* 0x000083001e1dea11 */ /* 0x000fe200010f1413 */
[----:B------:R-:W-:Y:S01]  /*14c0*/  IMAD.MOV.U32 R11, RZ, RZ, -0x800000 ;  /* 0xff800000ff0b7424 */ /* 0x000fe200078e00ff */
[----:B------:R-:W-:Y:S01]  /*14d0*/  @!P4 LEA.HI.X R19, R24, c[0x0][0x20c], R17, 0x2, P1 ;  /* 0x000083001813ca11 */ /* 0x000fe200008f1411 */
[----:B------:R-:W-:-:S02]  /*14e0*/  IMAD.MOV.U32 R17, RZ, RZ, -0x800000 ;  /* 0xff800000ff117424 */ /* 0x000fc400078e00ff */
[----:B------:R-:W-:Y:S01]  /*14f0*/  IMAD.MOV.U32 R24, RZ, RZ, -0x800000 ;  /* 0xff800000ff187424 */ /* 0x000fe200078e00ff */
[----:B------:R-:W2:Y:S04]  /*1500*/  @!P3 LDG.E R21, [R36.64] ;  /* 0x000000082415b981 */ /* 0x000ea8000c1e1900 */
[----:B------:R-:W3:Y:S04]  /*1510*/  @!P6 LDG.E R11, [R28.64] ;  /* 0x000000081c0be981 */ /* 0x000ee8000c1e1900 */
[----:B------:R0:W4:Y:S04]  /*1520*/  @!P5 LDG.E R17, [R26.64] ;  /* 0x000000081a11d981 */ /* 0x000128000c1e1900 */
[----:B------:R1:W5:Y:S01]  /*1530*/  @!P4 LDG.E R24, [R18.64] ;  /* 0x000000081218c981 */ /* 0x000362000c1e1900 */
[----:B------:R-:W-:-:S04]  /*1540*/  IABS R25, c[0x0][0x1c0] ;  /* 0x0000700000197a13 */ /* 0x000fc80000000000 */
[----:B------:R-:W0:Y:S08]  /*1550*/  I2F.U32.RP R32, R25 ;  /* 0x0000001900207306 */ /* 0x000e300000209000 */
[----:B0-----:R-:W0:Y:S02]  /*1560*/  MUFU.RCP R30, R32 ;  /* 0x00000020001e7308 */ /* 0x001e240000001000 */
[----:B0-----:R-:W-:-:S06]  /*1570*/  IADD3 R30, R30, 0xffffffe, RZ ;  /* 0x0ffffffe1e1e7810 */ /* 0x001fcc0007ffe0ff */
[----:B------:R-:W0:Y:S01]  /*1580*/  F2I.FTZ.U32.TRUNC.NTZ R31, R30 ;  /* 0x0000001e001f7305 */ /* 0x000e22000021f000 */
[----:B-1----:R-:W-:Y:S02]  /*1590*/  IABS R19, R4 ;  /* 0x0000000400137213 */ /* 0x002fe40000000000 */
[----:B------:R-:W-:Y:S01]  /*15a0*/  IABS R18, c[0x0][0x1c0] ;  /* 0x0000700000127a13 */ /* 0x000fe20000000000 */
[----:B0-----:R-:W-:Y:S02]  /*15b0*/  IMAD.MOV R26, RZ, RZ, -R31 ;  /* 0x000000ffff1a7224 */ /* 0x001fe400078e0a1f */
[----:B------:R-:W-:Y:S02]  /*15c0*/  IMAD.MOV.U32 R30, RZ, RZ, RZ ;  /* 0x000000ffff1e7224 */ /* 0x000fe400078e00ff */
[----:B------:R-:W-:-:S04]  /*15d0*/  IMAD R26, R26, R25, RZ ;  /* 0x000000191a1a7224 */ /* 0x000fc800078e02ff */
[----:B------:R-:W-:-:S04]  /*15e0*/  IMAD.HI.U32 R26, R31, R26, R30 ;  /* 0x0000001a1f1a7227 */ /* 0x000fc800078e001e */
[----:B------:R-:W-:Y:S02]  /*15f0*/  IMAD.MOV R18, RZ, RZ, -R18 ;  /* 0x000000ffff127224 */ /* 0x000fe400078e0a12 */
[----:B------:R-:W-:-:S04]  /*1600*/  IMAD.HI.U32 R26, R26, R19, RZ ;  /* 0x000000131a1a7227 */ /* 0x000fc800078e00ff */
[----:B------:R-:W-:-:S05]  /*1610*/  IMAD R18, R26, R18, R19 ;  /* 0x000000121a127224 */ /* 0x000fca00078e0213 */
[----:B------:R-:W-:Y:S02]  /*1620*/  ISETP.GT.U32.AND P3, PT, R25, R18, PT ;  /* 0x000000121900720c */ /* 0x000fe40003f64070 */
[C---:B------:R-:W-:Y:S02]  /*1630*/  ISETP.GT.AND P6, PT, R38.reuse, 0x7f, PT ;  /* 0x0000007f2600780c */ /* 0x040fe40003fc4270 */
[C---:B------:R-:W-:Y:S02]  /*1640*/  ISETP.GT.AND P2, PT, R38.reuse, 0x1ff, PT ;  /* 0x000001ff2600780c */ /* 0x040fe40003f44270 */
[C---:B------:R-:W-:Y:S02]  /*1650*/  ISETP.GT.AND P1, PT, R38.reuse, 0x17f, PT ;  /* 0x0000017f2600780c */ /* 0x040fe40003f24270 */
[----:B------:R-:W-:Y:S01]  /*1660*/  ISETP.GT.AND P0, PT, R38, 0xff, PT ;  /* 0x000000ff2600780c */ /* 0x000fe20003f04270 */
[----:B------:R-:W-:-:S04]  /*1670*/  IMAD R22, R23, 0x5, R22 ;  /* 0x0000000517167824 */ /* 0x000fc800078e0216 */
[----:B------:R-:W-:-:S05]  /*1680*/  @!P3 IMAD.IADD R18, R18, 0x1, -R25 ;  /* 0x000000011212b824 */ /* 0x000fca00078e0a19 */
[----:B------:R-:W-:Y:S02]  /*1690*/  ISETP.GE.U32.AND P4, PT, R18, R25, PT ;  /* 0x000000191200720c */ /* 0x000fe40003f86070 */
[----:B------:R-:W-:Y:S02]  /*16a0*/  LOP3.LUT R18, R9, R13, RZ, 0xfc, !PT ;  /* 0x0000000d09127212 */ /* 0x000fe400078efcff */
[----:B------:R-:W-:Y:S02]  /*16b0*/  LOP3.LUT R4, R4, c[0x0][0x1c0], RZ, 0x3c, !PT ;  /* 0x0000700004047a12 */ /* 0x000fe400078e3cff */
[----:B------:R-:W-:-:S07]  /*16c0*/  @!P3 IADD3 R26, R26, 0x1, RZ ;  /* 0x000000011a1ab810 */ /* 0x000fce0007ffe0ff */
[----:B------:R-:W-:Y:S01]  /*16d0*/  @P4 IADD3 R26, R26, 0x1, RZ ;  /* 0x000000011a1a4810 */ /* 0x000fe20007ffe0ff */
[----:B------:R-:W-:Y:S01]  /*16e0*/  BSSY B0, `(.L_x_11) ;  /* 0x0000028000007945 */ /* 0x000fe20003800000 */
[----:B--2---:R0:W-:Y:S04]  /*16f0*/  @!P6 STS [R22.X4+0x780], R21 ;  /* 0x000780151600e388 */ /* 0x0041e80000004800 */
[----:B---3--:R0:W-:Y:S01]  /*1700*/  @!P2 STS [R22.X4], R11 ;  /* 0x0000000b1600a388 */ /* 0x0081e20000004800 */
[----:B------:R-:W-:-:S03]  /*1710*/  ISETP.NE.U32.AND P2, PT, R18, RZ, PT ;  /* 0x000000ff1200720c */ /* 0x000fc60003f45070 */
[----:B----4-:R0:W-:Y:S01]  /*1720*/  @!P1 STS [R22.X4+0x280], R17 ;  /* 0x0002801116009388 */ /* 0x0101e20000004800 */
[----:B------:R-:W-:-:S03]  /*1730*/  ISETP.GE.AND P1, PT, R4, RZ, PT ;  /* 0x000000ff0400720c */ /* 0x000fc60003f26270 */
[----:B-----5:R0:W-:Y:S01]  /*1740*/  @!P0 STS [R22.X4+0x500], R24 ;  /* 0x0005001816008388 */ /* 0x0201e20000004800 */
[----:B------:R-:W-:Y:S01]  /*1750*/  ISETP.NE.AND P0, PT, RZ, c[0x0][0x1c0], PT ;  /* 0x00007000ff007a0c */ /* 0x000fe20003f05270 */
[----:B------:R-:W-:-:S08]  /*1760*/  IMAD.MOV.U32 R4, RZ, RZ, R26 ;  /* 0x000000ffff047224 */ /* 0x000fd000078e001a */
[----:B------:R-:W-:-:S04]  /*1770*/  @!P1 IMAD.MOV R4, RZ, RZ, -R4 ;  /* 0x000000ffff049224 */ /* 0x000fc800078e0a04 */
[----:B------:R-:W-:Y:S01]  /*1780*/  @!P0 LOP3.LUT R4, RZ, c[0x0][0x1c0], RZ, 0x33, !PT ;  /* 0x00007000ff048a12 */ /* 0x000fe200078e33ff */
[----:B------:R-:W-:Y:S05]  /*1790*/  @!P2 BRA `(.L_x_12) ;  /* 0x000000900000a947 */ /* 0x000fea0003800000 */
[----:B------:R-:W-:Y:S01]  /*17a0*/  IMAD.MOV.U32 R18, RZ, RZ, R8 ;  /* 0x000000ffff127224 */ /* 0x000fe200078e0008 */
[----:B------:R-:W-:Y:S01]  /*17b0*/  MOV R26, R14 ;  /* 0x0000000e001a7202 */ /* 0x000fe20000000f00 */
[----:B0-----:R-:W-:Y:S01]  /*17c0*/  IMAD.MOV.U32 R17, RZ, RZ, R9 ;  /* 0x000000ffff117224 */ /* 0x001fe200078e0009 */
[----:B------:R-:W-:Y:S02]  /*17d0*/  MOV R25, R13 ;  /* 0x0000000d00197202 */ /* 0x000fe40000000f00 */
[----:B------:R-:W-:Y:S02]  /*17e0*/  MOV R24, 0x1800 ;  /* 0x0000180000187802 */ /* 0x000fe40000000f00 */
[----:B------:R-:W-:Y:S05]  /*17f0*/  CALL.REL.NOINC `($__internal_0_$__cuda_sm20_div_s64) ;  /* 0x000030d000007944 */ /* 0x000fea0003c00000 */
[----:B------:R-:W-:Y:S02]  /*1800*/  MOV R42, R22 ;  /* 0x00000016002a7202 */ /* 0x000fe40000000f00 */
[----:B------:R-:W-:Y:S01]  /*1810*/  MOV R43, R23 ;  /* 0x00000017002b7202 */ /* 0x000fe20000000f00 */
[----:B------:R-:W-:Y:S05]  /*1820*/  BRA `(.L_x_13) ;  /* 0x0000013000007947 */ /* 0x000fea0003800000 */
.L_x_12:
        /* <DEDUP_REMOVED lines=19> */
.L_x_13:
[----:B------:R-:W-:Y:S05]  /*1960*/  BSYNC B0 ;  /* 0x0000000000007941 */ /* 0x000fea0003800000 */
.L_x_11:
[----:B------:R-:W-:Y:S01]  /*1970*/  BAR.SYNC.DEFER_BLOCKING 0x0 ;  /* 0x0000000000007b1d */ /* 0x000fe20000010000 */
[----:B------:R-:W-:Y:S01]  /*1980*/  LEA.HI R11, R7, R38, RZ, 0x5 ;  /* 0x00000026070b7211 */ /* 0x000fe200078f28ff */
[----:B------:R-:W-:Y:S02]  /*1990*/  IMAD.MOV.U32 R36, RZ, RZ, -0x800000 ;  /* 0xff800000ff247424 */ /* 0x000fe400078e00ff */
[----:B------:R-:W-:Y:S01]  /*19a0*/  IMAD.MOV.U32 R33, RZ, RZ, -0x800000 ;  /* 0xff800000ff217424 */ /* 0x000fe200078e00ff */
[----:B------:R-:W-:Y:S01]  /*19b0*/  LOP3.LUT R7, R11, 0xffffffe0, RZ, 0xc0, !PT ;  /* 0xffffffe00b077812 */ /* 0x000fe200078ec0ff */
[----:B------:R-:W-:Y:S01]  /*19c0*/  IMAD.MOV.U32 R32, RZ, RZ, -0x800000 ;  /* 0xff800000ff207424 */ /* 0x000fe200078e00ff */
[----:B------:R-:W-:Y:S01]  /*19d0*/  SHF.R.S32.HI R11, RZ, 0x5, R11 ;  /* 0x00000005ff0b7819 */ /* 0x000fe2000001140b */
[----:B------:R-:W-:Y:S01]  /*19e0*/  IMAD.MOV.U32 R34, RZ, RZ, -0x800000 ;  /* 0xff800000ff227424 */ /* 0x000fe200078e00ff */
[----:B------:R-:W-:Y:S01]  /*19f0*/  ULDC.U8 UR4, c[0x0][0x329] ;  /* 0x0000ca4000047ab9 */ /* 0x000fe20000000000 */
[----:B------:R-:W-:Y:S01]  /*1a00*/  IMAD.IADD R38, R38, 0x1, -R7 ;  /* 0x0000000126267824 */ /* 0x000fe200078e0a07 */
[----:B------:R-:W-:Y:S01]  /*1a10*/  BSSY B1, `(.L_x_14) ;  /* 0x0000240000017945 */ /* 0x000fe20003800000 */
[----:B------:R-:W-:-:S02]  /*1a20*/  IMAD.MOV.U32 R31, RZ, RZ, 0x7f800000 ;  /* 0x7f800000ff1f7424 */ /* 0x000fc400078e00ff */
[----:B------:R-:W-:-:S05]  /*1a30*/  IMAD R27, R38, 0x5, R11 ;  /* 0x00000005261b7824 */ /* 0x000fca00078e020b */
[----:B------:R-:W-:Y:S04]  /*1a40*/  @!P6 LDS R36, [R27.X4] ;  /* 0x000000001b24e984 */ /* 0x000fe80000004800 */
[----:B------:R-:W0:Y:S04]  /*1a50*/  @!P6 LDS R33, [R27.X4+0x280] ;  /* 0x000280001b21e984 */ /* 0x000e280000004800 */
[----:B------:R-:W1:Y:S04]  /*1a60*/  @!P6 LDS R32, [R27.X4+0x500] ;  /* 0x000500001b20e984 */ /* 0x000e680000004800 */
[----:B------:R-:W2:Y:S01]  /*1a70*/  @!P6 LDS R34, [R27.X4+0x780] ;  /* 0x000780001b22e984 */ /* 0x000ea20000004800 */
[----:B0-----:R-:W-:-:S04]  /*1a80*/  FMNMX.FTZ R7, R36, R33, !PT ;  /* 0x0000002124077209 */ /* 0x001fc80007810000 */
[----:B-1----:R-:W-:-:S04]  /*1a90*/  FMNMX.FTZ R7, R7, R32, !PT ;  /* 0x0000002007077209 */ /* 0x002fc80007810000 */
[----:B--2---:R-:W-:-:S05]  /*1aa0*/  FMNMX.FTZ R18, R7, R34, !PT ;  /* 0x0000002207127209 */ /* 0x004fca0007810000 */
[----:B------:R-:W0:Y:S02]  /*1ab0*/  SHFL.BFLY PT, R19, R18, 0x10, 0x1f ;  /* 0x0e001f0012137f89 */ /* 0x000e2400000e0000 */
[----:B0-----:R-:W-:-:S05]  /*1ac0*/  FMNMX.FTZ R19, R18, R19, !PT ;  /* 0x0000001312137209 */ /* 0x001fca0007810000 */
[----:B------:R-:W0:Y:S02]  /*1ad0*/  SHFL.BFLY PT, R22, R19, 0x8, 0x1f ;  /* 0x0d001f0013167f89 */ /* 0x000e2400000e0000 */
[----:B0-----:R-:W-:-:S05]  /*1ae0*/  FMNMX.FTZ R22, R19, R22, !PT ;  /* 0x0000001613167209 */ /* 0x001fca0007810000 */
[----:B------:R-:W0:Y:S02]  /*1af0*/  SHFL.BFLY PT, R9, R22, 0x4, 0x1f ;  /* 0x0c801f0016097f89 */ /* 0x000e2400000e0000 */
[----:B0-----:R-:W-:-:S05]  /*1b00*/  FMNMX.FTZ R9, R22, R9, !PT ;  /* 0x0000000916097209 */ /* 0x001fca0007810000 */
[----:B------:R-:W0:Y:S02]  /*1b10*/  SHFL.BFLY PT, R8, R9, 0x2, 0x1f ;  /* 0x0c401f0009087f89 */ /* 0x000e2400000e0000 */
[----:B0-----:R-:W-:-:S05]  /*1b20*/  FMNMX.FTZ R8, R9, R8, !PT ;  /* 0x0000000809087209 */ /* 0x001fca0007810000 */
[----:B------:R-:W0:Y:S02]  /*1b30*/  SHFL.BFLY PT, R7, R8, 0x1, 0x1f ;  /* 0x0c201f0008077f89 */ /* 0x000e2400000e0000 */
[----:B0-----:R-:W-:-:S04]  /*1b40*/  FMNMX.FTZ R7, R8, R7, !PT ;  /* 0x0000000708077209 */ /* 0x001fc80007810000 */
[----:B------:R-:W-:-:S04]  /*1b50*/  FSETP.NEU.FTZ.AND P0, PT, R7, -INF , PT ;  /* 0xff8000000700780b */ /* 0x000fc80003f1d000 */
[----:B------:R-:W-:-:S05]  /*1b60*/  FSEL R17, R7, RZ, P0 ;  /* 0x000000ff07117208 */ /* 0x000fca0000000000 */
[C---:B------:R-:W-:Y:S02]  /*1b70*/  FADD.FTZ R18, -R17.reuse, R36 ;  /* 0x0000002411127221 */ /* 0x040fe40000010100 */
[C---:B------:R-:W-:Y:S02]  /*1b80*/  FADD.FTZ R24, -R17.reuse, R33 ;  /* 0x0000002111187221 */ /* 0x040fe40000010100 */
[----:B------:R-:W-:Y:S02]  /*1b90*/  FMUL.FTZ R18, R18, 1.4426950216293334961 ;  /* 0x3fb8aa3b12127820 */ /* 0x000fe40000410000 */
[----:B------:R-:W-:Y:S02]  /*1ba0*/  FMUL.FTZ R24, R24, 1.4426950216293334961 ;  /* 0x3fb8aa3b18187820 */ /* 0x000fe40000410000 */
[C---:B------:R-:W-:Y:S02]  /*1bb0*/  FADD.FTZ R19, -R17.reuse, R32 ;  /* 0x0000002011137221 */ /* 0x040fe40000010100 */
[----:B------:R-:W-:Y:S01]  /*1bc0*/  MUFU.EX2 R18, R18 ;  /* 0x0000001200127308 */ /* 0x000fe20000000800 */
[----:B------:R-:W-:-:S02]  /*1bd0*/  FADD.FTZ R21, -R17, R34 ;  /* 0x0000002211157221 */ /* 0x000fc40000010100 */
[----:B------:R-:W-:Y:S02]  /*1be0*/  FMUL.FTZ R19, R19, 1.4426950216293334961 ;  /* 0x3fb8aa3b13137820 */ /* 0x000fe40000410000 */
[----:B------:R-:W-:-:S03]  /*1bf0*/  FMUL.FTZ R21, R21, 1.4426950216293334961 ;  /* 0x3fb8aa3b15157820 */ /* 0x000fc60000410000 */
[----:B------:R-:W0:Y:S08]  /*1c00*/  MUFU.EX2 R9, R24 ;  /* 0x0000001800097308 */ /* 0x000e300000000800 */
[----:B------:R-:W1:Y:S08]  /*1c10*/  MUFU.EX2 R8, R19 ;  /* 0x0000001300087308 */ /* 0x000e700000000800 */
[----:B------:R-:W2:Y:S01]  /*1c20*/  MUFU.EX2 R7, R21 ;  /* 0x0000001500077308 */ /* 0x000ea20000000800 */
[----:B0-----:R-:W-:-:S04]  /*1c30*/  FADD.FTZ R9, R18, R9 ;  /* 0x0000000912097221 */ /* 0x001fc80000010000 */
[----:B-1----:R-:W-:Y:S01]  /*1c40*/  FADD.FTZ R8, R9, R8 ;  /* 0x0000000809087221 */ /* 0x002fe20000010000 */
[----:B------:R-:W-:-:S03]  /*1c50*/  IABS R9, R2 ;  /* 0x0000000200097213 */ /* 0x000fc60000000000 */
[----:B--2---:R-:W-:Y:S01]  /*1c60*/  FADD.FTZ R23, R8, R7 ;  /* 0x0000000708177221 */ /* 0x004fe20000010000 */
[----:B------:R-:W-:Y:S01]  /*1c70*/  IABS R8, c[0x0][0x1c0] ;  /* 0x0000700000087a13 */ /* 0x000fe20000000000 */
[----:B------:R-:W0:Y:S03]  /*1c80*/  I2F.RP R7, R9 ;  /* 0x0000000900077306 */ /* 0x000e260000209400 */
[----:B------:R-:W1:Y:S05]  /*1c90*/  SHFL.BFLY PT, R22, R23, 0x10, 0x1f ;  /* 0x0e001f0017167f89 */ /* 0x000e6a00000e0000 */
[----:B------:R-:W2:Y:S08]  /*1ca0*/  I2F.U32.RP R21, R8 ;  /* 0x0000000800157306 */ /* 0x000eb00000209000 */
[----:B0-----:R-:W0:Y:S08]  /*1cb0*/  MUFU.RCP R7, R7 ;  /* 0x0000000700077308 */ /* 0x001e300000001000 */
[----:B--2---:R-:W2:Y:S01]  /*1cc0*/  MUFU.RCP R25, R21 ;  /* 0x0000001500197308 */ /* 0x004ea20000001000 */
[----:B-1----:R-:W-:-:S05]  /*1cd0*/  FADD.FTZ R22, R23, R22 ;  /* 0x0000001617167221 */ /* 0x002fca0000010000 */
[----:B------:R-:W1:Y:S01]  /*1ce0*/  SHFL.BFLY PT, R19, R22, 0x8, 0x1f ;  /* 0x0d001f0016137f89 */ /* 0x000e6200000e0000 */
[----:B0-----:R-:W-:Y:S02]  /*1cf0*/  IADD3 R28, R7, 0xffffffe, RZ ;  /* 0x0ffffffe071c7810 */ /* 0x001fe40007ffe0ff */
[----:B------:R-:W-:Y:S02]  /*1d00*/  IABS R7, R2 ;  /* 0x0000000200077213 */ /* 0x000fe40000000000 */
[----:B------:R-:W0:Y:S01]  /*1d10*/  F2I.FTZ.U32.TRUNC.NTZ R29, R28 ;  /* 0x0000001c001d7305 */ /* 0x000e22000021f000 */
[----:B--2---:R-:W-:Y:S02]  /*1d20*/  IADD3 R25, R25, 0xffffffe, RZ ;  /* 0x0ffffffe19197810 */ /* 0x004fe40007ffe0ff */
[----:B------:R-:W-:-:S05]  /*1d30*/  IMAD.MOV R7, RZ, RZ, -R7 ;  /* 0x000000ffff077224 */ /* 0x000fca00078e0a07 */
[----:B------:R-:W2:Y:S01]  /*1d40*/  F2I.FTZ.U32.TRUNC.NTZ R25, R25 ;  /* 0x0000001900197305 */ /* 0x000ea2000021f000 */
[----:B0-----:R-:W-:Y:S02]  /*1d50*/  IMAD.MOV R24, RZ, RZ, -R29 ;  /* 0x000000ffff187224 */ /* 0x001fe400078e0a1d */
[----:B------:R-:W-:Y:S02]  /*1d60*/  IMAD.MOV.U32 R28, RZ, RZ, RZ ;  /* 0x000000ffff1c7224 */ /* 0x000fe400078e00ff */
[----:B-1----:R-:W-:Y:S02]  /*1d70*/  FADD.FTZ R19, R22, R19 ;  /* 0x0000001316137221 */ /* 0x002fe40000010000 */
[----:B------:R-:W-:Y:S02]  /*1d80*/  IMAD.IADD R22, R6, 0x1, R9 ;  /* 0x0000000106167824 */ /* 0x000fe400078e0209 */
[----:B------:R-:W-:Y:S01]  /*1d90*/  IMAD R21, R24, R9, RZ ;  /* 0x0000000918157224 */ /* 0x000fe200078e02ff */
[----:B------:R-:W0:Y:S01]  /*1da0*/  SHFL.BFLY PT, R18, R19, 0x4, 0x1f ;  /* 0x0c801f0013127f89 */ /* 0x000e2200000e0000 */
[----:B--2---:R-:W-:-:S02]  /*1db0*/  IMAD.MOV R6, RZ, RZ, -R25 ;  /* 0x000000ffff067224 */ /* 0x004fc400078e0a19 */
[----:B------:R-:W-:-:S04]  /*1dc0*/  IMAD.HI.U32 R21, R29, R21, R28 ;  /* 0x000000151d157227 */ /* 0x000fc800078e001c */
[----:B------:R-:W-:Y:S02]  /*1dd0*/  IMAD R29, R6, R8, RZ ;  /* 0x00000008061d7224 */ /* 0x000fe400078e02ff */
[----:B------:R-:W-:-:S04]  /*1de0*/  IMAD.MOV.U32 R24, RZ, RZ, RZ ;  /* 0x000000ffff187224 */ /* 0x000fc800078e00ff */
[----:B------:R-:W-:-:S04]  /*1df0*/  IMAD.HI.U32 R29, R25, R29, R24 ;  /* 0x0000001d191d7227 */ /* 0x000fc800078e0018 */
[----:B0-----:R-:W-:Y:S01]  /*1e00*/  FADD.FTZ R18, R19, R18 ;  /* 0x0000001213127221 */ /* 0x001fe20000010000 */
[----:B------:R-:W-:-:S04]  /*1e10*/  IABS R19, R22 ;  /* 0x0000001600137213 */ /* 0x000fc80000000000 */
[----:B------:R-:W0:Y:S01]  /*1e20*/  SHFL.BFLY PT, R23, R18, 0x2, 0x1f ;  /* 0x0c401f0012177f89 */ /* 0x000e2200000e0000 */
[----:B------:R-:W-:Y:S01]  /*1e30*/  IMAD.MOV.U32 R26, RZ, RZ, R19 ;  /* 0x000000ffff1a7224 */ /* 0x000fe200078e0013 */
[----:B------:R-:W-:-:S03]  /*1e40*/  IABS R19, c[0x0][0x1c0] ;  /* 0x0000700000137a13 */ /* 0x000fc60000000000 */
[----:B------:R-:W-:-:S04]  /*1e50*/  IMAD.HI.U32 R21, R21, R26, RZ ;  /* 0x0000001a15157227 */ /* 0x000fc800078e00ff */
[----:B------:R-:W-:Y:S02]  /*1e60*/  IMAD R6, R21, R7, R26 ;  /* 0x0000000715067224 */ /* 0x000fe400078e021a */
[----:B------:R-:W-:Y:S02]  /*1e70*/  IMAD.MOV R19, RZ, RZ, -R19 ;  /* 0x000000ffff137224 */ /* 0x000fe400078e0a13 */
[----:B------:R-:W-:Y:S01]  /*1e80*/  IMAD.HI.U32 R29, R29, R26, RZ ;  /* 0x0000001a1d1d7227 */ /* 0x000fe200078e00ff */
[----:B------:R-:W-:-:S03]  /*1e90*/  ISETP.GT.U32.AND P0, PT, R9, R6, PT ;  /* 0x000000060900720c */ /* 0x000fc60003f04070 */
[----:B------:R-:W-:-:S05]  /*1ea0*/  IMAD R19, R29, R19, R26 ;  /* 0x000000131d137224 */ /* 0x000fca00078e021a */
[----:B------:R-:W-:Y:S01]  /*1eb0*/  ISETP.GT.U32.AND P5, PT, R8, R19, PT ;  /* 0x000000130800720c */ /* 0x000fe20003fa4070 */
[----:B0-----:R-:W-:-:S04]  /*1ec0*/  FADD.FTZ R18, R18, R23 ;  /* 0x0000001712127221 */ /* 0x001fc80000010000 */
[----:B------:R-:W-:Y:S01]  /*1ed0*/  @!P0 IMAD.IADD R6, R6, 0x1, -R9 ;  /* 0x0000000106068824 */ /* 0x000fe200078e0a09 */
[----:B------:R-:W-:Y:S01]  /*1ee0*/  @!P0 IADD3 R21, R21, 0x1, RZ ;  /* 0x0000000115158810 */ /* 0x000fe20007ffe0ff */
[----:B------:R-:W0:Y:S01]  /*1ef0*/  SHFL.BFLY PT, R7, R18, 0x1, 0x1f ;  /* 0x0c201f0012077f89 */ /* 0x000e2200000e0000 */
[----:B------:R-:W-:Y:S02]  /*1f00*/  ISETP.GT.AND P0, PT, R2, RZ, PT ;  /* 0x000000ff0200720c */ /* 0x000fe40003f04270 */
[-C--:B------:R-:W-:Y:S02]  /*1f10*/  ISETP.GE.U32.AND P4, PT, R6, R9.reuse, PT ;  /* 0x000000090600720c */ /* 0x080fe40003f86070 */
[C---:B------:R-:W-:Y:S01]  /*1f20*/  LOP3.LUT R6, R22.reuse, R9, RZ, 0x3c, !PT ;  /* 0x0000000916067212 */ /* 0x040fe200078e3cff */
[----:B------:R-:W-:Y:S01]  /*1f30*/  @!P5 IMAD.IADD R19, R19, 0x1, -R8 ;  /* 0x000000011313d824 */ /* 0x000fe200078e0a08 */
[----:B------:R-:W-:Y:S02]  /*1f40*/  LOP3.LUT R22, R22, c[0x0][0x1c0], RZ, 0x3c, !PT ;  /* 0x0000700016167a12 */ /* 0x000fe400078e3cff */
[----:B------:R-:W-:-:S02]  /*1f50*/  ISETP.GE.AND P3, PT, R6, RZ, PT ;  /* 0x000000ff0600720c */ /* 0x000fc40003f66270 */
[----:B------:R-:W-:Y:S01]  /*1f60*/  ISETP.GE.U32.AND P1, PT, R19, R8, PT ;  /* 0x000000081300720c */ /* 0x000fe20003f26070 */
[----:B------:R-:W1:Y:S01]  /*1f70*/  S2R R6, SR_TID.X ;  /* 0x0000000000067919 */ /* 0x000e620000002100 */
[----:B------:R-:W-:Y:S02]  /*1f80*/  @!P5 IADD3 R29, R29, 0x1, RZ ;  /* 0x000000011d1dd810 */ /* 0x000fe40007ffe0ff */
[----:B------:R-:W-:Y:S02]  /*1f90*/  ISETP.GE.AND P2, PT, R22, RZ, PT ;  /* 0x000000ff1600720c */ /* 0x000fe40003f46270 */
[----:B------:R-:W-:Y:S02]  /*1fa0*/  @P4 IADD3 R21, R21, 0x1, RZ ;  /* 0x0000000115154810 */ /* 0x000fe40007ffe0ff */
[----:B------:R-:W-:Y:S02]  /*1fb0*/  ISETP.GT.AND P4, PT, R3, RZ, PT ;  /* 0x000000ff0300720c */ /* 0x000fe40003f84270 */
[----:B------:R-:W-:Y:S01]  /*1fc0*/  SHF.R.S32.HI R22, RZ, 0x1f, R2 ;  /* 0x0000001fff167819 */ /* 0x000fe20000011402 */
[----:B------:R-:W-:Y:S01]  /*1fd0*/  @!P3 IMAD.MOV R21, RZ, RZ, -R21 ;  /* 0x000000ffff15b224 */ /* 0x000fe200078e0a15 */
[----:B------:R-:W-:Y:S01]  /*1fe0*/  ISETP.NE.AND P5, PT, R2, RZ, PT ;  /* 0x000000ff0200720c */ /* 0x000fe20003fa5270 */
[----:B0-----:R-:W-:Y:S01]  /*1ff0*/  FADD.FTZ R18, R18, R7 ;  /* 0x0000000712127221 */ /* 0x001fe20000010000 */
[----:B------:R-:W-:-:S02]  /*2000*/  @P1 IADD3 R29, R29, 0x1, RZ ;  /* 0x000000011d1d1810 */ /* 0x000fc40007ffe0ff */
[----:B------:R-:W-:Y:S01]  /*2010*/  LEA.HI.SX32 R7, R2, 0x1, 0x1 ;  /* 0x0000000102077811 */ /* 0x000fe200078f0aff */
[----:B------:R-:W-:Y:S01]  /*2020*/  @!P0 IMAD.MOV R7, RZ, RZ, R22 ;  /* 0x000000ffff078224 */ /* 0x000fe200078e0216 */
[----:B------:R-:W-:Y:S01]  /*2030*/  FSETP.NE.FTZ.AND P1, PT, R18, RZ, PT ;  /* 0x000000ff1200720b */ /* 0x000fe20003f35000 */
[----:B------:R-:W-:Y:S01]  /*2040*/  @!P2 IMAD.MOV R29, RZ, RZ, -R29 ;  /* 0x000000ffff1da224 */ /* 0x000fe200078e0a1d */
[----:B------:R-:W-:Y:S02]  /*2050*/  ISETP.NE.AND P0, PT, RZ, c[0x0][0x1c0], PT ;  /* 0x00007000ff007a0c */ /* 0x000fe40003f05270 */
[----:B------:R-:W-:Y:S02]  /*2060*/  SHF.R.S32.HI R19, RZ, 0x1f, R3 ;  /* 0x0000001fff137819 */ /* 0x000fe40000011403 */
[----:B------:R-:W-:Y:S02]  /*2070*/  LEA.HI.SX32 R8, R3, 0x1, 0x1 ;  /* 0x0000000103087811 */ /* 0x000fe400078f0aff */
[C---:B-1----:R-:W-:Y:S01]  /*2080*/  LOP3.LUT P2, RZ, R6.reuse, 0x1f, RZ, 0xc0, !PT ;  /* 0x0000001f06ff7812 */ /* 0x042fe2000784c0ff */
[----:B------:R-:W-:Y:S01]  /*2090*/  @!P4 IMAD.MOV R8, RZ, RZ, R19 ;  /* 0x000000ffff08c224 */ /* 0x000fe200078e0213 */
[----:B------:R-:W-:Y:S01]  /*20a0*/  ISETP.NE.AND P3, PT, RZ, UR4, PT ;  /* 0x00000004ff007c0c */ /* 0x000fe2000bf65270 */
[----:B------:R-:W-:Y:S01]  /*20b0*/  IMAD.MOV.U32 R19, RZ, RZ, c[0x0][0x214] ;  /* 0x00008500ff137624 */ /* 0x000fe200078e00ff */
[----:B------:R-:W-:Y:S01]  /*20c0*/  ISETP.GT.OR P2, PT, R6, 0x7f, P2 ;  /* 0x0000007f0600780c */ /* 0x000fe20001744670 */
[----:B------:R-:W0:Y:S01]  /*20d0*/  @P1 MUFU.LG2 R18, R18 ;  /* 0x0000001200121308 */ /* 0x000e220000000c00 */
[----:B------:R-:W-:-:S02]  /*20e0*/  @!P5 LOP3.LUT R21, RZ, R9, RZ, 0x33, !PT ;  /* 0x00000009ff15d212 */ /* 0x000fc400078e33ff */
[----:B------:R-:W-:Y:S02]  /*20f0*/  SEL R9, R19, 0x1, !P3 ;  /* 0x0000000113097807 */ /* 0x000fe40005800000 */
[----:B------:R-:W-:Y:S02]  /*2100*/  @!P0 LOP3.LUT R29, RZ, c[0x0][0x1c0], RZ, 0x33, !PT ;  /* 0x00007000ff1d8a12 */ /* 0x000fe400078e33ff */
[----:B------:R-:W-:Y:S01]  /*2110*/  ISETP.LT.U32.AND P0, PT, R40, R21, PT ;  /* 0x000000152800720c */ /* 0x000fe20003f01070 */
[-C--:B------:R-:W-:Y:S01]  /*2120*/  IMAD R23, R4, R9.reuse, RZ ;  /* 0x0000000904177224 */ /* 0x080fe200078e02ff */
[----:B------:R-:W-:Y:S01]  /*2130*/  SHF.R.S32.HI R19, RZ, 0x1f, R21 ;  /* 0x0000001fff137819 */ /* 0x000fe20000011415 */
[----:B------:R-:W-:Y:S02]  /*2140*/  IMAD R4, R29, R9, RZ ;  /* 0x000000091d047224 */ /* 0x000fe400078e02ff */
[----:B------:R-:W-:Y:S01]  /*2150*/  IMAD R6, R23, R8, RZ ;  /* 0x0000000817067224 */ /* 0x000fe200078e02ff */
[----:B------:R-:W-:Y:S01]  /*2160*/  ISETP.LT.AND.EX P0, PT, R41, R19, PT, P0 ;  /* 0x000000132900720c */ /* 0x000fe20003f01300 */
[----:B------:R-:W-:-:S02]  /*2170*/  IMAD R7, R7, R4, RZ ;  /* 0x0000000407077224 */ /* 0x000fc400078e02ff */
[----:B0-----:R-:W-:Y:S01]  /*2180*/  @P1 FFMA.FTZ R31, R18, 0.69314718246459960938, R17 ;  /* 0x3f317218121f1823 */ /* 0x001fe20000010011 */
[----:B------:R-:W-:Y:S02]  /*2190*/  SEL R9, R40, R21, P0 ;  /* 0x0000001528097207 */ /* 0x000fe40000000000 */
[----:B------:R-:W-:Y:S01]  /*21a0*/  SEL R8, R41, R19, P0 ;  /* 0x0000001329087207 */ /* 0x000fe20000000000 */
[----:B------:R-:W-:Y:S05]  /*21b0*/  @P2 BRA `(.L_x_15) ;  /* 0x00001c5000002947 */ /* 0x000fea0003800000 */
[----:B------:R-:W-:Y:S01]  /*21c0*/  ULDC.U8 UR4, c[0x0][0x328] ;  /* 0x0000ca0000047ab9 */ /* 0x000fe20000000000 */
[C---:B------:R-:W-:Y:S02]  /*21d0*/  IADD3 R40, P0, R11.reuse, UR7, RZ ;  /* 0x000000070b287c10 */ /* 0x040fe4000ff1e0ff */
[----:B------:R-:W-:Y:S02]  /*21e0*/  ISETP.NE.AND P1, PT, RZ, UR4, PT ;  /* 0x00000004ff007c0c */ /* 0x000fe4000bf25270 */
[----:B------:R-:W-:-:S11]  /*21f0*/  LEA.HI.X.SX32 R41, R11, UR6, 0x1, P0 ;  /* 0x000000060b297c11 */ /* 0x000fd600080f0eff */
[----:B------:R-:W-:Y:S05]  /*2200*/  @!P1 BRA `(.L_x_16) ;  /* 0x00001bd000009947 */ /* 0x000fea0003800000 */
[----:B------:R-:W-:Y:S01]  /*2210*/  ISETP.GE.U32.AND P1, PT, R40, R20, PT ;  /* 0x000000142800720c */ /* 0x000fe20003f26070 */
[----:B------:R-:W-:-:S03]  /*2220*/  IMAD.MOV.U32 R4, RZ, RZ, c[0x0][0x1c0] ;  /* 0x00007000ff047624 */ /* 0x000fc600078e00ff */
[----:B------:R-:W-:Y:S02]  /*2230*/  ISETP.GE.AND.EX P1, PT, R41, R0, PT, P1 ;  /* 0x000000002900720c */ /* 0x000fe40003f26310 */
[----:B------:R-:W-:Y:S02]  /*2240*/  ISETP.LT.U32.AND P0, PT, R4, 0x1, PT ;  /* 0x000000010400780c */ /* 0x000fe40003f01070 */
[----:B------:R-:W-:-:S04]  /*2250*/  SHF.R.S32.HI R17, RZ, 0x1f, R4 ;  /* 0x0000001fff117819 */ /* 0x000fc80000011404 */
[----:B------:R-:W-:-:S04]  /*2260*/  ISETP.LT.AND.EX P0, PT, R17, RZ, PT, P0 ;  /* 0x000000ff1100720c */ /* 0x000fc80003f01300 */
[----:B------:R-:W-:Y:S02]  /*2270*/  SEL R4, R4, 0x1, P0 ;  /* 0x0000000104047807 */ /* 0x000fe40000000000 */
[----:B------:R-:W-:Y:S01]  /*2280*/  SEL R0, R17, RZ, P0 ;  /* 0x000000ff11007207 */ /* 0x000fe20000000000 */
[----:B------:R-:W-:Y:S05]  /*2290*/  @P1 BRA `(.L_x_15) ;  /* 0x00001b7000001947 */ /* 0x000fea0003800000 */
[----:B------:R-:W-:Y:S01]  /*22a0*/  IADD3 R17, P1, R4, 0x1, RZ ;  /* 0x0000000104117810 */ /* 0x000fe20007f3e0ff */
[----:B------:R-:W-:Y:S03]  /*22b0*/  BSSY B0, `(.L_x_17) ;  /* 0x0000036000007945 */ /* 0x000fe60003800000 */
[----:B------:R-:W-:Y:S01]  /*22c0*/  ISETP.GE.U32.AND P0, PT, R17, 0x3, PT ;  /* 0x000000031100780c */ /* 0x000fe20003f06070 */
[----:B------:R-:W-:-:S05]  /*22d0*/  IMAD.X R17, RZ, RZ, R0, P1 ;  /* 0x000000ffff117224 */ /* 0x000fca00008e0600 */
[----:B------:R-:W-:-:S04]  /*22e0*/  ISETP.GE.U32.AND.EX P0, PT, R17, RZ, PT, P0 ;  /* 0x000000ff1100720c */ /* 0x000fc80003f06100 */
[----:B------:R-:W-:Y:S02]  /*22f0*/  SEL R18, R0, RZ, !P0 ;  /* 0x000000ff00127207 */ /* 0x000fe40004000000 */
[----:B------:R-:W-:-:S03]  /*2300*/  SEL R22, R4, RZ, !P0 ;  /* 0x000000ff04167207 */ /* 0x000fc60004000000 */
[-C--:B------:R-:W-:Y:S02]  /*2310*/  IMAD R18, R18, R35.reuse, RZ ;  /* 0x0000002312127224 */ /* 0x080fe400078e02ff */
[----:B------:R-:W-:-:S04]  /*2320*/  IMAD.WIDE.U32 R24, R22, R35, RZ ;  /* 0x0000002316187225 */ /* 0x000fc800078e00ff */
[----:B------:R-:W-:Y:S02]  /*2330*/  IMAD R17, R22, R5, R18 ;  /* 0x0000000516117224 */ /* 0x000fe400078e0212 */
[----:B------:R-:W-:-:S03]  /*2340*/  IMAD.WIDE.U32 R44, R24, R4, RZ ;  /* 0x00000004182c7225 */ /* 0x000fc600078e00ff */
[----:B------:R-:W-:-:S05]  /*2350*/  IADD3 R17, R25, R17, RZ ;  /* 0x0000001119117210 */ /* 0x000fca0007ffe0ff */
[----:B------:R-:W-:-:S04]  /*2360*/  IMAD R25, R17, R4, RZ ;  /* 0x0000000411197224 */ /* 0x000fc800078e02ff */
[----:B------:R-:W-:-:S04]  /*2370*/  IMAD R25, R0, R24, R25 ;  /* 0x0000001800197224 */ /* 0x000fc800078e0219 */
[----:B------:R-:W-:-:S05]  /*2380*/  IMAD.IADD R25, R45, 0x1, R25 ;  /* 0x000000012d197824 */ /* 0x000fca00078e0219 */
[----:B------:R-:W-:-:S04]  /*2390*/  LOP3.LUT R17, R41, R25, RZ, 0xfc, !PT ;  /* 0x0000001929117212 */ /* 0x000fc800078efcff */
[----:B------:R-:W-:-:S13]  /*23a0*/  ISETP.NE.U32.AND P0, PT, R17, RZ, PT ;  /* 0x000000ff1100720c */ /* 0x000fda0003f05070 */
[----:B------:R-:W-:Y:S05]  /*23b0*/  @!P0 BRA `(.L_x_18) ;  /* 0x000000f000008947 */ /* 0x000fea0003800000 */
[----:B------:R-:W-:Y:S01]  /*23c0*/  IMAD.MOV.U32 R18, RZ, RZ, R40 ;  /* 0x000000ffff127224 */ /* 0x000fe200078e0028 */
[----:B------:R-:W-:Y:S01]  /*23d0*/  MOV R17, R41 ;  /* 0x0000002900117202 */ /* 0x000fe20000000f00 */
[----:B------:R-:W-:Y:S01]  /*23e0*/  IMAD.MOV.U32 R26, RZ, RZ, R44 ;  /* 0x000000ffff1a7224 */ /* 0x000fe200078e002c */
[----:B------:R-:W-:Y:S02]  /*23f0*/  MOV R24, 0x2410 ;  /* 0x0000241000187802 */ /* 0x000fe40000000f00 */
[----:B------:R-:W-:Y:S05]  /*2400*/  CALL.REL.NOINC `($__internal_0_$__cuda_sm20_div_s64) ;  /* 0x000024c000007944 */ /* 0x000fea0003c00000 */
[-C--:B------:R-:W-:Y:S02]  /*2410*/  IADD3 R19, P0, RZ, -R22.reuse, RZ ;  /* 0x80000016ff137210 */ /* 0x080fe40007f1e0ff */
[----:B------:R-:W-:Y:S02]  /*2420*/  MOV R50, R22 ;  /* 0x0000001600327202 */ /* 0x000fe40000000f00 */
[----:B------:R-:W-:Y:S01]  /*2430*/  IADD3.X R17, RZ, ~R23, RZ, P0, !PT ;  /* 0x80000017ff117210 */ /* 0x000fe200007fe4ff */
[----:B------:R-:W-:Y:S01]  /*2440*/  IMAD.WIDE.U32 R40, R44, R19, R40 ;  /* 0x000000132c287225 */ /* 0x000fe200078e0028 */
[----:B------:R-:W-:-:S03]  /*2450*/  MOV R51, R23 ;  /* 0x0000001700337202 */ /* 0x000fc60000000f00 */
[----:B------:R-:W-:-:S04]  /*2460*/  IMAD R18, R17, R44, RZ ;  /* 0x0000002c11127224 */ /* 0x000fc800078e02ff */
[----:B------:R-:W-:Y:S01]  /*2470*/  IMAD R17, R25, R19, R18 ;  /* 0x0000001319117224 */ /* 0x000fe200078e0212 */
[----:B------:R-:W-:-:S04]  /*2480*/  MOV R18, R40 ;  /* 0x0000002800127202 */ /* 0x000fc80000000f00 */
[----:B------:R-:W-:Y:S01]  /*2490*/  IADD3 R17, R41, R17, RZ ;  /* 0x0000001129117210 */ /* 0x000fe20007ffe0ff */
[----:B------:R-:W-:Y:S05]  /*24a0*/  BRA `(.L_x_19) ;  /* 0x0000016000007947 */ /* 0x000fea0003800000 */
.L_x_18:
[----:B------:R-:W0:Y:S01]  /*24b0*/  I2F.U32.RP R21, R44 ;  /* 0x0000002c00157306 */ /* 0x000e220000209000 */
[----:B------:R-:W-:Y:S01]  /*24c0*/  ISETP.NE.U32.AND P0, PT, R44, RZ, PT ;  /* 0x000000ff2c00720c */ /* 0x000fe20003f05070 */
[----:B------:R-:W-:-:S06]  /*24d0*/  IMAD.MOV.U32 R51, RZ, RZ, RZ ;  /* 0x000000ffff337224 */ /* 0x000fcc00078e00ff */
[----:B0-----:R-:W0:Y:S02]  /*24e0*/  MUFU.RCP R18, R21 ;  /* 0x0000001500127308 */ /* 0x001e240000001000 */
[----:B0-----:R-:W-:-:S06]  /*24f0*/  IADD3 R18, R18, 0xffffffe, RZ ;  /* 0x0ffffffe12127810 */ /* 0x001fcc0007ffe0ff */
[----:B------:R0:W1:Y:S02]  /*2500*/  F2I.FTZ.U32.TRUNC.NTZ R19, R18 ;  /* 0x0000001200137305 */ /* 0x000064000021f000 */
[----:B0-----:R-:W-:Y:S01]  /*2510*/  HFMA2.MMA R18, -RZ, RZ, 0, 0 ;  /* 0x00000000ff127435 */ /* 0x001fe200000001ff */
[----:B-1----:R-:W-:-:S04]  /*2520*/  IMAD.MOV R17, RZ, RZ, -R19 ;  /* 0x000000ffff117224 */ /* 0x002fc800078e0a13 */
[----:B------:R-:W-:-:S05]  /*2530*/  IMAD R17, R17, R44, RZ ;  /* 0x0000002c11117224 */ /* 0x000fca00078e02ff */
[----:B------:R-:W-:-:S06]  /*2540*/  IMAD.HI.U32 R17, R19, R17, R18 ;  /* 0x0000001113117227 */ /* 0x000fcc00078e0012 */
[----:B------:R-:W-:-:S04]  /*2550*/  IMAD.HI.U32 R50, R17, R40, RZ ;  /* 0x0000002811327227 */ /* 0x000fc800078e00ff */
[----:B------:R-:W-:-:S04]  /*2560*/  IMAD.MOV R17, RZ, RZ, -R50 ;  /* 0x000000ffff117224 */ /* 0x000fc800078e0a32 */
[----:B------:R-:W-:-:S05]  /*2570*/  IMAD R17, R44, R17, R40 ;  /* 0x000000112c117224 */ /* 0x000fca00078e0228 */
[----:B------:R-:W-:-:S13]  /*2580*/  ISETP.GE.U32.AND P2, PT, R17, R44, PT ;  /* 0x0000002c1100720c */ /* 0x000fda0003f46070 */
[-C--:B------:R-:W-:Y:S02]  /*2590*/  @P2 IADD3 R17, R17, -R44.reuse, RZ ;  /* 0x8000002c11112210 */ /* 0x080fe40007ffe0ff */
[----:B------:R-:W-:Y:S02]  /*25a0*/  @P2 IADD3 R50, R50, 0x1, RZ ;  /* 0x0000000132322810 */ /* 0x000fe40007ffe0ff */
[----:B------:R-:W-:Y:S02]  /*25b0*/  ISETP.GE.U32.AND P1, PT, R17, R44, PT ;  /* 0x0000002c1100720c */ /* 0x000fe40003f26070 */
[----:B------:R-:W-:-:S11]  /*25c0*/  MOV R17, RZ ;  /* 0x000000ff00117202 */ /* 0x000fd60000000f00 */
[----:B------:R-:W-:Y:S02]  /*25d0*/  @P1 IADD3 R50, R50, 0x1, RZ ;  /* 0x0000000132321810 */ /* 0x000fe40007ffe0ff */
[----:B------:R-:W-:-:S05]  /*25e0*/  @!P0 LOP3.LUT R50, RZ, R44, RZ, 0x33, !PT ;  /* 0x0000002cff328212 */ /* 0x000fca00078e33ff */
[----:B------:R-:W-:-:S04]  /*25f0*/  IMAD.MOV R19, RZ, RZ, -R50 ;  /* 0x000000ffff137224 */ /* 0x000fc800078e0a32 */
[----:B------:R-:W-:Y:S02]  /*2600*/  IMAD R18, R44, R19, R40 ;  /* 0x000000132c127224 */ /* 0x000fe400078e0228 */
.L_x_19:
[----:B------:R-:W-:Y:S05]  /*2610*/  BSYNC B0 ;  /* 0x0000000000007941 */ /* 0x000fea0003800000 */
.L_x_17:
[----:B------:R-:W-:Y:S01]  /*2620*/  LOP3.LUT R19, R17, R5, RZ, 0xfc, !PT ;  /* 0x0000000511137212 */ /* 0x000fe200078efcff */
[----:B------:R-:W-:Y:S03]  /*2630*/  BSSY B0, `(.L_x_20) ;  /* 0x0000027000007945 */ /* 0x000fe60003800000 */
[----:B------:R-:W-:-:S13]  /*2640*/  ISETP.NE.U32.AND P0, PT, R19, RZ, PT ;  /* 0x000000ff1300720c */ /* 0x000fda0003f05070 */
[----:B------:R-:W-:Y:S05]  /*2650*/  @!P0 BRA `(.L_x_21) ;  /* 0x000000e000008947 */ /* 0x000fea0003800000 */
[----:B------:R-:W-:Y:S01]  /*2660*/  IMAD.MOV.U32 R26, RZ, RZ, R35 ;  /* 0x000000ffff1a7224 */ /* 0x000fe200078e0023 */
[----:B------:R-:W-:Y:S02]  /*2670*/  MOV R25, R5 ;  /* 0x0000000500197202 */ /* 0x000fe40000000f00 */
[----:B------:R-:W-:Y:S02]  /*2680*/  MOV R24, 0x26a0 ;  /* 0x000026a000187802 */ /* 0x000fe40000000f00 */
[----:B------:R-:W-:Y:S05]  /*2690*/  CALL.REL.NOINC `($__internal_0_$__cuda_sm20_div_s64) ;  /* 0x0000223000007944 */ /* 0x000fea0003c00000 */
[-C--:B------:R-:W-:Y:S02]  /*26a0*/  IADD3 R26, P0, RZ, -R22.reuse, RZ ;  /* 0x80000016ff1a7210 */ /* 0x080fe40007f1e0ff */
[----:B------:R-:W-:Y:S02]  /*26b0*/  MOV R19, R17 ;  /* 0x0000001100137202 */ /* 0x000fe40000000f00 */
[-C--:B------:R-:W-:Y:S02]  /*26c0*/  IADD3.X R24, RZ, ~R23.reuse, RZ, P0, !PT ;  /* 0x80000017ff187210 */ /* 0x080fe400007fe4ff */
[----:B------:R-:W-:Y:S01]  /*26d0*/  MOV R44, R22 ;  /* 0x00000016002c7202 */ /* 0x000fe20000000f00 */
[----:B------:R-:W-:Y:S01]  /*26e0*/  IMAD.WIDE.U32 R40, R35, R26, R18 ;  /* 0x0000001a23287225 */ /* 0x000fe200078e0012 */
[----:B------:R-:W-:-:S03]  /*26f0*/  MOV R45, R23 ;  /* 0x00000017002d7202 */ /* 0x000fc60000000f00 */
[----:B------:R-:W-:-:S04]  /*2700*/  IMAD R24, R24, R35, RZ ;  /* 0x0000002318187224 */ /* 0x000fc800078e02ff */
[----:B------:R-:W-:-:S05]  /*2710*/  IMAD R5, R5, R26, R24 ;  /* 0x0000001a05057224 */ /* 0x000fca00078e0218 */
[----:B------:R-:W-:Y:S01]  /*2720*/  IADD3 R5, R41, R5, RZ ;  /* 0x0000000529057210 */ /* 0x000fe20007ffe0ff */
[----:B------:R-:W-:Y:S05]  /*2730*/  BRA `(.L_x_22) ;  /* 0x0000016000007947 */ /* 0x000fea0003800000 */
.L_x_21:
[----:B------:R-:W0:Y:S01]  /*2740*/  I2F.U32.RP R17, R35 ;  /* 0x0000002300117306 */ /* 0x000e220000209000 */
[----:B------:R-:W-:Y:S01]  /*2750*/  HFMA2.MMA R22, -RZ, RZ, 0, 0 ;  /* 0x00000000ff167435 */ /* 0x000fe200000001ff */
[----:B------:R-:W-:Y:S01]  /*2760*/  ISETP.NE.U32.AND P0, PT, R35, RZ, PT ;  /* 0x000000ff2300720c */ /* 0x000fe20003f05070 */
[----:B------:R-:W-:-:S05]  /*2770*/  IMAD.MOV.U32 R45, RZ, RZ, RZ ;  /* 0x000000ffff2d7224 */ /* 0x000fca00078e00ff */
[----:B0-----:R-:W0:Y:S02]  /*2780*/  MUFU.RCP R23, R17 ;  /* 0x0000001100177308 */ /* 0x001e240000001000 */
[----:B0-----:R-:W-:-:S06]  /*2790*/  IADD3 R23, R23, 0xffffffe, RZ ;  /* 0x0ffffffe17177810 */ /* 0x001fcc0007ffe0ff */
[----:B------:R-:W0:Y:S02]  /*27a0*/  F2I.FTZ.U32.TRUNC.NTZ R23, R23 ;  /* 0x0000001700177305 */ /* 0x000e24000021f000 */
[----:B0-----:R-:W-:-:S04]  /*27b0*/  IMAD.MOV R5, RZ, RZ, -R23 ;  /* 0x000000ffff057224 */ /* 0x001fc800078e0a17 */
[----:B------:R-:W-:-:S04]  /*27c0*/  IMAD R5, R5, R35, RZ ;  /* 0x0000002305057224 */ /* 0x000fc800078e02ff */
[----:B------:R-:W-:-:S06]  /*27d0*/  IMAD.HI.U32 R5, R23, R5, R22 ;  /* 0x0000000517057227 */ /* 0x000fcc00078e0016 */
[----:B------:R-:W-:-:S04]  /*27e0*/  IMAD.HI.U32 R44, R5, R18, RZ ;  /* 0x00000012052c7227 */ /* 0x000fc800078e00ff */
[----:B------:R-:W-:-:S04]  /*27f0*/  IMAD.MOV R5, RZ, RZ, -R44 ;  /* 0x000000ffff057224 */ /* 0x000fc800078e0a2c */
[----:B------:R-:W-:Y:S01]  /*2800*/  IMAD R22, R35, R5, R18 ;  /* 0x0000000523167224 */ /* 0x000fe200078e0212 */
[----:B------:R-:W-:-:S04]  /*2810*/  MOV R5, RZ ;  /* 0x000000ff00057202 */ /* 0x000fc80000000f00 */
[----:B------:R-:W-:-:S13]  /*2820*/  ISETP.GE.U32.AND P2, PT, R22, R35, PT ;  /* 0x000000231600720c */ /* 0x000fda0003f46070 */
[-C--:B------:R-:W-:Y:S02]  /*2830*/  @P2 IADD3 R22, R22, -R35.reuse, RZ ;  /* 0x8000002316162210 */ /* 0x080fe40007ffe0ff */
[----:B------:R-:W-:Y:S02]  /*2840*/  @P2 IADD3 R44, R44, 0x1, RZ ;  /* 0x000000012c2c2810 */ /* 0x000fe40007ffe0ff */
[----:B------:R-:W-:-:S13]  /*2850*/  ISETP.GE.U32.AND P1, PT, R22, R35, PT ;  /* 0x000000231600720c */ /* 0x000fda0003f26070 */
[----:B------:R-:W-:Y:S02]  /*2860*/  @P1 IADD3 R44, R44, 0x1, RZ ;  /* 0x000000012c2c1810 */ /* 0x000fe40007ffe0ff */
[----:B------:R-:W-:-:S05]  /*2870*/  @!P0 LOP3.LUT R44, RZ, R35, RZ, 0x33, !PT ;  /* 0x00000023ff2c8212 */ /* 0x000fca00078e33ff */
[----:B------:R-:W-:-:S04]  /*2880*/  IMAD.MOV R40, RZ, RZ, -R44 ;  /* 0x000000ffff287224 */ /* 0x000fc800078e0a2c */
[----:B------:R-:W-:Y:S02]  /*2890*/  IMAD R40, R35, R40, R18 ;  /* 0x0000002823287224 */ /* 0x000fe400078e0212 */
.L_x_22:
[----:B------:R-:W-:Y:S05]  /*28a0*/  BSYNC B0 ;  /* 0x0000000000007941 */ /* 0x000fea0003800000 */
.L_x_20:
[----:B------:R-:W-:Y:S01]  /*28b0*/  LOP3.LUT R17, R45, R0, RZ, 0xfc, !PT ;  /* 0x000000002d117212 */ /* 0x000fe200078efcff */
[----:B------:R-:W-:Y:S01]  /*28c0*/  IMAD.MOV.U32 R28, RZ, RZ, c[0x0][0x210] ;  /* 0x00008400ff1c7624 */ /* 0x000fe200078e00ff */
[----:B------:R-:W-:Y:S02]  /*28d0*/  BSSY B0, `(.L_x_23) ;  /* 0x0000027000007945 */ /* 0x000fe40003800000 */
[----:B------:R-:W-:Y:S02]  /*28e0*/  ISETP.NE.U32.AND P0, PT, R17, RZ, PT ;  /* 0x000000ff1100720c */ /* 0x000fe40003f05070 */
[----:B------:R-:W-:-:S11]  /*28f0*/  SEL R28, R28, 0x1, P3 ;  /* 0x000000011c1c7807 */ /* 0x000fd60001800000 */
[----:B------:R-:W-:Y:S05]  /*2900*/  @!P0 BRA `(.L_x_24) ;  /* 0x000000d000008947 */ /* 0x000fea0003800000 */
[----:B------:R-:W-:Y:S01]  /*2910*/  IMAD.MOV.U32 R18, RZ, RZ, R44 ;  /* 0x000000ffff127224 */ /* 0x000fe200078e002c */
[----:B------:R-:W-:Y:S01]  /*2920*/  MOV R26, R4 ;  /* 0x00000004001a7202 */ /* 0x000fe20000000f00 */
[----:B------:R-:W-:Y:S01]  /*2930*/  IMAD.MOV.U32 R17, RZ, RZ, R45 ;  /* 0x000000ffff117224 */ /* 0x000fe200078e002d */
[----:B------:R-:W-:Y:S02]  /*2940*/  MOV R25, R0 ;  /* 0x0000000000197202 */ /* 0x000fe40000000f00 */
[----:B------:R-:W-:Y:S02]  /*2950*/  MOV R24, 0x2970 ;  /* 0x0000297000187802 */ /* 0x000fe40000000f00 */
[----:B------:R-:W-:Y:S05]  /*2960*/  CALL.REL.NOINC `($__internal_0_$__cuda_sm20_div_s64) ;  /* 0x00001f6000007944 */ /* 0x000fea0003c00000 */
[----:B------:R-:W-:-:S04]  /*2970*/  IADD3 R19, P0, RZ, -R22, RZ ;  /* 0x80000016ff137210 */ /* 0x000fc80007f1e0ff */
[----:B------:R-:W-:Y:S01]  /*2980*/  IADD3.X R17, RZ, ~R23, RZ, P0, !PT ;  /* 0x80000017ff117210 */ /* 0x000fe200007fe4ff */
[----:B------:R-:W-:-:S04]  /*2990*/  IMAD.WIDE.U32 R44, R4, R19, R44 ;  /* 0x00000013042c7225 */ /* 0x000fc800078e002c */
[----:B------:R-:W-:-:S04]  /*29a0*/  IMAD R17, R17, R4, RZ ;  /* 0x0000000411117224 */ /* 0x000fc800078e02ff */
[----:B------:R-:W-:-:S05]  /*29b0*/  IMAD R0, R0, R19, R17 ;  /* 0x0000001300007224 */ /* 0x000fca00078e0211 */
[----:B------:R-:W-:Y:S01]  /*29c0*/  IADD3 R0, R45, R0, RZ ;  /* 0x000000002d007210 */ /* 0x000fe20007ffe0ff */
[----:B------:R-:W-:Y:S05]  /*29d0*/  BRA `(.L_x_25) ;  /* 0x0000016000007947 */ /* 0x000fea0003800000 */
.L_x_24:
        /* <DEDUP_REMOVED lines=9> */
[----:B------:R-:W-:Y:S01]  /*2a70*/  IMAD.HI.U32 R19, R19, R0, R18 ;  /* 0x0000000013137227 */ /* 0x000fe200078e0012 */
[----:B------:R-:W-:-:S05]  /*2a80*/  MOV R0, RZ ;  /* 0x000000ff00007202 */ /* 0x000fca0000000f00 */
[----:B------:R-:W-:-:S04]  /*2a90*/  IMAD.HI.U32 R22, R19, R44, RZ ;  /* 0x0000002c13167227 */ /* 0x000fc800078e00ff */
[----:B------:R-:W-:-:S04]  /*2aa0*/  IMAD.MOV R17, RZ, RZ, -R22 ;  /* 0x000000ffff117224 */ /* 0x000fc800078e0a16 */
[----:B------:R-:W-:-:S05]  /*2ab0*/  IMAD R17, R4, R17, R44 ;  /* 0x0000001104117224 */ /* 0x000fca00078e022c */
        /* <DEDUP_REMOVED lines=8> */
.L_x_25:
[----:B------:R-:W-:Y:S05]  /*2b40*/  BSYNC B0 ;  /* 0x0000000000007941 */ /* 0x000fea0003800000 */
.L_x_23:
[-C--:B------:R-:W-:Y:S01]  /*2b50*/  IMAD R4, R43, R16.reuse, RZ ;  /* 0x000000102b047224 */ /* 0x080fe200078e02ff */
[----:B------:R-:W-:Y:S01]  /*2b60*/  ULDC.U8 UR10, c[0x0][0x329] ;  /* 0x0000ca40000a7ab9 */ /* 0x000fe20000000000 */
[C---:B------:R-:W-:Y:S01]  /*2b70*/  IMAD.WIDE.U32 R48, R42.reuse, R16, RZ ;  /* 0x000000102a307225 */ /* 0x040fe200078e00ff */
[----:B------:R-:W-:Y:S01]  /*2b80*/  UISETP.NE.AND UP0, UPT, UR10, URZ, UPT ;  /* 0x0000003f0a00728c */ /* 0x000fe2000bf05270 */
[----:B------:R-:W-:Y:S01]  /*2b90*/  SHF.R.S32.HI R17, RZ, 0x1f, R28 ;  /* 0x0000001fff117819 */ /* 0x000fe2000001141c */
[----:B------:R-:W-:Y:S01]  /*2ba0*/  ULDC.64 UR4, c[0x0][0x210] ;  /* 0x0000840000047ab9 */ /* 0x000fe20000000a00 */
[----:B------:R-:W-:Y:S01]  /*2bb0*/  IMAD R43, R42, R15, R4 ;  /* 0x0000000f2a2b7224 */ /* 0x000fe200078e0204 */
[----:B------:R-:W-:Y:S01]  /*2bc0*/  UIMAD UR4, UR4, UR5, URZ ;  /* 0x00000005040472a4 */ /* 0x000fe2000f8e023f */
[----:B------:R-:W-:Y:S01]  /*2bd0*/  IMAD R5, R5, R28, RZ ;  /* 0x0000001c05057224 */ /* 0x000fe200078e02ff */
[----:B------:R-:W-:Y:S01]  /*2be0*/  USEL UR5, UR5, 0x1, !UP0 ;  /* 0x0000000105057887 */ /* 0x000fe2000c000000 */
[----:B------:R-:W-:Y:S01]  /*2bf0*/  BSSY B0, `(.L_x_26) ;  /* 0x0000040000007945 */ /* 0x000fe20003800000 */
[----:B------:R-:W-:Y:S01]  /*2c00*/  IADD3 R43, R49, R43, RZ ;  /* 0x0000002b312b7210 */ /* 0x000fe20007ffe0ff */
[----:B------:R-:W-:Y:S01]  /*2c10*/  USHF.R.S32.HI UR11, URZ, 0x1f, UR4 ;  /* 0x0000001f3f0b7899 */ /* 0x000fe20008011404 */
[----:B------:R-:W-:Y:S01]  /*2c20*/  IMAD R17, R17, R40, R5 ;  /* 0x0000002811117224 */ /* 0x000fe200078e0205 */
[----:B------:R-:W-:Y:S01]  /*2c30*/  USHF.R.S32.HI UR10, URZ, 0x1f, UR5 ;  /* 0x0000001f3f0a7899 */ /* 0x000fe20008011405 */
[----:B------:R-:W-:-:S02]  /*2c40*/  IMAD R19, R0, UR4, RZ ;  /* 0x0000000400137c24 */ /* 0x000fc4000f8e02ff */
[----:B------:R-:W-:Y:S02]  /*2c50*/  IMAD R4, R43, R14, RZ ;  /* 0x0000000e2b047224 */ /* 0x000fe400078e02ff */
[----:B------:R-:W-:Y:S02]  /*2c60*/  IMAD R5, R23, UR5, RZ ;  /* 0x0000000517057c24 */ /* 0x000fe4000f8e02ff */
[----:B------:R-:W-:Y:S02]  /*2c70*/  IMAD R25, R13, R48, R4 ;  /* 0x000000300d197224 */ /* 0x000fe400078e0204 */
[----:B------:R-:W-:-:S04]  /*2c80*/  IMAD.WIDE.U32 R48, R48, R14, RZ ;  /* 0x0000000e30307225 */ /* 0x000fc800078e00ff */
[----:B------:R-:W-:Y:S01]  /*2c90*/  IMAD R19, R44, UR11, R19 ;  /* 0x0000000b2c137c24 */ /* 0x000fe2000f8e0213 */
[----:B------:R-:W-:Y:S01]  /*2ca0*/  IADD3 R25, R49, R25, RZ ;  /* 0x0000001931197210 */ /* 0x000fe20007ffe0ff */
[----:B------:R-:W-:-:S03]  /*2cb0*/  IMAD.WIDE.U32 R40, R40, R28, RZ ;  /* 0x0000001c28287225 */ /* 0x000fc600078e00ff */
[----:B------:R-:W-:Y:S01]  /*2cc0*/  LOP3.LUT R4, R51, R25, RZ, 0xfc, !PT ;  /* 0x0000001933047212 */ /* 0x000fe200078efcff */
[----:B------:R-:W-:Y:S01]  /*2cd0*/  IMAD.WIDE.U32 R44, R44, UR4, RZ ;  /* 0x000000042c2c7c25 */ /* 0x000fe2000f8e00ff */
[----:B------:R-:W-:Y:S02]  /*2ce0*/  IADD3 R0, R41, R17, RZ ;  /* 0x0000001129007210 */ /* 0x000fe40007ffe0ff */
[----:B------:R-:W-:Y:S01]  /*2cf0*/  ISETP.NE.U32.AND P0, PT, R4, RZ, PT ;  /* 0x000000ff0400720c */ /* 0x000fe20003f05070 */
[C---:B------:R-:W-:Y:S01]  /*2d00*/  IMAD R5, R22.reuse, UR10, R5 ;  /* 0x0000000a16057c24 */ /* 0x040fe2000f8e0205 */
[----:B------:R-:W-:Y:S01]  /*2d10*/  IADD3 R4, R45, R19, RZ ;  /* 0x000000132d047210 */ /* 0x000fe20007ffe0ff */
[----:B------:R-:W-:-:S04]  /*2d20*/  IMAD.WIDE.U32 R42, R22, UR5, RZ ;  /* 0x00000005162a7c25 */ /* 0x000fc8000f8e00ff */
[----:B------:R-:W-:Y:S01]  /*2d30*/  IMAD R3, R3, UR4, RZ ;  /* 0x0000000403037c24 */ /* 0x000fe2000f8e02ff */
[----:B------:R-:W-:Y:S01]  /*2d40*/  IADD3 R5, R43, R5, RZ ;  /* 0x000000052b057210 */ /* 0x000fe20007ffe0ff */
[----:B------:R-:W-:-:S04]  /*2d50*/  IMAD R2, R2, UR4, RZ ;  /* 0x0000000402027c24 */ /* 0x000fc8000f8e02ff */
[----:B------:R-:W-:Y:S05]  /*2d60*/  @!P0 BRA `(.L_x_27) ;  /* 0x0000011000008947 */ /* 0x000fea0003800000 */
[----:B------:R-:W-:Y:S01]  /*2d70*/  IMAD.MOV.U32 R18, RZ, RZ, R50 ;  /* 0x000000ffff127224 */ /* 0x000fe200078e0032 */
[----:B------:R-:W-:Y:S01]  /*2d80*/  MOV R17, R51 ;  /* 0x0000003300117202 */ /* 0x000fe20000000f00 */
[----:B------:R-:W-:Y:S01]  /*2d90*/  IMAD.MOV.U32 R26, RZ, RZ, R48 ;  /* 0x000000ffff1a7224 */ /* 0x000fe200078e0030 */
[----:B------:R-:W-:Y:S02]  /*2da0*/  MOV R24, 0x2dc0 ;  /* 0x00002dc000187802 */ /* 0x000fe40000000f00 */
[----:B------:R-:W-:Y:S05]  /*2db0*/  CALL.REL.NOINC `($__internal_0_$__cuda_sm20_div_s64) ;  /* 0x00001b1000007944 */ /* 0x000fea0003c00000 */
[----:B------:R-:W-:Y:S01]  /*2dc0*/  IADD3 R18, P0, RZ, -R22, RZ ;  /* 0x80000016ff127210 */ /* 0x000fe20007f1e0ff */
[----:B------:R-:W-:Y:S01]  /*2dd0*/  IMAD.MOV.U32 R47, RZ, RZ, R51 ;  /* 0x000000ffff2f7224 */ /* 0x000fe200078e0033 */
[----:B------:R-:W-:Y:S02]  /*2de0*/  MOV R46, R50 ;  /* 0x00000032002e7202 */ /* 0x000fe40000000f00 */
[----:B------:R-:W-:-:S05]  /*2df0*/  IADD3.X R17, RZ, ~R23, RZ, P0, !PT ;  /* 0x80000017ff117210 */ /* 0x000fca00007fe4ff */
[-C--:B------:R-:W-:Y:S02]  /*2e00*/  IMAD R17, R17, R48.reuse, RZ ;  /* 0x0000003011117224 */ /* 0x080fe400078e02ff */
[----:B------:R-:W-:-:S04]  /*2e10*/  IMAD.WIDE.U32 R48, R18, R48, R46 ;  /* 0x0000003012307225 */ /* 0x000fc800078e002e */
[----:B------:R-:W-:Y:S01]  /*2e20*/  IMAD R17, R25, R18, R17 ;  /* 0x0000001219117224 */ /* 0x000fe200078e0211 */
[----:B------:R-:W-:Y:S02]  /*2e30*/  MOV R18, R48 ;  /* 0x0000003000127202 */ /* 0x000fe40000000f00 */
[----:B------:R-:W-:Y:S01]  /*2e40*/  MOV R48, R22 ;  /* 0x0000001600307202 */ /* 0x000fe20000000f00 */
[----:B------:R-:W-:Y:S01]  /*2e50*/  IMAD.IADD R17, R49, 0x1, R17 ;  /* 0x0000000131117824 */ /* 0x000fe200078e0211 */
[----:B------:R-:W-:Y:S01]  /*2e60*/  MOV R49, R23 ;  /* 0x0000001700317202 */ /* 0x000fe20000000f00 */
[----:B------:R-:W-:Y:S05]  /*2e70*/  BRA `(.L_x_28) ;  /* 0x0000017000007947 */ /* 0x000fea0003800000 */
.L_x_27:
[----:B------:R-:W0:Y:S01]  /*2e80*/  I2F.U32.RP R21, R48 ;  /* 0x0000003000157306 */ /* 0x000e220000209000 */
[----:B------:R-:W-:Y:S01]  /*2e90*/  ISETP.NE.U32.AND P0, PT, R48, RZ, PT ;  /* 0x000000ff3000720c */ /* 0x000fe20003f05070 */
[----:B------:R-:W-:-:S06]  /*2ea0*/  IMAD.MOV.U32 R49, RZ, RZ, RZ ;  /* 0x000000ffff317224 */ /* 0x000fcc00078e00ff */
        /* <DEDUP_REMOVED lines=13> */
[----:B------:R-:W-:Y:S01]  /*2f80*/  ISETP.GE.U32.AND P1, PT, R17, R48, PT ;  /* 0x000000301100720c */ /* 0x000fe20003f26070 */
[----:B------:R-:W-:-:S12]  /*2f90*/  IMAD.MOV.U32 R17, RZ, RZ, RZ ;  /* 0x000000ffff117224 */ /* 0x000fd800078e00ff */
[----:B------:R-:W-:Y:S02]  /*2fa0*/  @P1 IADD3 R19, R19, 0x1, RZ ;  /* 0x0000000113131810 */ /* 0x000fe40007ffe0ff */
[----:B------:R-:W-:-:S04]  /*2fb0*/  @!P0 LOP3.LUT R19, RZ, R48, RZ, 0x33, !PT ;  /* 0x00000030ff138212 */ /* 0x000fc800078e33ff */
[----:B------:R-:W-:-:S05]  /*2fc0*/  IADD3 R21, -R19, RZ, RZ ;  /* 0x000000ff13157210 */ /* 0x000fca0007ffe1ff */
[----:B------:R-:W-:Y:S01]  /*2fd0*/  IMAD R18, R48, R21, R50 ;  /* 0x0000001530127224 */ /* 0x000fe200078e0232 */
[----:B------:R-:W-:Y:S02]  /*2fe0*/  MOV R48, R19 ;  /* 0x0000001300307202 */ /* 0x000fe40000000f00 */
.L_x_28:
[----:B------:R-:W-:Y:S05]  /*2ff0*/  BSYNC B0 ;  /* 0x0000000000007941 */ /* 0x000fea0003800000 */
.L_x_26:
        /* <DEDUP_REMOVED lines=11> */
[----:B------:R-:W-:-:S03]  /*30b0*/  MOV R51, R23 ;  /* 0x0000001700337202 */ /* 0x000fc60000000f00 */
[----:B------:R-:W-:Y:S01]  /*30c0*/  IMAD R24, R19, R16, RZ ;  /* 0x0000001013187224 */ /* 0x000fe200078e02ff */
[----:B------:R-:W-:-:S03]  /*30d0*/  MOV R19, R17 ;  /* 0x0000001100137202 */ /* 0x000fc60000000f00 */
[-C--:B------:R-:W-:Y:S02]  /*30e0*/  IMAD R15, R15, R21.reuse, R24 ;  /* 0x000000150f0f7224 */ /* 0x080fe400078e0218 */
[----:B------:R-:W-:-:S05]  /*30f0*/  IMAD.WIDE.U32 R16, R16, R21, R18 ;  /* 0x0000001510107225 */ /* 0x000fca00078e0012 */
[----:B------:R-:W-:Y:S01]  /*3100*/  IADD3 R15, R17, R15, RZ ;  /* 0x0000000f110f7210 */ /* 0x000fe20007ffe0ff */
[----:B------:R-:W-:Y:S05]  /*3110*/  BRA `(.L_x_31) ;  /* 0x0000016000007947 */ /* 0x000fea0003800000 */
.L_x_30:
        /* <DEDUP_REMOVED lines=22> */
.L_x_31:
[----:B------:R-:W-:Y:S05]  /*3280*/  BSYNC B0 ;  /* 0x0000000000007941 */ /* 0x000fea0003800000 */
.L_x_29:
[----:B------:R-:W-:Y:S01]  /*3290*/  LOP3.LUT R17, R51, R13, RZ, 0xfc, !PT ;  /* 0x0000000d33117212 */ /* 0x000fe200078efcff */
[----:B------:R-:W-:Y:S03]  /*32a0*/  BSSY B0, `(.L_x_32) ;  /* 0x000002c000007945 */ /* 0x000fe60003800000 */
        /* <DEDUP_REMOVED lines=8> */
[----:B------:R-:W-:Y:S01]  /*3330*/  IADD3 R18, P0, RZ, -R22, RZ ;  /* 0x80000016ff127210 */ /* 0x000fe20007f1e0ff */
[----:B------:R-:W-:Y:S01]  /*3340*/  IMAD.MOV.U32 R25, RZ, RZ, R51 ;  /* 0x000000ffff197224 */ /* 0x000fe200078e0033 */
[----:B------:R-:W-:Y:S02]  /*3350*/  MOV R24, R50 ;  /* 0x0000003200187202 */ /* 0x000fe40000000f00 */
[----:B------:R-:W-:-:S03]  /*3360*/  IADD3.X R17, RZ, ~R23, RZ, P0, !PT ;  /* 0x80000017ff117210 */ /* 0x000fc600007fe4ff */
[----:B------:R-:W-:-:S04]  /*3370*/  IMAD.WIDE.U32 R24, R14, R18, R24 ;  /* 0x000000120e187225 */ /* 0x000fc800078e0018 */
[----:B------:R-:W-:Y:S01]  /*3380*/  IMAD R17, R17, R14, RZ ;  /* 0x0000000e11117224 */ /* 0x000fe200078e02ff */
[----:B------:R-:W-:Y:S02]  /*3390*/  MOV R14, R24 ;  /* 0x00000018000e7202 */ /* 0x000fe40000000f00 */
[----:B------:R-:W-:Y:S01]  /*33a0*/  MOV R24, R22 ;  /* 0x0000001600187202 */ /* 0x000fe20000000f00 */
[----:B------:R-:W-:-:S04]  /*33b0*/  IMAD R17, R13, R18, R17 ;  /* 0x000000120d117224 */ /* 0x000fc800078e0211 */
[----:B------:R-:W-:Y:S01]  /*33c0*/  IMAD.IADD R18, R25, 0x1, R17 ;  /* 0x0000000119127824 */ /* 0x000fe200078e0211 */
[----:B------:R-:W-:Y:S01]  /*33d0*/  MOV R25, R23 ;  /* 0x0000001700197202 */ /* 0x000fe20000000f00 */
[----:B------:R-:W-:Y:S05]  /*33e0*/  BRA `(.L_x_34) ;  /* 0x0000017000007947 */ /* 0x000fea0003800000 */
.L_x_33:
[----:B------:R-:W0:Y:S01]  /*33f0*/  I2F.U32.RP R18, R14 ;  /* 0x0000000e00127306 */ /* 0x000e220000209000 */
[----:B------:R-:W-:Y:S01]  /*3400*/  IMAD.MOV.U32 R22, RZ, RZ, RZ ;  /* 0x000000ffff167224 */ /* 0x000fe200078e00ff */
[----:B------:R-:W-:Y:S01]  /*3410*/  ISETP.NE.U32.AND P0, PT, R14, RZ, PT ;  /* 0x000000ff0e00720c */ /* 0x000fe20003f05070 */
[----:B------:R-:W-:-:S05]  /*3420*/  IMAD.MOV.U32 R25, RZ, RZ, RZ ;  /* 0x000000ffff197224 */ /* 0x000fca00078e00ff */
[----:B0-----:R-:W0:Y:S02]  /*3430*/  MUFU.RCP R17, R18 ;  /* 0x0000001200117308 */ /* 0x001e240000001000 */
[----:B0-----:R-:W-:Y:S01]  /*3440*/  IADD3 R17, R17, 0xffffffe, RZ ;  /* 0x0ffffffe11117810 */ /* 0x001fe20007ffe0ff */
[----:B------:R-:W-:-:S05]  /*3450*/  IMAD.MOV.U32 R18, RZ, RZ, RZ ;  /* 0x000000ffff127224 */ /* 0x000fca00078e00ff */
[----:B------:R-:W0:Y:S02]  /*3460*/  F2I.FTZ.U32.TRUNC.NTZ R23, R17 ;  /* 0x0000001100177305 */ /* 0x000e24000021f000 */
[----:B0-----:R-:W-:-:S04]  /*3470*/  IMAD.MOV R13, RZ, RZ, -R23 ;  /* 0x000000ffff0d7224 */ /* 0x001fc800078e0a17 */
        /* <DEDUP_REMOVED lines=11> */
[----:B------:R-:W-:Y:S02]  /*3530*/  IADD3 R13, -R22, RZ, RZ ;  /* 0x000000ff160d7210 */ /* 0x000fe40007ffe1ff */
[----:B------:R-:W-:-:S03]  /*3540*/  MOV R24, R22 ;  /* 0x0000001600187202 */ /* 0x000fc60000000f00 */
[----:B------:R-:W-:Y:S02]  /*3550*/  IMAD R14, R14, R13, R50 ;  /* 0x0000000d0e0e7224 */ /* 0x000fe400078e0232 */
.L_x_34:
[----:B------:R-:W-:Y:S05]  /*3560*/  BSYNC B0 ;  /* 0x0000000000007941 */ /* 0x000fea0003800000 */
.L_x_32:
[----:B------:R-:W-:Y:S01]  /*3570*/  IMAD R21, R18, R3, RZ ;  /* 0x0000000312157224 */ /* 0x000fe200078e02ff */
[----:B------:R-:W-:Y:S01]  /*3580*/  LOP3.LUT R18, R49, R10, RZ, 0xfc, !PT ;  /* 0x0000000a31127212 */ /* 0x000fe200078efcff */
[----:B------:R-:W-:Y:S01]  /*3590*/  IMAD R54, R28, c[0x0][0x214], RZ ;  /* 0x000085001c367a24 */ /* 0x000fe200078e02ff */
[----:B------:R-:W-:Y:S01]  /*35a0*/  SHF.R.S32.HI R13, RZ, 0x1f, R3 ;  /* 0x0000001fff0d7819 */ /* 0x000fe20000011403 */
[-C--:B------:R-:W-:Y:S01]  /*35b0*/  IMAD R17, R25, R6.reuse, RZ ;  /* 0x0000000619117224 */ /* 0x080fe200078e02ff */
[----:B------:R-:W-:Y:S01]  /*35c0*/  ISETP.NE.U32.AND P0, PT, R18, RZ, PT ;  /* 0x000000ff1200720c */ /* 0x000fe20003f05070 */
[----:B------:R-:W-:Y:S01]  /*35d0*/  IMAD.WIDE.U32 R50, R24, R6, RZ ;  /* 0x0000000618327225 */ /* 0x000fe200078e00ff */
[----:B------:R-:W-:Y:S01]  /*35e0*/  SHF.R.S32.HI R22, RZ, 0x1f, R6 ;  /* 0x0000001fff167819 */ /* 0x000fe20000011406 */
[----:B------:R-:W-:Y:S01]  /*35f0*/  BSSY B0, `(.L_x_35) ;  /* 0x0000035000007945 */ /* 0x000fe20003800000 */
[----:B------:R-:W-:Y:S01]  /*3600*/  SHF.R.S32.HI R19, RZ, 0x1f, R54 ;  /* 0x0000001fff137819 */ /* 0x000fe20000011436 */
[----:B------:R-:W-:-:S02]  /*3610*/  IMAD R6, R15, R54, RZ ;  /* 0x000000360f067224 */ /* 0x000fc400078e02ff */
[----:B------:R-:W-:Y:S02]  /*3620*/  IMAD R13, R13, R14, R21 ;  /* 0x0000000e0d0d7224 */ /* 0x000fe400078e0215 */
[----:B------:R-:W-:-:S04]  /*3630*/  IMAD.WIDE.U32 R14, R14, R3, RZ ;  /* 0x000000030e0e7225 */ /* 0x000fc800078e00ff */
[----:B------:R-:W-:Y:S01]  /*3640*/  IMAD R17, R22, R24, R17 ;  /* 0x0000001816117224 */ /* 0x000fe200078e0211 */
[----:B------:R-:W-:Y:S01]  /*3650*/  IADD3 R13, R15, R13, RZ ;  /* 0x0000000d0f0d7210 */ /* 0x000fe20007ffe0ff */
[----:B------:R-:W-:Y:S02]  /*3660*/  IMAD R3, R19, R16, R6 ;  /* 0x0000001013037224 */ /* 0x000fe400078e0206 */
[----:B------:R-:W-:Y:S01]  /*3670*/  IMAD.WIDE.U32 R54, R16, R54, RZ ;  /* 0x0000003610367225 */ /* 0x000fe200078e00ff */
[----:B------:R-:W-:-:S04]  /*3680*/  IADD3 R6, R51, R17, RZ ;  /* 0x0000001133067210 */ /* 0x000fc80007ffe0ff */
[----:B------:R-:W-:Y:S01]  /*3690*/  IADD3 R3, R55, R3, RZ ;  /* 0x0000000337037210 */ /* 0x000fe20007ffe0ff */
        /* <DEDUP_REMOVED lines=10> */
[----:B------:R-:W-:-:S02]  /*3740*/  IADD3.X R17, RZ, ~R23, RZ, P0, !PT ;  /* 0x80000017ff117210 */ /* 0x000fc400007fe4ff */
[----:B------:R-:W-:Y:S01]  /*3750*/  MOV R48, R22 ;  /* 0x0000001600307202 */ /* 0x000fe20000000f00 */
[----:B------:R-:W-:Y:S01]  /*3760*/  IMAD.WIDE.U32 R24, R12, R19, R24 ;  /* 0x000000130c187225 */ /* 0x000fe200078e0018 */
[----:B------:R-:W-:-:S03]  /*3770*/  MOV R49, R23 ;  /* 0x0000001700317202 */ /* 0x000fc60000000f00 */
[----:B------:R-:W-:Y:S01]  /*3780*/  IMAD R17, R17, R12, RZ ;  /* 0x0000000c11117224 */ /* 0x000fe200078e02ff */
[----:B------:R-:W-:-:S03]  /*3790*/  MOV R12, R24 ;  /* 0x00000018000c7202 */ /* 0x000fc60000000f00 */
[----:B------:R-:W-:-:S04]  /*37a0*/  IMAD R10, R10, R19, R17 ;  /* 0x000000130a0a7224 */ /* 0x000fc800078e0211 */
[----:B------:R-:W-:Y:S01]  /*37b0*/  IMAD.IADD R10, R25, 0x1, R10 ;  /* 0x00000001190a7824 */ /* 0x000fe200078e020a */
[----:B------:R-:W-:Y:S05]  /*37c0*/  BRA `(.L_x_37) ;  /* 0x0000017000007947 */ /* 0x000fea0003800000 */
.L_x_36:
[----:B------:R-:W0:Y:S01]  /*37d0*/  I2F.U32.RP R19, R12 ;  /* 0x0000000c00137306 */ /* 0x000e220000209000 */
[----:B------:R-:W-:Y:S01]  /*37e0*/  IMAD.MOV.U32 R16, RZ, RZ, RZ ;  /* 0x000000ffff107224 */ /* 0x000fe200078e00ff */
[----:B------:R-:W-:Y:S01]  /*37f0*/  ISETP.NE.U32.AND P0, PT, R12, RZ, PT ;  /* 0x000000ff0c00720c */ /* 0x000fe20003f05070 */
[----:B------:R-:W-:-:S05]  /*3800*/  IMAD.MOV.U32 R49, RZ, RZ, RZ ;  /* 0x000000ffff317224 */ /* 0x000fca00078e00ff */
[----:B0-----:R-:W0:Y:S02]  /*3810*/  MUFU.RCP R18, R19 ;  /* 0x0000001300127308 */ /* 0x001e240000001000 */
[----:B0-----:R-:W-:-:S06]  /*3820*/  IADD3 R18, R18, 0xffffffe, RZ ;  /* 0x0ffffffe12127810 */ /* 0x001fcc0007ffe0ff */
[----:B------:R-:W0:Y:S02]  /*3830*/  F2I.FTZ.U32.TRUNC.NTZ R17, R18 ;  /* 0x0000001200117305 */ /* 0x000e24000021f000 */
[----:B0-----:R-:W-:-:S04]  /*3840*/  IMAD.MOV R10, RZ, RZ, -R17 ;  /* 0x000000ffff0a7224 */ /* 0x001fc800078e0a11 */
[----:B------:R-:W-:-:S04]  /*3850*/  IMAD R10, R10, R12, RZ ;  /* 0x0000000c0a0a7224 */ /* 0x000fc800078e02ff */
[----:B------:R-:W-:-:S04]  /*3860*/  IMAD.HI.U32 R17, R17, R10, R16 ;  /* 0x0000000a11117227 */ /* 0x000fc800078e0010 */
[----:B------:R-:W-:Y:S02]  /*3870*/  IMAD.MOV.U32 R10, RZ, RZ, RZ ;  /* 0x000000ffff0a7224 */ /* 0x000fe400078e00ff */
        /* <DEDUP_REMOVED lines=9> */
[----:B------:R-:W-:-:S05]  /*3910*/  IADD3 R17, -R16, RZ, RZ ;  /* 0x000000ff10117210 */ /* 0x000fca0007ffe1ff */
[----:B------:R-:W-:Y:S01]  /*3920*/  IMAD R12, R12, R17, R48 ;  /* 0x000000110c0c7224 */ /* 0x000fe200078e0230 */
[----:B------:R-:W-:Y:S02]  /*3930*/  MOV R48, R16 ;  /* 0x0000001000307202 */ /* 0x000fe40000000f00 */
.L_x_37:
[----:B------:R-:W-:Y:S05]  /*3940*/  BSYNC B0 ;  /* 0x0000000000007941 */ /* 0x000fea0003800000 */
.L_x_35:
[----:B------:R-:W-:Y:S01]  /*3950*/  ULDC UR5, c[0x0][0x1c0] ;  /* 0x0000700000057ab9 */ /* 0x000fe20000000800 */
[----:B------:R-:W-:Y:S01]  /*3960*/  LOP3.LUT R16, R49, R8, RZ, 0xfc, !PT ;  /* 0x0000000831107212 */ /* 0x000fe200078efcff */
[----:B------:R-:W-:Y:S01]  /*3970*/  ULDC UR4, c[0x0][0x214] ;  /* 0x0000850000047ab9 */ /* 0x000fe20000000800 */
[----:B------:R-:W-:Y:S01]  /*3980*/  BSSY B0, `(.L_x_38) ;  /* 0x0000031000007945 */ /* 0x000fe20003800000 */
[----:B------:R-:W-:Y:S01]  /*3990*/  UIMAD UR4, UR5, UR4, URZ ;  /* 0x00000004050472a4 */ /* 0x000fe2000f8e023f */
[----:B------:R-:W-:-:S05]  /*39a0*/  ISETP.NE.U32.AND P0, PT, R16, RZ, PT ;  /* 0x000000ff1000720c */ /* 0x000fca0003f05070 */
[----:B------:R-:W-:-:S04]  /*39b0*/  IMAD R57, R28, UR4, RZ ;  /* 0x000000041c397c24 */ /* 0x000fc8000f8e02ff */
[-C--:B------:R-:W-:Y:S01]  /*39c0*/  IMAD R10, R10, R57.reuse, RZ ;  /* 0x000000390a0a7224 */ /* 0x080fe200078e02ff */
[----:B------:R-:W-:Y:S01]  /*39d0*/  SHF.R.S32.HI R17, RZ, 0x1f, R57 ;  /* 0x0000001fff117819 */ /* 0x000fe20000011439 */
[----:B------:R-:W-:-:S04]  /*39e0*/  IMAD.WIDE.U32 R56, R12, R57, RZ ;  /* 0x000000390c387225 */ /* 0x000fc800078e00ff */
[----:B------:R-:W-:-:S05]  /*39f0*/  IMAD R17, R17, R12, R10 ;  /* 0x0000000c11117224 */ /* 0x000fca00078e020a */
        /* <DEDUP_REMOVED lines=8> */
[----:B------:R-:W-:Y:S02]  /*3a80*/  IADD3 R16, P0, RZ, -R22, RZ ;  /* 0x80000016ff107210 */ /* 0x000fe40007f1e0ff */
[----:B------:R-:W-:Y:S02]  /*3a90*/  MOV R18, R48 ;  /* 0x0000003000127202 */ /* 0x000fe40000000f00 */
[----:B------:R-:W-:-:S02]  /*3aa0*/  IADD3.X R12, RZ, ~R23, RZ, P0, !PT ;  /* 0x80000017ff0c7210 */ /* 0x000fc400007fe4ff */
[----:B------:R-:W-:-:S03]  /*3ab0*/  MOV R19, R49 ;  /* 0x0000003100137202 */ /* 0x000fc60000000f00 */
[----:B------:R-:W-:Y:S02]  /*3ac0*/  IMAD R17, R12, R9, RZ ;  /* 0x000000090c117224 */ /* 0x000fe400078e02ff */
[----:B------:R-:W-:-:S04]  /*3ad0*/  IMAD.WIDE.U32 R18, R9, R16, R18 ;  /* 0x0000001009127225 */ /* 0x000fc800078e0012 */
[----:B------:R-:W-:Y:S01]  /*3ae0*/  IMAD R17, R8, R16, R17 ;  /* 0x0000001008117224 */ /* 0x000fe200078e0211 */
[----:B------:R-:W-:-:S04]  /*3af0*/  MOV R8, R18 ;  /* 0x0000001200087202 */ /* 0x000fc80000000f00 */
[----:B------:R-:W-:Y:S01]  /*3b00*/  IADD3 R17, R19, R17, RZ ;  /* 0x0000001113117210 */ /* 0x000fe20007ffe0ff */
[----:B------:R-:W-:Y:S05]  /*3b10*/  BRA `(.L_x_40) ;  /* 0x0000017000007947 */ /* 0x000fea0003800000 */
.L_x_39:
        /* <DEDUP_REMOVED lines=10> */
[----:B------:R-:W-:-:S04]  /*3bc0*/  IMAD.HI.U32 R12, R17, R48, RZ ;  /* 0x00000030110c7227 */ /* 0x000fc800078e00ff */
[----:B------:R-:W-:Y:S01]  /*3bd0*/  IMAD.MOV.U32 R17, RZ, RZ, RZ ;  /* 0x000000ffff117224 */ /* 0x000fe200078e00ff */
        /* <DEDUP_REMOVED lines=11> */
.L_x_40:
[----:B------:R-:W-:Y:S05]  /*3c90*/  BSYNC B0 ;  /* 0x0000000000007941 */ /* 0x000fea0003800000 */
.L_x_38:
[----:B------:R-:W-:Y:S01]  /*3ca0*/  IADD3 R41, P1, P0, R44, R42, R40 ;  /* 0x0000002a2c297210 */ /* 0x000fe2000783e028 */
[----:B------:R-:W-:-:S03]  /*3cb0*/  IMAD R17, R17, R2, RZ ;  /* 0x0000000211117224 */ /* 0x000fc600078e02ff */
[----:B------:R-:W-:Y:S02]  /*3cc0*/  IADD3 R41, P3, P2, R50, R41, R54 ;  /* 0x0000002932297210 */ /* 0x000fe40007a7e036 */
[----:B------:R-:W-:Y:S02]  /*3cd0*/  IADD3.X R0, R4, R5, R0, P1, P0 ;  /* 0x0000000504007210 */ /* 0x000fe40000fe0400 */
[----:B------:R-:W-:Y:S02]  /*3ce0*/  IADD3 R14, P1, P0, R56, R41, R14 ;  /* 0x00000029380e7210 */ /* 0x000fe4000783e00e */
[----:B------:R-:W-:Y:S01]  /*3cf0*/  IADD3.X R0, R6, R0, R3, P3, P2 ;  /* 0x0000000006007210 */ /* 0x000fe20001fe4403 */
[----:B------:R-:W-:Y:S01]  /*3d00*/  IMAD R3, R23, R7, RZ ;  /* 0x0000000717037224 */ /* 0x000fe200078e02ff */
[----:B------:R-:W-:Y:S02]  /*3d10*/  SHF.R.S32.HI R4, RZ, 0x1f, R7 ;  /* 0x0000001fff047819 */ /* 0x000fe40000011407 */
[----:B------:R-:W-:-:S02]  /*3d20*/  IADD3.X R15, R10, R0, R13, P1, P0 ;  /* 0x000000000a0f7210 */ /* 0x000fc40000fe040d */
[----:B------:R-:W-:Y:S01]  /*3d30*/  SHF.R.S32.HI R0, RZ, 0x1f, R2 ;  /* 0x0000001fff007819 */ /* 0x000fe20000011402 */
[-C--:B------:R-:W-:Y:S02]  /*3d40*/  IMAD R3, R4, R22.reuse, R3 ;  /* 0x0000001604037224 */ /* 0x080fe400078e0203 */
[----:B------:R-:W-:-:S04]  /*3d50*/  IMAD.WIDE.U32 R14, R7, R22, R14 ;  /* 0x00000016070e7225 */ /* 0x000fc800078e000e */
[----:B------:R-:W-:Y:S02]  /*3d60*/  IMAD.IADD R15, R15, 0x1, R3 ;  /* 0x000000010f0f7824 */ /* 0x000fe400078e0203 */
[-C--:B------:R-:W-:Y:S02]  /*3d70*/  IMAD R0, R0, R8.reuse, R17 ;  /* 0x0000000800007224 */ /* 0x080fe400078e0211 */
[----:B------:R-:W-:-:S04]  /*3d80*/  IMAD.WIDE.U32 R2, R2, R8, R14 ;  /* 0x0000000802027225 */ /* 0x000fc800078e000e */
[----:B------:R-:W-:Y:S01]  /*3d90*/  IMAD.IADD R3, R3, 0x1, R0 ;  /* 0x0000000103037824 */ /* 0x000fe200078e0200 */
[----:B------:R-:W-:-:S04]  /*3da0*/  LEA R4, P0, R2, c[0x0][0x200], 0x2 ;  /* 0x0000800002047a11 */ /* 0x000fc800078010ff */
[----:B------:R-:W-:-:S05]  /*3db0*/  LEA.HI.X R5, R2, c[0x0][0x204], R3, 0x2, P0 ;  /* 0x0000810002057a11 */ /* 0x000fca00000f1403 */
[----:B------:R0:W-:Y:S01]  /*3dc0*/  STG.E [R4.64], R31 ;  /* 0x0000001f04007986 */ /* 0x0001e2000c101908 */
[----:B------:R-:W-:Y:S05]  /*3dd0*/  BRA `(.L_x_15) ;  /* 0x0000003000007947 */ /* 0x000fea0003800000 */
.L_x_16:
[----:B------:R-:W-:-:S04]  /*3de0*/  LEA R2, P0, R40, c[0x0][0x200], 0x2 ;  /* 0x0000800028027a11 */ /* 0x000fc800078010ff */
[----:B------:R-:W-:-:S05]  /*3df0*/  LEA.HI.X R3, R40, c[0x0][0x204], R41, 0x2, P0 ;  /* 0x0000810028037a11 */ /* 0x000fca00000f1429 */
[----:B------:R0:W-:Y:S04]  /*3e00*/  STG.E [R2.64], R31 ;  /* 0x0000001f02007986 */ /* 0x0001e8000c101908 */
.L_x_15:
[----:B------:R-:W-:Y:S05]  /*3e10*/  BSYNC B1 ;  /* 0x0000000000017941 */ /* 0x000fea0003800000 */
.L_x_14:
[C---:B------:R-:W-:Y:S01]  /*3e20*/  IADD3 R0, R38.reuse, 0x20, RZ ;  /* 0x0000002026007810 */ /* 0x040fe20007ffe0ff */
[----:B0-----:R-:W-:Y:S01]  /*3e30*/  IMAD.MOV.U32 R2, RZ, RZ, c[0x0][0x314] ;  /* 0x0000c500ff027624 */ /* 0x001fe200078e00ff */
[----:B------:R-:W-:Y:S01]  /*3e40*/  ISETP.GE.OR P2, PT, R38, c[0x0][0x314], P6 ;  /* 0x0000c50026007a0c */ /* 0x000fe20003746670 */
[----:B------:R-:W-:Y:S01]  /*3e50*/  HFMA2.MMA R9, -RZ, RZ, 0, 0 ;  /* 0x00000000ff097435 */ /* 0x000fe200000001ff */
[----:B------:R-:W-:Y:S01]  /*3e60*/  ISETP.GE.OR P1, PT, R0, c[0x0][0x314], P6 ;  /* 0x0000c50000007a0c */ /* 0x000fe20003726670 */
[----:B------:R-:W-:Y:S01]  /*3e70*/  CS2R R6, SRZ ;  /* 0x0000000000067805 */ /* 0x000fe2000001ff00 */
[----:B------:R-:W-:Y:S01]  /*3e80*/  IADD3 R0, R38, 0x40, RZ ;  /* 0x0000004026007810 */ /* 0x000fe20007ffe0ff */
[----:B------:R-:W-:-:S03]  /*3e90*/  CS2R R4, SRZ ;  /* 0x0000000000047805 */ /* 0x000fc6000001ff00 */
[----:B------:R-:W-:Y:S02]  /*3ea0*/  ISETP.GE.OR P0, PT, R0, c[0x0][0x314], P6 ;  /* 0x0000c50000007a0c */ /* 0x000fe40003706670 */
[C---:B------:R-:W-:Y:S01]  /*3eb0*/  IADD3 R0, R38.reuse, 0x60, RZ ;  /* 0x0000006026007810 */ /* 0x040fe20007ffe0ff */
[----:B------:R-:W-:Y:S02]  /*3ec0*/  IMAD.SHL.U32 R38, R38, 0x4, RZ ;  /* 0x0000000426267824 */ /* 0x000fe400078e00ff */
[C---:B------:R-:W-:Y:S01]  /*3ed0*/  @!P2 FADD.FTZ R36, -R31.reuse, R36 ;  /* 0x000000241f24a221 */ /* 0x040fe20000010100 */
[----:B------:R-:W-:Y:S01]  /*3ee0*/  ISETP.GE.OR P6, PT, R0, c[0x0][0x314], P6 ;  /* 0x0000c50000007a0c */ /* 0x000fe200037c6670 */
[----:B------:R-:W-:Y:S01]  /*3ef0*/  @!P1 FADD.FTZ R33, -R31, R33 ;  /* 0x000000211f219221 */ /* 0x000fe20000010100 */
[----:B------:R-:W-:Y:S01]  /*3f00*/  IADD3 R25, R38, 0x80, RZ ;  /* 0x0000008026197810 */ /* 0x000fe20007ffe0ff */
[----:B------:R-:W-:Y:S02]  /*3f10*/  @!P2 FMUL.FTZ R36, R36, 1.4426950216293334961 ;  /* 0x3fb8aa3b2424a820 */ /* 0x000fe40000410000 */
[----:B------:R-:W-:-:S02]  /*3f20*/  @!P1 FMUL.FTZ R33, R33, 1.4426950216293334961 ;  /* 0x3fb8aa3b21219820 */ /* 0x000fc40000410000 */
[C---:B------:R-:W-:Y:S02]  /*3f30*/  @!P0 FADD.FTZ R32, -R31.reuse, R32 ;  /* 0x000000201f208221 */ /* 0x040fe40000010100 */
[----:B------:R-:W0:Y:S02]  /*3f40*/  @!P2 MUFU.EX2 R36, R36 ;  /* 0x000000240024a308 */ /* 0x000e240000000800 */
[----:B------:R-:W-:Y:S02]  /*3f50*/  @!P0 FMUL.FTZ R32, R32, 1.4426950216293334961 ;  /* 0x3fb8aa3b20208820 */ /* 0x000fe40000410000 */
[----:B------:R-:W-:-:S04]  /*3f60*/  @!P6 FADD.FTZ R31, -R31, R34 ;  /* 0x000000221f1fe221 */ /* 0x000fc80000010100 */
[----:B------:R-:W1:Y:S01]  /*3f70*/  @!P0 MUFU.EX2 R32, R32 ;  /* 0x0000002000208308 */ /* 0x000e620000000800 */
[----:B------:R-:W-:-:S07]  /*3f80*/  @!P6 FMUL.FTZ R8, R31, 1.4426950216293334961 ;  /* 0x3fb8aa3b1f08e820 */ /* 0x000fce0000410000 */
[----:B------:R-:W2:Y:S01]  /*3f90*/  @!P1 MUFU.EX2 R0, R33 ;  /* 0x0000002100009308 */ /* 0x000ea20000000800 */
[----:B0-----:R-:W-:Y:S07]  /*3fa0*/  @!P2 STS [R27.X4], R36 ;  /* 0x000000241b00a388 */ /* 0x001fee0000004800 */
[----:B------:R-:W0:Y:S01]  /*3fb0*/  @!P6 MUFU.EX2 R8, R8 ;  /* 0x000000080008e308 */ /* 0x000e220000000800 */
[----:B-1----:R-:W-:Y:S01]  /*3fc0*/  @!P0 STS [R27.X4+0x500], R32 ;  /* 0x000500201b008388 */ /* 0x002fe20000004800 */
[----:B------:R-:W-:-:S02]  /*3fd0*/  ISETP.GE.AND P0, PT, R2, 0x1, PT ;  /* 0x000000010200780c */ /* 0x000fc40003f06270 */
[----:B------:R-:W-:Y:S01]  /*3fe0*/  CS2R R2, SRZ ;  /* 0x0000000000027805 */ /* 0x000fe2000001ff00 */
[----:B--2---:R1:W-:Y:S04]  /*3ff0*/  @!P1 STS [R27.X4+0x280], R0 ;  /* 0x000280001b009388 */ /* 0x0043e80000004800 */
[----:B0-----:R0:W-:Y:S01]  /*4000*/  @!P6 STS [R27.X4+0x780], R8 ;  /* 0x000780081b00e388 */ /* 0x0011e20000004800 */
[----:B-1----:R-:W-:-:S03]  /*4010*/  MOV R0, RZ ;  /* 0x000000ff00007202 */ /* 0x002fc60000000f00 */
[----:B------:R-:W-:Y:S06]  /*4020*/  BAR.SYNC.DEFER_BLOCKING 0x0 ;  /* 0x0000000000007b1d */ /* 0x000fec0000010000 */
[----:B------:R-:W-:Y:S05]  /*4030*/  @!P0 BRA `(.L_x_41) ;  /* 0x0000030000008947 */ /* 0x000fea0003800000 */
[----:B------:R-:W-:Y:S01]  /*4040*/  ULDC UR5, c[0x0][0x22c] ;  /* 0x00008b0000057ab9 */ /* 0x000fe20000000800 */
[C---:B------:R-:W-:Y:S01]  /*4050*/  IMAD R21, R11.reuse, 0x100, R38 ;  /* 0x000001000b157824 */ /* 0x040fe200078e0226 */
[----:B------:R-:W-:Y:S01]  /*4060*/  UIMAD UR5, UR7, UR5, URZ ;  /* 0x00000005070572a4 */ /* 0x000fe2000f8e023f */
[C---:B------:R-:W-:Y:S01]  /*4070*/  IADD3 R10, R20.reuse, -UR7, RZ ;  /* 0x80000007140a7c10 */ /* 0x040fe2000fffe0ff */
[----:B------:R-:W-:Y:S01]  /*4080*/  IMAD R26, R20, c[0x0][0x22c], RZ ;  /* 0x00008b00141a7a24 */ /* 0x000fe200078e02ff */
[----:B------:R-:W-:Y:S01]  /*4090*/  CS2R R12, SRZ ;  /* 0x00000000000c7805 */ /* 0x000fe2000001ff00 */
[----:B------:R-:W-:Y:S01]  /*40a0*/  USHF.R.S32.HI UR4, URZ, 0x1f, UR5 ;  /* 0x0000001f3f047899 */ /* 0x000fe20008011405 */
[C---:B------:R-:W-:Y:S01]  /*40b0*/  ISETP.GE.AND P2, PT, R11.reuse, R10, PT ;  /* 0x0000000a0b00720c */ /* 0x040fe20003f46270 */
[----:B------:R-:W-:Y:S01]  /*40c0*/  IMAD.SHL.U32 R10, R11, 0x4, RZ ;  /* 0x000000040b0a7824 */ /* 0x000fe200078e00ff */
[C---:B0-----:R-:W-:Y:S01]  /*40d0*/  IADD3 R8, P0, R21.reuse, UR5, RZ ;  /* 0x0000000515087c10 */ /* 0x041fe2000ff1e0ff */
[----:B------:R-:W-:Y:S01]  /*40e0*/  IMAD.MOV.U32 R24, RZ, RZ, RZ ;  /* 0x000000ffff187224 */ /* 0x000fe200078e00ff */
[----:B------:R-:W-:Y:S01]  /*40f0*/  CS2R R14, SRZ ;  /* 0x00000000000e7805 */ /* 0x000fe2000001ff00 */
[----:B------:R-:W-:Y:S01]  /*4100*/  IMAD.MOV.U32 R9, RZ, RZ, RZ ;  /* 0x000000ffff097224 */ /* 0x000fe200078e00ff */
[----:B------:R-:W-:Y:S01]  /*4110*/  LEA.HI.X.SX32 R21, R21, UR4, 0x1, P0 ;  /* 0x0000000415157c11 */ /* 0x000fe200080f0eff */
[----:B------:R-:W-:Y:S01]  /*4120*/  CS2R R16, SRZ ;  /* 0x0000000000107805 */ /* 0x000fe2000001ff00 */
[----:B------:R-:W-:Y:S01]  /*4130*/  LEA R22, P0, R8, c[0x0][0x1d8], 0x2 ;  /* 0x0000760008167a11 */ /* 0x000fe200078010ff */
[----:B------:R-:W-:Y:S01]  /*4140*/  CS2R R18, SRZ ;  /* 0x0000000000127805 */ /* 0x000fe2000001ff00 */
[----:B------:R-:W-:-:S02]  /*4150*/  IMAD.WIDE R26, R26, 0x4, RZ ;  /* 0x000000041a1a7825 */ /* 0x000fc400078e02ff */
[----:B------:R-:W-:Y:S02]  /*4160*/  LEA.HI.X R21, R8, c[0x0][0x1dc], R21, 0x2, P0 ;  /* 0x0000770008157a11 */ /* 0x000fe400000f1415 */
[----:B------:R-:W-:-:S05]  /*4170*/  IADD3 R22, P0, R22, 0x200, RZ ;  /* 0x0000020016167810 */ /* 0x000fca0007f1e0ff */
[----:B------:R-:W-:-:S05]  /*4180*/  IMAD.X R21, RZ, RZ, R21, P0 ;  /* 0x000000ffff157224 */ /* 0x000fca00000e0615 */
.L_x_44:
[----:B------:R-:W-:Y:S01]  /*4190*/  MOV R23, R21 ;  /* 0x0000001500177202 */ /* 0x000fe20000000f00 */
[----:B------:R-:W-:Y:S01]  /*41a0*/  BSSY B0, `(.L_x_42) ;  /* 0x000000a000007945 */ /* 0x000fe20003800000 */
[----:B------:R-:W-:-:S05]  /*41b0*/  @P2 BRA `(.L_x_43) ;  /* 0x0000008000002947 */ /* 0x000fca0003800000 */
[----:B------:R-:W-:Y:S01]  /*41c0*/  ISETP.GE.AND P1, PT, R38, c[0x0][0x220], PT ;  /* 0x0000880026007a0c */ /* 0x000fe20003f26270 */
[----:B------:R-:W-:Y:S01]  /*41d0*/  CS2R R12, SRZ ;  /* 0x00000000000c7805 */ /* 0x000fe2000001ff00 */
[----:B------:R-:W-:Y:S01]  /*41e0*/  ISETP.GE.AND P0, PT, R25, c[0x0][0x220], PT ;  /* 0x0000880019007a0c */ /* 0x000fe20003f06270 */
[----:B------:R-:W-:Y:S01]  /*41f0*/  CS2R R14, SRZ ;  /* 0x00000000000e7805 */ /* 0x000fe2000001ff00 */
[----:B------:R-:W-:Y:S01]  /*4200*/  CS2R R16, SRZ ;  /* 0x0000000000107805 */ /* 0x000fe2000001ff00 */
[----:B------:R-:W-:Y:S08]  /*4210*/  CS2R R18, SRZ ;  /* 0x0000000000127805 */ /* 0x000ff0000001ff00 */
[----:B------:R0:W5:Y:S04]  /*4220*/  @!P1 LDG.E.128 R12, [R22.64+-0x200] ;  /* 0xfffe0008160c9981 */ /* 0x000168000c1e1d00 */
[----:B------:R0:W5:Y:S02]  /*4230*/  @!P0 LDG.E.128 R16, [R22.64] ;  /* 0x0000000816108981 */ /* 0x000164000c1e1d00 */
.L_x_43:
[----:B------:R-:W-:Y:S05]  /*4240*/  BSYNC B0 ;  /* 0x0000000000007941 */ /* 0x000fea0003800000 */
.L_x_42:
[----:B------:R1:W2:Y:S01]  /*4250*/  LDS R8, [R10] ;  /* 0x000000000a087984 */ /* 0x0002a20000000800 */
[----:B0-----:R-:W-:Y:S02]  /*4260*/  IADD3 R22, P0, R26, R22, RZ ;  /* 0x000000161a167210 */ /* 0x001fe40007f1e0ff */
[----:B------:R-:W-:Y:S02]  /*4270*/  IADD3 R24, R24, 0x1, RZ ;  /* 0x0000000118187810 */ /* 0x000fe40007ffe0ff */
[----:B------:R-:W-:Y:S02]  /*4280*/  IADD3.X R21, R27, R23, RZ, P0, !PT ;  /* 0x000000171b157210 */ /* 0x000fe400007fe4ff */
[----:B------:R-:W-:Y:S02]  /*4290*/  ISETP.GE.AND P0, PT, R24, c[0x0][0x314], PT ;  /* 0x0000c50018007a0c */ /* 0x000fe40003f06270 */
[----:B-1----:R-:W-:Y:S01]  /*42a0*/  IADD3 R10, R10, 0x14, RZ ;  /* 0x000000140a0a7810 */ /* 0x002fe20007ffe0ff */
[C---:B--2--5:R-:W-:Y:S02]  /*42b0*/  FFMA.FTZ R0, R8.reuse, R12, R0 ;  /* 0x0000000c08007223 */ /* 0x064fe40000010000 */
[C---:B------:R-:W-:Y:S02]  /*42c0*/  FFMA.FTZ R3, R8.reuse, R13, R3 ;  /* 0x0000000d08037223 */ /* 0x040fe40000010003 */
[C---:B------:R-:W-:Y:S02]  /*42d0*/  FFMA.FTZ R2, R8.reuse, R14, R2 ;  /* 0x0000000e08027223 */ /* 0x040fe40000010002 */
[C---:B------:R-:W-:Y:S02]  /*42e0*/  FFMA.FTZ R5, R8.reuse, R15, R5 ;  /* 0x0000000f08057223 */ /* 0x040fe40000010005 */
[C---:B------:R-:W-:Y:S02]  /*42f0*/  FFMA.FTZ R4, R8.reuse, R16, R4 ;  /* 0x0000001008047223 */ /* 0x040fe40000010004 */
[C---:B------:R-:W-:Y:S02]  /*4300*/  FFMA.FTZ R7, R8.reuse, R17, R7 ;  /* 0x0000001108077223 */ /* 0x040fe40000010007 */
[C---:B------:R-:W-:Y:S02]  /*4310*/  FFMA.FTZ R6, R8.reuse, R18, R6 ;  /* 0x0000001208067223 */ /* 0x040fe40000010006 */
[----:B------:R-:W-:Y:S01]  /*4320*/  FFMA.FTZ R9, R8, R19, R9 ;  /* 0x0000001308097223 */ /* 0x000fe20000010009 */
[----:B------:R-:W-:-:S05]  /*4330*/  @!P0 BRA `(.L_x_44) ;  /* 0xfffffe5000008947 */ /* 0x000fca000383ffff */
.L_x_41:
[----:B------:R-:W-:Y:S02]  /*4340*/  IADD3 R11, R11, UR7, RZ ;  /* 0x000000070b0b7c10 */ /* 0x000fe4000fffe0ff */
[----:B------:R-:W-:-:S02]  /*4350*/  F2FP.BF16.PACK_AB R15, R5, R2 ;  /* 0x00000002050f723e */ /* 0x000fc400000010ff */
[----:B------:R-:W-:Y:S02]  /*4360*/  ISETP.GE.AND P0, PT, R11, R20, PT ;  /* 0x000000140b00720c */ /* 0x000fe40003f06270 */
[----:B------:R-:W-:Y:S02]  /*4370*/  F2FP.BF16.PACK_AB R14, R3, R0 ;  /* 0x00000000030e723e */ /* 0x000fe400000010ff */
[----:B------:R-:W-:Y:S02]  /*4380*/  F2FP.BF16.PACK_AB R4, R7, R4 ;  /* 0x000000040704723e */ /* 0x000fe400000010ff */
[----:B------:R-:W-:-:S07]  /*4390*/  F2FP.BF16.PACK_AB R5, R9, R6 ;  /* 0x000000060905723e */ /* 0x000fce00000010ff */
[----:B------:R-:W-:Y:S05]  /*43a0*/  @P0 EXIT ;  /* 0x000000000000094d */ /* 0x000fea0003800000 */
[----:B------:R-:W-:Y:S01]  /*43b0*/  IMAD.MOV.U32 R6, RZ, RZ, c[0x0][0x1c0] ;  /* 0x00007000ff067624 */ /* 0x000fe200078e00ff */
[----:B------:R-:W-:Y:S02]  /*43c0*/  IABS R9, R11 ;  /* 0x0000000b00097213 */ /* 0x000fe40000000000 */
[----:B------:R-:W-:Y:S01]  /*43d0*/  IABS R3, c[0x0][0x214] ;  /* 0x0000850000037a13 */ /* 0x000fe20000000000 */
[----:B------:R-:W-:-:S05]  /*43e0*/  IMAD R6, R6, c[0x0][0x214], RZ ;  /* 0x0000850006067a24 */ /* 0x000fca00078e02ff */
[-C--:B0-----:R-:W-:Y:S02]  /*43f0*/  IABS R8, R6.reuse ;  /* 0x0000000600087213 */ /* 0x081fe40000000000 */
[----:B------:R-:W-:Y:S02]  /*4400*/  IABS R2, R6 ;  /* 0x0000000600027213 */ /* 0x000fe40000000000 */
[----:B------:R-:W0:Y:S03]  /*4410*/  I2F.RP R7, R8 ;  /* 0x0000000800077306 */ /* 0x000e260000209400 */
[----:B------:R-:W-:-:S05]  /*4420*/  IMAD.MOV R2, RZ, RZ, -R2 ;  /* 0x000000ffff027224 */ /* 0x000fca00078e0a02 */
[----:B0-----:R-:W0:Y:S02]  /*4430*/  MUFU.RCP R12, R7 ;  /* 0x00000007000c7308 */ /* 0x001e240000001000 */
[----:B0-----:R-:W-:-:S06]  /*4440*/  IADD3 R12, R12, 0xffffffe, RZ ;  /* 0x0ffffffe0c0c7810 */ /* 0x001fcc0007ffe0ff */
[----:B------:R-:W0:Y:S02]  /*4450*/  F2I.FTZ.U32.TRUNC.NTZ R13, R12 ;  /* 0x0000000c000d7305 */ /* 0x000e24000021f000 */
[----:B0-----:R-:W-:Y:S02]  /*4460*/  IMAD.MOV R0, RZ, RZ, -R13 ;  /* 0x000000ffff007224 */ /* 0x001fe400078e0a0d */
[----:B------:R-:W-:Y:S02]  /*4470*/  IMAD.MOV.U32 R12, RZ, RZ, RZ ;  /* 0x000000ffff0c7224 */ /* 0x000fe400078e00ff */
[----:B------:R-:W-:-:S04]  /*4480*/  IMAD R0, R0, R8, RZ ;  /* 0x0000000800007224 */ /* 0x000fc800078e02ff */
[----:B------:R-:W-:-:S06]  /*4490*/  IMAD.HI.U32 R0, R13, R0, R12 ;  /* 0x000000000d007227 */ /* 0x000fcc00078e000c */
[----:B------:R-:W-:Y:S02]  /*44a0*/  IMAD.HI.U32 R7, R0, R9, RZ ;  /* 0x0000000900077227 */ /* 0x000fe400078e00ff */
[----:B------:R-:W0:Y:S02]  /*44b0*/  I2F.RP R0, R3 ;  /* 0x0000000300007306 */ /* 0x000e240000209400 */
[----:B------:R-:W-:Y:S01]  /*44c0*/  IMAD R9, R7, R2, R9 ;  /* 0x0000000207097224 */ /* 0x000fe200078e0209 */
[----:B------:R-:W-:-:S04]  /*44d0*/  LOP3.LUT R2, R11, R6, RZ, 0x3c, !PT ;  /* 0x000000060b027212 */ /* 0x000fc800078e3cff */
[----:B------:R-:W-:Y:S02]  /*44e0*/  ISETP.GT.U32.AND P1, PT, R8, R9, PT ;  /* 0x000000090800720c */ /* 0x000fe40003f24070 */
[----:B------:R-:W-:Y:S01]  /*44f0*/  ISETP.GE.AND P0, PT, R2, RZ, PT ;  /* 0x000000ff0200720c */ /* 0x000fe20003f06270 */
[----:B0-----:R-:W0:Y:S10]  /*4500*/  MUFU.RCP R0, R0 ;  /* 0x0000000000007308 */ /* 0x001e340000001000 */
[----:B------:R-:W-:Y:S01]  /*4510*/  @!P1 IMAD.IADD R9, R9, 0x1, -R8 ;  /* 0x0000000109099824 */ /* 0x000fe200078e0a08 */
[----:B------:R-:W-:-:S02]  /*4520*/  @!P1 IADD3 R7, R7, 0x1, RZ ;  /* 0x0000000107079810 */ /* 0x000fc40007ffe0ff */
[----:B------:R-:W-:Y:S02]  /*4530*/  ISETP.NE.AND P1, PT, R6, RZ, PT ;  /* 0x000000ff0600720c */ /* 0x000fe40003f25270 */
[----:B------:R-:W-:Y:S02]  /*4540*/  ISETP.GE.U32.AND P2, PT, R9, R8, PT ;  /* 0x000000080900720c */ /* 0x000fe40003f46070 */
[----:B0-----:R-:W-:-:S04]  /*4550*/  IADD3 R12, R0, 0xffffffe, RZ ;  /* 0x0ffffffe000c7810 */ /* 0x001fc80007ffe0ff */
[----:B------:R-:W0:Y:S07]  /*4560*/  F2I.FTZ.U32.TRUNC.NTZ R13, R12 ;  /* 0x0000000c000d7305 */ /* 0x000e2e000021f000 */
[----:B------:R-:W-:-:S04]  /*4570*/  @P2 IADD3 R7, R7, 0x1, RZ ;  /* 0x0000000107072810 */ /* 0x000fc80007ffe0ff */
[----:B------:R-:W-:Y:S02]  /*4580*/  @!P0 IADD3 R7, -R7, RZ, RZ ;  /* 0x000000ff07078210 */ /* 0x000fe40007ffe1ff */
[----:B------:R-:W-:-:S05]  /*4590*/  @!P1 LOP3.LUT R7, RZ, R6, RZ, 0x33, !PT ;  /* 0x00000006ff079212 */ /* 0x000fca00078e33ff */
[----:B------:R-:W-:Y:S02]  /*45a0*/  IMAD R6, R7, R6, RZ ;  /* 0x0000000607067224 */ /* 0x000fe400078e02ff */
[--C-:B0-----:R-:W-:Y:S02]  /*45b0*/  IMAD.MOV R2, RZ, RZ, -R13.reuse ;  /* 0x000000ffff027224 */ /* 0x101fe400078e0a0d */
[----:B------:R-:W-:Y:S02]  /*45c0*/  IMAD.IADD R8, R11, 0x1, -R6 ;  /* 0x000000010b087824 */ /* 0x000fe400078e0a06 */
[----:B------:R-:W-:Y:S02]  /*45d0*/  IMAD R2, R2, R3, RZ ;  /* 0x0000000302027224 */ /* 0x000fe400078e02ff */
[----:B------:R-:W-:Y:S01]  /*45e0*/  IMAD.MOV.U32 R12, RZ, RZ, RZ ;  /* 0x000000ffff0c7224 */ /* 0x000fe200078e00ff */
[----:B------:R-:W-:Y:S02]  /*45f0*/  IABS R0, R8 ;  /* 0x0000000800007213 */ /* 0x000fe40000000000 */
[----:B------:R-:W-:Y:S01]  /*4600*/  LOP3.LUT R8, R8, c[0x0][0x214], RZ, 0x3c, !PT ;  /* 0x0000850008087a12 */ /* 0x000fe200078e3cff */
[----:B------:R-:W-:-:S03]  /*4610*/  IMAD.HI.U32 R2, R13, R2, R12 ;  /* 0x000000020d027227 */ /* 0x000fc600078e000c */
[----:B------:R-:W-:Y:S01]  /*4620*/  ISETP.GE.AND P1, PT, R8, RZ, PT ;  /* 0x000000ff0800720c */ /* 0x000fe20003f26270 */
[----:B------:R-:W-:-:S04]  /*4630*/  IMAD.WIDE.U32 R12, R7, c[0x0][0x1e0], RZ ;  /* 0x00007800070c7a25 */ /* 0x000fc800078e00ff */
[----:B------:R-:W-:-:S05]  /*4640*/  IMAD.HI.U32 R9, R2, R0, RZ ;  /* 0x0000000002097227 */ /* 0x000fca00078e00ff */
[----:B------:R-:W-:-:S05]  /*4650*/  IADD3 R2, -R9, RZ, RZ ;  /* 0x000000ff09027210 */ /* 0x000fca0007ffe1ff */
[----:B------:R-:W-:-:S05]  /*4660*/  IMAD R0, R3, R2, R0 ;  /* 0x0000000203007224 */ /* 0x000fca00078e0200 */
[----:B------:R-:W-:-:S13]  /*4670*/  ISETP.GT.U32.AND P0, PT, R3, R0, PT ;  /* 0x000000000300720c */ /* 0x000fda0003f04070 */
[----:B------:R-:W-:Y:S01]  /*4680*/  @!P0 IMAD.IADD R0, R0, 0x1, -R3 ;  /* 0x0000000100008824 */ /* 0x000fe200078e0a03 */
[----:B------:R-:W-:Y:S02]  /*4690*/  @!P0 IADD3 R9, R9, 0x1, RZ ;  /* 0x0000000109098810 */ /* 0x000fe40007ffe0ff */
[----:B------:R-:W-:Y:S02]  /*46a0*/  ISETP.NE.AND P0, PT, RZ, c[0x0][0x214], PT ;  /* 0x00008500ff007a0c */ /* 0x000fe40003f05270 */
[----:B------:R-:W-:Y:S02]  /*46b0*/  ISETP.GE.U32.AND P2, PT, R0, R3, PT ;  /* 0x000000030000720c */ /* 0x000fe40003f46070 */
[----:B------:R-:W-:-:S05]  /*46c0*/  SHF.R.S32.HI R0, RZ, 0x1f, R7 ;  /* 0x0000001fff007819 */ /* 0x000fca0000011407 */
[----:B------:R-:W-:-:S04]  /*46d0*/  IMAD R0, R0, c[0x0][0x1e0], RZ ;  /* 0x0000780000007a24 */ /* 0x000fc800078e02ff */
[----:B------:R-:W-:Y:S02]  /*46e0*/  IMAD R0, R7, c[0x0][0x1e4], R0 ;  /* 0x0000790007007a24 */ /* 0x000fe400078e0200 */
[----:B------:R-:W-:Y:S02]  /*46f0*/  @P2 IADD3 R9, R9, 0x1, RZ ;  /* 0x0000000109092810 */ /* 0x000fe40007ffe0ff */
[----:B------:R-:W-:-:S03]  /*4700*/  IMAD.IADD R13, R13, 0x1, R0 ;  /* 0x000000010d0d7824 */ /* 0x000fc600078e0200 */
[----:B------:R-:W-:Y:S01]  /*4710*/  @!P1 IMAD.MOV R9, RZ, RZ, -R9 ;  /* 0x000000ffff099224 */ /* 0x000fe200078e0a09 */
[----:B------:R-:W-:Y:S02]  /*4720*/  @!P0 LOP3.LUT R9, RZ, c[0x0][0x214], RZ, 0x33, !PT ;  /* 0x00008500ff098a12 */ /* 0x000fe400078e33ff */
[----:B------:R-:W-:Y:S02]  /*4730*/  ISETP.GE.AND P0, PT, R38, c[0x0][0x220], PT ;  /* 0x0000880026007a0c */ /* 0x000fe40003f06270 */
[----:B------:R-:W-:Y:S01]  /*4740*/  SHF.R.S32.HI R2, RZ, 0x1f, R9 ;  /* 0x0000001fff027819 */ /* 0x000fe20000011409 */
[C---:B------:R-:W-:Y:S02]  /*4750*/  IMAD R6, R9.reuse, c[0x0][0x214], R6 ;  /* 0x0000850009067a24 */ /* 0x040fe400078e0206 */
[----:B------:R-:W-:-:S03]  /*4760*/  IMAD.WIDE.U32 R12, R9, c[0x0][0x1f0], R12 ;  /* 0x00007c00090c7a25 */ /* 0x000fc600078e000c */
[----:B------:R-:W-:Y:S01]  /*4770*/  IADD3 R6, R11, -R6, RZ ;  /* 0x800000060b067210 */ /* 0x000fe20007ffe0ff */
[----:B------:R-:W-:-:S03]  /*4780*/  IMAD R2, R2, c[0x0][0x1f0], RZ ;  /* 0x00007c0002027a24 */ /* 0x000fc600078e02ff */
[----:B------:R-:W-:Y:S01]  /*4790*/  SHF.R.S32.HI R0, RZ, 0x1f, R6 ;  /* 0x0000001fff007819 */ /* 0x000fe20000011406 */
[----:B------:R-:W-:-:S04]  /*47a0*/  IMAD R2, R9, c[0x0][0x1f4], R2 ;  /* 0x00007d0009027a24 */ /* 0x000fc800078e0202 */
[----:B------:R-:W-:Y:S02]  /*47b0*/  IMAD R3, R0, c[0x0][0x1e8], RZ ;  /* 0x00007a0000037a24 */ /* 0x000fe400078e02ff */
[----:B------:R-:W-:Y:S02]  /*47c0*/  IMAD.IADD R13, R13, 0x1, R2 ;  /* 0x000000010d0d7824 */ /* 0x000fe400078e0202 */
[C---:B------:R-:W-:Y:S02]  /*47d0*/  IMAD R3, R6.reuse, c[0x0][0x1ec], R3 ;  /* 0x00007b0006037a24 */ /* 0x040fe400078e0203 */
[----:B------:R-:W-:-:S04]  /*47e0*/  IMAD.WIDE.U32 R6, R6, c[0x0][0x1e8], R12 ;  /* 0x00007a0006067a25 */ /* 0x000fc800078e000c */
[----:B------:R-:W-:Y:S01]  /*47f0*/  IMAD.IADD R3, R7, 0x1, R3 ;  /* 0x0000000107037824 */ /* 0x000fe200078e0203 */
[----:B------:R-:W-:-:S04]  /*4800*/  @!P0 IADD3 R0, P1, R38, R6, RZ ;  /* 0x0000000626008210 */ /* 0x000fc80007f3e0ff */
[----:B------:R-:W-:Y:S02]  /*4810*/  @!P0 LEA.HI.X.SX32 R9, R38, R3, 0x1, P1 ;  /* 0x0000000326098211 */ /* 0x000fe400008f0eff */
[----:B------:R-:W-:-:S04]  /*4820*/  @!P0 LEA R8, P1, R0, c[0x0][0x1d0], 0x1 ;  /* 0x0000740000088a11 */ /* 0x000fc800078208ff */
[----:B------:R-:W-:-:S05]  /*4830*/  @!P0 LEA.HI.X R9, R0, c[0x0][0x1d4], R9, 0x1, P1 ;  /* 0x0000750000098a11 */ /* 0x000fca00008f0c09 */
[----:B------:R0:W-:Y:S01]  /*4840*/  @!P0 STG.E.64 [R8.64], R14 ;  /* 0x0000000e08008986 */ /* 0x0001e2000c101b08 */
[----:B------:R-:W-:-:S13]  /*4850*/  ISETP.GE.AND P0, PT, R25, c[0x0][0x220], PT ;  /* 0x0000880019007a0c */ /* 0x000fda0003f06270 */
[----:B------:R-:W-:Y:S05]  /*4860*/  @P0 EXIT ;  /* 0x000000000000094d */ /* 0x000fea0003800000 */
[----:B------:R-:W-:-:S04]  /*4870*/  IADD3 R6, P0, R25, R6, RZ ;  /* 0x0000000619067210 */ /* 0x000fc80007f1e0ff */
[----:B------:R-:W-:Y:S02]  /*4880*/  LEA.HI.X.SX32 R3, R25, R3, 0x1, P0 ;  /* 0x0000000319037211 */ /* 0x000fe400000f0eff */
[----:B------:R-:W-:-:S04]  /*4890*/  LEA R2, P0, R6, c[0x0][0x1d0], 0x1 ;  /* 0x0000740006027a11 */ /* 0x000fc800078008ff */
[----:B------:R-:W-:-:S05]  /*48a0*/  LEA.HI.X R3, R6, c[0x0][0x1d4], R3, 0x1, P0 ;  /* 0x0000750006037a11 */ /* 0x000fca00000f0c03 */
[----:B------:R-:W-:Y:S01]  /*48b0*/  STG.E.64 [R2.64], R4 ;  /* 0x0000000402007986 */ /* 0x000fe2000c101b08 */
[----:B------:R-:W-:Y:S05]  /*48c0*/  EXIT ;  /* 0x000000000000794d */ /* 0x000fea0003800000 */
        .weak           $__internal_0_$__cuda_sm20_div_s64
        .type           $__internal_0_$__cuda_sm20_div_s64,@function
        .size           $__internal_0_$__cuda_sm20_div_s64,(.L_x_8858 - $__internal_0_$__cuda_sm20_div_s64)
$__internal_0_$__cuda_sm20_div_s64:
[----:B------:R-:W-:Y:S02]  /*48d0*/  IADD3 R47, P0, RZ, -R26, RZ ;  /* 0x8000001aff2f7210 */ /* 0x000fe40007f1e0ff */
[----:B------:R-:W-:-:S03]  /*48e0*/  ISETP.GE.AND P1, PT, R25, RZ, PT ;  /* 0x000000ff1900720c */ /* 0x000fc60003f26270 */
[----:B------:R-:W-:Y:S01]  /*48f0*/  IMAD.X R22, RZ, RZ, ~R25, P0 ;  /* 0x000000ffff167224 */ /* 0x000fe200000e0e19 */
[----:B------:R-:W-:-:S04]  /*4900*/  SEL R46, R47, R26, !P1 ;  /* 0x0000001a2f2e7207 */ /* 0x000fc80004800000 */
[----:B------:R-:W-:-:S04]  /*4910*/  SEL R47, R22, R25, !P1 ;  /* 0x00000019162f7207 */ /* 0x000fc80004800000 */
[----:B------:R-:W0:Y:S08]  /*4920*/  I2F.U64.RP R19, R46 ;  /* 0x0000002e00137312 */ /* 0x000e300000309000 */
[----:B0-----:R-:W0:Y:S02]  /*4930*/  MUFU.RCP R23, R19 ;  /* 0x0000001300177308 */ /* 0x001e240000001000 */
[----:B0-----:R-:W-:-:S06]  /*4940*/  IADD3 R23, R23, 0x1ffffffe, RZ ;  /* 0x1ffffffe17177810 */ /* 0x001fcc0007ffe0ff */
[----:B------:R-:W0:Y:S02]  /*4950*/  F2I.U64.TRUNC R58, R23 ;  /* 0x00000017003a7311 */ /* 0x000e24000020d800 */
[----:B0-----:R-:W-:-:S04]  /*4960*/  IMAD.WIDE.U32 R52, R58, R46, RZ ;  /* 0x0000002e3a347225 */ /* 0x001fc800078e00ff */
[C---:B------:R-:W-:Y:S01]  /*4970*/  IMAD R21, R58.reuse, R47, R53 ;  /* 0x0000002f3a157224 */ /* 0x040fe200078e0235 */
[----:B------:R-:W-:Y:S01]  /*4980*/  IADD3 R22, P0, RZ, -R52, RZ ;  /* 0x80000034ff167210 */ /* 0x000fe20007f1e0ff */
[----:B------:R-:W-:Y:S02]  /*4990*/  IMAD.MOV.U32 R53, RZ, RZ, R58 ;  /* 0x000000ffff357224 */ /* 0x000fe400078e003a */
[----:B------:R-:W-:Y:S02]  /*49a0*/  IMAD R21, R59, R46, R21 ;  /* 0x0000002e3b157224 */ /* 0x000fe400078e0215 */
[----:B------:R-:W-:-:S04]  /*49b0*/  IMAD.HI.U32 R52, R58, R22, RZ ;  /* 0x000000163a347227 */ /* 0x000fc800078e00ff */
[----:B------:R-:W-:-:S04]  /*49c0*/  IMAD.X R21, RZ, RZ, ~R21, P0 ;  /* 0x000000ffff157224 */ /* 0x000fc800000e0e15 */
[----:B------:R-:W-:-:S04]  /*49d0*/  IMAD.WIDE.U32 R52, P2, R58, R21, R52 ;  /* 0x000000153a347225 */ /* 0x000fc80007840034 */
[C---:B------:R-:W-:Y:S02]  /*49e0*/  IMAD R19, R59.reuse, R21, RZ ;  /* 0x000000153b137224 */ /* 0x040fe400078e02ff */
[----:B------:R-:W-:-:S04]  /*49f0*/  IMAD.HI.U32 R22, P1, R59, R22, R52 ;  /* 0x000000163b167227 */ /* 0x000fc80007820034 */
[----:B------:R-:W-:Y:S01]  /*4a00*/  IMAD.HI.U32 R21, R59, R21, RZ ;  /* 0x000000153b157227 */ /* 0x000fe200078e00ff */
[----:B------:R-:W-:-:S03]  /*4a10*/  IADD3 R53, P0, R19, R22, RZ ;  /* 0x0000001613357210 */ /* 0x000fc60007f1e0ff */
[----:B------:R-:W-:Y:S02]  /*4a20*/  IMAD.X R21, R21, 0x1, R59, P2 ;  /* 0x0000000115157824 */ /* 0x000fe400010e063b */
[----:B------:R-:W-:-:S03]  /*4a30*/  IMAD.WIDE.U32 R58, R53, R46, RZ ;  /* 0x0000002e353a7225 */ /* 0x000fc600078e00ff */
[----:B------:R-:W-:Y:S01]  /*4a40*/  IADD3.X R23, RZ, RZ, R21, P0, P1 ;  /* 0x000000ffff177210 */ /* 0x000fe200007e2415 */
[----:B------:R-:W-:Y:S01]  /*4a50*/  IMAD R22, R53, R47, R59 ;  /* 0x0000002f35167224 */ /* 0x000fe200078e023b */
[----:B------:R-:W-:Y:S01]  /*4a60*/  IADD3 R30, P0, RZ, -R58, RZ ;  /* 0x8000003aff1e7210 */ /* 0x000fe20007f1e0ff */
[----:B------:R-:W-:Y:S01]  /*4a70*/  IMAD.MOV.U32 R59, RZ, RZ, RZ ;  /* 0x000000ffff3b7224 */ /* 0x000fe200078e00ff */
[----:B------:R-:W-:Y:S01]  /*4a80*/  ISETP.GE.AND P1, PT, R17, RZ, PT ;  /* 0x000000ff1100720c */ /* 0x000fe20003f26270 */
[----:B------:R-:W-:Y:S02]  /*4a90*/  IMAD R22, R23, R46, R22 ;  /* 0x0000002e17167224 */ /* 0x000fe400078e0216 */
[----:B------:R-:W-:-:S04]  /*4aa0*/  IMAD.HI.U32 R52, R53, R30, RZ ;  /* 0x0000001e35347227 */ /* 0x000fc800078e00ff */
[----:B------:R-:W-:Y:S01]  /*4ab0*/  IMAD.X R22, RZ, RZ, ~R22, P0 ;  /* 0x000000ffff167224 */ /* 0x000fe200000e0e16 */
[----:B------:R-:W-:-:S03]  /*4ac0*/  IADD3 R21, P0, RZ, -R18, RZ ;  /* 0x80000012ff157210 */ /* 0x000fc60007f1e0ff */
[----:B------:R-:W-:Y:S01]  /*4ad0*/  IMAD.WIDE.U32 R52, P5, R53, R22, R52 ;  /* 0x0000001635347225 */ /* 0x000fe200078a0034 */
[----:B------:R-:W-:-:S05]  /*4ae0*/  SEL R21, R21, R18, !P1 ;  /* 0x0000001215157207 */ /* 0x000fca0004800000 */
[----:B------:R-:W-:-:S04]  /*4af0*/  IMAD.HI.U32 R19, P4, R23, R30, R52 ;  /* 0x0000001e17137227 */ /* 0x000fc80007880034 */
[CC--:B------:R-:W-:Y:S02]  /*4b00*/  IMAD R30, R23.reuse, R22.reuse, RZ ;  /* 0x00000016171e7224 */ /* 0x0c0fe400078e02ff */
[----:B------:R-:W-:Y:S02]  /*4b10*/  IMAD.X R52, RZ, RZ, ~R17, P0 ;  /* 0x000000ffff347224 */ /* 0x000fe400000e0e11 */
[----:B------:R-:W-:Y:S01]  /*4b20*/  IMAD.HI.U32 R22, R23, R22, RZ ;  /* 0x0000001617167227 */ /* 0x000fe200078e00ff */
[----:B------:R-:W-:Y:S02]  /*4b30*/  IADD3 R30, P2, R30, R19, RZ ;  /* 0x000000131e1e7210 */ /* 0x000fe40007f5e0ff */
[----:B------:R-:W-:Y:S01]  /*4b40*/  SEL R19, R52, R17, !P1 ;  /* 0x0000001134137207 */ /* 0x000fe20004800000 */
[----:B------:R-:W-:Y:S02]  /*4b50*/  IMAD.X R22, R22, 0x1, R23, P5 ;  /* 0x0000000116167824 */ /* 0x000fe400028e0617 */
[----:B------:R-:W-:-:S03]  /*4b60*/  IMAD.HI.U32 R58, R30, R21, RZ ;  /* 0x000000151e3a7227 */ /* 0x000fc600078e00ff */
[----:B------:R-:W-:-:S03]  /*4b70*/  IADD3.X R22, RZ, RZ, R22, P2, P4 ;  /* 0x000000ffff167210 */ /* 0x000fc600017e8416 */
[----:B------:R-:W-:-:S04]  /*4b80*/  IMAD.WIDE.U32 R58, R30, R19, R58 ;  /* 0x000000131e3a7225 */ /* 0x000fc800078e003a */
[C---:B------:R-:W-:Y:S02]  /*4b90*/  IMAD R30, R22.reuse, R19, RZ ;  /* 0x00000013161e7224 */ /* 0x040fe400078e02ff */
[----:B------:R-:W-:-:S04]  /*4ba0*/  IMAD.HI.U32 R23, P1, R22, R21, R58 ;  /* 0x0000001516177227 */ /* 0x000fc8000782003a */
[----:B------:R-:W-:Y:S01]  /*4bb0*/  IMAD.HI.U32 R22, R22, R19, RZ ;  /* 0x0000001316167227 */ /* 0x000fe200078e00ff */
[----:B------:R-:W-:-:S04]  /*4bc0*/  IADD3 R30, P0, R30, R23, RZ ;  /* 0x000000171e1e7210 */ /* 0x000fc80007f1e0ff */
[----:B------:R-:W-:Y:S01]  /*4bd0*/  IADD3.X R22, R22, RZ, RZ, P1, !PT ;  /* 0x000000ff16167210 */ /* 0x000fe20000ffe4ff */
[----:B------:R-:W-:-:S04]  /*4be0*/  IMAD.WIDE.U32 R52, R30, R46, RZ ;  /* 0x0000002e1e347225 */ /* 0x000fc800078e00ff */
[----:B------:R-:W-:Y:S01]  /*4bf0*/  IMAD.X R29, RZ, RZ, R22, P0 ;  /* 0x000000ffff1d7224 */ /* 0x000fe200000e0616 */
[----:B------:R-:W-:Y:S01]  /*4c00*/  IADD3 R21, P0, -R52, R21, RZ ;  /* 0x0000001534157210 */ /* 0x000fe20007f1e1ff */
[----:B------:R-:W-:-:S03]  /*4c10*/  IMAD R22, R30, R47, R53 ;  /* 0x0000002f1e167224 */ /* 0x000fc600078e0235 */
[-C--:B------:R-:W-:Y:S01]  /*4c20*/  ISETP.GE.U32.AND P2, PT, R21, R46.reuse, PT ;  /* 0x0000002e1500720c */ /* 0x080fe20003f46070 */
[----:B------:R-:W-:-:S04]  /*4c30*/  IMAD R22, R29, R46, R22 ;  /* 0x0000002e1d167224 */ /* 0x000fc800078e0216 */
[----:B------:R-:W-:Y:S01]  /*4c40*/  IMAD.X R19, R19, 0x1, ~R22, P0 ;  /* 0x0000000113137824 */ /* 0x000fe200000e0e16 */
[----:B------:R-:W-:Y:S02]  /*4c50*/  IADD3 R22, P1, R21, -R46, RZ ;  /* 0x8000002e15167210 */ /* 0x000fe40007f3e0ff */
[----:B------:R-:W-:Y:S02]  /*4c60*/  IADD3 R23, P0, R30, 0x1, RZ ;  /* 0x000000011e177810 */ /* 0x000fe40007f1e0ff */
[----:B------:R-:W-:-:S04]  /*4c70*/  ISETP.GE.U32.AND.EX P2, PT, R19, R47, PT, P2 ;  /* 0x0000002f1300720c */ /* 0x000fc80003f46120 */
[----:B------:R-:W-:Y:S01]  /*4c80*/  SEL R21, R22, R21, P2 ;  /* 0x0000001516157207 */ /* 0x000fe20001000000 */
[----:B------:R-:W-:Y:S01]  /*4c90*/  IMAD.X R22, R19, 0x1, ~R47, P1 ;  /* 0x0000000113167824 */ /* 0x000fe200008e0e2f */
[----:B------:R-:W-:Y:S01]  /*4ca0*/  SEL R23, R23, R30, P2 ;  /* 0x0000001e17177207 */ /* 0x000fe20001000000 */
[----:B------:R-:W-:Y:S01]  /*4cb0*/  IMAD.X R30, RZ, RZ, R29, P0 ;  /* 0x000000ffff1e7224 */ /* 0x000fe200000e061d */
[----:B------:R-:W-:Y:S01]  /*4cc0*/  ISETP.GE.U32.AND P0, PT, R21, R46, PT ;  /* 0x0000002e1500720c */ /* 0x000fe20003f06070 */
[----:B------:R-:W-:Y:S01]  /*4cd0*/  IMAD.MOV.U32 R46, RZ, RZ, R24 ;  /* 0x000000ffff2e7224 */ /* 0x000fe200078e0018 */
[----:B------:R-:W-:Y:S02]  /*4ce0*/  SEL R19, R22, R19, P2 ;  /* 0x0000001316137207 */ /* 0x000fe40001000000 */
[----:B------:R-:W-:Y:S02]  /*4cf0*/  SEL R30, R30, R29, P2 ;  /* 0x0000001d1e1e7207 */ /* 0x000fe40001000000 */
[----:B------:R-:W-:-:S02]  /*4d00*/  IADD3 R22, P1, R23, 0x1, RZ ;  /* 0x0000000117167810 */ /* 0x000fc40007f3e0ff */
[----:B------:R-:W-:Y:S01]  /*4d10*/  ISETP.GE.U32.AND.EX P0, PT, R19, R47, PT, P0 ;  /* 0x0000002f1300720c */ /* 0x000fe20003f06100 */
[----:B------:R-:W-:Y:S01]  /*4d20*/  IMAD.MOV.U32 R47, RZ, RZ, 0x0 ;  /* 0x00000000ff2f7424 */ /* 0x000fe200078e00ff */
[-C--:B------:R-:W-:Y:S02]  /*4d30*/  IADD3.X R19, RZ, R30.reuse, RZ, P1, !PT ;  /* 0x0000001eff137210 */ /* 0x080fe40000ffe4ff */
[----:B------:R-:W-:Y:S02]  /*4d40*/  SEL R22, R22, R23, P0 ;  /* 0x0000001716167207 */ /* 0x000fe40000000000 */
[----:B------:R-:W-:Y:S02]  /*4d50*/  SEL R30, R19, R30, P0 ;  /* 0x0000001e131e7207 */ /* 0x000fe40000000000 */
[----:B------:R-:W-:Y:S02]  /*4d60*/  LOP3.LUT R21, R25, R17, RZ, 0x3c, !PT ;  /* 0x0000001119157212 */ /* 0x000fe400078e3cff */
[----:B------:R-:W-:-:S02]  /*4d70*/  IADD3 R19, P1, RZ, -R22, RZ ;  /* 0x80000016ff137210 */ /* 0x000fc40007f3e0ff */
[----:B------:R-:W-:Y:S02]  /*4d80*/  ISETP.GE.AND P2, PT, R21, RZ, PT ;  /* 0x000000ff1500720c */ /* 0x000fe40003f46270 */
[----:B------:R-:W-:Y:S01]  /*4d90*/  ISETP.NE.U32.AND P0, PT, R26, RZ, PT ;  /* 0x000000ff1a00720c */ /* 0x000fe20003f05070 */
[----:B------:R-:W-:Y:S01]  /*4da0*/  IMAD.X R21, RZ, RZ, ~R30, P1 ;  /* 0x000000ffff157224 */ /* 0x000fe200008e0e1e */
[----:B------:R-:W-:Y:S02]  /*4db0*/  SEL R19, R19, R22, !P2 ;  /* 0x0000001613137207 */ /* 0x000fe40005000000 */
[----:B------:R-:W-:Y:S02]  /*4dc0*/  ISETP.NE.AND.EX P0, PT, R25, RZ, PT, P0 ;  /* 0x000000ff1900720c */ /* 0x000fe40003f05300 */
[----:B------:R-:W-:Y:S02]  /*4dd0*/  SEL R21, R21, R30, !P2 ;  /* 0x0000001e15157207 */ /* 0x000fe40005000000 */
[----:B------:R-:W-:-:S02]  /*4de0*/  SEL R22, R19, 0xffffffff, P0 ;  /* 0xffffffff13167807 */ /* 0x000fc40000000000 */
[----:B------:R-:W-:Y:S01]  /*4df0*/  SEL R23, R21, 0xffffffff, P0 ;  /* 0xffffffff15177807 */ /* 0x000fe20000000000 */
[----:B------:R-:W-:Y:S06]  /*4e00*/  RET.REL.NODEC R46 `(_ZN5flash32flash_fwd_splitkv_combine_kernelI23Flash_fwd_kernel_traitsILi256ELi64ELi64ELi4ELb0ELb0EN7cutlass10bfloat16_tE19Flash_kernel_traitsILi256ELi64ELi64ELi4ES3_EELi4ELi7ELb0EEEvNS_16Flash_fwd_paramsE) ;  /* 0xffffb1f02e007950 */ /* 0x000fec0003c3ffff */
.L_x_45:
[----:B------:R-:W-:-:S00]  /*4e10*/  BRA `(.L_x_45) ;  /* 0xfffffff000007947 */ /* 0x000fc0000383ffff */
[----:B------:R-:W-:-:S00]  /*4e20*/  NOP ;  /* 0x0000000000007918 */ /* 0x000fc00000000000 */
        /* <DEDUP_REMOVED lines=13> */
.L_x_8858:


//--------------------- .text._ZN5flash32flash_fwd_splitkv_combine_kernelI23Flash_fwd_kernel_traitsILi256ELi64ELi64ELi4ELb0ELb0EN7cutlass10bfloat16_tE19Flash_kernel_traitsILi256ELi64ELi64ELi4ES3_EELi4ELi6ELb0EEEvNS_16Flash_fwd_paramsE --------------------------
	.section	.text._ZN5flash32flash_fwd_splitkv_combine_kernelI23Flash_fwd_kernel_traitsILi256ELi64ELi64ELi4ELb0ELb0EN7cutlass10bfloat16_tE19Flash_kernel_traitsILi256ELi64ELi64ELi4ES3_EELi4ELi6ELb0EEEvNS_16Flash_fwd_paramsE,"ax",@progbits
	.sectioninfo	@"SHI_REGISTERS=60"
	.align	128
        .global         _ZN5flash32flash_fwd_splitkv_combine_kernelI23Flash_fwd_kernel_traitsILi256ELi64ELi64ELi4ELb0ELb0EN7cutlass10bfloat16_tE19Flash_kernel_traitsILi256ELi64ELi64ELi4ES3_EELi4ELi6ELb0EEEvNS_16Flash_fwd_paramsE
        .type           _ZN5flash32flash_fwd_splitkv_combine_kernelI23Flash_fwd_kernel_traitsILi256ELi64ELi64ELi4ELb0ELb0EN7cutlass10bfloat16_tE19Flash_kernel_traitsILi256ELi64ELi64ELi4ES3_EELi4ELi6ELb0EEEvNS_16Flash_fwd_paramsE,@function
        .size           _ZN5flash32flash_fwd_splitkv_combine_kernelI23Flash_fwd_kernel_traitsILi256ELi64ELi64ELi4ELb0ELb0EN7cutlass10bfloat16_tE19Flash_kernel_traitsILi256ELi64ELi64ELi4ES3_EELi4ELi6ELb0EEEvNS_16Flash_fwd_paramsE,(.L_x_8859 - _ZN5flash32flash_fwd_splitkv_combine_kernelI23Flash_fwd_kernel_traitsILi256ELi64ELi64ELi4ELb0ELb0EN7cutlass10bfloat16_tE19Flash_kernel_traitsILi256ELi64ELi64ELi4ES3_EELi4ELi6ELb0EEEvNS_16Flash_fwd_paramsE)
        .other          _ZN5flash32flash_fwd_splitkv_combine_kernelI23Flash_fwd_kernel_traitsILi256ELi64ELi64ELi4ELb0ELb0EN7cutlass10bfloat16_tE19Flash_kernel_traitsILi256ELi64ELi64ELi4ES3_EELi4ELi6ELb0EEEvNS_16Flash_fwd_paramsE,@"STO_CUDA_ENTRY STV_DEFAULT"
_ZN5flash32flash_fwd_splitkv_combine_kernelI23Flash_fwd_kernel_traitsILi256ELi64ELi64ELi4ELb0ELb0EN7cutlass10bfloat16_tE19Flash_kernel_traitsILi256ELi64ELi64ELi4ES3_EELi4ELi6ELb0EEEvNS_16Flash_fwd_paramsE:
.text._ZN5flash32flash_fwd_splitkv_combine_kernelI23Flash_fwd_kernel_traitsILi256ELi64ELi64ELi4ELb0ELb0EN7cutlass10bfloat16_tE19Flash_kernel_traitsILi256ELi64ELi64ELi4ES3_EELi4ELi6ELb0EEEvNS_16Flash_fwd_paramsE:
        /* <DEDUP_REMOVED lines=11> */
[C---:B------:R-:W-:Y:S01]  /*00b0*/  SEL R0, R5.reuse, R0, P0 ;  /* 0x0000000005007207 */ /* 0x040fe20000000000 */
        /* <DEDUP_REMOVED lines=11> */
[----:B------:R-:W-:Y:S05]  /*0170*/  CALL.REL.NOINC `($__internal_1_$__cuda_sm20_div_s64) ;  /* 0x000043e000007944 */ /* 0x000fea0003c00000 */
[----:B------:R-:W-:Y:S05]  /*0180*/  BRA `(.L_x_47) ;  /* 0x0000013000007947 */ /* 0x000fea0003800000 */
.L_x_46:
        /* <DEDUP_REMOVED lines=19> */
.L_x_47:
        /* <DEDUP_REMOVED lines=11> */
[----:B------:R-:W-:Y:S05]  /*0370*/  CALL.REL.NOINC `($__internal_1_$__cuda_sm20_div_s64) ;  /* 0x000041e000007944 */ /* 0x000fea0003c00000 */
[----:B------:R-:W-:Y:S02]  /*0380*/  MOV R8, R22 ;  /* 0x0000001600087202 */ /* 0x000fe40000000f00 */
[----:B------:R-:W-:Y:S01]  /*0390*/  MOV R9, R23 ;  /* 0x0000001700097202 */ /* 0x000fe20000000f00 */
[----:B------:R-:W-:Y:S05]  /*03a0*/  BRA `(.L_x_50) ;  /* 0x0000013000007947 */ /* 0x000fea0003800000 */
.L_x_49:
        /* <DEDUP_REMOVED lines=19> */
.L_x_50:
[----:B------:R-:W-:Y:S05]  /*04e0*/  BSYNC B0 ;  /* 0x0000000000007941 */ /* 0x000fea0003800000 */
.L_x_48:
[----:B------:R-:W-:Y:S01]  /*04f0*/  IABS R7, c[0x0][0x214] ;  /* 0x0000850000077a13 */ /* 0x000fe20000000000 */
[----:B------:R-:W-:Y:S01]  /*0500*/  ULDC UR6, c[0x0][0x214] ;  /* 0x0000850000067ab9 */ /* 0x000fe20000000800 */
[----:B------:R-:W-:Y:S01]  /*0510*/  BSSY B0, `(.L_x_51) ;  /* 0x000003b000007945 */ /* 0x000fe20003800000 */
[----:B------:R-:W-:Y:S01]  /*0520*/  UIADD3 UR6, UR6, -0x1, URZ ;  /* 0xffffffff06067890 */ /* 0x000fe2000fffe03f */
[----:B------:R-:W0:Y:S05]  /*0530*/  I2F.RP R6, R7 ;  /* 0x0000000700067306 */ /* 0x000e2a0000209400 */
[----:B------:R-:W-:-:S04]  /*0540*/  IADD3 R2, R7, UR6, RZ ;  /* 0x0000000607027c10 */ /* 0x000fc8000fffe0ff */
[----:B------:R-:W-:Y:S01]  /*0550*/  IABS R3, R2 ;  /* 0x0000000200037213 */ /* 0x000fe20000000000 */
        /* <DEDUP_REMOVED lines=8> */
[----:B------:R-:W-:-:S04]  /*05e0*/  IMAD.MOV R4, RZ, RZ, -R6 ;  /* 0x000000ffff047224 */ /* 0x000fc800078e0a06 */
[----:B------:R-:W-:Y:S01]  /*05f0*/  IMAD R4, R7, R4, R3 ;  /* 0x0000000407047224 */ /* 0x000fe200078e0203 */
[----:B------:R-:W-:-:S04]  /*0600*/  LOP3.LUT R3, R2, R7, RZ, 0x3c, !PT ;  /* 0x0000000702037212 */ /* 0x000fc800078e3cff */
[----:B------:R-:W-:Y:S02]  /*0610*/  ISETP.GT.U32.AND P1, PT, R7, R4, PT ;  /* 0x000000040700720c */ /* 0x000fe40003f24070 */
[----:B------:R-:W-:-:S11]  /*0620*/  ISETP.GE.AND P0, PT, R3, RZ, PT ;  /* 0x000000ff0300720c */ /* 0x000fd60003f06270 */
[----:B------:R-:W-:Y:S01]  /*0630*/  @!P1 IMAD.IADD R4, R4, 0x1, -R7 ;  /* 0x0000000104049824 */ /* 0x000fe200078e0a07 */
[----:B------:R-:W-:Y:S02]  /*0640*/  @!P1 IADD3 R6, R6, 0x1, RZ ;  /* 0x0000000106069810 */ /* 0x000fe40007ffe0ff */
[----:B------:R-:W-:Y:S02]  /*0650*/  ISETP.NE.AND P1, PT, RZ, c[0x0][0x214], PT ;  /* 0x00008500ff007a0c */ /* 0x000fe40003f25270 */
[----:B------:R-:W-:-:S13]  /*0660*/  ISETP.GE.U32.AND P2, PT, R4, R7, PT ;  /* 0x000000070400720c */ /* 0x000fda0003f46070 */
[----:B------:R-:W-:-:S05]  /*0670*/  @P2 IADD3 R6, R6, 0x1, RZ ;  /* 0x0000000106062810 */ /* 0x000fca0007ffe0ff */
[----:B------:R-:W-:Y:S01]  /*0680*/  @!P0 IMAD.MOV R6, RZ, RZ, -R6 ;  /* 0x000000ffff068224 */ /* 0x000fe200078e0a06 */
[----:B------:R-:W-:-:S04]  /*0690*/  @!P1 LOP3.LUT R6, RZ, R7, RZ, 0x33, !PT ;  /* 0x00000007ff069212 */ /* 0x000fc800078e33ff */
[----:B------:R-:W-:Y:S02]  /*06a0*/  ISETP.LT.U32.AND P0, PT, R28, R6, PT ;  /* 0x000000061c00720c */ /* 0x000fe40003f01070 */
[----:B------:R-:W-:-:S04]  /*06b0*/  SHF.R.S32.HI R4, RZ, 0x1f, R6 ;  /* 0x0000001fff047819 */ /* 0x000fc80000011406 */
[----:B------:R-:W-:-:S04]  /*06c0*/  ISETP.LT.AND.EX P0, PT, R25, R4, PT, P0 ;  /* 0x000000041900720c */ /* 0x000fc80003f01300 */
[C---:B------:R-:W-:Y:S02]  /*06d0*/  SEL R15, R25.reuse, R4, P0 ;  /* 0x00000004190f7207 */ /* 0x040fe40000000000 */
[----:B------:R-:W-:Y:S02]  /*06e0*/  SEL R16, R28, R6, P0 ;  /* 0x000000061c107207 */ /* 0x000fe40000000000 */
[----:B------:R-:W-:-:S04]  /*06f0*/  LOP3.LUT R3, R25, R15, RZ, 0xfc, !PT ;  /* 0x0000000f19037212 */ /* 0x000fc800078efcff */
        /* <DEDUP_REMOVED lines=9> */
.L_x_52:
        /* <DEDUP_REMOVED lines=19> */
.L_x_53:
[----:B------:R-:W-:Y:S05]  /*08c0*/  BSYNC B0 ;  /* 0x0000000000007941 */ /* 0x000fea0003800000 */
.L_x_51:
[----:B------:R-:W-:Y:S01]  /*08d0*/  IABS R6, c[0x0][0x214] ;  /* 0x0000850000067a13 */ /* 0x000fe20000000000 */
[----:B------:R-:W-:Y:S01]  /*08e0*/  ULDC UR4, c[0x0][0x214] ;  /* 0x0000850000047ab9 */ /* 0x000fe20000000800 */
[----:B------:R-:W-:Y:S01]  /*08f0*/  BSSY B0, `(.L_x_54) ;  /* 0x000005e000007945 */ /* 0x000fe20003800000 */
[----:B------:R-:W-:Y:S01]  /*0900*/  UISETP.LT.AND UP0, UPT, URZ, UR4, UPT ;  /* 0x000000043f00728c */ /* 0x000fe2000bf01270 */
[----:B------:R-:W0:Y:S01]  /*0910*/  I2F.RP R12, R6 ;  /* 0x00000006000c7306 */ /* 0x000e220000209400 */
[----:B------:R-:W-:Y:S02]  /*0920*/  USHF.R.S32.HI UR5, URZ, 0x1f, UR4 ;  /* 0x0000001f3f057899 */ /* 0x000fe40008011404 */
[----:B------:R-:W-:-:S07]  /*0930*/  ULEA.HI.SX32 UR4, UR4, 0x1, 0x1 ;  /* 0x0000000104047891 */ /* 0x000fce000f8f0a3f */
[----:B------:R-:W-:Y:S01]  /*0940*/  @!UP0 UIADD3 UR4, UR5, URZ, URZ ;  /* 0x0000003f05048290 */ /* 0x000fe2000fffe03f */
[----:B0-----:R-:W0:Y:S02]  /*0950*/  MUFU.RCP R10, R12 ;  /* 0x0000000c000a7308 */ /* 0x001e240000001000 */
[----:B0-----:R-:W-:-:S06]  /*0960*/  IADD3 R10, R10, 0xffffffe, RZ ;  /* 0x0ffffffe0a0a7810 */ /* 0x001fcc0007ffe0ff */
[----:B------:R-:W0:Y:S02]  /*0970*/  F2I.FTZ.U32.TRUNC.NTZ R11, R10 ;  /* 0x0000000a000b7305 */ /* 0x000e24000021f000 */
[--C-:B0-----:R-:W-:Y:S02]  /*0980*/  IMAD.MOV R3, RZ, RZ, -R11.reuse ;  /* 0x000000ffff037224 */ /* 0x101fe400078e0a0b */
[----:B------:R-:W-:Y:S02]  /*0990*/  IMAD.MOV.U32 R10, RZ, RZ, RZ ;  /* 0x000000ffff0a7224 */ /* 0x000fe400078e00ff */
[----:B------:R-:W-:Y:S01]  /*09a0*/  IMAD R4, R3, R6, RZ ;  /* 0x0000000603047224 */ /* 0x000fe200078e02ff */
[----:B------:R-:W-:Y:S02]  /*09b0*/  IABS R3, R2 ;  /* 0x0000000200037213 */ /* 0x000fe40000000000 */
[----:B------:R-:W-:Y:S01]  /*09c0*/  LOP3.LUT R2, R2, c[0x0][0x214], RZ, 0x3c, !PT ;  /* 0x0000850002027a12 */ /* 0x000fe200078e3cff */
[----:B------:R-:W-:-:S03]  /*09d0*/  IMAD.HI.U32 R4, R11, R4, R10 ;  /* 0x000000040b047227 */ /* 0x000fc600078e000a */
[----:B------:R-:W-:Y:S01]  /*09e0*/  ISETP.GE.AND P2, PT, R2, RZ, PT ;  /* 0x000000ff0200720c */ /* 0x000fe20003f46270 */
[----:B------:R-:W-:Y:S02]  /*09f0*/  IMAD.MOV.U32 R7, RZ, RZ, R3 ;  /* 0x000000ffff077224 */ /* 0x000fe400078e0003 */
[----:B------:R-:W-:Y:S02]  /*0a00*/  IMAD.MOV.U32 R2, RZ, RZ, c[0x0][0x1c0] ;  /* 0x00007000ff027624 */ /* 0x000fe400078e00ff */
[----:B------:R-:W-:-:S04]  /*0a10*/  IMAD.HI.U32 R4, R4, R7, RZ ;  /* 0x0000000704047227 */ /* 0x000fc800078e00ff */
[----:B------:R-:W-:-:S04]  /*0a20*/  IMAD.MOV R3, RZ, RZ, -R4 ;  /* 0x000000ffff037224 */ /* 0x000fc800078e0a04 */
[----:B------:R-:W-:-:S05]  /*0a30*/  IMAD R3, R6, R3, R7 ;  /* 0x0000000306037224 */ /* 0x000fca00078e0207 */
[----:B------:R-:W-:-:S13]  /*0a40*/  ISETP.GT.U32.AND P1, PT, R6, R3, PT ;  /* 0x000000030600720c */ /* 0x000fda0003f24070 */
[----:B------:R-:W-:Y:S01]  /*0a50*/  @!P1 IMAD.IADD R3, R3, 0x1, -R6 ;  /* 0x0000000103039824 */ /* 0x000fe200078e0a06 */
[----:B------:R-:W-:Y:S02]  /*0a60*/  @!P1 IADD3 R4, R4, 0x1, RZ ;  /* 0x0000000104049810 */ /* 0x000fe40007ffe0ff */
[----:B------:R-:W-:Y:S02]  /*0a70*/  ISETP.NE.AND P1, PT, RZ, c[0x0][0x214], PT ;  /* 0x00008500ff007a0c */ /* 0x000fe40003f25270 */
[----:B------:R-:W-:Y:S02]  /*0a80*/  ISETP.GE.U32.AND P0, PT, R3, R6, PT ;  /* 0x000000060300720c */ /* 0x000fe40003f06070 */
[C---:B------:R-:W-:Y:S01]  /*0a90*/  IADD3 R6, R2.reuse, -0x1, RZ ;  /* 0xffffffff02067810 */ /* 0x040fe20007ffe0ff */
[----:B------:R-:W-:-:S10]  /*0aa0*/  IMAD R2, R2, c[0x0][0x214], RZ ;  /* 0x0000850002027a24 */ /* 0x000fd400078e02ff */
[----:B------:R-:W-:-:S05]  /*0ab0*/  @P0 IADD3 R4, R4, 0x1, RZ ;  /* 0x0000000104040810 */ /* 0x000fca0007ffe0ff */
[----:B------:R-:W-:Y:S01]  /*0ac0*/  @!P2 IMAD.MOV R4, RZ, RZ, -R4 ;  /* 0x000000ffff04a224 */ /* 0x000fe200078e0a04 */
[----:B------:R-:W-:-:S05]  /*0ad0*/  @!P1 LOP3.LUT R4, RZ, c[0x0][0x214], RZ, 0x33, !PT ;  /* 0x00008500ff049a12 */ /* 0x000fca00078e33ff */
[----:B------:R-:W-:-:S05]  /*0ae0*/  IMAD R3, R4, UR4, RZ ;  /* 0x0000000404037c24 */ /* 0x000fca000f8e02ff */
[-C--:B------:R-:W-:Y:S02]  /*0af0*/  IABS R13, R3.reuse ;  /* 0x00000003000d7213 */ /* 0x080fe40000000000 */
[----:B------:R-:W-:Y:S02]  /*0b00*/  IABS R7, R3 ;  /* 0x0000000300077213 */ /* 0x000fe40000000000 */
[----:B------:R-:W0:Y:S01]  /*0b10*/  I2F.RP R12, R13 ;  /* 0x0000000d000c7306 */ /* 0x000e220000209400 */
[----:B------:R-:W-:Y:S02]  /*0b20*/  IMAD.IADD R4, R6, 0x1, R13 ;  /* 0x0000000106047824 */ /* 0x000fe400078e020d */
[----:B------:R-:W-:-:S05]  /*0b30*/  IMAD.MOV R7, RZ, RZ, -R7 ;  /* 0x000000ffff077224 */ /* 0x000fca00078e0a07 */
[----:B0-----:R-:W0:Y:S02]  /*0b40*/  MUFU.RCP R18, R12 ;  /* 0x0000000c00127308 */ /* 0x001e240000001000 */
[----:B0-----:R-:W-:-:S06]  /*0b50*/  IADD3 R18, R18, 0xffffffe, RZ ;  /* 0x0ffffffe12127810 */ /* 0x001fcc0007ffe0ff */
[----:B------:R-:W0:Y:S02]  /*0b60*/  F2I.FTZ.U32.TRUNC.NTZ R19, R18 ;  /* 0x0000001200137305 */ /* 0x000e24000021f000 */
[----:B0-----:R-:W-:Y:S02]  /*0b70*/  IMAD.MOV R10, RZ, RZ, -R19 ;  /* 0x000000ffff0a7224 */ /* 0x001fe400078e0a13 */
[----:B------:R-:W-:Y:S02]  /*0b80*/  IMAD.MOV.U32 R18, RZ, RZ, RZ ;  /* 0x000000ffff127224 */ /* 0x000fe400078e00ff */
[----:B------:R-:W-:Y:S01]  /*0b90*/  IMAD R11, R10, R13, RZ ;  /* 0x0000000d0a0b7224 */ /* 0x000fe200078e02ff */
[----:B------:R-:W-:-:S03]  /*0ba0*/  IABS R10, R4 ;  /* 0x00000004000a7213 */ /* 0x000fc60000000000 */
[----:B------:R-:W-:-:S06]  /*0bb0*/  IMAD.HI.U32 R11, R19, R11, R18 ;  /* 0x0000000b130b7227 */ /* 0x000fcc00078e0012 */
[----:B------:R-:W-:-:S04]  /*0bc0*/  IMAD.HI.U32 R11, R11, R10, RZ ;  /* 0x0000000a0b0b7227 */ /* 0x000fc800078e00ff */
[----:B------:R-:W-:Y:S01]  /*0bd0*/  IMAD R10, R11, R7, R10 ;  /* 0x000000070b0a7224 */ /* 0x000fe200078e020a */
[----:B------:R-:W-:-:S04]  /*0be0*/  LOP3.LUT R7, R4, R13, RZ, 0x3c, !PT ;  /* 0x0000000d04077212 */ /* 0x000fc800078e3cff */
[----:B------:R-:W-:Y:S02]  /*0bf0*/  ISETP.GT.U32.AND P1, PT, R13, R10, PT ;  /* 0x0000000a0d00720c */ /* 0x000fe40003f24070 */
[----:B------:R-:W-:-:S11]  /*0c00*/  ISETP.GE.AND P0, PT, R7, RZ, PT ;  /* 0x000000ff0700720c */ /* 0x000fd60003f06270 */
[----:B------:R-:W-:Y:S01]  /*0c10*/  @!P1 IMAD.IADD R10, R10, 0x1, -R13 ;  /* 0x000000010a0a9824 */ /* 0x000fe200078e0a0d */
[----:B------:R-:W-:Y:S02]  /*0c20*/  @!P1 IADD3 R11, R11, 0x1, RZ ;  /* 0x000000010b0b9810 */ /* 0x000fe40007ffe0ff */
[----:B------:R-:W-:Y:S02]  /*0c30*/  ISETP.NE.AND P1, PT, R3, RZ, PT ;  /* 0x000000ff0300720c */ /* 0x000fe40003f25270 */
[----:B------:R-:W-:-:S13]  /*0c40*/  ISETP.GE.U32.AND P2, PT, R10, R13, PT ;  /* 0x0000000d0a00720c */ /* 0x000fda0003f46070 */
[----:B------:R-:W-:-:S05]  /*0c50*/  @P2 IADD3 R11, R11, 0x1, RZ ;  /* 0x000000010b0b2810 */ /* 0x000fca0007ffe0ff */
[----:B------:R-:W-:-:S04]  /*0c60*/  IMAD.MOV.U32 R7, RZ, RZ, R11 ;  /* 0x000000ffff077224 */ /* 0x000fc800078e000b */
        /* <DEDUP_REMOVED lines=16> */
[----:B------:R-:W-:Y:S02]  /*0d70*/  MOV R40, R22 ;  /* 0x0000001600287202 */ /* 0x000fe40000000f00 */
[----:B------:R-:W-:Y:S01]  /*0d80*/  MOV R41, R23 ;  /* 0x0000001700297202 */ /* 0x000fe20000000f00 */
[----:B------:R-:W-:Y:S05]  /*0d90*/  BRA `(.L_x_56) ;  /* 0x0000013000007947 */ /* 0x000fea0003800000 */
.L_x_55:
        /* <DEDUP_REMOVED lines=19> */
.L_x_56:
[----:B------:R-:W-:Y:S05]  /*0ed0*/  BSYNC B0 ;  /* 0x0000000000007941 */ /* 0x000fea0003800000 */
.L_x_54:
[-C--:B------:R-:W-:Y:S01]  /*0ee0*/  IABS R18, R2.reuse ;  /* 0x0000000200127213 */ /* 0x080fe20000000000 */
[----:B------:R-:W-:Y:S01]  /*0ef0*/  BSSY B0, `(.L_x_57) ;  /* 0x000003b000007945 */ /* 0x000fe20003800000 */
[----:B------:R-:W-:Y:S02]  /*0f00*/  IABS R10, R2 ;  /* 0x00000002000a7213 */ /* 0x000fe40000000000 */
[----:B------:R-:W0:Y:S01]  /*0f10*/  I2F.RP R17, R18 ;  /* 0x0000001200117306 */ /* 0x000e220000209400 */
[----:B------:R-:W-:Y:S02]  /*0f20*/  IADD3 R7, R18, UR6, RZ ;  /* 0x0000000612077c10 */ /* 0x000fe4000fffe0ff */
        /* <DEDUP_REMOVED lines=36> */
.L_x_58:
        /* <DEDUP_REMOVED lines=19> */
.L_x_59:
[----:B------:R-:W-:Y:S05]  /*12a0*/  BSYNC B0 ;  /* 0x0000000000007941 */ /* 0x000fea0003800000 */
.L_x_57:
[----:B------:R-:W0:Y:S01]  /*12b0*/  S2R R8, SR_TID.X ;  /* 0x0000000000087919 */ /* 0x000e220000002100 */
[----:B------:R-:W-:Y:S01]  /*12c0*/  IADD3 R19, P0, R20, -UR8, RZ ;  /* 0x8000000814137c10 */ /* 0x000fe2000ff1e0ff */
[----:B------:R-:W-:Y:S01]  /*12d0*/  ULDC.64 UR10, c[0x0][0x118] ;  /* 0x00004600000a7ab9 */ /* 0x000fe20000000a00 */
[----:B0-----:R-:W-:-:S04]  /*12e0*/  SHF.R.S32.HI R11, RZ, 0x1f, R8 ;  /* 0x0000001fff0b7819 */ /* 0x001fc80000011408 */
[----:B------:R-:W-:-:S04]  /*12f0*/  LEA.HI R9, R11, R8, RZ, 0x2 ;  /* 0x000000080b097211 */ /* 0x000fc800078f10ff */
[----:B------:R-:W-:Y:S02]  /*1300*/  LOP3.LUT R17, R9, 0xfffffffc, RZ, 0xc0, !PT ;  /* 0xfffffffc09117812 */ /* 0x000fe400078ec0ff */
[----:B------:R-:W-:-:S03]  /*1310*/  SHF.R.S32.HI R9, RZ, 0x2, R9 ;  /* 0x00000002ff097819 */ /* 0x000fc60000011409 */
[----:B------:R-:W-:Y:S01]  /*1320*/  IMAD.IADD R24, R8, 0x1, -R17 ;  /* 0x0000000108187824 */ /* 0x000fe200078e0a11 */
[----:B------:R-:W-:-:S04]  /*1330*/  IADD3.X R17, R5, ~UR7, RZ, P0, !PT ;  /* 0x8000000705117c10 */ /* 0x000fc800087fe4ff */
[----:B------:R-:W-:Y:S02]  /*1340*/  ISETP.GT.U32.AND P2, PT, R19, R24, PT ;  /* 0x000000181300720c */ /* 0x000fe40003f44070 */
[----:B------:R-:W-:Y:S02]  /*1350*/  SHF.R.S32.HI R18, RZ, 0x1f, R24 ;  /* 0x0000001fff127819 */ /* 0x000fe40000011418 */
[----:B------:R-:W-:Y:S02]  /*1360*/  IADD3 R34, P0, R24, UR8, RZ ;  /* 0x0000000818227c10 */ /* 0x000fe4000ff1e0ff */
[----:B------:R-:W-:Y:S02]  /*1370*/  ISETP.GT.AND.EX P2, PT, R17, R18, PT, P2 ;  /* 0x000000121100720c */ /* 0x000fe40003f44320 */
[C---:B------:R-:W-:Y:S02]  /*1380*/  IADD3 R17, R9.reuse, 0x20, RZ ;  /* 0x0000002009117810 */ /* 0x040fe40007ffe0ff */
[----:B------:R-:W-:-:S02]  /*1390*/  ISETP.GE.OR P3, PT, R9, c[0x0][0x314], !P2 ;  /* 0x0000c50009007a0c */ /* 0x000fc40005766670 */
[----:B------:R-:W-:Y:S02]  /*13a0*/  ISETP.GE.OR P2, PT, R17, c[0x0][0x314], !P2 ;  /* 0x0000c50011007a0c */ /* 0x000fe40005746670 */
[----:B------:R-:W-:-:S09]  /*13b0*/  IADD3.X R35, R18, UR7, RZ, P0, !PT ;  /* 0x0000000712237c10 */ /* 0x000fd200087fe4ff */
[----:B------:R-:W-:Y:S02]  /*13c0*/  @!P3 SHF.R.S32.HI R21, RZ, 0x1f, R9 ;  /* 0x0000001fff15b819 */ /* 0x000fe40000011409 */
[----:B------:R-:W-:Y:S01]  /*13d0*/  @!P2 SHF.R.S32.HI R19, RZ, 0x1f, R17 ;  /* 0x0000001fff13a819 */ /* 0x000fe20000011411 */
[----:B------:R-:W-:Y:S02]  /*13e0*/  @!P2 IMAD.MOV.U32 R26, RZ, RZ, R34 ;  /* 0x000000ffff1aa224 */ /* 0x000fe400078e0022 */
[----:B------:R-:W-:Y:S02]  /*13f0*/  @!P2 IMAD.MOV.U32 R27, RZ, RZ, R35 ;  /* 0x000000ffff1ba224 */ /* 0x000fe400078e0023 */
[-C--:B------:R-:W-:Y:S02]  /*1400*/  @!P3 IMAD R18, R21, R20.reuse, RZ ;  /* 0x000000141512b224 */ /* 0x080fe400078e02ff */
[----:B------:R-:W-:Y:S02]  /*1410*/  @!P2 IMAD R28, R19, R20, RZ ;  /* 0x00000014131ca224 */ /* 0x000fe400078e02ff */
[----:B------:R-:W-:-:S04]  /*1420*/  @!P2 IMAD.WIDE.U32 R26, R20, R17, R26 ;  /* 0x00000011141aa225 */ /* 0x000fc800078e001a */
[----:B------:R-:W-:Y:S01]  /*1430*/  @!P3 IMAD.WIDE.U32 R34, R20, R9, R34 ;  /* 0x000000091422b225 */ /* 0x000fe200078e0022 */
[----:B------:R-:W-:-:S03]  /*1440*/  @!P2 LEA R30, P0, R26, c[0x0][0x208], 0x2 ;  /* 0x000082001a1eaa11 */ /* 0x000fc600078010ff */
[-C--:B------:R-:W-:Y:S01]  /*1450*/  @!P3 IMAD R18, R9, R5.reuse, R18 ;  /* 0x000000050912b224 */ /* 0x080fe200078e0212 */
[----:B------:R-:W-:Y:S01]  /*1460*/  @!P3 LEA R32, P1, R34, c[0x0][0x208], 0x2 ;  /* 0x000082002220ba11 */ /* 0x000fe200078210ff */
[----:B------:R-:W-:Y:S02]  /*1470*/  @!P2 IMAD R17, R17, R5, R28 ;  /* 0x000000051111a224 */ /* 0x000fe400078e021c */
[----:B------:R-:W-:Y:S02]  /*1480*/  @!P3 IMAD.IADD R18, R35, 0x1, R18 ;  /* 0x000000012312b824 */ /* 0x000fe400078e0212 */
[----:B------:R-:W-:-:S03]  /*1490*/  @!P2 IMAD.IADD R17, R27, 0x1, R17 ;  /* 0x000000011b11a824 */ /* 0x000fc600078e0211 */
[----:B------:R-:W-:Y:S01]  /*14a0*/  @!P3 LEA.HI.X R33, R34, c[0x0][0x20c], R18, 0x2, P1 ;  /* 0x000083002221ba11 */ /* 0x000fe200008f1412 */
[----:B------:R-:W-:Y:S01]  /*14b0*/  IMAD.MOV.U32 R18, RZ, RZ, -0x800000 ;  /* 0xff800000ff127424 */ /* 0x000fe200078e00ff */
[----:B------:R-:W-:Y:S01]  /*14c0*/  @!P2 LEA.HI.X R31, R26, c[0x0][0x20c], R17, 0x2, P0 ;  /* 0x000083001a1faa11 */ /* 0x000fe200000f1411 */
[----:B------:R-:W-:-:S04]  /*14d0*/  IMAD.MOV.U32 R17, RZ, RZ, -0x800000 ;  /* 0xff800000ff117424 */ /* 0x000fc800078e00ff */
[----:B------:R0:W2:Y:S04]  /*14e0*/  @!P3 LDG.E R18, [R32.64] ;  /* 0x0000000a2012b981 */ /* 0x0000a8000c1e1900 */
[----:B------:R1:W3:Y:S01]  /*14f0*/  @!P2 LDG.E R17, [R30.64] ;  /* 0x0000000a1e11a981 */ /* 0x0002e2000c1e1900 */
[C---:B------:R-:W-:Y:S01]  /*1500*/  ISETP.GT.AND P0, PT, R8.reuse, 0xff, PT ;  /* 0x000000ff0800780c */ /* 0x040fe20003f04270 */
[----:B------:R-:W-:Y:S01]  /*1510*/  IMAD R24, R9, 0x5, R24 ;  /* 0x0000000509187824 */ /* 0x000fe200078e0218 */
[----:B------:R-:W-:Y:S01]  /*1520*/  ISETP.GT.AND P2, PT, R8, 0x7f, PT ;  /* 0x0000007f0800780c */ /* 0x000fe20003f44270 */
[----:B------:R-:W-:Y:S01]  /*1530*/  IMAD.MOV.U32 R34, RZ, RZ, -0x800000 ;  /* 0xff800000ff227424 */ /* 0x000fe200078e00ff */
[----:B------:R-:W-:Y:S01]  /*1540*/  LEA.HI R11, R11, R8, RZ, 0x5 ;  /* 0x000000080b0b7211 */ /* 0x000fe200078f28ff */
[----:B------:R-:W-:Y:S01]  /*1550*/  ULDC.U8 UR4, c[0x0][0x329] ;  /* 0x0000ca4000047ab9 */ /* 0x000fe20000000000 */
[----:B------:R-:W-:Y:S01]  /*1560*/  IABS R9, c[0x0][0x214] ;  /* 0x0000850000097a13 */ /* 0x000fe20000000000 */
[----:B------:R-:W-:Y:S01]  /*1570*/  BSSY B1, `(.L_x_60) ;  /* 0x000025f000017945 */ /* 0x000fe20003800000 */
[----:B------:R-:W-:-:S02]  /*1580*/  LOP3.LUT R19, R11, 0xffffffe0, RZ, 0xc0, !PT ;  /* 0xffffffe00b137812 */ /* 0x000fc400078ec0ff */
[----:B------:R-:W-:Y:S01]  /*1590*/  SHF.R.S32.HI R11, RZ, 0x5, R11 ;  /* 0x00000005ff0b7819 */ /* 0x000fe2000001140b */
[----:B------:R-:W1:Y:S01]  /*15a0*/  I2F.RP R25, R9 ;  /* 0x0000000900197306 */ /* 0x000e620000209400 */
[----:B------:R-:W-:Y:S01]  /*15b0*/  ISETP.GT.AND P4, PT, R2, RZ, PT ;  /* 0x000000ff0200720c */ /* 0x000fe20003f84270 */
[----:B------:R-:W-:-:S04]  /*15c0*/  IMAD.IADD R36, R8, 0x1, -R19 ;  /* 0x0000000108247824 */ /* 0x000fc800078e0a13 */
[----:B------:R-:W-:Y:S02]  /*15d0*/  IMAD R27, R36, 0x5, R11 ;  /* 0x00000005241b7824 */ /* 0x000fe400078e020b */
[----:B0-----:R-:W-:Y:S01]  /*15e0*/  IMAD.MOV.U32 R33, RZ, RZ, -0x800000 ;  /* 0xff800000ff217424 */ /* 0x001fe200078e00ff */
[----:B-1----:R-:W0:Y:S02]  /*15f0*/  MUFU.RCP R30, R25 ;  /* 0x00000019001e7308 */ /* 0x002e240000001000 */
[----:B0-----:R-:W-:-:S06]  /*1600*/  IADD3 R30, R30, 0xffffffe, RZ ;  /* 0x0ffffffe1e1e7810 */ /* 0x001fcc0007ffe0ff */
[----:B------:R0:W1:Y:S02]  /*1610*/  F2I.FTZ.U32.TRUNC.NTZ R31, R30 ;  /* 0x0000001e001f7305 */ /* 0x000064000021f000 */
[----:B0-----:R-:W-:Y:S01]  /*1620*/  IMAD.MOV.U32 R30, RZ, RZ, RZ ;  /* 0x000000ffff1e7224 */ /* 0x001fe200078e00ff */
[----:B--2---:R1:W-:Y:S04]  /*1630*/  @!P0 STS [R24.X4], R18 ;  /* 0x0000001218008388 */ /* 0x0043e80000004800 */
[----:B---3--:R0:W-:Y:S04]  /*1640*/  @!P2 STS [R24.X4+0x280], R17 ;  /* 0x000280111800a388 */ /* 0x0081e80000004800 */
[----:B------:R-:W-:Y:S01]  /*1650*/  BAR.SYNC.DEFER_BLOCKING 0x0 ;  /* 0x0000000000007b1d */ /* 0x000fe20000010000 */
[----:B-1----:R-:W-:-:S04]  /*1660*/  IMAD.MOV R18, RZ, RZ, -R31 ;  /* 0x000000ffff127224 */ /* 0x002fc800078e0a1f */
[----:B------:R-:W-:Y:S01]  /*1670*/  IMAD R18, R18, R9, RZ ;  /* 0x0000000912127224 */ /* 0x000fe200078e02ff */
[----:B0-----:R-:W-:Y:S01]  /*1680*/  IABS R17, R7 ;  /* 0x0000000700117213 */ /* 0x001fe20000000000 */
[----:B------:R-:W-:Y:S02]  /*1690*/  @!P2 LDS R34, [R27.X4] ;  /* 0x000000001b22a984 */ /* 0x000fe40000004800 */
[----:B------:R-:W-:Y:S01]  /*16a0*/  IMAD.HI.U32 R18, R31, R18, R30 ;  /* 0x000000121f127227 */ /* 0x000fe200078e001e */
[----:B------:R-:W-:Y:S01]  /*16b0*/  LOP3.LUT R7, R7, c[0x0][0x214], RZ, 0x3c, !PT ;  /* 0x0000850007077a12 */ /* 0x000fe200078e3cff */
[----:B------:R-:W0:Y:S04]  /*16c0*/  @!P2 LDS R33, [R27.X4+0x280] ;  /* 0x000280001b21a984 */ /* 0x000e280000004800 */
[----:B------:R-:W-:Y:S01]  /*16d0*/  IMAD.HI.U32 R18, R18, R17, RZ ;  /* 0x0000001112127227 */ /* 0x000fe200078e00ff */
[----:B0-----:R-:W-:-:S05]  /*16e0*/  FMNMX.FTZ R28, R34, R33, !PT ;  /* 0x00000021221c7209 */ /* 0x001fca0007810000 */
[----:B------:R-:W0:Y:S02]  /*16f0*/  SHFL.BFLY PT, R19, R28, 0x10, 0x1f ;  /* 0x0e001f001c137f89 */ /* 0x000e2400000e0000 */
[----:B0-----:R-:W-:-:S05]  /*1700*/  FMNMX.FTZ R19, R28, R19, !PT ;  /* 0x000000131c137209 */ /* 0x001fca0007810000 */
[----:B------:R-:W0:Y:S02]  /*1710*/  SHFL.BFLY PT, R26, R19, 0x8, 0x1f ;  /* 0x0d001f00131a7f89 */ /* 0x000e2400000e0000 */
[----:B0-----:R-:W-:-:S05]  /*1720*/  FMNMX.FTZ R26, R19, R26, !PT ;  /* 0x0000001a131a7209 */ /* 0x001fca0007810000 */
[----:B------:R-:W0:Y:S02]  /*1730*/  SHFL.BFLY PT, R21, R26, 0x4, 0x1f ;  /* 0x0c801f001a157f89 */ /* 0x000e2400000e0000 */
[----:B0-----:R-:W-:Y:S01]  /*1740*/  FMNMX.FTZ R21, R26, R21, !PT ;  /* 0x000000151a157209 */ /* 0x001fe20007810000 */
[----:B------:R-:W-:-:S04]  /*1750*/  IMAD.MOV R26, RZ, RZ, -R18 ;  /* 0x000000ffff1a7224 */ /* 0x000fc800078e0a12 */
[----:B------:R-:W0:Y:S01]  /*1760*/  SHFL.BFLY PT, R24, R21, 0x2, 0x1f ;  /* 0x0c401f0015187f89 */ /* 0x000e2200000e0000 */
[----:B------:R-:W-:-:S05]  /*1770*/  IMAD R26, R9, R26, R17 ;  /* 0x0000001a091a7224 */ /* 0x000fca00078e0211 */
[----:B------:R-:W-:-:S13]  /*1780*/  ISETP.GT.U32.AND P0, PT, R9, R26, PT ;  /* 0x0000001a0900720c */ /* 0x000fda0003f04070 */
[----:B------:R-:W-:Y:S01]  /*1790*/  @!P0 IMAD.IADD R26, R26, 0x1, -R9 ;  /* 0x000000011a1a8824 */ /* 0x000fe200078e0a09 */
[----:B------:R-:W-:Y:S02]  /*17a0*/  @!P0 IADD3 R18, R18, 0x1, RZ ;  /* 0x0000000112128810 */ /* 0x000fe40007ffe0ff */
[----:B------:R-:W-:Y:S02]  /*17b0*/  ISETP.NE.AND P0, PT, RZ, c[0x0][0x214], PT ;  /* 0x00008500ff007a0c */ /* 0x000fe40003f05270 */
[----:B0-----:R-:W-:Y:S02]  /*17c0*/  FMNMX.FTZ R24, R21, R24, !PT ;  /* 0x0000001815187209 */ /* 0x001fe40007810000 */
[----:B------:R-:W-:-:S03]  /*17d0*/  ISETP.GE.U32.AND P3, PT, R26, R9, PT ;  /* 0x000000091a00720c */ /* 0x000fc60003f66070 */
[----:B------:R-:W0:Y:S10]  /*17e0*/  SHFL.BFLY PT, R19, R24, 0x1, 0x1f ;  /* 0x0c201f0018137f89 */ /* 0x000e3400000e0000 */
[----:B------:R-:W-:-:S02]  /*17f0*/  @P3 IADD3 R18, R18, 0x1, RZ ;  /* 0x0000000112123810 */ /* 0x000fc40007ffe0ff */
[----:B0-----:R-:W-:-:S04]  /*1800*/  FMNMX.FTZ R19, R24, R19, !PT ;  /* 0x0000001318137209 */ /* 0x001fc80007810000 */
[----:B------:R-:W-:-:S04]  /*1810*/  FSETP.NEU.FTZ.AND P1, PT, R19, -INF , PT ;  /* 0xff8000001300780b */ /* 0x000fc80003f3d000 */
[----:B------:R-:W-:Y:S02]  /*1820*/  FSEL R17, R19, RZ, P1 ;  /* 0x000000ff13117208 */ /* 0x000fe40000800000 */
[----:B------:R-:W-:Y:S02]  /*1830*/  ISETP.GE.AND P1, PT, R7, RZ, PT ;  /* 0x000000ff0700720c */ /* 0x000fe40003f26270 */
[----:B------:R-:W-:Y:S01]  /*1840*/  LEA.HI.SX32 R7, R2, 0x1, 0x1 ;  /* 0x0000000102077811 */ /* 0x000fe200078f0aff */
[C---:B------:R-:W-:Y:S02]  /*1850*/  FADD.FTZ R19, -R17.reuse, R34 ;  /* 0x0000002211137221 */ /* 0x040fe40000010100 */
[----:B------:R-:W-:Y:S02]  /*1860*/  FADD.FTZ R9, -R17, R33 ;  /* 0x0000002111097221 */ /* 0x000fe40000010100 */
[----:B------:R-:W-:Y:S02]  /*1870*/  FMUL.FTZ R19, R19, 1.4426950216293334961 ;  /* 0x3fb8aa3b13137820 */ /* 0x000fe40000410000 */
[----:B------:R-:W-:Y:S01]  /*1880*/  FMUL.FTZ R24, R9, 1.4426950216293334961 ;  /* 0x3fb8aa3b09187820 */ /* 0x000fe20000410000 */
[----:B------:R-:W-:-:S03]  /*1890*/  SHF.R.S32.HI R9, RZ, 0x1f, R2 ;  /* 0x0000001fff097819 */ /* 0x000fc60000011402 */
[----:B------:R-:W-:Y:S01]  /*18a0*/  MUFU.EX2 R19, R19 ;  /* 0x0000001300137308 */ /* 0x000fe20000000800 */
[----:B------:R-:W-:Y:S01]  /*18b0*/  @!P1 IMAD.MOV R18, RZ, RZ, -R18 ;  /* 0x000000ffff129224 */ /* 0x000fe200078e0a12 */
[----:B------:R-:W-:Y:S01]  /*18c0*/  @!P0 LOP3.LUT R18, RZ, c[0x0][0x214], RZ, 0x33, !PT ;  /* 0x00008500ff128a12 */ /* 0x000fe200078e33ff */
[----:B------:R-:W-:-:S04]  /*18d0*/  @!P4 IMAD.MOV R7, RZ, RZ, R9 ;  /* 0x000000ffff07c224 */ /* 0x000fc800078e0209 */
[----:B------:R-:W-:Y:S01]  /*18e0*/  IMAD R2, R7, R18, RZ ;  /* 0x0000001207027224 */ /* 0x000fe200078e02ff */
[----:B------:R-:W0:Y:S01]  /*18f0*/  MUFU.EX2 R24, R24 ;  /* 0x0000001800187308 */ /* 0x000e220000000800 */
[----:B------:R-:W-:-:S03]  /*1900*/  IABS R7, c[0x0][0x1c0] ;  /* 0x0000700000077a13 */ /* 0x000fc60000000000 */
[-C--:B------:R-:W-:Y:S02]  /*1910*/  IABS R9, R2.reuse ;  /* 0x0000000200097213 */ /* 0x080fe40000000000 */
[----:B------:R-:W-:Y:S02]  /*1920*/  IABS R28, R2 ;  /* 0x00000002001c7213 */ /* 0x000fe40000000000 */
[----:B------:R-:W1:Y:S01]  /*1930*/  I2F.RP R21, R9 ;  /* 0x0000000900157306 */ /* 0x000e620000209400 */
[----:B------:R-:W-:Y:S02]  /*1940*/  ISETP.NE.AND P6, PT, R2, RZ, PT ;  /* 0x000000ff0200720c */ /* 0x000fe40003fc5270 */
[----:B------:R-:W-:Y:S02]  /*1950*/  IMAD.MOV R28, RZ, RZ, -R28 ;  /* 0x000000ffff1c7224 */ /* 0x000fe400078e0a1c */
[----:B0-----:R-:W-:-:S03]  /*1960*/  FADD.FTZ R31, R19, R24 ;  /* 0x00000018131f7221 */ /* 0x001fc60000010000 */
[----:B------:R-:W0:Y:S01]  /*1970*/  I2F.U32.RP R25, R7 ;  /* 0x0000000700197306 */ /* 0x000e220000209000 */
[----:B------:R-:W-:Y:S01]  /*1980*/  IMAD.IADD R24, R6, 0x1, R9 ;  /* 0x0000000106187824 */ /* 0x000fe200078e0209 */
[----:B------:R-:W2:Y:S06]  /*1990*/  SHFL.BFLY PT, R18, R31, 0x10, 0x1f ;  /* 0x0e001f001f127f89 */ /* 0x000eac00000e0000 */
[----:B-1----:R-:W1:Y:S08]  /*19a0*/  MUFU.RCP R21, R21 ;  /* 0x0000001500157308 */ /* 0x002e700000001000 */
[----:B0-----:R-:W0:Y:S01]  /*19b0*/  MUFU.RCP R38, R25 ;  /* 0x0000001900267308 */ /* 0x001e220000001000 */
[----:B-1----:R-:W-:-:S02]  /*19c0*/  IADD3 R42, R21, 0xffffffe, RZ ;  /* 0x0ffffffe152a7810 */ /* 0x002fc40007ffe0ff */
[----:B------:R-:W-:Y:S01]  /*19d0*/  IABS R21, R24 ;  /* 0x0000001800157213 */ /* 0x000fe20000000000 */
[----:B--2---:R-:W-:-:S04]  /*19e0*/  FADD.FTZ R18, R31, R18 ;  /* 0x000000121f127221 */ /* 0x004fc80000010000 */
[----:B------:R-:W1:Y:S01]  /*19f0*/  F2I.FTZ.U32.TRUNC.NTZ R43, R42 ;  /* 0x0000002a002b7305 */ /* 0x000e62000021f000 */
[----:B0-----:R-:W-:Y:S01]  /*1a00*/  IADD3 R38, R38, 0xffffffe, RZ ;  /* 0x0ffffffe26267810 */ /* 0x001fe20007ffe0ff */
[----:B------:R-:W0:Y:S06]  /*1a10*/  SHFL.BFLY PT, R19, R18, 0x8, 0x1f ;  /* 0x0d001f0012137f89 */ /* 0x000e2c00000e0000 */
[----:B------:R-:W2:Y:S01]  /*1a20*/  F2I.FTZ.U32.TRUNC.NTZ R39, R38 ;  /* 0x0000002600277305 */ /* 0x000ea2000021f000 */
[----:B-1----:R-:W-:Y:S02]  /*1a30*/  IMAD.MOV R30, RZ, RZ, -R43 ;  /* 0x000000ffff1e7224 */ /* 0x002fe400078e0a2b */
[----:B------:R-:W-:-:S02]  /*1a40*/  IMAD.MOV.U32 R42, RZ, RZ, RZ ;  /* 0x000000ffff2a7224 */ /* 0x000fc400078e00ff */
[----:B------:R-:W-:-:S04]  /*1a50*/  IMAD R30, R30, R9, RZ ;  /* 0x000000091e1e7224 */ /* 0x000fc800078e02ff */
[----:B------:R-:W-:-:S04]  /*1a60*/  IMAD.HI.U32 R30, R43, R30, R42 ;  /* 0x0000001e2b1e7227 */ /* 0x000fc800078e002a */
[----:B0-----:R-:W-:Y:S01]  /*1a70*/  FADD.FTZ R19, R18, R19 ;  /* 0x0000001312137221 */ /* 0x001fe20000010000 */
[----:B------:R-:W-:Y:S01]  /*1a80*/  IABS R18, c[0x0][0x1c0] ;  /* 0x0000700000127a13 */ /* 0x000fe20000000000 */
[----:B--2---:R-:W-:Y:S02]  /*1a90*/  IMAD.MOV R6, RZ, RZ, -R39 ;  /* 0x000000ffff067224 */ /* 0x004fe400078e0a27 */
[----:B------:R-:W-:Y:S01]  /*1aa0*/  IMAD.HI.U32 R30, R30, R21, RZ ;  /* 0x000000151e1e7227 */ /* 0x000fe200078e00ff */
[----:B------:R-:W0:Y:S03]  /*1ab0*/  SHFL.BFLY PT, R26, R19, 0x4, 0x1f ;  /* 0x0c801f00131a7f89 */ /* 0x000e2600000e0000 */
[----:B------:R-:W-:Y:S02]  /*1ac0*/  IMAD R28, R30, R28, R21 ;  /* 0x0000001c1e1c7224 */ /* 0x000fe400078e0215 */
[----:B------:R-:W-:-:S02]  /*1ad0*/  IMAD.MOV.U32 R38, RZ, RZ, RZ ;  /* 0x000000ffff267224 */ /* 0x000fc400078e00ff */
[----:B------:R-:W-:Y:S01]  /*1ae0*/  IMAD.MOV R18, RZ, RZ, -R18 ;  /* 0x000000ffff127224 */ /* 0x000fe200078e0a12 */
[----:B------:R-:W-:-:S13]  /*1af0*/  ISETP.GT.U32.AND P3, PT, R9, R28, PT ;  /* 0x0000001c0900720c */ /* 0x000fda0003f64070 */
[----:B------:R-:W-:Y:S01]  /*1b00*/  @!P3 IMAD.IADD R28, R28, 0x1, -R9 ;  /* 0x000000011c1cb824 */ /* 0x000fe200078e0a09 */
[----:B------:R-:W-:Y:S01]  /*1b10*/  @!P3 IADD3 R30, R30, 0x1, RZ ;  /* 0x000000011e1eb810 */ /* 0x000fe20007ffe0ff */
[----:B0-----:R-:W-:Y:S02]  /*1b20*/  FADD.FTZ R26, R19, R26 ;  /* 0x0000001a131a7221 */ /* 0x001fe40000010000 */
[----:B------:R-:W-:Y:S01]  /*1b30*/  IMAD R19, R6, R7, RZ ;  /* 0x0000000706137224 */ /* 0x000fe200078e02ff */
[----:B------:R-:W-:Y:S02]  /*1b40*/  IABS R6, R4 ;  /* 0x0000000400067213 */ /* 0x000fe40000000000 */
[----:B------:R-:W0:Y:S01]  /*1b50*/  SHFL.BFLY PT, R25, R26, 0x2, 0x1f ;  /* 0x0c401f001a197f89 */ /* 0x000e2200000e0000 */
[----:B------:R-:W-:Y:S01]  /*1b60*/  IMAD.HI.U32 R38, R39, R19, R38 ;  /* 0x0000001327267227 */ /* 0x000fe200078e0026 */
[----:B------:R-:W-:Y:S02]  /*1b70*/  ISETP.GE.U32.AND P4, PT, R28, R9, PT ;  /* 0x000000091c00720c */ /* 0x000fe40003f86070 */
[----:B------:R-:W-:-:S03]  /*1b80*/  LOP3.LUT R4, R4, c[0x0][0x1c0], RZ, 0x3c, !PT ;  /* 0x0000700004047a12 */ /* 0x000fc600078e3cff */
[----:B------:R-:W-:-:S04]  /*1b90*/  IMAD.HI.U32 R19, R38, R6, RZ ;  /* 0x0000000626137227 */ /* 0x000fc800078e00ff */
[----:B------:R-:W-:-:S04]  /*1ba0*/  IMAD.HI.U32 R38, R38, R21, RZ ;  /* 0x0000001526267227 */ /* 0x000fc800078e00ff */
[-C--:B------:R-:W-:Y:S01]  /*1bb0*/  IMAD R6, R19, R18.reuse, R6 ;  /* 0x0000001213067224 */ /* 0x080fe200078e0206 */
[----:B------:R-:W-:Y:S01]  /*1bc0*/  @P4 IADD3 R30, R30, 0x1, RZ ;  /* 0x000000011e1e4810 */ /* 0x000fe20007ffe0ff */
[----:B------:R-:W-:Y:S01]  /*1bd0*/  IMAD R18, R38, R18, R21 ;  /* 0x0000001226127224 */ /* 0x000fe200078e0215 */
[----:B------:R-:W-:Y:S02]  /*1be0*/  LOP3.LUT R21, R24, R9, RZ, 0x3c, !PT ;  /* 0x0000000918157212 */ /* 0x000fe400078e3cff */
[----:B------:R-:W-:Y:S02]  /*1bf0*/  ISETP.GT.U32.AND P0, PT, R7, R6, PT ;  /* 0x000000060700720c */ /* 0x000fe40003f04070 */
[----:B------:R-:W-:Y:S01]  /*1c00*/  ISETP.GE.AND P5, PT, R21, RZ, PT ;  /* 0x000000ff1500720c */ /* 0x000fe20003fa6270 */
[----:B0-----:R-:W-:Y:S01]  /*1c10*/  FADD.FTZ R26, R26, R25 ;  /* 0x000000191a1a7221 */ /* 0x001fe20000010000 */
[----:B------:R-:W-:Y:S02]  /*1c20*/  ISETP.GT.U32.AND P1, PT, R7, R18, PT ;  /* 0x000000120700720c */ /* 0x000fe40003f24070 */
[----:B------:R-:W-:-:S02]  /*1c30*/  ISETP.GT.AND P4, PT, R3, RZ, PT ;  /* 0x000000ff0300720c */ /* 0x000fc40003f84270 */
[----:B------:R-:W0:Y:S01]  /*1c40*/  SHFL.BFLY PT, R21, R26, 0x1, 0x1f ;  /* 0x0c201f001a157f89 */ /* 0x000e2200000e0000 */
[----:B------:R-:W-:-:S04]  /*1c50*/  LOP3.LUT R24, R24, c[0x0][0x1c0], RZ, 0x3c, !PT ;  /* 0x0000700018187a12 */ /* 0x000fc800078e3cff */
[--C-:B------:R-:W-:Y:S01]  /*1c60*/  @!P0 IMAD.IADD R6, R6, 0x1, -R7.reuse ;  /* 0x0000000106068824 */ /* 0x100fe200078e0a07 */
[----:B------:R-:W-:Y:S01]  /*1c70*/  @!P0 IADD3 R19, R19, 0x1, RZ ;  /* 0x0000000113138810 */ /* 0x000fe20007ffe0ff */
[----:B------:R-:W-:Y:S01]  /*1c80*/  @!P5 IMAD.MOV R30, RZ, RZ, -R30 ;  /* 0x000000ffff1ed224 */ /* 0x000fe200078e0a1e */
[----:B------:R-:W-:Y:S01]  /*1c90*/  ISETP.GE.AND P0, PT, R4, RZ, PT ;  /* 0x000000ff0400720c */ /* 0x000fe20003f06270 */
[----:B------:R-:W-:Y:S01]  /*1ca0*/  IMAD.MOV.U32 R4, RZ, RZ, c[0x0][0x214] ;  /* 0x00008500ff047624 */ /* 0x000fe200078e00ff */
[-C--:B------:R-:W-:Y:S01]  /*1cb0*/  ISETP.GE.U32.AND P3, PT, R6, R7.reuse, PT ;  /* 0x000000070600720c */ /* 0x080fe20003f66070 */
[----:B------:R-:W-:Y:S01]  /*1cc0*/  @!P1 IMAD.IADD R18, R18, 0x1, -R7 ;  /* 0x0000000112129824 */ /* 0x000fe200078e0a07 */
[----:B------:R-:W-:Y:S02]  /*1cd0*/  SHF.R.S32.HI R6, RZ, 0x1f, R3 ;  /* 0x0000001fff067819 */ /* 0x000fe40000011403 */
[----:B------:R-:W-:Y:S02]  /*1ce0*/  @!P1 IADD3 R38, R38, 0x1, RZ ;  /* 0x0000000126269810 */ /* 0x000fe40007ffe0ff */
[----:B------:R-:W-:-:S02]  /*1cf0*/  ISETP.GE.U32.AND P5, PT, R18, R7, PT ;  /* 0x000000071200720c */ /* 0x000fc40003fa6070 */
[----:B------:R-:W-:Y:S01]  /*1d00*/  LEA.HI.SX32 R7, R3, 0x1, 0x1 ;  /* 0x0000000103077811 */ /* 0x000fe200078f0aff */
[----:B------:R-:W-:Y:S01]  /*1d10*/  @!P4 IMAD.MOV R7, RZ, RZ, R6 ;  /* 0x000000ffff07c224 */ /* 0x000fe200078e0206 */
[----:B------:R-:W-:Y:S02]  /*1d20*/  ISETP.GE.AND P1, PT, R24, RZ, PT ;  /* 0x000000ff1800720c */ /* 0x000fe40003f26270 */
[----:B------:R-:W-:Y:S02]  /*1d30*/  LOP3.LUT R6, RZ, c[0x0][0x1c0], RZ, 0x33, !PT ;  /* 0x00007000ff067a12 */ /* 0x000fe400078e33ff */
[----:B------:R-:W-:Y:S01]  /*1d40*/  @P3 IADD3 R19, R19, 0x1, RZ ;  /* 0x0000000113133810 */ /* 0x000fe20007ffe0ff */
[----:B0-----:R-:W-:Y:S01]  /*1d50*/  FADD.FTZ R21, R26, R21 ;  /* 0x000000151a157221 */ /* 0x001fe20000010000 */
[----:B------:R-:W-:Y:S02]  /*1d60*/  ISETP.NE.AND P3, PT, RZ, UR4, PT ;  /* 0x00000004ff007c0c */ /* 0x000fe4000bf65270 */
[----:B------:R-:W-:Y:S01]  /*1d70*/  @!P6 LOP3.LUT R30, RZ, R9, RZ, 0x33, !PT ;  /* 0x00000009ff1ee212 */ /* 0x000fe200078e33ff */
[----:B------:R-:W-:Y:S01]  /*1d80*/  @!P0 IMAD.MOV R19, RZ, RZ, -R19 ;  /* 0x000000ffff138224 */ /* 0x000fe200078e0a13 */
[----:B------:R-:W-:-:S02]  /*1d90*/  FSETP.NE.FTZ.AND P4, PT, R21, RZ, PT ;  /* 0x000000ff1500720b */ /* 0x000fc40003f95000 */
[----:B------:R-:W-:Y:S02]  /*1da0*/  @P5 IADD3 R38, R38, 0x1, RZ ;  /* 0x0000000126265810 */ /* 0x000fe40007ffe0ff */
[----:B------:R-:W-:Y:S02]  /*1db0*/  LOP3.LUT P5, RZ, R8, 0x1f, RZ, 0xc0, !PT ;  /* 0x0000001f08ff7812 */ /* 0x000fe400078ac0ff */
[----:B------:R-:W-:Y:S01]  /*1dc0*/  ISETP.GT.AND P0, PT, R2, RZ, PT ;  /* 0x000000ff0200720c */ /* 0x000fe20003f04270 */
[----:B------:R-:W-:Y:S01]  /*1dd0*/  @!P1 IMAD.MOV R38, RZ, RZ, -R38 ;  /* 0x000000ffff269224 */ /* 0x000fe200078e0a26 */
[----:B------:R-:W-:Y:S02]  /*1de0*/  ISETP.GT.OR P5, PT, R8, 0x7f, P5 ;  /* 0x0000007f0800780c */ /* 0x000fe40002fa4670 */
[----:B------:R-:W-:Y:S02]  /*1df0*/  SEL R8, R4, 0x1, !P3 ;  /* 0x0000000104087807 */ /* 0x000fe40005800000 */
[----:B------:R-:W-:Y:S01]  /*1e00*/  ISETP.NE.AND P1, PT, RZ, c[0x0][0x1c0], PT ;  /* 0x00007000ff007a0c */ /* 0x000fe20003f25270 */
[----:B------:R-:W0:Y:S01]  /*1e10*/  @P4 MUFU.LG2 R4, R21 ;  /* 0x0000001500044308 */ /* 0x000e220000000c00 */
[----:B------:R-:W-:-:S02]  /*1e20*/  SHF.R.S32.HI R18, RZ, 0x1f, R2 ;  /* 0x0000001fff127819 */ /* 0x000fc40000011402 */
[C---:B------:R-:W-:Y:S02]  /*1e30*/  SEL R25, R6.reuse, R19, !P1 ;  /* 0x0000001306197207 */ /* 0x040fe40004800000 */
[----:B------:R-:W-:Y:S02]  /*1e40*/  SEL R31, R6, R38, !P1 ;  /* 0x00000026061f7207 */ /* 0x000fe40004800000 */
[----:B------:R-:W-:Y:S01]  /*1e50*/  ISETP.LT.U32.AND P1, PT, R22, R30, PT ;  /* 0x0000001e1600720c */ /* 0x000fe20003f21070 */
[-C--:B------:R-:W-:Y:S01]  /*1e60*/  IMAD R6, R25, R8.reuse, RZ ;  /* 0x0000000819067224 */ /* 0x080fe200078e02ff */
[----:B------:R-:W-:Y:S01]  /*1e70*/  SHF.R.S32.HI R19, RZ, 0x1f, R30 ;  /* 0x0000001fff137819 */ /* 0x000fe2000001141e */
[----:B------:R-:W-:Y:S01]  /*1e80*/  IMAD R8, R31, R8, RZ ;  /* 0x000000081f087224 */ /* 0x000fe200078e02ff */
[----:B------:R-:W-:Y:S01]  /*1e90*/  LEA.HI.SX32 R9, R2, 0x1, 0x1 ;  /* 0x0000000102097811 */ /* 0x000fe200078f0aff */
[----:B------:R-:W-:Y:S01]  /*1ea0*/  @!P0 IMAD.MOV R9, RZ, RZ, R18 ;  /* 0x000000ffff098224 */ /* 0x000fe200078e0212 */
[----:B------:R-:W-:Y:S01]  /*1eb0*/  ISETP.LT.AND.EX P1, PT, R23, R19, PT, P1 ;  /* 0x000000131700720c */ /* 0x000fe20003f21310 */
[----:B------:R-:W-:-:S02]  /*1ec0*/  IMAD R7, R7, R6, RZ ;  /* 0x0000000607077224 */ /* 0x000fc400078e02ff */
[----:B------:R-:W-:Y:S02]  /*1ed0*/  IMAD.MOV.U32 R31, RZ, RZ, 0x7f800000 ;  /* 0x7f800000ff1f7424 */ /* 0x000fe400078e00ff */
[----:B------:R-:W-:Y:S01]  /*1ee0*/  IMAD R6, R8, R9, RZ ;  /* 0x0000000908067224 */ /* 0x000fe200078e02ff */
[----:B------:R-:W-:Y:S01]  /*1ef0*/  SEL R9, R22, R30, P1 ;  /* 0x0000001e16097207 */ /* 0x000fe20000800000 */
[----:B0-----:R-:W-:Y:S01]  /*1f00*/  @P4 FFMA.FTZ R31, R4, 0.69314718246459960938, R17 ;  /* 0x3f317218041f4823 */ /* 0x001fe20000010011 */
        /* <DEDUP_REMOVED lines=38> */
[----:B------:R-:W-:Y:S05]  /*2170*/  CALL.REL.NOINC `($__internal_1_$__cuda_sm20_div_s64) ;  /* 0x000023e000007944 */ /* 0x000fea0003c00000 */
        /* <DEDUP_REMOVED lines=10> */
.L_x_64:
        /* <DEDUP_REMOVED lines=22> */
.L_x_65:
[----:B------:R-:W-:Y:S05]  /*2380*/  BSYNC B0 ;  /* 0x0000000000007941 */ /* 0x000fea0003800000 */
.L_x_63:
[----:B------:R-:W-:Y:S01]  /*2390*/  LOP3.LUT R19, R17, R0, RZ, 0xfc, !PT ;  /* 0x0000000011137212 */ /* 0x000fe200078efcff */
[----:B------:R-:W-:Y:S03]  /*23a0*/  BSSY B0, `(.L_x_66) ;  /* 0x0000028000007945 */ /* 0x000fe60003800000 */
[----:B------:R-:W-:-:S13]  /*23b0*/  ISETP.NE.U32.AND P0, PT, R19, RZ, PT ;  /* 0x000000ff1300720c */ /* 0x000fda0003f05070 */
[----:B------:R-:W-:Y:S05]  /*23c0*/  @!P0 BRA `(.L_x_67) ;  /* 0x000000f000008947 */ /* 0x000fea0003800000 */
[----:B------:R-:W-:Y:S01]  /*23d0*/  IMAD.MOV.U32 R28, RZ, RZ, R29 ;  /* 0x000000ffff1c7224 */ /* 0x000fe200078e001d */
[----:B------:R-:W-:Y:S02]  /*23e0*/  MOV R25, R0 ;  /* 0x0000000000197202 */ /* 0x000fe40000000f00 */
[----:B------:R-:W-:Y:S02]  /*23f0*/  MOV R26, 0x2410 ;  /* 0x00002410001a7802 */ /* 0x000fe40000000f00 */
[----:B------:R-:W-:Y:S05]  /*2400*/  CALL.REL.NOINC `($__internal_1_$__cuda_sm20_div_s64) ;  /* 0x0000215000007944 */ /* 0x000fea0003c00000 */
[----:B------:R-:W-:Y:S01]  /*2410*/  IADD3 R19, P0, RZ, -R22, RZ ;  /* 0x80000016ff137210 */ /* 0x000fe20007f1e0ff */
[----:B------:R-:W-:Y:S01]  /*2420*/  IMAD.MOV.U32 R43, RZ, RZ, R23 ;  /* 0x000000ffff2b7224 */ /* 0x000fe200078e0017 */
[----:B------:R-:W-:Y:S02]  /*2430*/  MOV R38, R18 ;  /* 0x0000001200267202 */ /* 0x000fe40000000f00 */
[----:B------:R-:W-:Y:S02]  /*2440*/  IADD3.X R24, RZ, ~R23, RZ, P0, !PT ;  /* 0x80000017ff187210 */ /* 0x000fe400007fe4ff */
[----:B------:R-:W-:Y:S02]  /*2450*/  MOV R39, R17 ;  /* 0x0000001100277202 */ /* 0x000fe40000000f00 */
[----:B------:R-:W-:Y:S01]  /*2460*/  MOV R42, R22 ;  /* 0x00000016002a7202 */ /* 0x000fe20000000f00 */
[----:B------:R-:W-:-:S02]  /*2470*/  IMAD R24, R24, R29, RZ ;  /* 0x0000001d18187224 */ /* 0x000fc400078e02ff */
[----:B------:R-:W-:-:S04]  /*2480*/  IMAD.WIDE.U32 R38, R29, R19, R38 ;  /* 0x000000131d267225 */ /* 0x000fc800078e0026 */
[----:B------:R-:W-:-:S04]  /*2490*/  IMAD R0, R0, R19, R24 ;  /* 0x0000001300007224 */ /* 0x000fc800078e0218 */
[----:B------:R-:W-:Y:S01]  /*24a0*/  IMAD.IADD R0, R39, 0x1, R0 ;  /* 0x0000000127007824 */ /* 0x000fe200078e0200 */
[----:B------:R-:W-:Y:S05]  /*24b0*/  BRA `(.L_x_68) ;  /* 0x0000016000007947 */ /* 0x000fea0003800000 */
.L_x_67:
        /* <DEDUP_REMOVED lines=22> */
.L_x_68:
[----:B------:R-:W-:Y:S05]  /*2620*/  BSYNC B0 ;  /* 0x0000000000007941 */ /* 0x000fea0003800000 */
.L_x_66:
        /* <DEDUP_REMOVED lines=11> */
[----:B------:R-:W-:Y:S05]  /*26e0*/  CALL.REL.NOINC `($__internal_1_$__cuda_sm20_div_s64) ;  /* 0x00001e7000007944 */ /* 0x000fea0003c00000 */
[----:B------:R-:W-:-:S04]  /*26f0*/  IADD3 R17, P0, RZ, -R22, RZ ;  /* 0x80000016ff117210 */ /* 0x000fc80007f1e0ff */
[----:B------:R-:W-:Y:S01]  /*2700*/  IADD3.X R18, RZ, ~R23, RZ, P0, !PT ;  /* 0x80000017ff127210 */ /* 0x000fe200007fe4ff */
[----:B------:R-:W-:-:S04]  /*2710*/  IMAD.WIDE.U32 R42, R5, R17, R42 ;  /* 0x00000011052a7225 */ /* 0x000fc800078e002a */
[----:B------:R-:W-:-:S04]  /*2720*/  IMAD R18, R18, R5, RZ ;  /* 0x0000000512127224 */ /* 0x000fc800078e02ff */
[----:B------:R-:W-:-:S05]  /*2730*/  IMAD R4, R4, R17, R18 ;  /* 0x0000001104047224 */ /* 0x000fca00078e0212 */
[----:B------:R-:W-:Y:S01]  /*2740*/  IADD3 R4, R43, R4, RZ ;  /* 0x000000042b047210 */ /* 0x000fe20007ffe0ff */
[----:B------:R-:W-:Y:S05]  /*2750*/  BRA `(.L_x_71) ;  /* 0x0000016000007947 */ /* 0x000fea0003800000 */
.L_x_70:
        /* <DEDUP_REMOVED lines=22> */
.L_x_71:
[----:B------:R-:W-:Y:S05]  /*28c0*/  BSYNC B0 ;  /* 0x0000000000007941 */ /* 0x000fea0003800000 */
.L_x_69:
[-C--:B------:R-:W-:Y:S01]  /*28d0*/  IMAD R5, R41, R16.reuse, RZ ;  /* 0x0000001029057224 */ /* 0x080fe200078e02ff */
[----:B------:R-:W-:Y:S01]  /*28e0*/  SHF.R.S32.HI R17, RZ, 0x1f, R29 ;  /* 0x0000001fff117819 */ /* 0x000fe2000001141d */
[C---:B------:R-:W-:Y:S01]  /*28f0*/  IMAD.WIDE.U32 R46, R40.reuse, R16, RZ ;  /* 0x00000010282e7225 */ /* 0x040fe200078e00ff */
[----:B------:R-:W-:Y:S01]  /*2900*/  ULDC.U8 UR6, c[0x0][0x329] ;  /* 0x0000ca4000067ab9 */ /* 0x000fe20000000000 */
[----:B------:R-:W-:Y:S01]  /*2910*/  BSSY B0, `(.L_x_72) ;  /* 0x0000046000007945 */ /* 0x000fe20003800000 */
[----:B------:R-:W-:Y:S01]  /*2920*/  UISETP.NE.AND UP0, UPT, UR6, URZ, UPT ;  /* 0x0000003f0600728c */ /* 0x000fe2000bf05270 */
[----:B------:R-:W-:Y:S01]  /*2930*/  IMAD R5, R40, R15, R5 ;  /* 0x0000000f28057224 */ /* 0x000fe200078e0205 */
[----:B------:R-:W-:Y:S01]  /*2940*/  ULDC.64 UR4, c[0x0][0x210] ;  /* 0x0000840000047ab9 */ /* 0x000fe20000000a00 */
[----:B------:R-:W-:Y:S01]  /*2950*/  IMAD R0, R0, R29, RZ ;  /* 0x0000001d00007224 */ /* 0x000fe200078e02ff */
[----:B------:R-:W-:Y:S02]  /*2960*/  UIMAD UR4, UR4, UR5, URZ ;  /* 0x00000005040472a4 */ /* 0x000fe4000f8e023f */
[----:B------:R-:W-:Y:S01]  /*2970*/  IADD3 R5, R47, R5, RZ ;  /* 0x000000052f057210 */ /* 0x000fe20007ffe0ff */
[----:B------:R-:W-:Y:S01]  /*2980*/  IMAD R17, R17, R38, R0 ;  /* 0x0000002611117224 */ /* 0x000fe200078e0200 */
[----:B------:R-:W-:Y:S01]  /*2990*/  USEL UR5, UR5, 0x1, !UP0 ;  /* 0x0000000105057887 */ /* 0x000fe2000c000000 */
[----:B------:R-:W-:Y:S01]  /*29a0*/  IMAD.WIDE.U32 R38, R38, R29, RZ ;  /* 0x0000001d26267225 */ /* 0x000fe200078e00ff */
[----:B------:R-:W-:-:S02]  /*29b0*/  USHF.R.S32.HI UR9, URZ, 0x1f, UR4 ;  /* 0x0000001f3f097899 */ /* 0x000fc40008011404 */
[----:B------:R-:W-:Y:S01]  /*29c0*/  USHF.R.S32.HI UR6, URZ, 0x1f, UR5 ;  /* 0x0000001f3f067899 */ /* 0x000fe20008011405 */
[----:B------:R-:W-:Y:S02]  /*29d0*/  IMAD R18, R5, R14, RZ ;  /* 0x0000000e05127224 */ /* 0x000fe400078e02ff */
[----:B------:R-:W-:Y:S02]  /*29e0*/  IMAD R19, R4, UR4, RZ ;  /* 0x0000000404137c24 */ /* 0x000fe4000f8e02ff */
[----:B------:R-:W-:Y:S02]  /*29f0*/  IMAD R25, R13, R46, R18 ;  /* 0x0000002e0d197224 */ /* 0x000fe400078e0212 */
[----:B------:R-:W-:-:S04]  /*2a00*/  IMAD.WIDE.U32 R46, R46, R14, RZ ;  /* 0x0000000e2e2e7225 */ /* 0x000fc800078e00ff */
[----:B------:R-:W-:Y:S01]  /*2a10*/  IMAD R5, R23, UR5, RZ ;  /* 0x0000000517057c24 */ /* 0x000fe2000f8e02ff */
[----:B------:R-:W-:Y:S01]  /*2a20*/  IADD3 R25, R47, R25, RZ ;  /* 0x000000192f197210 */ /* 0x000fe20007ffe0ff */
[C---:B------:R-:W-:Y:S02]  /*2a30*/  IMAD R19, R42.reuse, UR9, R19 ;  /* 0x000000092a137c24 */ /* 0x040fe4000f8e0213 */
[----:B------:R-:W-:Y:S01]  /*2a40*/  IMAD.WIDE.U32 R42, R42, UR4, RZ ;  /* 0x000000042a2a7c25 */ /* 0x000fe2000f8e00ff */
[----:B------:R-:W-:-:S03]  /*2a50*/  LOP3.LUT R0, R49, R25, RZ, 0xfc, !PT ;  /* 0x0000001931007212 */ /* 0x000fc600078efcff */
[----:B------:R-:W-:Y:S01]  /*2a60*/  IMAD R5, R22, UR6, R5 ;  /* 0x0000000616057c24 */ /* 0x000fe2000f8e0205 */
[----:B------:R-:W-:Y:S01]  /*2a70*/  ISETP.NE.U32.AND P0, PT, R0, RZ, PT ;  /* 0x000000ff0000720c */ /* 0x000fe20003f05070 */
[----:B------:R-:W-:Y:S01]  /*2a80*/  IMAD.WIDE.U32 R40, R22, UR5, RZ ;  /* 0x0000000516287c25 */ /* 0x000fe2000f8e00ff */
[----:B------:R-:W-:Y:S02]  /*2a90*/  IADD3 R0, R39, R17, RZ ;  /* 0x0000001127007210 */ /* 0x000fe40007ffe0ff */
[----:B------:R-:W-:Y:S01]  /*2aa0*/  IADD3 R4, R43, R19, RZ ;  /* 0x000000132b047210 */ /* 0x000fe20007ffe0ff */
[----:B------:R-:W-:Y:S01]  /*2ab0*/  IMAD R3, R3, UR4, RZ ;  /* 0x0000000403037c24 */ /* 0x000fe2000f8e02ff */
[----:B------:R-:W-:Y:S01]  /*2ac0*/  IADD3 R5, R41, R5, RZ ;  /* 0x0000000529057210 */ /* 0x000fe20007ffe0ff */
[----:B------:R-:W-:-:S06]  /*2ad0*/  IMAD R2, R2, UR4, RZ ;  /* 0x0000000402027c24 */ /* 0x000fcc000f8e02ff */
[----:B------:R-:W-:Y:S05]  /*2ae0*/  @!P0 BRA `(.L_x_73) ;  /* 0x0000011000008947 */ /* 0x000fea0003800000 */
[----:B------:R-:W-:Y:S01]  /*2af0*/  IMAD.MOV.U32 R18, RZ, RZ, R48 ;  /* 0x000000ffff127224 */ /* 0x000fe200078e0030 */
[----:B------:R-:W-:Y:S01]  /*2b00*/  MOV R17, R49 ;  /* 0x0000003100117202 */ /* 0x000fe20000000f00 */
[----:B------:R-:W-:Y:S01]  /*2b10*/  IMAD.MOV.U32 R28, RZ, RZ, R46 ;  /* 0x000000ffff1c7224 */ /* 0x000fe200078e002e */
[----:B------:R-:W-:Y:S02]  /*2b20*/  MOV R26, 0x2b40 ;  /* 0x00002b40001a7802 */ /* 0x000fe40000000f00 */
[----:B------:R-:W-:Y:S05]  /*2b30*/  CALL.REL.NOINC `($__internal_1_$__cuda_sm20_div_s64) ;  /* 0x00001a2000007944 */ /* 0x000fea0003c00000 */
        /* <DEDUP_REMOVED lines=12> */
.L_x_73:
        /* <DEDUP_REMOVED lines=23> */
.L_x_74:
[----:B------:R-:W-:Y:S05]  /*2d70*/  BSYNC B0 ;  /* 0x0000000000007941 */ /* 0x000fea0003800000 */
.L_x_72:
        /* <DEDUP_REMOVED lines=18> */
.L_x_76:
        /* <DEDUP_REMOVED lines=22> */
.L_x_77:
[----:B------:R-:W-:Y:S05]  /*3000*/  BSYNC B0 ;  /* 0x0000000000007941 */ /* 0x000fea0003800000 */
.L_x_75:
        /* <DEDUP_REMOVED lines=22> */
.L_x_79:
        /* <DEDUP_REMOVED lines=23> */
.L_x_80:
[----:B------:R-:W-:Y:S05]  /*32e0*/  BSYNC B0 ;  /* 0x0000000000007941 */ /* 0x000fea0003800000 */
.L_x_78:
        /* <DEDUP_REMOVED lines=11> */
[----:B------:R-:W-:-:S04]  /*33a0*/  IMAD.WIDE.U32 R50, R14, R3, RZ ;  /* 0x000000030e327225 */ /* 0x000fc800078e00ff */
[----:B------:R-:W-:Y:S02]  /*33b0*/  IMAD R13, R22, R24, R13 ;  /* 0x00000018160d7224 */ /* 0x000fe400078e020d */
[----:B------:R-:W-:Y:S02]  /*33c0*/  IMAD R7, R7, R14, R19 ;  /* 0x0000000e07077224 */ /* 0x000fe400078e0213 */
[----:B------:R-:W-:Y:S01]  /*33d0*/  IMAD R3, R17, R16, R15 ;  /* 0x0000001011037224 */ /* 0x000fe200078e020f */
[----:B------:R-:W-:Y:S01]  /*33e0*/  IADD3 R14, R49, R13, RZ ;  /* 0x0000000d310e7210 */ /* 0x000fe20007ffe0ff */
        /* <DEDUP_REMOVED lines=9> */
[----:B------:R-:W-:Y:S05]  /*3480*/  CALL.REL.NOINC `($__internal_1_$__cuda_sm20_div_s64) ;  /* 0x000010d000007944 */ /* 0x000fea0003c00000 */
[----:B------:R-:W-:Y:S02]  /*3490*/  IADD3 R15, P0, RZ, -R22, RZ ;  /* 0x80000016ff0f7210 */ /* 0x000fe40007f1e0ff */
[----:B------:R-:W-:Y:S02]  /*34a0*/  MOV R16, R46 ;  /* 0x0000002e00107202 */ /* 0x000fe40000000f00 */
[----:B------:R-:W-:-:S02]  /*34b0*/  IADD3.X R13, RZ, ~R23, RZ, P0, !PT ;  /* 0x80000017ff0d7210 */ /* 0x000fc400007fe4ff */
[----:B------:R-:W-:-:S03]  /*34c0*/  MOV R17, R47 ;  /* 0x0000002f00117202 */ /* 0x000fc60000000f00 */
[----:B------:R-:W-:Y:S02]  /*34d0*/  IMAD R13, R13, R12, RZ ;  /* 0x0000000c0d0d7224 */ /* 0x000fe400078e02ff */
[----:B------:R-:W-:Y:S01]  /*34e0*/  IMAD.WIDE.U32 R16, R12, R15, R16 ;  /* 0x0000000f0c107225 */ /* 0x000fe200078e0010 */
[----:B------:R-:W-:-:S03]  /*34f0*/  MOV R12, R22 ;  /* 0x00000016000c7202 */ /* 0x000fc60000000f00 */
[----:B------:R-:W-:Y:S02]  /*3500*/  IMAD R10, R10, R15, R13 ;  /* 0x0000000f0a0a7224 */ /* 0x000fe400078e020d */
[----:B------:R-:W-:Y:S02]  /*3510*/  IMAD.MOV.U32 R13, RZ, RZ, R23 ;  /* 0x000000ffff0d7224 */ /* 0x000fe400078e0017 */
[----:B------:R-:W-:Y:S01]  /*3520*/  IMAD.IADD R10, R17, 0x1, R10 ;  /* 0x00000001110a7824 */ /* 0x000fe200078e020a */
[----:B------:R-:W-:Y:S05]  /*3530*/  BRA `(.L_x_83) ;  /* 0x0000017000007947 */ /* 0x000fea0003800000 */
.L_x_82:
[----:B------:R-:W0:Y:S01]  /*3540*/  I2F.U32.RP R17, R12 ;  /* 0x0000000c00117306 */ /* 0x000e220000209000 */
[----:B------:R-:W-:Y:S01]  /*3550*/  IMAD.MOV.U32 R18, RZ, RZ, RZ ;  /* 0x000000ffff127224 */ /* 0x000fe200078e00ff */
[----:B------:R-:W-:-:S06]  /*3560*/  ISETP.NE.U32.AND P0, PT, R12, RZ, PT ;  /* 0x000000ff0c00720c */ /* 0x000fcc0003f05070 */
        /* <DEDUP_REMOVED lines=18> */
[----:B------:R-:W-:Y:S01]  /*3690*/  MOV R12, R15 ;  /* 0x0000000f000c7202 */ /* 0x000fe20000000f00 */
[----:B------:R-:W-:Y:S02]  /*36a0*/  IMAD.MOV.U32 R13, RZ, RZ, RZ ;  /* 0x000000ffff0d7224 */ /* 0x000fe400078e00ff */
.L_x_83:
[----:B------:R-:W-:Y:S05]  /*36b0*/  BSYNC B0 ;  /* 0x0000000000007941 */ /* 0x000fea0003800000 */
.L_x_81:
        /* <DEDUP_REMOVED lines=23> */
[----:B------:R-:W-:Y:S01]  /*3830*/  IMAD R16, R8, R15, R16 ;  /* 0x0000000f08107224 */ /* 0x000fe200078e0210 */
[----:B------:R-:W-:-:S04]  /*3840*/  MOV R8, R12 ;  /* 0x0000000c00087202 */ /* 0x000fc80000000f00 */
[----:B------:R-:W-:Y:S01]  /*3850*/  IADD3 R13, R13, R16, RZ ;  /* 0x000000100d0d7210 */ /* 0x000fe20007ffe0ff */
[----:B------:R-:W-:Y:S05]  /*3860*/  BRA `(.L_x_86) ;  /* 0x0000017000007947 */ /* 0x000fea0003800000 */
.L_x_85:
        /* <DEDUP_REMOVED lines=23> */
.L_x_86:
[----:B------:R-:W-:Y:S05]  /*39e0*/  BSYNC B0 ;  /* 0x0000000000007941 */ /* 0x000fea0003800000 */
.L_x_84:
        /* <DEDUP_REMOVED lines=20> */
.L_x_62:
[----:B------:R-:W-:-:S04]  /*3b30*/  LEA R2, P0, R38, c[0x0][0x200], 0x2 ;  /* 0x0000800026027a11 */ /* 0x000fc800078010ff */
[----:B------:R-:W-:-:S05]  /*3b40*/  LEA.HI.X R3, R38, c[0x0][0x204], R39, 0x2, P0 ;  /* 0x0000810026037a11 */ /* 0x000fca00000f1427 */
[----:B------:R0:W-:Y:S04]  /*3b50*/  STG.E [R2.64], R31 ;  /* 0x0000001f02007986 */ /* 0x0001e8000c10190a */
.L_x_61:
[----:B------:R-:W-:Y:S05]  /*3b60*/  BSYNC B1 ;  /* 0x0000000000017941 */ /* 0x000fea0003800000 */
.L_x_60:
[C---:B------:R-:W-:Y:S01]  /*3b70*/  ISETP.GE.OR P0, PT, R36.reuse, c[0x0][0x314], P2 ;  /* 0x0000c50024007a0c */ /* 0x040fe20001706670 */
[----:B0-----:R-:W-:Y:S01]  /*3b80*/  IMAD.MOV.U32 R2, RZ, RZ, c[0x0][0x314] ;  /* 0x0000c500ff027624 */ /* 0x001fe200078e00ff */
[C---:B------:R-:W-:Y:S01]  /*3b90*/  IADD3 R0, R36.reuse, 0x20, RZ ;  /* 0x0000002024007810 */ /* 0x040fe20007ffe0ff */
[----:B------:R-:W-:Y:S01]  /*3ba0*/  IMAD.SHL.U32 R36, R36, 0x4, RZ ;  /* 0x0000000424247824 */ /* 0x000fe200078e00ff */
[----:B------:R-:W-:Y:S01]  /*3bb0*/  HFMA2.MMA R9, -RZ, RZ, 0, 0 ;  /* 0x00000000ff097435 */ /* 0x000fe200000001ff */
[----:B------:R-:W-:Y:S01]  /*3bc0*/  CS2R R6, SRZ ;  /* 0x0000000000067805 */ /* 0x000fe2000001ff00 */
[----:B------:R-:W-:Y:S01]  /*3bd0*/  ISETP.GE.OR P2, PT, R0, c[0x0][0x314], P2 ;  /* 0x0000c50000007a0c */ /* 0x000fe20001746670 */
[----:B------:R-:W-:Y:S01]  /*3be0*/  CS2R R4, SRZ ;  /* 0x0000000000047805 */ /* 0x000fe2000001ff00 */
[----:B------:R-:W-:-:S05]  /*3bf0*/  IADD3 R25, R36, 0x80, RZ ;  /* 0x0000008024197810 */ /* 0x000fca0007ffe0ff */
[----:B------:R-:W-:-:S04]  /*3c00*/  @!P0 FADD.FTZ R0, -R31, R34 ;  /* 0x000000221f008221 */ /* 0x000fc80000010100 */
[----:B------:R-:W-:Y:S02]  /*3c10*/  @!P0 FMUL.FTZ R0, R0, 1.4426950216293334961 ;  /* 0x3fb8aa3b00008820 */ /* 0x000fe40000410000 */
[----:B------:R-:W-:-:S04]  /*3c20*/  @!P2 FADD.FTZ R31, -R31, R33 ;  /* 0x000000211f1fa221 */ /* 0x000fc80000010100 */
[----:B------:R-:W0:Y:S01]  /*3c30*/  @!P0 MUFU.EX2 R0, R0 ;  /* 0x0000000000008308 */ /* 0x000e220000000800 */
[----:B------:R-:W-:-:S07]  /*3c40*/  @!P2 FMUL.FTZ R8, R31, 1.4426950216293334961 ;  /* 0x3fb8aa3b1f08a820 */ /* 0x000fce0000410000 */
[----:B------:R-:W1:Y:S01]  /*3c50*/  @!P2 MUFU.EX2 R8, R8 ;  /* 0x000000080008a308 */ /* 0x000e620000000800 */
[----:B0-----:R0:W-:Y:S01]  /*3c60*/  @!P0 STS [R27.X4], R0 ;  /* 0x000000001b008388 */ /* 0x0011e20000004800 */
[----:B------:R-:W-:Y:S02]  /*3c70*/  ISETP.GE.AND P0, PT, R2, 0x1, PT ;  /* 0x000000010200780c */ /* 0x000fe40003f06270 */
[----:B------:R-:W-:Y:S01]  /*3c80*/  CS2R R2, SRZ ;  /* 0x0000000000027805 */ /* 0x000fe2000001ff00 */
[----:B-1----:R1:W-:Y:S01]  /*3c90*/  @!P2 STS [R27.X4+0x280], R8 ;  /* 0x000280081b00a388 */ /* 0x0023e20000004800 */
[----:B0-----:R-:W-:-:S03]  /*3ca0*/  MOV R0, RZ ;  /* 0x000000ff00007202 */ /* 0x001fc60000000f00 */
        /* <DEDUP_REMOVED lines=11> */
[C---:B-1----:R-:W-:Y:S01]  /*3d60*/  IADD3 R8, P0, R21.reuse, UR5, RZ ;  /* 0x0000000515087c10 */ /* 0x042fe2000ff1e0ff */
        /* <DEDUP_REMOVED lines=11> */
.L_x_90:
        /* <DEDUP_REMOVED lines=11> */
.L_x_89:
[----:B------:R-:W-:Y:S05]  /*3ed0*/  BSYNC B0 ;  /* 0x0000000000007941 */ /* 0x000fea0003800000 */
.L_x_88:
        /* <DEDUP_REMOVED lines=15> */
.L_x_87:
        /* <DEDUP_REMOVED lines=11> */
[-C--:B-1----:R-:W-:Y:S02]  /*4080*/  IABS R8, R6.reuse ;  /* 0x0000000600087213 */ /* 0x082fe40000000000 */
        /* <DEDUP_REMOVED lines=77> */
        .weak           $__internal_1_$__cuda_sm20_div_s64
        .type           $__internal_1_$__cuda_sm20_div_s64,@function
        .size           $__internal_1_$__cuda_sm20_div_s64,(.L_x_8859 - $__internal_1_$__cuda_sm20_div_s64)
$__internal_1_$__cuda_sm20_div_s64:
        /* <DEDUP_REMOVED lines=25> */
[----:B------:R-:W-:Y:S02]  /*46f0*/  IADD3 R23, P0, RZ, -R56, RZ ;  /* 0x80000038ff177210 */ /* 0x000fe40007f1e0ff */
[----:B------:R-:W-:Y:S01]  /*4700*/  ISETP.GE.AND P1, PT, R17, RZ, PT ;  /* 0x000000ff1100720c */ /* 0x000fe20003f26270 */
[----:B------:R-:W-:Y:S02]  /*4710*/  IMAD R19, R22, R44, R19 ;  /* 0x0000002c16137224 */ /* 0x000fe400078e0213 */
[----:B------:R-:W-:-:S04]  /*4720*/  IMAD.HI.U32 R54, R55, R23, RZ ;  /* 0x0000001737367227 */ /* 0x000fc800078e00ff */
[----:B------:R-:W-:Y:S01]  /*4730*/  IMAD.X R19, RZ, RZ, ~R19, P0 ;  /* 0x000000ffff137224 */ /* 0x000fe200000e0e13 */
[----:B------:R-:W-:-:S03]  /*4740*/  IADD3 R21, P0, RZ, -R18, RZ ;  /* 0x80000012ff157210 */ /* 0x000fc60007f1e0ff */
[----:B------:R-:W-:Y:S01]  /*4750*/  IMAD.WIDE.U32 R54, P6, R55, R19, R54 ;  /* 0x0000001337367225 */ /* 0x000fe200078c0036 */
[----:B------:R-:W-:-:S03]  /*4760*/  SEL R21, R21, R18, !P1 ;  /* 0x0000001215157207 */ /* 0x000fc60004800000 */
[C---:B------:R-:W-:Y:S02]  /*4770*/  IMAD R24, R22.reuse, R19, RZ ;  /* 0x0000001316187224 */ /* 0x040fe400078e02ff */
[----:B------:R-:W-:-:S04]  /*4780*/  IMAD.HI.U32 R23, P5, R22, R23, R54 ;  /* 0x0000001716177227 */ /* 0x000fc800078a0036 */
[----:B------:R-:W-:Y:S01]  /*4790*/  IMAD.HI.U32 R19, R22, R19, RZ ;  /* 0x0000001316137227 */ /* 0x000fe200078e00ff */
[----:B------:R-:W-:-:S03]  /*47a0*/  IADD3 R24, P4, R24, R23, RZ ;  /* 0x0000001718187210 */ /* 0x000fc60007f9e0ff */
[----:B------:R-:W-:Y:S02]  /*47b0*/  IMAD.X R30, RZ, RZ, ~R17, P0 ;  /* 0x000000ffff1e7224 */ /* 0x000fe400000e0e11 */
[----:B------:R-:W-:Y:S02]  /*47c0*/  IMAD.X R22, R19, 0x1, R22, P6 ;  /* 0x0000000113167824 */ /* 0x000fe400030e0616 */
[----:B------:R-:W-:Y:S01]  /*47d0*/  IMAD.HI.U32 R54, R24, R21, RZ ;  /* 0x0000001518367227 */ /* 0x000fe200078e00ff */
[----:B------:R-:W-:Y:S02]  /*47e0*/  SEL R19, R30, R17, !P1 ;  /* 0x000000111e137207 */ /* 0x000fe40004800000 */
[----:B------:R-:W-:Y:S01]  /*47f0*/  IADD3.X R22, RZ, RZ, R22, P4, P5 ;  /* 0x000000ffff167210 */ /* 0x000fe200027ea416 */
[----:B------:R-:W-:-:S04]  /*4800*/  IMAD.MOV.U32 R55, RZ, RZ, RZ ;  /* 0x000000ffff377224 */ /* 0x000fc800078e00ff */
        /* <DEDUP_REMOVED lines=10> */
[CC--:B------:R-:W-:Y:S01]  /*48b0*/  ISETP.GE.U32.AND P4, PT, R21.reuse, R44.reuse, PT ;  /* 0x0000002c1500720c */ /* 0x0c0fe20003f86070 */
[-C--:B------:R-:W-:Y:S01]  /*48c0*/  IMAD R22, R30, R44.reuse, R23 ;  /* 0x0000002c1e167224 */ /* 0x080fe200078e0217 */
[----:B------:R-:W-:-:S03]  /*48d0*/  IADD3 R24, P1, R21, -R44, RZ ;  /* 0x8000002c15187210 */ /* 0x000fc60007f3e0ff */
[----:B------:R-:W-:Y:S01]  /*48e0*/  IMAD.X R19, R19, 0x1, ~R22, P0 ;  /* 0x0000000113137824 */ /* 0x000fe200000e0e16 */
[----:B------:R-:W-:-:S03]  /*48f0*/  IADD3 R23, P0, R32, 0x1, RZ ;  /* 0x0000000120177810 */ /* 0x000fc60007f1e0ff */
[C---:B------:R-:W-:Y:S01]  /*4900*/  IMAD.X R22, R19.reuse, 0x1, ~R45, P1 ;  /* 0x0000000113167824 */ /* 0x040fe200008e0e2d */
[----:B------:R-:W-:-:S04]  /*4910*/  ISETP.GE.U32.AND.EX P4, PT, R19, R45, PT, P4 ;  /* 0x0000002d1300720c */ /* 0x000fc80003f86140 */
[----:B------:R-:W-:Y:S01]  /*4920*/  SEL R24, R24, R21, P4 ;  /* 0x0000001518187207 */ /* 0x000fe20002000000 */
[----:B------:R-:W-:Y:S01]  /*4930*/  IMAD.X R21, RZ, RZ, R30, P0 ;  /* 0x000000ffff157224 */ /* 0x000fe200000e061e */
[----:B------:R-:W-:Y:S02]  /*4940*/  SEL R23, R23, R32, P4 ;  /* 0x0000002017177207 */ /* 0x000fe40002000000 */
[----:B------:R-:W-:Y:S02]  /*4950*/  SEL R19, R22, R19, P4 ;  /* 0x0000001316137207 */ /* 0x000fe40002000000 */
[----:B------:R-:W-:Y:S01]  /*4960*/  ISETP.GE.U32.AND P0, PT, R24, R44, PT ;  /* 0x0000002c1800720c */ /* 0x000fe20003f06070 */
[----:B------:R-:W-:Y:S01]  /*4970*/  IMAD.MOV.U32 R44, RZ, RZ, R26 ;  /* 0x000000ffff2c7224 */ /* 0x000fe200078e001a */
[----:B------:R-:W-:Y:S02]  /*4980*/  SEL R21, R21, R30, P4 ;  /* 0x0000001e15157207 */ /* 0x000fe40002000000 */
[----:B------:R-:W-:-:S02]  /*4990*/  IADD3 R22, P1, R23, 0x1, RZ ;  /* 0x0000000117167810 */ /* 0x000fc40007f3e0ff */
[----:B------:R-:W-:Y:S01]  /*49a0*/  ISETP.GE.U32.AND.EX P0, PT, R19, R45, PT, P0 ;  /* 0x0000002d1300720c */ /* 0x000fe20003f06100 */
[----:B------:R-:W-:Y:S01]  /*49b0*/  IMAD.MOV.U32 R45, RZ, RZ, 0x0 ;  /* 0x00000000ff2d7424 */ /* 0x000fe200078e00ff */
[----:B------:R-:W-:Y:S02]  /*49c0*/  IADD3.X R24, RZ, R21, RZ, P1, !PT ;  /* 0x00000015ff187210 */ /* 0x000fe40000ffe4ff */
        /* <DEDUP_REMOVED lines=12> */
[----:B------:R-:W-:Y:S06]  /*4a90*/  RET.REL.NODEC R44 `(_ZN5flash32flash_fwd_splitkv_combine_kernelI23Flash_fwd_kernel_traitsILi256ELi64ELi64ELi4ELb0ELb0EN7cutlass10bfloat16_tE19Flash_kernel_traitsILi256ELi64ELi64ELi4ES3_EELi4ELi6ELb0EEEvNS_16Flash_fwd_paramsE) ;  /* 0xffffb5602c007950 */ /* 0x000fec0003c3ffff */
.L_x_91:
        /* <DEDUP_REMOVED lines=14> */
.L_x_8859:


//--------------------- .text._ZN5flash32flash_fwd_splitkv_combine_kernelI23Flash_fwd_kernel_traitsILi256ELi64ELi64ELi4ELb0ELb0EN7cutlass10bfloat16_tE19Flash_kernel_traitsILi256ELi64ELi64ELi4ES3_EELi4ELi5ELb0EEEvNS_16Flash_fwd_paramsE --------------------------
	.section	.text._ZN5flash32flash_fwd_splitkv_combine_kernelI23Flash_fwd_kernel_traitsILi256ELi64ELi64ELi4ELb0ELb0EN7cutlass10bfloat16_tE19Flash_kernel_traitsILi256ELi64ELi64ELi4ES3_EELi4ELi5ELb0EEEvNS_16Flash_fwd_paramsE,"ax",@progbits
	.sectioninfo	@"SHI_REGISTERS=52"
	.align	128
        .global         _ZN5flash32flash_fwd_splitkv_combine_kernelI23Flash_fwd_kernel_traitsILi256ELi64ELi64ELi4ELb0ELb0EN7cutlass10bfloat16_tE19Flash_kernel_traitsILi256ELi64ELi64ELi4ES3_EELi4ELi5ELb0EEEvNS_16Flash_fwd_paramsE
        .type           _ZN5flash32flash_fwd_splitkv_combine_kernelI23Flash_fwd_kernel_traitsILi256ELi64ELi64ELi4ELb0ELb0EN7cutlass10bfloat16_tE19Flash_kernel_traitsILi256ELi64ELi64ELi4ES3_EELi4ELi5ELb0EEEvNS_16Flash_fwd_paramsE,@function
        .size           _ZN5flash32flash_fwd_splitkv_combine_kernelI23Flash_fwd_kernel_traitsILi256ELi64ELi64ELi4ELb0ELb0EN7cutlass10bfloat16_tE19Flash_kernel_traitsILi256ELi64ELi64ELi4ES3_EELi4ELi5ELb0EEEvNS_16Flash_fwd_paramsE,(.L_x_8860 - _ZN5flash32flash_fwd_splitkv_combine_kernelI23Flash_fwd_kernel_traitsILi256ELi64ELi64ELi4ELb0ELb0EN7cutlass10bfloat16_tE19Flash_kernel_traitsILi256ELi64ELi64ELi4ES3_EELi4ELi5ELb0EEEvNS_16Flash_fwd_paramsE)
        .other          _ZN5flash32flash_fwd_splitkv_combine_kernelI23Flash_fwd_kernel_traitsILi256ELi64ELi64ELi4ELb0ELb0EN7cutlass10bfloat16_tE19Flash_kernel_traitsILi256ELi64ELi64ELi4ES3_EELi4ELi5ELb0EEEvNS_16Flash_fwd_paramsE,@"STO_CUDA_ENTRY STV_DEFAULT"
_ZN5flash32flash_fwd_splitkv_combine_kernelI23Flash_fwd_kernel_traitsILi256ELi64ELi64ELi4ELb0ELb0EN7cutlass10bfloat16_tE19Flash_kernel_traitsILi256ELi64ELi64ELi4ES3_EELi4ELi5ELb0EEEvNS_16Flash_fwd_paramsE:
.text._ZN5flash32flash_fwd_splitkv_combine_kernelI23Flash_fwd_kernel_traitsILi256ELi64ELi64ELi4ELb0ELb0EN7cutlass10bfloat16_tE19Flash_kernel_traitsILi256ELi64ELi64ELi4ES3_EELi4ELi5ELb0EEEvNS_16Flash_fwd_paramsE:
        /* <DEDUP_REMOVED lines=23> */
[----:B------:R-:W-:Y:S05]  /*0170*/  CALL.REL.NOINC `($__internal_2_$__cuda_sm20_div_s64) ;  /* 0x0000434000007944 */ /* 0x000fea0003c00000 */
[----:B------:R-:W-:Y:S05]  /*0180*/  BRA `(.L_x_93) ;  /* 0x0000013000007947 */ /* 0x000fea0003800000 */
.L_x_92:
[----:B------:R-:W0:Y:S01]  /*0190*/  I2F.U32.RP R4, R30 ;  /* 0x0000001e00047306 */ /* 0x000e220000209000 */
[----:B------:R-:W-:Y:S01]  /*01a0*/  IMAD.MOV.U32 R6, RZ, RZ, RZ ;  /* 0x000000ffff067224 */ /* 0x000fe200078e00ff */
[----:B------:R-:W-:Y:S01]  /*01b0*/  ISETP.NE.U32.AND P0, PT, R30, RZ, PT ;  /* 0x000000ff1e00720c */ /* 0x000fe20003f05070 */
[----:B------:R-:W-:-:S05]  /*01c0*/  HFMA2.MMA R21, -RZ, RZ, 0, 0 ;  /* 0x00000000ff157435 */ /* 0x000fca00000001ff */
[----:B0-----:R-:W0:Y:S02]  /*01d0*/  MUFU.RCP R7, R4 ;  /* 0x0000000400077308 */ /* 0x001e240000001000 */
[----:B0-----:R-:W-:-:S06]  /*01e0*/  IADD3 R7, R7, 0xffffffe, RZ ;  /* 0x0ffffffe07077810 */ /* 0x001fcc0007ffe0ff */
        /* <DEDUP_REMOVED lines=13> */
.L_x_93:
        /* <DEDUP_REMOVED lines=9> */
[----:B------:R-:W-:Y:S01]  /*0350*/  MOV R17, R21 ;  /* 0x0000001500117202 */ /* 0x000fe20000000f00 */
[----:B------:R-:W-:Y:S01]  /*0360*/  IMAD.MOV.U32 R24, RZ, RZ, R3 ;  /* 0x000000ffff187224 */ /* 0x000fe200078e0003 */
[----:B------:R-:W-:Y:S02]  /*0370*/  MOV R22, 0x390 ;  /* 0x0000039000167802 */ /* 0x000fe40000000f00 */
[----:B------:R-:W-:Y:S05]  /*0380*/  CALL.REL.NOINC `($__internal_2_$__cuda_sm20_div_s64) ;  /* 0x0000413000007944 */ /* 0x000fea0003c00000 */
[----:B------:R-:W-:Y:S02]  /*0390*/  MOV R8, R20 ;  /* 0x0000001400087202 */ /* 0x000fe40000000f00 */
[----:B------:R-:W-:Y:S01]  /*03a0*/  MOV R9, R21 ;  /* 0x0000001500097202 */ /* 0x000fe20000000f00 */
[----:B------:R-:W-:Y:S05]  /*03b0*/  BRA `(.L_x_96) ;  /* 0x0000013000007947 */ /* 0x000fea0003800000 */
.L_x_95:
        /* <DEDUP_REMOVED lines=19> */
.L_x_96:
[----:B------:R-:W-:Y:S05]  /*04f0*/  BSYNC B0 ;  /* 0x0000000000007941 */ /* 0x000fea0003800000 */
.L_x_94:
        /* <DEDUP_REMOVED lines=13> */
[----:B------:R-:W-:-:S04]  /*05d0*/  IMAD.HI.U32 R13, R13, R6, R12 ;  /* 0x000000060d0d7227 */ /* 0x000fc800078e000c */
[----:B------:R-:W-:-:S04]  /*05e0*/  IMAD.MOV.U32 R6, RZ, RZ, R4 ;  /* 0x000000ffff067224 */ /* 0x000fc800078e0004 */
        /* <DEDUP_REMOVED lines=8> */
[----:B------:R-:W-:-:S04]  /*0670*/  LOP3.LUT R4, R2, R7, RZ, 0x3c, !PT ;  /* 0x0000000702047212 */ /* 0x000fc800078e3cff */
[----:B------:R-:W-:-:S07]  /*0680*/  ISETP.GE.AND P0, PT, R4, RZ, PT ;  /* 0x000000ff0400720c */ /* 0x000fce0003f06270 */
[----:B------:R-:W-:-:S06]  /*0690*/  @P2 IADD3 R10, R10, 0x1, RZ ;  /* 0x000000010a0a2810 */ /* 0x000fcc0007ffe0ff */
[----:B------:R-:W-:Y:S01]  /*06a0*/  @!P0 IMAD.MOV R10, RZ, RZ, -R10 ;  /* 0x000000ffff0a8224 */ /* 0x000fe200078e0a0a */
[----:B------:R-:W-:-:S04]  /*06b0*/  @!P1 LOP3.LUT R10, RZ, R7, RZ, 0x33, !PT ;  /* 0x00000007ff0a9212 */ /* 0x000fc800078e33ff */
[----:B------:R-:W-:Y:S02]  /*06c0*/  ISETP.LT.U32.AND P0, PT, R3, R10, PT ;  /* 0x0000000a0300720c */ /* 0x000fe40003f01070 */
[----:B------:R-:W-:-:S04]  /*06d0*/  SHF.R.S32.HI R4, RZ, 0x1f, R10 ;  /* 0x0000001fff047819 */ /* 0x000fc8000001140a */
[----:B------:R-:W-:-:S04]  /*06e0*/  ISETP.LT.AND.EX P0, PT, R23, R4, PT, P0 ;  /* 0x000000041700720c */ /* 0x000fc80003f01300 */
[----:B------:R-:W-:Y:S02]  /*06f0*/  SEL R15, R23, R4, P0 ;  /* 0x00000004170f7207 */ /* 0x000fe40000000000 */
        /* <DEDUP_REMOVED lines=11> */
.L_x_98:
        /* <DEDUP_REMOVED lines=19> */
.L_x_99:
[----:B------:R-:W-:Y:S05]  /*08e0*/  BSYNC B0 ;  /* 0x0000000000007941 */ /* 0x000fea0003800000 */
.L_x_97:
        /* <DEDUP_REMOVED lines=26> */
[----:B------:R-:W-:Y:S01]  /*0a90*/  ISETP.GE.U32.AND P0, PT, R3, R6, PT ;  /* 0x000000060300720c */ /* 0x000fe20003f06070 */
[----:B------:R-:W-:-:S05]  /*0aa0*/  IMAD.MOV.U32 R3, RZ, RZ, c[0x0][0x1c0] ;  /* 0x00007000ff037624 */ /* 0x000fca00078e00ff */
[C---:B------:R-:W-:Y:S01]  /*0ab0*/  IADD3 R6, R3.reuse, -0x1, RZ ;  /* 0xffffffff03067810 */ /* 0x040fe20007ffe0ff */
[----:B------:R-:W-:-:S06]  /*0ac0*/  IMAD R3, R3, c[0x0][0x214], RZ ;  /* 0x0000850003037a24 */ /* 0x000fcc00078e02ff */
        /* <DEDUP_REMOVED lines=8> */
[----:B------:R-:W-:-:S03]  /*0b50*/  IMAD.MOV R7, RZ, RZ, -R7 ;  /* 0x000000ffff077224 */ /* 0x000fc600078e0a07 */
[----:B------:R-:W-:Y:S02]  /*0b60*/  IABS R10, R4 ;  /* 0x00000004000a7213 */ /* 0x000fe40000000000 */
        /* <DEDUP_REMOVED lines=34> */
[----:B------:R-:W-:Y:S02]  /*0d90*/  MOV R32, R20 ;  /* 0x0000001400207202 */ /* 0x000fe40000000f00 */
[----:B------:R-:W-:Y:S01]  /*0da0*/  MOV R33, R21 ;  /* 0x0000001500217202 */ /* 0x000fe20000000f00 */
[----:B------:R-:W-:Y:S05]  /*0db0*/  BRA `(.L_x_102) ;  /* 0x0000013000007947 */ /* 0x000fea0003800000 */
.L_x_101:
        /* <DEDUP_REMOVED lines=19> */
.L_x_102:
[----:B------:R-:W-:Y:S05]  /*0ef0*/  BSYNC B0 ;  /* 0x0000000000007941 */ /* 0x000fea0003800000 */
.L_x_100:
[-C--:B------:R-:W-:Y:S01]  /*0f00*/  IABS R18, R3.reuse ;  /* 0x0000000300127213 */ /* 0x080fe20000000000 */
[----:B------:R-:W-:Y:S01]  /*0f10*/  BSSY B0, `(.L_x_103) ;  /* 0x000003b000007945 */ /* 0x000fe20003800000 */
[----:B------:R-:W-:Y:S02]  /*0f20*/  IABS R10, R3 ;  /* 0x00000003000a7213 */ /* 0x000fe40000000000 */
[----:B------:R-:W0:Y:S01]  /*0f30*/  I2F.RP R19, R18 ;  /* 0x0000001200137306 */ /* 0x000e220000209400 */
[----:B------:R-:W-:Y:S02]  /*0f40*/  IADD3 R7, R18, UR6, RZ ;  /* 0x0000000612077c10 */ /* 0x000fe4000fffe0ff */
[----:B------:R-:W-:Y:S02]  /*0f50*/  IMAD.MOV R10, RZ, RZ, -R10 ;  /* 0x000000ffff0a7224 */ /* 0x000fe400078e0a0a */
[----:B------:R-:W-:-:S03]  /*0f60*/  IABS R12, R7 ;  /* 0x00000007000c7213 */ /* 0x000fc60000000000 */
        /* <DEDUP_REMOVED lines=22> */
[----:B------:R-:W-:-:S04]  /*10d0*/  SEL R10, R9, R19, P0 ;  /* 0x00000013090a7207 */ /* 0x000fc80000000000 */
[----:B------:R-:W-:-:S04]  /*10e0*/  LOP3.LUT R12, R9, R10, RZ, 0xfc, !PT ;  /* 0x0000000a090c7212 */ /* 0x000fc800078efcff */
[----:B------:R-:W-:Y:S02]  /*10f0*/  ISETP.NE.U32.AND P1, PT, R12, RZ, PT ;  /* 0x000000ff0c00720c */ /* 0x000fe40003f25070 */
[----:B------:R-:W-:-:S11]  /*1100*/  SEL R12, R8, R17, P0 ;  /* 0x00000011080c7207 */ /* 0x000fd60000000000 */
        /* <DEDUP_REMOVED lines=8> */
.L_x_104:
        /* <DEDUP_REMOVED lines=19> */
.L_x_105:
[----:B------:R-:W-:Y:S05]  /*12c0*/  BSYNC B0 ;  /* 0x0000000000007941 */ /* 0x000fea0003800000 */
.L_x_103:
[----:B------:R-:W-:Y:S01]  /*12d0*/  IABS R17, c[0x0][0x214] ;  /* 0x0000850000117a13 */ /* 0x000fe20000000000 */
[----:B------:R-:W-:Y:S01]  /*12e0*/  IMAD.MOV.U32 R18, RZ, RZ, RZ ;  /* 0x000000ffff127224 */ /* 0x000fe200078e00ff */
[----:B------:R-:W-:Y:S01]  /*12f0*/  ISETP.GT.AND P3, PT, R3, RZ, PT ;  /* 0x000000ff0300720c */ /* 0x000fe20003f64270 */
[----:B------:R-:W-:Y:S01]  /*1300*/  ULDC.U8 UR4, c[0x0][0x329] ;  /* 0x0000ca4000047ab9 */ /* 0x000fe20000000000 */
[----:B------:R-:W0:Y:S01]  /*1310*/  I2F.RP R22, R17 ;  /* 0x0000001100167306 */ /* 0x000e220000209400 */
[----:B------:R-:W-:Y:S01]  /*1320*/  IABS R26, R4 ;  /* 0x00000004001a7213 */ /* 0x000fe20000000000 */
[----:B------:R-:W-:Y:S01]  /*1330*/  ULDC.64 UR10, c[0x0][0x118] ;  /* 0x00004600000a7ab9 */ /* 0x000fe20000000a00 */
[----:B------:R-:W-:Y:S01]  /*1340*/  LOP3.LUT R4, R4, c[0x0][0x1c0], RZ, 0x3c, !PT ;  /* 0x0000700004047a12 */ /* 0x000fe200078e3cff */
[----:B------:R-:W-:Y:S04]  /*1350*/  BSSY B0, `(.L_x_106) ;  /* 0x000007b000007945 */ /* 0x000fe80003800000 */
[----:B0-----:R-:W0:Y:S02]  /*1360*/  MUFU.RCP R19, R22 ;  /* 0x0000001600137308 */ /* 0x001e240000001000 */
[----:B0-----:R-:W-:-:S06]  /*1370*/  IADD3 R19, R19, 0xffffffe, RZ ;  /* 0x0ffffffe13137810 */ /* 0x001fcc0007ffe0ff */
[----:B------:R-:W0:Y:S02]  /*1380*/  F2I.FTZ.U32.TRUNC.NTZ R19, R19 ;  /* 0x0000001300137305 */ /* 0x000e24000021f000 */
[----:B0-----:R-:W-:-:S04]  /*1390*/  IMAD.MOV R8, RZ, RZ, -R19 ;  /* 0x000000ffff087224 */ /* 0x001fc800078e0a13 */
[----:B------:R-:W-:Y:S01]  /*13a0*/  IMAD R9, R8, R17, RZ ;  /* 0x0000001108097224 */ /* 0x000fe200078e02ff */
[----:B------:R-:W-:Y:S02]  /*13b0*/  IABS R8, R7 ;  /* 0x0000000700087213 */ /* 0x000fe40000000000 */
[----:B------:R-:W-:Y:S01]  /*13c0*/  LOP3.LUT R7, R7, c[0x0][0x214], RZ, 0x3c, !PT ;  /* 0x0000850007077a12 */ /* 0x000fe200078e3cff */
[----:B------:R-:W-:-:S03]  /*13d0*/  IMAD.HI.U32 R9, R19, R9, R18 ;  /* 0x0000000913097227 */ /* 0x000fc600078e0012 */
[----:B------:R-:W-:Y:S02]  /*13e0*/  ISETP.GE.AND P1, PT, R7, RZ, PT ;  /* 0x000000ff0700720c */ /* 0x000fe40003f26270 */
[----:B------:R-:W-:Y:S01]  /*13f0*/  SHF.R.S32.HI R7, RZ, 0x1f, R3 ;  /* 0x0000001fff077819 */ /* 0x000fe20000011403 */
[----:B------:R-:W-:Y:S01]  /*1400*/  IMAD.HI.U32 R18, R9, R8, RZ ;  /* 0x0000000809127227 */ /* 0x000fe200078e00ff */
[----:B------:R-:W-:-:S03]  /*1410*/  LEA.HI.SX32 R3, R3, 0x1, 0x1 ;  /* 0x0000000103037811 */ /* 0x000fc600078f0aff */
[----:B------:R-:W-:Y:S02]  /*1420*/  IMAD.MOV R9, RZ, RZ, -R18 ;  /* 0x000000ffff097224 */ /* 0x000fe400078e0a12 */
[----:B------:R-:W-:Y:S02]  /*1430*/  @!P3 IMAD.MOV R3, RZ, RZ, R7 ;  /* 0x000000ffff03b224 */ /* 0x000fe400078e0207 */
[----:B------:R-:W-:-:S05]  /*1440*/  IMAD R8, R17, R9, R8 ;  /* 0x0000000911087224 */ /* 0x000fca00078e0208 */
[----:B------:R-:W-:-:S13]  /*1450*/  ISETP.GT.U32.AND P0, PT, R17, R8, PT ;  /* 0x000000081100720c */ /* 0x000fda0003f04070 */
[----:B------:R-:W-:Y:S01]  /*1460*/  @!P0 IMAD.IADD R8, R8, 0x1, -R17 ;  /* 0x0000000108088824 */ /* 0x000fe200078e0a11 */
[----:B------:R-:W-:Y:S02]  /*1470*/  @!P0 IADD3 R18, R18, 0x1, RZ ;  /* 0x0000000112128810 */ /* 0x000fe40007ffe0ff */
[----:B------:R-:W-:Y:S02]  /*1480*/  ISETP.NE.AND P0, PT, RZ, c[0x0][0x214], PT ;  /* 0x00008500ff007a0c */ /* 0x000fe40003f05270 */
[----:B------:R-:W-:Y:S02]  /*1490*/  ISETP.GE.U32.AND P2, PT, R8, R17, PT ;  /* 0x000000110800720c */ /* 0x000fe40003f46070 */
[----:B------:R-:W-:-:S04]  /*14a0*/  IABS R8, c[0x0][0x1c0] ;  /* 0x0000700000087a13 */ /* 0x000fc80000000000 */
[----:B------:R-:W0:Y:S07]  /*14b0*/  I2F.U32.RP R17, R8 ;  /* 0x0000000800117306 */ /* 0x000e2e0000209000 */
[----:B------:R-:W-:-:S05]  /*14c0*/  @P2 IADD3 R18, R18, 0x1, RZ ;  /* 0x0000000112122810 */ /* 0x000fca0007ffe0ff */
[----:B------:R-:W-:Y:S01]  /*14d0*/  @!P1 IMAD.MOV R18, RZ, RZ, -R18 ;  /* 0x000000ffff129224 */ /* 0x000fe200078e0a12 */
[----:B------:R-:W-:Y:S01]  /*14e0*/  @!P0 LOP3.LUT R18, RZ, c[0x0][0x214], RZ, 0x33, !PT ;  /* 0x00008500ff128a12 */ /* 0x000fe200078e33ff */
[----:B0-----:R-:W0:Y:S04]  /*14f0*/  MUFU.RCP R19, R17 ;  /* 0x0000001100137308 */ /* 0x001e280000001000 */
[----:B------:R-:W-:-:S05]  /*1500*/  IMAD R3, R3, R18, RZ ;  /* 0x0000001203037224 */ /* 0x000fca00078e02ff */
[----:B------:R-:W-:-:S04]  /*1510*/  IABS R7, R3 ;  /* 0x0000000300077213 */ /* 0x000fc80000000000 */
[----:B------:R-:W1:Y:S01]  /*1520*/  I2F.RP R24, R7 ;  /* 0x0000000700187306 */ /* 0x000e620000209400 */
[----:B------:R-:W-:Y:S01]  /*1530*/  IMAD.IADD R6, R6, 0x1, R7 ;  /* 0x0000000106067824 */ /* 0x000fe200078e0207 */
[----:B0-----:R-:W-:-:S06]  /*1540*/  IADD3 R19, R19, 0xffffffe, RZ ;  /* 0x0ffffffe13137810 */ /* 0x001fcc0007ffe0ff */
[----:B------:R-:W0:Y:S08]  /*1550*/  F2I.FTZ.U32.TRUNC.NTZ R19, R19 ;  /* 0x0000001300137305 */ /* 0x000e30000021f000 */
[----:B-1----:R-:W1:Y:S01]  /*1560*/  MUFU.RCP R9, R24 ;  /* 0x0000001800097308 */ /* 0x002e620000001000 */
[----:B0-----:R-:W-:-:S04]  /*1570*/  IMAD.MOV R25, RZ, RZ, -R19 ;  /* 0x000000ffff197224 */ /* 0x001fc800078e0a13 */
[----:B------:R-:W-:Y:S01]  /*1580*/  IMAD R25, R25, R8, RZ ;  /* 0x0000000819197224 */ /* 0x000fe200078e02ff */
[----:B-1----:R-:W-:Y:S02]  /*1590*/  IADD3 R22, R9, 0xffffffe, RZ ;  /* 0x0ffffffe09167810 */ /* 0x002fe40007ffe0ff */
[----:B------:R-:W-:Y:S02]  /*15a0*/  IABS R24, R6 ;  /* 0x0000000600187213 */ /* 0x000fe40000000000 */
[----:B------:R-:W0:Y:S02]  /*15b0*/  F2I.FTZ.U32.TRUNC.NTZ R23, R22 ;  /* 0x0000001600177305 */ /* 0x000e24000021f000 */
[----:B0-----:R-:W-:Y:S02]  /*15c0*/  IMAD.MOV R18, RZ, RZ, -R23 ;  /* 0x000000ffff127224 */ /* 0x001fe400078e0a17 */
[----:B------:R-:W-:Y:S02]  /*15d0*/  IMAD.MOV.U32 R22, RZ, RZ, RZ ;  /* 0x000000ffff167224 */ /* 0x000fe400078e00ff */
[----:B------:R-:W-:-:S02]  /*15e0*/  IMAD R9, R18, R7, RZ ;  /* 0x0000000712097224 */ /* 0x000fc400078e02ff */
[----:B------:R-:W-:Y:S02]  /*15f0*/  IMAD.MOV.U32 R18, RZ, RZ, RZ ;  /* 0x000000ffff127224 */ /* 0x000fe400078e00ff */
[----:B------:R-:W-:Y:S01]  /*1600*/  IMAD.HI.U32 R9, R23, R9, R22 ;  /* 0x0000000917097227 */ /* 0x000fe200078e0016 */
[----:B------:R-:W-:-:S03]  /*1610*/  IABS R22, R3 ;  /* 0x0000000300167213 */ /* 0x000fc60000000000 */
[----:B------:R-:W-:Y:S01]  /*1620*/  IMAD.HI.U32 R25, R19, R25, R18 ;  /* 0x0000001913197227 */ /* 0x000fe200078e0012 */
[----:B------:R-:W-:-:S03]  /*1630*/  IABS R19, c[0x0][0x1c0] ;  /* 0x0000700000137a13 */ /* 0x000fc60000000000 */
[----:B------:R-:W-:Y:S02]  /*1640*/  IMAD.MOV R22, RZ, RZ, -R22 ;  /* 0x000000ffff167224 */ /* 0x000fe400078e0a16 */
[----:B------:R-:W-:Y:S02]  /*1650*/  IMAD.MOV R19, RZ, RZ, -R19 ;  /* 0x000000ffff137224 */ /* 0x000fe400078e0a13 */
[----:B------:R-:W-:-:S04]  /*1660*/  IMAD.HI.U32 R18, R25, R26, RZ ;  /* 0x0000001a19127227 */ /* 0x000fc800078e00ff */
[----:B------:R-:W-:-:S04]  /*1670*/  IMAD.HI.U32 R9, R9, R24, RZ ;  /* 0x0000001809097227 */ /* 0x000fc800078e00ff */
[----:B------:R-:W-:Y:S02]  /*1680*/  IMAD R17, R18, R19, R26 ;  /* 0x0000001312117224 */ /* 0x000fe400078e021a */
[--C-:B------:R-:W-:Y:S02]  /*1690*/  IMAD R22, R9, R22, R24.reuse ;  /* 0x0000001609167224 */ /* 0x100fe400078e0218 */
[----:B------:R-:W-:Y:S01]  /*16a0*/  IMAD.HI.U32 R25, R25, R24, RZ ;  /* 0x0000001819197227 */ /* 0x000fe200078e00ff */
[----:B------:R-:W-:Y:S02]  /*16b0*/  ISETP.GT.U32.AND P3, PT, R8, R17, PT ;  /* 0x000000110800720c */ /* 0x000fe40003f64070 */
[----:B------:R-:W-:Y:S01]  /*16c0*/  ISETP.GT.U32.AND P0, PT, R7, R22, PT ;  /* 0x000000160700720c */ /* 0x000fe20003f04070 */
[----:B------:R-:W-:-:S05]  /*16d0*/  IMAD R19, R25, R19, R24 ;  /* 0x0000001319137224 */ /* 0x000fca00078e0218 */
[----:B------:R-:W-:-:S05]  /*16e0*/  ISETP.GT.U32.AND P1, PT, R8, R19, PT ;  /* 0x000000130800720c */ /* 0x000fca0003f24070 */
[--C-:B------:R-:W-:Y:S01]  /*16f0*/  @!P3 IMAD.IADD R17, R17, 0x1, -R8.reuse ;  /* 0x000000011111b824 */ /* 0x100fe200078e0a08 */
[----:B------:R-:W-:Y:S01]  /*1700*/  @!P3 IADD3 R18, R18, 0x1, RZ ;  /* 0x000000011212b810 */ /* 0x000fe20007ffe0ff */
[----:B------:R-:W-:Y:S01]  /*1710*/  @!P0 IMAD.IADD R22, R22, 0x1, -R7 ;  /* 0x0000000116168824 */ /* 0x000fe200078e0a07 */
[----:B------:R-:W-:Y:S02]  /*1720*/  @!P0 IADD3 R9, R9, 0x1, RZ ;  /* 0x0000000109098810 */ /* 0x000fe40007ffe0ff */
[----:B------:R-:W-:Y:S02]  /*1730*/  ISETP.GE.U32.AND P6, PT, R17, R8, PT ;  /* 0x000000081100720c */ /* 0x000fe40003fc6070 */
[----:B------:R-:W0:Y:S01]  /*1740*/  S2R R17, SR_TID.X ;  /* 0x0000000000117919 */ /* 0x000e220000002100 */
[-C--:B------:R-:W-:Y:S01]  /*1750*/  ISETP.GE.U32.AND P2, PT, R22, R7.reuse, PT ;  /* 0x000000071600720c */ /* 0x080fe20003f46070 */
[----:B------:R-:W-:Y:S01]  /*1760*/  @!P1 IMAD.IADD R19, R19, 0x1, -R8 ;  /* 0x0000000113139824 */ /* 0x000fe200078e0a08 */
[----:B------:R-:W-:-:S02]  /*1770*/  LOP3.LUT R22, R6, R7, RZ, 0x3c, !PT ;  /* 0x0000000706167212 */ /* 0x000fc400078e3cff */
[----:B------:R-:W-:Y:S02]  /*1780*/  ISETP.GE.AND P0, PT, R4, RZ, PT ;  /* 0x000000ff0400720c */ /* 0x000fe40003f06270 */
[----:B------:R-:W-:Y:S02]  /*1790*/  ISETP.GE.AND P4, PT, R22, RZ, PT ;  /* 0x000000ff1600720c */ /* 0x000fe40003f86270 */
[----:B------:R-:W-:Y:S02]  /*17a0*/  ISETP.GT.AND P3, PT, R2, RZ, PT ;  /* 0x000000ff0200720c */ /* 0x000fe40003f64270 */
[----:B------:R-:W-:Y:S02]  /*17b0*/  @P6 IADD3 R18, R18, 0x1, RZ ;  /* 0x0000000112126810 */ /* 0x000fe40007ffe0ff */
[----:B------:R-:W-:Y:S02]  /*17c0*/  ISETP.NE.AND P6, PT, R3, RZ, PT ;  /* 0x000000ff0300720c */ /* 0x000fe40003fc5270 */
[----:B------:R-:W-:-:S02]  /*17d0*/  @P2 IADD3 R9, R9, 0x1, RZ ;  /* 0x0000000109092810 */ /* 0x000fc40007ffe0ff */
[----:B------:R-:W-:Y:S01]  /*17e0*/  ISETP.GE.U32.AND P5, PT, R19, R8, PT ;  /* 0x000000081300720c */ /* 0x000fe20003fa6070 */
[----:B------:R-:W-:Y:S01]  /*17f0*/  IMAD.MOV.U32 R19, RZ, RZ, c[0x0][0x214] ;  /* 0x00008500ff137624 */ /* 0x000fe200078e00ff */
[----:B------:R-:W-:Y:S01]  /*1800*/  LOP3.LUT R6, R6, c[0x0][0x1c0], RZ, 0x3c, !PT ;  /* 0x0000700006067a12 */ /* 0x000fe200078e3cff */
[----:B------:R-:W-:Y:S01]  /*1810*/  @!P4 IMAD.MOV R9, RZ, RZ, -R9 ;  /* 0x000000ffff09c224 */ /* 0x000fe200078e0a09 */
[----:B------:R-:W-:Y:S01]  /*1820*/  @!P1 IADD3 R25, R25, 0x1, RZ ;  /* 0x0000000119199810 */ /* 0x000fe20007ffe0ff */
[----:B------:R-:W-:Y:S01]  /*1830*/  @!P0 IMAD.MOV R18, RZ, RZ, -R18 ;  /* 0x000000ffff128224 */ /* 0x000fe200078e0a12 */
[----:B------:R-:W-:Y:S02]  /*1840*/  ISETP.GE.AND P2, PT, R6, RZ, PT ;  /* 0x000000ff0600720c */ /* 0x000fe40003f46270 */
[----:B------:R-:W-:Y:S02]  /*1850*/  ISETP.NE.AND P4, PT, RZ, c[0x0][0x1c0], PT ;  /* 0x00007000ff007a0c */ /* 0x000fe40003f85270 */
[----:B------:R-:W-:-:S02]  /*1860*/  LOP3.LUT R6, RZ, c[0x0][0x1c0], RZ, 0x33, !PT ;  /* 0x00007000ff067a12 */ /* 0x000fc400078e33ff */
[----:B------:R-:W-:Y:S02]  /*1870*/  SHF.R.S32.HI R8, RZ, 0x1f, R2 ;  /* 0x0000001fff087819 */ /* 0x000fe40000011402 */
[----:B------:R-:W-:Y:S02]  /*1880*/  ISETP.NE.AND P1, PT, RZ, UR4, PT ;  /* 0x00000004ff007c0c */ /* 0x000fe4000bf25270 */
[----:B0-----:R-:W-:Y:S02]  /*1890*/  SHF.R.S32.HI R4, RZ, 0x1f, R17 ;  /* 0x0000001fff047819 */ /* 0x001fe40000011411 */
[----:B------:R-:W-:Y:S01]  /*18a0*/  LEA.HI.SX32 R22, R2, 0x1, 0x1 ;  /* 0x0000000102167811 */ /* 0x000fe200078f0aff */
[----:B------:R-:W-:Y:S01]  /*18b0*/  @!P3 IMAD.MOV R22, RZ, RZ, R8 ;  /* 0x000000ffff16b224 */ /* 0x000fe200078e0208 */
[----:B------:R-:W-:Y:S02]  /*18c0*/  SEL R19, R19, 0x1, !P1 ;  /* 0x0000000113137807 */ /* 0x000fe40004800000 */
[----:B------:R-:W-:-:S02]  /*18d0*/  SEL R18, R6, R18, !P4 ;  /* 0x0000001206127207 */ /* 0x000fc40006000000 */
[----:B------:R-:W-:Y:S02]  /*18e0*/  @!P6 LOP3.LUT R9, RZ, R7, RZ, 0x33, !PT ;  /* 0x00000007ff09e212 */ /* 0x000fe400078e33ff */
[----:B------:R-:W-:Y:S01]  /*18f0*/  LEA.HI R8, R4, R17, RZ, 0x2 ;  /* 0x0000001104087211 */ /* 0x000fe200078f10ff */
[----:B------:R-:W-:Y:S01]  /*1900*/  IMAD R7, R18, R19, RZ ;  /* 0x0000001312077224 */ /* 0x000fe200078e02ff */
[----:B------:R-:W-:Y:S02]  /*1910*/  @P5 IADD3 R25, R25, 0x1, RZ ;  /* 0x0000000119195810 */ /* 0x000fe40007ffe0ff */
[----:B------:R-:W-:Y:S01]  /*1920*/  ISETP.LT.U32.AND P0, PT, R20, R9, PT ;  /* 0x000000091400720c */ /* 0x000fe20003f01070 */
[----:B------:R-:W-:Y:S01]  /*1930*/  IMAD R7, R22, R7, RZ ;  /* 0x0000000716077224 */ /* 0x000fe200078e02ff */
[----:B------:R-:W-:Y:S01]  /*1940*/  SHF.R.S32.HI R23, RZ, 0x1f, R9 ;  /* 0x0000001fff177819 */ /* 0x000fe20000011409 */
[----:B------:R-:W-:Y:S01]  /*1950*/  @!P2 IMAD.MOV R25, RZ, RZ, -R25 ;  /* 0x000000ffff19a224 */ /* 0x000fe200078e0a19 */
[----:B------:R-:W-:-:S02]  /*1960*/  SHF.R.S32.HI R18, RZ, 0x2, R8 ;  /* 0x00000002ff127819 */ /* 0x000fc40000011408 */
[C---:B------:R-:W-:Y:S02]  /*1970*/  ISETP.LT.AND.EX P2, PT, R21.reuse, R23, PT, P0 ;  /* 0x000000171500720c */ /* 0x040fe40003f41300 */
[----:B------:R-:W-:Y:S02]  /*1980*/  ISETP.GE.AND P0, PT, R18, c[0x0][0x314], PT ;  /* 0x0000c50012007a0c */ /* 0x000fe40003f06270 */
[----:B------:R-:W-:Y:S02]  /*1990*/  LOP3.LUT R22, R8, 0xfffffffc, RZ, 0xc0, !PT ;  /* 0xfffffffc08167812 */ /* 0x000fe400078ec0ff */
[----:B------:R-:W-:Y:S01]  /*19a0*/  SEL R9, R20, R9, P2 ;  /* 0x0000000914097207 */ /* 0x000fe20001000000 */
[----:B------:R-:W-:Y:S01]  /*19b0*/  IMAD.MOV.U32 R20, RZ, RZ, -0x800000 ;  /* 0xff800000ff147424 */ /* 0x000fe200078e00ff */
[----:B------:R-:W-:Y:S01]  /*19c0*/  SEL R8, R21, R23, P2 ;  /* 0x0000001715087207 */ /* 0x000fe20001000000 */
[----:B------:R-:W-:Y:S01]  /*19d0*/  IMAD.IADD R23, R17, 0x1, -R22 ;  /* 0x0000000111177824 */ /* 0x000fe200078e0a16 */
[----:B------:R-:W-:-:S05]  /*19e0*/  SEL R6, R6, R25, !P4 ;  /* 0x0000001906067207 */ /* 0x000fca0006000000 */
[----:B------:R-:W-:Y:S05]  /*19f0*/  @P0 BRA `(.L_x_107) ;  /* 0x0000010000000947 */ /* 0x000fea0003800000 */
[----:B------:R-:W-:Y:S02]  /*1a00*/  IADD3 R22, P2, R11, -UR8, RZ ;  /* 0x800000080b167c10 */ /* 0x000fe4000ff5e0ff */
[----:B------:R-:W-:Y:S02]  /*1a10*/  SHF.R.S32.HI R21, RZ, 0x1f, R23 ;  /* 0x0000001fff157819 */ /* 0x000fe40000011417 */
[----:B------:R-:W-:Y:S02]  /*1a20*/  ISETP.GT.U32.AND P0, PT, R22, R23, PT ;  /* 0x000000171600720c */ /* 0x000fe40003f04070 */
[----:B------:R-:W-:-:S04]  /*1a30*/  IADD3.X R22, R5, ~UR7, RZ, P2, !PT ;  /* 0x8000000705167c10 */ /* 0x000fc800097fe4ff */
[----:B------:R-:W-:-:S13]  /*1a40*/  ISETP.GT.AND.EX P0, PT, R22, R21, PT, P0 ;  /* 0x000000151600720c */ /* 0x000fda0003f04300 */
[----:B------:R-:W-:Y:S05]  /*1a50*/  @!P0 BRA `(.L_x_107) ;  /* 0x000000a000008947 */ /* 0x000fea0003800000 */
[----:B------:R-:W-:Y:S01]  /*1a60*/  IADD3 R24, P0, R23, UR8, RZ ;  /* 0x0000000817187c10 */ /* 0x000fe2000ff1e0ff */
[----:B------:R-:W-:Y:S01]  /*1a70*/  IMAD R20, R5, R18, RZ ;  /* 0x0000001205147224 */ /* 0x000fe200078e02ff */
[----:B------:R-:W-:Y:S02]  /*1a80*/  SHF.R.S32.HI R22, RZ, 0x1f, R18 ;  /* 0x0000001fff167819 */ /* 0x000fe40000011412 */
[----:B------:R-:W-:-:S03]  /*1a90*/  IADD3.X R25, R21, UR7, RZ, P0, !PT ;  /* 0x0000000715197c10 */ /* 0x000fc600087fe4ff */
[C---:B------:R-:W-:Y:S02]  /*1aa0*/  IMAD R20, R11.reuse, R22, R20 ;  /* 0x000000160b147224 */ /* 0x040fe400078e0214 */
[----:B------:R-:W-:-:S04]  /*1ab0*/  IMAD.WIDE.U32 R24, R11, R18, R24 ;  /* 0x000000120b187225 */ /* 0x000fc800078e0018 */
[----:B------:R-:W-:Y:S01]  /*1ac0*/  IMAD.IADD R20, R25, 0x1, R20 ;  /* 0x0000000119147824 */ /* 0x000fe200078e0214 */
[----:B------:R-:W-:-:S04]  /*1ad0*/  LEA R26, P0, R24, c[0x0][0x208], 0x2 ;  /* 0x00008200181a7a11 */ /* 0x000fc800078010ff */
[----:B------:R-:W-:-:S05]  /*1ae0*/  LEA.HI.X R27, R24, c[0x0][0x20c], R20, 0x2, P0 ;  /* 0x00008300181b7a11 */ /* 0x000fca00000f1414 */
[----:B------:R0:W5:Y:S04]  /*1af0*/  LDG.E R20, [R26.64] ;  /* 0x0000000a1a147981 */ /* 0x000168000c1e1900 */
.L_x_107:
[----:B------:R-:W-:Y:S05]  /*1b00*/  BSYNC B0 ;  /* 0x0000000000007941 */ /* 0x000fea0003800000 */
.L_x_106:
[C---:B------:R-:W-:Y:S01]  /*1b10*/  ISETP.GT.AND P0, PT, R17.reuse, 0x7f, PT ;  /* 0x0000007f1100780c */ /* 0x040fe20003f04270 */
[----:B------:R-:W-:Y:S01]  /*1b20*/  IMAD.MOV.U32 R29, RZ, RZ, -0x800000 ;  /* 0xff800000ff1d7424 */ /* 0x000fe200078e00ff */
[----:B------:R-:W-:Y:S01]  /*1b30*/  LOP3.LUT P2, RZ, R17, 0x1f, RZ, 0xc0, !PT ;  /* 0x0000001f11ff7812 */ /* 0x000fe2000784c0ff */
[----:B------:R-:W-:Y:S01]  /*1b40*/  IMAD R19, R6, R19, RZ ;  /* 0x0000001306137224 */ /* 0x000fe200078e02ff */
[----:B------:R-:W-:Y:S01]  /*1b50*/  ISETP.GT.AND P3, PT, R3, RZ, PT ;  /* 0x000000ff0300720c */ /* 0x000fe20003f64270 */
[----:B------:R-:W-:Y:S01]  /*1b60*/  BSSY B1, `(.L_x_108) ;  /* 0x00001f4000017945 */ /* 0x000fe20003800000 */
[----:B------:R-:W-:Y:S01]  /*1b70*/  ISETP.GT.OR P2, PT, R17, 0x7f, P2 ;  /* 0x0000007f1100780c */ /* 0x000fe20001744670 */
[----:B------:R-:W-:-:S06]  /*1b80*/  IMAD.MOV.U32 R28, RZ, RZ, 0x7f800000 ;  /* 0x7f800000ff1c7424 */ /* 0x000fcc00078e00ff */
[----:B------:R-:W-:Y:S01]  /*1b90*/  @!P0 IMAD R23, R18, 0x5, R23 ;  /* 0x0000000512178824 */ /* 0x000fe200078e0217 */
[----:B------:R-:W-:-:S04]  /*1ba0*/  @!P0 LEA.HI R21, R4, R17, RZ, 0x5 ;  /* 0x0000001104158211 */ /* 0x000fc800078f28ff */
[----:B-----5:R-:W-:Y:S01]  /*1bb0*/  @!P0 STS [R23.X4], R20 ;  /* 0x0000001417008388 */ /* 0x020fe20000004800 */
[----:B------:R-:W-:Y:S02]  /*1bc0*/  @!P0 LOP3.LUT R22, R21, 0xffffffe0, RZ, 0xc0, !PT ;  /* 0xffffffe015168812 */ /* 0x000fe400078ec0ff */
[----:B------:R-:W-:-:S03]  /*1bd0*/  @!P0 SHF.R.S32.HI R21, RZ, 0x5, R21 ;  /* 0x00000005ff158819 */ /* 0x000fc60000011415 */
[----:B------:R-:W-:-:S04]  /*1be0*/  @!P0 IMAD.IADD R22, R17, 0x1, -R22 ;  /* 0x0000000111168824 */ /* 0x000fc800078e0a16 */
[----:B------:R-:W-:Y:S01]  /*1bf0*/  @!P0 IMAD R21, R22, 0x5, R21 ;  /* 0x0000000516158824 */ /* 0x000fe200078e0215 */
[----:B------:R-:W-:Y:S06]  /*1c00*/  BAR.SYNC.DEFER_BLOCKING 0x0 ;  /* 0x0000000000007b1d */ /* 0x000fec0000010000 */
[----:B------:R-:W1:Y:S04]  /*1c10*/  @!P0 LDS R29, [R21.X4] ;  /* 0x00000000151d8984 */ /* 0x000e680000004800 */
[----:B-1----:R-:W1:Y:S02]  /*1c20*/  SHFL.BFLY PT, R22, R29, 0x10, 0x1f ;  /* 0x0e001f001d167f89 */ /* 0x002e6400000e0000 */
[----:B-1----:R-:W-:-:S05]  /*1c30*/  FMNMX.FTZ R22, R22, R29, !PT ;  /* 0x0000001d16167209 */ /* 0x002fca0007810000 */
[----:B------:R-:W1:Y:S02]  /*1c40*/  SHFL.BFLY PT, R25, R22, 0x8, 0x1f ;  /* 0x0d001f0016197f89 */ /* 0x000e6400000e0000 */
[----:B-1----:R-:W-:-:S05]  /*1c50*/  FMNMX.FTZ R25, R22, R25, !PT ;  /* 0x0000001916197209 */ /* 0x002fca0007810000 */
[----:B------:R-:W1:Y:S02]  /*1c60*/  SHFL.BFLY PT, R24, R25, 0x4, 0x1f ;  /* 0x0c801f0019187f89 */ /* 0x000e6400000e0000 */
[----:B-1----:R-:W-:-:S05]  /*1c70*/  FMNMX.FTZ R24, R25, R24, !PT ;  /* 0x0000001819187209 */ /* 0x002fca0007810000 */
[----:B0-----:R-:W0:Y:S02]  /*1c80*/  SHFL.BFLY PT, R27, R24, 0x2, 0x1f ;  /* 0x0c401f00181b7f89 */ /* 0x001e2400000e0000 */
[----:B0-----:R-:W-:-:S05]  /*1c90*/  FMNMX.FTZ R27, R24, R27, !PT ;  /* 0x0000001b181b7209 */ /* 0x001fca0007810000 */
[----:B------:R-:W0:Y:S02]  /*1ca0*/  SHFL.BFLY PT, R18, R27, 0x1, 0x1f ;  /* 0x0c201f001b127f89 */ /* 0x000e2400000e0000 */
[----:B0-----:R-:W-:-:S04]  /*1cb0*/  FMNMX.FTZ R18, R27, R18, !PT ;  /* 0x000000121b127209 */ /* 0x001fc80007810000 */
[----:B------:R-:W-:-:S04]  /*1cc0*/  FSETP.NEU.FTZ.AND P0, PT, R18, -INF , PT ;  /* 0xff8000001200780b */ /* 0x000fc80003f1d000 */
[----:B------:R-:W-:-:S05]  /*1cd0*/  FSEL R18, R18, RZ, P0 ;  /* 0x000000ff12127208 */ /* 0x000fca0000000000 */
[----:B------:R-:W-:-:S04]  /*1ce0*/  FADD.FTZ R21, -R18, R29 ;  /* 0x0000001d12157221 */ /* 0x000fc80000010100 */
[----:B------:R-:W-:-:S06]  /*1cf0*/  FMUL.FTZ R21, R21, 1.4426950216293334961 ;  /* 0x3fb8aa3b15157820 */ /* 0x000fcc0000410000 */
[----:B------:R-:W0:Y:S02]  /*1d00*/  MUFU.EX2 R21, R21 ;  /* 0x0000001500157308 */ /* 0x000e240000000800 */
[----:B0-----:R-:W0:Y:S02]  /*1d10*/  SHFL.BFLY PT, R22, R21, 0x10, 0x1f ;  /* 0x0e001f0015167f89 */ /* 0x001e2400000e0000 */
[----:B0-----:R-:W-:-:S05]  /*1d20*/  FADD.FTZ R22, R21, R22 ;  /* 0x0000001615167221 */ /* 0x001fca0000010000 */
[----:B------:R-:W0:Y:S02]  /*1d30*/  SHFL.BFLY PT, R25, R22, 0x8, 0x1f ;  /* 0x0d001f0016197f89 */ /* 0x000e2400000e0000 */
[----:B0-----:R-:W-:Y:S01]  /*1d40*/  FADD.FTZ R25, R22, R25 ;  /* 0x0000001916197221 */ /* 0x001fe20000010000 */
[----:B------:R-:W-:-:S04]  /*1d50*/  SHF.R.S32.HI R22, RZ, 0x1f, R3 ;  /* 0x0000001fff167819 */ /* 0x000fc80000011403 */
[----:B------:R-:W0:Y:S02]  /*1d60*/  SHFL.BFLY PT, R24, R25, 0x4, 0x1f ;  /* 0x0c801f0019187f89 */ /* 0x000e2400000e0000 */
[----:B0-----:R-:W-:-:S05]  /*1d70*/  FADD.FTZ R24, R25, R24 ;  /* 0x0000001819187221 */ /* 0x001fca0000010000 */
[----:B------:R-:W0:Y:S02]  /*1d80*/  SHFL.BFLY PT, R23, R24, 0x2, 0x1f ;  /* 0x0c401f0018177f89 */ /* 0x000e2400000e0000 */
[----:B0-----:R-:W-:-:S05]  /*1d90*/  FADD.FTZ R23, R24, R23 ;  /* 0x0000001718177221 */ /* 0x001fca0000010000 */
[----:B------:R-:W0:Y:S02]  /*1da0*/  SHFL.BFLY PT, R20, R23, 0x1, 0x1f ;  /* 0x0c201f0017147f89 */ /* 0x000e2400000e0000 */
[----:B0-----:R-:W-:Y:S01]  /*1db0*/  FADD.FTZ R26, R23, R20 ;  /* 0x00000014171a7221 */ /* 0x001fe20000010000 */
[----:B------:R-:W-:Y:S01]  /*1dc0*/  LEA.HI.SX32 R20, R3, 0x1, 0x1 ;  /* 0x0000000103147811 */ /* 0x000fe200078f0aff */
[----:B------:R-:W-:-:S03]  /*1dd0*/  @!P3 IMAD.MOV R20, RZ, RZ, R22 ;  /* 0x000000ffff14b224 */ /* 0x000fc600078e0216 */
[----:B------:R-:W-:Y:S01]  /*1de0*/  FSETP.NE.FTZ.AND P0, PT, R26, RZ, PT ;  /* 0x000000ff1a00720b */ /* 0x000fe20003f15000 */
[----:B------:R-:W-:-:S12]  /*1df0*/  IMAD R6, R19, R20, RZ ;  /* 0x0000001413067224 */ /* 0x000fd800078e02ff */
[----:B------:R-:W0:Y:S02]  /*1e00*/  @P0 MUFU.LG2 R21, R26 ;  /* 0x0000001a00150308 */ /* 0x000e240000000c00 */
[----:B0-----:R-:W-:Y:S01]  /*1e10*/  @P0 FFMA.FTZ R28, R21, 0.69314718246459960938, R18 ;  /* 0x3f317218151c0823 */ /* 0x001fe20000010012 */
[----:B------:R-:W-:Y:S05]  /*1e20*/  @P2 BRA `(.L_x_109) ;  /* 0x00001c7000002947 */ /* 0x000fea0003800000 */
[----:B------:R-:W-:Y:S01]  /*1e30*/  ULDC.U8 UR4, c[0x0][0x328] ;  /* 0x0000ca0000047ab9 */ /* 0x000fe20000000000 */
[----:B------:R-:W-:Y:S02]  /*1e40*/  LEA.HI R4, R4, R17, RZ, 0x5 ;  /* 0x0000001104047211 */ /* 0x000fe400078f28ff */
[----:B------:R-:W-:Y:S02]  /*1e50*/  ISETP.NE.AND P2, PT, RZ, UR4, PT ;  /* 0x00000004ff007c0c */ /* 0x000fe4000bf45270 */
[----:B------:R-:W-:-:S04]  /*1e60*/  SHF.R.S32.HI R4, RZ, 0x5, R4 ;  /* 0x00000005ff047819 */ /* 0x000fc80000011404 */
[----:B------:R-:W-:-:S04]  /*1e70*/  IADD3 R36, P0, R4, UR8, RZ ;  /* 0x0000000804247c10 */ /* 0x000fc8000ff1e0ff */
[----:B------:R-:W-:-:S03]  /*1e80*/  LEA.HI.X.SX32 R37, R4, UR7, 0x1, P0 ;  /* 0x0000000704257c11 */ /* 0x000fc600080f0eff */
        /* <DEDUP_REMOVED lines=43> */
.L_x_112:
        /* <DEDUP_REMOVED lines=22> */
.L_x_113:
[----:B------:R-:W-:Y:S05]  /*22a0*/  BSYNC B0 ;  /* 0x0000000000007941 */ /* 0x000fea0003800000 */
.L_x_111:
[----:B------:R-:W-:Y:S01]  /*22b0*/  LOP3.LUT R19, R17, R0, RZ, 0xfc, !PT ;  /* 0x0000000011137212 */ /* 0x000fe200078efcff */
[----:B------:R-:W-:Y:S03]  /*22c0*/  BSSY B0, `(.L_x_114) ;  /* 0x0000028000007945 */ /* 0x000fe60003800000 */
[----:B------:R-:W-:-:S13]  /*22d0*/  ISETP.NE.U32.AND P0, PT, R19, RZ, PT ;  /* 0x000000ff1300720c */ /* 0x000fda0003f05070 */
[----:B------:R-:W-:Y:S05]  /*22e0*/  @!P0 BRA `(.L_x_115) ;  /* 0x000000f000008947 */ /* 0x000fea0003800000 */
[----:B------:R-:W-:Y:S01]  /*22f0*/  IMAD.MOV.U32 R24, RZ, RZ, R30 ;  /* 0x000000ffff187224 */ /* 0x000fe200078e001e */
[----:B------:R-:W-:Y:S02]  /*2300*/  MOV R23, R0 ;  /* 0x0000000000177202 */ /* 0x000fe40000000f00 */
[----:B------:R-:W-:Y:S02]  /*2310*/  MOV R22, 0x2330 ;  /* 0x0000233000167802 */ /* 0x000fe40000000f00 */
[----:B------:R-:W-:Y:S05]  /*2320*/  CALL.REL.NOINC `($__internal_2_$__cuda_sm20_div_s64) ;  /* 0x0000219000007944 */ /* 0x000fea0003c00000 */
        /* <DEDUP_REMOVED lines=11> */
.L_x_115:
        /* <DEDUP_REMOVED lines=22> */
.L_x_116:
[----:B------:R-:W-:Y:S05]  /*2540*/  BSYNC B0 ;  /* 0x0000000000007941 */ /* 0x000fea0003800000 */
.L_x_114:
        /* <DEDUP_REMOVED lines=11> */
[----:B------:R-:W-:Y:S05]  /*2600*/  CALL.REL.NOINC `($__internal_2_$__cuda_sm20_div_s64) ;  /* 0x00001eb000007944 */ /* 0x000fea0003c00000 */
[----:B------:R-:W-:-:S04]  /*2610*/  IADD3 R17, P0, RZ, -R20, RZ ;  /* 0x80000014ff117210 */ /* 0x000fc80007f1e0ff */
[----:B------:R-:W-:Y:S01]  /*2620*/  IADD3.X R18, RZ, ~R21, RZ, P0, !PT ;  /* 0x80000015ff127210 */ /* 0x000fe200007fe4ff */
[----:B------:R-:W-:-:S04]  /*2630*/  IMAD.WIDE.U32 R36, R5, R17, R36 ;  /* 0x0000001105247225 */ /* 0x000fc800078e0024 */
[----:B------:R-:W-:-:S04]  /*2640*/  IMAD R18, R18, R5, RZ ;  /* 0x0000000512127224 */ /* 0x000fc800078e02ff */
[----:B------:R-:W-:-:S05]  /*2650*/  IMAD R4, R4, R17, R18 ;  /* 0x0000001104047224 */ /* 0x000fca00078e0212 */
[----:B------:R-:W-:Y:S01]  /*2660*/  IADD3 R4, R37, R4, RZ ;  /* 0x0000000425047210 */ /* 0x000fe20007ffe0ff */
[----:B------:R-:W-:Y:S05]  /*2670*/  BRA `(.L_x_119) ;  /* 0x0000016000007947 */ /* 0x000fea0003800000 */
.L_x_118:
        /* <DEDUP_REMOVED lines=22> */
.L_x_119:
[----:B------:R-:W-:Y:S05]  /*27e0*/  BSYNC B0 ;  /* 0x0000000000007941 */ /* 0x000fea0003800000 */
.L_x_117:
        /* <DEDUP_REMOVED lines=38> */
[----:B------:R-:W-:Y:S05]  /*2a50*/  CALL.REL.NOINC `($__internal_2_$__cuda_sm20_div_s64) ;  /* 0x00001a6000007944 */ /* 0x000fea0003c00000 */
        /* <DEDUP_REMOVED lines=12> */
.L_x_121:
        /* <DEDUP_REMOVED lines=23> */
.L_x_122:
[----:B------:R-:W-:Y:S05]  /*2c90*/  BSYNC B0 ;  /* 0x0000000000007941 */ /* 0x000fea0003800000 */
.L_x_120:
        /* <DEDUP_REMOVED lines=19> */
.L_x_124:
        /* <DEDUP_REMOVED lines=22> */
.L_x_125:
[----:B------:R-:W-:Y:S05]  /*2f30*/  BSYNC B0 ;  /* 0x0000000000007941 */ /* 0x000fea0003800000 */
.L_x_123:
        /* <DEDUP_REMOVED lines=10> */
[----:B------:R-:W-:Y:S02]  /*2fe0*/  IADD3 R18, P0, RZ, -R20, RZ ;  /* 0x80000014ff127210 */ /* 0x000fe40007f1e0ff */
[----:B------:R-:W-:Y:S02]  /*2ff0*/  MOV R22, R42 ;  /* 0x0000002a00167202 */ /* 0x000fe40000000f00 */
[----:B------:R-:W-:Y:S02]  /*3000*/  IADD3.X R17, RZ, ~R21, RZ, P0, !PT ;  /* 0x80000015ff117210 */ /* 0x000fe400007fe4ff */
[----:B------:R-:W-:-:S03]  /*3010*/  MOV R23, R43 ;  /* 0x0000002b00177202 */ /* 0x000fc60000000f00 */
[----:B------:R-:W-:Y:S02]  /*3020*/  IMAD R17, R17, R14, RZ ;  /* 0x0000000e11117224 */ /* 0x000fe400078e02ff */
[----:B------:R-:W-:-:S04]  /*3030*/  IMAD.WIDE.U32 R22, R14, R18, R22 ;  /* 0x000000120e167225 */ /* 0x000fc800078e0016 */
[----:B------:R-:W-:Y:S01]  /*3040*/  IMAD R13, R13, R18, R17 ;  /* 0x000000120d0d7224 */ /* 0x000fe200078e0211 */
[----:B------:R-:W-:-:S04]  /*3050*/  MOV R14, R22 ;  /* 0x00000016000e7202 */ /* 0x000fc80000000f00 */
[----:B------:R-:W-:Y:S01]  /*3060*/  IADD3 R13, R23, R13, RZ ;  /* 0x0000000d170d7210 */ /* 0x000fe20007ffe0ff */
[----:B------:R-:W-:Y:S05]  /*3070*/  BRA `(.L_x_128) ;  /* 0x0000017000007947 */ /* 0x000fea0003800000 */
.L_x_127:
        /* <DEDUP_REMOVED lines=20> */
[----:B------:R-:W-:Y:S02]  /*31c0*/  IADD3 R17, -R18, RZ, RZ ;  /* 0x000000ff12117210 */ /* 0x000fe40007ffe1ff */
[----:B------:R-:W-:-:S03]  /*31d0*/  MOV R20, R18 ;  /* 0x0000001200147202 */ /* 0x000fc60000000f00 */
[----:B------:R-:W-:Y:S02]  /*31e0*/  IMAD R14, R14, R17, R42 ;  /* 0x000000110e0e7224 */ /* 0x000fe400078e022a */
.L_x_128:
[----:B------:R-:W-:Y:S05]  /*31f0*/  BSYNC B0 ;  /* 0x0000000000007941 */ /* 0x000fea0003800000 */
.L_x_126:
[----:B------:R-:W-:Y:S01]  /*3200*/  LOP3.LUT R19, R41, R10, RZ, 0xfc, !PT ;  /* 0x0000000a29137212 */ /* 0x000fe200078efcff */
[-C--:B------:R-:W-:Y:S01]  /*3210*/  IMAD R17, R21, R7.reuse, RZ ;  /* 0x0000000715117224 */ /* 0x080fe200078e02ff */
[----:B------:R-:W-:Y:S01]  /*3220*/  SHF.R.S32.HI R18, RZ, 0x1f, R7 ;  /* 0x0000001fff127819 */ /* 0x000fe20000011407 */
[----:B------:R-:W-:Y:S01]  /*3230*/  IMAD R44, R25, c[0x0][0x214], RZ ;  /* 0x00008500192c7a24 */ /* 0x000fe200078e02ff */
[----:B------:R-:W-:Y:S01]  /*3240*/  ISETP.NE.U32.AND P0, PT, R19, RZ, PT ;  /* 0x000000ff1300720c */ /* 0x000fe20003f05070 */
[----:B------:R-:W-:Y:S01]  /*3250*/  IMAD.WIDE.U32 R42, R20, R7, RZ ;  /* 0x00000007142a7225 */ /* 0x000fe200078e00ff */
[----:B------:R-:W-:Y:S01]  /*3260*/  SHF.R.S32.HI R21, RZ, 0x1f, R2 ;  /* 0x0000001fff157819 */ /* 0x000fe20000011402 */
[----:B------:R-:W-:Y:S02]  /*3270*/  BSSY B0, `(.L_x_129) ;  /* 0x0000036000007945 */ /* 0x000fe40003800000 */
[----:B------:R-:W-:Y:S01]  /*3280*/  IMAD R7, R18, R20, R17 ;  /* 0x0000001412077224 */ /* 0x000fe200078e0211 */
[----:B------:R-:W-:Y:S01]  /*3290*/  SHF.R.S32.HI R17, RZ, 0x1f, R44 ;  /* 0x0000001fff117819 */ /* 0x000fe2000001142c */
[----:B------:R-:W-:-:S02]  /*32a0*/  IMAD R13, R13, R2, RZ ;  /* 0x000000020d0d7224 */ /* 0x000fc400078e02ff */
[----:B------:R-:W-:Y:S01]  /*32b0*/  IMAD R18, R15, R44, RZ ;  /* 0x0000002c0f127224 */ /* 0x000fe200078e02ff */
[----:B------:R-:W-:Y:S01]  /*32c0*/  IADD3 R7, R43, R7, RZ ;  /* 0x000000072b077210 */ /* 0x000fe20007ffe0ff */
[----:B------:R-:W-:Y:S02]  /*32d0*/  IMAD R13, R21, R14, R13 ;  /* 0x0000000e150d7224 */ /* 0x000fe400078e020d */
[----:B------:R-:W-:-:S04]  /*32e0*/  IMAD.WIDE.U32 R14, R14, R2, RZ ;  /* 0x000000020e0e7225 */ /* 0x000fc800078e00ff */
[----:B------:R-:W-:Y:S01]  /*32f0*/  IMAD R17, R17, R16, R18 ;  /* 0x0000001011117224 */ /* 0x000fe200078e0212 */
[----:B------:R-:W-:Y:S01]  /*3300*/  IADD3 R13, R15, R13, RZ ;  /* 0x0000000d0f0d7210 */ /* 0x000fe20007ffe0ff */
[----:B------:R-:W-:-:S05]  /*3310*/  IMAD.WIDE.U32 R44, R16, R44, RZ ;  /* 0x0000002c102c7225 */ /* 0x000fca00078e00ff */
[----:B------:R-:W-:Y:S01]  /*3320*/  IADD3 R2, R45, R17, RZ ;  /* 0x000000112d027210 */ /* 0x000fe20007ffe0ff */
[----:B------:R-:W-:Y:S05]  /*3330*/  @!P0 BRA `(.L_x_130) ;  /* 0x0000012000008947 */ /* 0x000fea0003800000 */
[----:B------:R-:W-:Y:S01]  /*3340*/  IMAD.MOV.U32 R18, RZ, RZ, R40 ;  /* 0x000000ffff127224 */ /* 0x000fe200078e0028 */
[----:B------:R-:W-:Y:S01]  /*3350*/  MOV R24, R12 ;  /* 0x0000000c00187202 */ /* 0x000fe20000000f00 */
[----:B------:R-:W-:Y:S01]  /*3360*/  IMAD.MOV.U32 R17, RZ, RZ, R41 ;  /* 0x000000ffff117224 */ /* 0x000fe200078e0029 */
[----:B------:R-:W-:Y:S02]  /*3370*/  MOV R23, R10 ;  /* 0x0000000a00177202 */ /* 0x000fe40000000f00 */
[----:B------:R-:W-:Y:S02]  /*3380*/  MOV R22, 0x33a0 ;  /* 0x000033a000167802 */ /* 0x000fe40000000f00 */
[----:B------:R-:W-:Y:S05]  /*3390*/  CALL.REL.NOINC `($__internal_2_$__cuda_sm20_div_s64) ;  /* 0x0000112000007944 */ /* 0x000fea0003c00000 */
        /* <DEDUP_REMOVED lines=12> */
.L_x_130:
        /* <DEDUP_REMOVED lines=23> */
.L_x_131:
[----:B------:R-:W-:Y:S05]  /*35d0*/  BSYNC B0 ;  /* 0x0000000000007941 */ /* 0x000fea0003800000 */
.L_x_129:
        /* <DEDUP_REMOVED lines=29> */
.L_x_133:
        /* <DEDUP_REMOVED lines=23> */
.L_x_134:
[----:B------:R-:W-:Y:S05]  /*3920*/  BSYNC B0 ;  /* 0x0000000000007941 */ /* 0x000fea0003800000 */
.L_x_132:
[----:B------:R-:W-:-:S04]  /*3930*/  IADD3 R31, P1, P0, R36, R32, R30 ;  /* 0x00000020241f7210 */ /* 0x000fc8000783e01e */
[----:B------:R-:W-:Y:S02]  /*3940*/  IADD3 R31, P3, P2, R42, R31, R44 ;  /* 0x0000001f2a1f7210 */ /* 0x000fe40007a7e02c */
[----:B------:R-:W-:Y:S01]  /*3950*/  IADD3.X R0, R4, R5, R0, P1, P0 ;  /* 0x0000000504007210 */ /* 0x000fe20000fe0400 */
[----:B------:R-:W-:Y:S01]  /*3960*/  IMAD R5, R21, R6, RZ ;  /* 0x0000000615057224 */ /* 0x000fe200078e02ff */
[----:B------:R-:W-:Y:S02]  /*3970*/  IADD3 R14, P1, P0, R46, R31, R14 ;  /* 0x0000001f2e0e7210 */ /* 0x000fe4000783e00e */
[----:B------:R-:W-:Y:S02]  /*3980*/  IADD3.X R0, R7, R0, R2, P3, P2 ;  /* 0x0000000007007210 */ /* 0x000fe40001fe4402 */
[----:B------:R-:W-:Y:S02]  /*3990*/  SHF.R.S32.HI R2, RZ, 0x1f, R6 ;  /* 0x0000001fff027819 */ /* 0x000fe40000011406 */
[----:B------:R-:W-:-:S02]  /*39a0*/  IADD3.X R15, R10, R0, R13, P1, P0 ;  /* 0x000000000a0f7210 */ /* 0x000fc40000fe040d */
[----:B------:R-:W-:Y:S01]  /*39b0*/  SHF.R.S32.HI R0, RZ, 0x1f, R3 ;  /* 0x0000001fff007819 */ /* 0x000fe20000011403 */
[-C--:B------:R-:W-:Y:S02]  /*39c0*/  IMAD R2, R2, R20.reuse, R5 ;  /* 0x0000001402027224 */ /* 0x080fe400078e0205 */
[----:B------:R-:W-:-:S04]  /*39d0*/  IMAD.WIDE.U32 R14, R6, R20, R14 ;  /* 0x00000014060e7225 */ /* 0x000fc800078e000e */
[----:B------:R-:W-:Y:S02]  /*39e0*/  IMAD R5, R8, R3, RZ ;  /* 0x0000000308057224 */ /* 0x000fe400078e02ff */
        /* <DEDUP_REMOVED lines=8> */
.L_x_110:
[----:B------:R-:W-:-:S04]  /*3a70*/  LEA R2, P0, R36, c[0x0][0x200], 0x2 ;  /* 0x0000800024027a11 */ /* 0x000fc800078010ff */
[----:B------:R-:W-:-:S05]  /*3a80*/  LEA.HI.X R3, R36, c[0x0][0x204], R37, 0x2, P0 ;  /* 0x0000810024037a11 */ /* 0x000fca00000f1425 */
[----:B------:R0:W-:Y:S04]  /*3a90*/  STG.E [R2.64], R28 ;  /* 0x0000001c02007986 */ /* 0x0001e8000c10190a */
.L_x_109:
[----:B------:R-:W-:Y:S05]  /*3aa0*/  BSYNC B1 ;  /* 0x0000000000017941 */ /* 0x000fea0003800000 */
.L_x_108:
[----:B------:R-:W1:Y:S01]  /*3ab0*/  S2R R0, SR_TID.X ;  /* 0x0000000000007919 */ /* 0x000e620000002100 */
[----:B0-----:R-:W-:Y:S01]  /*3ac0*/  IMAD.MOV.U32 R2, RZ, RZ, c[0x0][0x314] ;  /* 0x0000c500ff027624 */ /* 0x001fe200078e00ff */
[----:B------:R-:W-:Y:S01]  /*3ad0*/  CS2R R6, SRZ ;  /* 0x0000000000067805 */ /* 0x000fe2000001ff00 */
[----:B------:R-:W-:Y:S01]  /*3ae0*/  IMAD.MOV.U32 R9, RZ, RZ, RZ ;  /* 0x000000ffff097224 */ /* 0x000fe200078e00ff */
[----:B------:R-:W-:Y:S01]  /*3af0*/  CS2R R4, SRZ ;  /* 0x0000000000047805 */ /* 0x000fe2000001ff00 */
[----:B-1----:R-:W-:-:S04]  /*3b00*/  SHF.R.S32.HI R3, RZ, 0x1f, R0 ;  /* 0x0000001fff037819 */ /* 0x002fc80000011400 */
[----:B------:R-:W-:-:S04]  /*3b10*/  LEA.HI R20, R3, R0, RZ, 0x5 ;  /* 0x0000000003147211 */ /* 0x000fc800078f28ff */
[----:B------:R-:W-:Y:S02]  /*3b20*/  LOP3.LUT R27, R20, 0xffffffe0, RZ, 0xc0, !PT ;  /* 0xffffffe0141b7812 */ /* 0x000fe400078ec0ff */
[----:B------:R-:W-:-:S03]  /*3b30*/  SHF.R.S32.HI R20, RZ, 0x5, R20 ;  /* 0x00000005ff147819 */ /* 0x000fc60000011414 */
[----:B------:R-:W-:-:S05]  /*3b40*/  IMAD.IADD R27, R0, 0x1, -R27 ;  /* 0x00000001001b7824 */ /* 0x000fca00078e0a1b */
[----:B------:R-:W-:-:S04]  /*3b50*/  ISETP.GE.AND P0, PT, R27, c[0x0][0x314], PT ;  /* 0x0000c5001b007a0c */ /* 0x000fc80003f06270 */
[----:B------:R-:W-:-:S13]  /*3b60*/  ISETP.LT.AND P0, PT, R0, 0x80, !P0 ;  /* 0x000000800000780c */ /* 0x000fda0004701270 */
[----:B------:R-:W-:Y:S02]  /*3b70*/  @P0 FADD.FTZ R0, -R28, R29 ;  /* 0x0000001d1c000221 */ /* 0x000fe40000010100 */
[C---:B------:R-:W-:Y:S02]  /*3b80*/  @P0 IMAD R3, R27.reuse, 0x5, R20 ;  /* 0x000000051b030824 */ /* 0x040fe400078e0214 */
[----:B------:R-:W-:Y:S02]  /*3b90*/  @P0 FMUL.FTZ R0, R0, 1.4426950216293334961 ;  /* 0x3fb8aa3b00000820 */ /* 0x000fe40000410000 */
[----:B------:R-:W-:-:S04]  /*3ba0*/  IMAD.SHL.U32 R27, R27, 0x4, RZ ;  /* 0x000000041b1b7824 */ /* 0x000fc800078e00ff */
[----:B------:R-:W0:Y:S01]  /*3bb0*/  @P0 MUFU.EX2 R0, R0 ;  /* 0x0000000000000308 */ /* 0x000e220000000800 */
[----:B------:R-:W-:Y:S01]  /*3bc0*/  IADD3 R25, R27, 0x80, RZ ;  /* 0x000000801b197810 */ /* 0x000fe20007ffe0ff */
[----:B0-----:R0:W-:Y:S04]  /*3bd0*/  @P0 STS [R3.X4], R0 ;  /* 0x0000000003000388 */ /* 0x0011e80000004800 */
[----:B------:R-:W-:Y:S01]  /*3be0*/  BAR.SYNC.DEFER_BLOCKING 0x0 ;  /* 0x0000000000007b1d */ /* 0x000fe20000010000 */
[----:B------:R-:W-:Y:S02]  /*3bf0*/  ISETP.GE.AND P0, PT, R2, 0x1, PT ;  /* 0x000000010200780c */ /* 0x000fe40003f06270 */
[----:B0-----:R-:W-:Y:S01]  /*3c00*/  CS2R R2, SRZ ;  /* 0x0000000000027805 */ /* 0x001fe2000001ff00 */
[----:B------:R-:W-:-:S10]  /*3c10*/  IMAD.MOV.U32 R0, RZ, RZ, RZ ;  /* 0x000000ffff007224 */ /* 0x000fd400078e00ff */
        /* <DEDUP_REMOVED lines=10> */
[C---:B------:R-:W-:Y:S01]  /*3cc0*/  IADD3 R8, P0, R21.reuse, UR5, RZ ;  /* 0x0000000515087c10 */ /* 0x040fe2000ff1e0ff */
        /* <DEDUP_REMOVED lines=11> */
.L_x_138:
        /* <DEDUP_REMOVED lines=11> */
.L_x_137:
[----:B------:R-:W-:Y:S05]  /*3e30*/  BSYNC B0 ;  /* 0x0000000000007941 */ /* 0x000fea0003800000 */
.L_x_136:
        /* <DEDUP_REMOVED lines=15> */
.L_x_135:
        /* <DEDUP_REMOVED lines=11> */
[-C--:B------:R-:W-:Y:S02]  /*3fe0*/  IABS R2, R7.reuse ;  /* 0x0000000700027213 */ /* 0x080fe40000000000 */
[----:B------:R-:W-:Y:S02]  /*3ff0*/  IABS R9, R7 ;  /* 0x0000000700097213 */ /* 0x000fe40000000000 */
[----:B------:R-:W0:Y:S03]  /*4000*/  I2F.RP R6, R2 ;  /* 0x0000000200067306 */ /* 0x000e260000209400 */
[----:B------:R-:W-:-:S05]  /*4010*/  IMAD.MOV R9, RZ, RZ, -R9 ;  /* 0x000000ffff097224 */ /* 0x000fca00078e0a09 */
[----:B0-----:R-:W0:Y:S02]  /*4020*/  MUFU.RCP R14, R6 ;  /* 0x00000006000e7308 */ /* 0x001e240000001000 */
[----:B0-----:R-:W-:-:S06]  /*4030*/  IADD3 R14, R14, 0xffffffe, RZ ;  /* 0x0ffffffe0e0e7810 */ /* 0x001fcc0007ffe0ff */
[----:B------:R-:W0:Y:S02]  /*4040*/  F2I.FTZ.U32.TRUNC.NTZ R15, R14 ;  /* 0x0000000e000f7305 */ /* 0x000e24000021f000 */
[--C-:B0-----:R-:W-:Y:S02]  /*4050*/  IMAD.MOV R0, RZ, RZ, -R15.reuse ;  /* 0x000000ffff007224 */ /* 0x101fe400078e0a0f */
[----:B------:R-:W-:Y:S02]  /*4060*/  IMAD.MOV.U32 R14, RZ, RZ, RZ ;  /* 0x000000ffff0e7224 */ /* 0x000fe400078e00ff */
[----:B------:R-:W-:Y:S02]  /*4070*/  IMAD R11, R0, R2, RZ ;  /* 0x00000002000b7224 */ /* 0x000fe400078e02ff */
[----:B------:R-:W0:Y:S02]  /*4080*/  I2F.RP R0, R3 ;  /* 0x0000000300007306 */ /* 0x000e240000209400 */
[----:B------:R-:W-:-:S06]  /*4090*/  IMAD.HI.U32 R11, R15, R11, R14 ;  /* 0x0000000b0f0b7227 */ /* 0x000fcc00078e000e */
[----:B------:R-:W-:-:S04]  /*40a0*/  IMAD.HI.U32 R6, R11, R8, RZ ;  /* 0x000000080b067227 */ /* 0x000fc800078e00ff */
[----:B------:R-:W-:Y:S01]  /*40b0*/  IMAD R9, R6, R9, R8 ;  /* 0x0000000906097224 */ /* 0x000fe200078e0208 */
[----:B0-----:R-:W0:Y:S04]  /*40c0*/  MUFU.RCP R0, R0 ;  /* 0x0000000000007308 */ /* 0x001e280000001000 */
[----:B------:R-:W-:-:S13]  /*40d0*/  ISETP.GT.U32.AND P1, PT, R2, R9, PT ;  /* 0x000000090200720c */ /* 0x000fda0003f24070 */
[----:B------:R-:W-:Y:S01]  /*40e0*/  @!P1 IMAD.IADD R9, R9, 0x1, -R2 ;  /* 0x0000000109099824 */ /* 0x000fe200078e0a02 */
[----:B------:R-:W-:Y:S02]  /*40f0*/  @!P1 IADD3 R6, R6, 0x1, RZ ;  /* 0x0000000106069810 */ /* 0x000fe40007ffe0ff */
[----:B0-----:R-:W-:Y:S02]  /*4100*/  IADD3 R10, R0, 0xffffffe, RZ ;  /* 0x0ffffffe000a7810 */ /* 0x001fe40007ffe0ff */
[----:B------:R-:W-:Y:S02]  /*4110*/  ISETP.GE.U32.AND P2, PT, R9, R2, PT ;  /* 0x000000020900720c */ /* 0x000fe40003f46070 */
[----:B------:R-:W-:Y:S01]  /*4120*/  LOP3.LUT R2, R20, R7, RZ, 0x3c, !PT ;  /* 0x0000000714027212 */ /* 0x000fe200078e3cff */
[----:B------:R-:W0:Y:S01]  /*4130*/  F2I.FTZ.U32.TRUNC.NTZ R11, R10 ;  /* 0x0000000a000b7305 */ /* 0x000e22000021f000 */
[----:B------:R-:W-:Y:S02]  /*4140*/  ISETP.NE.AND P1, PT, R7, RZ, PT ;  /* 0x000000ff0700720c */ /* 0x000fe40003f25270 */
[----:B------:R-:W-:-:S07]  /*4150*/  ISETP.GE.AND P0, PT, R2, RZ, PT ;  /* 0x000000ff0200720c */ /* 0x000fce0003f06270 */
[----:B------:R-:W-:-:S06]  /*4160*/  @P2 IADD3 R6, R6, 0x1, RZ ;  /* 0x0000000106062810 */ /* 0x000fcc0007ffe0ff */
[----:B------:R-:W-:Y:S01]  /*4170*/  @!P0 IADD3 R6, -R6, RZ, RZ ;  /* 0x000000ff06068210 */ /* 0x000fe20007ffe1ff */
[--C-:B0-----:R-:W-:Y:S01]  /*4180*/  IMAD.MOV R2, RZ, RZ, -R11.reuse ;  /* 0x000000ffff027224 */ /* 0x101fe200078e0a0b */
[----:B------:R-:W-:Y:S01]  /*4190*/  @!P1 LOP3.LUT R6, RZ, R7, RZ, 0x33, !PT ;  /* 0x00000007ff069212 */ /* 0x000fe200078e33ff */
[----:B------:R-:W-:Y:S02]  /*41a0*/  IMAD.MOV.U32 R10, RZ, RZ, RZ ;  /* 0x000000ffff0a7224 */ /* 0x000fe400078e00ff */
[----:B------:R-:W-:Y:S02]  /*41b0*/  IMAD R2, R2, R3, RZ ;  /* 0x0000000302027224 */ /* 0x000fe400078e02ff */
[----:B------:R-:W-:Y:S02]  /*41c0*/  IMAD R7, R6, R7, RZ ;  /* 0x0000000706077224 */ /* 0x000fe400078e02ff */
[----:B------:R-:W-:-:S04]  /*41d0*/  IMAD.HI.U32 R2, R11, R2, R10 ;  /* 0x000000020b027227 */ /* 0x000fc800078e000a */
[----:B------:R-:W-:Y:S02]  /*41e0*/  IMAD.IADD R8, R20, 0x1, -R7 ;  /* 0x0000000114087824 */ /* 0x000fe400078e0a07 */
[----:B------:R-:W-:-:S03]  /*41f0*/  IMAD.WIDE.U32 R10, R6, c[0x0][0x1e0], RZ ;  /* 0x00007800060a7a25 */ /* 0x000fc600078e00ff */
[----:B------:R-:W-:Y:S02]  /*4200*/  IABS R0, R8 ;  /* 0x0000000800007213 */ /* 0x000fe40000000000 */
[----:B------:R-:W-:-:S03]  /*4210*/  LOP3.LUT R8, R8, c[0x0][0x214], RZ, 0x3c, !PT ;  /* 0x0000850008087a12 */ /* 0x000fc600078e3cff */
[----:B------:R-:W-:Y:S01]  /*4220*/  IMAD.HI.U32 R9, R2, R0, RZ ;  /* 0x0000000002097227 */ /* 0x000fe200078e00ff */
[----:B------:R-:W-:-:S04]  /*4230*/  ISETP.GE.AND P1, PT, R8, RZ, PT ;  /* 0x000000ff0800720c */ /* 0x000fc80003f26270 */
        /* <DEDUP_REMOVED lines=22> */
[----:B------:R-:W-:Y:S02]  /*43a0*/  IMAD.IADD R11, R11, 0x1, R2 ;  /* 0x000000010b0b7824 */ /* 0x000fe400078e0202 */
[----:B------:R-:W-:Y:S02]  /*43b0*/  IMAD R0, R0, c[0x0][0x1e8], RZ ;  /* 0x00007a0000007a24 */ /* 0x000fe400078e02ff */
[----:B------:R-:W-:-:S04]  /*43c0*/  IMAD.WIDE.U32 R10, R7, c[0x0][0x1e8], R10 ;  /* 0x00007a00070a7a25 */ /* 0x000fc800078e000a */
[----:B------:R-:W-:Y:S01]  /*43d0*/  IMAD R0, R7, c[0x0][0x1ec], R0 ;  /* 0x00007b0007007a24 */ /* 0x000fe200078e0200 */
[----:B------:R-:W-:-:S03]  /*43e0*/  @!P0 IADD3 R2, P1, R27, R10, RZ ;  /* 0x0000000a1b028210 */ /* 0x000fc60007f3e0ff */
[----:B------:R-:W-:-:S05]  /*43f0*/  IMAD.IADD R0, R11, 0x1, R0 ;  /* 0x000000010b007824 */ /* 0x000fca00078e0200 */
        /* <DEDUP_REMOVED lines=12> */
        .weak           $__internal_2_$__cuda_sm20_div_s64
        .type           $__internal_2_$__cuda_sm20_div_s64,@function
        .size           $__internal_2_$__cuda_sm20_div_s64,(.L_x_8860 - $__internal_2_$__cuda_sm20_div_s64)
$__internal_2_$__cuda_sm20_div_s64:
        /* <DEDUP_REMOVED lines=29> */
[----:B------:R-:W-:-:S04]  /*4690*/  IMAD.X R26, RZ, RZ, ~R26, P0 ;  /* 0x000000ffff1a7224 */ /* 0x000fc800000e0e1a */
[----:B------:R-:W-:-:S04]  /*46a0*/  IMAD.WIDE.U32 R34, P5, R35, R26, R34 ;  /* 0x0000001a23227225 */ /* 0x000fc800078a0022 */
[C---:B------:R-:W-:Y:S02]  /*46b0*/  IMAD R21, R27.reuse, R26, RZ ;  /* 0x0000001a1b157224 */ /* 0x040fe400078e02ff */
[----:B------:R-:W-:-:S04]  /*46c0*/  IMAD.HI.U32 R20, P4, R27, R20, R34 ;  /* 0x000000141b147227 */ /* 0x000fc80007880022 */
[----:B------:R-:W-:Y:S01]  /*46d0*/  IMAD.HI.U32 R19, R27, R26, RZ ;  /* 0x0000001a1b137227 */ /* 0x000fe200078e00ff */
[----:B------:R-:W-:Y:S02]  /*46e0*/  IADD3 R21, P3, R21, R20, RZ ;  /* 0x0000001415157210 */ /* 0x000fe40007f7e0ff */
[-C--:B------:R-:W-:Y:S01]  /*46f0*/  IADD3 R20, P0, RZ, -R18.reuse, RZ ;  /* 0x80000012ff147210 */ /* 0x080fe20007f1e0ff */
[----:B------:R-:W-:Y:S02]  /*4700*/  IMAD.X R27, R19, 0x1, R27, P5 ;  /* 0x00000001131b7824 */ /* 0x000fe400028e061b */
[----:B------:R-:W-:Y:S01]  /*4710*/  IMAD.MOV.U32 R35, RZ, RZ, RZ ;  /* 0x000000ffff237224 */ /* 0x000fe200078e00ff */
[----:B------:R-:W-:Y:S01]  /*4720*/  SEL R20, R20, R18, !P2 ;  /* 0x0000001214147207 */ /* 0x000fe20005000000 */
[----:B------:R-:W-:-:S04]  /*4730*/  IMAD.X R26, RZ, RZ, ~R17, P0 ;  /* 0x000000ffff1a7224 */ /* 0x000fc800000e0e11 */
[----:B------:R-:W-:Y:S01]  /*4740*/  IMAD.HI.U32 R34, R21, R20, RZ ;  /* 0x0000001415227227 */ /* 0x000fe200078e00ff */
[----:B------:R-:W-:Y:S02]  /*4750*/  SEL R19, R26, R17, !P2 ;  /* 0x000000111a137207 */ /* 0x000fe40005000000 */
        /* <DEDUP_REMOVED lines=8> */
[----:B------:R-:W-:Y:S01]  /*47e0*/  IMAD R21, R27, R39, R35 ;  /* 0x000000271b157224 */ /* 0x000fe200078e0223 */
[----:B------:R-:W-:Y:S01]  /*47f0*/  IADD3 R20, P0, -R34, R20, RZ ;  /* 0x0000001422147210 */ /* 0x000fe20007f1e1ff */
[----:B------:R-:W-:-:S03]  /*4800*/  IMAD.X R26, RZ, RZ, R26, P2 ;  /* 0x000000ffff1a7224 */ /* 0x000fc600010e061a */
[-C--:B------:R-:W-:Y:S01]  /*4810*/  ISETP.GE.U32.AND P4, PT, R20, R38.reuse, PT ;  /* 0x000000261400720c */ /* 0x080fe20003f86070 */
[-C--:B------:R-:W-:Y:S01]  /*4820*/  IMAD R34, R26, R38.reuse, R21 ;  /* 0x000000261a227224 */ /* 0x080fe200078e0215 */
[----:B------:R-:W-:-:S03]  /*4830*/  IADD3 R21, P3, R20, -R38, RZ ;  /* 0x8000002614157210 */ /* 0x000fc60007f7e0ff */
[----:B------:R-:W-:Y:S01]  /*4840*/  IMAD.X R19, R19, 0x1, ~R34, P0 ;  /* 0x0000000113137824 */ /* 0x000fe200000e0e22 */
[----:B------:R-:W-:-:S04]  /*4850*/  IADD3 R34, P2, R27, 0x1, RZ ;  /* 0x000000011b227810 */ /* 0x000fc80007f5e0ff */
[----:B------:R-:W-:-:S04]  /*4860*/  ISETP.GE.U32.AND.EX P4, PT, R19, R39, PT, P4 ;  /* 0x000000271300720c */ /* 0x000fc80003f86140 */
[----:B------:R-:W-:Y:S01]  /*4870*/  SEL R21, R21, R20, P4 ;  /* 0x0000001415157207 */ /* 0x000fe20002000000 */
[----:B------:R-:W-:Y:S01]  /*4880*/  IMAD.X R20, R19, 0x1, ~R39, P3 ;  /* 0x0000000113147824 */ /* 0x000fe200018e0e27 */
[----:B------:R-:W-:Y:S02]  /*4890*/  SEL R34, R34, R27, P4 ;  /* 0x0000001b22227207 */ /* 0x000fe40002000000 */
[----:B------:R-:W-:Y:S01]  /*48a0*/  ISETP.GE.U32.AND P0, PT, R21, R38, PT ;  /* 0x000000261500720c */ /* 0x000fe20003f06070 */
[----:B------:R-:W-:Y:S01]  /*48b0*/  IMAD.X R21, RZ, RZ, R26, P2 ;  /* 0x000000ffff157224 */ /* 0x000fe200010e061a */
[----:B------:R-:W-:Y:S02]  /*48c0*/  SEL R19, R20, R19, P4 ;  /* 0x0000001314137207 */ /* 0x000fe40002000000 */
[----:B------:R-:W-:Y:S02]  /*48d0*/  IADD3 R27, P2, R34, 0x1, RZ ;  /* 0x00000001221b7810 */ /* 0x000fe40007f5e0ff */
[----:B------:R-:W-:Y:S01]  /*48e0*/  SEL R21, R21, R26, P4 ;  /* 0x0000001a15157207 */ /* 0x000fe20002000000 */
[----:B------:R-:W-:Y:S01]  /*48f0*/  IMAD.MOV.U32 R26, RZ, RZ, R22 ;  /* 0x000000ffff1a7224 */ /* 0x000fe200078e0016 */
[----:B------:R-:W-:-:S02]  /*4900*/  ISETP.GE.U32.AND.EX P0, PT, R19, R39, PT, P0 ;  /* 0x000000271300720c */ /* 0x000fc40003f06100 */
[----:B------:R-:W-:Y:S02]  /*4910*/  IADD3.X R20, RZ, R21, RZ, P2, !PT ;  /* 0x00000015ff147210 */ /* 0x000fe400017fe4ff */
[----:B------:R-:W-:Y:S02]  /*4920*/  SEL R27, R27, R34, P0 ;  /* 0x000000221b1b7207 */ /* 0x000fe40000000000 */
[----:B------:R-:W-:Y:S02]  /*4930*/  LOP3.LUT R19, R23, R17, RZ, 0x3c, !PT ;  /* 0x0000001117137212 */ /* 0x000fe400078e3cff */
[----:B------:R-:W-:Y:S02]  /*4940*/  SEL R21, R20, R21, P0 ;  /* 0x0000001514157207 */ /* 0x000fe40000000000 */
[----:B------:R-:W-:Y:S02]  /*4950*/  IADD3 R20, P2, RZ, -R27, RZ ;  /* 0x8000001bff147210 */ /* 0x000fe40007f5e0ff */
[----:B------:R-:W-:-:S02]  /*4960*/  ISETP.GE.AND P3, PT, R19, RZ, PT ;  /* 0x000000ff1300720c */ /* 0x000fc40003f66270 */
[----:B------:R-:W-:Y:S01]  /*4970*/  ISETP.NE.U32.AND P0, PT, R24, RZ, PT ;  /* 0x000000ff1800720c */ /* 0x000fe20003f05070 */
[----:B------:R-:W-:Y:S01]  /*4980*/  IMAD.X R24, RZ, RZ, ~R21, P2 ;  /* 0x000000ffff187224 */ /* 0x000fe200010e0e15 */
[----:B------:R-:W-:Y:S01]  /*4990*/  SEL R20, R20, R27, !P3 ;  /* 0x0000001b14147207 */ /* 0x000fe20005800000 */
[----:B------:R-:W-:Y:S01]  /*49a0*/  IMAD.MOV.U32 R27, RZ, RZ, 0x0 ;  /* 0x00000000ff1b7424 */ /* 0x000fe200078e00ff */
[----:B------:R-:W-:Y:S02]  /*49b0*/  ISETP.NE.AND.EX P0, PT, R23, RZ, PT, P0 ;  /* 0x000000ff1700720c */ /* 0x000fe40003f05300 */
[----:B------:R-:W-:Y:S02]  /*49c0*/  SEL R24, R24, R21, !P3 ;  /* 0x0000001518187207 */ /* 0x000fe40005800000 */
[----:B------:R-:W-:Y:S02]  /*49d0*/  SEL R20, R20, 0xffffffff, P0 ;  /* 0xffffffff14147807 */ /* 0x000fe40000000000 */
[----:B------:R-:W-:Y:S01]  /*49e0*/  SEL R21, R24, 0xffffffff, P0 ;  /* 0xffffffff18157807 */ /* 0x000fe20000000000 */
[----:B------:R-:W-:Y:S06]  /*49f0*/  RET.REL.NODEC R26 `(_ZN5flash32flash_fwd_splitkv_combine_kernelI23Flash_fwd_kernel_traitsILi256ELi64ELi64ELi4ELb0ELb0EN7cutlass10bfloat16_tE19Flash_kernel_traitsILi256ELi64ELi64ELi4ES3_EELi4ELi5ELb0EEEvNS_16Flash_fwd_paramsE) ;  /* 0xffffb6001a007950 */ /* 0x000fec0003c3ffff */
.L_x_139:
        /* <DEDUP_REMOVED lines=16> */
.L_x_8860:


//--------------------- .text._ZN5flash32flash_fwd_splitkv_combine_kernelI23Flash_fwd_kernel_traitsILi256ELi64ELi64ELi4ELb0ELb0EN7cutlass10bfloat16_tE19Flash_kernel_traitsILi256ELi64ELi64ELi4ES3_EELi4ELi4ELb0EEEvNS_16Flash_fwd_paramsE --------------------------
	.section	.text._ZN5flash32flash_fwd_splitkv_combine_kernelI23Flash_fwd_kernel_traitsILi256ELi64ELi64ELi4ELb0ELb0EN7cutlass10bfloat16_tE19Flash_kernel_traitsILi256ELi64ELi64ELi4ES3_EELi4ELi4ELb0EEEvNS_16Flash_fwd_paramsE,"ax",@progbits
	.sectioninfo	@"SHI_REGISTERS=52"
	.align	128
        .global         _ZN5flash32flash_fwd_splitkv_combine_kernelI23Flash_fwd_kernel_traitsILi256ELi64ELi64ELi4ELb0ELb0EN7cutlass10bfloat16_tE19Flash_kernel_traitsILi256ELi64ELi64ELi4ES3_EELi4ELi4ELb0EEEvNS_16Flash_fwd_paramsE
        .type           _ZN5flash32flash_fwd_splitkv_combine_kernelI23Flash_fwd_kernel_traitsILi256ELi64ELi64ELi4ELb0ELb0EN7cutlass10bfloat16_tE19Flash_kernel_traitsILi256ELi64ELi64ELi4ES3_EELi4ELi4ELb0EEEvNS_16Flash_fwd_paramsE,@function
        .size           _ZN5flash32flash_fwd_splitkv_combine_kernelI23Flash_fwd_kernel_traitsILi256ELi64ELi64ELi4ELb0ELb0EN7cutlass10bfloat16_tE19Flash_kernel_traitsILi256ELi64ELi64ELi4ES3_EELi4ELi4ELb0EEEvNS_16Flash_fwd_paramsE,(.L_x_8861 - _ZN5flash32flash_fwd_splitkv_combine_kernelI23Flash_fwd_kernel_traitsILi256ELi64ELi64ELi4ELb0ELb0EN7cutlass10bfloat16_tE19Flash_kernel_traitsILi256ELi64ELi64ELi4ES3_EELi4ELi4ELb0EEEvNS_16Flash_fwd_paramsE)
        .other          _ZN5flash32flash_fwd_splitkv_combine_kernelI23Flash_fwd_kernel_traitsILi256ELi64ELi64ELi4ELb0ELb0EN7cutlass10bfloat16_tE19Flash_kernel_traitsILi256ELi64ELi64ELi4ES3_EELi4ELi4ELb0EEEvNS_16Flash_fwd_paramsE,@"STO_CUDA_ENTRY STV_DEFAULT"
_ZN5flash32flash_fwd_splitkv_combine_kernelI23Flash_fwd_kernel_traitsILi256ELi64ELi64ELi4ELb0ELb0EN7cutlass10bfloat16_tE19Flash_kernel_traitsILi256ELi64ELi64ELi4ES3_EELi4ELi4ELb0EEEvNS_16Flash_fwd_paramsE:
.text._ZN5flash32flash_fwd_splitkv_combine_kernelI23Flash_fwd_kernel_traitsILi256ELi64ELi64ELi4ELb0ELb0EN7cutlass10bfloat16_tE19Flash_kernel_traitsILi256ELi64ELi64ELi4ES3_EELi4ELi4ELb0EEEvNS_16Flash_fwd_paramsE:
        /* <DEDUP_REMOVED lines=23> */
[----:B------:R-:W-:Y:S05]  /*0170*/  CALL.REL.NOINC `($__internal_3_$__cuda_sm20_div_s64) ;  /* 0x0000433000007944 */ /* 0x000fea0003c00000 */
[----:B------:R-:W-:Y:S05]  /*0180*/  BRA `(.L_x_141) ;  /* 0x0000013000007947 */ /* 0x000fea0003800000 */
.L_x_140:
        /* <DEDUP_REMOVED lines=19> */
.L_x_141:
        /* <DEDUP_REMOVED lines=12> */
[----:B------:R-:W-:Y:S05]  /*0380*/  CALL.REL.NOINC `($__internal_3_$__cuda_sm20_div_s64) ;  /* 0x0000412000007944 */ /* 0x000fea0003c00000 */
[----:B------:R-:W-:Y:S02]  /*0390*/  MOV R8, R20 ;  /* 0x0000001400087202 */ /* 0x000fe40000000f00 */
[----:B------:R-:W-:Y:S01]  /*03a0*/  MOV R9, R21 ;  /* 0x0000001500097202 */ /* 0x000fe20000000f00 */
[----:B------:R-:W-:Y:S05]  /*03b0*/  BRA `(.L_x_144) ;  /* 0x0000013000007947 */ /* 0x000fea0003800000 */
.L_x_143:
        /* <DEDUP_REMOVED lines=19> */
.L_x_144:
[----:B------:R-:W-:Y:S05]  /*04f0*/  BSYNC B0 ;  /* 0x0000000000007941 */ /* 0x000fea0003800000 */
.L_x_142:
        /* <DEDUP_REMOVED lines=43> */
.L_x_146:
        /* <DEDUP_REMOVED lines=19> */
.L_x_147:
[----:B------:R-:W-:Y:S05]  /*08e0*/  BSYNC B0 ;  /* 0x0000000000007941 */ /* 0x000fea0003800000 */
.L_x_145:
        /* <DEDUP_REMOVED lines=74> */
[----:B------:R-:W-:Y:S02]  /*0d90*/  MOV R32, R20 ;  /* 0x0000001400207202 */ /* 0x000fe40000000f00 */
[----:B------:R-:W-:Y:S01]  /*0da0*/  MOV R33, R21 ;  /* 0x0000001500217202 */ /* 0x000fe20000000f00 */
[----:B------:R-:W-:Y:S05]  /*0db0*/  BRA `(.L_x_150) ;  /* 0x0000013000007947 */ /* 0x000fea0003800000 */
.L_x_149:
        /* <DEDUP_REMOVED lines=19> */
.L_x_150:
[----:B------:R-:W-:Y:S05]  /*0ef0*/  BSYNC B0 ;  /* 0x0000000000007941 */ /* 0x000fea0003800000 */
.L_x_148:
        /* <DEDUP_REMOVED lines=41> */
.L_x_152:
        /* <DEDUP_REMOVED lines=19> */
.L_x_153:
[----:B------:R-:W-:Y:S05]  /*12c0*/  BSYNC B0 ;  /* 0x0000000000007941 */ /* 0x000fea0003800000 */
.L_x_151:
        /* <DEDUP_REMOVED lines=131> */
.L_x_155:
[----:B------:R-:W-:Y:S05]  /*1b00*/  BSYNC B0 ;  /* 0x0000000000007941 */ /* 0x000fea0003800000 */
.L_x_154:
        /* <DEDUP_REMOVED lines=95> */
.L_x_160:
        /* <DEDUP_REMOVED lines=22> */
.L_x_161:
[----:B------:R-:W-:Y:S05]  /*2260*/  BSYNC B0 ;  /* 0x0000000000007941 */ /* 0x000fea0003800000 */
.L_x_159:
[----:B------:R-:W-:Y:S01]  /*2270*/  LOP3.LUT R19, R17, R0, RZ, 0xfc, !PT ;  /* 0x0000000011137212 */ /* 0x000fe200078efcff */
[----:B------:R-:W-:Y:S03]  /*2280*/  BSSY B0, `(.L_x_162) ;  /* 0x0000028000007945 */ /* 0x000fe60003800000 */
[----:B------:R-:W-:-:S13]  /*2290*/  ISETP.NE.U32.AND P0, PT, R19, RZ, PT ;  /* 0x000000ff1300720c */ /* 0x000fda0003f05070 */
[----:B------:R-:W-:Y:S05]  /*22a0*/  @!P0 BRA `(.L_x_163) ;  /* 0x000000f000008947 */ /* 0x000fea0003800000 */
[----:B------:R-:W-:Y:S01]  /*22b0*/  IMAD.MOV.U32 R24, RZ, RZ, R30 ;  /* 0x000000ffff187224 */ /* 0x000fe200078e001e */
[----:B------:R-:W-:Y:S02]  /*22c0*/  MOV R23, R0 ;  /* 0x0000000000177202 */ /* 0x000fe40000000f00 */
[----:B------:R-:W-:Y:S02]  /*22d0*/  MOV R22, 0x22f0 ;  /* 0x000022f000167802 */ /* 0x000fe40000000f00 */
[----:B------:R-:W-:Y:S05]  /*22e0*/  CALL.REL.NOINC `($__internal_3_$__cuda_sm20_div_s64) ;  /* 0x000021c000007944 */ /* 0x000fea0003c00000 */
        /* <DEDUP_REMOVED lines=11> */
.L_x_163:
        /* <DEDUP_REMOVED lines=22> */
.L_x_164:
[----:B------:R-:W-:Y:S05]  /*2500*/  BSYNC B0 ;  /* 0x0000000000007941 */ /* 0x000fea0003800000 */
.L_x_162:
        /* <DEDUP_REMOVED lines=11> */
[----:B------:R-:W-:Y:S05]  /*25c0*/  CALL.REL.NOINC `($__internal_3_$__cuda_sm20_div_s64) ;  /* 0x00001ee000007944 */ /* 0x000fea0003c00000 */
[----:B------:R-:W-:-:S04]  /*25d0*/  IADD3 R17, P0, RZ, -R20, RZ ;  /* 0x80000014ff117210 */ /* 0x000fc80007f1e0ff */
[----:B------:R-:W-:Y:S01]  /*25e0*/  IADD3.X R18, RZ, ~R21, RZ, P0, !PT ;  /* 0x80000015ff127210 */ /* 0x000fe200007fe4ff */
[----:B------:R-:W-:-:S04]  /*25f0*/  IMAD.WIDE.U32 R36, R5, R17, R36 ;  /* 0x0000001105247225 */ /* 0x000fc800078e0024 */
[----:B------:R-:W-:-:S04]  /*2600*/  IMAD R18, R18, R5, RZ ;  /* 0x0000000512127224 */ /* 0x000fc800078e02ff */
[----:B------:R-:W-:-:S05]  /*2610*/  IMAD R4, R4, R17, R18 ;  /* 0x0000001104047224 */ /* 0x000fca00078e0212 */
[----:B------:R-:W-:Y:S01]  /*2620*/  IADD3 R4, R37, R4, RZ ;  /* 0x0000000425047210 */ /* 0x000fe20007ffe0ff */
[----:B------:R-:W-:Y:S05]  /*2630*/  BRA `(.L_x_167) ;  /* 0x0000016000007947 */ /* 0x000fea0003800000 */
.L_x_166:
        /* <DEDUP_REMOVED lines=22> */
.L_x_167:
[----:B------:R-:W-:Y:S05]  /*27a0*/  BSYNC B0 ;  /* 0x0000000000007941 */ /* 0x000fea0003800000 */
.L_x_165:
        /* <DEDUP_REMOVED lines=38> */
[----:B------:R-:W-:Y:S05]  /*2a10*/  CALL.REL.NOINC `($__internal_3_$__cuda_sm20_div_s64) ;  /* 0x00001a9000007944 */ /* 0x000fea0003c00000 */
        /* <DEDUP_REMOVED lines=12> */
.L_x_169:
        /* <DEDUP_REMOVED lines=23> */
.L_x_170:
[----:B------:R-:W-:Y:S05]  /*2c50*/  BSYNC B0 ;  /* 0x0000000000007941 */ /* 0x000fea0003800000 */
.L_x_168:
        /* <DEDUP_REMOVED lines=19> */
.L_x_172:
        /* <DEDUP_REMOVED lines=22> */
.L_x_173:
[----:B------:R-:W-:Y:S05]  /*2ef0*/  BSYNC B0 ;  /* 0x0000000000007941 */ /* 0x000fea0003800000 */
.L_x_171:
        /* <DEDUP_REMOVED lines=20> */
.L_x_175:
        /* <DEDUP_REMOVED lines=23> */
.L_x_176:
[----:B------:R-:W-:Y:S05]  /*31b0*/  BSYNC B0 ;  /* 0x0000000000007941 */ /* 0x000fea0003800000 */
.L_x_174:
        /* <DEDUP_REMOVED lines=25> */
[----:B------:R-:W-:Y:S05]  /*3350*/  CALL.REL.NOINC `($__internal_3_$__cuda_sm20_div_s64) ;  /* 0x0000115000007944 */ /* 0x000fea0003c00000 */
        /* <DEDUP_REMOVED lines=12> */
.L_x_178:
        /* <DEDUP_REMOVED lines=23> */
.L_x_179:
[----:B------:R-:W-:Y:S05]  /*3590*/  BSYNC B0 ;  /* 0x0000000000007941 */ /* 0x000fea0003800000 */
.L_x_177:
        /* <DEDUP_REMOVED lines=29> */
.L_x_181:
        /* <DEDUP_REMOVED lines=23> */
.L_x_182:
[----:B------:R-:W-:Y:S05]  /*38e0*/  BSYNC B0 ;  /* 0x0000000000007941 */ /* 0x000fea0003800000 */
.L_x_180:
        /* <DEDUP_REMOVED lines=20> */
.L_x_158:
[----:B------:R-:W-:-:S04]  /*3a30*/  LEA R2, P0, R36, c[0x0][0x200], 0x2 ;  /* 0x0000800024027a11 */ /* 0x000fc800078010ff */
[----:B------:R-:W-:-:S05]  /*3a40*/  LEA.HI.X R3, R36, c[0x0][0x204], R37, 0x2, P0 ;  /* 0x0000810024037a11 */ /* 0x000fca00000f1425 */
[----:B------:R0:W-:Y:S04]  /*3a50*/  STG.E [R2.64], R28 ;  /* 0x0000001c02007986 */ /* 0x0001e8000c10190a */
.L_x_157:
[----:B------:R-:W-:Y:S05]  /*3a60*/  BSYNC B1 ;  /* 0x0000000000017941 */ /* 0x000fea0003800000 */
.L_x_156:
[----:B------:R-:W1:Y:S01]  /*3a70*/  S2R R25, SR_TID.X ;  /* 0x0000000000197919 */ /* 0x000e620000002100 */
[----:B------:R-:W-:Y:S01]  /*3a80*/  IMAD.MOV.U32 R9, RZ, RZ, RZ ;  /* 0x000000ffff097224 */ /* 0x000fe200078e00ff */
[----:B------:R-:W-:Y:S01]  /*3a90*/  CS2R R6, SRZ ;  /* 0x0000000000067805 */ /* 0x000fe2000001ff00 */
[----:B-1----:R-:W-:-:S04]  /*3aa0*/  SHF.R.S32.HI R24, RZ, 0x1f, R25 ;  /* 0x0000001fff187819 */ /* 0x002fc80000011419 */
[CC--:B0-----:R-:W-:Y:S02]  /*3ab0*/  LEA.HI R2, R24.reuse, R25.reuse, RZ, 0x4 ;  /* 0x0000001918027211 */ /* 0x0c1fe400078f20ff */
[----:B------:R-:W-:Y:S02]  /*3ac0*/  LEA.HI R24, R24, R25, RZ, 0x5 ;  /* 0x0000001918187211 */ /* 0x000fe400078f28ff */
[----:B------:R-:W-:Y:S02]  /*3ad0*/  LOP3.LUT R0, R2, 0xfffffff0, RZ, 0xc0, !PT ;  /* 0xfffffff002007812 */ /* 0x000fe400078ec0ff */
[----:B------:R-:W-:Y:S02]  /*3ae0*/  LOP3.LUT R4, R24, 0x3fffffe0, RZ, 0xc0, !PT ;  /* 0x3fffffe018047812 */ /* 0x000fe400078ec0ff */
[----:B------:R-:W-:Y:S01]  /*3af0*/  SHF.R.S32.HI R24, RZ, 0x5, R24 ;  /* 0x00000005ff187819 */ /* 0x000fe20000011418 */
[----:B------:R-:W-:-:S05]  /*3b00*/  IMAD.IADD R0, R25, 0x1, -R0 ;  /* 0x0000000119007824 */ /* 0x000fca00078e0a00 */
[----:B------:R-:W-:-:S04]  /*3b10*/  ISETP.GE.AND P0, PT, R0, c[0x0][0x314], PT ;  /* 0x0000c50000007a0c */ /* 0x000fc80003f06270 */
[C---:B------:R-:W-:Y:S01]  /*3b20*/  ISETP.GT.OR P0, PT, R25.reuse, 0x3f, P0 ;  /* 0x0000003f1900780c */ /* 0x040fe20000704670 */
[----:B------:R-:W-:-:S04]  /*3b30*/  IMAD.IADD R25, R25, 0x1, -R4 ;  /* 0x0000000119197824 */ /* 0x000fc800078e0a04 */
[----:B------:R-:W-:-:S05]  /*3b40*/  IMAD.SHL.U32 R25, R25, 0x4, RZ ;  /* 0x0000000419197824 */ /* 0x000fca00078e00ff */
[----:B------:R-:W-:-:S03]  /*3b50*/  IADD3 R23, R25, 0x80, RZ ;  /* 0x0000008019177810 */ /* 0x000fc60007ffe0ff */
[----:B------:R-:W-:Y:S01]  /*3b60*/  @!P0 FADD.FTZ R3, -R28, R29 ;  /* 0x0000001d1c038221 */ /* 0x000fe20000010100 */
[----:B------:R-:W-:Y:S01]  /*3b70*/  @!P0 SHF.R.S32.HI R5, RZ, 0x4, R2 ;  /* 0x00000004ff058819 */ /* 0x000fe20000011402 */
[----:B------:R-:W-:Y:S02]  /*3b80*/  IMAD.MOV.U32 R2, RZ, RZ, c[0x0][0x314] ;  /* 0x0000c500ff027624 */ /* 0x000fe400078e00ff */
[----:B------:R-:W-:Y:S02]  /*3b90*/  @!P0 FMUL.FTZ R3, R3, 1.4426950216293334961 ;  /* 0x3fb8aa3b03038820 */ /* 0x000fe40000410000 */
[----:B------:R-:W-:Y:S02]  /*3ba0*/  @!P0 IMAD R0, R0, 0x5, R5 ;  /* 0x0000000500008824 */ /* 0x000fe400078e0205 */
[----:B------:R-:W-:Y:S02]  /*3bb0*/  CS2R R4, SRZ ;  /* 0x0000000000047805 */ /* 0x000fe4000001ff00 */
[----:B------:R-:W0:Y:S02]  /*3bc0*/  @!P0 MUFU.EX2 R3, R3 ;  /* 0x0000000300038308 */ /* 0x000e240000000800 */
[----:B0-----:R0:W-:Y:S04]  /*3bd0*/  @!P0 STS [R0.X4], R3 ;  /* 0x0000000300008388 */ /* 0x0011e80000004800 */
[----:B------:R-:W-:Y:S01]  /*3be0*/  BAR.SYNC.DEFER_BLOCKING 0x0 ;  /* 0x0000000000007b1d */ /* 0x000fe20000010000 */
[----:B------:R-:W-:-:S02]  /*3bf0*/  ISETP.GE.AND P0, PT, R2, 0x1, PT ;  /* 0x000000010200780c */ /* 0x000fc40003f06270 */
        /* <DEDUP_REMOVED lines=23> */
[----:B------:R-:W-:Y:S02]  /*3d70*/  IMAD.X R21, RZ, RZ, R21, P0 ;  /* 0x000000ffff157224 */ /* 0x000fe400000e0615 */
.L_x_186:
        /* <DEDUP_REMOVED lines=10> */
.L_x_185:
[----:B------:R-:W-:Y:S05]  /*3e20*/  BSYNC B0 ;  /* 0x0000000000007941 */ /* 0x000fea0003800000 */
.L_x_184:
        /* <DEDUP_REMOVED lines=15> */
.L_x_183:
        /* <DEDUP_REMOVED lines=89> */
        .weak           $__internal_3_$__cuda_sm20_div_s64
        .type           $__internal_3_$__cuda_sm20_div_s64,@function
        .size           $__internal_3_$__cuda_sm20_div_s64,(.L_x_8861 - $__internal_3_$__cuda_sm20_div_s64)
$__internal_3_$__cuda_sm20_div_s64:
        /* <DEDUP_REMOVED lines=83> */
[----:B------:R-:W-:Y:S06]  /*49e0*/  RET.REL.NODEC R26 `(_ZN5flash32flash_fwd_splitkv_combine_kernelI23Flash_fwd_kernel_traitsILi256ELi64ELi64ELi4ELb0ELb0EN7cutlass10bfloat16_tE19Flash_kernel_traitsILi256ELi64ELi64ELi4ES3_EELi4ELi4ELb0EEEvNS_16Flash_fwd_paramsE) ;  /* 0xffffb6101a007950 */ /* 0x000fec0003c3ffff */
.L_x_187:
        /* <DEDUP_REMOVED lines=9> */
.L_x_8861:


//--------------------- .text._ZN5flash32flash_fwd_splitkv_combine_kernelI23Flash_fwd_kernel_traitsILi256ELi64ELi64ELi4ELb0ELb0EN7cutlass10bfloat16_tE19Flash_kernel_traitsILi256ELi64ELi64ELi4ES3_EELi4ELi3ELb0EEEvNS_16Flash_fwd_paramsE --------------------------
	.section	.text._ZN5flash32flash_fwd_splitkv_combine_kernelI23Flash_fwd_kernel_traitsILi256ELi64ELi64ELi4ELb0ELb0EN7cutlass10bfloat16_tE19Flash_kernel_traitsILi256ELi64ELi64ELi4ES3_EELi4ELi3ELb0EEEvNS_16Flash_fwd_paramsE,"ax",@progbits
	.sectioninfo	@"SHI_REGISTERS=52"
	.align	128
        .global         _ZN5flash32flash_fwd_splitkv_combine_kernelI23Flash_fwd_kernel_traitsILi256ELi64ELi64ELi4ELb0ELb0EN7cutlass10bfloat16_tE19Flash_kernel_traitsILi256ELi64ELi64ELi4ES3_EELi4ELi3ELb0EEEvNS_16Flash_fwd_paramsE
        .type           _ZN5flash32flash_fwd_splitkv_combine_kernelI23Flash_fwd_kernel_traitsILi256ELi64ELi64ELi4ELb0ELb0EN7cutlass10bfloat16_tE19Flash_kernel_traitsILi256ELi64ELi64ELi4ES3_EELi4ELi3ELb0EEEvNS_16Flash_fwd_paramsE,@function
        .size           _ZN5flash32flash_fwd_splitkv_combine_kernelI23Flash_fwd_kernel_traitsILi256ELi64ELi64ELi4ELb0ELb0EN7cutlass10bfloat16_tE19Flash_kernel_traitsILi256ELi64ELi64ELi4ES3_EELi4ELi3ELb0EEEvNS_16Flash_fwd_paramsE,(.L_x_8862 - _ZN5flash32flash_fwd_splitkv_combine_kernelI23Flash_fwd_kernel_traitsILi256ELi64ELi64ELi4ELb0ELb0EN7cutlass10bfloat16_tE19Flash_kernel_traitsILi256ELi64ELi64ELi4ES3_EELi4ELi3ELb0EEEvNS_16Flash_fwd_paramsE)
        .other          _ZN5flash32flash_fwd_splitkv_combine_kernelI23Flash_fwd_kernel_traitsILi256ELi64ELi64ELi4ELb0ELb0EN7cutlass10bfloat16_tE19Flash_kernel_traitsILi256ELi64ELi64ELi4ES3_EELi4ELi3ELb0EEEvNS_16Flash_fwd_paramsE,@"STO_CUDA_ENTRY STV_DEFAULT"
_ZN5flash32flash_fwd_splitkv_combine_kernelI23Flash_fwd_kernel_traitsILi256ELi64ELi64ELi4ELb0ELb0EN7cutlass10bfloat16_tE19Flash_kernel_traitsILi256ELi64ELi64ELi4ES3_EELi4ELi3ELb0EEEvNS_16Flash_fwd_paramsE:
.text._ZN5flash32flash_fwd_splitkv_combine_kernelI23Flash_fwd_kernel_traitsILi256ELi64ELi64ELi4ELb0ELb0EN7cutlass10bfloat16_tE19Flash_kernel_traitsILi256ELi64ELi64ELi4ES3_EELi4ELi3ELb0EEEvNS_16Flash_fwd_paramsE:
        /* <DEDUP_REMOVED lines=23> */
[----:B------:R-:W-:Y:S05]  /*0170*/  CALL.REL.NOINC `($__internal_4_$__cuda_sm20_div_s64) ;  /* 0x000042f000007944 */ /* 0x000fea0003c00000 */
[----:B------:R-:W-:Y:S05]  /*0180*/  BRA `(.L_x_189) ;  /* 0x0000013000007947 */ /* 0x000fea0003800000 */
.L_x_188:
        /* <DEDUP_REMOVED lines=19> */
.L_x_189:
        /* <DEDUP_REMOVED lines=12> */
[----:B------:R-:W-:Y:S05]  /*0380*/  CALL.REL.NOINC `($__internal_4_$__cuda_sm20_div_s64) ;  /* 0x000040e000007944 */ /* 0x000fea0003c00000 */
[----:B------:R-:W-:Y:S02]  /*0390*/  MOV R8, R20 ;  /* 0x0000001400087202 */ /* 0x000fe40000000f00 */
[----:B------:R-:W-:Y:S01]  /*03a0*/  MOV R9, R21 ;  /* 0x0000001500097202 */ /* 0x000fe20000000f00 */
[----:B------:R-:W-:Y:S05]  /*03b0*/  BRA `(.L_x_192) ;  /* 0x0000013000007947 */ /* 0x000fea0003800000 */
.L_x_191:
        /* <DEDUP_REMOVED lines=19> */
.L_x_192:
[----:B------:R-:W-:Y:S05]  /*04f0*/  BSYNC B0 ;  /* 0x0000000000007941 */ /* 0x000fea0003800000 */
.L_x_190:
        /* <DEDUP_REMOVED lines=43> */
.L_x_194:
        /* <DEDUP_REMOVED lines=19> */
.L_x_195:
[----:B------:R-:W-:Y:S05]  /*08e0*/  BSYNC B0 ;  /* 0x0000000000007941 */ /* 0x000fea0003800000 */
.L_x_193:
        /* <DEDUP_REMOVED lines=74> */
[----:B------:R-:W-:Y:S02]  /*0d90*/  MOV R32, R20 ;  /* 0x0000001400207202 */ /* 0x000fe40000000f00 */
[----:B------:R-:W-:Y:S01]  /*0da0*/  MOV R33, R21 ;  /* 0x0000001500217202 */ /* 0x000fe20000000f00 */
[----:B------:R-:W-:Y:S05]  /*0db0*/  BRA `(.L_x_198) ;  /* 0x0000013000007947 */ /* 0x000fea0003800000 */
.L_x_197:
        /* <DEDUP_REMOVED lines=19> */
.L_x_198:
[----:B------:R-:W-:Y:S05]  /*0ef0*/  BSYNC B0 ;  /* 0x0000000000007941 */ /* 0x000fea0003800000 */
.L_x_196:
        /* <DEDUP_REMOVED lines=41> */
.L_x_200:
        /* <DEDUP_REMOVED lines=19> */
.L_x_201:
[----:B------:R-:W-:Y:S05]  /*12c0*/  BSYNC B0 ;  /* 0x0000000000007941 */ /* 0x000fea0003800000 */
.L_x_199:
        /* <DEDUP_REMOVED lines=131> */
.L_x_203:
[----:B------:R-:W-:Y:S05]  /*1b00*/  BSYNC B0 ;  /* 0x0000000000007941 */ /* 0x000fea0003800000 */
.L_x_202:
        /* <DEDUP_REMOVED lines=19> */
[----:B0-----:R-:W0:Y:S02]  /*1c40*/  SHFL.BFLY PT, R27, R22, 0x2, 0x1f ;  /* 0x0c401f00161b7f89 */ /* 0x001e2400000e0000 */
[----:B0-----:R-:W-:Y:S02]  /*1c50*/  FMNMX.FTZ R27, R22, R27, !PT ;  /* 0x0000001b161b7209 */ /* 0x001fe40007810000 */
[----:B------:R-:W-:-:S03]  /*1c60*/  SHF.R.S32.HI R22, RZ, 0x1f, R3 ;  /* 0x0000001fff167819 */ /* 0x000fc60000011403 */
        /* <DEDUP_REMOVED lines=69> */
.L_x_208:
        /* <DEDUP_REMOVED lines=22> */
.L_x_209:
[----:B------:R-:W-:Y:S05]  /*2220*/  BSYNC B0 ;  /* 0x0000000000007941 */ /* 0x000fea0003800000 */
.L_x_207:
[----:B------:R-:W-:Y:S01]  /*2230*/  LOP3.LUT R19, R17, R0, RZ, 0xfc, !PT ;  /* 0x0000000011137212 */ /* 0x000fe200078efcff */
[----:B------:R-:W-:Y:S03]  /*2240*/  BSSY B0, `(.L_x_210) ;  /* 0x0000028000007945 */ /* 0x000fe60003800000 */
[----:B------:R-:W-:-:S13]  /*2250*/  ISETP.NE.U32.AND P0, PT, R19, RZ, PT ;  /* 0x000000ff1300720c */ /* 0x000fda0003f05070 */
[----:B------:R-:W-:Y:S05]  /*2260*/  @!P0 BRA `(.L_x_211) ;  /* 0x000000f000008947 */ /* 0x000fea0003800000 */
[----:B------:R-:W-:Y:S01]  /*2270*/  IMAD.MOV.U32 R24, RZ, RZ, R30 ;  /* 0x000000ffff187224 */ /* 0x000fe200078e001e */
[----:B------:R-:W-:Y:S02]  /*2280*/  MOV R23, R0 ;  /* 0x0000000000177202 */ /* 0x000fe40000000f00 */
[----:B------:R-:W-:Y:S02]  /*2290*/  MOV R22, 0x22b0 ;  /* 0x000022b000167802 */ /* 0x000fe40000000f00 */
[----:B------:R-:W-:Y:S05]  /*22a0*/  CALL.REL.NOINC `($__internal_4_$__cuda_sm20_div_s64) ;  /* 0x000021c000007944 */ /* 0x000fea0003c00000 */
        /* <DEDUP_REMOVED lines=11> */
.L_x_211:
        /* <DEDUP_REMOVED lines=22> */
.L_x_212:
[----:B------:R-:W-:Y:S05]  /*24c0*/  BSYNC B0 ;  /* 0x0000000000007941 */ /* 0x000fea0003800000 */
.L_x_210:
        /* <DEDUP_REMOVED lines=11> */
[----:B------:R-:W-:Y:S05]  /*2580*/  CALL.REL.NOINC `($__internal_4_$__cuda_sm20_div_s64) ;  /* 0x00001ee000007944 */ /* 0x000fea0003c00000 */
[----:B------:R-:W-:-:S04]  /*2590*/  IADD3 R17, P0, RZ, -R20, RZ ;  /* 0x80000014ff117210 */ /* 0x000fc80007f1e0ff */
[----:B------:R-:W-:Y:S01]  /*25a0*/  IADD3.X R18, RZ, ~R21, RZ, P0, !PT ;  /* 0x80000015ff127210 */ /* 0x000fe200007fe4ff */
[----:B------:R-:W-:-:S04]  /*25b0*/  IMAD.WIDE.U32 R36, R5, R17, R36 ;  /* 0x0000001105247225 */ /* 0x000fc800078e0024 */
[----:B------:R-:W-:-:S04]  /*25c0*/  IMAD R18, R18, R5, RZ ;  /* 0x0000000512127224 */ /* 0x000fc800078e02ff */
[----:B------:R-:W-:-:S05]  /*25d0*/  IMAD R4, R4, R17, R18 ;  /* 0x0000001104047224 */ /* 0x000fca00078e0212 */
[----:B------:R-:W-:Y:S01]  /*25e0*/  IADD3 R4, R37, R4, RZ ;  /* 0x0000000425047210 */ /* 0x000fe20007ffe0ff */
[----:B------:R-:W-:Y:S05]  /*25f0*/  BRA `(.L_x_215) ;  /* 0x0000016000007947 */ /* 0x000fea0003800000 */
.L_x_214:
        /* <DEDUP_REMOVED lines=22> */
.L_x_215:
[----:B------:R-:W-:Y:S05]  /*2760*/  BSYNC B0 ;  /* 0x0000000000007941 */ /* 0x000fea0003800000 */
.L_x_213:
        /* <DEDUP_REMOVED lines=38> */
[----:B------:R-:W-:Y:S05]  /*29d0*/  CALL.REL.NOINC `($__internal_4_$__cuda_sm20_div_s64) ;  /* 0x00001a9000007944 */ /* 0x000fea0003c00000 */
        /* <DEDUP_REMOVED lines=12> */
.L_x_217:
        /* <DEDUP_REMOVED lines=23> */
.L_x_218:
[----:B------:R-:W-:Y:S05]  /*2c10*/  BSYNC B0 ;  /* 0x0000000000007941 */ /* 0x000fea0003800000 */
.L_x_216:
        /* <DEDUP_REMOVED lines=19> */
.L_x_220:
        /* <DEDUP_REMOVED lines=22> */
.L_x_221:
[----:B------:R-:W-:Y:S05]  /*2eb0*/  BSYNC B0 ;  /* 0x0000000000007941 */ /* 0x000fea0003800000 */
.L_x_219:
        /* <DEDUP_REMOVED lines=20> */
.L_x_223:
        /* <DEDUP_REMOVED lines=23> */
.L_x_224:
[----:B------:R-:W-:Y:S05]  /*3170*/  BSYNC B0 ;  /* 0x0000000000007941 */ /* 0x000fea0003800000 */
.L_x_222:
        /* <DEDUP_REMOVED lines=25> */
[----:B------:R-:W-:Y:S05]  /*3310*/  CALL.REL.NOINC `($__internal_4_$__cuda_sm20_div_s64) ;  /* 0x0000115000007944 */ /* 0x000fea0003c00000 */
        /* <DEDUP_REMOVED lines=12> */
.L_x_226:
        /* <DEDUP_REMOVED lines=23> */
.L_x_227:
[----:B------:R-:W-:Y:S05]  /*3550*/  BSYNC B0 ;  /* 0x0000000000007941 */ /* 0x000fea0003800000 */
.L_x_225:
        /* <DEDUP_REMOVED lines=29> */
.L_x_229:
        /* <DEDUP_REMOVED lines=23> */
.L_x_230:
[----:B------:R-:W-:Y:S05]  /*38a0*/  BSYNC B0 ;  /* 0x0000000000007941 */ /* 0x000fea0003800000 */
.L_x_228:
        /* <DEDUP_REMOVED lines=20> */
.L_x_206:
[----:B------:R-:W-:-:S04]  /*39f0*/  LEA R2, P0, R36, c[0x0][0x200], 0x2 ;  /* 0x0000800024027a11 */ /* 0x000fc800078010ff */
[----:B------:R-:W-:-:S05]  /*3a00*/  LEA.HI.X R3, R36, c[0x0][0x204], R37, 0x2, P0 ;  /* 0x0000810024037a11 */ /* 0x000fca00000f1425 */
[----:B------:R0:W-:Y:S04]  /*3a10*/  STG.E [R2.64], R28 ;  /* 0x0000001c02007986 */ /* 0x0001e8000c10190a */
.L_x_205:
[----:B------:R-:W-:Y:S05]  /*3a20*/  BSYNC B1 ;  /* 0x0000000000017941 */ /* 0x000fea0003800000 */
.L_x_204:
        /* <DEDUP_REMOVED lines=49> */
.L_x_234:
        /* <DEDUP_REMOVED lines=10> */
.L_x_233:
[----:B------:R-:W-:Y:S05]  /*3de0*/  BSYNC B0 ;  /* 0x0000000000007941 */ /* 0x000fea0003800000 */
.L_x_232:
        /* <DEDUP_REMOVED lines=15> */
.L_x_231:
        /* <DEDUP_REMOVED lines=89> */
        .weak           $__internal_4_$__cuda_sm20_div_s64
        .type           $__internal_4_$__cuda_sm20_div_s64,@function
        .size           $__internal_4_$__cuda_sm20_div_s64,(.L_x_8862 - $__internal_4_$__cuda_sm20_div_s64)
$__internal_4_$__cuda_sm20_div_s64:
        /* <DEDUP_REMOVED lines=83> */
[----:B------:R-:W-:Y:S06]  /*49a0*/  RET.REL.NODEC R26 `(_ZN5flash32flash_fwd_splitkv_combine_kernelI23Flash_fwd_kernel_traitsILi256ELi64ELi64ELi4ELb0ELb0EN7cutlass10bfloat16_tE19Flash_kernel_traitsILi256ELi64ELi64ELi4ES3_EELi4ELi3ELb0EEEvNS_16Flash_fwd_paramsE) ;  /* 0xffffb6501a007950 */ /* 0x000fec0003c3ffff */
.L_x_235:
        /* <DEDUP_REMOVED lines=13> */
.L_x_8862:


//--------------------- .text._ZN5flash32flash_fwd_splitkv_combine_kernelI23Flash_fwd_kernel_traitsILi256ELi64ELi64ELi4ELb0ELb0EN7cutlass10bfloat16_tE19Flash_kernel_traitsILi256ELi64ELi64ELi4ES3_EELi4ELi2ELb0EEEvNS_16Flash_fwd_paramsE --------------------------
	.section	.text._ZN5flash32flash_fwd_splitkv_combine_kernelI23Flash_fwd_kernel_traitsILi256ELi64ELi64ELi4ELb0ELb0EN7cutlass10bfloat16_tE19Flash_kernel_traitsILi256ELi64ELi64ELi4ES3_EELi4ELi2ELb0EEEvNS_16Flash_fwd_paramsE,"ax",@progbits
	.sectioninfo	@"SHI_REGISTERS=54"
	.align	128
        .global         _ZN5flash32flash_fwd_splitkv_combine_kernelI23Flash_fwd_kernel_traitsILi256ELi64ELi64ELi4ELb0ELb0EN7cutlass10bfloat16_tE19Flash_kernel_traitsILi256ELi64ELi64ELi4ES3_EELi4ELi2ELb0EEEvNS_16Flash_fwd_paramsE
        .type           _ZN5flash32flash_fwd_splitkv_combine_kernelI23Flash_fwd_kernel_traitsILi256ELi64ELi64ELi4ELb0ELb0EN7cutlass10bfloat16_tE19Flash_kernel_traitsILi256ELi64ELi64ELi4ES3_EELi4ELi2ELb0EEEvNS_16Flash_fwd_paramsE,@function
        .size           _ZN5flash32flash_fwd_splitkv_combine_kernelI23Flash_fwd_kernel_traitsILi256ELi64ELi64ELi4ELb0ELb0EN7cutlass10bfloat16_tE19Flash_kernel_traitsILi256ELi64ELi64ELi4ES3_EELi4ELi2ELb0EEEvNS_16Flash_fwd_paramsE,(.L_x_8863 - _ZN5flash32flash_fwd_splitkv_combine_kernelI23Flash_fwd_kernel_traitsILi256ELi64ELi64ELi4ELb0ELb0EN7cutlass10bfloat16_tE19Flash_kernel_traitsILi256ELi64ELi64ELi4ES3_EELi4ELi2ELb0EEEvNS_16Flash_fwd_paramsE)
        .other          _ZN5flash32flash_fwd_splitkv_combine_kernelI23Flash_fwd_kernel_traitsILi256ELi64ELi64ELi4ELb0ELb0EN7cutlass10bfloat16_tE19Flash_kernel_traitsILi256ELi64ELi64ELi4ES3_EELi4ELi2ELb0EEEvNS_16Flash_fwd_paramsE,@"STO_CUDA_ENTRY STV_DEFAULT"
_ZN5flash32flash_fwd_splitkv_combine_kernelI23Flash_fwd_kernel_traitsILi256ELi64ELi64ELi4ELb0ELb0EN7cutlass10bfloat16_tE19Flash_kernel_traitsILi256ELi64ELi64ELi4ES3_EELi4ELi2ELb0EEEvNS_16Flash_fwd_paramsE:
.text._ZN5flash32flash_fwd_splitkv_combine_kernelI23Flash_fwd_kernel_traitsILi256ELi64ELi64ELi4ELb0ELb0EN7cutlass10bfloat16_tE19Flash_kernel_traitsILi256ELi64ELi64ELi4ES3_EELi4ELi2ELb0EEEvNS_16Flash_fwd_paramsE:
        /* <DEDUP_REMOVED lines=23> */
[----:B------:R-:W-:Y:S05]  /*0170*/  CALL.REL.NOINC `($__internal_5_$__cuda_sm20_div_s64) ;  /* 0x0000423000007944 */ /* 0x000fea0003c00000 */
[----:B------:R-:W-:Y:S01]  /*0180*/  MOV R24, R0 ;  /* 0x0000000000187202 */ /* 0x000fe20000000f00 */
[----:B------:R-:W-:Y:S05]  /*0190*/  BRA `(.L_x_237) ;  /* 0x0000013000007947 */ /* 0x000fea0003800000 */
.L_x_236:
        /* <DEDUP_REMOVED lines=19> */
.L_x_237:
        /* <DEDUP_REMOVED lines=8> */
[----:B------:R-:W-:Y:S02]  /*0350*/  MOV R21, R25 ;  /* 0x0000001900157202 */ /* 0x000fe40000000f00 */
[----:B------:R-:W-:Y:S02]  /*0360*/  MOV R20, 0x380 ;  /* 0x0000038000147802 */ /* 0x000fe40000000f00 */
[----:B------:R-:W-:Y:S05]  /*0370*/  CALL.REL.NOINC `($__internal_5_$__cuda_sm20_div_s64) ;  /* 0x0000403000007944 */ /* 0x000fea0003c00000 */
[----:B------:R-:W-:Y:S02]  /*0380*/  MOV R12, R0 ;  /* 0x00000000000c7202 */ /* 0x000fe40000000f00 */
[----:B------:R-:W-:Y:S01]  /*0390*/  MOV R13, R25 ;  /* 0x00000019000d7202 */ /* 0x000fe20000000f00 */
[----:B------:R-:W-:Y:S05]  /*03a0*/  BRA `(.L_x_240) ;  /* 0x0000013000007947 */ /* 0x000fea0003800000 */
.L_x_239:
        /* <DEDUP_REMOVED lines=19> */
.L_x_240:
[----:B------:R-:W-:Y:S05]  /*04e0*/  BSYNC B0 ;  /* 0x0000000000007941 */ /* 0x000fea0003800000 */
.L_x_238:
        /* <DEDUP_REMOVED lines=44> */
.L_x_242:
        /* <DEDUP_REMOVED lines=19> */
.L_x_243:
[----:B------:R-:W-:Y:S05]  /*08e0*/  BSYNC B0 ;  /* 0x0000000000007941 */ /* 0x000fea0003800000 */
.L_x_241:
        /* <DEDUP_REMOVED lines=70> */
[----:B------:R-:W-:Y:S02]  /*0d50*/  MOV R20, 0xd70 ;  /* 0x00000d7000147802 */ /* 0x000fe40000000f00 */
[----:B------:R-:W-:Y:S05]  /*0d60*/  CALL.REL.NOINC `($__internal_5_$__cuda_sm20_div_s64) ;  /* 0x0000364000007944 */ /* 0x000fea0003c00000 */
[----:B------:R-:W-:Y:S02]  /*0d70*/  MOV R32, R0 ;  /* 0x0000000000207202 */ /* 0x000fe40000000f00 */
[----:B------:R-:W-:Y:S01]  /*0d80*/  MOV R33, R25 ;  /* 0x0000001900217202 */ /* 0x000fe20000000f00 */
[----:B------:R-:W-:Y:S05]  /*0d90*/  BRA `(.L_x_246) ;  /* 0x0000013000007947 */ /* 0x000fea0003800000 */
.L_x_245:
        /* <DEDUP_REMOVED lines=19> */
.L_x_246:
[----:B------:R-:W-:Y:S05]  /*0ed0*/  BSYNC B0 ;  /* 0x0000000000007941 */ /* 0x000fea0003800000 */
.L_x_244:
        /* <DEDUP_REMOVED lines=15> */
[----:B------:R-:W-:-:S05]  /*0fd0*/  IMAD R0, R21, R0, R2 ;  /* 0x0000000015007224 */ /* 0x000fca00078e0202 */
[----:B------:R-:W-:-:S13]  /*0fe0*/  ISETP.GT.U32.AND P1, PT, R15, R0, PT ;  /* 0x000000000f00720c */ /* 0x000fda0003f24070 */
[----:B------:R-:W-:Y:S01]  /*0ff0*/  @!P1 IMAD.IADD R0, R0, 0x1, -R15 ;  /* 0x0000000100009824 */ /* 0x000fe200078e0a0f */
[----:B------:R-:W-:Y:S02]  /*1000*/  @!P1 IADD3 R21, R21, 0x1, RZ ;  /* 0x0000000115159810 */ /* 0x000fe40007ffe0ff */
[----:B------:R-:W-:Y:S02]  /*1010*/  ISETP.NE.AND P1, PT, R5, RZ, PT ;  /* 0x000000ff0500720c */ /* 0x000fe40003f25270 */
        /* <DEDUP_REMOVED lines=22> */
.L_x_248:
        /* <DEDUP_REMOVED lines=19> */
.L_x_249:
[----:B------:R-:W-:Y:S05]  /*12b0*/  BSYNC B0 ;  /* 0x0000000000007941 */ /* 0x000fea0003800000 */
.L_x_247:
[----:B------:R-:W-:Y:S01]  /*12c0*/  IABS R6, c[0x0][0x214] ;  /* 0x0000850000067a13 */ /* 0x000fe20000000000 */
[----:B------:R-:W-:Y:S01]  /*12d0*/  IMAD.MOV.U32 R22, RZ, RZ, RZ ;  /* 0x000000ffff167224 */ /* 0x000fe200078e00ff */
[----:B------:R-:W-:Y:S01]  /*12e0*/  ISETP.GT.AND P3, PT, R5, RZ, PT ;  /* 0x000000ff0500720c */ /* 0x000fe20003f64270 */
[----:B------:R-:W-:Y:S01]  /*12f0*/  ULDC.U8 UR4, c[0x0][0x329] ;  /* 0x0000ca4000047ab9 */ /* 0x000fe20000000000 */
[----:B------:R-:W0:Y:S01]  /*1300*/  I2F.RP R20, R6 ;  /* 0x0000000600147306 */ /* 0x000e220000209400 */
[----:B------:R-:W-:Y:S01]  /*1310*/  ULDC.64 UR10, c[0x0][0x118] ;  /* 0x00004600000a7ab9 */ /* 0x000fe20000000a00 */
[----:B------:R-:W-:Y:S06]  /*1320*/  BSSY B0, `(.L_x_250) ;  /* 0x000007e000007945 */ /* 0x000fec0003800000 */
        /* <DEDUP_REMOVED lines=9> */
[----:B------:R-:W-:-:S03]  /*13c0*/  ISETP.GE.AND P1, PT, R10, RZ, PT ;  /* 0x000000ff0a00720c */ /* 0x000fc60003f26270 */
[----:B------:R-:W-:-:S04]  /*13d0*/  IMAD.HI.U32 R2, R2, R0, RZ ;  /* 0x0000000002027227 */ /* 0x000fc800078e00ff */
[----:B------:R-:W-:-:S04]  /*13e0*/  IMAD.MOV R13, RZ, RZ, -R2 ;  /* 0x000000ffff0d7224 */ /* 0x000fc800078e0a02 */
[C---:B------:R-:W-:Y:S01]  /*13f0*/  IMAD R13, R6.reuse, R13, R0 ;  /* 0x0000000d060d7224 */ /* 0x040fe200078e0200 */
[----:B------:R-:W-:Y:S02]  /*1400*/  SHF.R.S32.HI R0, RZ, 0x1f, R5 ;  /* 0x0000001fff007819 */ /* 0x000fe40000011405 */
[----:B------:R-:W-:Y:S02]  /*1410*/  LEA.HI.SX32 R5, R5, 0x1, 0x1 ;  /* 0x0000000105057811 */ /* 0x000fe400078f0aff */
[----:B------:R-:W-:Y:S01]  /*1420*/  ISETP.GT.U32.AND P0, PT, R6, R13, PT ;  /* 0x0000000d0600720c */ /* 0x000fe20003f04070 */
[----:B------:R-:W-:-:S12]  /*1430*/  @!P3 IMAD.MOV R5, RZ, RZ, R0 ;  /* 0x000000ffff05b224 */ /* 0x000fd800078e0200 */
[----:B------:R-:W-:Y:S01]  /*1440*/  @!P0 IMAD.IADD R13, R13, 0x1, -R6 ;  /* 0x000000010d0d8824 */ /* 0x000fe200078e0a06 */
[----:B------:R-:W-:Y:S02]  /*1450*/  @!P0 IADD3 R2, R2, 0x1, RZ ;  /* 0x0000000102028810 */ /* 0x000fe40007ffe0ff */
[----:B------:R-:W-:Y:S02]  /*1460*/  ISETP.NE.AND P0, PT, RZ, c[0x0][0x214], PT ;  /* 0x00008500ff007a0c */ /* 0x000fe40003f05270 */
[----:B------:R-:W-:-:S13]  /*1470*/  ISETP.GE.U32.AND P2, PT, R13, R6, PT ;  /* 0x000000060d00720c */ /* 0x000fda0003f46070 */
[----:B------:R-:W-:-:S05]  /*1480*/  @P2 IADD3 R2, R2, 0x1, RZ ;  /* 0x0000000102022810 */ /* 0x000fca0007ffe0ff */
[----:B------:R-:W-:Y:S01]  /*1490*/  @!P1 IMAD.MOV R2, RZ, RZ, -R2 ;  /* 0x000000ffff029224 */ /* 0x000fe200078e0a02 */
[----:B------:R-:W-:-:S05]  /*14a0*/  @!P0 LOP3.LUT R2, RZ, c[0x0][0x214], RZ, 0x33, !PT ;  /* 0x00008500ff028a12 */ /* 0x000fca00078e33ff */
[----:B------:R-:W-:Y:S01]  /*14b0*/  IMAD R5, R5, R2, RZ ;  /* 0x0000000205057224 */ /* 0x000fe200078e02ff */
[----:B------:R-:W-:-:S04]  /*14c0*/  IABS R2, c[0x0][0x1c0] ;  /* 0x0000700000027a13 */ /* 0x000fc80000000000 */
[----:B------:R-:W0:Y:S01]  /*14d0*/  I2F.U32.RP R10, R2 ;  /* 0x00000002000a7306 */ /* 0x000e220000209000 */
[-C--:B------:R-:W-:Y:S02]  /*14e0*/  IABS R6, R5.reuse ;  /* 0x0000000500067213 */ /* 0x080fe40000000000 */
[----:B------:R-:W-:-:S03]  /*14f0*/  IABS R27, R5 ;  /* 0x00000005001b7213 */ /* 0x000fc60000000000 */
[----:B------:R-:W-:Y:S02]  /*1500*/  IMAD.IADD R9, R9, 0x1, R6 ;  /* 0x0000000109097824 */ /* 0x000fe400078e0206 */
[----:B------:R-:W1:Y:S01]  /*1510*/  I2F.RP R12, R6 ;  /* 0x00000006000c7306 */ /* 0x000e620000209400 */
[----:B------:R-:W-:-:S07]  /*1520*/  IMAD.MOV R27, RZ, RZ, -R27 ;  /* 0x000000ffff1b7224 */ /* 0x000fce00078e0a1b */
[----:B0-----:R-:W0:Y:S08]  /*1530*/  MUFU.RCP R20, R10 ;  /* 0x0000000a00147308 */ /* 0x001e300000001000 */
[----:B-1----:R-:W1:Y:S01]  /*1540*/  MUFU.RCP R0, R12 ;  /* 0x0000000c00007308 */ /* 0x002e620000001000 */
[----:B0-----:R-:W-:-:S07]  /*1550*/  IADD3 R20, R20, 0xffffffe, RZ ;  /* 0x0ffffffe14147810 */ /* 0x001fce0007ffe0ff */
[----:B------:R-:W0:Y:S01]  /*1560*/  F2I.FTZ.U32.TRUNC.NTZ R21, R20 ;  /* 0x0000001400157305 */ /* 0x000e22000021f000 */
[----:B-1----:R-:W-:Y:S02]  /*1570*/  IADD3 R0, R0, 0xffffffe, RZ ;  /* 0x0ffffffe00007810 */ /* 0x002fe40007ffe0ff */
[----:B------:R-:W-:-:S05]  /*1580*/  IABS R12, R8 ;  /* 0x00000008000c7213 */ /* 0x000fca0000000000 */
[----:B------:R-:W1:Y:S01]  /*1590*/  F2I.FTZ.U32.TRUNC.NTZ R23, R0 ;  /* 0x0000000000177305 */ /* 0x000e62000021f000 */
[----:B------:R-:W-:Y:S01]  /*15a0*/  LOP3.LUT R8, R8, c[0x0][0x1c0], RZ, 0x3c, !PT ;  /* 0x0000700008087a12 */ /* 0x000fe200078e3cff */
[----:B0-----:R-:W-:Y:S02]  /*15b0*/  IMAD.MOV R29, RZ, RZ, -R21 ;  /* 0x000000ffff1d7224 */ /* 0x001fe400078e0a15 */
[----:B------:R-:W-:Y:S02]  /*15c0*/  IMAD.MOV.U32 R20, RZ, RZ, RZ ;  /* 0x000000ffff147224 */ /* 0x000fe400078e00ff */
[----:B------:R-:W-:Y:S02]  /*15d0*/  IMAD R29, R29, R2, RZ ;  /* 0x000000021d1d7224 */ /* 0x000fe400078e02ff */
[----:B-1----:R-:W-:Y:S01]  /*15e0*/  IMAD.MOV R13, RZ, RZ, -R23 ;  /* 0x000000ffff0d7224 */ /* 0x002fe200078e0a17 */
[----:B------:R-:W-:Y:S01]  /*15f0*/  IABS R0, R9 ;  /* 0x0000000900007213 */ /* 0x000fe20000000000 */
[----:B------:R-:W-:Y:S01]  /*1600*/  IMAD.HI.U32 R29, R21, R29, R20 ;  /* 0x0000001d151d7227 */ /* 0x000fe200078e0014 */
[----:B------:R-:W-:-:S03]  /*1610*/  IABS R21, c[0x0][0x1c0] ;  /* 0x0000700000157a13 */ /* 0x000fc60000000000 */
[----:B------:R-:W-:Y:S02]  /*1620*/  IMAD R13, R13, R6, RZ ;  /* 0x000000060d0d7224 */ /* 0x000fe400078e02ff */
[----:B------:R-:W-:Y:S02]  /*1630*/  IMAD.MOV R21, RZ, RZ, -R21 ;  /* 0x000000ffff157224 */ /* 0x000fe400078e0a15 */
[----:B------:R-:W-:-:S04]  /*1640*/  IMAD.HI.U32 R10, R29, R12, RZ ;  /* 0x0000000c1d0a7227 */ /* 0x000fc800078e00ff */
[----:B------:R-:W-:-:S04]  /*1650*/  IMAD.HI.U32 R13, R23, R13, R22 ;  /* 0x0000000d170d7227 */ /* 0x000fc800078e0016 */
[----:B------:R-:W-:Y:S02]  /*1660*/  IMAD R23, R10, R21, R12 ;  /* 0x000000150a177224 */ /* 0x000fe400078e020c */
[----:B------:R-:W-:-:S03]  /*1670*/  IMAD.HI.U32 R13, R13, R0, RZ ;  /* 0x000000000d0d7227 */ /* 0x000fc600078e00ff */
[----:B------:R-:W-:Y:S01]  /*1680*/  ISETP.GT.U32.AND P3, PT, R2, R23, PT ;  /* 0x000000170200720c */ /* 0x000fe20003f64070 */
[----:B------:R-:W-:Y:S02]  /*1690*/  IMAD R27, R13, R27, R0 ;  /* 0x0000001b0d1b7224 */ /* 0x000fe400078e0200 */
[----:B------:R-:W-:-:S03]  /*16a0*/  IMAD.HI.U32 R12, R29, R0, RZ ;  /* 0x000000001d0c7227 */ /* 0x000fc600078e00ff */
[----:B------:R-:W-:Y:S01]  /*16b0*/  ISETP.GT.U32.AND P0, PT, R6, R27, PT ;  /* 0x0000001b0600720c */ /* 0x000fe20003f04070 */
[----:B------:R-:W-:Y:S01]  /*16c0*/  IMAD R21, R12, R21, R0 ;  /* 0x000000150c157224 */ /* 0x000fe200078e0200 */
[C---:B------:R-:W-:Y:S02]  /*16d0*/  LOP3.LUT R0, R9.reuse, R6, RZ, 0x3c, !PT ;  /* 0x0000000609007212 */ /* 0x040fe400078e3cff */
[----:B------:R-:W-:Y:S02]  /*16e0*/  LOP3.LUT R9, R9, c[0x0][0x1c0], RZ, 0x3c, !PT ;  /* 0x0000700009097a12 */ /* 0x000fe400078e3cff */
[----:B------:R-:W-:Y:S01]  /*16f0*/  ISETP.GT.U32.AND P1, PT, R2, R21, PT ;  /* 0x000000150200720c */ /* 0x000fe20003f24070 */
[----:B------:R-:W-:Y:S01]  /*1700*/  @!P3 IMAD.IADD R23, R23, 0x1, -R2 ;  /* 0x000000011717b824 */ /* 0x000fe200078e0a02 */
[----:B------:R-:W-:Y:S02]  /*1710*/  ISETP.GE.AND P4, PT, R0, RZ, PT ;  /* 0x000000ff0000720c */ /* 0x000fe40003f86270 */
[----:B------:R-:W0:Y:S01]  /*1720*/  S2R R0, SR_TID.X ;  /* 0x0000000000007919 */ /* 0x000e220000002100 */
[----:B------:R-:W-:-:S02]  /*1730*/  @!P3 IADD3 R10, R10, 0x1, RZ ;  /* 0x000000010a0ab810 */ /* 0x000fc40007ffe0ff */
[----:B------:R-:W-:Y:S01]  /*1740*/  ISETP.GE.U32.AND P6, PT, R23, R2, PT ;  /* 0x000000021700720c */ /* 0x000fe20003fc6070 */
[----:B------:R-:W-:Y:S01]  /*1750*/  @!P0 IMAD.IADD R27, R27, 0x1, -R6 ;  /* 0x000000011b1b8824 */ /* 0x000fe200078e0a06 */
[----:B------:R-:W-:Y:S02]  /*1760*/  @!P0 IADD3 R13, R13, 0x1, RZ ;  /* 0x000000010d0d8810 */ /* 0x000fe40007ffe0ff */
[----:B------:R-:W-:Y:S01]  /*1770*/  ISETP.GE.AND P0, PT, R8, RZ, PT ;  /* 0x000000ff0800720c */ /* 0x000fe20003f06270 */
[----:B------:R-:W-:Y:S01]  /*1780*/  IMAD.MOV.U32 R8, RZ, RZ, c[0x0][0x214] ;  /* 0x00008500ff087624 */ /* 0x000fe200078e00ff */
[----:B------:R-:W-:Y:S01]  /*1790*/  ISETP.GE.U32.AND P2, PT, R27, R6, PT ;  /* 0x000000061b00720c */ /* 0x000fe20003f46070 */
[----:B------:R-:W-:Y:S01]  /*17a0*/  @!P1 IMAD.IADD R21, R21, 0x1, -R2 ;  /* 0x0000000115159824 */ /* 0x000fe200078e0a02 */
[----:B------:R-:W-:Y:S02]  /*17b0*/  ISETP.GT.AND P3, PT, R4, RZ, PT ;  /* 0x000000ff0400720c */ /* 0x000fe40003f64270 */
[----:B------:R-:W-:-:S02]  /*17c0*/  @!P1 IADD3 R12, R12, 0x1, RZ ;  /* 0x000000010c0c9810 */ /* 0x000fc40007ffe0ff */
[----:B------:R-:W-:Y:S02]  /*17d0*/  ISETP.GE.U32.AND P5, PT, R21, R2, PT ;  /* 0x000000021500720c */ /* 0x000fe40003fa6070 */
[----:B------:R-:W-:Y:S02]  /*17e0*/  @P6 IADD3 R10, R10, 0x1, RZ ;  /* 0x000000010a0a6810 */ /* 0x000fe40007ffe0ff */
[----:B------:R-:W-:Y:S02]  /*17f0*/  ISETP.NE.AND P6, PT, R5, RZ, PT ;  /* 0x000000ff0500720c */ /* 0x000fe40003fc5270 */
[----:B------:R-:W-:Y:S01]  /*1800*/  SHF.R.S32.HI R2, RZ, 0x1f, R4 ;  /* 0x0000001fff027819 */ /* 0x000fe20000011404 */
[----:B------:R-:W-:Y:S01]  /*1810*/  IMAD.MOV.U32 R20, RZ, RZ, R10 ;  /* 0x000000ffff147224 */ /* 0x000fe200078e000a */
[----:B------:R-:W-:Y:S02]  /*1820*/  @P2 IADD3 R13, R13, 0x1, RZ ;  /* 0x000000010d0d2810 */ /* 0x000fe40007ffe0ff */
[----:B------:R-:W-:Y:S01]  /*1830*/  ISETP.GE.AND P2, PT, R9, RZ, PT ;  /* 0x000000ff0900720c */ /* 0x000fe20003f46270 */
[----:B------:R-:W-:Y:S01]  /*1840*/  @!P0 IMAD.MOV R20, RZ, RZ, -R20 ;  /* 0x000000ffff148224 */ /* 0x000fe200078e0a14 */
[----:B0-----:R-:W-:Y:S01]  /*1850*/  SHF.R.S32.HI R21, RZ, 0x1f, R0 ;  /* 0x0000001fff157819 */ /* 0x001fe20000011400 */
[----:B------:R-:W-:Y:S01]  /*1860*/  @!P4 IMAD.MOV R13, RZ, RZ, -R13 ;  /* 0x000000ffff0dc224 */ /* 0x000fe200078e0a0d */
[----:B------:R-:W-:-:S02]  /*1870*/  @P5 IADD3 R12, R12, 0x1, RZ ;  /* 0x000000010c0c5810 */ /* 0x000fc40007ffe0ff */
[----:B------:R-:W-:Y:S01]  /*1880*/  LEA.HI.SX32 R10, R4, 0x1, 0x1 ;  /* 0x00000001040a7811 */ /* 0x000fe200078f0aff */
[----:B------:R-:W-:Y:S01]  /*1890*/  @!P3 IMAD.MOV R10, RZ, RZ, R2 ;  /* 0x000000ffff0ab224 */ /* 0x000fe200078e0202 */
[----:B------:R-:W-:Y:S02]  /*18a0*/  @!P6 LOP3.LUT R13, RZ, R6, RZ, 0x33, !PT ;  /* 0x00000006ff0de212 */ /* 0x000fe400078e33ff */
[----:B------:R-:W-:Y:S02]  /*18b0*/  LEA.HI R6, R21, R0, RZ, 0x2 ;  /* 0x0000000015067211 */ /* 0x000fe400078f10ff */
[----:B------:R-:W-:Y:S01]  /*18c0*/  ISETP.LT.U32.AND P0, PT, R24, R13, PT ;  /* 0x0000000d1800720c */ /* 0x000fe20003f01070 */
[----:B------:R-:W-:Y:S01]  /*18d0*/  @!P2 IMAD.MOV R12, RZ, RZ, -R12 ;  /* 0x000000ffff0ca224 */ /* 0x000fe200078e0a0c */
[----:B------:R-:W-:Y:S02]  /*18e0*/  SHF.R.S32.HI R21, RZ, 0x1f, R13 ;  /* 0x0000001fff157819 */ /* 0x000fe4000001140d */
[----:B------:R-:W-:-:S02]  /*18f0*/  ISETP.NE.AND P4, PT, RZ, c[0x0][0x1c0], PT ;  /* 0x00007000ff007a0c */ /* 0x000fc40003f85270 */
[----:B------:R-:W-:Y:S02]  /*1900*/  LOP3.LUT R9, RZ, c[0x0][0x1c0], RZ, 0x33, !PT ;  /* 0x00007000ff097a12 */ /* 0x000fe400078e33ff */
[----:B------:R-:W-:Y:S02]  /*1910*/  ISETP.NE.AND P1, PT, RZ, UR4, PT ;  /* 0x00000004ff007c0c */ /* 0x000fe4000bf25270 */
[----:B------:R-:W-:Y:S02]  /*1920*/  SHF.R.S32.HI R2, RZ, 0x2, R6 ;  /* 0x00000002ff027819 */ /* 0x000fe40000011406 */
[----:B------:R-:W-:Y:S02]  /*1930*/  ISETP.LT.AND.EX P2, PT, R25, R21, PT, P0 ;  /* 0x000000151900720c */ /* 0x000fe40003f41300 */
[----:B------:R-:W-:Y:S02]  /*1940*/  SEL R8, R8, 0x1, !P1 ;  /* 0x0000000108087807 */ /* 0x000fe40004800000 */
[----:B------:R-:W-:Y:S01]  /*1950*/  SEL R23, R9, R20, !P4 ;  /* 0x0000001409177207 */ /* 0x000fe20006000000 */
[----:B------:R-:W-:Y:S01]  /*1960*/  IMAD.MOV.U32 R20, RZ, RZ, -0x800000 ;  /* 0xff800000ff147424 */ /* 0x000fe200078e00ff */
[----:B------:R-:W-:-:S02]  /*1970*/  ISETP.GE.AND P0, PT, R2, c[0x0][0x314], PT ;  /* 0x0000c50002007a0c */ /* 0x000fc40003f06270 */
[----:B------:R-:W-:Y:S01]  /*1980*/  SEL R9, R9, R12, !P4 ;  /* 0x0000000c09097207 */ /* 0x000fe20006000000 */
[----:B------:R-:W-:Y:S01]  /*1990*/  IMAD R23, R23, R8, RZ ;  /* 0x0000000817177224 */ /* 0x000fe200078e02ff */
[----:B------:R-:W-:Y:S02]  /*19a0*/  SEL R13, R24, R13, P2 ;  /* 0x0000000d180d7207 */ /* 0x000fe40001000000 */
[----:B------:R-:W-:Y:S01]  /*19b0*/  SEL R12, R25, R21, P2 ;  /* 0x00000015190c7207 */ /* 0x000fe20001000000 */
[----:B------:R-:W-:Y:S01]  /*19c0*/  IMAD R10, R10, R23, RZ ;  /* 0x000000170a0a7224 */ /* 0x000fe200078e02ff */
[----:B------:R-:W-:-:S05]  /*19d0*/  LOP3.LUT R23, R6, 0xfffffffc, RZ, 0xc0, !PT ;  /* 0xfffffffc06177812 */ /* 0x000fca00078ec0ff */
[----:B------:R-:W-:Y:S01]  /*19e0*/  IMAD.IADD R23, R0, 0x1, -R23 ;  /* 0x0000000100177824 */ /* 0x000fe200078e0a17 */
        /* <DEDUP_REMOVED lines=17> */
.L_x_251:
[----:B------:R-:W-:Y:S05]  /*1b00*/  BSYNC B0 ;  /* 0x0000000000007941 */ /* 0x000fea0003800000 */
.L_x_250:
[C---:B------:R-:W-:Y:S01]  /*1b10*/  ISETP.GT.AND P0, PT, R0.reuse, 0xf, PT ;  /* 0x0000000f0000780c */ /* 0x040fe20003f04270 */
[----:B------:R-:W-:Y:S01]  /*1b20*/  IMAD.MOV.U32 R29, RZ, RZ, -0x800000 ;  /* 0xff800000ff1d7424 */ /* 0x000fe200078e00ff */
[C---:B------:R-:W-:Y:S01]  /*1b30*/  LOP3.LUT P2, RZ, R0.reuse, 0x3, RZ, 0xc0, !PT ;  /* 0x0000000300ff7812 */ /* 0x040fe2000784c0ff */
[----:B------:R-:W-:Y:S01]  /*1b40*/  IMAD R9, R9, R8, RZ ;  /* 0x0000000809097224 */ /* 0x000fe200078e02ff */
[----:B------:R-:W-:Y:S01]  /*1b50*/  ISETP.GT.AND P3, PT, R5, RZ, PT ;  /* 0x000000ff0500720c */ /* 0x000fe20003f64270 */
[----:B------:R-:W-:Y:S01]  /*1b60*/  BSSY B1, `(.L_x_252) ;  /* 0x00001e2000017945 */ /* 0x000fe20003800000 */
[----:B------:R-:W-:Y:S01]  /*1b70*/  ISETP.GT.OR P2, PT, R0, 0xf, P2 ;  /* 0x0000000f0000780c */ /* 0x000fe20001744670 */
[----:B------:R-:W-:Y:S01]  /*1b80*/  IMAD.MOV.U32 R28, RZ, RZ, 0x7f800000 ;  /* 0x7f800000ff1c7424 */ /* 0x000fe200078e00ff */
[----:B------:R-:W-:-:S05]  /*1b90*/  SHF.R.S32.HI R22, RZ, 0x1f, R5 ;  /* 0x0000001fff167819 */ /* 0x000fca0000011405 */
[----:B------:R-:W-:Y:S02]  /*1ba0*/  @!P0 IMAD R21, R2, 0x5, R23 ;  /* 0x0000000502158824 */ /* 0x000fe400078e0217 */
[----:B------:R-:W-:-:S03]  /*1bb0*/  IMAD R23, R23, 0x5, R2 ;  /* 0x0000000517177824 */ /* 0x000fc600078e0202 */
[----:B-----5:R-:W-:Y:S04]  /*1bc0*/  @!P0 STS [R21.X4], R20 ;  /* 0x0000001415008388 */ /* 0x020fe80000004800 */
[----:B------:R-:W-:Y:S06]  /*1bd0*/  BAR.SYNC.DEFER_BLOCKING 0x0 ;  /* 0x0000000000007b1d */ /* 0x000fec0000010000 */
[----:B------:R-:W1:Y:S04]  /*1be0*/  @!P0 LDS R29, [R23.X4] ;  /* 0x00000000171d8984 */ /* 0x000e680000004800 */
[----:B-1----:R-:W1:Y:S02]  /*1bf0*/  SHFL.BFLY PT, R6, R29, 0x2, 0x1f ;  /* 0x0c401f001d067f89 */ /* 0x002e6400000e0000 */
[----:B01----:R-:W-:-:S05]  /*1c00*/  FMNMX.FTZ R27, R6, R29, !PT ;  /* 0x0000001d061b7209 */ /* 0x003fca0007810000 */
        /* <DEDUP_REMOVED lines=11> */
[----:B------:R-:W-:Y:S02]  /*1cc0*/  LEA.HI.SX32 R20, R5, 0x1, 0x1 ;  /* 0x0000000105147811 */ /* 0x000fe400078f0aff */
[----:B------:R-:W-:Y:S02]  /*1cd0*/  @!P3 IADD3 R20, R22, RZ, RZ ;  /* 0x000000ff1614b210 */ /* 0x000fe40007ffe0ff */
[----:B------:R-:W-:-:S03]  /*1ce0*/  FSETP.NE.FTZ.AND P0, PT, R21, RZ, PT ;  /* 0x000000ff1500720b */ /* 0x000fc60003f15000 */
[----:B------:R-:W-:-:S10]  /*1cf0*/  IMAD R9, R9, R20, RZ ;  /* 0x0000001409097224 */ /* 0x000fd400078e02ff */
[----:B------:R-:W0:Y:S02]  /*1d00*/  @P0 MUFU.LG2 R21, R21 ;  /* 0x0000001500150308 */ /* 0x000e240000000c00 */
[----:B0-----:R-:W-:Y:S01]  /*1d10*/  @P0 FFMA.FTZ R28, R21, 0.69314718246459960938, R6 ;  /* 0x3f317218151c0823 */ /* 0x001fe20000010006 */
        /* <DEDUP_REMOVED lines=38> */
[-C--:B------:R-:W-:Y:S02]  /*1f80*/  IADD3 R27, P0, RZ, -R0.reuse, RZ ;  /* 0x80000000ff1b7210 */ /* 0x080fe40007f1e0ff */
[----:B------:R-:W-:Y:S02]  /*1f90*/  MOV R40, R0 ;  /* 0x0000000000287202 */ /* 0x000fe40000000f00 */
[----:B------:R-:W-:Y:S01]  /*1fa0*/  IADD3.X R21, RZ, ~R25, RZ, P0, !PT ;  /* 0x80000019ff157210 */ /* 0x000fe200007fe4ff */
[----:B------:R-:W-:Y:S01]  /*1fb0*/  IMAD.WIDE.U32 R34, R36, R27, R34 ;  /* 0x0000001b24227225 */ /* 0x000fe200078e0022 */
[----:B------:R-:W-:-:S03]  /*1fc0*/  MOV R41, R25 ;  /* 0x0000001900297202 */ /* 0x000fc60000000f00 */
[----:B------:R-:W-:Y:S01]  /*1fd0*/  IMAD R21, R21, R36, RZ ;  /* 0x0000002415157224 */ /* 0x000fe200078e02ff */
[----:B------:R-:W-:-:S03]  /*1fe0*/  MOV R26, R34 ;  /* 0x00000022001a7202 */ /* 0x000fc60000000f00 */
[----:B------:R-:W-:-:S05]  /*1ff0*/  IMAD R21, R6, R27, R21 ;  /* 0x0000001b06157224 */ /* 0x000fca00078e0215 */
[----:B------:R-:W-:Y:S01]  /*2000*/  IADD3 R21, R35, R21, RZ ;  /* 0x0000001523157210 */ /* 0x000fe20007ffe0ff */
[----:B------:R-:W-:Y:S05]  /*2010*/  BRA `(.L_x_257) ;  /* 0x0000016000007947 */ /* 0x000fea0003800000 */
.L_x_256:
        /* <DEDUP_REMOVED lines=22> */
.L_x_257:
[----:B------:R-:W-:Y:S05]  /*2180*/  BSYNC B0 ;  /* 0x0000000000007941 */ /* 0x000fea0003800000 */
.L_x_255:
[----:B------:R-:W-:Y:S01]  /*2190*/  LOP3.LUT R0, R21, R3, RZ, 0xfc, !PT ;  /* 0x0000000315007212 */ /* 0x000fe200078efcff */
[----:B------:R-:W-:Y:S03]  /*21a0*/  BSSY B0, `(.L_x_258) ;  /* 0x0000028000007945 */ /* 0x000fe60003800000 */
[----:B------:R-:W-:-:S13]  /*21b0*/  ISETP.NE.U32.AND P0, PT, R0, RZ, PT ;  /* 0x000000ff0000720c */ /* 0x000fda0003f05070 */
[----:B------:R-:W-:Y:S05]  /*21c0*/  @!P0 BRA `(.L_x_259) ;  /* 0x000000f000008947 */ /* 0x000fea0003800000 */
[----:B------:R-:W-:Y:S01]  /*21d0*/  IMAD.MOV.U32 R24, RZ, RZ, R26 ;  /* 0x000000ffff187224 */ /* 0x000fe200078e001a */
[----:B------:R-:W-:Y:S01]  /*21e0*/  MOV R22, R30 ;  /* 0x0000001e00167202 */ /* 0x000fe20000000f00 */
[----:B------:R-:W-:Y:S01]  /*21f0*/  IMAD.MOV.U32 R6, RZ, RZ, R3 ;  /* 0x000000ffff067224 */ /* 0x000fe200078e0003 */
[----:B------:R-:W-:Y:S02]  /*2200*/  MOV R20, 0x2220 ;  /* 0x0000222000147802 */ /* 0x000fe40000000f00 */
[----:B------:R-:W-:Y:S05]  /*2210*/  CALL.REL.NOINC `($__internal_5_$__cuda_sm20_div_s64) ;  /* 0x0000219000007944 */ /* 0x000fea0003c00000 */
[----:B------:R-:W-:Y:S02]  /*2220*/  IADD3 R2, P0, RZ, -R0, RZ ;  /* 0x80000000ff027210 */ /* 0x000fe40007f1e0ff */
[----:B------:R-:W-:Y:S02]  /*2230*/  MOV R20, R26 ;  /* 0x0000001a00147202 */ /* 0x000fe40000000f00 */
[-C--:B------:R-:W-:Y:S02]  /*2240*/  IADD3.X R27, RZ, ~R25.reuse, RZ, P0, !PT ;  /* 0x80000019ff1b7210 */ /* 0x080fe400007fe4ff */
[----:B------:R-:W-:Y:S02]  /*2250*/  MOV R34, R0 ;  /* 0x0000000000227202 */ /* 0x000fe40000000f00 */
[----:B------:R-:W-:Y:S01]  /*2260*/  MOV R35, R25 ;  /* 0x0000001900237202 */ /* 0x000fe20000000f00 */
[----:B------:R-:W-:-:S02]  /*2270*/  IMAD R27, R27, R30, RZ ;  /* 0x0000001e1b1b7224 */ /* 0x000fc400078e02ff */
[----:B------:R-:W-:-:S04]  /*2280*/  IMAD.WIDE.U32 R30, R30, R2, R20 ;  /* 0x000000021e1e7225 */ /* 0x000fc800078e0014 */
[----:B------:R-:W-:-:S05]  /*2290*/  IMAD R3, R3, R2, R27 ;  /* 0x0000000203037224 */ /* 0x000fca00078e021b */
[----:B------:R-:W-:Y:S01]  /*22a0*/  IADD3 R3, R31, R3, RZ ;  /* 0x000000031f037210 */ /* 0x000fe20007ffe0ff */
[----:B------:R-:W-:Y:S05]  /*22b0*/  BRA `(.L_x_260) ;  /* 0x0000016000007947 */ /* 0x000fea0003800000 */
.L_x_259:
        /* <DEDUP_REMOVED lines=22> */
.L_x_260:
[----:B------:R-:W-:Y:S05]  /*2420*/  BSYNC B0 ;  /* 0x0000000000007941 */ /* 0x000fea0003800000 */
.L_x_258:
        /* <DEDUP_REMOVED lines=11> */
[----:B------:R-:W-:Y:S05]  /*24e0*/  CALL.REL.NOINC `($__internal_5_$__cuda_sm20_div_s64) ;  /* 0x00001ec000007944 */ /* 0x000fea0003c00000 */
[-C--:B------:R-:W-:Y:S02]  /*24f0*/  IADD3 R2, P0, RZ, -R0.reuse, RZ ;  /* 0x80000000ff027210 */ /* 0x080fe40007f1e0ff */
[----:B------:R-:W-:Y:S02]  /*2500*/  MOV R24, R0 ;  /* 0x0000000000187202 */ /* 0x000fe40000000f00 */
[----:B------:R-:W-:Y:S01]  /*2510*/  IADD3.X R21, RZ, ~R25, RZ, P0, !PT ;  /* 0x80000019ff157210 */ /* 0x000fe200007fe4ff */
[----:B------:R-:W-:-:S04]  /*2520*/  IMAD.WIDE.U32 R34, R8, R2, R34 ;  /* 0x0000000208227225 */ /* 0x000fc800078e0022 */
[----:B------:R-:W-:Y:S01]  /*2530*/  IMAD R21, R21, R8, RZ ;  /* 0x0000000815157224 */ /* 0x000fe200078e02ff */
[----:B------:R-:W-:-:S03]  /*2540*/  MOV R8, R34 ;  /* 0x0000002200087202 */ /* 0x000fc60000000f00 */
[----:B------:R-:W-:-:S05]  /*2550*/  IMAD R2, R7, R2, R21 ;  /* 0x0000000207027224 */ /* 0x000fca00078e0215 */
[----:B------:R-:W-:Y:S01]  /*2560*/  IADD3 R2, R35, R2, RZ ;  /* 0x0000000223027210 */ /* 0x000fe20007ffe0ff */
[----:B------:R-:W-:Y:S05]  /*2570*/  BRA `(.L_x_263) ;  /* 0x0000016000007947 */ /* 0x000fea0003800000 */
.L_x_262:
[----:B------:R-:W0:Y:S01]  /*2580*/  I2F.U32.RP R2, R8 ;  /* 0x0000000800027306 */ /* 0x000e220000209000 */
[----:B------:R-:W-:Y:S01]  /*2590*/  ISETP.NE.U32.AND P0, PT, R8, RZ, PT ;  /* 0x000000ff0800720c */ /* 0x000fe20003f05070 */
[----:B------:R-:W-:-:S06]  /*25a0*/  IMAD.MOV.U32 R25, RZ, RZ, RZ ;  /* 0x000000ffff197224 */ /* 0x000fcc00078e00ff */
[----:B0-----:R-:W0:Y:S02]  /*25b0*/  MUFU.RCP R6, R2 ;  /* 0x0000000200067308 */ /* 0x001e240000001000 */
[----:B0-----:R-:W-:Y:S02]  /*25c0*/  IADD3 R6, R6, 0xffffffe, RZ ;  /* 0x0ffffffe06067810 */ /* 0x001fe40007ffe0ff */
[----:B------:R-:W-:-:S04]  /*25d0*/  MOV R2, RZ ;  /* 0x000000ff00027202 */ /* 0x000fc80000000f00 */
        /* <DEDUP_REMOVED lines=16> */
.L_x_263:
[----:B------:R-:W-:Y:S05]  /*26e0*/  BSYNC B0 ;  /* 0x0000000000007941 */ /* 0x000fea0003800000 */
.L_x_261:
[-C--:B------:R-:W-:Y:S01]  /*26f0*/  IMAD R7, R33, R19.reuse, RZ ;  /* 0x0000001321077224 */ /* 0x080fe200078e02ff */
[----:B------:R-:W-:Y:S01]  /*2700*/  ULDC.U8 UR6, c[0x0][0x329] ;  /* 0x0000ca4000067ab9 */ /* 0x000fe20000000000 */
[C---:B------:R-:W-:Y:S01]  /*2710*/  IMAD.WIDE.U32 R20, R32.reuse, R19, RZ ;  /* 0x0000001320147225 */ /* 0x040fe200078e00ff */
[----:B------:R-:W-:Y:S01]  /*2720*/  UISETP.NE.AND UP0, UPT, UR6, URZ, UPT ;  /* 0x0000003f0600728c */ /* 0x000fe2000bf05270 */
[----:B------:R-:W-:Y:S01]  /*2730*/  BSSY B0, `(.L_x_264) ;  /* 0x0000045000007945 */ /* 0x000fe20003800000 */
[----:B------:R-:W-:Y:S01]  /*2740*/  ULDC.64 UR4, c[0x0][0x210] ;  /* 0x0000840000047ab9 */ /* 0x000fe20000000a00 */
[----:B------:R-:W-:Y:S01]  /*2750*/  IMAD R7, R32, R18, R7 ;  /* 0x0000001220077224 */ /* 0x000fe200078e0207 */
[----:B------:R-:W-:Y:S01]  /*2760*/  UIMAD UR4, UR4, UR5, URZ ;  /* 0x00000005040472a4 */ /* 0x000fe2000f8e023f */
[----:B------:R-:W-:Y:S01]  /*2770*/  IMAD.WIDE.U32 R32, R20, R17, RZ ;  /* 0x0000001114207225 */ /* 0x000fe200078e00ff */
[----:B------:R-:W-:Y:S02]  /*2780*/  USEL UR5, UR5, 0x1, !UP0 ;  /* 0x0000000105057887 */ /* 0x000fe4000c000000 */
[----:B------:R-:W-:Y:S01]  /*2790*/  IADD3 R0, R21, R7, RZ ;  /* 0x0000000715007210 */ /* 0x000fe20007ffe0ff */
[----:B------:R-:W-:Y:S01]  /*27a0*/  IMAD R3, R3, R26, RZ ;  /* 0x0000001a03037224 */ /* 0x000fe200078e02ff */
[----:B------:R-:W-:Y:S01]  /*27b0*/  SHF.R.S32.HI R7, RZ, 0x1f, R26 ;  /* 0x0000001fff077819 */ /* 0x000fe2000001141a */
[----:B------:R-:W-:Y:S01]  /*27c0*/  USHF.R.S32.HI UR9, URZ, 0x1f, UR4 ;  /* 0x0000001f3f097899 */ /* 0x000fe20008011404 */
[----:B------:R-:W-:Y:S01]  /*27d0*/  IMAD.WIDE.U32 R36, R8, UR4, RZ ;  /* 0x0000000408247c25 */ /* 0x000fe2000f8e00ff */
[----:B------:R-:W-:-:S03]  /*27e0*/  USHF.R.S32.HI UR6, URZ, 0x1f, UR5 ;  /* 0x0000001f3f067899 */ /* 0x000fc60008011405 */
[----:B------:R-:W-:Y:S02]  /*27f0*/  IMAD R21, R0, R17, RZ ;  /* 0x0000001100157224 */ /* 0x000fe400078e02ff */
[----:B------:R-:W-:Y:S02]  /*2800*/  IMAD R3, R7, R30, R3 ;  /* 0x0000001e07037224 */ /* 0x000fe400078e0203 */
[----:B------:R-:W-:Y:S02]  /*2810*/  IMAD R21, R16, R20, R21 ;  /* 0x0000001410157224 */ /* 0x000fe400078e0215 */
[----:B------:R-:W-:Y:S02]  /*2820*/  IMAD R7, R2, UR4, RZ ;  /* 0x0000000402077c24 */ /* 0x000fe4000f8e02ff */
[----:B------:R-:W-:Y:S01]  /*2830*/  IMAD.WIDE.U32 R30, R30, R26, RZ ;  /* 0x0000001a1e1e7225 */ /* 0x000fe200078e00ff */
[----:B------:R-:W-:-:S03]  /*2840*/  IADD3 R6, R33, R21, RZ ;  /* 0x0000001521067210 */ /* 0x000fc60007ffe0ff */
[----:B------:R-:W-:Y:S01]  /*2850*/  IMAD R21, R25, UR5, RZ ;  /* 0x0000000519157c24 */ /* 0x000fe2000f8e02ff */
[----:B------:R-:W-:Y:S01]  /*2860*/  LOP3.LUT R0, R41, R6, RZ, 0xfc, !PT ;  /* 0x0000000629007212 */ /* 0x000fe200078efcff */
[----:B------:R-:W-:Y:S01]  /*2870*/  IMAD R7, R8, UR9, R7 ;  /* 0x0000000908077c24 */ /* 0x000fe2000f8e0207 */
[----:B------:R-:W-:Y:S01]  /*2880*/  IADD3 R3, R31, R3, RZ ;  /* 0x000000031f037210 */ /* 0x000fe20007ffe0ff */
[----:B------:R-:W-:Y:S01]  /*2890*/  IMAD R21, R24, UR6, R21 ;  /* 0x0000000618157c24 */ /* 0x000fe2000f8e0215 */
[----:B------:R-:W-:Y:S01]  /*28a0*/  ISETP.NE.U32.AND P0, PT, R0, RZ, PT ;  /* 0x000000ff0000720c */ /* 0x000fe20003f05070 */
[----:B------:R-:W-:Y:S01]  /*28b0*/  IMAD.WIDE.U32 R34, R24, UR5, RZ ;  /* 0x0000000518227c25 */ /* 0x000fe2000f8e00ff */
[----:B------:R-:W-:-:S03]  /*28c0*/  IADD3 R7, R37, R7, RZ ;  /* 0x0000000725077210 */ /* 0x000fc60007ffe0ff */
        /* <DEDUP_REMOVED lines=11> */
[----:B------:R-:W-:Y:S02]  /*2980*/  IADD3.X R21, RZ, ~R25, RZ, P0, !PT ;  /* 0x80000019ff157210 */ /* 0x000fe400007fe4ff */
[----:B------:R-:W-:Y:S01]  /*2990*/  MOV R39, R41 ;  /* 0x0000002900277202 */ /* 0x000fe20000000f00 */
[----:B------:R-:W-:Y:S01]  /*29a0*/  IMAD.MOV.U32 R41, RZ, RZ, R25 ;  /* 0x000000ffff297224 */ /* 0x000fe200078e0019 */
[----:B------:R-:W-:Y:S01]  /*29b0*/  MOV R40, R0 ;  /* 0x0000000000287202 */ /* 0x000fe20000000f00 */
[----:B------:R-:W-:-:S02]  /*29c0*/  IMAD R21, R21, R32, RZ ;  /* 0x0000002015157224 */ /* 0x000fc400078e02ff */
[----:B------:R-:W-:-:S04]  /*29d0*/  IMAD.WIDE.U32 R32, R27, R32, R38 ;  /* 0x000000201b207225 */ /* 0x000fc800078e0026 */
[----:B------:R-:W-:-:S04]  /*29e0*/  IMAD R21, R6, R27, R21 ;  /* 0x0000001b06157224 */ /* 0x000fc800078e0215 */
[----:B------:R-:W-:Y:S01]  /*29f0*/  IMAD.IADD R21, R33, 0x1, R21 ;  /* 0x0000000121157824 */ /* 0x000fe200078e0215 */
[----:B------:R-:W-:Y:S05]  /*2a00*/  BRA `(.L_x_266) ;  /* 0x0000017000007947 */ /* 0x000fea0003800000 */
.L_x_265:
        /* <DEDUP_REMOVED lines=23> */
.L_x_266:
[----:B------:R-:W-:Y:S05]  /*2b80*/  BSYNC B0 ;  /* 0x0000000000007941 */ /* 0x000fea0003800000 */
.L_x_264:
        /* <DEDUP_REMOVED lines=19> */
.L_x_268:
[----:B------:R-:W0:Y:S01]  /*2cc0*/  I2F.U32.RP R6, R19 ;  /* 0x0000001300067306 */ /* 0x000e220000209000 */
[----:B------:R-:W-:Y:S01]  /*2cd0*/  HFMA2.MMA R20, -RZ, RZ, 0, 0 ;  /* 0x00000000ff147435 */ /* 0x000fe200000001ff */
[----:B------:R-:W-:Y:S01]  /*2ce0*/  ISETP.NE.U32.AND P0, PT, R19, RZ, PT ;  /* 0x000000ff1300720c */ /* 0x000fe20003f05070 */
[----:B------:R-:W-:Y:S01]  /*2cf0*/  IMAD.MOV.U32 R45, RZ, RZ, RZ ;  /* 0x000000ffff2d7224 */ /* 0x000fe200078e00ff */
[----:B------:R-:W-:-:S04]  /*2d00*/  MOV R18, RZ ;  /* 0x000000ff00127202 */ /* 0x000fc80000000f00 */
        /* <DEDUP_REMOVED lines=17> */
.L_x_269:
[----:B------:R-:W-:Y:S05]  /*2e20*/  BSYNC B0 ;  /* 0x0000000000007941 */ /* 0x000fea0003800000 */
.L_x_267:
        /* <DEDUP_REMOVED lines=10> */
[----:B------:R-:W-:Y:S01]  /*2ed0*/  IADD3 R6, P0, RZ, -R0, RZ ;  /* 0x80000000ff067210 */ /* 0x000fe20007f1e0ff */
[----:B------:R-:W-:Y:S01]  /*2ee0*/  IMAD.MOV.U32 R24, RZ, RZ, R0 ;  /* 0x000000ffff187224 */ /* 0x000fe200078e0000 */
[----:B------:R-:W-:Y:S02]  /*2ef0*/  MOV R20, R44 ;  /* 0x0000002c00147202 */ /* 0x000fe40000000f00 */
[----:B------:R-:W-:Y:S02]  /*2f00*/  IADD3.X R2, RZ, ~R25, RZ, P0, !PT ;  /* 0x80000019ff027210 */ /* 0x000fe400007fe4ff */
[----:B------:R-:W-:-:S03]  /*2f10*/  MOV R21, R45 ;  /* 0x0000002d00157202 */ /* 0x000fc60000000f00 */
[----:B------:R-:W-:Y:S02]  /*2f20*/  IMAD R19, R2, R17, RZ ;  /* 0x0000001102137224 */ /* 0x000fe400078e02ff */
[----:B------:R-:W-:-:S04]  /*2f30*/  IMAD.WIDE.U32 R20, R17, R6, R20 ;  /* 0x0000000611147225 */ /* 0x000fc800078e0014 */
[----:B------:R-:W-:Y:S02]  /*2f40*/  IMAD R19, R16, R6, R19 ;  /* 0x0000000610137224 */ /* 0x000fe400078e0213 */
[----:B------:R-:W-:-:S03]  /*2f50*/  IMAD.MOV.U32 R2, RZ, RZ, R20 ;  /* 0x000000ffff027224 */ /* 0x000fc600078e0014 */
[----:B------:R-:W-:Y:S01]  /*2f60*/  IADD3 R19, R21, R19, RZ ;  /* 0x0000001315137210 */ /* 0x000fe20007ffe0ff */
[----:B------:R-:W-:Y:S05]  /*2f70*/  BRA `(.L_x_272) ;  /* 0x0000017000007947 */ /* 0x000fea0003800000 */
.L_x_271:
        /* <DEDUP_REMOVED lines=23> */
.L_x_272:
[----:B------:R-:W-:Y:S05]  /*30f0*/  BSYNC B0 ;  /* 0x0000000000007941 */ /* 0x000fea0003800000 */
.L_x_270:
[----:B------:R-:W-:Y:S01]  /*3100*/  LOP3.LUT R6, R41, R14, RZ, 0xfc, !PT ;  /* 0x0000000e29067212 */ /* 0x000fe200078efcff */
[----:B------:R-:W-:Y:S01]  /*3110*/  IMAD R33, R26, c[0x0][0x214], RZ ;  /* 0x000085001a217a24 */ /* 0x000fe200078e02ff */
[----:B------:R-:W-:Y:S01]  /*3120*/  SHF.R.S32.HI R0, RZ, 0x1f, R10 ;  /* 0x0000001fff007819 */ /* 0x000fe2000001140a */
[----:B------:R-:W-:Y:S01]  /*3130*/  IMAD R17, R25, R10, RZ ;  /* 0x0000000a19117224 */ /* 0x000fe200078e02ff */
[----:B------:R-:W-:Y:S01]  /*3140*/  ISETP.NE.U32.AND P0, PT, R6, RZ, PT ;  /* 0x000000ff0600720c */ /* 0x000fe20003f05070 */
[----:B------:R-:W-:Y:S01]  /*3150*/  IMAD R19, R19, R4, RZ ;  /* 0x0000000413137224 */ /* 0x000fe200078e02ff */
[----:B------:R-:W-:Y:S01]  /*3160*/  SHF.R.S32.HI R25, RZ, 0x1f, R4 ;  /* 0x0000001fff197819 */ /* 0x000fe20000011404 */
[----:B------:R-:W-:Y:S01]  /*3170*/  IMAD R17, R0, R24, R17 ;  /* 0x0000001800117224 */ /* 0x000fe200078e0211 */
[----:B------:R-:W-:Y:S01]  /*3180*/  SHF.R.S32.HI R21, RZ, 0x1f, R33 ;  /* 0x0000001fff157819 */ /* 0x000fe20000011421 */
[----:B------:R-:W-:Y:S01]  /*3190*/  IMAD R0, R18, R33, RZ ;  /* 0x0000002112007224 */ /* 0x000fe200078e02ff */
[----:B------:R-:W-:Y:S01]  /*31a0*/  BSSY B0, `(.L_x_273) ;  /* 0x0000033000007945 */ /* 0x000fe20003800000 */
[----:B------:R-:W-:-:S02]  /*31b0*/  IMAD R25, R25, R2, R19 ;  /* 0x0000000219197224 */ /* 0x000fc400078e0213 */
[----:B------:R-:W-:Y:S02]  /*31c0*/  IMAD R21, R21, R32, R0 ;  /* 0x0000002015157224 */ /* 0x000fe400078e0200 */
[----:B------:R-:W-:-:S04]  /*31d0*/  IMAD.WIDE.U32 R44, R24, R10, RZ ;  /* 0x0000000a182c7225 */ /* 0x000fc800078e00ff */
[----:B------:R-:W-:Y:S01]  /*31e0*/  IMAD.WIDE.U32 R18, R2, R4, RZ ;  /* 0x0000000402127225 */ /* 0x000fe200078e00ff */
[----:B------:R-:W-:-:S03]  /*31f0*/  IADD3 R17, R45, R17, RZ ;  /* 0x000000112d117210 */ /* 0x000fc60007ffe0ff */
        /* <DEDUP_REMOVED lines=13> */
[----:B------:R-:W-:-:S02]  /*32d0*/  IADD3.X R2, RZ, ~R25, RZ, P0, !PT ;  /* 0x80000019ff027210 */ /* 0x000fc400007fe4ff */
[----:B------:R-:W-:Y:S01]  /*32e0*/  MOV R40, R0 ;  /* 0x0000000000287202 */ /* 0x000fe20000000f00 */
[----:B------:R-:W-:Y:S01]  /*32f0*/  IMAD.WIDE.U32 R38, R15, R6, R38 ;  /* 0x000000060f267225 */ /* 0x000fe200078e0026 */
[----:B------:R-:W-:-:S03]  /*3300*/  MOV R41, R25 ;  /* 0x0000001900297202 */ /* 0x000fc60000000f00 */
[----:B------:R-:W-:-:S04]  /*3310*/  IMAD R21, R2, R15, RZ ;  /* 0x0000000f02157224 */ /* 0x000fc800078e02ff */
[----:B------:R-:W-:Y:S01]  /*3320*/  IMAD R21, R14, R6, R21 ;  /* 0x000000060e157224 */ /* 0x000fe200078e0215 */
[----:B------:R-:W-:-:S03]  /*3330*/  MOV R6, R38 ;  /* 0x0000002600067202 */ /* 0x000fc60000000f00 */
[----:B------:R-:W-:Y:S01]  /*3340*/  IMAD.IADD R2, R39, 0x1, R21 ;  /* 0x0000000127027824 */ /* 0x000fe200078e0215 */
[----:B------:R-:W-:Y:S05]  /*3350*/  BRA `(.L_x_275) ;  /* 0x0000017000007947 */ /* 0x000fea0003800000 */
.L_x_274:
        /* <DEDUP_REMOVED lines=23> */
.L_x_275:
[----:B------:R-:W-:Y:S05]  /*34d0*/  BSYNC B0 ;  /* 0x0000000000007941 */ /* 0x000fea0003800000 */
.L_x_273:
        /* <DEDUP_REMOVED lines=23> */
[----:B------:R-:W-:-:S04]  /*3650*/  IMAD R21, R2, R13, RZ ;  /* 0x0000000d02157224 */ /* 0x000fc800078e02ff */
[----:B------:R-:W-:-:S05]  /*3660*/  IMAD R21, R12, R6, R21 ;  /* 0x000000060c157224 */ /* 0x000fca00078e0215 */
[----:B------:R-:W-:Y:S01]  /*3670*/  IADD3 R2, R41, R21, RZ ;  /* 0x0000001529027210 */ /* 0x000fe20007ffe0ff */
[----:B------:R-:W-:Y:S05]  /*3680*/  BRA `(.L_x_278) ;  /* 0x0000017000007947 */ /* 0x000fea0003800000 */
.L_x_277:
[----:B------:R-:W0:Y:S01]  /*3690*/  I2F.U32.RP R12, R13 ;  /* 0x0000000d000c7306 */ /* 0x000e220000209000 */
[----:B------:R-:W-:Y:S01]  /*36a0*/  IMAD.MOV.U32 R20, RZ, RZ, RZ ;  /* 0x000000ffff147224 */ /* 0x000fe200078e00ff */
[----:B------:R-:W-:Y:S01]  /*36b0*/  ISETP.NE.U32.AND P0, PT, R13, RZ, PT ;  /* 0x000000ff0d00720c */ /* 0x000fe20003f05070 */
[----:B------:R-:W-:-:S05]  /*36c0*/  IMAD.MOV.U32 R25, RZ, RZ, RZ ;  /* 0x000000ffff197224 */ /* 0x000fca00078e00ff */
        /* <DEDUP_REMOVED lines=19> */
.L_x_278:
[----:B------:R-:W-:Y:S05]  /*3800*/  BSYNC B0 ;  /* 0x0000000000007941 */ /* 0x000fea0003800000 */
.L_x_276:
[----:B------:R-:W-:Y:S02]  /*3810*/  IADD3 R31, P1, P0, R36, R34, R30 ;  /* 0x00000022241f7210 */ /* 0x000fe4000783e01e */
[----:B------:R-:W-:Y:S02]  /*3820*/  SHF.R.S32.HI R0, RZ, 0x1f, R9 ;  /* 0x0000001fff007819 */ /* 0x000fe40000011409 */
[----:B------:R-:W-:Y:S02]  /*3830*/  IADD3 R31, P3, P2, R44, R31, R32 ;  /* 0x0000001f2c1f7210 */ /* 0x000fe40007a7e020 */
[----:B------:R-:W-:Y:S02]  /*3840*/  IADD3.X R3, R7, R8, R3, P1, P0 ;  /* 0x0000000807037210 */ /* 0x000fe40000fe0403 */
[----:B------:R-:W-:Y:S02]  /*3850*/  IADD3 R18, P1, P0, R46, R31, R18 ;  /* 0x0000001f2e127210 */ /* 0x000fe4000783e012 */
[----:B------:R-:W-:Y:S01]  /*3860*/  IADD3.X R4, R17, R3, R4, P3, P2 ;  /* 0x0000000311047210 */ /* 0x000fe20001fe4404 */
[----:B------:R-:W-:-:S03]  /*3870*/  IMAD R3, R25, R9, RZ ;  /* 0x0000000919037224 */ /* 0x000fc600078e02ff */
[----:B------:R-:W-:Y:S01]  /*3880*/  IADD3.X R19, R15, R4, R10, P1, P0 ;  /* 0x000000040f137210 */ /* 0x000fe20000fe040a */
[-C--:B------:R-:W-:Y:S02]  /*3890*/  IMAD R0, R0, R24.reuse, R3 ;  /* 0x0000001800007224 */ /* 0x080fe400078e0203 */
[----:B------:R-:W-:Y:S01]  /*38a0*/  IMAD R3, R2, R5, RZ ;  /* 0x0000000502037224 */ /* 0x000fe200078e02ff */
[----:B------:R-:W-:Y:S01]  /*38b0*/  SHF.R.S32.HI R2, RZ, 0x1f, R5 ;  /* 0x0000001fff027819 */ /* 0x000fe20000011405 */
        /* <DEDUP_REMOVED lines=9> */
.L_x_254:
[----:B------:R-:W-:-:S04]  /*3950*/  LEA R2, P0, R34, c[0x0][0x200], 0x2 ;  /* 0x0000800022027a11 */ /* 0x000fc800078010ff */
[----:B------:R-:W-:-:S05]  /*3960*/  LEA.HI.X R3, R34, c[0x0][0x204], R35, 0x2, P0 ;  /* 0x0000810022037a11 */ /* 0x000fca00000f1423 */
[----:B------:R0:W-:Y:S04]  /*3970*/  STG.E [R2.64], R28 ;  /* 0x0000001c02007986 */ /* 0x0001e8000c10190a */
.L_x_253:
[----:B------:R-:W-:Y:S05]  /*3980*/  BSYNC B1 ;  /* 0x0000000000017941 */ /* 0x000fea0003800000 */
.L_x_252:
[----:B------:R-:W1:Y:S01]  /*3990*/  S2R R25, SR_TID.X ;  /* 0x0000000000197919 */ /* 0x000e620000002100 */
[----:B0-----:R-:W-:Y:S01]  /*39a0*/  IMAD.MOV.U32 R2, RZ, RZ, c[0x0][0x314] ;  /* 0x0000c500ff027624 */ /* 0x001fe200078e00ff */
[----:B------:R-:W-:Y:S01]  /*39b0*/  CS2R R6, SRZ ;  /* 0x0000000000067805 */ /* 0x000fe2000001ff00 */
[----:B------:R-:W-:Y:S01]  /*39c0*/  IMAD.MOV.U32 R9, RZ, RZ, RZ ;  /* 0x000000ffff097224 */ /* 0x000fe200078e00ff */
[----:B-1----:R-:W-:-:S04]  /*39d0*/  SHF.R.S32.HI R24, RZ, 0x1f, R25 ;  /* 0x0000001fff187819 */ /* 0x002fc80000011419 */
[CC--:B------:R-:W-:Y:S02]  /*39e0*/  LEA.HI R0, R24.reuse, R25.reuse, RZ, 0x2 ;  /* 0x0000001918007211 */ /* 0x0c0fe400078f10ff */
[----:B------:R-:W-:Y:S02]  /*39f0*/  LEA.HI R24, R24, R25, RZ, 0x5 ;  /* 0x0000001918187211 */ /* 0x000fe400078f28ff */
[----:B------:R-:W-:Y:S02]  /*3a00*/  LOP3.LUT R0, R0, 0xfffffffc, RZ, 0xc0, !PT ;  /* 0xfffffffc00007812 */ /* 0x000fe400078ec0ff */
[----:B------:R-:W-:Y:S02]  /*3a10*/  LOP3.LUT R4, R24, 0x3fffffe0, RZ, 0xc0, !PT ;  /* 0x3fffffe018047812 */ /* 0x000fe400078ec0ff */
[----:B------:R-:W-:Y:S01]  /*3a20*/  SHF.R.S32.HI R24, RZ, 0x5, R24 ;  /* 0x00000005ff187819 */ /* 0x000fe20000011418 */
[----:B------:R-:W-:-:S05]  /*3a30*/  IMAD.IADD R0, R25, 0x1, -R0 ;  /* 0x0000000119007824 */ /* 0x000fca00078e0a00 */
[----:B------:R-:W-:-:S04]  /*3a40*/  ISETP.GE.AND P0, PT, R0, c[0x0][0x314], PT ;  /* 0x0000c50000007a0c */ /* 0x000fc80003f06270 */
[C---:B------:R-:W-:Y:S01]  /*3a50*/  ISETP.GT.OR P0, PT, R25.reuse, 0xf, P0 ;  /* 0x0000000f1900780c */ /* 0x040fe20000704670 */
[----:B------:R-:W-:Y:S02]  /*3a60*/  IMAD.IADD R25, R25, 0x1, -R4 ;  /* 0x0000000119197824 */ /* 0x000fe400078e0a04 */
[----:B------:R-:W-:Y:S02]  /*3a70*/  CS2R R4, SRZ ;  /* 0x0000000000047805 */ /* 0x000fe4000001ff00 */
[----:B------:R-:W-:-:S08]  /*3a80*/  IMAD.SHL.U32 R25, R25, 0x4, RZ ;  /* 0x0000000419197824 */ /* 0x000fd000078e00ff */
[----:B------:R-:W-:-:S04]  /*3a90*/  @!P0 FADD.FTZ R0, -R28, R29 ;  /* 0x0000001d1c008221 */ /* 0x000fc80000010100 */
[----:B------:R-:W-:-:S06]  /*3aa0*/  @!P0 FMUL.FTZ R0, R0, 1.4426950216293334961 ;  /* 0x3fb8aa3b00008820 */ /* 0x000fcc0000410000 */
[----:B------:R-:W0:Y:S02]  /*3ab0*/  @!P0 MUFU.EX2 R0, R0 ;  /* 0x0000000000008308 */ /* 0x000e240000000800 */
[----:B0-----:R0:W-:Y:S04]  /*3ac0*/  @!P0 STS [R23.X4], R0 ;  /* 0x0000000017008388 */ /* 0x0011e80000004800 */
[----:B------:R-:W-:Y:S01]  /*3ad0*/  BAR.SYNC.DEFER_BLOCKING 0x0 ;  /* 0x0000000000007b1d */ /* 0x000fe20000010000 */
[----:B------:R-:W-:Y:S02]  /*3ae0*/  ISETP.GE.AND P0, PT, R2, 0x1, PT ;  /* 0x000000010200780c */ /* 0x000fe40003f06270 */
[----:B------:R-:W-:Y:S01]  /*3af0*/  CS2R R2, SRZ ;  /* 0x0000000000027805 */ /* 0x000fe2000001ff00 */
[----:B0-----:R-:W-:Y:S01]  /*3b00*/  IMAD.MOV.U32 R0, RZ, RZ, RZ ;  /* 0x000000ffff007224 */ /* 0x001fe200078e00ff */
[----:B------:R-:W-:-:S09]  /*3b10*/  IADD3 R23, R25, 0x80, RZ ;  /* 0x0000008019177810 */ /* 0x000fd20007ffe0ff */
        /* <DEDUP_REMOVED lines=22> */
.L_x_282:
        /* <DEDUP_REMOVED lines=10> */
.L_x_281:
[----:B------:R-:W-:Y:S05]  /*3d20*/  BSYNC B0 ;  /* 0x0000000000007941 */ /* 0x000fea0003800000 */
.L_x_280:
        /* <DEDUP_REMOVED lines=15> */
.L_x_279:
        /* <DEDUP_REMOVED lines=89> */
        .weak           $__internal_5_$__cuda_sm20_div_s64
        .type           $__internal_5_$__cuda_sm20_div_s64,@function
        .size           $__internal_5_$__cuda_sm20_div_s64,(.L_x_8863 - $__internal_5_$__cuda_sm20_div_s64)
$__internal_5_$__cuda_sm20_div_s64:
        /* <DEDUP_REMOVED lines=30> */
[----:B------:R-:W-:-:S06]  /*4590*/  IMAD.WIDE.U32 R42, P0, R43, R0, R42 ;  /* 0x000000002b2a7225 */ /* 0x000fcc000780002a */
[----:B------:R-:W-:-:S04]  /*45a0*/  IMAD.HI.U32 R25, P4, R27, R2, R42 ;  /* 0x000000021b197227 */ /* 0x000fc8000788002a */
[----:B------:R-:W-:-:S04]  /*45b0*/  IMAD.HI.U32 R2, R27, R0, RZ ;  /* 0x000000001b027227 */ /* 0x000fc800078e00ff */
[----:B------:R-:W-:Y:S02]  /*45c0*/  IMAD R0, R27, R0, RZ ;  /* 0x000000001b007224 */ /* 0x000fe400078e02ff */
[----:B------:R-:W-:Y:S01]  /*45d0*/  IMAD.X R2, R2, 0x1, R27, P0 ;  /* 0x0000000102027824 */ /* 0x000fe200000e061b */
[-C--:B------:R-:W-:Y:S01]  /*45e0*/  IADD3 R27, P0, RZ, -R24.reuse, RZ ;  /* 0x80000018ff1b7210 */ /* 0x080fe20007f1e0ff */
[----:B------:R-:W-:Y:S01]  /*45f0*/  IMAD.MOV.U32 R43, RZ, RZ, RZ ;  /* 0x000000ffff2b7224 */ /* 0x000fe200078e00ff */
[----:B------:R-:W-:Y:S02]  /*4600*/  IADD3 R25, P3, R0, R25, RZ ;  /* 0x0000001900197210 */ /* 0x000fe40007f7e0ff */
[----:B------:R-:W-:Y:S01]  /*4610*/  SEL R24, R27, R24, !P2 ;  /* 0x000000181b187207 */ /* 0x000fe20005000000 */
[----:B------:R-:W-:Y:S01]  /*4620*/  IMAD.X R0, RZ, RZ, ~R21, P0 ;  /* 0x000000ffff007224 */ /* 0x000fe200000e0e15 */
[----:B------:R-:W-:-:S03]  /*4630*/  IADD3.X R27, RZ, RZ, R2, P3, P4 ;  /* 0x000000ffff1b7210 */ /* 0x000fc60001fe8402 */
[----:B------:R-:W-:Y:S01]  /*4640*/  IMAD.HI.U32 R42, R25, R24, RZ ;  /* 0x00000018192a7227 */ /* 0x000fe200078e00ff */
[----:B------:R-:W-:-:S05]  /*4650*/  SEL R0, R0, R21, !P2 ;  /* 0x0000001500007207 */ /* 0x000fca0005000000 */
[----:B------:R-:W-:-:S04]  /*4660*/  IMAD.WIDE.U32 R42, R25, R0, R42 ;  /* 0x00000000192a7225 */ /* 0x000fc800078e002a */
[C---:B------:R-:W-:Y:S02]  /*4670*/  IMAD R25, R27.reuse, R0, RZ ;  /* 0x000000001b197224 */ /* 0x040fe400078e02ff */
[----:B------:R-:W-:-:S05]  /*4680*/  IMAD.HI.U32 R2, P0, R27, R24, R42 ;  /* 0x000000181b027227 */ /* 0x000fca000780002a */
[----:B------:R-:W-:Y:S01]  /*4690*/  IADD3 R25, P2, R25, R2, RZ ;  /* 0x0000000219197210 */ /* 0x000fe20007f5e0ff */
[----:B------:R-:W-:-:S04]  /*46a0*/  IMAD.HI.U32 R2, R27, R0, RZ ;  /* 0x000000001b027227 */ /* 0x000fc800078e00ff */
[----:B------:R-:W-:Y:S01]  /*46b0*/  IMAD.WIDE.U32 R42, R25, R38, RZ ;  /* 0x00000026192a7225 */ /* 0x000fe200078e00ff */
[----:B------:R-:W-:-:S03]  /*46c0*/  IADD3.X R2, R2, RZ, RZ, P0, !PT ;  /* 0x000000ff02027210 */ /* 0x000fc600007fe4ff */
[C---:B------:R-:W-:Y:S01]  /*46d0*/  IMAD R43, R25.reuse, R39, R43 ;  /* 0x00000027192b7224 */ /* 0x040fe200078e022b */
[----:B------:R-:W-:Y:S01]  /*46e0*/  IADD3 R27, P0, -R42, R24, RZ ;  /* 0x000000182a1b7210 */ /* 0x000fe20007f1e1ff */
[----:B------:R-:W-:Y:S01]  /*46f0*/  IMAD.X R2, RZ, RZ, R2, P2 ;  /* 0x000000ffff027224 */ /* 0x000fe200010e0602 */
[----:B------:R-:W-:Y:S02]  /*4700*/  IADD3 R24, P2, R25, 0x1, RZ ;  /* 0x0000000119187810 */ /* 0x000fe40007f5e0ff */
[-C--:B------:R-:W-:Y:S01]  /*4710*/  ISETP.GE.U32.AND P4, PT, R27, R38.reuse, PT ;  /* 0x000000261b00720c */ /* 0x080fe20003f86070 */
[----:B------:R-:W-:-:S04]  /*4720*/  IMAD R43, R2, R38, R43 ;  /* 0x00000026022b7224 */ /* 0x000fc800078e022b */
[----:B------:R-:W-:Y:S01]  /*4730*/  IMAD.X R43, R0, 0x1, ~R43, P0 ;  /* 0x00000001002b7824 */ /* 0x000fe200000e0e2b */
[----:B------:R-:W-:-:S04]  /*4740*/  IADD3 R0, P3, R27, -R38, RZ ;  /* 0x800000261b007210 */ /* 0x000fc80007f7e0ff */
        /* <DEDUP_REMOVED lines=25> */
[----:B------:R-:W-:Y:S06]  /*48e0*/  RET.REL.NODEC R38 `(_ZN5flash32flash_fwd_splitkv_combine_kernelI23Flash_fwd_kernel_traitsILi256ELi64ELi64ELi4ELb0ELb0EN7cutlass10bfloat16_tE19Flash_kernel_traitsILi256ELi64ELi64ELi4ES3_EELi4ELi2ELb0EEEvNS_16Flash_fwd_paramsE) ;  /* 0xffffb71026007950 */ /* 0x000fec0003c3ffff */
.L_x_283:
        /* <DEDUP_REMOVED lines=9> */
.L_x_8863:


//--------------------- .text._ZN5flash32flash_fwd_splitkv_combine_kernelI23Flash_fwd_kernel_traitsILi256ELi64ELi64ELi4ELb0ELb0EN7cutlass10bfloat16_tE19Flash_kernel_traitsILi256ELi64ELi64ELi4ES3_EELi4ELi1ELb0EEEvNS_16Flash_fwd_paramsE --------------------------
	.section	.text._ZN5flash32flash_fwd_splitkv_combine_kernelI23Flash_fwd_kernel_traitsILi256ELi64ELi64ELi4ELb0ELb0EN7cutlass10bfloat16_tE19Flash_kernel_traitsILi256ELi64ELi64ELi4ES3_EELi4ELi1ELb0EEEvNS_16Flash_fwd_paramsE,"ax",@progbits
	.sectioninfo	@"SHI_REGISTERS=54"
	.align	128
        .global         _ZN5flash32flash_fwd_splitkv_combine_kernelI23Flash_fwd_kernel_traitsILi256ELi64ELi64ELi4ELb0ELb0EN7cutlass10bfloat16_tE19Flash_kernel_traitsILi256ELi64ELi64ELi4ES3_EELi4ELi1ELb0EEEvNS_16Flash_fwd_paramsE
        .type           _ZN5flash32flash_fwd_splitkv_combine_kernelI23Flash_fwd_kernel_traitsILi256ELi64ELi64ELi4ELb0ELb0EN7cutlass10bfloat16_tE19Flash_kernel_traitsILi256ELi64ELi64ELi4ES3_EELi4ELi1ELb0EEEvNS_16Flash_fwd_paramsE,@function
        .size           _ZN5flash32flash_fwd_splitkv_combine_kernelI23Flash_fwd_kernel_traitsILi256ELi64ELi64ELi4ELb0ELb0EN7cutlass10bfloat16_tE19Flash_kernel_traitsILi256ELi64ELi64ELi4ES3_EELi4ELi1ELb0EEEvNS_16Flash_fwd_paramsE,(.L_x_8864 - _ZN5flash32flash_fwd_splitkv_combine_kernelI23Flash_fwd_kernel_traitsILi256ELi64ELi64ELi4ELb0ELb0EN7cutlass10bfloat16_tE19Flash_kernel_traitsILi256ELi64ELi64ELi4ES3_EELi4ELi1ELb0EEEvNS_16Flash_fwd_paramsE)
        .other          _ZN5flash32flash_fwd_splitkv_combine_kernelI23Flash_fwd_kernel_traitsILi256ELi64ELi64ELi4ELb0ELb0EN7cutlass10bfloat16_tE19Flash_kernel_traitsILi256ELi64ELi64ELi4ES3_EELi4ELi1ELb0EEEvNS_16Flash_fwd_paramsE,@"STO_CUDA_ENTRY STV_DEFAULT"
_ZN5flash32flash_fwd_splitkv_combine_kernelI23Flash_fwd_kernel_traitsILi256ELi64ELi64ELi4ELb0ELb0EN7cutlass10bfloat16_tE19Flash_kernel_traitsILi256ELi64ELi64ELi4ES3_EELi4ELi1ELb0EEEvNS_16Flash_fwd_paramsE:
.text._ZN5flash32flash_fwd_splitkv_combine_kernelI23Flash_fwd_kernel_traitsILi256ELi64ELi64ELi4ELb0ELb0EN7cutlass10bfloat16_tE19Flash_kernel_traitsILi256ELi64ELi64ELi4ES3_EELi4ELi1ELb0EEEvNS_16Flash_fwd_paramsE:
        /* <DEDUP_REMOVED lines=23> */
[----:B------:R-:W-:Y:S05]  /*0170*/  CALL.REL.NOINC `($__internal_6_$__cuda_sm20_div_s64) ;  /* 0x0000427000007944 */ /* 0x000fea0003c00000 */
[----:B------:R-:W-:Y:S01]  /*0180*/  MOV R22, R0 ;  /* 0x0000000000167202 */ /* 0x000fe20000000f00 */
[----:B------:R-:W-:Y:S05]  /*0190*/  BRA `(.L_x_285) ;  /* 0x0000013000007947 */ /* 0x000fea0003800000 */
.L_x_284:
        /* <DEDUP_REMOVED lines=19> */
.L_x_285:
        /* <DEDUP_REMOVED lines=11> */
[----:B------:R-:W-:Y:S05]  /*0380*/  CALL.REL.NOINC `($__internal_6_$__cuda_sm20_div_s64) ;  /* 0x0000406000007944 */ /* 0x000fea0003c00000 */
[----:B------:R-:W-:Y:S02]  /*0390*/  MOV R12, R0 ;  /* 0x00000000000c7202 */ /* 0x000fe40000000f00 */
[----:B------:R-:W-:Y:S01]  /*03a0*/  MOV R13, R23 ;  /* 0x00000017000d7202 */ /* 0x000fe20000000f00 */
[----:B------:R-:W-:Y:S05]  /*03b0*/  BRA `(.L_x_288) ;  /* 0x0000013000007947 */ /* 0x000fea0003800000 */
.L_x_287:
        /* <DEDUP_REMOVED lines=19> */
.L_x_288:
[----:B------:R-:W-:Y:S05]  /*04f0*/  BSYNC B0 ;  /* 0x0000000000007941 */ /* 0x000fea0003800000 */
.L_x_286:
        /* <DEDUP_REMOVED lines=44> */
.L_x_290:
        /* <DEDUP_REMOVED lines=19> */
.L_x_291:
[----:B------:R-:W-:Y:S05]  /*08f0*/  BSYNC B0 ;  /* 0x0000000000007941 */ /* 0x000fea0003800000 */
.L_x_289:
[----:B------:R-:W-:Y:S01]  /*0900*/  IABS R6, c[0x0][0x214] ;  /* 0x0000850000067a13 */ /* 0x000fe20000000000 */
[----:B------:R-:W-:Y:S01]  /*0910*/  ULDC UR4, c[0x0][0x214] ;  /* 0x0000850000047ab9 */ /* 0x000fe20000000800 */
[----:B------:R-:W-:Y:S01]  /*0920*/  IMAD.MOV.U32 R11, RZ, RZ, c[0x0][0x1c0] ;  /* 0x00007000ff0b7624 */ /* 0x000fe200078e00ff */
[----:B------:R-:W-:Y:S01]  /*0930*/  UISETP.LT.AND UP0, UPT, URZ, UR4, UPT ;  /* 0x000000043f00728c */ /* 0x000fe2000bf01270 */
[----:B------:R-:W0:Y:S01]  /*0940*/  I2F.RP R10, R6 ;  /* 0x00000006000a7306 */ /* 0x000e220000209400 */
[----:B------:R-:W-:Y:S01]  /*0950*/  USHF.R.S32.HI UR5, URZ, 0x1f, UR4 ;  /* 0x0000001f3f057899 */ /* 0x000fe20008011404 */
[----:B------:R-:W-:Y:S01]  /*0960*/  BSSY B0, `(.L_x_292) ;  /* 0x0000059000007945 */ /* 0x000fe20003800000 */
[----:B------:R-:W-:-:S07]  /*0970*/  ULEA.HI.SX32 UR4, UR4, 0x1, 0x1 ;  /* 0x0000000104047891 */ /* 0x000fce000f8f0a3f */
[----:B------:R-:W-:Y:S01]  /*0980*/  @!UP0 UIADD3 UR4, UR5, URZ, URZ ;  /* 0x0000003f05048290 */ /* 0x000fe2000fffe03f */
[----:B0-----:R-:W0:Y:S02]  /*0990*/  MUFU.RCP R8, R10 ;  /* 0x0000000a00087308 */ /* 0x001e240000001000 */
[----:B0-----:R-:W-:Y:S02]  /*09a0*/  IADD3 R8, R8, 0xffffffe, RZ ;  /* 0x0ffffffe08087810 */ /* 0x001fe40007ffe0ff */
[C---:B------:R-:W-:Y:S01]  /*09b0*/  IADD3 R10, R11.reuse, -0x1, RZ ;  /* 0xffffffff0b0a7810 */ /* 0x040fe20007ffe0ff */
[----:B------:R-:W-:-:S03]  /*09c0*/  IMAD R11, R11, c[0x0][0x214], RZ ;  /* 0x000085000b0b7a24 */ /* 0x000fc600078e02ff */
        /* <DEDUP_REMOVED lines=16> */
[----:B------:R-:W-:-:S13]  /*0ad0*/  ISETP.GE.U32.AND P0, PT, R9, R6, PT ;  /* 0x000000060900720c */ /* 0x000fda0003f06070 */
        /* <DEDUP_REMOVED lines=43> */
[----:B------:R-:W-:Y:S02]  /*0d90*/  MOV R34, R0 ;  /* 0x0000000000227202 */ /* 0x000fe40000000f00 */
[----:B------:R-:W-:Y:S01]  /*0da0*/  MOV R35, R23 ;  /* 0x0000001700237202 */ /* 0x000fe20000000f00 */
[----:B------:R-:W-:Y:S05]  /*0db0*/  BRA `(.L_x_294) ;  /* 0x0000013000007947 */ /* 0x000fea0003800000 */
.L_x_293:
        /* <DEDUP_REMOVED lines=19> */
.L_x_294:
[----:B------:R-:W-:Y:S05]  /*0ef0*/  BSYNC B0 ;  /* 0x0000000000007941 */ /* 0x000fea0003800000 */
.L_x_292:
        /* <DEDUP_REMOVED lines=42> */
.L_x_296:
        /* <DEDUP_REMOVED lines=19> */
.L_x_297:
[----:B------:R-:W-:Y:S05]  /*12d0*/  BSYNC B0 ;  /* 0x0000000000007941 */ /* 0x000fea0003800000 */
.L_x_295:
[----:B------:R-:W-:Y:S01]  /*12e0*/  IABS R6, c[0x0][0x214] ;  /* 0x0000850000067a13 */ /* 0x000fe20000000000 */
[----:B------:R-:W-:Y:S01]  /*12f0*/  ULDC.U8 UR4, c[0x0][0x329] ;  /* 0x0000ca4000047ab9 */ /* 0x000fe20000000000 */
[----:B------:R-:W-:Y:S01]  /*1300*/  ISETP.GT.AND P3, PT, R11, RZ, PT ;  /* 0x000000ff0b00720c */ /* 0x000fe20003f64270 */
[----:B------:R-:W-:Y:S01]  /*1310*/  ULDC.64 UR8, c[0x0][0x118] ;  /* 0x0000460000087ab9 */ /* 0x000fe20000000a00 */
[----:B------:R-:W0:Y:S01]  /*1320*/  I2F.RP R21, R6 ;  /* 0x0000000600157306 */ /* 0x000e220000209400 */
[----:B------:R-:W-:Y:S07]  /*1330*/  BSSY B0, `(.L_x_298) ;  /* 0x000007e000007945 */ /* 0x000fee0003800000 */
        /* <DEDUP_REMOVED lines=12> */
[----:B------:R-:W-:Y:S01]  /*1400*/  IMAD R13, R6, R13, R0 ;  /* 0x0000000d060d7224 */ /* 0x000fe200078e0200 */
[----:B------:R-:W-:-:S04]  /*1410*/  SHF.R.S32.HI R0, RZ, 0x1f, R11 ;  /* 0x0000001fff007819 */ /* 0x000fc8000001140b */
[----:B------:R-:W-:-:S13]  /*1420*/  ISETP.GT.U32.AND P0, PT, R6, R13, PT ;  /* 0x0000000d0600720c */ /* 0x000fda0003f04070 */
[----:B------:R-:W-:Y:S01]  /*1430*/  @!P0 IMAD.IADD R13, R13, 0x1, -R6 ;  /* 0x000000010d0d8824 */ /* 0x000fe200078e0a06 */
[----:B------:R-:W-:Y:S02]  /*1440*/  @!P0 IADD3 R2, R2, 0x1, RZ ;  /* 0x0000000102028810 */ /* 0x000fe40007ffe0ff */
[----:B------:R-:W-:Y:S02]  /*1450*/  ISETP.NE.AND P0, PT, RZ, c[0x0][0x214], PT ;  /* 0x00008500ff007a0c */ /* 0x000fe40003f05270 */
[----:B------:R-:W-:Y:S02]  /*1460*/  ISETP.GE.U32.AND P2, PT, R13, R6, PT ;  /* 0x000000060d00720c */ /* 0x000fe40003f46070 */
[----:B------:R-:W-:Y:S01]  /*1470*/  LEA.HI.SX32 R13, R11, 0x1, 0x1 ;  /* 0x000000010b0d7811 */ /* 0x000fe200078f0aff */
[----:B------:R-:W-:-:S10]  /*1480*/  @!P3 IMAD.MOV R13, RZ, RZ, R0 ;  /* 0x000000ffff0db224 */ /* 0x000fd400078e0200 */
[----:B------:R-:W-:-:S05]  /*1490*/  @P2 IADD3 R2, R2, 0x1, RZ ;  /* 0x0000000102022810 */ /* 0x000fca0007ffe0ff */
[----:B------:R-:W-:Y:S01]  /*14a0*/  @!P1 IMAD.MOV R2, RZ, RZ, -R2 ;  /* 0x000000ffff029224 */ /* 0x000fe200078e0a02 */
[----:B------:R-:W-:-:S05]  /*14b0*/  @!P0 LOP3.LUT R2, RZ, c[0x0][0x214], RZ, 0x33, !PT ;  /* 0x00008500ff028a12 */ /* 0x000fca00078e33ff */
[----:B------:R-:W-:Y:S01]  /*14c0*/  IMAD R8, R13, R2, RZ ;  /* 0x000000020d087224 */ /* 0x000fe200078e02ff */
[----:B------:R-:W-:-:S04]  /*14d0*/  IABS R2, c[0x0][0x1c0] ;  /* 0x0000700000027a13 */ /* 0x000fc80000000000 */
[----:B------:R-:W-:Y:S01]  /*14e0*/  IABS R13, R8 ;  /* 0x00000008000d7213 */ /* 0x000fe20000000000 */
[----:B------:R-:W0:Y:S04]  /*14f0*/  I2F.U32.RP R6, R2 ;  /* 0x0000000200067306 */ /* 0x000e280000209000 */
[----:B------:R-:W-:-:S04]  /*1500*/  IMAD.IADD R10, R10, 0x1, R13 ;  /* 0x000000010a0a7824 */ /* 0x000fc800078e020d */
[----:B------:R-:W1:Y:S08]  /*1510*/  I2F.RP R12, R13 ;  /* 0x0000000d000c7306 */ /* 0x000e700000209400 */
        /* <DEDUP_REMOVED lines=11> */
[----:B-1----:R-:W-:Y:S02]  /*15d0*/  IMAD.MOV R0, RZ, RZ, -R25 ;  /* 0x000000ffff007224 */ /* 0x002fe400078e0a19 */
[----:B------:R-:W-:-:S02]  /*15e0*/  IMAD.MOV.U32 R24, RZ, RZ, RZ ;  /* 0x000000ffff187224 */ /* 0x000fc400078e00ff */
[----:B------:R-:W-:Y:S01]  /*15f0*/  IMAD R21, R0, R13, RZ ;  /* 0x0000000d00157224 */ /* 0x000fe200078e02ff */
[----:B------:R-:W-:Y:S01]  /*1600*/  IABS R0, R10 ;  /* 0x0000000a00007213 */ /* 0x000fe20000000000 */
[----:B------:R-:W-:-:S04]  /*1610*/  IMAD.HI.U32 R29, R27, R29, R26 ;  /* 0x0000001d1b1d7227 */ /* 0x000fc800078e001a */
[----:B------:R-:W-:Y:S01]  /*1620*/  IMAD.HI.U32 R21, R25, R21, R24 ;  /* 0x0000001519157227 */ /* 0x000fe200078e0018 */
[----:B------:R-:W-:Y:S02]  /*1630*/  IABS R25, c[0x0][0x1c0] ;  /* 0x0000700000197a13 */ /* 0x000fe40000000000 */
[----:B------:R-:W-:Y:S01]  /*1640*/  IABS R24, R8 ;  /* 0x0000000800187213 */ /* 0x000fe20000000000 */
[----:B------:R-:W-:-:S04]  /*1650*/  IMAD.HI.U32 R6, R29, R12, RZ ;  /* 0x0000000c1d067227 */ /* 0x000fc800078e00ff */
[----:B------:R-:W-:Y:S02]  /*1660*/  IMAD.MOV R25, RZ, RZ, -R25 ;  /* 0x000000ffff197224 */ /* 0x000fe400078e0a19 */
[----:B------:R-:W-:Y:S02]  /*1670*/  IMAD.MOV R24, RZ, RZ, -R24 ;  /* 0x000000ffff187224 */ /* 0x000fe400078e0a18 */
        /* <DEDUP_REMOVED lines=17> */
[----:B------:R-:W-:Y:S02]  /*1790*/  ISETP.GE.AND P0, PT, R9, RZ, PT ;  /* 0x000000ff0900720c */ /* 0x000fe40003f06270 */
[----:B------:R-:W-:Y:S01]  /*17a0*/  ISETP.GE.U32.AND P2, PT, R24, R13, PT ;  /* 0x0000000d1800720c */ /* 0x000fe20003f46070 */
[----:B------:R-:W-:Y:S01]  /*17b0*/  @!P1 IMAD.IADD R25, R25, 0x1, -R2 ;  /* 0x0000000119199824 */ /* 0x000fe200078e0a02 */
[----:B------:R-:W-:Y:S02]  /*17c0*/  @!P1 IADD3 R12, R12, 0x1, RZ ;  /* 0x000000010c0c9810 */ /* 0x000fe40007ffe0ff */
[----:B------:R-:W-:-:S02]  /*17d0*/  LOP3.LUT R9, RZ, c[0x0][0x1c0], RZ, 0x33, !PT ;  /* 0x00007000ff097a12 */ /* 0x000fc400078e33ff */
[----:B------:R-:W-:Y:S01]  /*17e0*/  ISETP.GE.U32.AND P5, PT, R25, R2, PT ;  /* 0x000000021900720c */ /* 0x000fe20003fa6070 */
[----:B------:R-:W-:Y:S01]  /*17f0*/  IMAD.MOV.U32 R2, RZ, RZ, c[0x0][0x214] ;  /* 0x00008500ff027624 */ /* 0x000fe200078e00ff */
[----:B------:R-:W-:Y:S02]  /*1800*/  @P6 IADD3 R6, R6, 0x1, RZ ;  /* 0x0000000106066810 */ /* 0x000fe40007ffe0ff */
[----:B------:R-:W-:Y:S02]  /*1810*/  ISETP.NE.AND P6, PT, R8, RZ, PT ;  /* 0x000000ff0800720c */ /* 0x000fe40003fc5270 */
[----:B------:R-:W-:Y:S01]  /*1820*/  ISETP.GT.AND P3, PT, R4, RZ, PT ;  /* 0x000000ff0400720c */ /* 0x000fe20003f64270 */
[----:B------:R-:W-:Y:S01]  /*1830*/  @!P0 IMAD.MOV R6, RZ, RZ, -R6 ;  /* 0x000000ffff068224 */ /* 0x000fe200078e0a06 */
[----:B------:R-:W-:Y:S02]  /*1840*/  @P2 IADD3 R21, R21, 0x1, RZ ;  /* 0x0000000115152810 */ /* 0x000fe40007ffe0ff */
[----:B------:R-:W-:-:S02]  /*1850*/  ISETP.GE.AND P2, PT, R10, RZ, PT ;  /* 0x000000ff0a00720c */ /* 0x000fc40003f46270 */
[----:B0-----:R-:W-:Y:S01]  /*1860*/  SHF.R.S32.HI R25, RZ, 0x1f, R0 ;  /* 0x0000001fff197819 */ /* 0x001fe20000011400 */
[----:B------:R-:W-:Y:S01]  /*1870*/  @!P4 IMAD.MOV R21, RZ, RZ, -R21 ;  /* 0x000000ffff15c224 */ /* 0x000fe200078e0a15 */
[----:B------:R-:W-:Y:S02]  /*1880*/  ISETP.NE.AND P4, PT, RZ, c[0x0][0x1c0], PT ;  /* 0x00007000ff007a0c */ /* 0x000fe40003f85270 */
[----:B------:R-:W-:Y:S02]  /*1890*/  @P5 IADD3 R12, R12, 0x1, RZ ;  /* 0x000000010c0c5810 */ /* 0x000fe40007ffe0ff */
[----:B------:R-:W-:Y:S02]  /*18a0*/  @!P6 LOP3.LUT R21, RZ, R13, RZ, 0x33, !PT ;  /* 0x0000000dff15e212 */ /* 0x000fe400078e33ff */
[----:B------:R-:W-:Y:S02]  /*18b0*/  LEA.HI R13, R25, R0, RZ, 0x2 ;  /* 0x00000000190d7211 */ /* 0x000fe400078f10ff */
[----:B------:R-:W-:Y:S01]  /*18c0*/  SEL R27, R9, R6, !P4 ;  /* 0x00000006091b7207 */ /* 0x000fe20006000000 */
[----:B------:R-:W-:Y:S01]  /*18d0*/  @!P2 IMAD.MOV R12, RZ, RZ, -R12 ;  /* 0x000000ffff0ca224 */ /* 0x000fe200078e0a0c */
[----:B------:R-:W-:-:S02]  /*18e0*/  ISETP.LT.U32.AND P0, PT, R22, R21, PT ;  /* 0x000000151600720c */ /* 0x000fc40003f01070 */
[----:B------:R-:W-:Y:S02]  /*18f0*/  SHF.R.S32.HI R25, RZ, 0x1f, R21 ;  /* 0x0000001fff197819 */ /* 0x000fe40000011415 */
[----:B------:R-:W-:Y:S02]  /*1900*/  ISETP.NE.AND P1, PT, RZ, UR4, PT ;  /* 0x00000004ff007c0c */ /* 0x000fe4000bf25270 */
[----:B------:R-:W-:Y:S02]  /*1910*/  SHF.R.S32.HI R6, RZ, 0x2, R13 ;  /* 0x00000002ff067819 */ /* 0x000fe4000001140d */
[----:B------:R-:W-:Y:S02]  /*1920*/  ISETP.LT.AND.EX P2, PT, R23, R25, PT, P0 ;  /* 0x000000191700720c */ /* 0x000fe40003f41300 */
[----:B------:R-:W-:Y:S02]  /*1930*/  SHF.R.S32.HI R24, RZ, 0x1f, R4 ;  /* 0x0000001fff187819 */ /* 0x000fe40000011404 */
[----:B------:R-:W-:-:S02]  /*1940*/  SEL R2, R2, 0x1, !P1 ;  /* 0x0000000102027807 */ /* 0x000fc40004800000 */
[----:B------:R-:W-:Y:S02]  /*1950*/  ISETP.GE.AND P0, PT, R6, c[0x0][0x314], PT ;  /* 0x0000c50006007a0c */ /* 0x000fe40003f06270 */
[----:B------:R-:W-:Y:S01]  /*1960*/  LEA.HI.SX32 R10, R4, 0x1, 0x1 ;  /* 0x00000001040a7811 */ /* 0x000fe200078f0aff */
[----:B------:R-:W-:Y:S01]  /*1970*/  @!P3 IMAD.MOV R10, RZ, RZ, R24 ;  /* 0x000000ffff0ab224 */ /* 0x000fe200078e0218 */
[----:B------:R-:W-:Y:S01]  /*1980*/  SEL R9, R9, R12, !P4 ;  /* 0x0000000c09097207 */ /* 0x000fe20006000000 */
[----:B------:R-:W-:Y:S01]  /*1990*/  IMAD R27, R27, R2, RZ ;  /* 0x000000021b1b7224 */ /* 0x000fe200078e02ff */
[----:B------:R-:W-:-:S03]  /*19a0*/  SEL R12, R23, R25, P2 ;  /* 0x00000019170c7207 */ /* 0x000fc60001000000 */
[----:B------:R-:W-:Y:S01]  /*19b0*/  IMAD R10, R10, R27, RZ ;  /* 0x0000001b0a0a7224 */ /* 0x000fe200078e02ff */
[----:B------:R-:W-:Y:S02]  /*19c0*/  LOP3.LUT R27, R13, 0xfffffffc, RZ, 0xc0, !PT ;  /* 0xfffffffc0d1b7812 */ /* 0x000fe400078ec0ff */
[----:B------:R-:W-:Y:S01]  /*19d0*/  SEL R13, R22, R21, P2 ;  /* 0x00000015160d7207 */ /* 0x000fe20001000000 */
[----:B------:R-:W-:Y:S02]  /*19e0*/  IMAD.MOV.U32 R22, RZ, RZ, -0x800000 ;  /* 0xff800000ff167424 */ /* 0x000fe400078e00ff */
[----:B------:R-:W-:Y:S01]  /*19f0*/  IMAD.IADD R27, R0, 0x1, -R27 ;  /* 0x00000001001b7824 */ /* 0x000fe200078e0a1b */
[----:B------:R-:W-:Y:S05]  /*1a00*/  @P0 BRA `(.L_x_299) ;  /* 0x0000010000000947 */ /* 0x000fea0003800000 */
[----:B------:R-:W-:Y:S02]  /*1a10*/  IADD3 R24, P2, R20, -UR7, RZ ;  /* 0x8000000714187c10 */ /* 0x000fe4000ff5e0ff */
[----:B------:R-:W-:Y:S02]  /*1a20*/  SHF.R.S32.HI R21, RZ, 0x1f, R27 ;  /* 0x0000001fff157819 */ /* 0x000fe4000001141b */
[----:B------:R-:W-:-:S02]  /*1a30*/  ISETP.GT.U32.AND P0, PT, R24, R27, PT ;  /* 0x0000001b1800720c */ /* 0x000fc40003f04070 */
        /* <DEDUP_REMOVED lines=13> */
.L_x_299:
[----:B------:R-:W-:Y:S05]  /*1b10*/  BSYNC B0 ;  /* 0x0000000000007941 */ /* 0x000fea0003800000 */
.L_x_298:
[----:B------:R-:W-:Y:S01]  /*1b20*/  ISETP.GT.AND P0, PT, R0, 0x7, PT ;  /* 0x000000070000780c */ /* 0x000fe20003f04270 */
[----:B------:R-:W-:Y:S01]  /*1b30*/  IMAD.MOV.U32 R30, RZ, RZ, -0x800000 ;  /* 0xff800000ff1e7424 */ /* 0x000fe200078e00ff */
[----:B------:R-:W-:Y:S01]  /*1b40*/  ISETP.GT.AND P3, PT, R8, RZ, PT ;  /* 0x000000ff0800720c */ /* 0x000fe20003f64270 */
[----:B------:R-:W-:Y:S01]  /*1b50*/  IMAD R9, R9, R2, RZ ;  /* 0x0000000209097224 */ /* 0x000fe200078e02ff */
[----:B------:R-:W-:Y:S09]  /*1b60*/  BSSY B1, `(.L_x_300) ;  /* 0x00001e4000017945 */ /* 0x000ff20003800000 */
[----:B------:R-:W-:Y:S01]  /*1b70*/  @!P0 IMAD R27, R6, 0x5, R27 ;  /* 0x00000005061b8824 */ /* 0x000fe200078e021b */
[----:B------:R-:W-:-:S04]  /*1b80*/  @!P0 LEA.HI R21, R0, R0, RZ, 0x1 ;  /* 0x0000000000158211 */ /* 0x000fc800078f08ff */
[----:B-----5:R1:W-:Y:S01]  /*1b90*/  @!P0 STS [R27.X4], R22 ;  /* 0x000000161b008388 */ /* 0x0203e20000004800 */
[C---:B------:R-:W-:Y:S01]  /*1ba0*/  @!P0 LOP3.LUT R23, R21.reuse, 0xfffffffe, RZ, 0xc0, !PT ;  /* 0xfffffffe15178812 */ /* 0x040fe200078ec0ff */
[----:B------:R-:W-:-:S04]  /*1bb0*/  @!P0 IMAD.SHL.U32 R21, R21, 0x2, RZ ;  /* 0x0000000215158824 */ /* 0x000fc800078e00ff */
[C---:B------:R-:W-:Y:S01]  /*1bc0*/  @!P0 IMAD.IADD R24, R0.reuse, 0x1, -R23 ;  /* 0x0000000100188824 */ /* 0x040fe200078e0a17 */
[----:B------:R-:W-:Y:S02]  /*1bd0*/  @!P0 LOP3.LUT R21, R21, 0xfffffffc, RZ, 0xc0, !PT ;  /* 0xfffffffc15158812 */ /* 0x000fe400078ec0ff */
[----:B------:R-:W-:-:S03]  /*1be0*/  LOP3.LUT R23, R0, 0x1, RZ, 0xc0, !PT ;  /* 0x0000000100177812 */ /* 0x000fc600078ec0ff */
[----:B------:R-:W-:Y:S01]  /*1bf0*/  @!P0 IMAD R24, R24, 0x14, R21 ;  /* 0x0000001418188824 */ /* 0x000fe200078e0215 */
[----:B------:R-:W-:Y:S01]  /*1c00*/  BAR.SYNC.DEFER_BLOCKING 0x0 ;  /* 0x0000000000007b1d */ /* 0x000fe20000010000 */
[----:B-1----:R-:W-:Y:S01]  /*1c10*/  LEA.HI.SX32 R22, R8, 0x1, 0x1 ;  /* 0x0000000108167811 */ /* 0x002fe200078f0aff */
[----:B------:R-:W-:-:S04]  /*1c20*/  IMAD.MOV.U32 R27, RZ, RZ, 0x7f800000 ;  /* 0x7f800000ff1b7424 */ /* 0x000fc800078e00ff */
[----:B------:R1:W2:Y:S02]  /*1c30*/  @!P0 LDS R30, [R24] ;  /* 0x00000000181e8984 */ /* 0x0002a40000000800 */
[----:B-1----:R-:W-:-:S05]  /*1c40*/  SHF.R.S32.HI R24, RZ, 0x1f, R8 ;  /* 0x0000001fff187819 */ /* 0x002fca0000011408 */
[----:B------:R-:W-:-:S04]  /*1c50*/  @!P3 IMAD.MOV R22, RZ, RZ, R24 ;  /* 0x000000ffff16b224 */ /* 0x000fc800078e0218 */
[----:B------:R-:W-:Y:S01]  /*1c60*/  IMAD R9, R9, R22, RZ ;  /* 0x0000001609097224 */ /* 0x000fe200078e02ff */
[----:B--2---:R-:W1:Y:S02]  /*1c70*/  SHFL.BFLY PT, R21, R30, 0x1, 0x1f ;  /* 0x0c201f001e157f89 */ /* 0x004e6400000e0000 */
[----:B-1----:R-:W-:-:S04]  /*1c80*/  FMNMX.FTZ R21, R21, R30, !PT ;  /* 0x0000001e15157209 */ /* 0x002fc80007810000 */
[----:B------:R-:W-:-:S04]  /*1c90*/  FSETP.NEU.FTZ.AND P0, PT, R21, -INF , PT ;  /* 0xff8000001500780b */ /* 0x000fc80003f1d000 */
[----:B------:R-:W-:Y:S02]  /*1ca0*/  FSEL R21, R21, RZ, P0 ;  /* 0x000000ff15157208 */ /* 0x000fe40000000000 */
[----:B------:R-:W-:-:S03]  /*1cb0*/  ISETP.NE.U32.AND P0, PT, R23, 0x1, PT ;  /* 0x000000011700780c */ /* 0x000fc60003f05070 */
[----:B------:R-:W-:Y:S01]  /*1cc0*/  FADD.FTZ R25, -R21, R30 ;  /* 0x0000001e15197221 */ /* 0x000fe20000010100 */
[----:B------:R-:W-:-:S03]  /*1cd0*/  ISETP.GT.OR P0, PT, R0, 0x7, !P0 ;  /* 0x000000070000780c */ /* 0x000fc60004704670 */
[----:B------:R-:W-:-:S06]  /*1ce0*/  FMUL.FTZ R25, R25, 1.4426950216293334961 ;  /* 0x3fb8aa3b19197820 */ /* 0x000fcc0000410000 */
[----:B------:R-:W1:Y:S02]  /*1cf0*/  MUFU.EX2 R25, R25 ;  /* 0x0000001900197308 */ /* 0x000e640000000800 */
[----:B-1----:R-:W1:Y:S02]  /*1d00*/  SHFL.BFLY PT, R6, R25, 0x1, 0x1f ;  /* 0x0c201f0019067f89 */ /* 0x002e6400000e0000 */
[----:B-1----:R-:W-:-:S05]  /*1d10*/  FADD.FTZ R6, R25, R6 ;  /* 0x0000000619067221 */ /* 0x002fca0000010000 */
[----:B------:R-:W-:-:S13]  /*1d20*/  FSETP.NE.FTZ.AND P2, PT, R6, RZ, PT ;  /* 0x000000ff0600720b */ /* 0x000fda0003f55000 */
[----:B------:R-:W1:Y:S02]  /*1d30*/  @P2 MUFU.LG2 R6, R6 ;  /* 0x0000000600062308 */ /* 0x000e640000000c00 */
[----:B-1----:R-:W-:Y:S01]  /*1d40*/  @P2 FFMA.FTZ R27, R6, 0.69314718246459960938, R21 ;  /* 0x3f317218061b2823 */ /* 0x002fe20000010015 */
        /* <DEDUP_REMOVED lines=39> */
[----:B0-----:R-:W-:Y:S05]  /*1fc0*/  CALL.REL.NOINC `($__internal_6_$__cuda_sm20_div_s64) ;  /* 0x0000242000007944 */ /* 0x001fea0003c00000 */
        /* <DEDUP_REMOVED lines=10> */
.L_x_304:
[----:B------:R-:W1:Y:S01]  /*2070*/  I2F.U32.RP R2, R36 ;  /* 0x0000002400027306 */ /* 0x000e620000209000 */
[----:B------:R-:W-:Y:S01]  /*2080*/  ISETP.NE.U32.AND P0, PT, R36, RZ, PT ;  /* 0x000000ff2400720c */ /* 0x000fe20003f05070 */
[----:B------:R-:W-:-:S06]  /*2090*/  IMAD.MOV.U32 R43, RZ, RZ, RZ ;  /* 0x000000ffff2b7224 */ /* 0x000fcc00078e00ff */
[----:B-1----:R-:W1:Y:S02]  /*20a0*/  MUFU.RCP R22, R2 ;  /* 0x0000000200167308 */ /* 0x002e640000001000 */
[----:B-1----:R-:W-:-:S06]  /*20b0*/  IADD3 R22, R22, 0xffffffe, RZ ;  /* 0x0ffffffe16167810 */ /* 0x002fcc0007ffe0ff */
[----:B------:R1:W2:Y:S02]  /*20c0*/  F2I.FTZ.U32.TRUNC.NTZ R23, R22 ;  /* 0x0000001600177305 */ /* 0x0002a4000021f000 */
[----:B-1----:R-:W-:Y:S01]  /*20d0*/  HFMA2.MMA R22, -RZ, RZ, 0, 0 ;  /* 0x00000000ff167435 */ /* 0x002fe200000001ff */
[----:B--2---:R-:W-:-:S04]  /*20e0*/  IMAD.MOV R0, RZ, RZ, -R23 ;  /* 0x000000ffff007224 */ /* 0x004fc800078e0a17 */
        /* <DEDUP_REMOVED lines=14> */
.L_x_305:
[----:B------:R-:W-:Y:S05]  /*21d0*/  BSYNC B0 ;  /* 0x0000000000007941 */ /* 0x000fea0003800000 */
.L_x_303:
[----:B------:R-:W-:Y:S01]  /*21e0*/  LOP3.LUT R0, R21, R5, RZ, 0xfc, !PT ;  /* 0x0000000515007212 */ /* 0x000fe200078efcff */
[----:B------:R-:W-:Y:S03]  /*21f0*/  BSSY B0, `(.L_x_306) ;  /* 0x0000028000007945 */ /* 0x000fe60003800000 */
[----:B------:R-:W-:-:S13]  /*2200*/  ISETP.NE.U32.AND P0, PT, R0, RZ, PT ;  /* 0x000000ff0000720c */ /* 0x000fda0003f05070 */
[----:B------:R-:W-:Y:S05]  /*2210*/  @!P0 BRA `(.L_x_307) ;  /* 0x000000f000008947 */ /* 0x000fea0003800000 */
[----:B------:R-:W-:Y:S01]  /*2220*/  IMAD.MOV.U32 R24, RZ, RZ, R3 ;  /* 0x000000ffff187224 */ /* 0x000fe200078e0003 */
[----:B------:R-:W-:Y:S02]  /*2230*/  MOV R6, R5 ;  /* 0x0000000500067202 */ /* 0x000fe40000000f00 */
[----:B------:R-:W-:Y:S02]  /*2240*/  MOV R22, 0x2260 ;  /* 0x0000226000167802 */ /* 0x000fe40000000f00 */
[----:B0-----:R-:W-:Y:S05]  /*2250*/  CALL.REL.NOINC `($__internal_6_$__cuda_sm20_div_s64) ;  /* 0x0000219000007944 */ /* 0x001fea0003c00000 */
        /* <DEDUP_REMOVED lines=11> */
.L_x_307:
[----:B------:R-:W1:Y:S01]  /*2310*/  I2F.U32.RP R2, R3 ;  /* 0x0000000300027306 */ /* 0x000e620000209000 */
[----:B------:R-:W-:Y:S01]  /*2320*/  ISETP.NE.U32.AND P0, PT, R3, RZ, PT ;  /* 0x000000ff0300720c */ /* 0x000fe20003f05070 */
[----:B------:R-:W-:Y:S01]  /*2330*/  IMAD.MOV.U32 R37, RZ, RZ, RZ ;  /* 0x000000ffff257224 */ /* 0x000fe200078e00ff */
[----:B------:R-:W-:-:S05]  /*2340*/  MOV R5, RZ ;  /* 0x000000ff00057202 */ /* 0x000fca0000000f00 */
        /* <DEDUP_REMOVED lines=18> */
.L_x_308:
[----:B------:R-:W-:Y:S05]  /*2470*/  BSYNC B0 ;  /* 0x0000000000007941 */ /* 0x000fea0003800000 */
.L_x_306:
[----:B------:R-:W-:Y:S01]  /*2480*/  LOP3.LUT R0, R37, R7, RZ, 0xfc, !PT ;  /* 0x0000000725007212 */ /* 0x000fe200078efcff */
[----:B0-----:R-:W-:Y:S01]  /*2490*/  IMAD.MOV.U32 R28, RZ, RZ, c[0x0][0x210] ;  /* 0x00008400ff1c7624 */ /* 0x001fe200078e00ff */
[----:B------:R-:W-:Y:S02]  /*24a0*/  BSSY B0, `(.L_x_309) ;  /* 0x0000029000007945 */ /* 0x000fe40003800000 */
[----:B------:R-:W-:Y:S01]  /*24b0*/  ISETP.NE.U32.AND P0, PT, R0, RZ, PT ;  /* 0x000000ff0000720c */ /* 0x000fe20003f05070 */
[C---:B------:R-:W-:Y:S01]  /*24c0*/  IMAD R3, R28.reuse, c[0x0][0x214], RZ ;  /* 0x000085001c037a24 */ /* 0x040fe200078e02ff */
[----:B------:R-:W-:-:S11]  /*24d0*/  SEL R28, R28, 0x1, P1 ;  /* 0x000000011c1c7807 */ /* 0x000fd60000800000 */
[----:B------:R-:W-:Y:S05]  /*24e0*/  @!P0 BRA `(.L_x_310) ;  /* 0x000000e000008947 */ /* 0x000fea0003800000 */
[----:B------:R-:W-:Y:S01]  /*24f0*/  IMAD.MOV.U32 R26, RZ, RZ, R36 ;  /* 0x000000ffff1a7224 */ /* 0x000fe200078e0024 */
[----:B------:R-:W-:Y:S01]  /*2500*/  MOV R24, R31 ;  /* 0x0000001f00187202 */ /* 0x000fe20000000f00 */
[----:B------:R-:W-:Y:S01]  /*2510*/  IMAD.MOV.U32 R21, RZ, RZ, R37 ;  /* 0x000000ffff157224 */ /* 0x000fe200078e0025 */
[----:B------:R-:W-:Y:S02]  /*2520*/  MOV R6, R7 ;  /* 0x0000000700067202 */ /* 0x000fe40000000f00 */
[----:B------:R-:W-:Y:S02]  /*2530*/  MOV R22, 0x2550 ;  /* 0x0000255000167802 */ /* 0x000fe40000000f00 */
[----:B------:R-:W-:Y:S05]  /*2540*/  CALL.REL.NOINC `($__internal_6_$__cuda_sm20_div_s64) ;  /* 0x00001ea000007944 */ /* 0x000fea0003c00000 */
        /* <DEDUP_REMOVED lines=8> */
.L_x_310:
        /* <DEDUP_REMOVED lines=22> */
.L_x_311:
[----:B------:R-:W-:Y:S05]  /*2730*/  BSYNC B0 ;  /* 0x0000000000007941 */ /* 0x000fea0003800000 */
.L_x_309:
[-C--:B------:R-:W-:Y:S01]  /*2740*/  IMAD R7, R35, R19.reuse, RZ ;  /* 0x0000001323077224 */ /* 0x080fe200078e02ff */
[----:B------:R-:W-:Y:S01]  /*2750*/  ULDC.U8 UR5, c[0x0][0x329] ;  /* 0x0000ca4000057ab9 */ /* 0x000fe20000000000 */
[C---:B------:R-:W-:Y:S01]  /*2760*/  IMAD.WIDE.U32 R24, R34.reuse, R19, RZ ;  /* 0x0000001322187225 */ /* 0x040fe200078e00ff */
[----:B------:R-:W-:Y:S01]  /*2770*/  UISETP.NE.AND UP0, UPT, UR5, URZ, UPT ;  /* 0x0000003f0500728c */ /* 0x000fe2000bf05270 */
[----:B------:R-:W-:Y:S01]  /*2780*/  SHF.R.S32.HI R21, RZ, 0x1f, R28 ;  /* 0x0000001fff157819 */ /* 0x000fe2000001141c */
[----:B------:R-:W-:Y:S01]  /*2790*/  ULDC UR4, c[0x0][0x214] ;  /* 0x0000850000047ab9 */ /* 0x000fe20000000800 */
[----:B------:R-:W-:Y:S01]  /*27a0*/  IMAD R7, R34, R18, R7 ;  /* 0x0000001222077224 */ /* 0x000fe200078e0207 */
[----:B------:R-:W-:Y:S01]  /*27b0*/  USEL UR4, UR4, 0x1, !UP0 ;  /* 0x0000000104047887 */ /* 0x000fe2000c000000 */
[----:B------:R-:W-:Y:S01]  /*27c0*/  IMAD.WIDE.U32 R34, R24, R17, RZ ;  /* 0x0000001118227225 */ /* 0x000fe200078e00ff */
[----:B------:R-:W-:Y:S02]  /*27d0*/  BSSY B0, `(.L_x_312) ;  /* 0x0000040000007945 */ /* 0x000fe40003800000 */
[----:B------:R-:W-:Y:S01]  /*27e0*/  IADD3 R0, R25, R7, RZ ;  /* 0x0000000719007210 */ /* 0x000fe20007ffe0ff */
[----:B------:R-:W-:Y:S01]  /*27f0*/  IMAD R7, R2, R3, RZ ;  /* 0x0000000302077224 */ /* 0x000fe200078e02ff */
[----:B------:R-:W-:Y:S01]  /*2800*/  USHF.R.S32.HI UR5, URZ, 0x1f, UR4 ;  /* 0x0000001f3f057899 */ /* 0x000fe20008011404 */
[----:B------:R-:W-:-:S02]  /*2810*/  IMAD R5, R5, R28, RZ ;  /* 0x0000001c05057224 */ /* 0x000fc400078e02ff */
[----:B------:R-:W-:Y:S01]  /*2820*/  IMAD R25, R0, R17, RZ ;  /* 0x0000001100197224 */ /* 0x000fe200078e02ff */
[----:B------:R-:W-:Y:S01]  /*2830*/  SHF.R.S32.HI R0, RZ, 0x1f, R3 ;  /* 0x0000001fff007819 */ /* 0x000fe20000011403 */
[----:B------:R-:W-:Y:S02]  /*2840*/  IMAD R23, R23, UR4, RZ ;  /* 0x0000000417177c24 */ /* 0x000fe4000f8e02ff */
[----:B------:R-:W-:Y:S02]  /*2850*/  IMAD R25, R16, R24, R25 ;  /* 0x0000001810197224 */ /* 0x000fe400078e0219 */
[----:B------:R-:W-:Y:S02]  /*2860*/  IMAD R7, R0, R36, R7 ;  /* 0x0000002400077224 */ /* 0x000fe400078e0207 */
[----:B------:R-:W-:Y:S01]  /*2870*/  IMAD R21, R21, R32, R5 ;  /* 0x0000002015157224 */ /* 0x000fe200078e0205 */
[----:B------:R-:W-:Y:S01]  /*2880*/  IADD3 R6, R35, R25, RZ ;  /* 0x0000001923067210 */ /* 0x000fe20007ffe0ff */
[----:B------:R-:W-:-:S03]  /*2890*/  IMAD.WIDE.U32 R38, R36, R3, RZ ;  /* 0x0000000324267225 */ /* 0x000fc600078e00ff */
[----:B------:R-:W-:Y:S01]  /*28a0*/  LOP3.LUT R0, R43, R6, RZ, 0xfc, !PT ;  /* 0x000000062b007212 */ /* 0x000fe200078efcff */
[----:B------:R-:W-:Y:S01]  /*28b0*/  IMAD.WIDE.U32 R32, R32, R28, RZ ;  /* 0x0000001c20207225 */ /* 0x000fe200078e00ff */
[----:B------:R-:W-:Y:S02]  /*28c0*/  IADD3 R7, R39, R7, RZ ;  /* 0x0000000727077210 */ /* 0x000fe40007ffe0ff */
[----:B------:R-:W-:Y:S01]  /*28d0*/  ISETP.NE.U32.AND P0, PT, R0, RZ, PT ;  /* 0x000000ff0000720c */ /* 0x000fe20003f05070 */
[C---:B------:R-:W-:Y:S02]  /*28e0*/  IMAD R23, R22.reuse, UR5, R23 ;  /* 0x0000000516177c24 */ /* 0x040fe4000f8e0217 */
[----:B------:R-:W-:-:S04]  /*28f0*/  IMAD.WIDE.U32 R36, R22, UR4, RZ ;  /* 0x0000000416247c25 */ /* 0x000fc8000f8e00ff */
[----:B------:R-:W-:Y:S01]  /*2900*/  IMAD R5, R8, R3, RZ ;  /* 0x0000000308057224 */ /* 0x000fe200078e02ff */
[----:B------:R-:W-:Y:S01]  /*2910*/  IADD3 R8, R37, R23, RZ ;  /* 0x0000001725087210 */ /* 0x000fe20007ffe0ff */
[----:B------:R-:W-:Y:S01]  /*2920*/  IMAD R4, R4, R3, RZ ;  /* 0x0000000304047224 */ /* 0x000fe200078e02ff */
[----:B------:R-:W-:-:S03]  /*2930*/  IADD3 R3, R33, R21, RZ ;  /* 0x0000001521037210 */ /* 0x000fc60007ffe0ff */
[----:B------:R-:W-:Y:S05]  /*2940*/  @!P0 BRA `(.L_x_313) ;  /* 0x0000011000008947 */ /* 0x000fea0003800000 */
[----:B------:R-:W-:Y:S01]  /*2950*/  IMAD.MOV.U32 R26, RZ, RZ, R42 ;  /* 0x000000ffff1a7224 */ /* 0x000fe200078e002a */
[----:B------:R-:W-:Y:S01]  /*2960*/  MOV R21, R43 ;  /* 0x0000002b00157202 */ /* 0x000fe20000000f00 */
[----:B------:R-:W-:Y:S01]  /*2970*/  IMAD.MOV.U32 R24, RZ, RZ, R34 ;  /* 0x000000ffff187224 */ /* 0x000fe200078e0022 */
[----:B------:R-:W-:Y:S02]  /*2980*/  MOV R22, 0x29a0 ;  /* 0x000029a000167802 */ /* 0x000fe40000000f00 */
[----:B------:R-:W-:Y:S05]  /*2990*/  CALL.REL.NOINC `($__internal_6_$__cuda_sm20_div_s64) ;  /* 0x00001a5000007944 */ /* 0x000fea0003c00000 */
[----:B------:R-:W-:Y:S01]  /*29a0*/  IADD3 R25, P0, RZ, -R0, RZ ;  /* 0x80000000ff197210 */ /* 0x000fe20007f1e0ff */
[----:B------:R-:W-:Y:S01]  /*29b0*/  IMAD.MOV.U32 R41, RZ, RZ, R43 ;  /* 0x000000ffff297224 */ /* 0x000fe200078e002b */
[----:B------:R-:W-:Y:S02]  /*29c0*/  MOV R40, R42 ;  /* 0x0000002a00287202 */ /* 0x000fe40000000f00 */
[-C--:B------:R-:W-:Y:S02]  /*29d0*/  IADD3.X R21, RZ, ~R23.reuse, RZ, P0, !PT ;  /* 0x80000017ff157210 */ /* 0x080fe400007fe4ff */
[----:B------:R-:W-:Y:S02]  /*29e0*/  MOV R42, R0 ;  /* 0x00000000002a7202 */ /* 0x000fe40000000f00 */
[----:B------:R-:W-:Y:S01]  /*29f0*/  MOV R43, R23 ;  /* 0x00000017002b7202 */ /* 0x000fe20000000f00 */
[----:B------:R-:W-:-:S02]  /*2a00*/  IMAD R21, R21, R34, RZ ;  /* 0x0000002215157224 */ /* 0x000fc400078e02ff */
[----:B------:R-:W-:-:S04]  /*2a10*/  IMAD.WIDE.U32 R34, R25, R34, R40 ;  /* 0x0000002219227225 */ /* 0x000fc800078e0028 */
[----:B------:R-:W-:Y:S01]  /*2a20*/  IMAD R21, R6, R25, R21 ;  /* 0x0000001906157224 */ /* 0x000fe200078e0215 */
[----:B------:R-:W-:-:S03]  /*2a30*/  MOV R26, R34 ;  /* 0x00000022001a7202 */ /* 0x000fc60000000f00 */
[----:B------:R-:W-:Y:S01]  /*2a40*/  IMAD.IADD R21, R35, 0x1, R21 ;  /* 0x0000000123157824 */ /* 0x000fe200078e0215 */
[----:B------:R-:W-:Y:S05]  /*2a50*/  BRA `(.L_x_314) ;  /* 0x0000017000007947 */ /* 0x000fea0003800000 */
.L_x_313:
        /* <DEDUP_REMOVED lines=23> */
.L_x_314:
[----:B------:R-:W-:Y:S05]  /*2bd0*/  BSYNC B0 ;  /* 0x0000000000007941 */ /* 0x000fea0003800000 */
.L_x_312:
[----:B------:R-:W-:Y:S01]  /*2be0*/  LOP3.LUT R0, R21, R18, RZ, 0xfc, !PT ;  /* 0x0000001215007212 */ /* 0x000fe200078efcff */
[----:B------:R-:W-:Y:S03]  /*2bf0*/  BSSY B0, `(.L_x_315) ;  /* 0x0000028000007945 */ /* 0x000fe60003800000 */
[----:B------:R-:W-:-:S13]  /*2c00*/  ISETP.NE.U32.AND P0, PT, R0, RZ, PT ;  /* 0x000000ff0000720c */ /* 0x000fda0003f05070 */
[----:B------:R-:W-:Y:S05]  /*2c10*/  @!P0 BRA `(.L_x_316) ;  /* 0x000000f000008947 */ /* 0x000fea0003800000 */
[----:B------:R-:W-:Y:S01]  /*2c20*/  IMAD.MOV.U32 R24, RZ, RZ, R19 ;  /* 0x000000ffff187224 */ /* 0x000fe200078e0013 */
[----:B------:R-:W-:Y:S02]  /*2c30*/  MOV R6, R18 ;  /* 0x0000001200067202 */ /* 0x000fe40000000f00 */
[----:B------:R-:W-:Y:S02]  /*2c40*/  MOV R22, 0x2c60 ;  /* 0x00002c6000167802 */ /* 0x000fe40000000f00 */
[----:B------:R-:W-:Y:S05]  /*2c50*/  CALL.REL.NOINC `($__internal_6_$__cuda_sm20_div_s64) ;  /* 0x0000179000007944 */ /* 0x000fea0003c00000 */
        /* <DEDUP_REMOVED lines=11> */
.L_x_316:
        /* <DEDUP_REMOVED lines=22> */
.L_x_317:
[----:B------:R-:W-:Y:S05]  /*2e70*/  BSYNC B0 ;  /* 0x0000000000007941 */ /* 0x000fea0003800000 */
.L_x_315:
        /* <DEDUP_REMOVED lines=21> */
.L_x_319:
        /* <DEDUP_REMOVED lines=23> */
.L_x_320:
[----:B------:R-:W-:Y:S05]  /*3140*/  BSYNC B0 ;  /* 0x0000000000007941 */ /* 0x000fea0003800000 */
.L_x_318:
        /* <DEDUP_REMOVED lines=38> */
.L_x_322:
        /* <DEDUP_REMOVED lines=23> */
.L_x_323:
[----:B------:R-:W-:Y:S05]  /*3520*/  BSYNC B0 ;  /* 0x0000000000007941 */ /* 0x000fea0003800000 */
.L_x_321:
[----:B------:R-:W-:Y:S01]  /*3530*/  LOP3.LUT R0, R43, R12, RZ, 0xfc, !PT ;  /* 0x0000000c2b007212 */ /* 0x000fe200078efcff */
[----:B------:R-:W-:Y:S01]  /*3540*/  IMAD R47, R11, R28, RZ ;  /* 0x0000001c0b2f7224 */ /* 0x000fe200078e02ff */
[----:B------:R-:W-:Y:S02]  /*3550*/  BSSY B0, `(.L_x_324) ;  /* 0x000002d000007945 */ /* 0x000fe40003800000 */
[----:B------:R-:W-:Y:S01]  /*3560*/  ISETP.NE.U32.AND P0, PT, R0, RZ, PT ;  /* 0x000000ff0000720c */ /* 0x000fe20003f05070 */
        /* <DEDUP_REMOVED lines=20> */
.L_x_325:
[----:B------:R-:W0:Y:S01]  /*36b0*/  I2F.U32.RP R12, R13 ;  /* 0x0000000d000c7306 */ /* 0x000e220000209000 */
[----:B------:R-:W-:Y:S01]  /*36c0*/  IMAD.MOV.U32 R22, RZ, RZ, RZ ;  /* 0x000000ffff167224 */ /* 0x000fe200078e00ff */
[----:B------:R-:W-:-:S06]  /*36d0*/  ISETP.NE.U32.AND P0, PT, R13, RZ, PT ;  /* 0x000000ff0d00720c */ /* 0x000fcc0003f05070 */
[----:B0-----:R-:W0:Y:S02]  /*36e0*/  MUFU.RCP R2, R12 ;  /* 0x0000000c00027308 */ /* 0x001e240000001000 */
[----:B0-----:R-:W-:-:S06]  /*36f0*/  IADD3 R2, R2, 0xffffffe, RZ ;  /* 0x0ffffffe02027810 */ /* 0x001fcc0007ffe0ff */
[----:B------:R-:W0:Y:S02]  /*3700*/  F2I.FTZ.U32.TRUNC.NTZ R23, R2 ;  /* 0x0000000200177305 */ /* 0x000e24000021f000 */
[----:B0-----:R-:W-:Y:S02]  /*3710*/  IMAD.MOV R0, RZ, RZ, -R23 ;  /* 0x000000ffff007224 */ /* 0x001fe400078e0a17 */
[----:B------:R-:W-:Y:S02]  /*3720*/  IMAD.MOV.U32 R2, RZ, RZ, RZ ;  /* 0x000000ffff027224 */ /* 0x000fe400078e00ff */
        /* <DEDUP_REMOVED lines=15> */
.L_x_326:
[----:B------:R-:W-:Y:S05]  /*3820*/  BSYNC B0 ;  /* 0x0000000000007941 */ /* 0x000fea0003800000 */
.L_x_324:
        /* <DEDUP_REMOVED lines=20> */
.L_x_302:
[----:B------:R-:W-:-:S04]  /*3970*/  LEA R2, P0, R32, c[0x0][0x200], 0x2 ;  /* 0x0000800020027a11 */ /* 0x000fc800078010ff */
[----:B------:R-:W-:-:S05]  /*3980*/  LEA.HI.X R3, R32, c[0x0][0x204], R33, 0x2, P0 ;  /* 0x0000810020037a11 */ /* 0x000fca00000f1421 */
[----:B------:R1:W-:Y:S04]  /*3990*/  STG.E [R2.64], R27 ;  /* 0x0000001b02007986 */ /* 0x0003e8000c101908 */
.L_x_301:
[----:B------:R-:W-:Y:S05]  /*39a0*/  BSYNC B1 ;  /* 0x0000000000017941 */ /* 0x000fea0003800000 */
.L_x_300:
[----:B------:R-:W2:Y:S01]  /*39b0*/  S2R R0, SR_TID.X ;  /* 0x0000000000007919 */ /* 0x000ea20000002100 */
[----:B------:R-:W-:Y:S01]  /*39c0*/  IMAD.MOV.U32 R9, RZ, RZ, RZ ;  /* 0x000000ffff097224 */ /* 0x000fe200078e00ff */
[----:B------:R-:W-:Y:S01]  /*39d0*/  CS2R R6, SRZ ;  /* 0x0000000000067805 */ /* 0x000fe2000001ff00 */
[----:B012---:R-:W-:-:S04]  /*39e0*/  LEA.HI R3, R0, R0, RZ, 0x1 ;  /* 0x0000000000037211 */ /* 0x007fc800078f08ff */
[----:B------:R-:W-:-:S05]  /*39f0*/  LOP3.LUT R5, R3, 0xfffffffe, RZ, 0xc0, !PT ;  /* 0xfffffffe03057812 */ /* 0x000fca00078ec0ff */
[----:B------:R-:W-:Y:S02]  /*3a00*/  IMAD.IADD R2, R0, 0x1, -R5 ;  /* 0x0000000100027824 */ /* 0x000fe400078e0a05 */
[----:B------:R-:W-:-:S03]  /*3a10*/  CS2R R4, SRZ ;  /* 0x0000000000047805 */ /* 0x000fc6000001ff00 */
[----:B------:R-:W-:-:S04]  /*3a20*/  ISETP.GE.AND P0, PT, R2, c[0x0][0x314], PT ;  /* 0x0000c50002007a0c */ /* 0x000fc80003f06270 */
[----:B------:R-:W-:-:S13]  /*3a30*/  ISETP.GT.OR P0, PT, R0, 0x7, P0 ;  /* 0x000000070000780c */ /* 0x000fda0000704670 */
[----:B------:R-:W-:Y:S02]  /*3a40*/  @!P0 FADD.FTZ R8, -R27, R30 ;  /* 0x0000001e1b088221 */ /* 0x000fe40000010100 */
[----:B------:R-:W-:Y:S01]  /*3a50*/  @!P0 IMAD.SHL.U32 R13, R3, 0x2, RZ ;  /* 0x00000002030d8824 */ /* 0x000fe200078e00ff */
[----:B------:R-:W-:Y:S01]  /*3a60*/  SHF.R.S32.HI R3, RZ, 0x1f, R0 ;  /* 0x0000001fff037819 */ /* 0x000fe20000011400 */
[----:B------:R-:W-:-:S03]  /*3a70*/  @!P0 FMUL.FTZ R8, R8, 1.4426950216293334961 ;  /* 0x3fb8aa3b08088820 */ /* 0x000fc60000410000 */
[----:B------:R-:W-:Y:S02]  /*3a80*/  @!P0 LOP3.LUT R13, R13, 0xfffffffc, RZ, 0xc0, !PT ;  /* 0xfffffffc0d0d8812 */ /* 0x000fe400078ec0ff */
[----:B------:R-:W-:Y:S01]  /*3a90*/  LEA.HI R26, R3, R0, RZ, 0x5 ;  /* 0x00000000031a7211 */ /* 0x000fe200078f28ff */
[----:B------:R-:W0:Y:S02]  /*3aa0*/  @!P0 MUFU.EX2 R8, R8 ;  /* 0x0000000800088308 */ /* 0x000e240000000800 */
[----:B------:R-:W-:Y:S01]  /*3ab0*/  @!P0 IMAD R13, R2, 0x14, R13 ;  /* 0x00000014020d8824 */ /* 0x000fe200078e020d */
[----:B------:R-:W-:Y:S01]  /*3ac0*/  LOP3.LUT R27, R26, 0x3fffffe0, RZ, 0xc0, !PT ;  /* 0x3fffffe01a1b7812 */ /* 0x000fe200078ec0ff */
[----:B------:R-:W-:Y:S01]  /*3ad0*/  IMAD.MOV.U32 R2, RZ, RZ, c[0x0][0x314] ;  /* 0x0000c500ff027624 */ /* 0x000fe200078e00ff */
[----:B------:R-:W-:-:S03]  /*3ae0*/  SHF.R.S32.HI R26, RZ, 0x5, R26 ;  /* 0x00000005ff1a7819 */ /* 0x000fc6000001141a */
[----:B------:R-:W-:Y:S02]  /*3af0*/  IMAD.IADD R27, R0, 0x1, -R27 ;  /* 0x00000001001b7824 */ /* 0x000fe400078e0a1b */
[----:B------:R-:W-:Y:S02]  /*3b00*/  IMAD.MOV.U32 R0, RZ, RZ, RZ ;  /* 0x000000ffff007224 */ /* 0x000fe400078e00ff */
[----:B------:R-:W-:Y:S01]  /*3b10*/  IMAD.SHL.U32 R27, R27, 0x4, RZ ;  /* 0x000000041b1b7824 */ /* 0x000fe200078e00ff */
[----:B0-----:R0:W-:Y:S04]  /*3b20*/  @!P0 STS [R13], R8 ;  /* 0x000000080d008388 */ /* 0x0011e80000000800 */
[----:B------:R-:W-:Y:S01]  /*3b30*/  BAR.SYNC.DEFER_BLOCKING 0x0 ;  /* 0x0000000000007b1d */ /* 0x000fe20000010000 */
[----:B------:R-:W-:-:S02]  /*3b40*/  ISETP.GE.AND P0, PT, R2, 0x1, PT ;  /* 0x000000010200780c */ /* 0x000fc40003f06270 */
[----:B------:R-:W-:Y:S01]  /*3b50*/  CS2R R2, SRZ ;  /* 0x0000000000027805 */ /* 0x000fe2000001ff00 */
[----:B------:R-:W-:-:S10]  /*3b60*/  IADD3 R25, R27, 0x80, RZ ;  /* 0x000000801b197810 */ /* 0x000fd40007ffe0ff */
[----:B------:R-:W-:Y:S05]  /*3b70*/  @!P0 BRA `(.L_x_327) ;  /* 0x0000030000008947 */ /* 0x000fea0003800000 */
[----:B------:R-:W-:Y:S01]  /*3b80*/  ULDC UR5, c[0x0][0x22c] ;  /* 0x00008b0000057ab9 */ /* 0x000fe20000000800 */
[----:B------:R-:W-:Y:S01]  /*3b90*/  IMAD R21, R26, 0x100, R27 ;  /* 0x000001001a157824 */ /* 0x000fe200078e021b */
[----:B------:R-:W-:Y:S01]  /*3ba0*/  UIMAD UR5, UR7, UR5, URZ ;  /* 0x00000005070572a4 */ /* 0x000fe2000f8e023f */
[C---:B------:R-:W-:Y:S01]  /*3bb0*/  IADD3 R9, R20.reuse, -UR7, RZ ;  /* 0x8000000714097c10 */ /* 0x040fe2000fffe0ff */
[----:B------:R-:W-:Y:S01]  /*3bc0*/  IMAD R28, R20, c[0x0][0x22c], RZ ;  /* 0x00008b00141c7a24 */ /* 0x000fe200078e02ff */
[----:B0-----:R-:W-:Y:S01]  /*3bd0*/  CS2R R12, SRZ ;  /* 0x00000000000c7805 */ /* 0x001fe2000001ff00 */
        /* <DEDUP_REMOVED lines=15> */
.L_x_330:
        /* <DEDUP_REMOVED lines=11> */
.L_x_329:
[----:B------:R-:W-:Y:S05]  /*3d80*/  BSYNC B0 ;  /* 0x0000000000007941 */ /* 0x000fea0003800000 */
.L_x_328:
        /* <DEDUP_REMOVED lines=15> */
.L_x_327:
[----:B------:R-:W-:Y:S02]  /*3e80*/  IADD3 R26, R26, UR7, RZ ;  /* 0x000000071a1a7c10 */ /* 0x000fe4000fffe0ff */
[----:B0-----:R-:W-:-:S02]  /*3e90*/  F2FP.BF16.PACK_AB R13, R5, R2 ;  /* 0x00000002050d723e */ /* 0x001fc400000010ff */
[----:B------:R-:W-:Y:S02]  /*3ea0*/  ISETP.GE.AND P0, PT, R26, R20, PT ;  /* 0x000000141a00720c */ /* 0x000fe40003f06270 */
[----:B------:R-:W-:Y:S02]  /*3eb0*/  F2FP.BF16.PACK_AB R12, R3, R0 ;  /* 0x00000000030c723e */ /* 0x000fe400000010ff */
[----:B------:R-:W-:Y:S02]  /*3ec0*/  F2FP.BF16.PACK_AB R4, R7, R4 ;  /* 0x000000040704723e */ /* 0x000fe400000010ff */
[----:B------:R-:W-:-:S07]  /*3ed0*/  F2FP.BF16.PACK_AB R5, R9, R6 ;  /* 0x000000060905723e */ /* 0x000fce00000010ff */
[----:B------:R-:W-:Y:S05]  /*3ee0*/  @P0 EXIT ;  /* 0x000000000000094d */ /* 0x000fea0003800000 */
[-C--:B------:R-:W-:Y:S02]  /*3ef0*/  IABS R6, R11.reuse ;  /* 0x0000000b00067213 */ /* 0x080fe40000000000 */
[----:B------:R-:W-:Y:S02]  /*3f00*/  IABS R8, R26 ;  /* 0x0000001a00087213 */ /* 0x000fe40000000000 */
[----:B------:R-:W0:Y:S01]  /*3f10*/  I2F.RP R2, R6 ;  /* 0x0000000600027306 */ /* 0x000e220000209400 */
[----:B------:R-:W-:-:S05]  /*3f20*/  IABS R7, R11 ;  /* 0x0000000b00077213 */ /* 0x000fca0000000000 */
[----:B------:R-:W-:Y:S02]  /*3f30*/  IMAD.MOV R7, RZ, RZ, -R7 ;  /* 0x000000ffff077224 */ /* 0x000fe400078e0a07 */
[----:B0-----:R-:W0:Y:S02]  /*3f40*/  MUFU.RCP R14, R2 ;  /* 0x00000002000e7308 */ /* 0x001e240000001000 */
[----:B0-----:R-:W-:-:S06]  /*3f50*/  IADD3 R14, R14, 0xffffffe, RZ ;  /* 0x0ffffffe0e0e7810 */ /* 0x001fcc0007ffe0ff */
[----:B------:R-:W0:Y:S02]  /*3f60*/  F2I.FTZ.U32.TRUNC.NTZ R15, R14 ;  /* 0x0000000e000f7305 */ /* 0x000e24000021f000 */
[----:B0-----:R-:W-:Y:S02]  /*3f70*/  IMAD.MOV R0, RZ, RZ, -R15 ;  /* 0x000000ffff007224 */ /* 0x001fe400078e0a0f */
[----:B------:R-:W-:Y:S02]  /*3f80*/  IMAD.MOV.U32 R14, RZ, RZ, RZ ;  /* 0x000000ffff0e7224 */ /* 0x000fe400078e00ff */
[----:B------:R-:W-:Y:S01]  /*3f90*/  IMAD R3, R0, R6, RZ ;  /* 0x0000000600037224 */ /* 0x000fe200078e02ff */
[----:B------:R-:W-:-:S03]  /*3fa0*/  IABS R0, c[0x0][0x214] ;  /* 0x0000850000007a13 */ /* 0x000fc60000000000 */
[----:B------:R-:W-:-:S06]  /*3fb0*/  IMAD.HI.U32 R3, R15, R3, R14 ;  /* 0x000000030f037227 */ /* 0x000fcc00078e000e */
[----:B------:R-:W-:Y:S02]  /*3fc0*/  IMAD.HI.U32 R2, R3, R8, RZ ;  /* 0x0000000803027227 */ /* 0x000fe400078e00ff */
[----:B------:R-:W0:Y:S02]  /*3fd0*/  I2F.RP R3, R0 ;  /* 0x0000000000037306 */ /* 0x000e240000209400 */
[----:B------:R-:W-:-:S05]  /*3fe0*/  IMAD R7, R2, R7, R8 ;  /* 0x0000000702077224 */ /* 0x000fca00078e0208 */
[----:B------:R-:W-:Y:S01]  /*3ff0*/  ISETP.GT.U32.AND P1, PT, R6, R7, PT ;  /* 0x000000070600720c */ /* 0x000fe20003f24070 */
[----:B0-----:R-:W0:-:S12]  /*4000*/  MUFU.RCP R3, R3 ;  /* 0x0000000300037308 */ /* 0x001e180000001000 */
[----:B------:R-:W-:Y:S01]  /*4010*/  @!P1 IMAD.IADD R7, R7, 0x1, -R6 ;  /* 0x0000000107079824 */ /* 0x000fe200078e0a06 */
[----:B------:R-:W-:Y:S02]  /*4020*/  @!P1 IADD3 R2, R2, 0x1, RZ ;  /* 0x0000000102029810 */ /* 0x000fe40007ffe0ff */
[----:B------:R-:W-:Y:S02]  /*4030*/  ISETP.NE.AND P1, PT, R11, RZ, PT ;  /* 0x000000ff0b00720c */ /* 0x000fe40003f25270 */
[----:B------:R-:W-:Y:S02]  /*4040*/  ISETP.GE.U32.AND P2, PT, R7, R6, PT ;  /* 0x000000060700720c */ /* 0x000fe40003f46070 */
[----:B------:R-:W-:-:S04]  /*4050*/  LOP3.LUT R6, R26, R11, RZ, 0x3c, !PT ;  /* 0x0000000b1a067212 */ /* 0x000fc800078e3cff */
[----:B------:R-:W-:Y:S02]  /*4060*/  ISETP.GE.AND P0, PT, R6, RZ, PT ;  /* 0x000000ff0600720c */ /* 0x000fe40003f06270 */
[----:B0-----:R-:W-:-:S04]  /*4070*/  IADD3 R6, R3, 0xffffffe, RZ ;  /* 0x0ffffffe03067810 */ /* 0x001fc80007ffe0ff */
[----:B------:R0:W1:Y:S01]  /*4080*/  F2I.FTZ.U32.TRUNC.NTZ R7, R6 ;  /* 0x0000000600077305 */ /* 0x000062000021f000 */
[----:B------:R-:W-:-:S06]  /*4090*/  @P2 IADD3 R2, R2, 0x1, RZ ;  /* 0x0000000102022810 */ /* 0x000fcc0007ffe0ff */
[----:B------:R-:W-:Y:S01]  /*40a0*/  @!P0 IMAD.MOV R2, RZ, RZ, -R2 ;  /* 0x000000ffff028224 */ /* 0x000fe200078e0a02 */
[----:B------:R-:W-:-:S05]  /*40b0*/  @!P1 LOP3.LUT R2, RZ, R11, RZ, 0x33, !PT ;  /* 0x0000000bff029212 */ /* 0x000fca00078e33ff */
[----:B------:R-:W-:Y:S01]  /*40c0*/  IMAD R11, R2, R11, RZ ;  /* 0x0000000b020b7224 */ /* 0x000fe200078e02ff */
[----:B0-----:R-:W-:Y:S01]  /*40d0*/  HFMA2.MMA R6, -RZ, RZ, 0, 0 ;  /* 0x00000000ff067435 */ /* 0x001fe200000001ff */
[----:B-1----:R-:W-:Y:S02]  /*40e0*/  IMAD.MOV R3, RZ, RZ, -R7 ;  /* 0x000000ffff037224 */ /* 0x002fe400078e0a07 */
[----:B------:R-:W-:Y:S02]  /*40f0*/  IMAD.IADD R8, R26, 0x1, -R11 ;  /* 0x000000011a087824 */ /* 0x000fe400078e0a0b */
[----:B------:R-:W-:-:S03]  /*4100*/  IMAD R9, R3, R0, RZ ;  /* 0x0000000003097224 */ /* 0x000fc600078e02ff */
[----:B------:R-:W-:Y:S02]  /*4110*/  IABS R3, R8 ;  /* 0x0000000800037213 */ /* 0x000fe40000000000 */
[----:B------:R-:W-:Y:S01]  /*4120*/  IMAD.HI.U32 R9, R7, R9, R6 ;  /* 0x0000000907097227 */ /* 0x000fe200078e0006 */
[----:B------:R-:W-:-:S04]  /*4130*/  LOP3.LUT R8, R8, c[0x0][0x214], RZ, 0x3c, !PT ;  /* 0x0000850008087a12 */ /* 0x000fc800078e3cff */
[----:B------:R-:W-:Y:S01]  /*4140*/  ISETP.GE.AND P1, PT, R8, RZ, PT ;  /* 0x000000ff0800720c */ /* 0x000fe20003f26270 */
[----:B------:R-:W-:-:S04]  /*4150*/  IMAD.HI.U32 R9, R9, R3, RZ ;  /* 0x0000000309097227 */ /* 0x000fc800078e00ff */
[----:B------:R-:W-:-:S04]  /*4160*/  IMAD.MOV R6, RZ, RZ, -R9 ;  /* 0x000000ffff067224 */ /* 0x000fc800078e0a09 */
[----:B------:R-:W-:Y:S02]  /*4170*/  IMAD R3, R0, R6, R3 ;  /* 0x0000000600037224 */ /* 0x000fe400078e0203 */
[----:B------:R-:W-:-:S03]  /*4180*/  IMAD.WIDE.U32 R6, R2, c[0x0][0x1e0], RZ ;  /* 0x0000780002067a25 */ /* 0x000fc600078e00ff */
        /* <DEDUP_REMOVED lines=38> */
        .weak           $__internal_6_$__cuda_sm20_div_s64
        .type           $__internal_6_$__cuda_sm20_div_s64,@function
        .size           $__internal_6_$__cuda_sm20_div_s64,(.L_x_8864 - $__internal_6_$__cuda_sm20_div_s64)
$__internal_6_$__cuda_sm20_div_s64:
        /* <DEDUP_REMOVED lines=34> */
[----:B------:R-:W-:Y:S02]  /*4610*/  IMAD.X R2, R2, 0x1, R25, P0 ;  /* 0x0000000102027824 */ /* 0x000fe400000e0619 */
[----:B------:R-:W-:Y:S01]  /*4620*/  IMAD.MOV.U32 R49, RZ, RZ, RZ ;  /* 0x000000ffff317224 */ /* 0x000fe200078e00ff */
[----:B------:R-:W-:Y:S02]  /*4630*/  IADD3 R25, P3, R0, R23, RZ ;  /* 0x0000001700197210 */ /* 0x000fe40007f7e0ff */
[-C--:B------:R-:W-:Y:S02]  /*4640*/  IADD3 R23, P0, RZ, -R26.reuse, RZ ;  /* 0x8000001aff177210 */ /* 0x080fe40007f1e0ff */
[----:B------:R-:W-:Y:S02]  /*4650*/  IADD3.X R29, RZ, RZ, R2, P3, P4 ;  /* 0x000000ffff1d7210 */ /* 0x000fe40001fe8402 */
[----:B------:R-:W-:Y:S01]  /*4660*/  SEL R23, R23, R26, !P2 ;  /* 0x0000001a17177207 */ /* 0x000fe20005000000 */
[----:B------:R-:W-:-:S04]  /*4670*/  IMAD.X R0, RZ, RZ, ~R21, P0 ;  /* 0x000000ffff007224 */ /* 0x000fc800000e0e15 */
        /* <DEDUP_REMOVED lines=9> */
[----:B------:R-:W-:Y:S01]  /*4710*/  IMAD R29, R25, R41, R49 ;  /* 0x00000029191d7224 */ /* 0x000fe200078e0231 */
[----:B------:R-:W-:Y:S01]  /*4720*/  IADD3 R23, P0, -R48, R23, RZ ;  /* 0x0000001730177210 */ /* 0x000fe20007f1e1ff */
[----:B------:R-:W-:-:S03]  /*4730*/  IMAD.X R2, RZ, RZ, R2, P2 ;  /* 0x000000ffff027224 */ /* 0x000fc600010e0602 */
[-C--:B------:R-:W-:Y:S01]  /*4740*/  ISETP.GE.U32.AND P4, PT, R23, R40.reuse, PT ;  /* 0x000000281700720c */ /* 0x080fe20003f86070 */
[----:B------:R-:W-:-:S04]  /*4750*/  IMAD R29, R2, R40, R29 ;  /* 0x00000028021d7224 */ /* 0x000fc800078e021d */
[----:B------:R-:W-:Y:S01]  /*4760*/  IMAD.X R29, R0, 0x1, ~R29, P0 ;  /* 0x00000001001d7824 */ /* 0x000fe200000e0e1d */
[----:B------:R-:W-:-:S04]  /*4770*/  IADD3 R0, P3, R23, -R40, RZ ;  /* 0x8000002817007210 */ /* 0x000fc80007f7e0ff */
[----:B------:R-:W-:-:S04]  /*4780*/  ISETP.GE.U32.AND.EX P4, PT, R29, R41, PT, P4 ;  /* 0x000000291d00720c */ /* 0x000fc80003f86140 */
[----:B------:R-:W-:Y:S01]  /*4790*/  SEL R23, R0, R23, P4 ;  /* 0x0000001700177207 */ /* 0x000fe20002000000 */
[----:B------:R-:W-:-:S03]  /*47a0*/  IMAD.X R0, R29, 0x1, ~R41, P3 ;  /* 0x000000011d007824 */ /* 0x000fc600018e0e29 */
[----:B------:R-:W-:Y:S02]  /*47b0*/  ISETP.GE.U32.AND P0, PT, R23, R40, PT ;  /* 0x000000281700720c */ /* 0x000fe40003f06070 */
[----:B------:R-:W-:Y:S02]  /*47c0*/  IADD3 R40, P2, R25, 0x1, RZ ;  /* 0x0000000119287810 */ /* 0x000fe40007f5e0ff */
[----:B------:R-:W-:Y:S02]  /*47d0*/  SEL R29, R0, R29, P4 ;  /* 0x0000001d001d7207 */ /* 0x000fe40002000000 */
[----:B------:R-:W-:Y:S01]  /*47e0*/  SEL R40, R40, R25, P4 ;  /* 0x0000001928287207 */ /* 0x000fe20002000000 */
[----:B------:R-:W-:Y:S01]  /*47f0*/  IMAD.X R23, RZ, RZ, R2, P2 ;  /* 0x000000ffff177224 */ /* 0x000fe200010e0602 */
[----:B------:R-:W-:Y:S01]  /*4800*/  ISETP.GE.U32.AND.EX P0, PT, R29, R41, PT, P0 ;  /* 0x000000291d00720c */ /* 0x000fe20003f06100 */
[----:B------:R-:W-:Y:S01]  /*4810*/  IMAD.MOV.U32 R41, RZ, RZ, 0x0 ;  /* 0x00000000ff297424 */ /* 0x000fe200078e00ff */
[----:B------:R-:W-:-:S02]  /*4820*/  IADD3 R25, P2, R40, 0x1, RZ ;  /* 0x0000000128197810 */ /* 0x000fc40007f5e0ff */
[----:B------:R-:W-:Y:S02]  /*4830*/  SEL R23, R23, R2, P4 ;  /* 0x0000000217177207 */ /* 0x000fe40002000000 */
[----:B------:R-:W-:Y:S01]  /*4840*/  SEL R25, R25, R40, P0 ;  /* 0x0000002819197207 */ /* 0x000fe20000000000 */
[----:B------:R-:W-:Y:S01]  /*4850*/  IMAD.MOV.U32 R40, RZ, RZ, R22 ;  /* 0x000000ffff287224 */ /* 0x000fe200078e0016 */
[----:B------:R-:W-:Y:S02]  /*4860*/  IADD3.X R0, RZ, R23, RZ, P2, !PT ;  /* 0x00000017ff007210 */ /* 0x000fe400017fe4ff */
[----:B------:R-:W-:Y:S02]  /*4870*/  LOP3.LUT R2, R6, R21, RZ, 0x3c, !PT ;  /* 0x0000001506027212 */ /* 0x000fe400078e3cff */
[----:B------:R-:W-:Y:S02]  /*4880*/  SEL R23, R0, R23, P0 ;  /* 0x0000001700177207 */ /* 0x000fe40000000000 */
        /* <DEDUP_REMOVED lines=9> */
[----:B------:R-:W-:Y:S06]  /*4920*/  RET.REL.NODEC R40 `(_ZN5flash32flash_fwd_splitkv_combine_kernelI23Flash_fwd_kernel_traitsILi256ELi64ELi64ELi4ELb0ELb0EN7cutlass10bfloat16_tE19Flash_kernel_traitsILi256ELi64ELi64ELi4ES3_EELi4ELi1ELb0EEEvNS_16Flash_fwd_paramsE) ;  /* 0xffffb6d028007950 */ /* 0x000fec0003c3ffff */
.L_x_331:
        /* <DEDUP_REMOVED lines=13> */
.L_x_8864:


//--------------------- .text._ZN5flash32flash_fwd_splitkv_combine_kernelI23Flash_fwd_kernel_traitsILi256ELi64ELi64ELi4ELb0ELb0EN7cutlass10bfloat16_tE19Flash_kernel_traitsILi256ELi64ELi64ELi4ES3_EELi4ELi7ELb1EEEvNS_16Flash_fwd_paramsE --------------------------
	.section	.text._ZN5flash32flash_fwd_splitkv_combine_kernelI23Flash_fwd_kernel_traitsILi256ELi64ELi64ELi4ELb0ELb0EN7cutlass10bfloat16_tE19Flash_kernel_traitsILi256ELi64ELi64ELi4ES3_EELi4ELi7ELb1EEEvNS_16Flash_fwd_paramsE,"ax",@progbits
	.sectioninfo	@"SHI_REGISTERS=62"
	.align	128
        .global         _ZN5flash32flash_fwd_splitkv_combine_kernelI23Flash_fwd_kernel_traitsILi256ELi64ELi64ELi4ELb0ELb0EN7cutlass10bfloat16_tE19Flash_kernel_traitsILi256ELi64ELi64ELi4ES3_EELi4ELi7ELb1EEEvNS_16Flash_fwd_paramsE
        .type           _ZN5flash32flash_fwd_splitkv_combine_kernelI23Flash_fwd_kernel_traitsILi256ELi64ELi64ELi4ELb0ELb0EN7cutlass10bfloat16_tE19Flash_kernel_traitsILi256ELi64ELi64ELi4ES3_EELi4ELi7ELb1EEEvNS_16Flash_fwd_paramsE,@function
        .size           _ZN5flash32flash_fwd_splitkv_combine_kernelI23Flash_fwd_kernel_traitsILi256ELi64ELi64ELi4ELb0ELb0EN7cutlass10bfloat16_tE19Flash_kernel_traitsILi256ELi64ELi64ELi4ES3_EELi4ELi7ELb1EEEvNS_16Flash_fwd_paramsE,(.L_x_8865 - _ZN5flash32flash_fwd_splitkv_combine_kernelI23Flash_fwd_kernel_traitsILi256ELi64ELi64ELi4ELb0ELb0EN7cutlass10bfloat16_tE19Flash_kernel_traitsILi256ELi64ELi64ELi4ES3_EELi4ELi7ELb1EEEvNS_16Flash_fwd_paramsE)
        .other          _ZN5flash32flash_fwd_splitkv_combine_kernelI23Flash_fwd_kernel_traitsILi256ELi64ELi64ELi4ELb0ELb0EN7cutlass10bfloat16_tE19Flash_kernel_traitsILi256ELi64ELi64ELi4ES3_EELi4ELi7ELb1EEEvNS_16Flash_fwd_paramsE,@"STO_CUDA_ENTRY STV_DEFAULT"
_ZN5flash32flash_fwd_splitkv_combine_kernelI23Flash_fwd_kernel_traitsILi256ELi64ELi64ELi4ELb0ELb0EN7cutlass10bfloat16_tE19Flash_kernel_traitsILi256ELi64ELi64ELi4ES3_EELi4ELi7ELb1EEEvNS_16Flash_fwd_paramsE:
.text._ZN5flash32flash_fwd_splitkv_combine_kernelI23Flash_fwd_kernel_traitsILi256ELi64ELi64ELi4ELb0ELb0EN7cutlass10bfloat16_tE19Flash_kernel_traitsILi256ELi64ELi64ELi4ES3_EELi4ELi7ELb1EEEvNS_16Flash_fwd_paramsE:
        /* <DEDUP_REMOVED lines=23> */
[----:B------:R-:W-:Y:S05]  /*0170*/  CALL.REL.NOINC `($__internal_7_$__cuda_sm20_div_s64) ;  /* 0x00004ca000007944 */ /* 0x000fea0003c00000 */
[----:B------:R-:W-:Y:S05]  /*0180*/  BRA `(.L_x_333) ;  /* 0x0000013000007947 */ /* 0x000fea0003800000 */
.L_x_332:
        /* <DEDUP_REMOVED lines=19> */
.L_x_333:
        /* <DEDUP_REMOVED lines=11> */
[----:B------:R-:W-:Y:S05]  /*0370*/  CALL.REL.NOINC `($__internal_7_$__cuda_sm20_div_s64) ;  /* 0x00004aa000007944 */ /* 0x000fea0003c00000 */
[----:B------:R-:W-:Y:S02]  /*0380*/  MOV R32, R22 ;  /* 0x0000001600207202 */ /* 0x000fe40000000f00 */
[----:B------:R-:W-:Y:S01]  /*0390*/  MOV R33, R23 ;  /* 0x0000001700217202 */ /* 0x000fe20000000f00 */
[----:B------:R-:W-:Y:S05]  /*03a0*/  BRA `(.L_x_336) ;  /* 0x0000013000007947 */ /* 0x000fea0003800000 */
.L_x_335:
        /* <DEDUP_REMOVED lines=19> */
.L_x_336:
[----:B------:R-:W-:Y:S05]  /*04e0*/  BSYNC B0 ;  /* 0x0000000000007941 */ /* 0x000fea0003800000 */
.L_x_334:
        /* <DEDUP_REMOVED lines=54> */
[----:B------:R-:W-:Y:S02]  /*0850*/  MOV R8, R22 ;  /* 0x0000001600087202 */ /* 0x000fe40000000f00 */
[----:B------:R-:W-:Y:S01]  /*0860*/  MOV R9, R23 ;  /* 0x0000001700097202 */ /* 0x000fe20000000f00 */
[----:B------:R-:W-:Y:S05]  /*0870*/  BRA `(.L_x_339) ;  /* 0x0000013000007947 */ /* 0x000fea0003800000 */
.L_x_338:
        /* <DEDUP_REMOVED lines=19> */
.L_x_339:
[----:B------:R-:W-:Y:S05]  /*09b0*/  BSYNC B0 ;  /* 0x0000000000007941 */ /* 0x000fea0003800000 */
.L_x_337:
        /* <DEDUP_REMOVED lines=104> */
.L_x_341:
        /* <DEDUP_REMOVED lines=19> */
.L_x_342:
[----:B------:R-:W-:Y:S05]  /*1170*/  BSYNC B0 ;  /* 0x0000000000007941 */ /* 0x000fea0003800000 */
.L_x_340:
        /* <DEDUP_REMOVED lines=103> */
[----:B------:R-:W-:Y:S05]  /*17f0*/  CALL.REL.NOINC `($__internal_7_$__cuda_sm20_div_s64) ;  /* 0x0000362000007944 */ /* 0x000fea0003c00000 */
[----:B------:R-:W-:Y:S02]  /*1800*/  MOV R42, R22 ;  /* 0x00000016002a7202 */ /* 0x000fe40000000f00 */
[----:B------:R-:W-:Y:S01]  /*1810*/  MOV R43, R23 ;  /* 0x00000017002b7202 */ /* 0x000fe20000000f00 */
[----:B------:R-:W-:Y:S05]  /*1820*/  BRA `(.L_x_345) ;  /* 0x0000013000007947 */ /* 0x000fea0003800000 */
.L_x_344:
        /* <DEDUP_REMOVED lines=19> */
.L_x_345:
[----:B------:R-:W-:Y:S05]  /*1960*/  BSYNC B0 ;  /* 0x0000000000007941 */ /* 0x000fea0003800000 */
.L_x_343:
        /* <DEDUP_REMOVED lines=169> */
[----:B------:R-:W-:Y:S05]  /*2400*/  CALL.REL.NOINC `($__internal_7_$__cuda_sm20_div_s64) ;  /* 0x00002a1000007944 */ /* 0x000fea0003c00000 */
        /* <DEDUP_REMOVED lines=10> */
.L_x_350:
        /* <DEDUP_REMOVED lines=22> */
.L_x_351:
[----:B------:R-:W-:Y:S05]  /*2610*/  BSYNC B0 ;  /* 0x0000000000007941 */ /* 0x000fea0003800000 */
.L_x_349:
[----:B------:R-:W-:Y:S01]  /*2620*/  LOP3.LUT R19, R17, R5, RZ, 0xfc, !PT ;  /* 0x0000000511137212 */ /* 0x000fe200078efcff */
[----:B------:R-:W-:Y:S03]  /*2630*/  BSSY B0, `(.L_x_352) ;  /* 0x0000027000007945 */ /* 0x000fe60003800000 */
[----:B------:R-:W-:-:S13]  /*2640*/  ISETP.NE.U32.AND P0, PT, R19, RZ, PT ;  /* 0x000000ff1300720c */ /* 0x000fda0003f05070 */
[----:B------:R-:W-:Y:S05]  /*2650*/  @!P0 BRA `(.L_x_353) ;  /* 0x000000e000008947 */ /* 0x000fea0003800000 */
[----:B------:R-:W-:Y:S01]  /*2660*/  IMAD.MOV.U32 R26, RZ, RZ, R35 ;  /* 0x000000ffff1a7224 */ /* 0x000fe200078e0023 */
[----:B------:R-:W-:Y:S02]  /*2670*/  MOV R25, R5 ;  /* 0x0000000500197202 */ /* 0x000fe40000000f00 */
[----:B------:R-:W-:Y:S02]  /*2680*/  MOV R24, 0x26a0 ;  /* 0x000026a000187802 */ /* 0x000fe40000000f00 */
[----:B------:R-:W-:Y:S05]  /*2690*/  CALL.REL.NOINC `($__internal_7_$__cuda_sm20_div_s64) ;  /* 0x0000278000007944 */ /* 0x000fea0003c00000 */
        /* <DEDUP_REMOVED lines=10> */
.L_x_353:
        /* <DEDUP_REMOVED lines=22> */
.L_x_354:
[----:B------:R-:W-:Y:S05]  /*28a0*/  BSYNC B0 ;  /* 0x0000000000007941 */ /* 0x000fea0003800000 */
.L_x_352:
        /* <DEDUP_REMOVED lines=11> */
[----:B------:R-:W-:Y:S05]  /*2960*/  CALL.REL.NOINC `($__internal_7_$__cuda_sm20_div_s64) ;  /* 0x000024b000007944 */ /* 0x000fea0003c00000 */
[----:B------:R-:W-:-:S04]  /*2970*/  IADD3 R19, P0, RZ, -R22, RZ ;  /* 0x80000016ff137210 */ /* 0x000fc80007f1e0ff */
[----:B------:R-:W-:Y:S01]  /*2980*/  IADD3.X R17, RZ, ~R23, RZ, P0, !PT ;  /* 0x80000017ff117210 */ /* 0x000fe200007fe4ff */
[----:B------:R-:W-:-:S04]  /*2990*/  IMAD.WIDE.U32 R44, R4, R19, R44 ;  /* 0x00000013042c7225 */ /* 0x000fc800078e002c */
[----:B------:R-:W-:-:S04]  /*29a0*/  IMAD R17, R17, R4, RZ ;  /* 0x0000000411117224 */ /* 0x000fc800078e02ff */
[----:B------:R-:W-:-:S05]  /*29b0*/  IMAD R0, R0, R19, R17 ;  /* 0x0000001300007224 */ /* 0x000fca00078e0211 */
[----:B------:R-:W-:Y:S01]  /*29c0*/  IADD3 R0, R45, R0, RZ ;  /* 0x000000002d007210 */ /* 0x000fe20007ffe0ff */
[----:B------:R-:W-:Y:S05]  /*29d0*/  BRA `(.L_x_357) ;  /* 0x0000016000007947 */ /* 0x000fea0003800000 */
.L_x_356:
        /* <DEDUP_REMOVED lines=22> */
.L_x_357:
[----:B------:R-:W-:Y:S05]  /*2b40*/  BSYNC B0 ;  /* 0x0000000000007941 */ /* 0x000fea0003800000 */
.L_x_355:
        /* <DEDUP_REMOVED lines=38> */
[----:B------:R-:W-:Y:S05]  /*2db0*/  CALL.REL.NOINC `($__internal_7_$__cuda_sm20_div_s64) ;  /* 0x0000206000007944 */ /* 0x000fea0003c00000 */
        /* <DEDUP_REMOVED lines=12> */
.L_x_359:
        /* <DEDUP_REMOVED lines=23> */
.L_x_360:
[----:B------:R-:W-:Y:S05]  /*2ff0*/  BSYNC B0 ;  /* 0x0000000000007941 */ /* 0x000fea0003800000 */
.L_x_358:
        /* <DEDUP_REMOVED lines=18> */
.L_x_362:
        /* <DEDUP_REMOVED lines=22> */
.L_x_363:
[----:B------:R-:W-:Y:S05]  /*3280*/  BSYNC B0 ;  /* 0x0000000000007941 */ /* 0x000fea0003800000 */
.L_x_361:
        /* <DEDUP_REMOVED lines=22> */
.L_x_365:
        /* <DEDUP_REMOVED lines=23> */
.L_x_366:
[----:B------:R-:W-:Y:S05]  /*3560*/  BSYNC B0 ;  /* 0x0000000000007941 */ /* 0x000fea0003800000 */
.L_x_364:
        /* <DEDUP_REMOVED lines=38> */
.L_x_368:
        /* <DEDUP_REMOVED lines=23> */
.L_x_369:
[----:B------:R-:W-:Y:S05]  /*3940*/  BSYNC B0 ;  /* 0x0000000000007941 */ /* 0x000fea0003800000 */
.L_x_367:
        /* <DEDUP_REMOVED lines=29> */
.L_x_371:
        /* <DEDUP_REMOVED lines=23> */
.L_x_372:
[----:B------:R-:W-:Y:S05]  /*3c90*/  BSYNC B0 ;  /* 0x0000000000007941 */ /* 0x000fea0003800000 */
.L_x_370:
        /* <DEDUP_REMOVED lines=20> */
.L_x_348:
[----:B------:R-:W-:-:S04]  /*3de0*/  LEA R2, P0, R40, c[0x0][0x200], 0x2 ;  /* 0x0000800028027a11 */ /* 0x000fc800078010ff */
[----:B------:R-:W-:-:S05]  /*3df0*/  LEA.HI.X R3, R40, c[0x0][0x204], R41, 0x2, P0 ;  /* 0x0000810028037a11 */ /* 0x000fca00000f1429 */
[----:B------:R0:W-:Y:S04]  /*3e00*/  STG.E [R2.64], R31 ;  /* 0x0000001f02007986 */ /* 0x0001e8000c101908 */
.L_x_347:
[----:B------:R-:W-:Y:S05]  /*3e10*/  BSYNC B1 ;  /* 0x0000000000017941 */ /* 0x000fea0003800000 */
.L_x_346:
[C---:B------:R-:W-:Y:S01]  /*3e20*/  IADD3 R0, R38.reuse, 0x20, RZ ;  /* 0x0000002026007810 */ /* 0x040fe20007ffe0ff */
[----:B------:R-:W-:Y:S01]  /*3e30*/  IMAD.MOV.U32 R21, RZ, RZ, c[0x0][0x314] ;  /* 0x0000c500ff157624 */ /* 0x000fe200078e00ff */
[----:B------:R-:W-:Y:S01]  /*3e40*/  ISETP.GE.OR P2, PT, R38, c[0x0][0x314], P6 ;  /* 0x0000c50026007a0c */ /* 0x000fe20003746670 */
[----:B0-----:R-:W-:Y:S01]  /*3e50*/  CS2R R2, SRZ ;  /* 0x0000000000027805 */ /* 0x001fe2000001ff00 */
[----:B------:R-:W-:Y:S01]  /*3e60*/  ISETP.GE.OR P1, PT, R0, c[0x0][0x314], P6 ;  /* 0x0000c50000007a0c */ /* 0x000fe20003726670 */
[----:B------:R-:W-:Y:S01]  /*3e70*/  CS2R R4, SRZ ;  /* 0x0000000000047805 */ /* 0x000fe2000001ff00 */
[----:B------:R-:W-:-:S04]  /*3e80*/  IADD3 R0, R38, 0x40, RZ ;  /* 0x0000004026007810 */ /* 0x000fc80007ffe0ff */
[----:B------:R-:W-:Y:S02]  /*3e90*/  ISETP.GE.OR P0, PT, R0, c[0x0][0x314], P6 ;  /* 0x0000c50000007a0c */ /* 0x000fe40003706670 */
[C---:B------:R-:W-:Y:S01]  /*3ea0*/  IADD3 R0, R38.reuse, 0x60, RZ ;  /* 0x0000006026007810 */ /* 0x040fe20007ffe0ff */
[----:B------:R-:W-:Y:S02]  /*3eb0*/  IMAD.SHL.U32 R38, R38, 0x4, RZ ;  /* 0x0000000426267824 */ /* 0x000fe400078e00ff */
[C---:B------:R-:W-:Y:S01]  /*3ec0*/  @!P2 FADD.FTZ R36, -R31.reuse, R36 ;  /* 0x000000241f24a221 */ /* 0x040fe20000010100 */
[----:B------:R-:W-:Y:S01]  /*3ed0*/  ISETP.GE.OR P6, PT, R0, c[0x0][0x314], P6 ;  /* 0x0000c50000007a0c */ /* 0x000fe200037c6670 */
[----:B------:R-:W-:Y:S01]  /*3ee0*/  @!P1 FADD.FTZ R33, -R31, R33 ;  /* 0x000000211f219221 */ /* 0x000fe20000010100 */
[----:B------:R-:W-:Y:S01]  /*3ef0*/  HFMA2.MMA R0, -RZ, RZ, 0, 0 ;  /* 0x00000000ff007435 */ /* 0x000fe200000001ff */
        /* <DEDUP_REMOVED lines=12> */
[----:B------:R-:W-:-:S03]  /*3fc0*/  ISETP.GE.AND P0, PT, R21, 0x1, PT ;  /* 0x000000011500780c */ /* 0x000fc60003f06270 */
[----:B--2---:R1:W-:Y:S04]  /*3fd0*/  @!P1 STS [R27.X4+0x280], R6 ;  /* 0x000280061b009388 */ /* 0x0043e80000004800 */
[----:B0-----:R0:W-:Y:S01]  /*3fe0*/  @!P6 STS [R27.X4+0x780], R8 ;  /* 0x000780081b00e388 */ /* 0x0011e20000004800 */
[----:B-1----:R-:W-:Y:S01]  /*3ff0*/  CS2R R6, SRZ ;  /* 0x0000000000067805 */ /* 0x002fe2000001ff00 */
[----:B0-----:R-:W-:Y:S02]  /*4000*/  MOV R8, RZ ;  /* 0x000000ff00087202 */ /* 0x001fe40000000f00 */
[----:B------:R-:W-:Y:S06]  /*4010*/  BAR.SYNC.DEFER_BLOCKING 0x0 ;  /* 0x0000000000007b1d */ /* 0x000fec0000010000 */
[----:B------:R-:W-:Y:S05]  /*4020*/  @!P0 BRA `(.L_x_373) ;  /* 0x0000088000008947 */ /* 0x000fea0003800000 */
[----:B------:R-:W-:Y:S01]  /*4030*/  ULDC UR5, c[0x0][0x22c] ;  /* 0x00008b0000057ab9 */ /* 0x000fe20000000800 */
[----:B------:R-:W-:Y:S01]  /*4040*/  IMAD R31, R11, 0x100, R38 ;  /* 0x000001000b1f7824 */ /* 0x000fe200078e0226 */
[----:B------:R-:W-:Y:S01]  /*4050*/  UIMAD UR5, UR7, UR5, URZ ;  /* 0x00000005070572a4 */ /* 0x000fe2000f8e023f */
[----:B------:R-:W-:Y:S01]  /*4060*/  ISETP.GT.AND P1, PT, R21, 0x3, PT ;  /* 0x000000031500780c */ /* 0x000fe20003f24270 */
[C---:B------:R-:W-:Y:S01]  /*4070*/  IMAD R26, R20.reuse, c[0x0][0x22c], RZ ;  /* 0x00008b00141a7a24 */ /* 0x040fe200078e02ff */
[----:B------:R-:W-:Y:S01]  /*4080*/  PLOP3.LUT P4, PT, PT, PT, PT, 0x80, 0x0 ;  /* 0x000000000000781c */ /* 0x000fe20003f8f070 */
[----:B------:R-:W-:Y:S01]  /*4090*/  USHF.R.S32.HI UR4, URZ, 0x1f, UR5 ;  /* 0x0000001f3f047899 */ /* 0x000fe20008011405 */
[----:B------:R-:W-:Y:S01]  /*40a0*/  IMAD.SHL.U32 R10, R11, 0x4, RZ ;  /* 0x000000040b0a7824 */ /* 0x000fe200078e00ff */
[C---:B------:R-:W-:Y:S01]  /*40b0*/  IADD3 R0, P0, R31.reuse, UR5, RZ ;  /* 0x000000051f007c10 */ /* 0x040fe2000ff1e0ff */
[----:B------:R-:W-:Y:S01]  /*40c0*/  IMAD.MOV.U32 R22, RZ, RZ, RZ ;  /* 0x000000ffff167224 */ /* 0x000fe200078e00ff */
[----:B------:R-:W-:Y:S01]  /*40d0*/  IADD3 R24, R20, -UR7, RZ ;  /* 0x8000000714187c10 */ /* 0x000fe2000fffe0ff */
[----:B------:R-:W-:Y:S01]  /*40e0*/  CS2R R12, SRZ ;  /* 0x00000000000c7805 */ /* 0x000fe2000001ff00 */
[----:B------:R-:W-:Y:S01]  /*40f0*/  LEA.HI.X.SX32 R31, R31, UR4, 0x1, P0 ;  /* 0x000000041f1f7c11 */ /* 0x000fe200080f0eff */
[----:B------:R-:W-:Y:S01]  /*4100*/  CS2R R14, SRZ ;  /* 0x00000000000e7805 */ /* 0x000fe2000001ff00 */
[----:B------:R-:W-:Y:S01]  /*4110*/  LEA R30, P0, R0, c[0x0][0x1d8], 0x2 ;  /* 0x00007600001e7a11 */ /* 0x000fe200078010ff */
[----:B------:R-:W-:Y:S01]  /*4120*/  CS2R R16, SRZ ;  /* 0x0000000000107805 */ /* 0x000fe2000001ff00 */
[----:B------:R-:W-:Y:S01]  /*4130*/  CS2R R18, SRZ ;  /* 0x0000000000127805 */ /* 0x000fe2000001ff00 */
[----:B------:R-:W-:Y:S01]  /*4140*/  IMAD.WIDE R26, R26, 0x4, RZ ;  /* 0x000000041a1a7825 */ /* 0x000fe200078e02ff */
[----:B------:R-:W-:-:S02]  /*4150*/  LEA.HI.X R31, R0, c[0x0][0x1dc], R31, 0x2, P0 ;  /* 0x00007700001f7a11 */ /* 0x000fc400000f141f */
[----:B------:R-:W-:Y:S01]  /*4160*/  IADD3 R30, P0, R30, 0x200, RZ ;  /* 0x000002001e1e7810 */ /* 0x000fe20007f1e0ff */
[----:B------:R-:W-:-:S04]  /*4170*/  IMAD.MOV.U32 R0, RZ, RZ, RZ ;  /* 0x000000ffff007224 */ /* 0x000fc800078e00ff */
[----:B------:R-:W-:Y:S01]  /*4180*/  IMAD.X R31, RZ, RZ, R31, P0 ;  /* 0x000000ffff1f7224 */ /* 0x000fe200000e061f */
[----:B------:R-:W-:Y:S05]  /*4190*/  @!P1 BRA `(.L_x_374) ;  /* 0x000003d000009947 */ /* 0x000fea0003800000 */
[----:B------:R-:W-:Y:S02]  /*41a0*/  PLOP3.LUT P4, PT, PT, PT, PT, 0x8, 0x0 ;  /* 0x000000000000781c */ /* 0x000fe40003f8e170 */
[CC--:B------:R-:W-:Y:S02]  /*41b0*/  ISETP.GE.AND P3, PT, R11.reuse, R24.reuse, PT ;  /* 0x000000180b00720c */ /* 0x0c0fe40003f66270 */
[----:B------:R-:W-:Y:S02]  /*41c0*/  ISETP.GE.AND P0, PT, R11, R24, PT ;  /* 0x000000180b00720c */ /* 0x000fe40003f06270 */
[----:B------:R-:W-:-:S09]  /*41d0*/  IADD3 R21, R21, -0x3, RZ ;  /* 0xfffffffd15157810 */ /* 0x000fd20007ffe0ff */
.L_x_375:
[----:B------:R0:W2:Y:S01]  /*41e0*/  @!P3 LDG.E.128 R12, [R30.64+-0x200] ;  /* 0xfffe00081e0cb981 */ /* 0x0000a2000c1e1d00 */
[----:B------:R-:W-:Y:S02]  /*41f0*/  IADD3 R28, P1, R26, R30, RZ ;  /* 0x0000001e1a1c7210 */ /* 0x000fe40007f3e0ff */
[----:B------:R-:W-:Y:S01]  /*4200*/  IADD3 R22, R22, 0x4, RZ ;  /* 0x0000000416167810 */ /* 0x000fe20007ffe0ff */
[----:B------:R0:W3:Y:S01]  /*4210*/  @!P3 LDG.E.128 R16, [R30.64] ;  /* 0x000000081e10b981 */ /* 0x0000e2000c1e1d00 */
[----:B------:R-:W-:Y:S02]  /*4220*/  PLOP3.LUT P3, PT, P0, PT, PT, 0x80, 0x0 ;  /* 0x000000000000781c */ /* 0x000fe4000076f070 */
[C---:B------:R-:W-:Y:S01]  /*4230*/  IADD3.X R29, R27.reuse, R31, RZ, P1, !PT ;  /* 0x0000001f1b1d7210 */ /* 0x040fe20000ffe4ff */
[----:B------:R-:W2:Y:S01]  /*4240*/  LDS R9, [R10] ;  /* 0x000000000a097984 */ /* 0x000ea20000000800 */
[----:B------:R-:W-:Y:S02]  /*4250*/  ISETP.GE.AND P2, PT, R22, R21, PT ;  /* 0x000000151600720c */ /* 0x000fe40003f46270 */
[C---:B0-----:R-:W-:Y:S04]  /*4260*/  IADD3 R30, P1, R26.reuse, R28, RZ ;  /* 0x0000001c1a1e7210 */ /* 0x041fe80007f3e0ff */
[----:B------:R-:W-:Y:S01]  /*4270*/  IADD3.X R31, R27, R29, RZ, P1, !PT ;  /* 0x0000001d1b1f7210 */ /* 0x000fe20000ffe4ff */
[C---:B--2---:R-:W-:Y:S02]  /*4280*/  FFMA.FTZ R8, R9.reuse, R12, R8 ;  /* 0x0000000c09087223 */ /* 0x044fe40000010008 */
[C---:B------:R-:W-:Y:S02]  /*4290*/  FFMA.FTZ R7, R9.reuse, R13, R7 ;  /* 0x0000000d09077223 */ /* 0x040fe40000010007 */
[C---:B------:R-:W-:Y:S02]  /*42a0*/  FFMA.FTZ R6, R9.reuse, R14, R6 ;  /* 0x0000000e09067223 */ /* 0x040fe40000010006 */
[C---:B------:R-:W-:Y:S02]  /*42b0*/  FFMA.FTZ R5, R9.reuse, R15, R5 ;  /* 0x0000000f09057223 */ /* 0x040fe40000010005 */
[C---:B---3--:R-:W-:Y:S01]  /*42c0*/  FFMA.FTZ R4, R9.reuse, R16, R4 ;  /* 0x0000001009047223 */ /* 0x048fe20000010004 */
[----:B------:R0:W2:Y:S01]  /*42d0*/  @!P3 LDG.E.128 R12, [R28.64+-0x200] ;  /* 0xfffe00081c0cb981 */ /* 0x0000a2000c1e1d00 */
[C---:B------:R-:W-:Y:S02]  /*42e0*/  FFMA.FTZ R3, R9.reuse, R17, R3 ;  /* 0x0000001109037223 */ /* 0x040fe40000010003 */
[C---:B------:R-:W-:Y:S02]  /*42f0*/  FFMA.FTZ R2, R9.reuse, R18, R2 ;  /* 0x0000001209027223 */ /* 0x040fe40000010002 */
[----:B------:R-:W-:Y:S02]  /*4300*/  FFMA.FTZ R0, R9, R19, R0 ;  /* 0x0000001309007223 */ /* 0x000fe40000010000 */
[----:B------:R0:W3:Y:S04]  /*4310*/  @!P3 LDG.E.128 R16, [R28.64] ;  /* 0x000000081c10b981 */ /* 0x0000e8000c1e1d00 */
[----:B------:R-:W2:Y:S01]  /*4320*/  LDS R9, [R10+0x14] ;  /* 0x000014000a097984 */ /* 0x000ea20000000800 */
        /* <DEDUP_REMOVED lines=13> */
[----:B0-----:R-:W-:Y:S04]  /*4400*/  IADD3 R30, P1, R26, R28, RZ ;  /* 0x0000001c1a1e7210 */ /* 0x001fe80007f3e0ff */
[----:B------:R-:W-:Y:S01]  /*4410*/  IADD3.X R31, R27, R29, RZ, P1, !PT ;  /* 0x0000001d1b1f7210 */ /* 0x000fe20000ffe4ff */
[C---:B--2---:R-:W-:Y:S02]  /*4420*/  FFMA.FTZ R8, R9.reuse, R12, R8 ;  /* 0x0000000c09087223 */ /* 0x044fe40000010008 */
[C---:B------:R-:W-:Y:S02]  /*4430*/  FFMA.FTZ R7, R9.reuse, R13, R7 ;  /* 0x0000000d09077223 */ /* 0x040fe40000010007 */
[C---:B------:R-:W-:Y:S02]  /*4440*/  FFMA.FTZ R6, R9.reuse, R14, R6 ;  /* 0x0000000e09067223 */ /* 0x040fe40000010006 */
[C---:B------:R-:W-:Y:S02]  /*4450*/  FFMA.FTZ R5, R9.reuse, R15, R5 ;  /* 0x0000000f09057223 */ /* 0x040fe40000010005 */
[C---:B---3--:R-:W-:Y:S01]  /*4460*/  FFMA.FTZ R4, R9.reuse, R16, R4 ;  /* 0x0000001009047223 */ /* 0x048fe20000010004 */
[----:B------:R-:W2:Y:S01]  /*4470*/  @!P3 LDG.E.128 R12, [R28.64+-0x200] ;  /* 0xfffe00081c0cb981 */ /* 0x000ea2000c1e1d00 */
[C---:B------:R-:W-:Y:S02]  /*4480*/  FFMA.FTZ R3, R9.reuse, R17, R3 ;  /* 0x0000001109037223 */ /* 0x040fe40000010003 */
[C---:B------:R-:W-:Y:S02]  /*4490*/  FFMA.FTZ R2, R9.reuse, R18, R2 ;  /* 0x0000001209027223 */ /* 0x040fe40000010002 */
[----:B------:R-:W-:Y:S02]  /*44a0*/  FFMA.FTZ R0, R9, R19, R0 ;  /* 0x0000001309007223 */ /* 0x000fe40000010000 */
[----:B------:R-:W3:Y:S04]  /*44b0*/  @!P3 LDG.E.128 R16, [R28.64] ;  /* 0x000000081c10b981 */ /* 0x000ee8000c1e1d00 */
[----:B------:R0:W2:Y:S02]  /*44c0*/  LDS R9, [R10+0x3c] ;  /* 0x00003c000a097984 */ /* 0x0000a40000000800 */
[----:B0-----:R-:W-:Y:S01]  /*44d0*/  IADD3 R10, R10, 0x50, RZ ;  /* 0x000000500a0a7810 */ /* 0x001fe20007ffe0ff */
[C---:B--2---:R-:W-:Y:S02]  /*44e0*/  FFMA.FTZ R8, R9.reuse, R12, R8 ;  /* 0x0000000c09087223 */ /* 0x044fe40000010008 */
[C---:B------:R-:W-:Y:S02]  /*44f0*/  FFMA.FTZ R7, R9.reuse, R13, R7 ;  /* 0x0000000d09077223 */ /* 0x040fe40000010007 */
[C---:B------:R-:W-:Y:S02]  /*4500*/  FFMA.FTZ R6, R9.reuse, R14, R6 ;  /* 0x0000000e09067223 */ /* 0x040fe40000010006 */
[C---:B------:R-:W-:Y:S02]  /*4510*/  FFMA.FTZ R5, R9.reuse, R15, R5 ;  /* 0x0000000f09057223 */ /* 0x040fe40000010005 */
[C---:B---3--:R-:W-:Y:S02]  /*4520*/  FFMA.FTZ R4, R9.reuse, R16, R4 ;  /* 0x0000001009047223 */ /* 0x048fe40000010004 */
[C---:B------:R-:W-:Y:S02]  /*4530*/  FFMA.FTZ R3, R9.reuse, R17, R3 ;  /* 0x0000001109037223 */ /* 0x040fe40000010003 */
[C---:B------:R-:W-:Y:S02]  /*4540*/  FFMA.FTZ R2, R9.reuse, R18, R2 ;  /* 0x0000001209027223 */ /* 0x040fe40000010002 */
[----:B------:R-:W-:Y:S01]  /*4550*/  FFMA.FTZ R0, R9, R19, R0 ;  /* 0x0000001309007223 */ /* 0x000fe20000010000 */
[----:B------:R-:W-:-:S05]  /*4560*/  @!P2 BRA `(.L_x_375) ;  /* 0xfffffc700000a947 */ /* 0x000fca000383ffff */
.L_x_374:
[----:B------:R-:W-:-:S04]  /*4570*/  IADD3 R9, -R22, c[0x0][0x314], RZ ;  /* 0x0000c50016097a10 */ /* 0x000fc80007ffe1ff */
[----:B------:R-:W-:-:S13]  /*4580*/  ISETP.GT.AND P0, PT, R9, 0x1, PT ;  /* 0x000000010900780c */ /* 0x000fda0003f04270 */
[----:B------:R-:W-:Y:S05]  /*4590*/  @!P0 BRA `(.L_x_376) ;  /* 0x0000020000008947 */ /* 0x000fea0003800000 */
[----:B------:R-:W-:Y:S01]  /*45a0*/  ISETP.GE.AND P0, PT, R11, R24, PT ;  /* 0x000000180b00720c */ /* 0x000fe20003f06270 */
[----:B------:R-:W0:-:S12]  /*45b0*/  LDS R29, [R10] ;  /* 0x000000000a1d7984 */ /* 0x000e180000000800 */
[----:B------:R-:W0:Y:S04]  /*45c0*/  @!P0 LDG.E.128 R12, [R30.64+-0x200] ;  /* 0xfffe00081e0c8981 */ /* 0x000e28000c1e1d00 */
[----:B------:R-:W2:Y:S01]  /*45d0*/  @!P0 LDG.E.128 R16, [R30.64] ;  /* 0x000000081e108981 */ /* 0x000ea2000c1e1d00 */
[----:B------:R-:W-:-:S04]  /*45e0*/  IADD3 R36, P1, R26, R30, RZ ;  /* 0x0000001e1a247210 */ /* 0x000fc80007f3e0ff */
[----:B------:R-:W-:Y:S01]  /*45f0*/  IADD3.X R37, R27, R31, RZ, P1, !PT ;  /* 0x0000001f1b257210 */ /* 0x000fe20000ffe4ff */
[-C--:B0-----:R-:W-:Y:S02]  /*4600*/  FFMA.FTZ R25, R12, R29.reuse, R8 ;  /* 0x0000001d0c197223 */ /* 0x081fe40000010008 */
[-C--:B------:R-:W-:Y:S02]  /*4610*/  FFMA.FTZ R34, R13, R29.reuse, R7 ;  /* 0x0000001d0d227223 */ /* 0x080fe40000010007 */
[-C--:B------:R-:W-:Y:S02]  /*4620*/  FFMA.FTZ R23, R14, R29.reuse, R6 ;  /* 0x0000001d0e177223 */ /* 0x080fe40000010006 */
[-C--:B------:R-:W-:Y:S02]  /*4630*/  FFMA.FTZ R32, R15, R29.reuse, R5 ;  /* 0x0000001d0f207223 */ /* 0x080fe40000010005 */
[-C--:B--2---:R-:W-:Y:S01]  /*4640*/  FFMA.FTZ R21, R16, R29.reuse, R4 ;  /* 0x0000001d10157223 */ /* 0x084fe20000010004 */
[----:B------:R-:W2:Y:S01]  /*4650*/  @!P0 LDG.E.128 R12, [R36.64+-0x200] ;  /* 0xfffe0008240c8981 */ /* 0x000ea2000c1e1d00 */
[----:B------:R-:W-:-:S02]  /*4660*/  FFMA.FTZ R28, R17, R29, R3 ;  /* 0x0000001d111c7223 */ /* 0x000fc40000010003 */
[-C--:B------:R-:W-:Y:S02]  /*4670*/  FFMA.FTZ R9, R18, R29.reuse, R2 ;  /* 0x0000001d12097223 */ /* 0x080fe40000010002 */
[----:B------:R-:W-:Y:S02]  /*4680*/  FFMA.FTZ R0, R19, R29, R0 ;  /* 0x0000001d13007223 */ /* 0x000fe40000010000 */
[----:B------:R-:W3:Y:S01]  /*4690*/  @!P0 LDG.E.128 R16, [R36.64] ;  /* 0x0000000824108981 */ /* 0x000ee2000c1e1d00 */
[----:B------:R-:W-:Y:S02]  /*46a0*/  IADD3 R30, P0, R26, R36, RZ ;  /* 0x000000241a1e7210 */ /* 0x000fe40007f1e0ff */
[----:B------:R-:W-:Y:S01]  /*46b0*/  IADD3 R22, R22, 0x1, RZ ;  /* 0x0000000116167810 */ /* 0x000fe20007ffe0ff */
[----:B------:R0:W2:Y:S01]  /*46c0*/  LDS R29, [R10+0x14] ;  /* 0x000014000a1d7984 */ /* 0x0000a20000000800 */
[----:B------:R-:W-:Y:S02]  /*46d0*/  IADD3 R26, R10, 0x14, RZ ;  /* 0x000000140a1a7810 */ /* 0x000fe40007ffe0ff */
[----:B------:R-:W-:-:S02]  /*46e0*/  IADD3.X R31, R27, R37, RZ, P0, !PT ;  /* 0x000000251b1f7210 */ /* 0x000fc400007fe4ff */
[----:B------:R-:W-:Y:S02]  /*46f0*/  PLOP3.LUT P4, PT, PT, PT, PT, 0x8, 0x0 ;  /* 0x000000000000781c */ /* 0x000fe40003f8e170 */
[----:B------:R-:W-:Y:S02]  /*4700*/  IADD3 R22, R22, 0x1, RZ ;  /* 0x0000000116167810 */ /* 0x000fe40007ffe0ff */
[----:B0-----:R-:W-:Y:S01]  /*4710*/  IADD3 R10, R26, 0x14, RZ ;  /* 0x000000141a0a7810 */ /* 0x001fe20007ffe0ff */
[-C--:B--2---:R-:W-:Y:S02]  /*4720*/  FFMA.FTZ R8, R12, R29.reuse, R25 ;  /* 0x0000001d0c087223 */ /* 0x084fe40000010019 */
[-C--:B------:R-:W-:Y:S02]  /*4730*/  FFMA.FTZ R7, R13, R29.reuse, R34 ;  /* 0x0000001d0d077223 */ /* 0x080fe40000010022 */
[-C--:B------:R-:W-:Y:S02]  /*4740*/  FFMA.FTZ R6, R14, R29.reuse, R23 ;  /* 0x0000001d0e067223 */ /* 0x080fe40000010017 */
[----:B------:R-:W-:-:S02]  /*4750*/  FFMA.FTZ R5, R15, R29, R32 ;  /* 0x0000001d0f057223 */ /* 0x000fc40000010020 */
[-C--:B---3--:R-:W-:Y:S02]  /*4760*/  FFMA.FTZ R4, R16, R29.reuse, R21 ;  /* 0x0000001d10047223 */ /* 0x088fe40000010015 */
[-C--:B------:R-:W-:Y:S02]  /*4770*/  FFMA.FTZ R3, R17, R29.reuse, R28 ;  /* 0x0000001d11037223 */ /* 0x080fe4000001001c */
[-C--:B------:R-:W-:Y:S02]  /*4780*/  FFMA.FTZ R2, R18, R29.reuse, R9 ;  /* 0x0000001d12027223 */ /* 0x080fe40000010009 */
[----:B------:R-:W-:Y:S02]  /*4790*/  FFMA.FTZ R0, R19, R29, R0 ;  /* 0x0000001d13007223 */ /* 0x000fe40000010000 */
.L_x_376:
[----:B------:R-:W-:-:S13]  /*47a0*/  ISETP.LT.OR P4, PT, R22, c[0x0][0x314], P4 ;  /* 0x0000c50016007a0c */ /* 0x000fda0002781670 */
[----:B------:R-:W-:Y:S05]  /*47b0*/  @!P4 BRA `(.L_x_373) ;  /* 0x000000f00000c947 */ /* 0x000fea0003800000 */
[----:B------:R-:W-:Y:S01]  /*47c0*/  ISETP.GE.AND P0, PT, R11, R24, PT ;  /* 0x000000180b00720c */ /* 0x000fe20003f06270 */
[----:B------:R-:W-:-:S12]  /*47d0*/  BSSY B0, `(.L_x_377) ;  /* 0x0000004000007945 */ /* 0x000fd80003800000 */
[----:B------:R-:W-:Y:S05]  /*47e0*/  @P0 BRA `(.L_x_378) ;  /* 0x0000002000000947 */ /* 0x000fea0003800000 */
[----:B------:R0:W5:Y:S04]  /*47f0*/  LDG.E.128 R12, [R30.64+-0x200] ;  /* 0xfffe00081e0c7981 */ /* 0x000168000c1e1d00 */
[----:B------:R0:W5:Y:S02]  /*4800*/  LDG.E.128 R16, [R30.64] ;  /* 0x000000081e107981 */ /* 0x000164000c1e1d00 */
.L_x_378:
[----:B------:R-:W-:Y:S05]  /*4810*/  BSYNC B0 ;  /* 0x0000000000007941 */ /* 0x000fea0003800000 */
.L_x_377:
[----:B------:R-:W1:Y:S02]  /*4820*/  LDS R9, [R10] ;  /* 0x000000000a097984 */ /* 0x000e640000000800 */
[C---:B-1---5:R-:W-:Y:S02]  /*4830*/  FFMA.FTZ R8, R9.reuse, R12, R8 ;  /* 0x0000000c09087223 */ /* 0x062fe40000010008 */
[C---:B------:R-:W-:Y:S02]  /*4840*/  FFMA.FTZ R7, R9.reuse, R13, R7 ;  /* 0x0000000d09077223 */ /* 0x040fe40000010007 */
[----:B------:R-:W-:-:S02]  /*4850*/  FFMA.FTZ R6, R9, R14, R6 ;  /* 0x0000000e09067223 */ /* 0x000fc40000010006 */
[C---:B------:R-:W-:Y:S02]  /*4860*/  FFMA.FTZ R5, R9.reuse, R15, R5 ;  /* 0x0000000f09057223 */ /* 0x040fe40000010005 */
[C---:B------:R-:W-:Y:S02]  /*4870*/  FFMA.FTZ R4, R9.reuse, R16, R4 ;  /* 0x0000001009047223 */ /* 0x040fe40000010004 */
[C---:B------:R-:W-:Y:S02]  /*4880*/  FFMA.FTZ R3, R9.reuse, R17, R3 ;  /* 0x0000001109037223 */ /* 0x040fe40000010003 */
[C---:B------:R-:W-:Y:S02]  /*4890*/  FFMA.FTZ R2, R9.reuse, R18, R2 ;  /* 0x0000001209027223 */ /* 0x040fe40000010002 */
[----:B------:R-:W-:Y:S02]  /*48a0*/  FFMA.FTZ R0, R9, R19, R0 ;  /* 0x0000001309007223 */ /* 0x000fe40000010000 */
.L_x_373:
        /* <DEDUP_REMOVED lines=13> */
[----:B------:R-:W1:Y:S03]  /*4980*/  I2F.RP R13, R10 ;  /* 0x0000000a000d7306 */ /* 0x000e660000209400 */
[----:B------:R-:W-:-:S05]  /*4990*/  IMAD.MOV R2, RZ, RZ, -R2 ;  /* 0x000000ffff027224 */ /* 0x000fca00078e0a02 */
[----:B-1----:R-:W1:Y:S02]  /*49a0*/  MUFU.RCP R14, R13 ;  /* 0x0000000d000e7308 */ /* 0x002e640000001000 */
[----:B-1----:R-:W-:-:S06]  /*49b0*/  IADD3 R14, R14, 0xffffffe, RZ ;  /* 0x0ffffffe0e0e7810 */ /* 0x002fcc0007ffe0ff */
[----:B------:R-:W1:Y:S02]  /*49c0*/  F2I.FTZ.U32.TRUNC.NTZ R15, R14 ;  /* 0x0000000e000f7305 */ /* 0x000e64000021f000 */
[--C-:B-1----:R-:W-:Y:S02]  /*49d0*/  IMAD.MOV R0, RZ, RZ, -R15.reuse ;  /* 0x000000ffff007224 */ /* 0x102fe400078e0a0f */
[----:B------:R-:W-:Y:S02]  /*49e0*/  IMAD.MOV.U32 R14, RZ, RZ, RZ ;  /* 0x000000ffff0e7224 */ /* 0x000fe400078e00ff */
[----:B------:R-:W-:Y:S02]  /*49f0*/  IMAD R7, R0, R10, RZ ;  /* 0x0000000a00077224 */ /* 0x000fe400078e02ff */
[----:B------:R-:W1:Y:S02]  /*4a00*/  I2F.RP R0, R3 ;  /* 0x0000000300007306 */ /* 0x000e640000209400 */
[----:B------:R-:W-:-:S06]  /*4a10*/  IMAD.HI.U32 R7, R15, R7, R14 ;  /* 0x000000070f077227 */ /* 0x000fcc00078e000e */
[----:B------:R-:W-:-:S04]  /*4a20*/  IMAD.HI.U32 R7, R7, R12, RZ ;  /* 0x0000000c07077227 */ /* 0x000fc800078e00ff */
[----:B------:R-:W-:Y:S01]  /*4a30*/  IMAD R13, R7, R2, R12 ;  /* 0x00000002070d7224 */ /* 0x000fe200078e020c */
[----:B------:R-:W-:Y:S01]  /*4a40*/  LOP3.LUT R2, R11, R6, RZ, 0x3c, !PT ;  /* 0x000000060b027212 */ /* 0x000fe200078e3cff */
[----:B-1----:R-:W1:Y:S03]  /*4a50*/  MUFU.RCP R0, R0 ;  /* 0x0000000000007308 */ /* 0x002e660000001000 */
[----:B------:R-:W-:Y:S02]  /*4a60*/  ISETP.GT.U32.AND P1, PT, R10, R13, PT ;  /* 0x0000000d0a00720c */ /* 0x000fe40003f24070 */
[----:B------:R-:W-:-:S11]  /*4a70*/  ISETP.GE.AND P0, PT, R2, RZ, PT ;  /* 0x000000ff0200720c */ /* 0x000fd60003f06270 */
[----:B------:R-:W-:Y:S01]  /*4a80*/  @!P1 IMAD.IADD R13, R13, 0x1, -R10 ;  /* 0x000000010d0d9824 */ /* 0x000fe200078e0a0a */
[----:B------:R-:W-:Y:S02]  /*4a90*/  @!P1 IADD3 R7, R7, 0x1, RZ ;  /* 0x0000000107079810 */ /* 0x000fe40007ffe0ff */
[----:B-1----:R-:W-:Y:S02]  /*4aa0*/  IADD3 R12, R0, 0xffffffe, RZ ;  /* 0x0ffffffe000c7810 */ /* 0x002fe40007ffe0ff */
[----:B------:R-:W-:Y:S02]  /*4ab0*/  ISETP.GE.U32.AND P2, PT, R13, R10, PT ;  /* 0x0000000a0d00720c */ /* 0x000fe40003f46070 */
[----:B------:R-:W-:Y:S01]  /*4ac0*/  ISETP.NE.AND P1, PT, R6, RZ, PT ;  /* 0x000000ff0600720c */ /* 0x000fe20003f25270 */
[----:B------:R1:W2:Y:S10]  /*4ad0*/  F2I.FTZ.U32.TRUNC.NTZ R13, R12 ;  /* 0x0000000c000d7305 */ /* 0x0002b4000021f000 */
[----:B------:R-:W-:-:S05]  /*4ae0*/  @P2 IADD3 R7, R7, 0x1, RZ ;  /* 0x0000000107072810 */ /* 0x000fca0007ffe0ff */
[----:B------:R-:W-:Y:S01]  /*4af0*/  @!P0 IMAD.MOV R7, RZ, RZ, -R7 ;  /* 0x000000ffff078224 */ /* 0x000fe200078e0a07 */
[----:B------:R-:W-:Y:S01]  /*4b00*/  @!P1 LOP3.LUT R7, RZ, R6, RZ, 0x33, !PT ;  /* 0x00000006ff079212 */ /* 0x000fe200078e33ff */
[----:B-1----:R-:W-:Y:S01]  /*4b10*/  HFMA2.MMA R12, -RZ, RZ, 0, 0 ;  /* 0x00000000ff0c7435 */ /* 0x002fe200000001ff */
[----:B--2---:R-:W-:-:S03]  /*4b20*/  IMAD.MOV R2, RZ, RZ, -R13 ;  /* 0x000000ffff027224 */ /* 0x004fc600078e0a0d */
[----:B------:R-:W-:Y:S02]  /*4b30*/  IMAD R6, R7, R6, RZ ;  /* 0x0000000607067224 */ /* 0x000fe400078e02ff */
[----:B------:R-:W-:Y:S02]  /*4b40*/  IMAD R2, R2, R3, RZ ;  /* 0x0000000302027224 */ /* 0x000fe400078e02ff */
[----:B------:R-:W-:Y:S02]  /*4b50*/  IMAD.IADD R10, R11, 0x1, -R6 ;  /* 0x000000010b0a7824 */ /* 0x000fe400078e0a06 */
[----:B------:R-:W-:-:S03]  /*4b60*/  IMAD.HI.U32 R2, R13, R2, R12 ;  /* 0x000000020d027227 */ /* 0x000fc600078e000c */
[----:B------:R-:W-:Y:S01]  /*4b70*/  IABS R0, R10 ;  /* 0x0000000a00007213 */ /* 0x000fe20000000000 */
[----:B------:R-:W-:Y:S01]  /*4b80*/  IMAD.WIDE.U32 R14, R7, c[0x0][0x1e0], RZ ;  /* 0x00007800070e7a25 */ /* 0x000fe200078e00ff */
[----:B------:R-:W-:-:S03]  /*4b90*/  LOP3.LUT R10, R10, c[0x0][0x214], RZ, 0x3c, !PT ;  /* 0x000085000a0a7a12 */ /* 0x000fc600078e3cff */
[----:B------:R-:W-:Y:S01]  /*4ba0*/  IMAD.HI.U32 R12, R2, R0, RZ ;  /* 0x00000000020c7227 */ /* 0x000fe200078e00ff */
[----:B------:R-:W-:-:S03]  /*4bb0*/  ISETP.GE.AND P1, PT, R10, RZ, PT ;  /* 0x000000ff0a00720c */ /* 0x000fc60003f26270 */
[----:B------:R-:W-:-:S04]  /*4bc0*/  IMAD.MOV R2, RZ, RZ, -R12 ;  /* 0x000000ffff027224 */ /* 0x000fc800078e0a0c */
        /* <DEDUP_REMOVED lines=12> */
[----:B------:R-:W-:-:S04]  /*4c90*/  @!P0 LOP3.LUT R12, RZ, c[0x0][0x214], RZ, 0x33, !PT ;  /* 0x00008500ff0c8a12 */ /* 0x000fc800078e33ff */
[----:B------:R-:W-:Y:S01]  /*4ca0*/  SHF.R.S32.HI R2, RZ, 0x1f, R12 ;  /* 0x0000001fff027819 */ /* 0x000fe2000001140c */
[C---:B------:R-:W-:Y:S02]  /*4cb0*/  IMAD R6, R12.reuse, c[0x0][0x214], R6 ;  /* 0x000085000c067a24 */ /* 0x040fe400078e0206 */
[----:B------:R-:W-:-:S03]  /*4cc0*/  IMAD.WIDE.U32 R14, R12, c[0x0][0x1f0], R14 ;  /* 0x00007c000c0e7a25 */ /* 0x000fc600078e000e */
[----:B------:R-:W-:Y:S01]  /*4cd0*/  IADD3 R6, R11, -R6, RZ ;  /* 0x800000060b067210 */ /* 0x000fe20007ffe0ff */
[----:B------:R-:W-:-:S04]  /*4ce0*/  IMAD R3, R2, c[0x0][0x1f0], RZ ;  /* 0x00007c0002037a24 */ /* 0x000fc800078e02ff */
[----:B------:R-:W-:Y:S01]  /*4cf0*/  IMAD R7, R12, c[0x0][0x1f4], R3 ;  /* 0x00007d000c077a24 */ /* 0x000fe200078e0203 */
[----:B------:R-:W-:-:S03]  /*4d00*/  SHF.R.S32.HI R3, RZ, 0x1f, R6 ;  /* 0x0000001fff037819 */ /* 0x000fc60000011406 */
[----:B------:R-:W-:Y:S01]  /*4d10*/  IMAD.IADD R15, R15, 0x1, R7 ;  /* 0x000000010f0f7824 */ /* 0x000fe200078e0207 */
[----:B------:R-:W-:Y:S01]  /*4d20*/  IADD3 R7, R38, 0x80, RZ ;  /* 0x0000008026077810 */ /* 0x000fe20007ffe0ff */
[----:B------:R-:W-:Y:S02]  /*4d30*/  IMAD R3, R3, c[0x0][0x1e8], RZ ;  /* 0x00007a0003037a24 */ /* 0x000fe400078e02ff */
[----:B------:R-:W-:-:S04]  /*4d40*/  IMAD.WIDE.U32 R14, R6, c[0x0][0x1e8], R14 ;  /* 0x00007a00060e7a25 */ /* 0x000fc800078e000e */
[----:B------:R-:W-:Y:S01]  /*4d50*/  IMAD R3, R6, c[0x0][0x1ec], R3 ;  /* 0x00007b0006037a24 */ /* 0x000fe200078e0203 */
[-C--:B------:R-:W-:Y:S02]  /*4d60*/  IADD3 R0, P1, R38, R14.reuse, RZ ;  /* 0x0000000e26007210 */ /* 0x080fe40007f3e0ff */
[----:B------:R-:W-:Y:S01]  /*4d70*/  IADD3 R2, P0, R7, R14, RZ ;  /* 0x0000000e07027210 */ /* 0x000fe20007f1e0ff */
[----:B------:R-:W-:-:S05]  /*4d80*/  IMAD.IADD R6, R15, 0x1, R3 ;  /* 0x000000010f067824 */ /* 0x000fca00078e0203 */
[-C--:B------:R-:W-:Y:S02]  /*4d90*/  LEA.HI.X.SX32 R3, R38, R6.reuse, 0x1, P1 ;  /* 0x0000000626037211 */ /* 0x080fe400008f0eff */
[----:B------:R-:W-:Y:S02]  /*4da0*/  LEA.HI.X.SX32 R7, R7, R6, 0x1, P0 ;  /* 0x0000000607077211 */ /* 0x000fe400000f0eff */
[----:B------:R-:W-:Y:S02]  /*4db0*/  LEA R10, P1, R0, c[0x0][0x1d0], 0x1 ;  /* 0x00007400000a7a11 */ /* 0x000fe400078208ff */
[----:B------:R-:W-:Y:S02]  /*4dc0*/  LEA R6, P0, R2, c[0x0][0x1d0], 0x1 ;  /* 0x0000740002067a11 */ /* 0x000fe400078008ff */
[----:B------:R-:W-:Y:S02]  /*4dd0*/  LEA.HI.X R11, R0, c[0x0][0x1d4], R3, 0x1, P1 ;  /* 0x00007500000b7a11 */ /* 0x000fe400008f0c03 */
[----:B------:R-:W-:-:S03]  /*4de0*/  LEA.HI.X R7, R2, c[0x0][0x1d4], R7, 0x1, P0 ;  /* 0x0000750002077a11 */ /* 0x000fc600000f0c07 */
[----:B------:R-:W-:Y:S04]  /*4df0*/  STG.E.64 [R10.64], R8 ;  /* 0x000000080a007986 */ /* 0x000fe8000c101b08 */
[----:B------:R-:W-:Y:S01]  /*4e00*/  STG.E.64 [R6.64], R4 ;  /* 0x0000000406007986 */ /* 0x000fe2000c101b08 */
[----:B------:R-:W-:Y:S05]  /*4e10*/  EXIT ;  /* 0x000000000000794d */ /* 0x000fea0003800000 */
        .weak           $__internal_7_$__cuda_sm20_div_s64
        .type           $__internal_7_$__cuda_sm20_div_s64,@function
        .size           $__internal_7_$__cuda_sm20_div_s64,(.L_x_8865 - $__internal_7_$__cuda_sm20_div_s64)
$__internal_7_$__cuda_sm20_div_s64:
        /* <DEDUP_REMOVED lines=83> */
[----:B------:R-:W-:Y:S06]  /*5350*/  RET.REL.NODEC R46 `(_ZN5flash32flash_fwd_splitkv_combine_kernelI23Flash_fwd_kernel_traitsILi256ELi64ELi64ELi4ELb0ELb0EN7cutlass10bfloat16_tE19Flash_kernel_traitsILi256ELi64ELi64ELi4ES3_EELi4ELi7ELb1EEEvNS_16Flash_fwd_paramsE) ;  /* 0xffffaca02e007950 */ /* 0x000fec0003c3ffff */
.L_x_379:
        /* <DEDUP_REMOVED lines=10> */
.L_x_8865:


//--------------------- .text._ZN5flash32flash_fwd_splitkv_combine_kernelI23Flash_fwd_kernel_traitsILi256ELi64ELi64ELi4ELb0ELb0EN7cutlass10bfloat16_tE19Flash_kernel_traitsILi256ELi64ELi64ELi4ES3_EELi4ELi6ELb1EEEvNS_16Flash_fwd_paramsE --------------------------
	.section	.text._ZN5flash32flash_fwd_splitkv_combine_kernelI23Flash_fwd_kernel_traitsILi256ELi64ELi64ELi4ELb0ELb0EN7cutlass10bfloat16_tE19Flash_kernel_traitsILi256ELi64ELi64ELi4ES3_EELi4ELi6ELb1EEEvNS_16Flash_fwd_paramsE,"ax",@progbits
	.sectioninfo	@"SHI_REGISTERS=60"
	.align	128
        .global         _ZN5flash32flash_fwd_splitkv_combine_kernelI23Flash_fwd_kernel_traitsILi256ELi64ELi64ELi4ELb0ELb0EN7cutlass10bfloat16_tE19Flash_kernel_traitsILi256ELi64ELi64ELi4ES3_EELi4ELi6ELb1EEEvNS_16Flash_fwd_paramsE
        .type           _ZN5flash32flash_fwd_splitkv_combine_kernelI23Flash_fwd_kernel_traitsILi256ELi64ELi64ELi4ELb0ELb0EN7cutlass10bfloat16_tE19Flash_kernel_traitsILi256ELi64ELi64ELi4ES3_EELi4ELi6ELb1EEEvNS_16Flash_fwd_paramsE,@function
        .size           _ZN5flash32flash_fwd_splitkv_combine_kernelI23Flash_fwd_kernel_traitsILi256ELi64ELi64ELi4ELb0ELb0EN7cutlass10bfloat16_tE19Flash_kernel_traitsILi256ELi64ELi64ELi4ES3_EELi4ELi6ELb1EEEvNS_16Flash_fwd_paramsE,(.L_x_8866 - _ZN5flash32flash_fwd_splitkv_combine_kernelI23Flash_fwd_kernel_traitsILi256ELi64ELi64ELi4ELb0ELb0EN7cutlass10bfloat16_tE19Flash_kernel_traitsILi256ELi64ELi64ELi4ES3_EELi4ELi6ELb1EEEvNS_16Flash_fwd_paramsE)
        .other          _ZN5flash32flash_fwd_splitkv_combine_kernelI23Flash_fwd_kernel_traitsILi256ELi64ELi64ELi4ELb0ELb0EN7cutlass10bfloat16_tE19Flash_kernel_traitsILi256ELi64ELi64ELi4ES3_EELi4ELi6ELb1EEEvNS_16Flash_fwd_paramsE,@"STO_CUDA_ENTRY STV_DEFAULT"
_ZN5flash32flash_fwd_splitkv_combine_kernelI23Flash_fwd_kernel_traitsILi256ELi64ELi64ELi4ELb0ELb0EN7cutlass10bfloat16_tE19Flash_kernel_traitsILi256ELi64ELi64ELi4ES3_EELi4ELi6ELb1EEEvNS_16Flash_fwd_paramsE:
.text._ZN5flash32flash_fwd_splitkv_combine_kernelI23Flash_fwd_kernel_traitsILi256ELi64ELi64ELi4ELb0ELb0EN7cutlass10bfloat16_tE19Flash_kernel_traitsILi256ELi64ELi64ELi4ES3_EELi4ELi6ELb1EEEvNS_16Flash_fwd_paramsE:
        /* <DEDUP_REMOVED lines=23> */
[----:B------:R-:W-:Y:S05]  /*0170*/  CALL.REL.NOINC `($__internal_8_$__cuda_sm20_div_s64) ;  /* 0x0000493000007944 */ /* 0x000fea0003c00000 */
[----:B------:R-:W-:Y:S05]  /*0180*/  BRA `(.L_x_381) ;  /* 0x0000013000007947 */ /* 0x000fea0003800000 */
.L_x_380:
        /* <DEDUP_REMOVED lines=19> */
.L_x_381:
        /* <DEDUP_REMOVED lines=11> */
[----:B------:R-:W-:Y:S05]  /*0370*/  CALL.REL.NOINC `($__internal_8_$__cuda_sm20_div_s64) ;  /* 0x0000473000007944 */ /* 0x000fea0003c00000 */
[----:B------:R-:W-:Y:S02]  /*0380*/  MOV R8, R22 ;  /* 0x0000001600087202 */ /* 0x000fe40000000f00 */
[----:B------:R-:W-:Y:S01]  /*0390*/  MOV R9, R23 ;  /* 0x0000001700097202 */ /* 0x000fe20000000f00 */
[----:B------:R-:W-:Y:S05]  /*03a0*/  BRA `(.L_x_384) ;  /* 0x0000013000007947 */ /* 0x000fea0003800000 */
.L_x_383:
        /* <DEDUP_REMOVED lines=19> */
.L_x_384:
[----:B------:R-:W-:Y:S05]  /*04e0*/  BSYNC B0 ;  /* 0x0000000000007941 */ /* 0x000fea0003800000 */
.L_x_382:
        /* <DEDUP_REMOVED lines=42> */
.L_x_386:
        /* <DEDUP_REMOVED lines=19> */
.L_x_387:
[----:B------:R-:W-:Y:S05]  /*08c0*/  BSYNC B0 ;  /* 0x0000000000007941 */ /* 0x000fea0003800000 */
.L_x_385:
        /* <DEDUP_REMOVED lines=74> */
[----:B------:R-:W-:Y:S02]  /*0d70*/  MOV R40, R22 ;  /* 0x0000001600287202 */ /* 0x000fe40000000f00 */
[----:B------:R-:W-:Y:S01]  /*0d80*/  MOV R41, R23 ;  /* 0x0000001700297202 */ /* 0x000fe20000000f00 */
[----:B------:R-:W-:Y:S05]  /*0d90*/  BRA `(.L_x_390) ;  /* 0x0000013000007947 */ /* 0x000fea0003800000 */
.L_x_389:
        /* <DEDUP_REMOVED lines=19> */
.L_x_390:
[----:B------:R-:W-:Y:S05]  /*0ed0*/  BSYNC B0 ;  /* 0x0000000000007941 */ /* 0x000fea0003800000 */
.L_x_388:
        /* <DEDUP_REMOVED lines=41> */
.L_x_392:
        /* <DEDUP_REMOVED lines=19> */
.L_x_393:
[----:B------:R-:W-:Y:S05]  /*12a0*/  BSYNC B0 ;  /* 0x0000000000007941 */ /* 0x000fea0003800000 */
.L_x_391:
        /* <DEDUP_REMOVED lines=236> */
[----:B------:R-:W-:Y:S05]  /*2170*/  CALL.REL.NOINC `($__internal_8_$__cuda_sm20_div_s64) ;  /* 0x0000293000007944 */ /* 0x000fea0003c00000 */
        /* <DEDUP_REMOVED lines=10> */
.L_x_398:
        /* <DEDUP_REMOVED lines=22> */
.L_x_399:
[----:B------:R-:W-:Y:S05]  /*2380*/  BSYNC B0 ;  /* 0x0000000000007941 */ /* 0x000fea0003800000 */
.L_x_397:
[----:B------:R-:W-:Y:S01]  /*2390*/  LOP3.LUT R19, R17, R0, RZ, 0xfc, !PT ;  /* 0x0000000011137212 */ /* 0x000fe200078efcff */
[----:B------:R-:W-:Y:S03]  /*23a0*/  BSSY B0, `(.L_x_400) ;  /* 0x0000028000007945 */ /* 0x000fe60003800000 */
[----:B------:R-:W-:-:S13]  /*23b0*/  ISETP.NE.U32.AND P0, PT, R19, RZ, PT ;  /* 0x000000ff1300720c */ /* 0x000fda0003f05070 */
[----:B------:R-:W-:Y:S05]  /*23c0*/  @!P0 BRA `(.L_x_401) ;  /* 0x000000f000008947 */ /* 0x000fea0003800000 */
[----:B------:R-:W-:Y:S01]  /*23d0*/  IMAD.MOV.U32 R28, RZ, RZ, R29 ;  /* 0x000000ffff1c7224 */ /* 0x000fe200078e001d */
[----:B------:R-:W-:Y:S02]  /*23e0*/  MOV R25, R0 ;  /* 0x0000000000197202 */ /* 0x000fe40000000f00 */
[----:B------:R-:W-:Y:S02]  /*23f0*/  MOV R26, 0x2410 ;  /* 0x00002410001a7802 */ /* 0x000fe40000000f00 */
[----:B------:R-:W-:Y:S05]  /*2400*/  CALL.REL.NOINC `($__internal_8_$__cuda_sm20_div_s64) ;  /* 0x000026a000007944 */ /* 0x000fea0003c00000 */
        /* <DEDUP_REMOVED lines=11> */
.L_x_401:
        /* <DEDUP_REMOVED lines=22> */
.L_x_402:
[----:B------:R-:W-:Y:S05]  /*2620*/  BSYNC B0 ;  /* 0x0000000000007941 */ /* 0x000fea0003800000 */
.L_x_400:
        /* <DEDUP_REMOVED lines=11> */
[----:B------:R-:W-:Y:S05]  /*26e0*/  CALL.REL.NOINC `($__internal_8_$__cuda_sm20_div_s64) ;  /* 0x000023c000007944 */ /* 0x000fea0003c00000 */
[----:B------:R-:W-:-:S04]  /*26f0*/  IADD3 R17, P0, RZ, -R22, RZ ;  /* 0x80000016ff117210 */ /* 0x000fc80007f1e0ff */
[----:B------:R-:W-:Y:S01]  /*2700*/  IADD3.X R18, RZ, ~R23, RZ, P0, !PT ;  /* 0x80000017ff127210 */ /* 0x000fe200007fe4ff */
[----:B------:R-:W-:-:S04]  /*2710*/  IMAD.WIDE.U32 R42, R5, R17, R42 ;  /* 0x00000011052a7225 */ /* 0x000fc800078e002a */
[----:B------:R-:W-:-:S04]  /*2720*/  IMAD R18, R18, R5, RZ ;  /* 0x0000000512127224 */ /* 0x000fc800078e02ff */
[----:B------:R-:W-:-:S05]  /*2730*/  IMAD R4, R4, R17, R18 ;  /* 0x0000001104047224 */ /* 0x000fca00078e0212 */
[----:B------:R-:W-:Y:S01]  /*2740*/  IADD3 R4, R43, R4, RZ ;  /* 0x000000042b047210 */ /* 0x000fe20007ffe0ff */
[----:B------:R-:W-:Y:S05]  /*2750*/  BRA `(.L_x_405) ;  /* 0x0000016000007947 */ /* 0x000fea0003800000 */
.L_x_404:
        /* <DEDUP_REMOVED lines=22> */
.L_x_405:
[----:B------:R-:W-:Y:S05]  /*28c0*/  BSYNC B0 ;  /* 0x0000000000007941 */ /* 0x000fea0003800000 */
.L_x_403:
        /* <DEDUP_REMOVED lines=38> */
[----:B------:R-:W-:Y:S05]  /*2b30*/  CALL.REL.NOINC `($__internal_8_$__cuda_sm20_div_s64) ;  /* 0x00001f7000007944 */ /* 0x000fea0003c00000 */
        /* <DEDUP_REMOVED lines=12> */
.L_x_407:
        /* <DEDUP_REMOVED lines=23> */
.L_x_408:
[----:B------:R-:W-:Y:S05]  /*2d70*/  BSYNC B0 ;  /* 0x0000000000007941 */ /* 0x000fea0003800000 */
.L_x_406:
        /* <DEDUP_REMOVED lines=18> */
.L_x_410:
        /* <DEDUP_REMOVED lines=22> */
.L_x_411:
[----:B------:R-:W-:Y:S05]  /*3000*/  BSYNC B0 ;  /* 0x0000000000007941 */ /* 0x000fea0003800000 */
.L_x_409:
        /* <DEDUP_REMOVED lines=22> */
.L_x_413:
        /* <DEDUP_REMOVED lines=23> */
.L_x_414:
[----:B------:R-:W-:Y:S05]  /*32e0*/  BSYNC B0 ;  /* 0x0000000000007941 */ /* 0x000fea0003800000 */
.L_x_412:
        /* <DEDUP_REMOVED lines=25> */
[----:B------:R-:W-:Y:S05]  /*3480*/  CALL.REL.NOINC `($__internal_8_$__cuda_sm20_div_s64) ;  /* 0x0000162000007944 */ /* 0x000fea0003c00000 */
        /* <DEDUP_REMOVED lines=11> */
.L_x_416:
        /* <DEDUP_REMOVED lines=23> */
.L_x_417:
[----:B------:R-:W-:Y:S05]  /*36b0*/  BSYNC B0 ;  /* 0x0000000000007941 */ /* 0x000fea0003800000 */
.L_x_415:
        /* <DEDUP_REMOVED lines=27> */
.L_x_419:
        /* <DEDUP_REMOVED lines=23> */
.L_x_420:
[----:B------:R-:W-:Y:S05]  /*39e0*/  BSYNC B0 ;  /* 0x0000000000007941 */ /* 0x000fea0003800000 */
.L_x_418:
        /* <DEDUP_REMOVED lines=20> */
.L_x_396:
[----:B------:R-:W-:-:S04]  /*3b30*/  LEA R2, P0, R38, c[0x0][0x200], 0x2 ;  /* 0x0000800026027a11 */ /* 0x000fc800078010ff */
[----:B------:R-:W-:-:S05]  /*3b40*/  LEA.HI.X R3, R38, c[0x0][0x204], R39, 0x2, P0 ;  /* 0x0000810026037a11 */ /* 0x000fca00000f1427 */
[----:B------:R0:W-:Y:S04]  /*3b50*/  STG.E [R2.64], R31 ;  /* 0x0000001f02007986 */ /* 0x0001e8000c10190a */
.L_x_395:
[----:B------:R-:W-:Y:S05]  /*3b60*/  BSYNC B1 ;  /* 0x0000000000017941 */ /* 0x000fea0003800000 */
.L_x_394:
[C---:B------:R-:W-:Y:S01]  /*3b70*/  ISETP.GE.OR P0, PT, R36.reuse, c[0x0][0x314], P2 ;  /* 0x0000c50024007a0c */ /* 0x040fe20001706670 */
[----:B------:R-:W-:Y:S01]  /*3b80*/  IMAD.MOV.U32 R21, RZ, RZ, c[0x0][0x314] ;  /* 0x0000c500ff157624 */ /* 0x000fe200078e00ff */
[C---:B------:R-:W-:Y:S01]  /*3b90*/  IADD3 R0, R36.reuse, 0x20, RZ ;  /* 0x0000002024007810 */ /* 0x040fe20007ffe0ff */
[----:B------:R-:W-:Y:S01]  /*3ba0*/  IMAD.SHL.U32 R36, R36, 0x4, RZ ;  /* 0x0000000424247824 */ /* 0x000fe200078e00ff */
[----:B0-----:R-:W-:Y:S02]  /*3bb0*/  CS2R R4, SRZ ;  /* 0x0000000000047805 */ /* 0x001fe4000001ff00 */
[----:B------:R-:W-:Y:S01]  /*3bc0*/  ISETP.GE.OR P2, PT, R0, c[0x0][0x314], P2 ;  /* 0x0000c50000007a0c */ /* 0x000fe20001746670 */
[----:B------:R-:W-:-:S06]  /*3bd0*/  HFMA2.MMA R0, -RZ, RZ, 0, 0 ;  /* 0x00000000ff007435 */ /* 0x000fcc00000001ff */
[----:B------:R-:W-:-:S04]  /*3be0*/  @!P0 FADD.FTZ R3, -R31, R34 ;  /* 0x000000221f038221 */ /* 0x000fc80000010100 */
[----:B------:R-:W-:Y:S02]  /*3bf0*/  @!P0 FMUL.FTZ R3, R3, 1.4426950216293334961 ;  /* 0x3fb8aa3b03038820 */ /* 0x000fe40000410000 */
[----:B------:R-:W-:Y:S02]  /*3c00*/  @!P2 FADD.FTZ R31, -R31, R33 ;  /* 0x000000211f1fa221 */ /* 0x000fe40000010100 */
[----:B------:R-:W0:Y:S02]  /*3c10*/  @!P0 MUFU.EX2 R6, R3 ;  /* 0x0000000300068308 */ /* 0x000e240000000800 */
[----:B------:R-:W-:-:S06]  /*3c20*/  @!P2 FMUL.FTZ R8, R31, 1.4426950216293334961 ;  /* 0x3fb8aa3b1f08a820 */ /* 0x000fcc0000410000 */
[----:B------:R-:W1:Y:S01]  /*3c30*/  @!P2 MUFU.EX2 R8, R8 ;  /* 0x000000080008a308 */ /* 0x000e620000000800 */
[----:B0-----:R0:W-:Y:S01]  /*3c40*/  @!P0 STS [R27.X4], R6 ;  /* 0x000000061b008388 */ /* 0x0011e20000004800 */
[----:B------:R-:W-:Y:S01]  /*3c50*/  ISETP.GE.AND P0, PT, R21, 0x1, PT ;  /* 0x000000011500780c */ /* 0x000fe20003f06270 */
[----:B------:R-:W-:Y:S02]  /*3c60*/  CS2R R2, SRZ ;  /* 0x0000000000027805 */ /* 0x000fe4000001ff00 */
[----:B-1----:R1:W-:Y:S01]  /*3c70*/  @!P2 STS [R27.X4+0x280], R8 ;  /* 0x000280081b00a388 */ /* 0x0023e20000004800 */
[----:B0-----:R-:W-:Y:S01]  /*3c80*/  CS2R R6, SRZ ;  /* 0x0000000000067805 */ /* 0x001fe2000001ff00 */
[----:B-1----:R-:W-:Y:S02]  /*3c90*/  MOV R8, RZ ;  /* 0x000000ff00087202 */ /* 0x002fe40000000f00 */
        /* <DEDUP_REMOVED lines=29> */
.L_x_423:
        /* <DEDUP_REMOVED lines=57> */
.L_x_422:
        /* <DEDUP_REMOVED lines=35> */
.L_x_424:
[----:B------:R-:W-:-:S13]  /*4430*/  ISETP.LT.OR P4, PT, R22, c[0x0][0x314], P4 ;  /* 0x0000c50016007a0c */ /* 0x000fda0002781670 */
[----:B------:R-:W-:Y:S05]  /*4440*/  @!P4 BRA `(.L_x_421) ;  /* 0x000000f00000c947 */ /* 0x000fea0003800000 */
[----:B------:R-:W-:Y:S01]  /*4450*/  ISETP.GE.AND P0, PT, R11, R24, PT ;  /* 0x000000180b00720c */ /* 0x000fe20003f06270 */
[----:B------:R-:W-:-:S12]  /*4460*/  BSSY B0, `(.L_x_425) ;  /* 0x0000004000007945 */ /* 0x000fd80003800000 */
[----:B------:R-:W-:Y:S05]  /*4470*/  @P0 BRA `(.L_x_426) ;  /* 0x0000002000000947 */ /* 0x000fea0003800000 */
[----:B------:R0:W5:Y:S04]  /*4480*/  LDG.E.128 R12, [R30.64+-0x200] ;  /* 0xfffe000a1e0c7981 */ /* 0x000168000c1e1d00 */
[----:B------:R0:W5:Y:S02]  /*4490*/  LDG.E.128 R16, [R30.64] ;  /* 0x0000000a1e107981 */ /* 0x000164000c1e1d00 */
.L_x_426:
[----:B------:R-:W-:Y:S05]  /*44a0*/  BSYNC B0 ;  /* 0x0000000000007941 */ /* 0x000fea0003800000 */
.L_x_425:
        /* <DEDUP_REMOVED lines=9> */
.L_x_421:
        /* <DEDUP_REMOVED lines=87> */
        .weak           $__internal_8_$__cuda_sm20_div_s64
        .type           $__internal_8_$__cuda_sm20_div_s64,@function
        .size           $__internal_8_$__cuda_sm20_div_s64,(.L_x_8866 - $__internal_8_$__cuda_sm20_div_s64)
$__internal_8_$__cuda_sm20_div_s64:
        /* <DEDUP_REMOVED lines=83> */
[----:B------:R-:W-:Y:S06]  /*4fe0*/  RET.REL.NODEC R44 `(_ZN5flash32flash_fwd_splitkv_combine_kernelI23Flash_fwd_kernel_traitsILi256ELi64ELi64ELi4ELb0ELb0EN7cutlass10bfloat16_tE19Flash_kernel_traitsILi256ELi64ELi64ELi4ES3_EELi4ELi6ELb1EEEvNS_16Flash_fwd_paramsE) ;  /* 0xffffb0102c007950 */ /* 0x000fec0003c3ffff */
.L_x_427:
        /* <DEDUP_REMOVED lines=9> */
.L_x_8866:


//--------------------- .text._ZN5flash32flash_fwd_splitkv_combine_kernelI23Flash_fwd_kernel_traitsILi256ELi64ELi64ELi4ELb0ELb0EN7cutlass10bfloat16_tE19Flash_kernel_traitsILi256ELi64ELi64ELi4ES3_EELi4ELi5ELb1EEEvNS_16Flash_fwd_paramsE --------------------------
	.section	.text._ZN5flash32flash_fwd_splitkv_combine_kernelI23Flash_fwd_kernel_traitsILi256ELi64ELi64ELi4ELb0ELb0EN7cutlass10bfloat16_tE19Flash_kernel_traitsILi256ELi64ELi64ELi4ES3_EELi4ELi5ELb1EEEvNS_16Flash_fwd_paramsE,"ax",@progbits
	.sectioninfo	@"SHI_REGISTERS=52"
	.align	128
        .global         _ZN5flash32flash_fwd_splitkv_combine_kernelI23Flash_fwd_kernel_traitsILi256ELi64ELi64ELi4ELb0ELb0EN7cutlass10bfloat16_tE19Flash_kernel_traitsILi256ELi64ELi64ELi4ES3_EELi4ELi5ELb1EEEvNS_16Flash_fwd_paramsE
        .type           _ZN5flash32flash_fwd_splitkv_combine_kernelI23Flash_fwd_kernel_traitsILi256ELi64ELi64ELi4ELb0ELb0EN7cutlass10bfloat16_tE19Flash_kernel_traitsILi256ELi64ELi64ELi4ES3_EELi4ELi5ELb1EEEvNS_16Flash_fwd_paramsE,@function
        .size           _ZN5flash32flash_fwd_splitkv_combine_kernelI23Flash_fwd_kernel_traitsILi256ELi64ELi64ELi4ELb0ELb0EN7cutlass10bfloat16_tE19Flash_kernel_traitsILi256ELi64ELi64ELi4ES3_EELi4ELi5ELb1EEEvNS_16Flash_fwd_paramsE,(.L_x_8867 - _ZN5flash32flash_fwd_splitkv_combine_kernelI23Flash_fwd_kernel_traitsILi256ELi64ELi64ELi4ELb0ELb0EN7cutlass10bfloat16_tE19Flash_kernel_traitsILi256ELi64ELi64ELi4ES3_EELi4ELi5ELb1EEEvNS_16Flash_fwd_paramsE)
        .other          _ZN5flash32flash_fwd_splitkv_combine_kernelI23Flash_fwd_kernel_traitsILi256ELi64ELi64ELi4ELb0ELb0EN7cutlass10bfloat16_tE19Flash_kernel_traitsILi256ELi64ELi64ELi4ES3_EELi4ELi5ELb1EEEvNS_16Flash_fwd_paramsE,@"STO_CUDA_ENTRY STV_DEFAULT"
_ZN5flash32flash_fwd_splitkv_combine_kernelI23Flash_fwd_kernel_traitsILi256ELi64ELi64ELi4ELb0ELb0EN7cutlass10bfloat16_tE19Flash_kernel_traitsILi256ELi64ELi64ELi4ES3_EELi4ELi5ELb1EEEvNS_16Flash_fwd_paramsE:
.text._ZN5flash32flash_fwd_splitkv_combine_kernelI23Flash_fwd_kernel_traitsILi256ELi64ELi64ELi4ELb0ELb0EN7cutlass10bfloat16_tE19Flash_kernel_traitsILi256ELi64ELi64ELi4ES3_EELi4ELi5ELb1EEEvNS_16Flash_fwd_paramsE:
        /* <DEDUP_REMOVED lines=23> */
[----:B------:R-:W-:Y:S05]  /*0170*/  CALL.REL.NOINC `($__internal_9_$__cuda_sm20_div_s64) ;  /* 0x000048c000007944 */ /* 0x000fea0003c00000 */
[----:B------:R-:W-:Y:S05]  /*0180*/  BRA `(.L_x_429) ;  /* 0x0000013000007947 */ /* 0x000fea0003800000 */
.L_x_428:
        /* <DEDUP_REMOVED lines=19> */
.L_x_429:
        /* <DEDUP_REMOVED lines=12> */
[----:B------:R-:W-:Y:S05]  /*0380*/  CALL.REL.NOINC `($__internal_9_$__cuda_sm20_div_s64) ;  /* 0x000046b000007944 */ /* 0x000fea0003c00000 */
[----:B------:R-:W-:Y:S02]  /*0390*/  MOV R8, R20 ;  /* 0x0000001400087202 */ /* 0x000fe40000000f00 */
[----:B------:R-:W-:Y:S01]  /*03a0*/  MOV R9, R21 ;  /* 0x0000001500097202 */ /* 0x000fe20000000f00 */
[----:B------:R-:W-:Y:S05]  /*03b0*/  BRA `(.L_x_432) ;  /* 0x0000013000007947 */ /* 0x000fea0003800000 */
.L_x_431:
        /* <DEDUP_REMOVED lines=19> */
.L_x_432:
[----:B------:R-:W-:Y:S05]  /*04f0*/  BSYNC B0 ;  /* 0x0000000000007941 */ /* 0x000fea0003800000 */
.L_x_430:
        /* <DEDUP_REMOVED lines=43> */
.L_x_434:
        /* <DEDUP_REMOVED lines=19> */
.L_x_435:
[----:B------:R-:W-:Y:S05]  /*08e0*/  BSYNC B0 ;  /* 0x0000000000007941 */ /* 0x000fea0003800000 */
.L_x_433:
        /* <DEDUP_REMOVED lines=74> */
[----:B------:R-:W-:Y:S02]  /*0d90*/  MOV R32, R20 ;  /* 0x0000001400207202 */ /* 0x000fe40000000f00 */
[----:B------:R-:W-:Y:S01]  /*0da0*/  MOV R33, R21 ;  /* 0x0000001500217202 */ /* 0x000fe20000000f00 */
[----:B------:R-:W-:Y:S05]  /*0db0*/  BRA `(.L_x_438) ;  /* 0x0000013000007947 */ /* 0x000fea0003800000 */
.L_x_437:
        /* <DEDUP_REMOVED lines=19> */
.L_x_438:
[----:B------:R-:W-:Y:S05]  /*0ef0*/  BSYNC B0 ;  /* 0x0000000000007941 */ /* 0x000fea0003800000 */
.L_x_436:
        /* <DEDUP_REMOVED lines=41> */
.L_x_440:
        /* <DEDUP_REMOVED lines=19> */
.L_x_441:
[----:B------:R-:W-:Y:S05]  /*12c0*/  BSYNC B0 ;  /* 0x0000000000007941 */ /* 0x000fea0003800000 */
.L_x_439:
        /* <DEDUP_REMOVED lines=131> */
.L_x_443:
[----:B------:R-:W-:Y:S05]  /*1b00*/  BSYNC B0 ;  /* 0x0000000000007941 */ /* 0x000fea0003800000 */
.L_x_442:
        /* <DEDUP_REMOVED lines=99> */
.L_x_448:
        /* <DEDUP_REMOVED lines=22> */
.L_x_449:
[----:B------:R-:W-:Y:S05]  /*22a0*/  BSYNC B0 ;  /* 0x0000000000007941 */ /* 0x000fea0003800000 */
.L_x_447:
[----:B------:R-:W-:Y:S01]  /*22b0*/  LOP3.LUT R19, R17, R0, RZ, 0xfc, !PT ;  /* 0x0000000011137212 */ /* 0x000fe200078efcff */
[----:B------:R-:W-:Y:S03]  /*22c0*/  BSSY B0, `(.L_x_450) ;  /* 0x0000028000007945 */ /* 0x000fe60003800000 */
[----:B------:R-:W-:-:S13]  /*22d0*/  ISETP.NE.U32.AND P0, PT, R19, RZ, PT ;  /* 0x000000ff1300720c */ /* 0x000fda0003f05070 */
[----:B------:R-:W-:Y:S05]  /*22e0*/  @!P0 BRA `(.L_x_451) ;  /* 0x000000f000008947 */ /* 0x000fea0003800000 */
[----:B------:R-:W-:Y:S01]  /*22f0*/  IMAD.MOV.U32 R24, RZ, RZ, R30 ;  /* 0x000000ffff187224 */ /* 0x000fe200078e001e */
[----:B------:R-:W-:Y:S02]  /*2300*/  MOV R23, R0 ;  /* 0x0000000000177202 */ /* 0x000fe40000000f00 */
[----:B------:R-:W-:Y:S02]  /*2310*/  MOV R22, 0x2330 ;  /* 0x0000233000167802 */ /* 0x000fe40000000f00 */
[----:B------:R-:W-:Y:S05]  /*2320*/  CALL.REL.NOINC `($__internal_9_$__cuda_sm20_div_s64) ;  /* 0x0000271000007944 */ /* 0x000fea0003c00000 */
        /* <DEDUP_REMOVED lines=11> */
.L_x_451:
        /* <DEDUP_REMOVED lines=22> */
.L_x_452:
[----:B------:R-:W-:Y:S05]  /*2540*/  BSYNC B0 ;  /* 0x0000000000007941 */ /* 0x000fea0003800000 */
.L_x_450:
        /* <DEDUP_REMOVED lines=11> */
[----:B------:R-:W-:Y:S05]  /*2600*/  CALL.REL.NOINC `($__internal_9_$__cuda_sm20_div_s64) ;  /* 0x0000243000007944 */ /* 0x000fea0003c00000 */
[----:B------:R-:W-:-:S04]  /*2610*/  IADD3 R17, P0, RZ, -R20, RZ ;  /* 0x80000014ff117210 */ /* 0x000fc80007f1e0ff */
[----:B------:R-:W-:Y:S01]  /*2620*/  IADD3.X R18, RZ, ~R21, RZ, P0, !PT ;  /* 0x80000015ff127210 */ /* 0x000fe200007fe4ff */
[----:B------:R-:W-:-:S04]  /*2630*/  IMAD.WIDE.U32 R36, R5, R17, R36 ;  /* 0x0000001105247225 */ /* 0x000fc800078e0024 */
[----:B------:R-:W-:-:S04]  /*2640*/  IMAD R18, R18, R5, RZ ;  /* 0x0000000512127224 */ /* 0x000fc800078e02ff */
[----:B------:R-:W-:-:S05]  /*2650*/  IMAD R4, R4, R17, R18 ;  /* 0x0000001104047224 */ /* 0x000fca00078e0212 */
[----:B------:R-:W-:Y:S01]  /*2660*/  IADD3 R4, R37, R4, RZ ;  /* 0x0000000425047210 */ /* 0x000fe20007ffe0ff */
[----:B------:R-:W-:Y:S05]  /*2670*/  BRA `(.L_x_455) ;  /* 0x0000016000007947 */ /* 0x000fea0003800000 */
.L_x_454:
        /* <DEDUP_REMOVED lines=22> */
.L_x_455:
[----:B------:R-:W-:Y:S05]  /*27e0*/  BSYNC B0 ;  /* 0x0000000000007941 */ /* 0x000fea0003800000 */
.L_x_453:
        /* <DEDUP_REMOVED lines=38> */
[----:B------:R-:W-:Y:S05]  /*2a50*/  CALL.REL.NOINC `($__internal_9_$__cuda_sm20_div_s64) ;  /* 0x00001fe000007944 */ /* 0x000fea0003c00000 */
        /* <DEDUP_REMOVED lines=12> */
.L_x_457:
        /* <DEDUP_REMOVED lines=23> */
.L_x_458:
[----:B------:R-:W-:Y:S05]  /*2c90*/  BSYNC B0 ;  /* 0x0000000000007941 */ /* 0x000fea0003800000 */
.L_x_456:
        /* <DEDUP_REMOVED lines=19> */
.L_x_460:
        /* <DEDUP_REMOVED lines=22> */
.L_x_461:
[----:B------:R-:W-:Y:S05]  /*2f30*/  BSYNC B0 ;  /* 0x0000000000007941 */ /* 0x000fea0003800000 */
.L_x_459:
        /* <DEDUP_REMOVED lines=20> */
.L_x_463:
        /* <DEDUP_REMOVED lines=23> */
.L_x_464:
[----:B------:R-:W-:Y:S05]  /*31f0*/  BSYNC B0 ;  /* 0x0000000000007941 */ /* 0x000fea0003800000 */
.L_x_462:
        /* <DEDUP_REMOVED lines=25> */
[----:B------:R-:W-:Y:S05]  /*3390*/  CALL.REL.NOINC `($__internal_9_$__cuda_sm20_div_s64) ;  /* 0x000016a000007944 */ /* 0x000fea0003c00000 */
        /* <DEDUP_REMOVED lines=12> */
.L_x_466:
        /* <DEDUP_REMOVED lines=23> */
.L_x_467:
[----:B------:R-:W-:Y:S05]  /*35d0*/  BSYNC B0 ;  /* 0x0000000000007941 */ /* 0x000fea0003800000 */
.L_x_465:
        /* <DEDUP_REMOVED lines=29> */
.L_x_469:
        /* <DEDUP_REMOVED lines=23> */
.L_x_470:
[----:B------:R-:W-:Y:S05]  /*3920*/  BSYNC B0 ;  /* 0x0000000000007941 */ /* 0x000fea0003800000 */
.L_x_468:
        /* <DEDUP_REMOVED lines=20> */
.L_x_446:
[----:B------:R-:W-:-:S04]  /*3a70*/  LEA R2, P0, R36, c[0x0][0x200], 0x2 ;  /* 0x0000800024027a11 */ /* 0x000fc800078010ff */
[----:B------:R-:W-:-:S05]  /*3a80*/  LEA.HI.X R3, R36, c[0x0][0x204], R37, 0x2, P0 ;  /* 0x0000810024037a11 */ /* 0x000fca00000f1425 */
[----:B------:R0:W-:Y:S04]  /*3a90*/  STG.E [R2.64], R28 ;  /* 0x0000001c02007986 */ /* 0x0001e8000c10190a */
.L_x_445:
[----:B------:R-:W-:Y:S05]  /*3aa0*/  BSYNC B1 ;  /* 0x0000000000017941 */ /* 0x000fea0003800000 */
.L_x_444:
[----:B------:R-:W1:Y:S01]  /*3ab0*/  S2R R0, SR_TID.X ;  /* 0x0000000000007919 */ /* 0x000e620000002100 */
[----:B------:R-:W-:Y:S01]  /*3ac0*/  IMAD.MOV.U32 R21, RZ, RZ, c[0x0][0x314] ;  /* 0x0000c500ff157624 */ /* 0x000fe200078e00ff */
[----:B------:R-:W-:Y:S01]  /*3ad0*/  CS2R R4, SRZ ;  /* 0x0000000000047805 */ /* 0x000fe2000001ff00 */
[----:B------:R-:W-:Y:S01]  /*3ae0*/  CS2R R6, SRZ ;  /* 0x0000000000067805 */ /* 0x000fe2000001ff00 */
[----:B01----:R-:W-:-:S04]  /*3af0*/  SHF.R.S32.HI R3, RZ, 0x1f, R0 ;  /* 0x0000001fff037819 */ /* 0x003fc80000011400 */
[----:B------:R-:W-:Y:S02]  /*3b00*/  LEA.HI R20, R3, R0, RZ, 0x5 ;  /* 0x0000000003147211 */ /* 0x000fe400078f28ff */
[----:B------:R-:W-:Y:S02]  /*3b10*/  CS2R R2, SRZ ;  /* 0x0000000000027805 */ /* 0x000fe4000001ff00 */
[----:B------:R-:W-:Y:S02]  /*3b20*/  LOP3.LUT R25, R20, 0xffffffe0, RZ, 0xc0, !PT ;  /* 0xffffffe014197812 */ /* 0x000fe400078ec0ff */
[----:B------:R-:W-:-:S03]  /*3b30*/  SHF.R.S32.HI R20, RZ, 0x5, R20 ;  /* 0x00000005ff147819 */ /* 0x000fc60000011414 */
[----:B------:R-:W-:-:S05]  /*3b40*/  IMAD.IADD R25, R0, 0x1, -R25 ;  /* 0x0000000100197824 */ /* 0x000fca00078e0a19 */
[----:B------:R-:W-:-:S04]  /*3b50*/  ISETP.GE.AND P0, PT, R25, c[0x0][0x314], PT ;  /* 0x0000c50019007a0c */ /* 0x000fc80003f06270 */
[----:B------:R-:W-:Y:S01]  /*3b60*/  ISETP.LT.AND P0, PT, R0, 0x80, !P0 ;  /* 0x000000800000780c */ /* 0x000fe20004701270 */
[----:B------:R-:W-:-:S12]  /*3b70*/  HFMA2.MMA R0, -RZ, RZ, 0, 0 ;  /* 0x00000000ff007435 */ /* 0x000fd800000001ff */
[----:B------:R-:W-:Y:S02]  /*3b80*/  @P0 FADD.FTZ R8, -R28, R29 ;  /* 0x0000001d1c080221 */ /* 0x000fe40000010100 */
[C---:B------:R-:W-:Y:S01]  /*3b90*/  @P0 IMAD R9, R25.reuse, 0x5, R20 ;  /* 0x0000000519090824 */ /* 0x040fe200078e0214 */
[----:B------:R-:W-:Y:S01]  /*3ba0*/  SHF.L.U32 R25, R25, 0x2, RZ ;  /* 0x0000000219197819 */ /* 0x000fe200000006ff */
[----:B------:R-:W-:-:S06]  /*3bb0*/  @P0 FMUL.FTZ R8, R8, 1.4426950216293334961 ;  /* 0x3fb8aa3b08080820 */ /* 0x000fcc0000410000 */
[----:B------:R-:W0:Y:S02]  /*3bc0*/  @P0 MUFU.EX2 R8, R8 ;  /* 0x0000000800080308 */ /* 0x000e240000000800 */
[----:B0-----:R0:W-:Y:S04]  /*3bd0*/  @P0 STS [R9.X4], R8 ;  /* 0x0000000809000388 */ /* 0x0011e80000004800 */
[----:B------:R-:W-:Y:S01]  /*3be0*/  BAR.SYNC.DEFER_BLOCKING 0x0 ;  /* 0x0000000000007b1d */ /* 0x000fe20000010000 */
[----:B------:R-:W-:Y:S01]  /*3bf0*/  ISETP.GE.AND P0, PT, R21, 0x1, PT ;  /* 0x000000011500780c */ /* 0x000fe20003f06270 */
[----:B0-----:R-:W-:-:S12]  /*3c00*/  IMAD.MOV.U32 R8, RZ, RZ, RZ ;  /* 0x000000ffff087224 */ /* 0x001fd800078e00ff */
[----:B------:R-:W-:Y:S05]  /*3c10*/  @!P0 BRA `(.L_x_471) ;  /* 0x000008b000008947 */ /* 0x000fea0003800000 */
[----:B------:R-:W-:Y:S01]  /*3c20*/  ULDC UR5, c[0x0][0x22c] ;  /* 0x00008b0000057ab9 */ /* 0x000fe20000000800 */
[C---:B------:R-:W-:Y:S01]  /*3c30*/  IMAD R29, R20.reuse, 0x100, R25 ;  /* 0x00000100141d7824 */ /* 0x040fe200078e0219 */
[----:B------:R-:W-:Y:S01]  /*3c40*/  UIMAD UR5, UR8, UR5, URZ ;  /* 0x00000005080572a4 */ /* 0x000fe2000f8e023f */
[----:B------:R-:W-:Y:S01]  /*3c50*/  ISETP.GT.AND P1, PT, R21, 0x3, PT ;  /* 0x000000031500780c */ /* 0x000fe20003f24270 */
[C---:B------:R-:W-:Y:S01]  /*3c60*/  IMAD R26, R11.reuse, c[0x0][0x22c], RZ ;  /* 0x00008b000b1a7a24 */ /* 0x040fe200078e02ff */
[----:B------:R-:W-:Y:S01]  /*3c70*/  PLOP3.LUT P4, PT, PT, PT, PT, 0x80, 0x0 ;  /* 0x000000000000781c */ /* 0x000fe20003f8f070 */
[----:B------:R-:W-:Y:S01]  /*3c80*/  USHF.R.S32.HI UR4, URZ, 0x1f, UR5 ;  /* 0x0000001f3f047899 */ /* 0x000fe20008011405 */
[----:B------:R-:W-:Y:S01]  /*3c90*/  IADD3 R23, R11, -UR8, RZ ;  /* 0x800000080b177c10 */ /* 0x000fe2000fffe0ff */
[----:B------:R-:W-:Y:S01]  /*3ca0*/  IMAD.SHL.U32 R10, R20, 0x4, RZ ;  /* 0x00000004140a7824 */ /* 0x000fe200078e00ff */
[C---:B------:R-:W-:Y:S01]  /*3cb0*/  IADD3 R0, P0, R29.reuse, UR5, RZ ;  /* 0x000000051d007c10 */ /* 0x040fe2000ff1e0ff */
[----:B------:R-:W-:Y:S01]  /*3cc0*/  IMAD.MOV.U32 R22, RZ, RZ, RZ ;  /* 0x000000ffff167224 */ /* 0x000fe200078e00ff */
[----:B------:R-:W-:Y:S01]  /*3cd0*/  CS2R R12, SRZ ;  /* 0x00000000000c7805 */ /* 0x000fe2000001ff00 */
[----:B------:R-:W-:Y:S01]  /*3ce0*/  CS2R R14, SRZ ;  /* 0x00000000000e7805 */ /* 0x000fe2000001ff00 */
[----:B------:R-:W-:Y:S01]  /*3cf0*/  LEA.HI.X.SX32 R29, R29, UR4, 0x1, P0 ;  /* 0x000000041d1d7c11 */ /* 0x000fe200080f0eff */
[----:B------:R-:W-:Y:S01]  /*3d00*/  CS2R R16, SRZ ;  /* 0x0000000000107805 */ /* 0x000fe2000001ff00 */
[----:B------:R-:W-:Y:S01]  /*3d10*/  LEA R24, P0, R0, c[0x0][0x1d8], 0x2 ;  /* 0x0000760000187a11 */ /* 0x000fe200078010ff */
[----:B------:R-:W-:Y:S01]  /*3d20*/  CS2R R18, SRZ ;  /* 0x0000000000127805 */ /* 0x000fe2000001ff00 */
[----:B------:R-:W-:-:S02]  /*3d30*/  IMAD.WIDE R26, R26, 0x4, RZ ;  /* 0x000000041a1a7825 */ /* 0x000fc400078e02ff */
[----:B------:R-:W-:Y:S02]  /*3d40*/  LEA.HI.X R29, R0, c[0x0][0x1dc], R29, 0x2, P0 ;  /* 0x00007700001d7a11 */ /* 0x000fe400000f141d */
[----:B------:R-:W-:Y:S01]  /*3d50*/  IADD3 R24, P0, R24, 0x200, RZ ;  /* 0x0000020018187810 */ /* 0x000fe20007f1e0ff */
[----:B------:R-:W-:-:S04]  /*3d60*/  IMAD.MOV.U32 R0, RZ, RZ, RZ ;  /* 0x000000ffff007224 */ /* 0x000fc800078e00ff */
[----:B------:R-:W-:Y:S01]  /*3d70*/  IMAD.X R29, RZ, RZ, R29, P0 ;  /* 0x000000ffff1d7224 */ /* 0x000fe200000e061d */
[----:B------:R-:W-:Y:S05]  /*3d80*/  @!P1 BRA `(.L_x_472) ;  /* 0x000003e000009947 */ /* 0x000fea0003800000 */
[----:B------:R-:W-:Y:S02]  /*3d90*/  PLOP3.LUT P4, PT, PT, PT, PT, 0x8, 0x0 ;  /* 0x000000000000781c */ /* 0x000fe40003f8e170 */
[CC--:B------:R-:W-:Y:S02]  /*3da0*/  ISETP.GE.AND P3, PT, R20.reuse, R23.reuse, PT ;  /* 0x000000171400720c */ /* 0x0c0fe40003f66270 */
[----:B------:R-:W-:Y:S02]  /*3db0*/  ISETP.GE.AND P0, PT, R20, R23, PT ;  /* 0x000000171400720c */ /* 0x000fe40003f06270 */
[----:B------:R-:W-:-:S04]  /*3dc0*/  IADD3 R21, R21, -0x3, RZ ;  /* 0xfffffffd15157810 */ /* 0x000fc80007ffe0ff */
.L_x_473:
[----:B------:R-:W-:Y:S01]  /*3dd0*/  MOV R28, R24 ;  /* 0x00000018001c7202 */ /* 0x000fe20000000f00 */
[----:B------:R-:W0:Y:S01]  /*3de0*/  LDS R9, [R10] ;  /* 0x000000000a097984 */ /* 0x000e220000000800 */
[----:B------:R-:W-:Y:S02]  /*3df0*/  IADD3 R22, R22, 0x4, RZ ;  /* 0x0000000416167810 */ /* 0x000fe40007ffe0ff */
[----:B------:R-:W-:Y:S01]  /*3e00*/  IADD3 R32, P1, R26, R28, RZ ;  /* 0x0000001c1a207210 */ /* 0x000fe20007f3e0ff */
[----:B------:R1:W0:Y:S01]  /*3e10*/  @!P3 LDG.E.128 R12, [R28.64+-0x200] ;  /* 0xfffe000a1c0cb981 */ /* 0x000222000c1e1d00 */
[----:B------:R-:W-:Y:S02]  /*3e20*/  ISETP.GE.AND P2, PT, R22, R21, PT ;  /* 0x000000151600720c */ /* 0x000fe40003f46270 */
[C---:B------:R-:W-:Y:S01]  /*3e30*/  IADD3.X R33, R27.reuse, R29, RZ, P1, !PT ;  /* 0x0000001d1b217210 */ /* 0x040fe20000ffe4ff */
[----:B------:R1:W2:Y:S01]  /*3e40*/  @!P3 LDG.E.128 R16, [R28.64] ;  /* 0x0000000a1c10b981 */ /* 0x0002a2000c1e1d00 */
[----:B------:R-:W-:Y:S02]  /*3e50*/  PLOP3.LUT P3, PT, P0, PT, PT, 0x80, 0x0 ;  /* 0x000000000000781c */ /* 0x000fe4000076f070 */
[C---:B------:R-:W-:Y:S04]  /*3e60*/  IADD3 R30, P1, R26.reuse, R32, RZ ;  /* 0x000000201a1e7210 */ /* 0x040fe80007f3e0ff */
[C---:B------:R-:W-:Y:S02]  /*3e70*/  IADD3.X R31, R27.reuse, R33, RZ, P1, !PT ;  /* 0x000000211b1f7210 */ /* 0x040fe40000ffe4ff */
[C---:B-1----:R-:W-:Y:S04]  /*3e80*/  IADD3 R28, P1, R26.reuse, R30, RZ ;  /* 0x0000001e1a1c7210 */ /* 0x042fe80007f3e0ff */
[----:B------:R-:W-:Y:S02]  /*3e90*/  IADD3.X R29, R27, R31, RZ, P1, !PT ;  /* 0x0000001f1b1d7210 */ /* 0x000fe40000ffe4ff */
[----:B------:R-:W-:Y:S01]  /*3ea0*/  IADD3 R24, P1, R26, R28, RZ ;  /* 0x0000001c1a187210 */ /* 0x000fe20007f3e0ff */
[C---:B0-----:R-:W-:Y:S02]  /*3eb0*/  FFMA.FTZ R8, R9.reuse, R12, R8 ;  /* 0x0000000c09087223 */ /* 0x041fe40000010008 */
[C---:B------:R-:W-:Y:S02]  /*3ec0*/  FFMA.FTZ R7, R9.reuse, R13, R7 ;  /* 0x0000000d09077223 */ /* 0x040fe40000010007 */
[C---:B------:R-:W-:Y:S02]  /*3ed0*/  FFMA.FTZ R6, R9.reuse, R14, R6 ;  /* 0x0000000e09067223 */ /* 0x040fe40000010006 */
[C---:B------:R-:W-:Y:S02]  /*3ee0*/  FFMA.FTZ R5, R9.reuse, R15, R5 ;  /* 0x0000000f09057223 */ /* 0x040fe40000010005 */
[C---:B--2---:R-:W-:Y:S01]  /*3ef0*/  FFMA.FTZ R4, R9.reuse, R16, R4 ;  /* 0x0000001009047223 */ /* 0x044fe20000010004 */
[----:B------:R-:W2:Y:S01]  /*3f00*/  @!P3 LDG.E.128 R12, [R32.64+-0x200] ;  /* 0xfffe000a200cb981 */ /* 0x000ea2000c1e1d00 */
[C---:B------:R-:W-:Y:S02]  /*3f10*/  FFMA.FTZ R3, R9.reuse, R17, R3 ;  /* 0x0000001109037223 */ /* 0x040fe40000010003 */
[C---:B------:R-:W-:Y:S02]  /*3f20*/  FFMA.FTZ R2, R9.reuse, R18, R2 ;  /* 0x0000001209027223 */ /* 0x040fe40000010002 */
[----:B------:R-:W-:Y:S02]  /*3f30*/  FFMA.FTZ R0, R9, R19, R0 ;  /* 0x0000001309007223 */ /* 0x000fe40000010000 */
[----:B------:R-:W3:Y:S04]  /*3f40*/  @!P3 LDG.E.128 R16, [R32.64] ;  /* 0x0000000a2010b981 */ /* 0x000ee8000c1e1d00 */
[----:B------:R-:W2:Y:S02]  /*3f50*/  LDS R9, [R10+0x14] ;  /* 0x000014000a097984 */ /* 0x000ea40000000800 */
        /* <DEDUP_REMOVED lines=21> */
[----:B------:R1:W2:Y:S01]  /*40b0*/  LDS R9, [R10+0x3c] ;  /* 0x00003c000a097984 */ /* 0x0002a20000000800 */
[----:B0-----:R-:W-:Y:S02]  /*40c0*/  IADD3.X R29, R27, R29, RZ, P1, !PT ;  /* 0x0000001d1b1d7210 */ /* 0x001fe40000ffe4ff */
[----:B-1----:R-:W-:Y:S01]  /*40d0*/  IADD3 R10, R10, 0x50, RZ ;  /* 0x000000500a0a7810 */ /* 0x002fe20007ffe0ff */
        /* <DEDUP_REMOVED lines=9> */
.L_x_472:
[----:B------:R-:W-:-:S04]  /*4170*/  IADD3 R9, -R22, c[0x0][0x314], RZ ;  /* 0x0000c50016097a10 */ /* 0x000fc80007ffe1ff */
[----:B------:R-:W-:-:S13]  /*4180*/  ISETP.GT.AND P0, PT, R9, 0x1, PT ;  /* 0x000000010900780c */ /* 0x000fda0003f04270 */
[----:B------:R-:W-:Y:S05]  /*4190*/  @!P0 BRA `(.L_x_474) ;  /* 0x0000021000008947 */ /* 0x000fea0003800000 */
[----:B------:R-:W-:Y:S01]  /*41a0*/  ISETP.GE.AND P0, PT, R20, R23, PT ;  /* 0x000000171400720c */ /* 0x000fe20003f06270 */
[----:B------:R-:W0:Y:S01]  /*41b0*/  LDS R35, [R10] ;  /* 0x000000000a237984 */ /* 0x000e220000000800 */
[----:B------:R-:W-:-:S03]  /*41c0*/  IADD3 R36, P1, R26, R24, RZ ;  /* 0x000000181a247210 */ /* 0x000fc60007f3e0ff */
[----:B------:R1:W2:Y:S08]  /*41d0*/  LDS R34, [R10+0x14] ;  /* 0x000014000a227984 */ /* 0x0002b00000000800 */
[----:B------:R-:W-:-:S05]  /*41e0*/  @!P0 MOV R28, R24 ;  /* 0x00000018001c8202 */ /* 0x000fca0000000f00 */
[----:B------:R-:W0:Y:S04]  /*41f0*/  @!P0 LDG.E.128 R12, [R28.64+-0x200] ;  /* 0xfffe000a1c0c8981 */ /* 0x000e28000c1e1d00 */
[----:B------:R-:W3:Y:S01]  /*4200*/  @!P0 LDG.E.128 R16, [R28.64] ;  /* 0x0000000a1c108981 */ /* 0x000ee2000c1e1d00 */
[----:B------:R-:W-:Y:S01]  /*4210*/  IADD3.X R37, R27, R29, RZ, P1, !PT ;  /* 0x0000001d1b257210 */ /* 0x000fe20000ffe4ff */
[-C--:B0-----:R-:W-:Y:S02]  /*4220*/  FFMA.FTZ R33, R12, R35.reuse, R8 ;  /* 0x000000230c217223 */ /* 0x081fe40000010008 */
[-C--:B------:R-:W-:Y:S02]  /*4230*/  FFMA.FTZ R32, R13, R35.reuse, R7 ;  /* 0x000000230d207223 */ /* 0x080fe40000010007 */
[----:B------:R-:W-:-:S02]  /*4240*/  FFMA.FTZ R31, R14, R35, R6 ;  /* 0x000000230e1f7223 */ /* 0x000fc40000010006 */
[-C--:B------:R-:W-:Y:S02]  /*4250*/  FFMA.FTZ R30, R15, R35.reuse, R5 ;  /* 0x000000230f1e7223 */ /* 0x080fe40000010005 */
[-C--:B---3--:R-:W-:Y:S01]  /*4260*/  FFMA.FTZ R21, R16, R35.reuse, R4 ;  /* 0x0000002310157223 */ /* 0x088fe20000010004 */
[----:B------:R-:W2:Y:S01]  /*4270*/  @!P0 LDG.E.128 R12, [R36.64+-0x200] ;  /* 0xfffe000a240c8981 */ /* 0x000ea2000c1e1d00 */
[-C--:B------:R-:W-:Y:S02]  /*4280*/  FFMA.FTZ R28, R17, R35.reuse, R3 ;  /* 0x00000023111c7223 */ /* 0x080fe40000010003 */
[-C--:B------:R-:W-:Y:S02]  /*4290*/  FFMA.FTZ R9, R18, R35.reuse, R2 ;  /* 0x0000002312097223 */ /* 0x080fe40000010002 */
[----:B------:R-:W-:Y:S02]  /*42a0*/  FFMA.FTZ R0, R19, R35, R0 ;  /* 0x0000002313007223 */ /* 0x000fe40000010000 */
[----:B------:R-:W3:Y:S01]  /*42b0*/  @!P0 LDG.E.128 R16, [R36.64] ;  /* 0x0000000a24108981 */ /* 0x000ee2000c1e1d00 */
[----:B------:R-:W-:-:S02]  /*42c0*/  IADD3 R24, P0, R26, R36, RZ ;  /* 0x000000241a187210 */ /* 0x000fc40007f1e0ff */
[----:B------:R-:W-:Y:S02]  /*42d0*/  IADD3 R22, R22, 0x1, RZ ;  /* 0x0000000116167810 */ /* 0x000fe40007ffe0ff */
[----:B------:R-:W-:Y:S02]  /*42e0*/  IADD3 R26, R10, 0x14, RZ ;  /* 0x000000140a1a7810 */ /* 0x000fe40007ffe0ff */
[----:B------:R-:W-:Y:S02]  /*42f0*/  IADD3.X R29, R27, R37, RZ, P0, !PT ;  /* 0x000000251b1d7210 */ /* 0x000fe400007fe4ff */
[----:B------:R-:W-:Y:S02]  /*4300*/  PLOP3.LUT P4, PT, PT, PT, PT, 0x8, 0x0 ;  /* 0x000000000000781c */ /* 0x000fe40003f8e170 */
[----:B------:R-:W-:Y:S02]  /*4310*/  IADD3 R22, R22, 0x1, RZ ;  /* 0x0000000116167810 */ /* 0x000fe40007ffe0ff */
[----:B-1----:R-:W-:Y:S01]  /*4320*/  IADD3 R10, R26, 0x14, RZ ;  /* 0x000000141a0a7810 */ /* 0x002fe20007ffe0ff */
[----:B--2---:R-:W-:-:S02]  /*4330*/  FFMA.FTZ R8, R12, R34, R33 ;  /* 0x000000220c087223 */ /* 0x004fc40000010021 */
[-C--:B------:R-:W-:Y:S02]  /*4340*/  FFMA.FTZ R7, R13, R34.reuse, R32 ;  /* 0x000000220d077223 */ /* 0x080fe40000010020 */
[-C--:B------:R-:W-:Y:S02]  /*4350*/  FFMA.FTZ R6, R14, R34.reuse, R31 ;  /* 0x000000220e067223 */ /* 0x080fe4000001001f */
[-C--:B------:R-:W-:Y:S02]  /*4360*/  FFMA.FTZ R5, R15, R34.reuse, R30 ;  /* 0x000000220f057223 */ /* 0x080fe4000001001e */
[-C--:B---3--:R-:W-:Y:S02]  /*4370*/  FFMA.FTZ R4, R16, R34.reuse, R21 ;  /* 0x0000002210047223 */ /* 0x088fe40000010015 */
[-C--:B------:R-:W-:Y:S02]  /*4380*/  FFMA.FTZ R3, R17, R34.reuse, R28 ;  /* 0x0000002211037223 */ /* 0x080fe4000001001c */
[----:B------:R-:W-:-:S02]  /*4390*/  FFMA.FTZ R2, R18, R34, R9 ;  /* 0x0000002212027223 */ /* 0x000fc40000010009 */
[----:B------:R-:W-:Y:S02]  /*43a0*/  FFMA.FTZ R0, R19, R34, R0 ;  /* 0x0000002213007223 */ /* 0x000fe40000010000 */
.L_x_474:
[----:B------:R-:W-:Y:S02]  /*43b0*/  ISETP.LT.OR P4, PT, R22, c[0x0][0x314], P4 ;  /* 0x0000c50016007a0c */ /* 0x000fe40002781670 */
[----:B------:R-:W-:-:S11]  /*43c0*/  MOV R28, R24 ;  /* 0x00000018001c7202 */ /* 0x000fd60000000f00 */
[----:B------:R-:W-:Y:S05]  /*43d0*/  @!P4 BRA `(.L_x_471) ;  /* 0x000000f00000c947 */ /* 0x000fea0003800000 */
[----:B------:R-:W-:Y:S01]  /*43e0*/  ISETP.GE.AND P0, PT, R20, R23, PT ;  /* 0x000000171400720c */ /* 0x000fe20003f06270 */
[----:B------:R-:W-:-:S12]  /*43f0*/  BSSY B0, `(.L_x_475) ;  /* 0x0000004000007945 */ /* 0x000fd80003800000 */
[----:B------:R-:W-:Y:S05]  /*4400*/  @P0 BRA `(.L_x_476) ;  /* 0x0000002000000947 */ /* 0x000fea0003800000 */
[----:B------:R0:W5:Y:S04]  /*4410*/  LDG.E.128 R12, [R28.64+-0x200] ;  /* 0xfffe000a1c0c7981 */ /* 0x000168000c1e1d00 */
[----:B------:R0:W5:Y:S02]  /*4420*/  LDG.E.128 R16, [R28.64] ;  /* 0x0000000a1c107981 */ /* 0x000164000c1e1d00 */
.L_x_476:
[----:B------:R-:W-:Y:S05]  /*4430*/  BSYNC B0 ;  /* 0x0000000000007941 */ /* 0x000fea0003800000 */
.L_x_475:
        /* <DEDUP_REMOVED lines=9> */
.L_x_471:
        /* <DEDUP_REMOVED lines=25> */
[----:B-1----:R-:W1:Y:S04]  /*4660*/  MUFU.RCP R0, R0 ;  /* 0x0000000000007308 */ /* 0x002e680000001000 */
[----:B------:R-:W-:-:S13]  /*4670*/  ISETP.GT.U32.AND P1, PT, R2, R11, PT ;  /* 0x0000000b0200720c */ /* 0x000fda0003f24070 */
[----:B------:R-:W-:Y:S01]  /*4680*/  @!P1 IMAD.IADD R11, R11, 0x1, -R2 ;  /* 0x000000010b0b9824 */ /* 0x000fe200078e0a02 */
[----:B------:R-:W-:Y:S02]  /*4690*/  @!P1 IADD3 R6, R6, 0x1, RZ ;  /* 0x0000000106069810 */ /* 0x000fe40007ffe0ff */
[----:B-1----:R-:W-:Y:S02]  /*46a0*/  IADD3 R12, R0, 0xffffffe, RZ ;  /* 0x0ffffffe000c7810 */ /* 0x002fe40007ffe0ff */
[----:B------:R-:W-:Y:S02]  /*46b0*/  ISETP.GE.U32.AND P2, PT, R11, R2, PT ;  /* 0x000000020b00720c */ /* 0x000fe40003f46070 */
[----:B------:R-:W-:Y:S01]  /*46c0*/  LOP3.LUT R2, R20, R7, RZ, 0x3c, !PT ;  /* 0x0000000714027212 */ /* 0x000fe200078e3cff */
[----:B------:R1:W2:Y:S01]  /*46d0*/  F2I.FTZ.U32.TRUNC.NTZ R13, R12 ;  /* 0x0000000c000d7305 */ /* 0x0002a2000021f000 */
[----:B------:R-:W-:Y:S02]  /*46e0*/  ISETP.NE.AND P1, PT, R7, RZ, PT ;  /* 0x000000ff0700720c */ /* 0x000fe40003f25270 */
[----:B------:R-:W-:-:S07]  /*46f0*/  ISETP.GE.AND P0, PT, R2, RZ, PT ;  /* 0x000000ff0200720c */ /* 0x000fce0003f06270 */
[----:B------:R-:W-:-:S06]  /*4700*/  @P2 IADD3 R6, R6, 0x1, RZ ;  /* 0x0000000106062810 */ /* 0x000fcc0007ffe0ff */
        /* <DEDUP_REMOVED lines=22> */
[----:B------:R-:W-:Y:S01]  /*4870*/  IMAD R0, R6, c[0x0][0x1e4], R3 ;  /* 0x0000790006007a24 */ /* 0x000fe200078e0203 */
[----:B------:R-:W-:Y:S02]  /*4880*/  IADD3 R3, R25, 0x80, RZ ;  /* 0x0000008019037810 */ /* 0x000fe40007ffe0ff */
[----:B------:R-:W-:Y:S01]  /*4890*/  @P2 IADD3 R11, R11, 0x1, RZ ;  /* 0x000000010b0b2810 */ /* 0x000fe20007ffe0ff */
[----:B------:R-:W-:-:S04]  /*48a0*/  IMAD.IADD R13, R13, 0x1, R0 ;  /* 0x000000010d0d7824 */ /* 0x000fc800078e0200 */
[----:B------:R-:W-:Y:S01]  /*48b0*/  @!P1 IMAD.MOV R11, RZ, RZ, -R11 ;  /* 0x000000ffff0b9224 */ /* 0x000fe200078e0a0b */
[----:B------:R-:W-:-:S04]  /*48c0*/  @!P0 LOP3.LUT R11, RZ, c[0x0][0x214], RZ, 0x33, !PT ;  /* 0x00008500ff0b8a12 */ /* 0x000fc800078e33ff */
        /* <DEDUP_REMOVED lines=11> */
[----:B------:R-:W-:-:S03]  /*4980*/  IADD3 R2, P0, R3, R12, RZ ;  /* 0x0000000c03027210 */ /* 0x000fc60007f1e0ff */
[----:B------:R-:W-:Y:S01]  /*4990*/  IMAD.IADD R6, R13, 0x1, R0 ;  /* 0x000000010d067824 */ /* 0x000fe200078e0200 */
[----:B------:R-:W-:-:S04]  /*49a0*/  IADD3 R0, P1, R25, R12, RZ ;  /* 0x0000000c19007210 */ /* 0x000fc80007f3e0ff */
        /* <DEDUP_REMOVED lines=9> */
        .weak           $__internal_9_$__cuda_sm20_div_s64
        .type           $__internal_9_$__cuda_sm20_div_s64,@function
        .size           $__internal_9_$__cuda_sm20_div_s64,(.L_x_8867 - $__internal_9_$__cuda_sm20_div_s64)
$__internal_9_$__cuda_sm20_div_s64:
        /* <DEDUP_REMOVED lines=83> */
[----:B------:R-:W-:Y:S06]  /*4f70*/  RET.REL.NODEC R26 `(_ZN5flash32flash_fwd_splitkv_combine_kernelI23Flash_fwd_kernel_traitsILi256ELi64ELi64ELi4ELb0ELb0EN7cutlass10bfloat16_tE19Flash_kernel_traitsILi256ELi64ELi64ELi4ES3_EELi4ELi5ELb1EEEvNS_16Flash_fwd_paramsE) ;  /* 0xffffb0801a007950 */ /* 0x000fec0003c3ffff */
.L_x_477:
        /* <DEDUP_REMOVED lines=16> */
.L_x_8867:


//--------------------- .text._ZN5flash32flash_fwd_splitkv_combine_kernelI23Flash_fwd_kernel_traitsILi256ELi64ELi64ELi4ELb0ELb0EN7cutlass10bfloat16_tE19Flash_kernel_traitsILi256ELi64ELi64ELi4ES3_EELi4ELi4ELb1EEEvNS_16Flash_fwd_paramsE --------------------------
	.section	.text._ZN5flash32flash_fwd_splitkv_combine_kernelI23Flash_fwd_kernel_traitsILi256ELi64ELi64ELi4ELb0ELb0EN7cutlass10bfloat16_tE19Flash_kernel_traitsILi256ELi64ELi64ELi4ES3_EELi4ELi4ELb1EEEvNS_16Flash_fwd_paramsE,"ax",@progbits
	.sectioninfo	@"SHI_REGISTERS=52"
	.align	128
        .global         _ZN5flash32flash_fwd_splitkv_combine_kernelI23Flash_fwd_kernel_traitsILi256ELi64ELi64ELi4ELb0ELb0EN7cutlass10bfloat16_tE19Flash_kernel_traitsILi256ELi64ELi64ELi4ES3_EELi4ELi4ELb1EEEvNS_16Flash_fwd_paramsE
        .type           _ZN5flash32flash_fwd_splitkv_combine_kernelI23Flash_fwd_kernel_traitsILi256ELi64ELi64ELi4ELb0ELb0EN7cutlass10bfloat16_tE19Flash_kernel_traitsILi256ELi64ELi64ELi4ES3_EELi4ELi4ELb1EEEvNS_16Flash_fwd_paramsE,@function
        .size           _ZN5flash32flash_fwd_splitkv_combine_kernelI23Flash_fwd_kernel_traitsILi256ELi64ELi64ELi4ELb0ELb0EN7cutlass10bfloat16_tE19Flash_kernel_traitsILi256ELi64ELi64ELi4ES3_EELi4ELi4ELb1EEEvNS_16Flash_fwd_paramsE,(.L_x_8868 - _ZN5flash32flash_fwd_splitkv_combine_kernelI23Flash_fwd_kernel_traitsILi256ELi64ELi64ELi4ELb0ELb0EN7cutlass10bfloat16_tE19Flash_kernel_traitsILi256ELi64ELi64ELi4ES3_EELi4ELi4ELb1EEEvNS_16Flash_fwd_paramsE)
        .other          _ZN5flash32flash_fwd_splitkv_combine_kernelI23Flash_fwd_kernel_traitsILi256ELi64ELi64ELi4ELb0ELb0EN7cutlass10bfloat16_tE19Flash_kernel_traitsILi256ELi64ELi64ELi4ES3_EELi4ELi4ELb1EEEvNS_16Flash_fwd_paramsE,@"STO_CUDA_ENTRY STV_DEFAULT"
_ZN5flash32flash_fwd_splitkv_combine_kernelI23Flash_fwd_kernel_traitsILi256ELi64ELi64ELi4ELb0ELb0EN7cutlass10bfloat16_tE19Flash_kernel_traitsILi256ELi64ELi64ELi4ES3_EELi4ELi4ELb1EEEvNS_16Flash_fwd_paramsE:
.text._ZN5flash32flash_fwd_splitkv_combine_kernelI23Flash_fwd_kernel_traitsILi256ELi64ELi64ELi4ELb0ELb0EN7cutlass10bfloat16_tE19Flash_kernel_traitsILi256ELi64ELi64ELi4ES3_EELi4ELi4ELb1EEEvNS_16Flash_fwd_paramsE:
        /* <DEDUP_REMOVED lines=23> */
[----:B------:R-:W-:Y:S05]  /*0170*/  CALL.REL.NOINC `($__internal_10_$__cuda_sm20_div_s64) ;  /* 0x0000489000007944 */ /* 0x000fea0003c00000 */
[----:B------:R-:W-:Y:S05]  /*0180*/  BRA `(.L_x_479) ;  /* 0x0000013000007947 */ /* 0x000fea0003800000 */
.L_x_478:
        /* <DEDUP_REMOVED lines=19> */
.L_x_479:
        /* <DEDUP_REMOVED lines=12> */
[----:B------:R-:W-:Y:S05]  /*0380*/  CALL.REL.NOINC `($__internal_10_$__cuda_sm20_div_s64) ;  /* 0x0000468000007944 */ /* 0x000fea0003c00000 */
[----:B------:R-:W-:Y:S02]  /*0390*/  MOV R8, R20 ;  /* 0x0000001400087202 */ /* 0x000fe40000000f00 */
[----:B------:R-:W-:Y:S01]  /*03a0*/  MOV R9, R21 ;  /* 0x0000001500097202 */ /* 0x000fe20000000f00 */
[----:B------:R-:W-:Y:S05]  /*03b0*/  BRA `(.L_x_482) ;  /* 0x0000013000007947 */ /* 0x000fea0003800000 */
.L_x_481:
        /* <DEDUP_REMOVED lines=19> */
.L_x_482:
[----:B------:R-:W-:Y:S05]  /*04f0*/  BSYNC B0 ;  /* 0x0000000000007941 */ /* 0x000fea0003800000 */
.L_x_480:
        /* <DEDUP_REMOVED lines=43> */
.L_x_484:
        /* <DEDUP_REMOVED lines=19> */
.L_x_485:
[----:B------:R-:W-:Y:S05]  /*08e0*/  BSYNC B0 ;  /* 0x0000000000007941 */ /* 0x000fea0003800000 */
.L_x_483:
        /* <DEDUP_REMOVED lines=74> */
[----:B------:R-:W-:Y:S02]  /*0d90*/  MOV R32, R20 ;  /* 0x0000001400207202 */ /* 0x000fe40000000f00 */
[----:B------:R-:W-:Y:S01]  /*0da0*/  MOV R33, R21 ;  /* 0x0000001500217202 */ /* 0x000fe20000000f00 */
[----:B------:R-:W-:Y:S05]  /*0db0*/  BRA `(.L_x_488) ;  /* 0x0000013000007947 */ /* 0x000fea0003800000 */
.L_x_487:
        /* <DEDUP_REMOVED lines=19> */
.L_x_488:
[----:B------:R-:W-:Y:S05]  /*0ef0*/  BSYNC B0 ;  /* 0x0000000000007941 */ /* 0x000fea0003800000 */
.L_x_486:
        /* <DEDUP_REMOVED lines=41> */
.L_x_490:
        /* <DEDUP_REMOVED lines=19> */
.L_x_491:
[----:B------:R-:W-:Y:S05]  /*12c0*/  BSYNC B0 ;  /* 0x0000000000007941 */ /* 0x000fea0003800000 */
.L_x_489:
        /* <DEDUP_REMOVED lines=131> */
.L_x_493:
[----:B------:R-:W-:Y:S05]  /*1b00*/  BSYNC B0 ;  /* 0x0000000000007941 */ /* 0x000fea0003800000 */
.L_x_492:
        /* <DEDUP_REMOVED lines=95> */
.L_x_498:
        /* <DEDUP_REMOVED lines=22> */
.L_x_499:
[----:B------:R-:W-:Y:S05]  /*2260*/  BSYNC B0 ;  /* 0x0000000000007941 */ /* 0x000fea0003800000 */
.L_x_497:
[----:B------:R-:W-:Y:S01]  /*2270*/  LOP3.LUT R19, R17, R0, RZ, 0xfc, !PT ;  /* 0x0000000011137212 */ /* 0x000fe200078efcff */
[----:B------:R-:W-:Y:S03]  /*2280*/  BSSY B0, `(.L_x_500) ;  /* 0x0000028000007945 */ /* 0x000fe60003800000 */
[----:B------:R-:W-:-:S13]  /*2290*/  ISETP.NE.U32.AND P0, PT, R19, RZ, PT ;  /* 0x000000ff1300720c */ /* 0x000fda0003f05070 */
[----:B------:R-:W-:Y:S05]  /*22a0*/  @!P0 BRA `(.L_x_501) ;  /* 0x000000f000008947 */ /* 0x000fea0003800000 */
[----:B------:R-:W-:Y:S01]  /*22b0*/  IMAD.MOV.U32 R24, RZ, RZ, R30 ;  /* 0x000000ffff187224 */ /* 0x000fe200078e001e */
[----:B------:R-:W-:Y:S02]  /*22c0*/  MOV R23, R0 ;  /* 0x0000000000177202 */ /* 0x000fe40000000f00 */
[----:B------:R-:W-:Y:S02]  /*22d0*/  MOV R22, 0x22f0 ;  /* 0x000022f000167802 */ /* 0x000fe40000000f00 */
[----:B------:R-:W-:Y:S05]  /*22e0*/  CALL.REL.NOINC `($__internal_10_$__cuda_sm20_div_s64) ;  /* 0x0000272000007944 */ /* 0x000fea0003c00000 */
        /* <DEDUP_REMOVED lines=11> */
.L_x_501:
        /* <DEDUP_REMOVED lines=22> */
.L_x_502:
[----:B------:R-:W-:Y:S05]  /*2500*/  BSYNC B0 ;  /* 0x0000000000007941 */ /* 0x000fea0003800000 */
.L_x_500:
        /* <DEDUP_REMOVED lines=11> */
[----:B------:R-:W-:Y:S05]  /*25c0*/  CALL.REL.NOINC `($__internal_10_$__cuda_sm20_div_s64) ;  /* 0x0000244000007944 */ /* 0x000fea0003c00000 */
[----:B------:R-:W-:-:S04]  /*25d0*/  IADD3 R17, P0, RZ, -R20, RZ ;  /* 0x80000014ff117210 */ /* 0x000fc80007f1e0ff */
[----:B------:R-:W-:Y:S01]  /*25e0*/  IADD3.X R18, RZ, ~R21, RZ, P0, !PT ;  /* 0x80000015ff127210 */ /* 0x000fe200007fe4ff */
[----:B------:R-:W-:-:S04]  /*25f0*/  IMAD.WIDE.U32 R36, R5, R17, R36 ;  /* 0x0000001105247225 */ /* 0x000fc800078e0024 */
[----:B------:R-:W-:-:S04]  /*2600*/  IMAD R18, R18, R5, RZ ;  /* 0x0000000512127224 */ /* 0x000fc800078e02ff */
[----:B------:R-:W-:-:S05]  /*2610*/  IMAD R4, R4, R17, R18 ;  /* 0x0000001104047224 */ /* 0x000fca00078e0212 */
[----:B------:R-:W-:Y:S01]  /*2620*/  IADD3 R4, R37, R4, RZ ;  /* 0x0000000425047210 */ /* 0x000fe20007ffe0ff */
[----:B------:R-:W-:Y:S05]  /*2630*/  BRA `(.L_x_505) ;  /* 0x0000016000007947 */ /* 0x000fea0003800000 */
.L_x_504:
        /* <DEDUP_REMOVED lines=22> */
.L_x_505:
[----:B------:R-:W-:Y:S05]  /*27a0*/  BSYNC B0 ;  /* 0x0000000000007941 */ /* 0x000fea0003800000 */
.L_x_503:
        /* <DEDUP_REMOVED lines=38> */
[----:B------:R-:W-:Y:S05]  /*2a10*/  CALL.REL.NOINC `($__internal_10_$__cuda_sm20_div_s64) ;  /* 0x00001ff000007944 */ /* 0x000fea0003c00000 */
        /* <DEDUP_REMOVED lines=12> */
.L_x_507:
        /* <DEDUP_REMOVED lines=23> */
.L_x_508:
[----:B------:R-:W-:Y:S05]  /*2c50*/  BSYNC B0 ;  /* 0x0000000000007941 */ /* 0x000fea0003800000 */
.L_x_506:
        /* <DEDUP_REMOVED lines=19> */
.L_x_510:
        /* <DEDUP_REMOVED lines=22> */
.L_x_511:
[----:B------:R-:W-:Y:S05]  /*2ef0*/  BSYNC B0 ;  /* 0x0000000000007941 */ /* 0x000fea0003800000 */
.L_x_509:
        /* <DEDUP_REMOVED lines=20> */
.L_x_513:
        /* <DEDUP_REMOVED lines=23> */
.L_x_514:
[----:B------:R-:W-:Y:S05]  /*31b0*/  BSYNC B0 ;  /* 0x0000000000007941 */ /* 0x000fea0003800000 */
.L_x_512:
        /* <DEDUP_REMOVED lines=25> */
[----:B------:R-:W-:Y:S05]  /*3350*/  CALL.REL.NOINC `($__internal_10_$__cuda_sm20_div_s64) ;  /* 0x000016b000007944 */ /* 0x000fea0003c00000 */
        /* <DEDUP_REMOVED lines=12> */
.L_x_516:
        /* <DEDUP_REMOVED lines=23> */
.L_x_517:
[----:B------:R-:W-:Y:S05]  /*3590*/  BSYNC B0 ;  /* 0x0000000000007941 */ /* 0x000fea0003800000 */
.L_x_515:
        /* <DEDUP_REMOVED lines=29> */
.L_x_519:
        /* <DEDUP_REMOVED lines=23> */
.L_x_520:
[----:B------:R-:W-:Y:S05]  /*38e0*/  BSYNC B0 ;  /* 0x0000000000007941 */ /* 0x000fea0003800000 */
.L_x_518:
        /* <DEDUP_REMOVED lines=20> */
.L_x_496:
[----:B------:R-:W-:-:S04]  /*3a30*/  LEA R2, P0, R36, c[0x0][0x200], 0x2 ;  /* 0x0000800024027a11 */ /* 0x000fc800078010ff */
[----:B------:R-:W-:-:S05]  /*3a40*/  LEA.HI.X R3, R36, c[0x0][0x204], R37, 0x2, P0 ;  /* 0x0000810024037a11 */ /* 0x000fca00000f1425 */
[----:B------:R0:W-:Y:S04]  /*3a50*/  STG.E [R2.64], R28 ;  /* 0x0000001c02007986 */ /* 0x0001e8000c10190a */
.L_x_495:
[----:B------:R-:W-:Y:S05]  /*3a60*/  BSYNC B1 ;  /* 0x0000000000017941 */ /* 0x000fea0003800000 */
.L_x_494:
[----:B------:R-:W1:Y:S01]  /*3a70*/  S2R R24, SR_TID.X ;  /* 0x0000000000187919 */ /* 0x000e620000002100 */
[----:B------:R-:W-:Y:S01]  /*3a80*/  IMAD.MOV.U32 R20, RZ, RZ, c[0x0][0x314] ;  /* 0x0000c500ff147624 */ /* 0x000fe200078e00ff */
[----:B------:R-:W-:Y:S01]  /*3a90*/  CS2R R4, SRZ ;  /* 0x0000000000047805 */ /* 0x000fe2000001ff00 */
[----:B------:R-:W-:Y:S01]  /*3aa0*/  IMAD.MOV.U32 R8, RZ, RZ, RZ ;  /* 0x000000ffff087224 */ /* 0x000fe200078e00ff */
[----:B-1----:R-:W-:-:S04]  /*3ab0*/  SHF.R.S32.HI R23, RZ, 0x1f, R24 ;  /* 0x0000001fff177819 */ /* 0x002fc80000011418 */
[CC--:B0-----:R-:W-:Y:S02]  /*3ac0*/  LEA.HI R2, R23.reuse, R24.reuse, RZ, 0x4 ;  /* 0x0000001817027211 */ /* 0x0c1fe400078f20ff */
[----:B------:R-:W-:Y:S02]  /*3ad0*/  LEA.HI R23, R23, R24, RZ, 0x5 ;  /* 0x0000001817177211 */ /* 0x000fe400078f28ff */
[----:B------:R-:W-:-:S05]  /*3ae0*/  LOP3.LUT R3, R2, 0xfffffff0, RZ, 0xc0, !PT ;  /* 0xfffffff002037812 */ /* 0x000fca00078ec0ff */
[----:B------:R-:W-:Y:S01]  /*3af0*/  IMAD.IADD R0, R24, 0x1, -R3 ;  /* 0x0000000118007824 */ /* 0x000fe200078e0a03 */
[----:B------:R-:W-:Y:S02]  /*3b00*/  LOP3.LUT R3, R23, 0x3fffffe0, RZ, 0xc0, !PT ;  /* 0x3fffffe017037812 */ /* 0x000fe400078ec0ff */
[----:B------:R-:W-:Y:S02]  /*3b10*/  SHF.R.S32.HI R23, RZ, 0x5, R23 ;  /* 0x00000005ff177819 */ /* 0x000fe40000011417 */
[----:B------:R-:W-:-:S04]  /*3b20*/  ISETP.GE.AND P0, PT, R0, c[0x0][0x314], PT ;  /* 0x0000c50000007a0c */ /* 0x000fc80003f06270 */
[C---:B------:R-:W-:Y:S01]  /*3b30*/  ISETP.GT.OR P0, PT, R24.reuse, 0x3f, P0 ;  /* 0x0000003f1800780c */ /* 0x040fe20000704670 */
[----:B------:R-:W-:-:S04]  /*3b40*/  IMAD.IADD R24, R24, 0x1, -R3 ;  /* 0x0000000118187824 */ /* 0x000fc800078e0a03 */
[----:B------:R-:W-:-:S08]  /*3b50*/  IMAD.SHL.U32 R24, R24, 0x4, RZ ;  /* 0x0000000418187824 */ /* 0x000fd000078e00ff */
[----:B------:R-:W-:Y:S01]  /*3b60*/  @!P0 FADD.FTZ R6, -R28, R29 ;  /* 0x0000001d1c068221 */ /* 0x000fe20000010100 */
[----:B------:R-:W-:Y:S02]  /*3b70*/  @!P0 SHF.R.S32.HI R7, RZ, 0x4, R2 ;  /* 0x00000004ff078819 */ /* 0x000fe40000011402 */
[----:B------:R-:W-:Y:S01]  /*3b80*/  CS2R R2, SRZ ;  /* 0x0000000000027805 */ /* 0x000fe2000001ff00 */
[----:B------:R-:W-:Y:S02]  /*3b90*/  @!P0 FMUL.FTZ R6, R6, 1.4426950216293334961 ;  /* 0x3fb8aa3b06068820 */ /* 0x000fe40000410000 */
[----:B------:R-:W-:Y:S02]  /*3ba0*/  @!P0 IMAD R7, R0, 0x5, R7 ;  /* 0x0000000500078824 */ /* 0x000fe400078e0207 */
[----:B------:R-:W-:Y:S02]  /*3bb0*/  IMAD.MOV.U32 R0, RZ, RZ, RZ ;  /* 0x000000ffff007224 */ /* 0x000fe400078e00ff */
[----:B------:R-:W0:Y:S02]  /*3bc0*/  @!P0 MUFU.EX2 R6, R6 ;  /* 0x0000000600068308 */ /* 0x000e240000000800 */
[----:B0-----:R0:W-:Y:S04]  /*3bd0*/  @!P0 STS [R7.X4], R6 ;  /* 0x0000000607008388 */ /* 0x0011e80000004800 */
[----:B------:R-:W-:Y:S01]  /*3be0*/  BAR.SYNC.DEFER_BLOCKING 0x0 ;  /* 0x0000000000007b1d */ /* 0x000fe20000010000 */
[----:B------:R-:W-:Y:S01]  /*3bf0*/  ISETP.GE.AND P0, PT, R20, 0x1, PT ;  /* 0x000000011400780c */ /* 0x000fe20003f06270 */
[----:B0-----:R-:W-:-:S12]  /*3c00*/  CS2R R6, SRZ ;  /* 0x0000000000067805 */ /* 0x001fd8000001ff00 */
        /* <DEDUP_REMOVED lines=28> */
.L_x_523:
[----:B------:R0:W2:Y:S01]  /*3dd0*/  @!P3 LDG.E.128 R12, [R30.64+-0x200] ;  /* 0xfffe000a1e0cb981 */ /* 0x0000a2000c1e1d00 */
[C---:B------:R-:W-:Y:S02]  /*3de0*/  IADD3 R28, P1, R26.reuse, R30, RZ ;  /* 0x0000001e1a1c7210 */ /* 0x040fe40007f3e0ff */
[----:B------:R-:W-:Y:S01]  /*3df0*/  IADD3 R21, R21, 0x4, RZ ;  /* 0x0000000415157810 */ /* 0x000fe20007ffe0ff */
[----:B------:R0:W3:Y:S01]  /*3e00*/  @!P3 LDG.E.128 R16, [R30.64] ;  /* 0x0000000a1e10b981 */ /* 0x0000e2000c1e1d00 */
[----:B------:R-:W-:Y:S02]  /*3e10*/  PLOP3.LUT P3, PT, P0, PT, PT, 0x80, 0x0 ;  /* 0x000000000000781c */ /* 0x000fe4000076f070 */
[----:B------:R-:W-:Y:S01]  /*3e20*/  IADD3.X R29, R27, R31, RZ, P1, !PT ;  /* 0x0000001f1b1d7210 */ /* 0x000fe20000ffe4ff */
        /* <DEDUP_REMOVED lines=51> */
.L_x_522:
[----:B------:R-:W-:-:S04]  /*4160*/  IADD3 R9, -R21, c[0x0][0x314], RZ ;  /* 0x0000c50015097a10 */ /* 0x000fc80007ffe1ff */
[----:B------:R-:W-:-:S13]  /*4170*/  ISETP.GT.AND P0, PT, R9, 0x1, PT ;  /* 0x000000010900780c */ /* 0x000fda0003f04270 */
[----:B------:R-:W-:Y:S05]  /*4180*/  @!P0 BRA `(.L_x_524) ;  /* 0x0000020000008947 */ /* 0x000fea0003800000 */
[----:B------:R-:W-:Y:S01]  /*4190*/  ISETP.GE.AND P0, PT, R23, R22, PT ;  /* 0x000000161700720c */ /* 0x000fe20003f06270 */
[----:B------:R-:W0:Y:S01]  /*41a0*/  LDS R35, [R10] ;  /* 0x000000000a237984 */ /* 0x000e220000000800 */
[----:B------:R-:W-:-:S03]  /*41b0*/  IADD3 R36, P1, R26, R30, RZ ;  /* 0x0000001e1a247210 */ /* 0x000fc60007f3e0ff */
[----:B------:R1:W2:Y:S08]  /*41c0*/  LDS R34, [R10+0x14] ;  /* 0x000014000a227984 */ /* 0x0002b00000000800 */
[----:B------:R-:W0:Y:S04]  /*41d0*/  @!P0 LDG.E.128 R12, [R30.64+-0x200] ;  /* 0xfffe000a1e0c8981 */ /* 0x000e28000c1e1d00 */
[----:B------:R-:W3:Y:S01]  /*41e0*/  @!P0 LDG.E.128 R16, [R30.64] ;  /* 0x0000000a1e108981 */ /* 0x000ee2000c1e1d00 */
[----:B------:R-:W-:Y:S01]  /*41f0*/  IADD3.X R37, R27, R31, RZ, P1, !PT ;  /* 0x0000001f1b257210 */ /* 0x000fe20000ffe4ff */
[----:B0-----:R-:W-:-:S02]  /*4200*/  FFMA.FTZ R33, R12, R35, R8 ;  /* 0x000000230c217223 */ /* 0x001fc40000010008 */
[-C--:B------:R-:W-:Y:S02]  /*4210*/  FFMA.FTZ R32, R13, R35.reuse, R7 ;  /* 0x000000230d207223 */ /* 0x080fe40000010007 */
[-C--:B------:R-:W-:Y:S02]  /*4220*/  FFMA.FTZ R29, R14, R35.reuse, R6 ;  /* 0x000000230e1d7223 */ /* 0x080fe40000010006 */
[-C--:B------:R-:W-:Y:S02]  /*4230*/  FFMA.FTZ R28, R15, R35.reuse, R5 ;  /* 0x000000230f1c7223 */ /* 0x080fe40000010005 */
[-C--:B---3--:R-:W-:Y:S01]  /*4240*/  FFMA.FTZ R25, R16, R35.reuse, R4 ;  /* 0x0000002310197223 */ /* 0x088fe20000010004 */
[----:B------:R-:W2:Y:S01]  /*4250*/  @!P0 LDG.E.128 R12, [R36.64+-0x200] ;  /* 0xfffe000a240c8981 */ /* 0x000ea2000c1e1d00 */
[-C--:B------:R-:W-:Y:S02]  /*4260*/  FFMA.FTZ R20, R17, R35.reuse, R3 ;  /* 0x0000002311147223 */ /* 0x080fe40000010003 */
[----:B------:R-:W-:-:S02]  /*4270*/  FFMA.FTZ R9, R18, R35, R2 ;  /* 0x0000002312097223 */ /* 0x000fc40000010002 */
[----:B------:R-:W-:Y:S02]  /*4280*/  FFMA.FTZ R0, R19, R35, R0 ;  /* 0x0000002313007223 */ /* 0x000fe40000010000 */
[----:B------:R-:W3:Y:S01]  /*4290*/  @!P0 LDG.E.128 R16, [R36.64] ;  /* 0x0000000a24108981 */ /* 0x000ee2000c1e1d00 */
[----:B------:R-:W-:Y:S02]  /*42a0*/  IADD3 R30, P0, R26, R36, RZ ;  /* 0x000000241a1e7210 */ /* 0x000fe40007f1e0ff */
[----:B------:R-:W-:Y:S02]  /*42b0*/  IADD3 R21, R21, 0x1, RZ ;  /* 0x0000000115157810 */ /* 0x000fe40007ffe0ff */
[----:B------:R-:W-:Y:S02]  /*42c0*/  IADD3 R26, R10, 0x14, RZ ;  /* 0x000000140a1a7810 */ /* 0x000fe40007ffe0ff */
[----:B------:R-:W-:Y:S02]  /*42d0*/  IADD3.X R31, R27, R37, RZ, P0, !PT ;  /* 0x000000251b1f7210 */ /* 0x000fe400007fe4ff */
[----:B------:R-:W-:-:S02]  /*42e0*/  PLOP3.LUT P4, PT, PT, PT, PT, 0x8, 0x0 ;  /* 0x000000000000781c */ /* 0x000fc40003f8e170 */
[----:B------:R-:W-:Y:S02]  /*42f0*/  IADD3 R21, R21, 0x1, RZ ;  /* 0x0000000115157810 */ /* 0x000fe40007ffe0ff */
[----:B-1----:R-:W-:Y:S01]  /*4300*/  IADD3 R10, R26, 0x14, RZ ;  /* 0x000000141a0a7810 */ /* 0x002fe20007ffe0ff */
[-C--:B--2---:R-:W-:Y:S02]  /*4310*/  FFMA.FTZ R8, R12, R34.reuse, R33 ;  /* 0x000000220c087223 */ /* 0x084fe40000010021 */
[-C--:B------:R-:W-:Y:S02]  /*4320*/  FFMA.FTZ R7, R13, R34.reuse, R32 ;  /* 0x000000220d077223 */ /* 0x080fe40000010020 */
[-C--:B------:R-:W-:Y:S02]  /*4330*/  FFMA.FTZ R6, R14, R34.reuse, R29 ;  /* 0x000000220e067223 */ /* 0x080fe4000001001d */
[-C--:B------:R-:W-:Y:S02]  /*4340*/  FFMA.FTZ R5, R15, R34.reuse, R28 ;  /* 0x000000220f057223 */ /* 0x080fe4000001001c */
[----:B---3--:R-:W-:-:S02]  /*4350*/  FFMA.FTZ R4, R16, R34, R25 ;  /* 0x0000002210047223 */ /* 0x008fc40000010019 */
[-C--:B------:R-:W-:Y:S02]  /*4360*/  FFMA.FTZ R3, R17, R34.reuse, R20 ;  /* 0x0000002211037223 */ /* 0x080fe40000010014 */
[-C--:B------:R-:W-:Y:S02]  /*4370*/  FFMA.FTZ R2, R18, R34.reuse, R9 ;  /* 0x0000002212027223 */ /* 0x080fe40000010009 */
[----:B------:R-:W-:Y:S02]  /*4380*/  FFMA.FTZ R0, R19, R34, R0 ;  /* 0x0000002213007223 */ /* 0x000fe40000010000 */
.L_x_524:
[----:B------:R-:W-:-:S13]  /*4390*/  ISETP.LT.OR P4, PT, R21, c[0x0][0x314], P4 ;  /* 0x0000c50015007a0c */ /* 0x000fda0002781670 */
[----:B------:R-:W-:Y:S05]  /*43a0*/  @!P4 BRA `(.L_x_521) ;  /* 0x000000f00000c947 */ /* 0x000fea0003800000 */
[----:B------:R-:W-:Y:S01]  /*43b0*/  ISETP.GE.AND P0, PT, R23, R22, PT ;  /* 0x000000161700720c */ /* 0x000fe20003f06270 */
[----:B------:R-:W-:-:S12]  /*43c0*/  BSSY B0, `(.L_x_525) ;  /* 0x0000004000007945 */ /* 0x000fd80003800000 */
[----:B------:R-:W-:Y:S05]  /*43d0*/  @P0 BRA `(.L_x_526) ;  /* 0x0000002000000947 */ /* 0x000fea0003800000 */
[----:B------:R0:W5:Y:S04]  /*43e0*/  LDG.E.128 R12, [R30.64+-0x200] ;  /* 0xfffe000a1e0c7981 */ /* 0x000168000c1e1d00 */
[----:B------:R0:W5:Y:S02]  /*43f0*/  LDG.E.128 R16, [R30.64] ;  /* 0x0000000a1e107981 */ /* 0x000164000c1e1d00 */
.L_x_526:
[----:B------:R-:W-:Y:S05]  /*4400*/  BSYNC B0 ;  /* 0x0000000000007941 */ /* 0x000fea0003800000 */
.L_x_525:
        /* <DEDUP_REMOVED lines=9> */
.L_x_521:
        /* <DEDUP_REMOVED lines=74> */
[----:B------:R-:W-:-:S03]  /*4940*/  IADD3 R7, R24, 0x80, RZ ;  /* 0x0000008018077810 */ /* 0x000fc60007ffe0ff */
[----:B------:R-:W-:Y:S01]  /*4950*/  IMAD.IADD R6, R3, 0x1, R0 ;  /* 0x0000000103067824 */ /* 0x000fe200078e0200 */
[CC--:B------:R-:W-:Y:S02]  /*4960*/  IADD3 R0, P1, R24.reuse, R2.reuse, RZ ;  /* 0x0000000218007210 */ /* 0x0c0fe40007f3e0ff */
[C---:B------:R-:W-:Y:S02]  /*4970*/  IADD3 R2, P0, R7.reuse, R2, RZ ;  /* 0x0000000207027210 */ /* 0x040fe40007f1e0ff */
[-C--:B------:R-:W-:Y:S02]  /*4980*/  LEA.HI.X.SX32 R3, R24, R6.reuse, 0x1, P1 ;  /* 0x0000000618037211 */ /* 0x080fe400008f0eff */
[----:B------:R-:W-:Y:S02]  /*4990*/  LEA.HI.X.SX32 R7, R7, R6, 0x1, P0 ;  /* 0x0000000607077211 */ /* 0x000fe400000f0eff */
[----:B------:R-:W-:Y:S02]  /*49a0*/  LEA R10, P1, R0, c[0x0][0x1d0], 0x1 ;  /* 0x00007400000a7a11 */ /* 0x000fe400078208ff */
[----:B------:R-:W-:-:S02]  /*49b0*/  LEA R6, P0, R2, c[0x0][0x1d0], 0x1 ;  /* 0x0000740002067a11 */ /* 0x000fc400078008ff */
[----:B------:R-:W-:Y:S02]  /*49c0*/  LEA.HI.X R11, R0, c[0x0][0x1d4], R3, 0x1, P1 ;  /* 0x00007500000b7a11 */ /* 0x000fe400008f0c03 */
[----:B------:R-:W-:-:S03]  /*49d0*/  LEA.HI.X R7, R2, c[0x0][0x1d4], R7, 0x1, P0 ;  /* 0x0000750002077a11 */ /* 0x000fc600000f0c07 */
[----:B------:R-:W-:Y:S04]  /*49e0*/  STG.E.64 [R10.64], R8 ;  /* 0x000000080a007986 */ /* 0x000fe8000c101b0a */
[----:B------:R-:W-:Y:S01]  /*49f0*/  STG.E.64 [R6.64], R4 ;  /* 0x0000000406007986 */ /* 0x000fe2000c101b0a */
[----:B------:R-:W-:Y:S05]  /*4a00*/  EXIT ;  /* 0x000000000000794d */ /* 0x000fea0003800000 */
        .weak           $__internal_10_$__cuda_sm20_div_s64
        .type           $__internal_10_$__cuda_sm20_div_s64,@function
        .size           $__internal_10_$__cuda_sm20_div_s64,(.L_x_8868 - $__internal_10_$__cuda_sm20_div_s64)
$__internal_10_$__cuda_sm20_div_s64:
        /* <DEDUP_REMOVED lines=83> */
[----:B------:R-:W-:Y:S06]  /*4f40*/  RET.REL.NODEC R26 `(_ZN5flash32flash_fwd_splitkv_combine_kernelI23Flash_fwd_kernel_traitsILi256ELi64ELi64ELi4ELb0ELb0EN7cutlass10bfloat16_tE19Flash_kernel_traitsILi256ELi64ELi64ELi4ES3_EELi4ELi4ELb1EEEvNS_16Flash_fwd_paramsE) ;  /* 0xffffb0b01a007950 */ /* 0x000fec0003c3ffff */
.L_x_527:
        /* <DEDUP_REMOVED lines=11> */
.L_x_8868:


//--------------------- .text._ZN5flash32flash_fwd_splitkv_combine_kernelI23Flash_fwd_kernel_traitsILi256ELi64ELi64ELi4ELb0ELb0EN7cutlass10bfloat16_tE19Flash_kernel_traitsILi256ELi64ELi64ELi4ES3_EELi4ELi3ELb1EEEvNS_16Flash_fwd_paramsE --------------------------
	.section	.text._ZN5flash32flash_fwd_splitkv_combine_kernelI23Flash_fwd_kernel_traitsILi256ELi64ELi64ELi4ELb0ELb0EN7cutlass10bfloat16_tE19Flash_kernel_traitsILi256ELi64ELi64ELi4ES3_EELi4ELi3ELb1EEEvNS_16Flash_fwd_paramsE,"ax",@progbits
	.sectioninfo	@"SHI_REGISTERS=52"
	.align	128
        .global         _ZN5flash32flash_fwd_splitkv_combine_kernelI23Flash_fwd_kernel_traitsILi256ELi64ELi64ELi4ELb0ELb0EN7cutlass10bfloat16_tE19Flash_kernel_traitsILi256ELi64ELi64ELi4ES3_EELi4ELi3ELb1EEEvNS_16Flash_fwd_paramsE
        .type           _ZN5flash32flash_fwd_splitkv_combine_kernelI23Flash_fwd_kernel_traitsILi256ELi64ELi64ELi4ELb0ELb0EN7cutlass10bfloat16_tE19Flash_kernel_traitsILi256ELi64ELi64ELi4ES3_EELi4ELi3ELb1EEEvNS_16Flash_fwd_paramsE,@function
        .size           _ZN5flash32flash_fwd_splitkv_combine_kernelI23Flash_fwd_kernel_traitsILi256ELi64ELi64ELi4ELb0ELb0EN7cutlass10bfloat16_tE19Flash_kernel_traitsILi256ELi64ELi64ELi4ES3_EELi4ELi3ELb1EEEvNS_16Flash_fwd_paramsE,(.L_x_8869 - _ZN5flash32flash_fwd_splitkv_combine_kernelI23Flash_fwd_kernel_traitsILi256ELi64ELi64ELi4ELb0ELb0EN7cutlass10bfloat16_tE19Flash_kernel_traitsILi256ELi64ELi64ELi4ES3_EELi4ELi3ELb1EEEvNS_16Flash_fwd_paramsE)
        .other          _ZN5flash32flash_fwd_splitkv_combine_kernelI23Flash_fwd_kernel_traitsILi256ELi64ELi64ELi4ELb0ELb0EN7cutlass10bfloat16_tE19Flash_kernel_traitsILi256ELi64ELi64ELi4ES3_EELi4ELi3ELb1EEEvNS_16Flash_fwd_paramsE,@"STO_CUDA_ENTRY STV_DEFAULT"
_ZN5flash32flash_fwd_splitkv_combine_kernelI23Flash_fwd_kernel_traitsILi256ELi64ELi64ELi4ELb0ELb0EN7cutlass10bfloat16_tE19Flash_kernel_traitsILi256ELi64ELi64ELi4ES3_EELi4ELi3ELb1EEEvNS_16Flash_fwd_paramsE:
.text._ZN5flash32flash_fwd_splitkv_combine_kernelI23Flash_fwd_kernel_traitsILi256ELi64ELi64ELi4ELb0ELb0EN7cutlass10bfloat16_tE19Flash_kernel_traitsILi256ELi64ELi64ELi4ES3_EELi4ELi3ELb1EEEvNS_16Flash_fwd_paramsE:
        /* <DEDUP_REMOVED lines=23> */
[----:B------:R-:W-:Y:S05]  /*0170*/  CALL.REL.NOINC `($__internal_11_$__cuda_sm20_div_s64) ;  /* 0x0000485000007944 */ /* 0x000fea0003c00000 */
[----:B------:R-:W-:Y:S05]  /*0180*/  BRA `(.L_x_529) ;  /* 0x0000013000007947 */ /* 0x000fea0003800000 */
.L_x_528:
        /* <DEDUP_REMOVED lines=19> */
.L_x_529:
        /* <DEDUP_REMOVED lines=12> */
[----:B------:R-:W-:Y:S05]  /*0380*/  CALL.REL.NOINC `($__internal_11_$__cuda_sm20_div_s64) ;  /* 0x0000464000007944 */ /* 0x000fea0003c00000 */
[----:B------:R-:W-:Y:S02]  /*0390*/  MOV R8, R20 ;  /* 0x0000001400087202 */ /* 0x000fe40000000f00 */
[----:B------:R-:W-:Y:S01]  /*03a0*/  MOV R9, R21 ;  /* 0x0000001500097202 */ /* 0x000fe20000000f00 */
[----:B------:R-:W-:Y:S05]  /*03b0*/  BRA `(.L_x_532) ;  /* 0x0000013000007947 */ /* 0x000fea0003800000 */
.L_x_531:
        /* <DEDUP_REMOVED lines=19> */
.L_x_532:
[----:B------:R-:W-:Y:S05]  /*04f0*/  BSYNC B0 ;  /* 0x0000000000007941 */ /* 0x000fea0003800000 */
.L_x_530:
        /* <DEDUP_REMOVED lines=43> */
.L_x_534:
        /* <DEDUP_REMOVED lines=19> */
.L_x_535:
[----:B------:R-:W-:Y:S05]  /*08e0*/  BSYNC B0 ;  /* 0x0000000000007941 */ /* 0x000fea0003800000 */
.L_x_533:
        /* <DEDUP_REMOVED lines=74> */
[----:B------:R-:W-:Y:S02]  /*0d90*/  MOV R32, R20 ;  /* 0x0000001400207202 */ /* 0x000fe40000000f00 */
[----:B------:R-:W-:Y:S01]  /*0da0*/  MOV R33, R21 ;  /* 0x0000001500217202 */ /* 0x000fe20000000f00 */
[----:B------:R-:W-:Y:S05]  /*0db0*/  BRA `(.L_x_538) ;  /* 0x0000013000007947 */ /* 0x000fea0003800000 */
.L_x_537:
        /* <DEDUP_REMOVED lines=19> */
.L_x_538:
[----:B------:R-:W-:Y:S05]  /*0ef0*/  BSYNC B0 ;  /* 0x0000000000007941 */ /* 0x000fea0003800000 */
.L_x_536:
        /* <DEDUP_REMOVED lines=41> */
.L_x_540:
        /* <DEDUP_REMOVED lines=19> */
.L_x_541:
[----:B------:R-:W-:Y:S05]  /*12c0*/  BSYNC B0 ;  /* 0x0000000000007941 */ /* 0x000fea0003800000 */
.L_x_539:
        /* <DEDUP_REMOVED lines=131> */
.L_x_543:
[----:B------:R-:W-:Y:S05]  /*1b00*/  BSYNC B0 ;  /* 0x0000000000007941 */ /* 0x000fea0003800000 */
.L_x_542:
        /* <DEDUP_REMOVED lines=91> */
.L_x_548:
        /* <DEDUP_REMOVED lines=22> */
.L_x_549:
[----:B------:R-:W-:Y:S05]  /*2220*/  BSYNC B0 ;  /* 0x0000000000007941 */ /* 0x000fea0003800000 */
.L_x_547:
[----:B------:R-:W-:Y:S01]  /*2230*/  LOP3.LUT R19, R17, R0, RZ, 0xfc, !PT ;  /* 0x0000000011137212 */ /* 0x000fe200078efcff */
[----:B------:R-:W-:Y:S03]  /*2240*/  BSSY B0, `(.L_x_550) ;  /* 0x0000028000007945 */ /* 0x000fe60003800000 */
[----:B------:R-:W-:-:S13]  /*2250*/  ISETP.NE.U32.AND P0, PT, R19, RZ, PT ;  /* 0x000000ff1300720c */ /* 0x000fda0003f05070 */
[----:B------:R-:W-:Y:S05]  /*2260*/  @!P0 BRA `(.L_x_551) ;  /* 0x000000f000008947 */ /* 0x000fea0003800000 */
[----:B------:R-:W-:Y:S01]  /*2270*/  IMAD.MOV.U32 R24, RZ, RZ, R30 ;  /* 0x000000ffff187224 */ /* 0x000fe200078e001e */
[----:B------:R-:W-:Y:S02]  /*2280*/  MOV R23, R0 ;  /* 0x0000000000177202 */ /* 0x000fe40000000f00 */
[----:B------:R-:W-:Y:S02]  /*2290*/  MOV R22, 0x22b0 ;  /* 0x000022b000167802 */ /* 0x000fe40000000f00 */
[----:B------:R-:W-:Y:S05]  /*22a0*/  CALL.REL.NOINC `($__internal_11_$__cuda_sm20_div_s64) ;  /* 0x0000272000007944 */ /* 0x000fea0003c00000 */
        /* <DEDUP_REMOVED lines=11> */
.L_x_551:
        /* <DEDUP_REMOVED lines=22> */
.L_x_552:
[----:B------:R-:W-:Y:S05]  /*24c0*/  BSYNC B0 ;  /* 0x0000000000007941 */ /* 0x000fea0003800000 */
.L_x_550:
        /* <DEDUP_REMOVED lines=11> */
[----:B------:R-:W-:Y:S05]  /*2580*/  CALL.REL.NOINC `($__internal_11_$__cuda_sm20_div_s64) ;  /* 0x0000244000007944 */ /* 0x000fea0003c00000 */
[----:B------:R-:W-:-:S04]  /*2590*/  IADD3 R17, P0, RZ, -R20, RZ ;  /* 0x80000014ff117210 */ /* 0x000fc80007f1e0ff */
[----:B------:R-:W-:Y:S01]  /*25a0*/  IADD3.X R18, RZ, ~R21, RZ, P0, !PT ;  /* 0x80000015ff127210 */ /* 0x000fe200007fe4ff */
[----:B------:R-:W-:-:S04]  /*25b0*/  IMAD.WIDE.U32 R36, R5, R17, R36 ;  /* 0x0000001105247225 */ /* 0x000fc800078e0024 */
[----:B------:R-:W-:-:S04]  /*25c0*/  IMAD R18, R18, R5, RZ ;  /* 0x0000000512127224 */ /* 0x000fc800078e02ff */
[----:B------:R-:W-:-:S05]  /*25d0*/  IMAD R4, R4, R17, R18 ;  /* 0x0000001104047224 */ /* 0x000fca00078e0212 */
[----:B------:R-:W-:Y:S01]  /*25e0*/  IADD3 R4, R37, R4, RZ ;  /* 0x0000000425047210 */ /* 0x000fe20007ffe0ff */
[----:B------:R-:W-:Y:S05]  /*25f0*/  BRA `(.L_x_555) ;  /* 0x0000016000007947 */ /* 0x000fea0003800000 */
.L_x_554:
        /* <DEDUP_REMOVED lines=22> */
.L_x_555:
[----:B------:R-:W-:Y:S05]  /*2760*/  BSYNC B0 ;  /* 0x0000000000007941 */ /* 0x000fea0003800000 */
.L_x_553:
        /* <DEDUP_REMOVED lines=38> */
[----:B------:R-:W-:Y:S05]  /*29d0*/  CALL.REL.NOINC `($__internal_11_$__cuda_sm20_div_s64) ;  /* 0x00001ff000007944 */ /* 0x000fea0003c00000 */
        /* <DEDUP_REMOVED lines=12> */
.L_x_557:
        /* <DEDUP_REMOVED lines=23> */
.L_x_558:
[----:B------:R-:W-:Y:S05]  /*2c10*/  BSYNC B0 ;  /* 0x0000000000007941 */ /* 0x000fea0003800000 */
.L_x_556:
        /* <DEDUP_REMOVED lines=19> */
.L_x_560:
        /* <DEDUP_REMOVED lines=22> */
.L_x_561:
[----:B------:R-:W-:Y:S05]  /*2eb0*/  BSYNC B0 ;  /* 0x0000000000007941 */ /* 0x000fea0003800000 */
.L_x_559:
        /* <DEDUP_REMOVED lines=20> */
.L_x_563:
        /* <DEDUP_REMOVED lines=23> */
.L_x_564:
[----:B------:R-:W-:Y:S05]  /*3170*/  BSYNC B0 ;  /* 0x0000000000007941 */ /* 0x000fea0003800000 */
.L_x_562:
        /* <DEDUP_REMOVED lines=25> */
[----:B------:R-:W-:Y:S05]  /*3310*/  CALL.REL.NOINC `($__internal_11_$__cuda_sm20_div_s64) ;  /* 0x000016b000007944 */ /* 0x000fea0003c00000 */
        /* <DEDUP_REMOVED lines=12> */
.L_x_566:
        /* <DEDUP_REMOVED lines=23> */
.L_x_567:
[----:B------:R-:W-:Y:S05]  /*3550*/  BSYNC B0 ;  /* 0x0000000000007941 */ /* 0x000fea0003800000 */
.L_x_565:
        /* <DEDUP_REMOVED lines=29> */
.L_x_569:
        /* <DEDUP_REMOVED lines=23> */
.L_x_570:
[----:B------:R-:W-:Y:S05]  /*38a0*/  BSYNC B0 ;  /* 0x0000000000007941 */ /* 0x000fea0003800000 */
.L_x_568:
        /* <DEDUP_REMOVED lines=20> */
.L_x_546:
[----:B------:R-:W-:-:S04]  /*39f0*/  LEA R2, P0, R36, c[0x0][0x200], 0x2 ;  /* 0x0000800024027a11 */ /* 0x000fc800078010ff */
[----:B------:R-:W-:-:S05]  /*3a00*/  LEA.HI.X R3, R36, c[0x0][0x204], R37, 0x2, P0 ;  /* 0x0000810024037a11 */ /* 0x000fca00000f1425 */
[----:B------:R0:W-:Y:S04]  /*3a10*/  STG.E [R2.64], R28 ;  /* 0x0000001c02007986 */ /* 0x0001e8000c10190a */
.L_x_545:
[----:B------:R-:W-:Y:S05]  /*3a20*/  BSYNC B1 ;  /* 0x0000000000017941 */ /* 0x000fea0003800000 */
.L_x_544:
        /* <DEDUP_REMOVED lines=54> */
.L_x_573:
        /* <DEDUP_REMOVED lines=57> */
.L_x_572:
        /* <DEDUP_REMOVED lines=35> */
.L_x_574:
[----:B------:R-:W-:-:S13]  /*4350*/  ISETP.LT.OR P4, PT, R21, c[0x0][0x314], P4 ;  /* 0x0000c50015007a0c */ /* 0x000fda0002781670 */
[----:B------:R-:W-:Y:S05]  /*4360*/  @!P4 BRA `(.L_x_571) ;  /* 0x000000f00000c947 */ /* 0x000fea0003800000 */
[----:B------:R-:W-:Y:S01]  /*4370*/  ISETP.GE.AND P0, PT, R23, R22, PT ;  /* 0x000000161700720c */ /* 0x000fe20003f06270 */
[----:B------:R-:W-:-:S12]  /*4380*/  BSSY B0, `(.L_x_575) ;  /* 0x0000004000007945 */ /* 0x000fd80003800000 */
[----:B------:R-:W-:Y:S05]  /*4390*/  @P0 BRA `(.L_x_576) ;  /* 0x0000002000000947 */ /* 0x000fea0003800000 */
[----:B------:R0:W5:Y:S04]  /*43a0*/  LDG.E.128 R12, [R30.64+-0x200] ;  /* 0xfffe000a1e0c7981 */ /* 0x000168000c1e1d00 */
[----:B------:R0:W5:Y:S02]  /*43b0*/  LDG.E.128 R16, [R30.64] ;  /* 0x0000000a1e107981 */ /* 0x000164000c1e1d00 */
.L_x_576:
[----:B------:R-:W-:Y:S05]  /*43c0*/  BSYNC B0 ;  /* 0x0000000000007941 */ /* 0x000fea0003800000 */
.L_x_575:
        /* <DEDUP_REMOVED lines=9> */
.L_x_571:
        /* <DEDUP_REMOVED lines=87> */
        .weak           $__internal_11_$__cuda_sm20_div_s64
        .type           $__internal_11_$__cuda_sm20_div_s64,@function
        .size           $__internal_11_$__cuda_sm20_div_s64,(.L_x_8869 - $__internal_11_$__cuda_sm20_div_s64)
$__internal_11_$__cuda_sm20_div_s64:
        /* <DEDUP_REMOVED lines=83> */
[----:B------:R-:W-:Y:S06]  /*4f00*/  RET.REL.NODEC R26 `(_ZN5flash32flash_fwd_splitkv_combine_kernelI23Flash_fwd_kernel_traitsILi256ELi64ELi64ELi4ELb0ELb0EN7cutlass10bfloat16_tE19Flash_kernel_traitsILi256ELi64ELi64ELi4ES3_EELi4ELi3ELb1EEEvNS_16Flash_fwd_paramsE) ;  /* 0xffffb0f01a007950 */ /* 0x000fec0003c3ffff */
.L_x_577:
        /* <DEDUP_REMOVED lines=15> */
.L_x_8869:


//--------------------- .text._ZN5flash32flash_fwd_splitkv_combine_kernelI23Flash_fwd_kernel_traitsILi256ELi64ELi64ELi4ELb0ELb0EN7cutlass10bfloat16_tE19Flash_kernel_traitsILi256ELi64ELi64ELi4ES3_EELi4ELi2ELb1EEEvNS_16Flash_fwd_paramsE --------------------------
	.section	.text._ZN5flash32flash_fwd_splitkv_combine_kernelI23Flash_fwd_kernel_traitsILi256ELi64ELi64ELi4ELb0ELb0EN7cutlass10bfloat16_tE19Flash_kernel_traitsILi256ELi64ELi64ELi4ES3_EELi4ELi2ELb1EEEvNS_16Flash_fwd_paramsE,"ax",@progbits
	.sectioninfo	@"SHI_REGISTERS=54"
	.align	128
        .global         _ZN5flash32flash_fwd_splitkv_combine_kernelI23Flash_fwd_kernel_traitsILi256ELi64ELi64ELi4ELb0ELb0EN7cutlass10bfloat16_tE19Flash_kernel_traitsILi256ELi64ELi64ELi4ES3_EELi4ELi2ELb1EEEvNS_16Flash_fwd_paramsE
        .type           _ZN5flash32flash_fwd_splitkv_combine_kernelI23Flash_fwd_kernel_traitsILi256ELi64ELi64ELi4ELb0ELb0EN7cutlass10bfloat16_tE19Flash_kernel_traitsILi256ELi64ELi64ELi4ES3_EELi4ELi2ELb1EEEvNS_16Flash_fwd_paramsE,@function
        .size           _ZN5flash32flash_fwd_splitkv_combine_kernelI23Flash_fwd_kernel_traitsILi256ELi64ELi64ELi4ELb0ELb0EN7cutlass10bfloat16_tE19Flash_kernel_traitsILi256ELi64ELi64ELi4ES3_EELi4ELi2ELb1EEEvNS_16Flash_fwd_paramsE,(.L_x_8870 - _ZN5flash32flash_fwd_splitkv_combine_kernelI23Flash_fwd_kernel_traitsILi256ELi64ELi64ELi4ELb0ELb0EN7cutlass10bfloat16_tE19Flash_kernel_traitsILi256ELi64ELi64ELi4ES3_EELi4ELi2ELb1EEEvNS_16Flash_fwd_paramsE)
        .other          _ZN5flash32flash_fwd_splitkv_combine_kernelI23Flash_fwd_kernel_traitsILi256ELi64ELi64ELi4ELb0ELb0EN7cutlass10bfloat16_tE19Flash_kernel_traitsILi256ELi64ELi64ELi4ES3_EELi4ELi2ELb1EEEvNS_16Flash_fwd_paramsE,@"STO_CUDA_ENTRY STV_DEFAULT"
_ZN5flash32flash_fwd_splitkv_combine_kernelI23Flash_fwd_kernel_traitsILi256ELi64ELi64ELi4ELb0ELb0EN7cutlass10bfloat16_tE19Flash_kernel_traitsILi256ELi64ELi64ELi4ES3_EELi4ELi2ELb1EEEvNS_16Flash_fwd_paramsE:
.text._ZN5flash32flash_fwd_splitkv_combine_kernelI23Flash_fwd_kernel_traitsILi256ELi64ELi64ELi4ELb0ELb0EN7cutlass10bfloat16_tE19Flash_kernel_traitsILi256ELi64ELi64ELi4ES3_EELi4ELi2ELb1EEEvNS_16Flash_fwd_paramsE:
        /* <DEDUP_REMOVED lines=23> */
[----:B------:R-:W-:Y:S05]  /*0170*/  CALL.REL.NOINC `($__internal_12_$__cuda_sm20_div_s64) ;  /* 0x0000479000007944 */ /* 0x000fea0003c00000 */
[----:B------:R-:W-:Y:S01]  /*0180*/  MOV R24, R0 ;  /* 0x0000000000187202 */ /* 0x000fe20000000f00 */
[----:B------:R-:W-:Y:S05]  /*0190*/  BRA `(.L_x_579) ;  /* 0x0000013000007947 */ /* 0x000fea0003800000 */
.L_x_578:
        /* <DEDUP_REMOVED lines=19> */
.L_x_579:
        /* <DEDUP_REMOVED lines=10> */
[----:B------:R-:W-:Y:S05]  /*0370*/  CALL.REL.NOINC `($__internal_12_$__cuda_sm20_div_s64) ;  /* 0x0000459000007944 */ /* 0x000fea0003c00000 */
[----:B------:R-:W-:Y:S02]  /*0380*/  MOV R12, R0 ;  /* 0x00000000000c7202 */ /* 0x000fe40000000f00 */
[----:B------:R-:W-:Y:S01]  /*0390*/  MOV R13, R25 ;  /* 0x00000019000d7202 */ /* 0x000fe20000000f00 */
[----:B------:R-:W-:Y:S05]  /*03a0*/  BRA `(.L_x_582) ;  /* 0x0000013000007947 */ /* 0x000fea0003800000 */
.L_x_581:
        /* <DEDUP_REMOVED lines=19> */
.L_x_582:
[----:B------:R-:W-:Y:S05]  /*04e0*/  BSYNC B0 ;  /* 0x0000000000007941 */ /* 0x000fea0003800000 */
.L_x_580:
        /* <DEDUP_REMOVED lines=44> */
.L_x_584:
        /* <DEDUP_REMOVED lines=19> */
.L_x_585:
[----:B------:R-:W-:Y:S05]  /*08e0*/  BSYNC B0 ;  /* 0x0000000000007941 */ /* 0x000fea0003800000 */
.L_x_583:
        /* <DEDUP_REMOVED lines=71> */
[----:B------:R-:W-:Y:S05]  /*0d60*/  CALL.REL.NOINC `($__internal_12_$__cuda_sm20_div_s64) ;  /* 0x00003ba000007944 */ /* 0x000fea0003c00000 */
[----:B------:R-:W-:Y:S02]  /*0d70*/  MOV R32, R0 ;  /* 0x0000000000207202 */ /* 0x000fe40000000f00 */
[----:B------:R-:W-:Y:S01]  /*0d80*/  MOV R33, R25 ;  /* 0x0000001900217202 */ /* 0x000fe20000000f00 */
[----:B------:R-:W-:Y:S05]  /*0d90*/  BRA `(.L_x_588) ;  /* 0x0000013000007947 */ /* 0x000fea0003800000 */
.L_x_587:
        /* <DEDUP_REMOVED lines=19> */
.L_x_588:
[----:B------:R-:W-:Y:S05]  /*0ed0*/  BSYNC B0 ;  /* 0x0000000000007941 */ /* 0x000fea0003800000 */
.L_x_586:
        /* <DEDUP_REMOVED lines=42> */
.L_x_590:
        /* <DEDUP_REMOVED lines=19> */
.L_x_591:
[----:B------:R-:W-:Y:S05]  /*12b0*/  BSYNC B0 ;  /* 0x0000000000007941 */ /* 0x000fea0003800000 */
.L_x_589:
        /* <DEDUP_REMOVED lines=132> */
.L_x_593:
[----:B------:R-:W-:Y:S05]  /*1b00*/  BSYNC B0 ;  /* 0x0000000000007941 */ /* 0x000fea0003800000 */
.L_x_592:
        /* <DEDUP_REMOVED lines=81> */
.L_x_598:
        /* <DEDUP_REMOVED lines=22> */
.L_x_599:
[----:B------:R-:W-:Y:S05]  /*2180*/  BSYNC B0 ;  /* 0x0000000000007941 */ /* 0x000fea0003800000 */
.L_x_597:
        /* <DEDUP_REMOVED lines=8> */
[----:B------:R-:W-:Y:S05]  /*2210*/  CALL.REL.NOINC `($__internal_12_$__cuda_sm20_div_s64) ;  /* 0x000026f000007944 */ /* 0x000fea0003c00000 */
        /* <DEDUP_REMOVED lines=10> */
.L_x_601:
        /* <DEDUP_REMOVED lines=22> */
.L_x_602:
[----:B------:R-:W-:Y:S05]  /*2420*/  BSYNC B0 ;  /* 0x0000000000007941 */ /* 0x000fea0003800000 */
.L_x_600:
        /* <DEDUP_REMOVED lines=11> */
[----:B------:R-:W-:Y:S05]  /*24e0*/  CALL.REL.NOINC `($__internal_12_$__cuda_sm20_div_s64) ;  /* 0x0000242000007944 */ /* 0x000fea0003c00000 */
        /* <DEDUP_REMOVED lines=9> */
.L_x_604:
        /* <DEDUP_REMOVED lines=22> */
.L_x_605:
[----:B------:R-:W-:Y:S05]  /*26e0*/  BSYNC B0 ;  /* 0x0000000000007941 */ /* 0x000fea0003800000 */
.L_x_603:
        /* <DEDUP_REMOVED lines=50> */
.L_x_607:
        /* <DEDUP_REMOVED lines=23> */
.L_x_608:
[----:B------:R-:W-:Y:S05]  /*2b80*/  BSYNC B0 ;  /* 0x0000000000007941 */ /* 0x000fea0003800000 */
.L_x_606:
        /* <DEDUP_REMOVED lines=19> */
.L_x_610:
        /* <DEDUP_REMOVED lines=22> */
.L_x_611:
[----:B------:R-:W-:Y:S05]  /*2e20*/  BSYNC B0 ;  /* 0x0000000000007941 */ /* 0x000fea0003800000 */
.L_x_609:
        /* <DEDUP_REMOVED lines=21> */
.L_x_613:
        /* <DEDUP_REMOVED lines=23> */
.L_x_614:
[----:B------:R-:W-:Y:S05]  /*30f0*/  BSYNC B0 ;  /* 0x0000000000007941 */ /* 0x000fea0003800000 */
.L_x_612:
        /* <DEDUP_REMOVED lines=38> */
.L_x_616:
        /* <DEDUP_REMOVED lines=23> */
.L_x_617:
[----:B------:R-:W-:Y:S05]  /*34d0*/  BSYNC B0 ;  /* 0x0000000000007941 */ /* 0x000fea0003800000 */
.L_x_615:
        /* <DEDUP_REMOVED lines=27> */
.L_x_619:
        /* <DEDUP_REMOVED lines=23> */
.L_x_620:
[----:B------:R-:W-:Y:S05]  /*3800*/  BSYNC B0 ;  /* 0x0000000000007941 */ /* 0x000fea0003800000 */
.L_x_618:
        /* <DEDUP_REMOVED lines=20> */
.L_x_596:
[----:B------:R-:W-:-:S04]  /*3950*/  LEA R2, P0, R34, c[0x0][0x200], 0x2 ;  /* 0x0000800022027a11 */ /* 0x000fc800078010ff */
[----:B------:R-:W-:-:S05]  /*3960*/  LEA.HI.X R3, R34, c[0x0][0x204], R35, 0x2, P0 ;  /* 0x0000810022037a11 */ /* 0x000fca00000f1423 */
[----:B------:R0:W-:Y:S04]  /*3970*/  STG.E [R2.64], R28 ;  /* 0x0000001c02007986 */ /* 0x0001e8000c10190a */
.L_x_595:
[----:B------:R-:W-:Y:S05]  /*3980*/  BSYNC B1 ;  /* 0x0000000000017941 */ /* 0x000fea0003800000 */
.L_x_594:
        /* <DEDUP_REMOVED lines=9> */
[----:B------:R-:W-:-:S04]  /*3a20*/  LOP3.LUT R3, R9, 0x3fffffe0, RZ, 0xc0, !PT ;  /* 0x3fffffe009037812 */ /* 0x000fc800078ec0ff */
[----:B------:R-:W-:Y:S01]  /*3a30*/  ISETP.GE.AND P0, PT, R0, c[0x0][0x314], PT ;  /* 0x0000c50000007a0c */ /* 0x000fe20003f06270 */
[----:B------:R-:W-:-:S03]  /*3a40*/  IMAD.MOV.U32 R0, RZ, RZ, RZ ;  /* 0x000000ffff007224 */ /* 0x000fc600078e00ff */
        /* <DEDUP_REMOVED lines=9> */
[----:B------:R-:W-:Y:S01]  /*3ae0*/  ISETP.GE.AND P0, PT, R20, 0x1, PT ;  /* 0x000000011400780c */ /* 0x000fe20003f06270 */
[----:B0-----:R-:W-:Y:S01]  /*3af0*/  CS2R R6, SRZ ;  /* 0x0000000000067805 */ /* 0x001fe2000001ff00 */
[----:B------:R-:W-:-:S11]  /*3b00*/  SHF.R.S32.HI R23, RZ, 0x5, R9 ;  /* 0x00000005ff177819 */ /* 0x000fd60000011409 */
        /* <DEDUP_REMOVED lines=28> */
.L_x_623:
        /* <DEDUP_REMOVED lines=57> */
.L_x_622:
        /* <DEDUP_REMOVED lines=35> */
.L_x_624:
[----:B------:R-:W-:-:S13]  /*4290*/  ISETP.LT.OR P4, PT, R21, c[0x0][0x314], P4 ;  /* 0x0000c50015007a0c */ /* 0x000fda0002781670 */
[----:B------:R-:W-:Y:S05]  /*42a0*/  @!P4 BRA `(.L_x_621) ;  /* 0x000000f00000c947 */ /* 0x000fea0003800000 */
[----:B------:R-:W-:Y:S01]  /*42b0*/  ISETP.GE.AND P0, PT, R23, R22, PT ;  /* 0x000000161700720c */ /* 0x000fe20003f06270 */
[----:B------:R-:W-:-:S12]  /*42c0*/  BSSY B0, `(.L_x_625) ;  /* 0x0000004000007945 */ /* 0x000fd80003800000 */
[----:B------:R-:W-:Y:S05]  /*42d0*/  @P0 BRA `(.L_x_626) ;  /* 0x0000002000000947 */ /* 0x000fea0003800000 */
[----:B------:R0:W5:Y:S04]  /*42e0*/  LDG.E.128 R12, [R30.64+-0x200] ;  /* 0xfffe000a1e0c7981 */ /* 0x000168000c1e1d00 */
[----:B------:R0:W5:Y:S02]  /*42f0*/  LDG.E.128 R16, [R30.64] ;  /* 0x0000000a1e107981 */ /* 0x000164000c1e1d00 */
.L_x_626:
[----:B------:R-:W-:Y:S05]  /*4300*/  BSYNC B0 ;  /* 0x0000000000007941 */ /* 0x000fea0003800000 */
.L_x_625:
        /* <DEDUP_REMOVED lines=9> */
.L_x_621:
        /* <DEDUP_REMOVED lines=87> */
        .weak           $__internal_12_$__cuda_sm20_div_s64
        .type           $__internal_12_$__cuda_sm20_div_s64,@function
        .size           $__internal_12_$__cuda_sm20_div_s64,(.L_x_8870 - $__internal_12_$__cuda_sm20_div_s64)
$__internal_12_$__cuda_sm20_div_s64:
        /* <DEDUP_REMOVED lines=83> */
[----:B------:R-:W-:Y:S06]  /*4e40*/  RET.REL.NODEC R38 `(_ZN5flash32flash_fwd_splitkv_combine_kernelI23Flash_fwd_kernel_traitsILi256ELi64ELi64ELi4ELb0ELb0EN7cutlass10bfloat16_tE19Flash_kernel_traitsILi256ELi64ELi64ELi4ES3_EELi4ELi2ELb1EEEvNS_16Flash_fwd_paramsE) ;  /* 0xffffb1b026007950 */ /* 0x000fec0003c3ffff */
.L_x_627:
        /* <DEDUP_REMOVED lines=11> */
.L_x_8870:


//--------------------- .text._ZN5flash32flash_fwd_splitkv_combine_kernelI23Flash_fwd_kernel_traitsILi256ELi64ELi64ELi4ELb0ELb0EN7cutlass10bfloat16_tE19Flash_kernel_traitsILi256ELi64ELi64ELi4ES3_EELi4ELi1ELb1EEEvNS_16Flash_fwd_paramsE --------------------------
	.section	.text._ZN5flash32flash_fwd_splitkv_combine_kernelI23Flash_fwd_kernel_traitsILi256ELi64ELi64ELi4ELb0ELb0EN7cutlass10bfloat16_tE19Flash_kernel_traitsILi256ELi64ELi64ELi4ES3_EELi4ELi1ELb1EEEvNS_16Flash_fwd_paramsE,"ax",@progbits
	.sectioninfo	@"SHI_REGISTERS=56"
	.align	128
        .global         _ZN5flash32flash_fwd_splitkv_combine_kernelI23Flash_fwd_kernel_traitsILi256ELi64ELi64ELi4ELb0ELb0EN7cutlass10bfloat16_tE19Flash_kernel_traitsILi256ELi64ELi64ELi4ES3_EELi4ELi1ELb1EEEvNS_16Flash_fwd_paramsE
        .type           _ZN5flash32flash_fwd_splitkv_combine_kernelI23Flash_fwd_kernel_traitsILi256ELi64ELi64ELi4ELb0ELb0EN7cutlass10bfloat16_tE19Flash_kernel_traitsILi256ELi64ELi64ELi4ES3_EELi4ELi1ELb1EEEvNS_16Flash_fwd_paramsE,@function
        .size           _ZN5flash32flash_fwd_splitkv_combine_kernelI23Flash_fwd_kernel_traitsILi256ELi64ELi64ELi4ELb0ELb0EN7cutlass10bfloat16_tE19Flash_kernel_traitsILi256ELi64ELi64ELi4ES3_EELi4ELi1ELb1EEEvNS_16Flash_fwd_paramsE,(.L_x_8871 - _ZN5flash32flash_fwd_splitkv_combine_kernelI23Flash_fwd_kernel_traitsILi256ELi64ELi64ELi4ELb0ELb0EN7cutlass10bfloat16_tE19Flash_kernel_traitsILi256ELi64ELi64ELi4ES3_EELi4ELi1ELb1EEEvNS_16Flash_fwd_paramsE)
        .other          _ZN5flash32flash_fwd_splitkv_combine_kernelI23Flash_fwd_kernel_traitsILi256ELi64ELi64ELi4ELb0ELb0EN7cutlass10bfloat16_tE19Flash_kernel_traitsILi256ELi64ELi64ELi4ES3_EELi4ELi1ELb1EEEvNS_16Flash_fwd_paramsE,@"STO_CUDA_ENTRY STV_DEFAULT"
_ZN5flash32flash_fwd_splitkv_combine_kernelI23Flash_fwd_kernel_traitsILi256ELi64ELi64ELi4ELb0ELb0EN7cutlass10bfloat16_tE19Flash_kernel_traitsILi256ELi64ELi64ELi4ES3_EELi4ELi1ELb1EEEvNS_16Flash_fwd_paramsE:
.text._ZN5flash32flash_fwd_splitkv_combine_kernelI23Flash_fwd_kernel_traitsILi256ELi64ELi64ELi4ELb0ELb0EN7cutlass10bfloat16_tE19Flash_kernel_traitsILi256ELi64ELi64ELi4ES3_EELi4ELi1ELb1EEEvNS_16Flash_fwd_paramsE:
        /* <DEDUP_REMOVED lines=23> */
[----:B------:R-:W-:Y:S05]  /*0170*/  CALL.REL.NOINC `($__internal_13_$__cuda_sm20_div_s64) ;  /* 0x000047e000007944 */ /* 0x000fea0003c00000 */
[----:B------:R-:W-:Y:S02]  /*0180*/  MOV R22, R0 ;  /* 0x0000000000167202 */ /* 0x000fe40000000f00 */
[----:B------:R-:W-:Y:S01]  /*0190*/  MOV R23, R21 ;  /* 0x0000001500177202 */ /* 0x000fe20000000f00 */
[----:B------:R-:W-:Y:S05]  /*01a0*/  BRA `(.L_x_629) ;  /* 0x0000013000007947 */ /* 0x000fea0003800000 */
.L_x_628:
        /* <DEDUP_REMOVED lines=19> */
.L_x_629:
        /* <DEDUP_REMOVED lines=10> */
[----:B------:R-:W-:Y:S05]  /*0380*/  CALL.REL.NOINC `($__internal_13_$__cuda_sm20_div_s64) ;  /* 0x000045d000007944 */ /* 0x000fea0003c00000 */
[----:B------:R-:W-:Y:S02]  /*0390*/  MOV R8, R0 ;  /* 0x0000000000087202 */ /* 0x000fe40000000f00 */
[----:B------:R-:W-:Y:S01]  /*03a0*/  MOV R9, R21 ;  /* 0x0000001500097202 */ /* 0x000fe20000000f00 */
[----:B------:R-:W-:Y:S05]  /*03b0*/  BRA `(.L_x_632) ;  /* 0x0000013000007947 */ /* 0x000fea0003800000 */
.L_x_631:
        /* <DEDUP_REMOVED lines=19> */
.L_x_632:
[----:B------:R-:W-:Y:S05]  /*04f0*/  BSYNC B0 ;  /* 0x0000000000007941 */ /* 0x000fea0003800000 */
.L_x_630:
        /* <DEDUP_REMOVED lines=44> */
.L_x_634:
        /* <DEDUP_REMOVED lines=19> */
.L_x_635:
[----:B------:R-:W-:Y:S05]  /*08f0*/  BSYNC B0 ;  /* 0x0000000000007941 */ /* 0x000fea0003800000 */
.L_x_633:
[----:B------:R-:W-:Y:S01]  /*0900*/  IABS R5, c[0x0][0x214] ;  /* 0x0000850000057a13 */ /* 0x000fe20000000000 */
[----:B------:R-:W-:Y:S01]  /*0910*/  IMAD.MOV.U32 R6, RZ, RZ, RZ ;  /* 0x000000ffff067224 */ /* 0x000fe200078e00ff */
[----:B------:R-:W-:Y:S01]  /*0920*/  ULDC UR4, c[0x0][0x214] ;  /* 0x0000850000047ab9 */ /* 0x000fe20000000800 */
[----:B------:R-:W-:Y:S01]  /*0930*/  BSSY B0, `(.L_x_636) ;  /* 0x000005c000007945 */ /* 0x000fe20003800000 */
[----:B------:R-:W0:Y:S01]  /*0940*/  I2F.RP R11, R5 ;  /* 0x00000005000b7306 */ /* 0x000e220000209400 */
[----:B------:R-:W-:Y:S02]  /*0950*/  UISETP.LT.AND UP0, UPT, URZ, UR4, UPT ;  /* 0x000000043f00728c */ /* 0x000fe4000bf01270 */
[----:B------:R-:W-:Y:S02]  /*0960*/  USHF.R.S32.HI UR7, URZ, 0x1f, UR4 ;  /* 0x0000001f3f077899 */ /* 0x000fe40008011404 */
[----:B------:R-:W-:-:S07]  /*0970*/  ULEA.HI.SX32 UR4, UR4, 0x1, 0x1 ;  /* 0x0000000104047891 */ /* 0x000fce000f8f0a3f */
[----:B------:R-:W-:Y:S01]  /*0980*/  @!UP0 UIADD3 UR4, UR7, URZ, URZ ;  /* 0x0000003f07048290 */ /* 0x000fe2000fffe03f */
[----:B0-----:R-:W0:Y:S02]  /*0990*/  MUFU.RCP R10, R11 ;  /* 0x0000000b000a7308 */ /* 0x001e240000001000 */
[----:B0-----:R-:W-:Y:S01]  /*09a0*/  IADD3 R10, R10, 0xffffffe, RZ ;  /* 0x0ffffffe0a0a7810 */ /* 0x001fe20007ffe0ff */
[----:B------:R-:W-:-:S05]  /*09b0*/  IMAD.MOV.U32 R11, RZ, RZ, c[0x0][0x1c0] ;  /* 0x00007000ff0b7624 */ /* 0x000fca00078e00ff */
[----:B------:R-:W0:Y:S02]  /*09c0*/  F2I.FTZ.U32.TRUNC.NTZ R7, R10 ;  /* 0x0000000a00077305 */ /* 0x000e24000021f000 */
[----:B0-----:R-:W-:-:S04]  /*09d0*/  IMAD.MOV R0, RZ, RZ, -R7 ;  /* 0x000000ffff007224 */ /* 0x001fc800078e0a07 */
        /* <DEDUP_REMOVED lines=8> */
[----:B------:R-:W-:Y:S01]  /*0a60*/  IMAD R0, R5, R0, R6 ;  /* 0x0000000005007224 */ /* 0x000fe200078e0206 */
[C---:B------:R-:W-:Y:S01]  /*0a70*/  IADD3 R6, R11.reuse, -0x1, RZ ;  /* 0xffffffff0b067810 */ /* 0x040fe20007ffe0ff */
[----:B------:R-:W-:-:S03]  /*0a80*/  IMAD R11, R11, c[0x0][0x214], RZ ;  /* 0x000085000b0b7a24 */ /* 0x000fc600078e02ff */
        /* <DEDUP_REMOVED lines=47> */
[----:B------:R-:W-:Y:S05]  /*0d80*/  CALL.REL.NOINC `($__internal_13_$__cuda_sm20_div_s64) ;  /* 0x00003bd000007944 */ /* 0x000fea0003c00000 */
[----:B------:R-:W-:Y:S02]  /*0d90*/  MOV R34, R0 ;  /* 0x0000000000227202 */ /* 0x000fe40000000f00 */
[----:B------:R-:W-:Y:S01]  /*0da0*/  MOV R35, R21 ;  /* 0x0000001500237202 */ /* 0x000fe20000000f00 */
[----:B------:R-:W-:Y:S05]  /*0db0*/  BRA `(.L_x_638) ;  /* 0x0000013000007947 */ /* 0x000fea0003800000 */
.L_x_637:
        /* <DEDUP_REMOVED lines=19> */
.L_x_638:
[----:B------:R-:W-:Y:S05]  /*0ef0*/  BSYNC B0 ;  /* 0x0000000000007941 */ /* 0x000fea0003800000 */
.L_x_636:
        /* <DEDUP_REMOVED lines=43> */
.L_x_640:
        /* <DEDUP_REMOVED lines=19> */
.L_x_641:
[----:B------:R-:W-:Y:S05]  /*12e0*/  BSYNC B0 ;  /* 0x0000000000007941 */ /* 0x000fea0003800000 */
.L_x_639:
[----:B------:R-:W-:Y:S01]  /*12f0*/  IABS R8, c[0x0][0x214] ;  /* 0x0000850000087a13 */ /* 0x000fe20000000000 */
[----:B------:R-:W-:Y:S01]  /*1300*/  ULDC.U8 UR4, c[0x0][0x329] ;  /* 0x0000ca4000047ab9 */ /* 0x000fe20000000000 */
[----:B------:R-:W-:Y:S01]  /*1310*/  ISETP.GT.AND P3, PT, R11, RZ, PT ;  /* 0x000000ff0b00720c */ /* 0x000fe20003f64270 */
[----:B------:R-:W-:Y:S01]  /*1320*/  IMAD.MOV.U32 R36, RZ, RZ, c[0x0][0x214] ;  /* 0x00008500ff247624 */ /* 0x000fe200078e00ff */
        /* <DEDUP_REMOVED lines=18> */
[----:B------:R-:W-:-:S04]  /*1450*/  LEA.HI.SX32 R0, R11, 0x1, 0x1 ;  /* 0x000000010b007811 */ /* 0x000fc800078f0aff */
[----:B------:R-:W-:-:S13]  /*1460*/  ISETP.GT.U32.AND P0, PT, R8, R5, PT ;  /* 0x000000050800720c */ /* 0x000fda0003f04070 */
[----:B------:R-:W-:Y:S01]  /*1470*/  @!P0 IMAD.IADD R5, R5, 0x1, -R8 ;  /* 0x0000000105058824 */ /* 0x000fe200078e0a08 */
[----:B------:R-:W-:Y:S02]  /*1480*/  @!P0 IADD3 R9, R9, 0x1, RZ ;  /* 0x0000000109098810 */ /* 0x000fe40007ffe0ff */
[----:B------:R-:W-:Y:S02]  /*1490*/  ISETP.NE.AND P0, PT, RZ, c[0x0][0x214], PT ;  /* 0x00008500ff007a0c */ /* 0x000fe40003f05270 */
[----:B------:R-:W-:Y:S02]  /*14a0*/  ISETP.GE.U32.AND P2, PT, R5, R8, PT ;  /* 0x000000080500720c */ /* 0x000fe40003f46070 */
[----:B------:R-:W-:-:S05]  /*14b0*/  SHF.R.S32.HI R5, RZ, 0x1f, R11 ;  /* 0x0000001fff057819 */ /* 0x000fca000001140b */
[----:B------:R-:W-:-:S06]  /*14c0*/  @!P3 IMAD.MOV R0, RZ, RZ, R5 ;  /* 0x000000ffff00b224 */ /* 0x000fcc00078e0205 */
[----:B------:R-:W-:-:S05]  /*14d0*/  @P2 IADD3 R9, R9, 0x1, RZ ;  /* 0x0000000109092810 */ /* 0x000fca0007ffe0ff */
[----:B------:R-:W-:Y:S01]  /*14e0*/  @!P1 IMAD.MOV R9, RZ, RZ, -R9 ;  /* 0x000000ffff099224 */ /* 0x000fe200078e0a09 */
[----:B------:R-:W-:-:S05]  /*14f0*/  @!P0 LOP3.LUT R9, RZ, c[0x0][0x214], RZ, 0x33, !PT ;  /* 0x00008500ff098a12 */ /* 0x000fca00078e33ff */
[----:B------:R-:W-:Y:S01]  /*1500*/  IMAD R7, R0, R9, RZ ;  /* 0x0000000900077224 */ /* 0x000fe200078e02ff */
[----:B------:R-:W-:-:S04]  /*1510*/  IABS R0, c[0x0][0x1c0] ;  /* 0x0000700000007a13 */ /* 0x000fc80000000000 */
[----:B------:R-:W-:Y:S01]  /*1520*/  IABS R5, R7 ;  /* 0x0000000700057213 */ /* 0x000fe20000000000 */
[----:B------:R-:W0:Y:S08]  /*1530*/  I2F.U32.RP R12, R0 ;  /* 0x00000000000c7306 */ /* 0x000e300000209000 */
[----:B------:R-:W1:Y:S08]  /*1540*/  I2F.RP R8, R5 ;  /* 0x0000000500087306 */ /* 0x000e700000209400 */
[----:B0-----:R-:W0:Y:S08]  /*1550*/  MUFU.RCP R26, R12 ;  /* 0x0000000c001a7308 */ /* 0x001e300000001000 */
[----:B-1----:R-:W1:Y:S01]  /*1560*/  MUFU.RCP R8, R8 ;  /* 0x0000000800087308 */ /* 0x002e620000001000 */
[----:B0-----:R-:W-:-:S02]  /*1570*/  IADD3 R26, R26, 0xffffffe, RZ ;  /* 0x0ffffffe1a1a7810 */ /* 0x001fc40007ffe0ff */
[----:B------:R-:W-:-:S05]  /*1580*/  IABS R12, c[0x0][0x1c0] ;  /* 0x00007000000c7a13 */ /* 0x000fca0000000000 */
[----:B------:R-:W0:Y:S01]  /*1590*/  F2I.FTZ.U32.TRUNC.NTZ R27, R26 ;  /* 0x0000001a001b7305 */ /* 0x000e22000021f000 */
[----:B------:R-:W-:Y:S01]  /*15a0*/  IMAD.MOV R12, RZ, RZ, -R12 ;  /* 0x000000ffff0c7224 */ /* 0x000fe200078e0a0c */
[----:B-1----:R-:W-:Y:S01]  /*15b0*/  IADD3 R24, R8, 0xffffffe, RZ ;  /* 0x0ffffffe08187810 */ /* 0x002fe20007ffe0ff */
[----:B------:R-:W-:-:S05]  /*15c0*/  IMAD.IADD R8, R6, 0x1, R5 ;  /* 0x0000000106087824 */ /* 0x000fca00078e0205 */
[----:B------:R-:W1:Y:S01]  /*15d0*/  F2I.FTZ.U32.TRUNC.NTZ R25, R24 ;  /* 0x0000001800197305 */ /* 0x000e62000021f000 */
[----:B------:R-:W-:Y:S01]  /*15e0*/  IABS R19, R8 ;  /* 0x0000000800137213 */ /* 0x000fe20000000000 */
[----:B0-----:R-:W-:Y:S02]  /*15f0*/  IMAD.MOV R9, RZ, RZ, -R27 ;  /* 0x000000ffff097224 */ /* 0x001fe400078e0a1b */
[----:B------:R-:W-:Y:S02]  /*1600*/  IMAD.MOV.U32 R26, RZ, RZ, RZ ;  /* 0x000000ffff1a7224 */ /* 0x000fe400078e00ff */
[----:B------:R-:W-:Y:S02]  /*1610*/  IMAD R6, R9, R0, RZ ;  /* 0x0000000009067224 */ /* 0x000fe400078e02ff */
[----:B-1----:R-:W-:Y:S02]  /*1620*/  IMAD.MOV R10, RZ, RZ, -R25 ;  /* 0x000000ffff0a7224 */ /* 0x002fe400078e0a19 */
[----:B------:R-:W-:-:S02]  /*1630*/  IMAD.MOV.U32 R24, RZ, RZ, RZ ;  /* 0x000000ffff187224 */ /* 0x000fc400078e00ff */
[----:B------:R-:W-:Y:S02]  /*1640*/  IMAD R10, R10, R5, RZ ;  /* 0x000000050a0a7224 */ /* 0x000fe400078e02ff */
[----:B------:R-:W-:-:S04]  /*1650*/  IMAD.HI.U32 R6, R27, R6, R26 ;  /* 0x000000061b067227 */ /* 0x000fc800078e001a */
[----:B------:R-:W-:Y:S01]  /*1660*/  IMAD.HI.U32 R10, R25, R10, R24 ;  /* 0x0000000a190a7227 */ /* 0x000fe200078e0018 */
[----:B------:R-:W-:Y:S01]  /*1670*/  IABS R24, R7 ;  /* 0x0000000700187213 */ /* 0x000fe20000000000 */
[----:B------:R-:W0:Y:S02]  /*1680*/  S2R R25, SR_TID.X ;  /* 0x0000000000197919 */ /* 0x000e240000002100 */
[----:B------:R-:W-:-:S04]  /*1690*/  IMAD.HI.U32 R9, R6, R21, RZ ;  /* 0x0000001506097227 */ /* 0x000fc800078e00ff */
[----:B------:R-:W-:Y:S02]  /*16a0*/  IMAD.MOV R24, RZ, RZ, -R24 ;  /* 0x000000ffff187224 */ /* 0x000fe400078e0a18 */
[----:B------:R-:W-:-:S04]  /*16b0*/  IMAD.HI.U32 R10, R10, R19, RZ ;  /* 0x000000130a0a7227 */ /* 0x000fc800078e00ff */
[----:B------:R-:W-:Y:S02]  /*16c0*/  IMAD R21, R9, R12, R21 ;  /* 0x0000000c09157224 */ /* 0x000fe400078e0215 */
[--C-:B------:R-:W-:Y:S02]  /*16d0*/  IMAD R24, R10, R24, R19.reuse ;  /* 0x000000180a187224 */ /* 0x100fe400078e0213 */
[----:B------:R-:W-:Y:S01]  /*16e0*/  IMAD.HI.U32 R6, R6, R19, RZ ;  /* 0x0000001306067227 */ /* 0x000fe200078e00ff */
[----:B------:R-:W-:Y:S02]  /*16f0*/  ISETP.GT.U32.AND P3, PT, R0, R21, PT ;  /* 0x000000150000720c */ /* 0x000fe40003f64070 */
[----:B------:R-:W-:Y:S01]  /*1700*/  ISETP.GT.U32.AND P0, PT, R5, R24, PT ;  /* 0x000000180500720c */ /* 0x000fe20003f04070 */
[----:B------:R-:W-:Y:S01]  /*1710*/  IMAD R19, R6, R12, R19 ;  /* 0x0000000c06137224 */ /* 0x000fe200078e0213 */
[C---:B------:R-:W-:Y:S02]  /*1720*/  LOP3.LUT R12, R8.reuse, R5, RZ, 0x3c, !PT ;  /* 0x00000005080c7212 */ /* 0x040fe400078e3cff */
[----:B------:R-:W-:-:S02]  /*1730*/  LOP3.LUT R8, R8, c[0x0][0x1c0], RZ, 0x3c, !PT ;  /* 0x0000700008087a12 */ /* 0x000fc400078e3cff */
[----:B------:R-:W-:Y:S02]  /*1740*/  ISETP.GT.U32.AND P1, PT, R0, R19, PT ;  /* 0x000000130000720c */ /* 0x000fe40003f24070 */
[----:B------:R-:W-:-:S03]  /*1750*/  ISETP.GE.AND P4, PT, R12, RZ, PT ;  /* 0x000000ff0c00720c */ /* 0x000fc60003f86270 */
[--C-:B------:R-:W-:Y:S01]  /*1760*/  @!P3 IMAD.IADD R21, R21, 0x1, -R0.reuse ;  /* 0x000000011515b824 */ /* 0x100fe200078e0a00 */
[----:B------:R-:W-:Y:S01]  /*1770*/  @!P3 IADD3 R9, R9, 0x1, RZ ;  /* 0x000000010909b810 */ /* 0x000fe20007ffe0ff */
[----:B------:R-:W-:Y:S01]  /*1780*/  @!P0 IMAD.IADD R24, R24, 0x1, -R5 ;  /* 0x0000000118188824 */ /* 0x000fe200078e0a05 */
[----:B------:R-:W-:Y:S02]  /*1790*/  @!P0 IADD3 R10, R10, 0x1, RZ ;  /* 0x000000010a0a8810 */ /* 0x000fe40007ffe0ff */
[----:B------:R-:W-:Y:S02]  /*17a0*/  ISETP.GE.U32.AND P6, PT, R21, R0, PT ;  /* 0x000000001500720c */ /* 0x000fe40003fc6070 */
[----:B------:R-:W-:Y:S01]  /*17b0*/  ISETP.GE.U32.AND P2, PT, R24, R5, PT ;  /* 0x000000051800720c */ /* 0x000fe20003f46070 */
[----:B------:R-:W-:Y:S01]  /*17c0*/  @!P1 IMAD.IADD R19, R19, 0x1, -R0 ;  /* 0x0000000113139824 */ /* 0x000fe200078e0a00 */
[----:B------:R-:W-:Y:S02]  /*17d0*/  ISETP.GE.AND P0, PT, R4, RZ, PT ;  /* 0x000000ff0400720c */ /* 0x000fe40003f06270 */
[----:B------:R-:W-:-:S02]  /*17e0*/  ISETP.GT.AND P3, PT, R3, RZ, PT ;  /* 0x000000ff0300720c */ /* 0x000fc40003f64270 */
[----:B------:R-:W-:Y:S02]  /*17f0*/  ISETP.GE.U32.AND P5, PT, R19, R0, PT ;  /* 0x000000001300720c */ /* 0x000fe40003fa6070 */
[----:B------:R-:W-:Y:S02]  /*1800*/  @!P1 IADD3 R6, R6, 0x1, RZ ;  /* 0x0000000106069810 */ /* 0x000fe40007ffe0ff */
[----:B------:R-:W-:Y:S02]  /*1810*/  LOP3.LUT R4, RZ, c[0x0][0x1c0], RZ, 0x33, !PT ;  /* 0x00007000ff047a12 */ /* 0x000fe400078e33ff */
[----:B------:R-:W-:Y:S02]  /*1820*/  @P6 IADD3 R9, R9, 0x1, RZ ;  /* 0x0000000109096810 */ /* 0x000fe40007ffe0ff */
[----:B------:R-:W-:Y:S02]  /*1830*/  ISETP.NE.AND P6, PT, R7, RZ, PT ;  /* 0x000000ff0700720c */ /* 0x000fe40003fc5270 */
[----:B------:R-:W-:Y:S01]  /*1840*/  @P2 IADD3 R10, R10, 0x1, RZ ;  /* 0x000000010a0a2810 */ /* 0x000fe20007ffe0ff */
[----:B------:R-:W-:Y:S01]  /*1850*/  IMAD.MOV.U32 R19, RZ, RZ, R9 ;  /* 0x000000ffff137224 */ /* 0x000fe200078e0009 */
[----:B------:R-:W-:-:S02]  /*1860*/  ISETP.GE.AND P2, PT, R8, RZ, PT ;  /* 0x000000ff0800720c */ /* 0x000fc40003f46270 */
[----:B------:R-:W-:Y:S01]  /*1870*/  ISETP.NE.AND P1, PT, RZ, UR4, PT ;  /* 0x00000004ff007c0c */ /* 0x000fe2000bf25270 */
[----:B------:R-:W-:Y:S01]  /*1880*/  @!P4 IMAD.MOV R10, RZ, RZ, -R10 ;  /* 0x000000ffff0ac224 */ /* 0x000fe200078e0a0a */
[----:B------:R-:W-:Y:S01]  /*1890*/  ISETP.NE.AND P4, PT, RZ, c[0x0][0x1c0], PT ;  /* 0x00007000ff007a0c */ /* 0x000fe20003f85270 */
[----:B------:R-:W-:Y:S01]  /*18a0*/  @!P0 IMAD.MOV R19, RZ, RZ, -R19 ;  /* 0x000000ffff138224 */ /* 0x000fe200078e0a13 */
[----:B0-----:R-:W-:Y:S02]  /*18b0*/  SHF.R.S32.HI R8, RZ, 0x1f, R25 ;  /* 0x0000001fff087819 */ /* 0x001fe40000011419 */
[----:B------:R-:W-:Y:S02]  /*18c0*/  SEL R36, R36, 0x1, !P1 ;  /* 0x0000000124247807 */ /* 0x000fe40004800000 */
[----:B------:R-:W-:Y:S02]  /*18d0*/  SEL R19, R4, R19, !P4 ;  /* 0x0000001304137207 */ /* 0x000fe40006000000 */
[----:B------:R-:W-:-:S02]  /*18e0*/  SHF.R.S32.HI R0, RZ, 0x1f, R3 ;  /* 0x0000001fff007819 */ /* 0x000fc40000011403 */
[----:B------:R-:W-:Y:S01]  /*18f0*/  @!P6 LOP3.LUT R10, RZ, R5, RZ, 0x33, !PT ;  /* 0x00000005ff0ae212 */ /* 0x000fe200078e33ff */
[----:B------:R-:W-:Y:S01]  /*1900*/  IMAD R12, R19, R36, RZ ;  /* 0x00000024130c7224 */ /* 0x000fe200078e02ff */
[----:B------:R-:W-:Y:S02]  /*1910*/  LEA.HI R8, R8, R25, RZ, 0x2 ;  /* 0x0000001908087211 */ /* 0x000fe400078f10ff */
[----:B------:R-:W-:Y:S02]  /*1920*/  @P5 IADD3 R6, R6, 0x1, RZ ;  /* 0x0000000106065810 */ /* 0x000fe40007ffe0ff */
[----:B------:R-:W-:Y:S01]  /*1930*/  LEA.HI.SX32 R9, R3, 0x1, 0x1 ;  /* 0x0000000103097811 */ /* 0x000fe200078f0aff */
[----:B------:R-:W-:Y:S01]  /*1940*/  @!P3 IMAD.MOV R9, RZ, RZ, R0 ;  /* 0x000000ffff09b224 */ /* 0x000fe200078e0200 */
[----:B------:R-:W-:Y:S01]  /*1950*/  ISETP.LT.U32.AND P0, PT, R22, R10, PT ;  /* 0x0000000a1600720c */ /* 0x000fe20003f01070 */
[----:B------:R-:W-:Y:S01]  /*1960*/  @!P2 IMAD.MOV R6, RZ, RZ, -R6 ;  /* 0x000000ffff06a224 */ /* 0x000fe200078e0a06 */
[----:B------:R-:W-:Y:S01]  /*1970*/  SHF.R.S32.HI R19, RZ, 0x1f, R10 ;  /* 0x0000001fff137819 */ /* 0x000fe2000001140a */
[----:B------:R-:W-:Y:S01]  /*1980*/  IMAD R9, R9, R12, RZ ;  /* 0x0000000c09097224 */ /* 0x000fe200078e02ff */
[----:B------:R-:W-:-:S02]  /*1990*/  SHF.R.S32.HI R0, RZ, 0x2, R8 ;  /* 0x00000002ff007819 */ /* 0x000fc40000011408 */
[-C--:B------:R-:W-:Y:S02]  /*19a0*/  ISETP.LT.AND.EX P2, PT, R23, R19.reuse, PT, P0 ;  /* 0x000000131700720c */ /* 0x080fe40003f41300 */
[----:B------:R-:W-:Y:S02]  /*19b0*/  ISETP.GE.AND P0, PT, R0, c[0x0][0x314], PT ;  /* 0x0000c50000007a0c */ /* 0x000fe40003f06270 */
[----:B------:R-:W-:Y:S02]  /*19c0*/  LOP3.LUT R8, R8, 0xfffffffc, RZ, 0xc0, !PT ;  /* 0xfffffffc08087812 */ /* 0x000fe400078ec0ff */
[----:B------:R-:W-:Y:S01]  /*19d0*/  SEL R5, R4, R6, !P4 ;  /* 0x0000000604057207 */ /* 0x000fe20006000000 */
[----:B------:R-:W-:Y:S01]  /*19e0*/  IMAD.MOV.U32 R4, RZ, RZ, -0x800000 ;  /* 0xff800000ff047424 */ /* 0x000fe200078e00ff */
[----:B------:R-:W-:Y:S01]  /*19f0*/  SEL R12, R22, R10, P2 ;  /* 0x0000000a160c7207 */ /* 0x000fe20001000000 */
[----:B------:R-:W-:Y:S01]  /*1a00*/  IMAD.IADD R21, R25, 0x1, -R8 ;  /* 0x0000000119157824 */ /* 0x000fe200078e0a08 */
[----:B------:R-:W-:-:S05]  /*1a10*/  SEL R10, R23, R19, P2 ;  /* 0x00000013170a7207 */ /* 0x000fca0001000000 */
        /* <DEDUP_REMOVED lines=17> */
.L_x_643:
[----:B------:R-:W-:Y:S05]  /*1b30*/  BSYNC B0 ;  /* 0x0000000000007941 */ /* 0x000fea0003800000 */
.L_x_642:
[----:B------:R-:W-:Y:S01]  /*1b40*/  ISETP.GT.AND P5, PT, R25, 0x7, PT ;  /* 0x000000071900780c */ /* 0x000fe20003fa4270 */
[----:B------:R-:W-:Y:S01]  /*1b50*/  IMAD.MOV.U32 R30, RZ, RZ, -0x800000 ;  /* 0xff800000ff1e7424 */ /* 0x000fe200078e00ff */
[----:B------:R-:W-:Y:S01]  /*1b60*/  ISETP.GT.AND P2, PT, R7, RZ, PT ;  /* 0x000000ff0700720c */ /* 0x000fe20003f44270 */
[----:B------:R-:W-:Y:S01]  /*1b70*/  IMAD R5, R5, R36, RZ ;  /* 0x0000002405057224 */ /* 0x000fe200078e02ff */
[----:B------:R-:W-:Y:S01]  /*1b80*/  BSSY B1, `(.L_x_644) ;  /* 0x00001e5000017945 */ /* 0x000fe20003800000 */
[----:B------:R-:W-:-:S08]  /*1b90*/  IMAD.MOV.U32 R29, RZ, RZ, 0x7f800000 ;  /* 0x7f800000ff1d7424 */ /* 0x000fd000078e00ff */
[----:B------:R-:W-:Y:S01]  /*1ba0*/  @!P5 IMAD R21, R0, 0x5, R21 ;  /* 0x000000050015d824 */ /* 0x000fe200078e0215 */
[----:B------:R-:W-:-:S04]  /*1bb0*/  @!P5 LEA.HI R6, R25, R25, RZ, 0x1 ;  /* 0x000000191906d211 */ /* 0x000fc800078f08ff */
[----:B-----5:R1:W-:Y:S01]  /*1bc0*/  @!P5 STS [R21.X4], R4 ;  /* 0x000000041500d388 */ /* 0x0203e20000004800 */
[C---:B------:R-:W-:Y:S01]  /*1bd0*/  @!P5 LOP3.LUT R8, R6.reuse, 0xfffffffe, RZ, 0xc0, !PT ;  /* 0xfffffffe0608d812 */ /* 0x040fe200078ec0ff */
[----:B------:R-:W-:-:S04]  /*1be0*/  @!P5 IMAD.SHL.U32 R6, R6, 0x2, RZ ;  /* 0x000000020606d824 */ /* 0x000fc800078e00ff */
[----:B------:R-:W-:Y:S01]  /*1bf0*/  @!P5 IMAD.IADD R19, R25, 0x1, -R8 ;  /* 0x000000011913d824 */ /* 0x000fe200078e0a08 */
[----:B------:R-:W-:Y:S02]  /*1c00*/  @!P5 LOP3.LUT R6, R6, 0xfffffffc, RZ, 0xc0, !PT ;  /* 0xfffffffc0606d812 */ /* 0x000fe400078ec0ff */
[----:B------:R-:W-:-:S03]  /*1c10*/  LEA.HI.SX32 R8, R7, 0x1, 0x1 ;  /* 0x0000000107087811 */ /* 0x000fc600078f0aff */
[----:B------:R-:W-:Y:S01]  /*1c20*/  @!P5 IMAD R6, R19, 0x14, R6 ;  /* 0x000000141306d824 */ /* 0x000fe200078e0206 */
[----:B------:R-:W-:Y:S01]  /*1c30*/  BAR.SYNC.DEFER_BLOCKING 0x0 ;  /* 0x0000000000007b1d */ /* 0x000fe20000010000 */
[----:B-1----:R-:W-:-:S05]  /*1c40*/  LOP3.LUT R4, R25, 0x1, RZ, 0xc0, !PT ;  /* 0x0000000119047812 */ /* 0x002fca00078ec0ff */
[----:B------:R1:W2:Y:S02]  /*1c50*/  @!P5 LDS R30, [R6] ;  /* 0x00000000061ed984 */ /* 0x0002a40000000800 */
[----:B-1----:R-:W-:-:S05]  /*1c60*/  SHF.R.S32.HI R6, RZ, 0x1f, R7 ;  /* 0x0000001fff067819 */ /* 0x002fca0000011407 */
[----:B------:R-:W-:Y:S01]  /*1c70*/  @!P2 IMAD.MOV R8, RZ, RZ, R6 ;  /* 0x000000ffff08a224 */ /* 0x000fe200078e0206 */
[----:B------:R-:W-:-:S03]  /*1c80*/  ISETP.EQ.U32.OR P2, PT, R4, 0x1, P5 ;  /* 0x000000010400780c */ /* 0x000fc60002f42470 */
[----:B------:R-:W-:Y:S01]  /*1c90*/  IMAD R8, R5, R8, RZ ;  /* 0x0000000805087224 */ /* 0x000fe200078e02ff */
[----:B--2---:R-:W1:Y:S02]  /*1ca0*/  SHFL.BFLY PT, R19, R30, 0x1, 0x1f ;  /* 0x0c201f001e137f89 */ /* 0x004e6400000e0000 */
[----:B-1----:R-:W-:-:S04]  /*1cb0*/  FMNMX.FTZ R19, R19, R30, !PT ;  /* 0x0000001e13137209 */ /* 0x002fc80007810000 */
[----:B------:R-:W-:-:S04]  /*1cc0*/  FSETP.NEU.FTZ.AND P0, PT, R19, -INF , PT ;  /* 0xff8000001300780b */ /* 0x000fc80003f1d000 */
[----:B------:R-:W-:-:S05]  /*1cd0*/  FSEL R19, R19, RZ, P0 ;  /* 0x000000ff13137208 */ /* 0x000fca0000000000 */
[----:B------:R-:W-:-:S04]  /*1ce0*/  FADD.FTZ R23, -R19, R30 ;  /* 0x0000001e13177221 */ /* 0x000fc80000010100 */
        /* <DEDUP_REMOVED lines=46> */
[----:B0-----:R-:W-:Y:S05]  /*1fd0*/  CALL.REL.NOINC `($__internal_13_$__cuda_sm20_div_s64) ;  /* 0x0000298000007944 */ /* 0x001fea0003c00000 */
[----:B------:R-:W-:Y:S02]  /*1fe0*/  IADD3 R23, P0, RZ, -R0, RZ ;  /* 0x80000000ff177210 */ /* 0x000fe40007f1e0ff */
[-C--:B------:R-:W-:Y:S02]  /*1ff0*/  MOV R43, R21.reuse ;  /* 0x00000015002b7202 */ /* 0x080fe40000000f00 */
[----:B------:R-:W-:Y:S01]  /*2000*/  IADD3.X R19, RZ, ~R21, RZ, P0, !PT ;  /* 0x80000015ff137210 */ /* 0x000fe200007fe4ff */
[----:B------:R-:W-:-:S04]  /*2010*/  IMAD.WIDE.U32 R38, R42, R23, R38 ;  /* 0x000000172a267225 */ /* 0x000fc800078e0026 */
[----:B------:R-:W-:Y:S01]  /*2020*/  IMAD R22, R19, R42, RZ ;  /* 0x0000002a13167224 */ /* 0x000fe200078e02ff */
[----:B------:R-:W-:Y:S02]  /*2030*/  MOV R32, R38 ;  /* 0x0000002600207202 */ /* 0x000fe40000000f00 */
[----:B------:R-:W-:Y:S01]  /*2040*/  MOV R42, R0 ;  /* 0x00000000002a7202 */ /* 0x000fe20000000f00 */
[----:B------:R-:W-:-:S05]  /*2050*/  IMAD R23, R5, R23, R22 ;  /* 0x0000001705177224 */ /* 0x000fca00078e0216 */
[----:B------:R-:W-:Y:S01]  /*2060*/  IADD3 R23, R39, R23, RZ ;  /* 0x0000001727177210 */ /* 0x000fe20007ffe0ff */
[----:B------:R-:W-:Y:S05]  /*2070*/  BRA `(.L_x_649) ;  /* 0x0000017000007947 */ /* 0x000fea0003800000 */
.L_x_648:
[----:B------:R-:W1:Y:S01]  /*2080*/  I2F.U32.RP R19, R42 ;  /* 0x0000002a00137306 */ /* 0x000e620000209000 */
[----:B------:R-:W-:Y:S01]  /*2090*/  ISETP.NE.U32.AND P0, PT, R42, RZ, PT ;  /* 0x000000ff2a00720c */ /* 0x000fe20003f05070 */
[----:B------:R-:W-:-:S06]  /*20a0*/  IMAD.MOV.U32 R43, RZ, RZ, RZ ;  /* 0x000000ffff2b7224 */ /* 0x000fcc00078e00ff */
[----:B-1----:R-:W1:Y:S02]  /*20b0*/  MUFU.RCP R22, R19 ;  /* 0x0000001300167308 */ /* 0x002e640000001000 */
[----:B-1----:R-:W-:-:S06]  /*20c0*/  IADD3 R22, R22, 0xffffffe, RZ ;  /* 0x0ffffffe16167810 */ /* 0x002fcc0007ffe0ff */
[----:B------:R-:W1:Y:S02]  /*20d0*/  F2I.FTZ.U32.TRUNC.NTZ R23, R22 ;  /* 0x0000001600177305 */ /* 0x000e64000021f000 */
[----:B-1----:R-:W-:Y:S02]  /*20e0*/  IMAD.MOV R0, RZ, RZ, -R23 ;  /* 0x000000ffff007224 */ /* 0x002fe400078e0a17 */
        /* <DEDUP_REMOVED lines=16> */
.L_x_649:
[----:B------:R-:W-:Y:S05]  /*21f0*/  BSYNC B0 ;  /* 0x0000000000007941 */ /* 0x000fea0003800000 */
.L_x_647:
        /* <DEDUP_REMOVED lines=8> */
[----:B0-----:R-:W-:Y:S05]  /*2280*/  CALL.REL.NOINC `($__internal_13_$__cuda_sm20_div_s64) ;  /* 0x000026d000007944 */ /* 0x001fea0003c00000 */
        /* <DEDUP_REMOVED lines=11> */
.L_x_651:
        /* <DEDUP_REMOVED lines=22> */
.L_x_652:
[----:B------:R-:W-:Y:S05]  /*24a0*/  BSYNC B0 ;  /* 0x0000000000007941 */ /* 0x000fea0003800000 */
.L_x_650:
        /* <DEDUP_REMOVED lines=12> */
[----:B------:R-:W-:Y:S05]  /*2570*/  CALL.REL.NOINC `($__internal_13_$__cuda_sm20_div_s64) ;  /* 0x000023e000007944 */ /* 0x000fea0003c00000 */
[-C--:B------:R-:W-:Y:S02]  /*2580*/  IADD3 R19, P0, RZ, -R0.reuse, RZ ;  /* 0x80000000ff137210 */ /* 0x080fe40007f1e0ff */
[----:B------:R-:W-:Y:S02]  /*2590*/  MOV R40, R0 ;  /* 0x0000000000287202 */ /* 0x000fe40000000f00 */
[----:B------:R-:W-:Y:S01]  /*25a0*/  IADD3.X R5, RZ, ~R21, RZ, P0, !PT ;  /* 0x80000015ff057210 */ /* 0x000fe200007fe4ff */
[----:B------:R-:W-:Y:S01]  /*25b0*/  IMAD.WIDE.U32 R38, R6, R19, R38 ;  /* 0x0000001306267225 */ /* 0x000fe200078e0026 */
[----:B------:R-:W-:-:S03]  /*25c0*/  MOV R41, R21 ;  /* 0x0000001500297202 */ /* 0x000fc60000000f00 */
[----:B------:R-:W-:-:S04]  /*25d0*/  IMAD R5, R5, R6, RZ ;  /* 0x0000000605057224 */ /* 0x000fc800078e02ff */
[----:B------:R-:W-:-:S05]  /*25e0*/  IMAD R5, R4, R19, R5 ;  /* 0x0000001304057224 */ /* 0x000fca00078e0205 */
[----:B------:R-:W-:Y:S01]  /*25f0*/  IADD3 R5, R39, R5, RZ ;  /* 0x0000000527057210 */ /* 0x000fe20007ffe0ff */
[----:B------:R-:W-:Y:S05]  /*2600*/  BRA `(.L_x_655) ;  /* 0x0000016000007947 */ /* 0x000fea0003800000 */
.L_x_654:
        /* <DEDUP_REMOVED lines=22> */
.L_x_655:
[----:B------:R-:W-:Y:S05]  /*2770*/  BSYNC B0 ;  /* 0x0000000000007941 */ /* 0x000fea0003800000 */
.L_x_653:
[-C--:B------:R-:W-:Y:S01]  /*2780*/  IMAD R0, R35, R18.reuse, RZ ;  /* 0x0000001223007224 */ /* 0x080fe200078e02ff */
[----:B------:R-:W-:Y:S01]  /*2790*/  SHF.R.S32.HI R6, RZ, 0x1f, R2 ;  /* 0x0000001fff067819 */ /* 0x000fe20000011402 */
[C---:B------:R-:W-:Y:S01]  /*27a0*/  IMAD.WIDE.U32 R22, R34.reuse, R18, RZ ;  /* 0x0000001222167225 */ /* 0x040fe200078e00ff */
[----:B------:R-:W-:Y:S01]  /*27b0*/  SHF.R.S32.HI R4, RZ, 0x1f, R26 ;  /* 0x0000001fff047819 */ /* 0x000fe2000001141a */
[----:B------:R-:W-:Y:S02]  /*27c0*/  BSSY B0, `(.L_x_656) ;  /* 0x0000040000007945 */ /* 0x000fe40003800000 */
[----:B------:R-:W-:Y:S02]  /*27d0*/  IMAD R35, R34, R17, R0 ;  /* 0x0000001122237224 */ /* 0x000fe400078e0200 */
[----:B------:R-:W-:Y:S02]  /*27e0*/  IMAD R21, R5, R2, RZ ;  /* 0x0000000205157224 */ /* 0x000fe400078e02ff */
[----:B------:R-:W-:Y:S01]  /*27f0*/  IMAD R19, R31, R26, RZ ;  /* 0x0000001a1f137224 */ /* 0x000fe200078e02ff */
[----:B------:R-:W-:Y:S01]  /*2800*/  IADD3 R35, R23, R35, RZ ;  /* 0x0000002317237210 */ /* 0x000fe20007ffe0ff */
[----:B------:R-:W-:-:S02]  /*2810*/  IMAD R21, R6, R38, R21 ;  /* 0x0000002606157224 */ /* 0x000fc400078e0215 */
[----:B------:R-:W-:Y:S02]  /*2820*/  IMAD R19, R4, R32, R19 ;  /* 0x0000002004137224 */ /* 0x000fe400078e0213 */
[-C--:B------:R-:W-:Y:S02]  /*2830*/  IMAD R0, R35, R16.reuse, RZ ;  /* 0x0000001023007224 */ /* 0x080fe400078e02ff */
[----:B------:R-:W-:-:S04]  /*2840*/  IMAD.WIDE.U32 R34, R22, R16, RZ ;  /* 0x0000001016227225 */ /* 0x000fc800078e00ff */
[----:B------:R-:W-:Y:S01]  /*2850*/  IMAD R23, R15, R22, R0 ;  /* 0x000000160f177224 */ /* 0x000fe200078e0200 */
[----:B------:R-:W-:Y:S01]  /*2860*/  SHF.R.S32.HI R22, RZ, 0x1f, R36 ;  /* 0x0000001fff167819 */ /* 0x000fe20000011424 */
[----:B------:R-:W-:-:S03]  /*2870*/  IMAD.WIDE.U32 R38, R38, R2, RZ ;  /* 0x0000000226267225 */ /* 0x000fc600078e00ff */
[----:B------:R-:W-:Y:S01]  /*2880*/  IADD3 R5, R35, R23, RZ ;  /* 0x0000001723057210 */ /* 0x000fe20007ffe0ff */
[-C--:B------:R-:W-:Y:S01]  /*2890*/  IMAD R23, R41, R36.reuse, RZ ;  /* 0x0000002429177224 */ /* 0x080fe200078e02ff */
[----:B------:R-:W-:Y:S01]  /*28a0*/  IADD3 R6, R39, R21, RZ ;  /* 0x0000001527067210 */ /* 0x000fe20007ffe0ff */
[----:B------:R-:W-:Y:S01]  /*28b0*/  IMAD.WIDE.U32 R36, R40, R36, RZ ;  /* 0x0000002428247225 */ /* 0x000fe200078e00ff */
[----:B------:R-:W-:-:S03]  /*28c0*/  LOP3.LUT R0, R43, R5, RZ, 0xfc, !PT ;  /* 0x000000052b007212 */ /* 0x000fc600078efcff */
[----:B------:R-:W-:Y:S01]  /*28d0*/  IMAD R23, R22, R40, R23 ;  /* 0x0000002816177224 */ /* 0x000fe200078e0217 */
[----:B------:R-:W-:Y:S01]  /*28e0*/  ISETP.NE.U32.AND P0, PT, R0, RZ, PT ;  /* 0x000000ff0000720c */ /* 0x000fe20003f05070 */
[----:B------:R-:W-:-:S04]  /*28f0*/  IMAD.WIDE.U32 R32, R32, R26, RZ ;  /* 0x0000001a20207225 */ /* 0x000fc800078e00ff */
[-C--:B------:R-:W-:Y:S01]  /*2900*/  IMAD R4, R7, R2.reuse, RZ ;  /* 0x0000000207047224 */ /* 0x080fe200078e02ff */
[----:B------:R-:W-:Y:S01]  /*2910*/  IADD3 R7, R37, R23, RZ ;  /* 0x0000001725077210 */ /* 0x000fe20007ffe0ff */
[----:B------:R-:W-:Y:S01]  /*2920*/  IMAD R3, R3, R2, RZ ;  /* 0x0000000203037224 */ /* 0x000fe200078e02ff */
[----:B------:R-:W-:-:S05]  /*2930*/  IADD3 R2, R33, R19, RZ ;  /* 0x0000001321027210 */ /* 0x000fca0007ffe0ff */
[----:B------:R-:W-:Y:S05]  /*2940*/  @!P0 BRA `(.L_x_657) ;  /* 0x0000010000008947 */ /* 0x000fea0003800000 */
[----:B------:R-:W-:Y:S01]  /*2950*/  IMAD.MOV.U32 R28, RZ, RZ, R42 ;  /* 0x000000ffff1c7224 */ /* 0x000fe200078e002a */
[----:B------:R-:W-:Y:S01]  /*2960*/  MOV R23, R43 ;  /* 0x0000002b00177202 */ /* 0x000fe20000000f00 */
[----:B------:R-:W-:Y:S01]  /*2970*/  IMAD.MOV.U32 R24, RZ, RZ, R34 ;  /* 0x000000ffff187224 */ /* 0x000fe200078e0022 */
[----:B------:R-:W-:Y:S02]  /*2980*/  MOV R22, 0x29a0 ;  /* 0x000029a000167802 */ /* 0x000fe40000000f00 */
[----:B------:R-:W-:Y:S05]  /*2990*/  CALL.REL.NOINC `($__internal_13_$__cuda_sm20_div_s64) ;  /* 0x00001fc000007944 */ /* 0x000fea0003c00000 */
        /* <DEDUP_REMOVED lines=11> */
.L_x_657:
        /* <DEDUP_REMOVED lines=23> */
.L_x_658:
[----:B------:R-:W-:Y:S05]  /*2bc0*/  BSYNC B0 ;  /* 0x0000000000007941 */ /* 0x000fea0003800000 */
.L_x_656:
        /* <DEDUP_REMOVED lines=11> */
[----:B------:R-:W-:-:S03]  /*2c80*/  IADD3.X R5, RZ, ~R21, RZ, P0, !PT ;  /* 0x80000015ff057210 */ /* 0x000fc600007fe4ff */
[----:B------:R-:W-:-:S04]  /*2c90*/  IMAD.WIDE.U32 R34, R18, R19, R34 ;  /* 0x0000001312227225 */ /* 0x000fc800078e0022 */
[----:B------:R-:W-:Y:S01]  /*2ca0*/  IMAD R22, R5, R18, RZ ;  /* 0x0000001205167224 */ /* 0x000fe200078e02ff */
[----:B------:R-:W-:Y:S02]  /*2cb0*/  MOV R18, R34 ;  /* 0x0000002200127202 */ /* 0x000fe40000000f00 */
[----:B------:R-:W-:Y:S01]  /*2cc0*/  MOV R34, R0 ;  /* 0x0000000000227202 */ /* 0x000fe20000000f00 */
[----:B------:R-:W-:-:S04]  /*2cd0*/  IMAD R17, R17, R19, R22 ;  /* 0x0000001311117224 */ /* 0x000fc800078e0216 */
[----:B------:R-:W-:Y:S02]  /*2ce0*/  IMAD.IADD R17, R35, 0x1, R17 ;  /* 0x0000000123117824 */ /* 0x000fe400078e0211 */
[----:B------:R-:W-:Y:S01]  /*2cf0*/  IMAD.MOV.U32 R35, RZ, RZ, R21 ;  /* 0x000000ffff237224 */ /* 0x000fe200078e0015 */
[----:B------:R-:W-:Y:S05]  /*2d00*/  BRA `(.L_x_661) ;  /* 0x0000017000007947 */ /* 0x000fea0003800000 */
.L_x_660:
        /* <DEDUP_REMOVED lines=23> */
.L_x_661:
[----:B------:R-:W-:Y:S05]  /*2e80*/  BSYNC B0 ;  /* 0x0000000000007941 */ /* 0x000fea0003800000 */
.L_x_659:
        /* <DEDUP_REMOVED lines=20> */
.L_x_663:
        /* <DEDUP_REMOVED lines=18> */
[----:B------:R-:W-:-:S04]  /*30f0*/  @!P0 LOP3.LUT R0, RZ, R16, RZ, 0x33, !PT ;  /* 0x00000010ff008212 */ /* 0x000fc800078e33ff */
[----:B------:R-:W-:Y:S01]  /*3100*/  MOV R40, R0 ;  /* 0x0000000000287202 */ /* 0x000fe20000000f00 */
[----:B------:R-:W-:-:S04]  /*3110*/  IMAD.MOV R5, RZ, RZ, -R0 ;  /* 0x000000ffff057224 */ /* 0x000fc800078e0a00 */
[----:B------:R-:W-:Y:S02]  /*3120*/  IMAD R16, R16, R5, R34 ;  /* 0x0000000510107224 */ /* 0x000fe400078e0222 */
.L_x_664:
[----:B------:R-:W-:Y:S05]  /*3130*/  BSYNC B0 ;  /* 0x0000000000007941 */ /* 0x000fea0003800000 */
.L_x_662:
[----:B------:R-:W-:Y:S01]  /*3140*/  SHF.R.S32.HI R0, RZ, 0x1f, R9 ;  /* 0x0000001fff007819 */ /* 0x000fe20000011409 */
[----:B------:R-:W-:Y:S01]  /*3150*/  IMAD R5, R41, R9, RZ ;  /* 0x0000000929057224 */ /* 0x000fe200078e02ff */
[----:B------:R-:W-:Y:S01]  /*3160*/  BSSY B0, `(.L_x_665) ;  /* 0x000003b000007945 */ /* 0x000fe20003800000 */
[----:B------:R-:W-:Y:S02]  /*3170*/  IMAD R48, R26, c[0x0][0x214], RZ ;  /* 0x000085001a307a24 */ /* 0x000fe400078e02ff */
[----:B------:R-:W-:Y:S01]  /*3180*/  IMAD R5, R0, R40, R5 ;  /* 0x0000002800057224 */ /* 0x000fe200078e0205 */
[----:B------:R-:W-:Y:S01]  /*3190*/  LOP3.LUT R0, R43, R13, RZ, 0xfc, !PT ;  /* 0x0000000d2b007212 */ /* 0x000fe200078efcff */
[----:B------:R-:W-:Y:S01]  /*31a0*/  IMAD.WIDE.U32 R34, R40, R9, RZ ;  /* 0x0000000928227225 */ /* 0x000fe200078e00ff */
[----:B------:R-:W-:Y:S02]  /*31b0*/  SHF.R.S32.HI R9, RZ, 0x1f, R3 ;  /* 0x0000001fff097819 */ /* 0x000fe40000011403 */
[----:B------:R-:W-:Y:S01]  /*31c0*/  ISETP.NE.U32.AND P0, PT, R0, RZ, PT ;  /* 0x000000ff0000720c */ /* 0x000fe20003f05070 */
[----:B------:R-:W-:Y:S01]  /*31d0*/  IMAD R22, R22, R3, RZ ;  /* 0x0000000316167224 */ /* 0x000fe200078e02ff */
[----:B------:R-:W-:Y:S01]  /*31e0*/  SHF.R.S32.HI R15, RZ, 0x1f, R48 ;  /* 0x0000001fff0f7819 */ /* 0x000fe20000011430 */
[----:B------:R-:W-:-:S02]  /*31f0*/  IMAD R17, R17, R48, RZ ;  /* 0x0000003011117224 */ /* 0x000fc400078e02ff */
        /* <DEDUP_REMOVED lines=13> */
[----:B------:R-:W-:Y:S05]  /*32d0*/  CALL.REL.NOINC `($__internal_13_$__cuda_sm20_div_s64) ;  /* 0x0000168000007944 */ /* 0x000fea0003c00000 */
        /* <DEDUP_REMOVED lines=12> */
.L_x_666:
        /* <DEDUP_REMOVED lines=23> */
.L_x_667:
[----:B------:R-:W-:Y:S05]  /*3510*/  BSYNC B0 ;  /* 0x0000000000007941 */ /* 0x000fea0003800000 */
.L_x_665:
        /* <DEDUP_REMOVED lines=28> */
.L_x_669:
        /* <DEDUP_REMOVED lines=23> */
.L_x_670:
[----:B------:R-:W-:Y:S05]  /*3850*/  BSYNC B0 ;  /* 0x0000000000007941 */ /* 0x000fea0003800000 */
.L_x_668:
[----:B------:R-:W-:Y:S01]  /*3860*/  IADD3 R33, P1, P0, R38, R36, R32 ;  /* 0x0000002426217210 */ /* 0x000fe2000783e020 */
[----:B------:R-:W-:Y:S01]  /*3870*/  IMAD R5, R5, R4, RZ ;  /* 0x0000000405057224 */ /* 0x000fe200078e02ff */
[----:B------:R-:W-:Y:S02]  /*3880*/  SHF.R.S32.HI R0, RZ, 0x1f, R8 ;  /* 0x0000001fff007819 */ /* 0x000fe40000011408 */
[----:B------:R-:W-:Y:S02]  /*3890*/  IADD3 R33, P3, P2, R34, R33, R48 ;  /* 0x0000002122217210 */ /* 0x000fe40007a7e030 */
[----:B------:R-:W-:Y:S02]  /*38a0*/  IADD3.X R2, R6, R7, R2, P1, P0 ;  /* 0x0000000706027210 */ /* 0x000fe40000fe0402 */
[----:B------:R-:W-:Y:S02]  /*38b0*/  IADD3 R46, P1, P0, R50, R33, R46 ;  /* 0x00000021322e7210 */ /* 0x000fe4000783e02e */
[----:B------:R-:W-:Y:S01]  /*38c0*/  IADD3.X R2, R16, R2, R3, P3, P2 ;  /* 0x0000000210027210 */ /* 0x000fe20001fe4403 */
[----:B------:R-:W-:-:S03]  /*38d0*/  IMAD R3, R19, R8, RZ ;  /* 0x0000000813037224 */ /* 0x000fc600078e02ff */
[----:B------:R-:W-:Y:S01]  /*38e0*/  IADD3.X R47, R14, R2, R9, P1, P0 ;  /* 0x000000020e2f7210 */ /* 0x000fe20000fe0409 */
[----:B------:R-:W-:Y:S01]  /*38f0*/  IMAD R0, R0, R18, R3 ;  /* 0x0000001200007224 */ /* 0x000fe200078e0203 */
[----:B------:R-:W-:-:S03]  /*3900*/  SHF.R.S32.HI R2, RZ, 0x1f, R4 ;  /* 0x0000001fff027819 */ /* 0x000fc60000011404 */
        /* <DEDUP_REMOVED lines=9> */
.L_x_646:
[----:B------:R-:W-:-:S04]  /*39a0*/  LEA R2, P0, R38, c[0x0][0x200], 0x2 ;  /* 0x0000800026027a11 */ /* 0x000fc800078010ff */
[----:B------:R-:W-:-:S05]  /*39b0*/  LEA.HI.X R3, R38, c[0x0][0x204], R39, 0x2, P0 ;  /* 0x0000810026037a11 */ /* 0x000fca00000f1427 */
[----:B------:R1:W-:Y:S04]  /*39c0*/  STG.E [R2.64], R29 ;  /* 0x0000001d02007986 */ /* 0x0003e8000c101908 */
.L_x_645:
[----:B------:R-:W-:Y:S05]  /*39d0*/  BSYNC B1 ;  /* 0x0000000000017941 */ /* 0x000fea0003800000 */
.L_x_644:
[----:B------:R-:W-:Y:S01]  /*39e0*/  LEA.HI R0, R25, R25, RZ, 0x1 ;  /* 0x0000001919007211 */ /* 0x000fe200078f08ff */
[----:B------:R-:W-:Y:S01]  /*39f0*/  IMAD.MOV.U32 R21, RZ, RZ, c[0x0][0x314] ;  /* 0x0000c500ff157624 */ /* 0x000fe200078e00ff */
[----:B------:R-:W-:Y:S01]  /*3a00*/  CS2R R4, SRZ ;  /* 0x0000000000047805 */ /* 0x000fe2000001ff00 */
[----:B------:R-:W-:Y:S01]  /*3a10*/  IMAD.MOV.U32 R8, RZ, RZ, RZ ;  /* 0x000000ffff087224 */ /* 0x000fe200078e00ff */
[----:B01----:R-:W-:Y:S02]  /*3a20*/  LOP3.LUT R2, R0, 0xfffffffe, RZ, 0xc0, !PT ;  /* 0xfffffffe00027812 */ /* 0x003fe400078ec0ff */
[----:B------:R-:W-:-:S03]  /*3a30*/  ISETP.GE.AND P0, PT, R21, 0x1, PT ;  /* 0x000000011500780c */ /* 0x000fc60003f06270 */
[----:B------:R-:W-:Y:S02]  /*3a40*/  IMAD.IADD R2, R25, 0x1, -R2 ;  /* 0x0000000119027824 */ /* 0x000fe400078e0a02 */
[----:B------:R-:W0:Y:S03]  /*3a50*/  S2R R25, SR_TID.X ;  /* 0x0000000000197919 */ /* 0x000e260000002100 */
[----:B------:R-:W-:-:S13]  /*3a60*/  ISETP.GE.OR P5, PT, R2, c[0x0][0x314], P5 ;  /* 0x0000c50002007a0c */ /* 0x000fda0002fa6670 */
[----:B------:R-:W-:Y:S02]  /*3a70*/  @!P5 FADD.FTZ R6, -R29, R30 ;  /* 0x0000001e1d06d221 */ /* 0x000fe40000010100 */
[----:B------:R-:W-:Y:S02]  /*3a80*/  @!P5 IMAD.SHL.U32 R7, R0, 0x2, RZ ;  /* 0x000000020007d824 */ /* 0x000fe400078e00ff */
[----:B------:R-:W-:-:S03]  /*3a90*/  @!P5 FMUL.FTZ R6, R6, 1.4426950216293334961 ;  /* 0x3fb8aa3b0606d820 */ /* 0x000fc60000410000 */
[----:B------:R-:W-:Y:S02]  /*3aa0*/  @!P5 LOP3.LUT R7, R7, 0xfffffffc, RZ, 0xc0, !PT ;  /* 0xfffffffc0707d812 */ /* 0x000fe400078ec0ff */
[----:B0-----:R-:W-:Y:S01]  /*3ab0*/  SHF.R.S32.HI R24, RZ, 0x1f, R25 ;  /* 0x0000001fff187819 */ /* 0x001fe20000011419 */
[----:B------:R-:W0:Y:S02]  /*3ac0*/  @!P5 MUFU.EX2 R6, R6 ;  /* 0x000000060006d308 */ /* 0x000e240000000800 */
[----:B------:R-:W-:Y:S01]  /*3ad0*/  @!P5 IMAD R7, R2, 0x14, R7 ;  /* 0x000000140207d824 */ /* 0x000fe200078e0207 */
[----:B------:R-:W-:Y:S01]  /*3ae0*/  LEA.HI R24, R24, R25, RZ, 0x5 ;  /* 0x0000001918187211 */ /* 0x000fe200078f28ff */
[----:B------:R-:W-:-:S03]  /*3af0*/  CS2R R2, SRZ ;  /* 0x0000000000027805 */ /* 0x000fc6000001ff00 */
[----:B------:R-:W-:Y:S02]  /*3b00*/  LOP3.LUT R0, R24, 0x3fffffe0, RZ, 0xc0, !PT ;  /* 0x3fffffe018007812 */ /* 0x000fe400078ec0ff */
[----:B------:R-:W-:Y:S02]  /*3b10*/  SHF.R.S32.HI R24, RZ, 0x5, R24 ;  /* 0x00000005ff187819 */ /* 0x000fe40000011418 */
[----:B------:R-:W-:Y:S01]  /*3b20*/  IADD3 R25, -R0, R25, RZ ;  /* 0x0000001900197210 */ /* 0x000fe20007ffe1ff */
[----:B------:R-:W-:-:S03]  /*3b30*/  IMAD.MOV.U32 R0, RZ, RZ, RZ ;  /* 0x000000ffff007224 */ /* 0x000fc600078e00ff */
[----:B------:R-:W-:Y:S01]  /*3b40*/  SHF.L.U32 R25, R25, 0x2, RZ ;  /* 0x0000000219197819 */ /* 0x000fe200000006ff */
[----:B0-----:R0:W-:Y:S02]  /*3b50*/  @!P5 STS [R7], R6 ;  /* 0x000000060700d388 */ /* 0x0011e40000000800 */
[----:B0-----:R-:W-:Y:S02]  /*3b60*/  CS2R R6, SRZ ;  /* 0x0000000000067805 */ /* 0x001fe4000001ff00 */
        /* <DEDUP_REMOVED lines=29> */
.L_x_673:
        /* <DEDUP_REMOVED lines=57> */
.L_x_672:
        /* <DEDUP_REMOVED lines=35> */
.L_x_674:
[----:B------:R-:W-:-:S13]  /*4300*/  ISETP.LT.OR P4, PT, R22, c[0x0][0x314], P4 ;  /* 0x0000c50016007a0c */ /* 0x000fda0002781670 */
[----:B------:R-:W-:Y:S05]  /*4310*/  @!P4 BRA `(.L_x_671) ;  /* 0x000000f00000c947 */ /* 0x000fea0003800000 */
[----:B------:R-:W-:Y:S01]  /*4320*/  ISETP.GE.AND P0, PT, R24, R23, PT ;  /* 0x000000171800720c */ /* 0x000fe20003f06270 */
[----:B------:R-:W-:-:S12]  /*4330*/  BSSY B0, `(.L_x_675) ;  /* 0x0000004000007945 */ /* 0x000fd80003800000 */
[----:B------:R-:W-:Y:S05]  /*4340*/  @P0 BRA `(.L_x_676) ;  /* 0x0000002000000947 */ /* 0x000fea0003800000 */
[----:B------:R0:W5:Y:S04]  /*4350*/  LDG.E.128 R12, [R30.64+-0x200] ;  /* 0xfffe00081e0c7981 */ /* 0x000168000c1e1d00 */
[----:B------:R0:W5:Y:S02]  /*4360*/  LDG.E.128 R16, [R30.64] ;  /* 0x000000081e107981 */ /* 0x000164000c1e1d00 */
.L_x_676:
[----:B------:R-:W-:Y:S05]  /*4370*/  BSYNC B0 ;  /* 0x0000000000007941 */ /* 0x000fea0003800000 */
.L_x_675:
        /* <DEDUP_REMOVED lines=9> */
.L_x_671:
[----:B------:R-:W-:Y:S02]  /*4410*/  IADD3 R24, R24, UR6, RZ ;  /* 0x0000000618187c10 */ /* 0x000fe4000fffe0ff */
[----:B------:R-:W-:-:S02]  /*4420*/  F2FP.BF16.PACK_AB R9, R5, R6 ;  /* 0x000000060509723e */ /* 0x000fc400000010ff */
[----:B------:R-:W-:Y:S02]  /*4430*/  ISETP.GE.AND P0, PT, R24, R20, PT ;  /* 0x000000141800720c */ /* 0x000fe40003f06270 */
[----:B------:R-:W-:Y:S02]  /*4440*/  F2FP.BF16.PACK_AB R8, R7, R8 ;  /* 0x000000080708723e */ /* 0x000fe400000010ff */
[----:B------:R-:W-:Y:S02]  /*4450*/  F2FP.BF16.PACK_AB R4, R3, R4 ;  /* 0x000000040304723e */ /* 0x000fe400000010ff */
[----:B------:R-:W-:-:S07]  /*4460*/  F2FP.BF16.PACK_AB R5, R0, R2 ;  /* 0x000000020005723e */ /* 0x000fce00000010ff */
[----:B------:R-:W-:Y:S05]  /*4470*/  @P0 EXIT ;  /* 0x000000000000094d */ /* 0x000fea0003800000 */
[-C--:B------:R-:W-:Y:S02]  /*4480*/  IABS R6, R11.reuse ;  /* 0x0000000b00067213 */ /* 0x080fe40000000000 */
[----:B------:R-:W-:Y:S02]  /*4490*/  IABS R10, R24 ;  /* 0x00000018000a7213 */ /* 0x000fe40000000000 */
[----:B------:R-:W1:Y:S01]  /*44a0*/  I2F.RP R2, R6 ;  /* 0x0000000600027306 */ /* 0x000e620000209400 */
[----:B------:R-:W-:-:S05]  /*44b0*/  IABS R7, R11 ;  /* 0x0000000b00077213 */ /* 0x000fca0000000000 */
[----:B------:R-:W-:Y:S02]  /*44c0*/  IMAD.MOV R7, RZ, RZ, -R7 ;  /* 0x000000ffff077224 */ /* 0x000fe400078e0a07 */
[----:B-1----:R-:W1:Y:S02]  /*44d0*/  MUFU.RCP R12, R2 ;  /* 0x00000002000c7308 */ /* 0x002e640000001000 */
[----:B-1----:R-:W-:-:S06]  /*44e0*/  IADD3 R12, R12, 0xffffffe, RZ ;  /* 0x0ffffffe0c0c7810 */ /* 0x002fcc0007ffe0ff */
[----:B------:R-:W1:Y:S02]  /*44f0*/  F2I.FTZ.U32.TRUNC.NTZ R13, R12 ;  /* 0x0000000c000d7305 */ /* 0x000e64000021f000 */
[----:B-1----:R-:W-:Y:S02]  /*4500*/  IMAD.MOV R0, RZ, RZ, -R13 ;  /* 0x000000ffff007224 */ /* 0x002fe400078e0a0d */
[----:B------:R-:W-:Y:S02]  /*4510*/  IMAD.MOV.U32 R12, RZ, RZ, RZ ;  /* 0x000000ffff0c7224 */ /* 0x000fe400078e00ff */
[----:B------:R-:W-:Y:S01]  /*4520*/  IMAD R3, R0, R6, RZ ;  /* 0x0000000600037224 */ /* 0x000fe200078e02ff */
[----:B------:R-:W-:-:S03]  /*4530*/  IABS R0, c[0x0][0x214] ;  /* 0x0000850000007a13 */ /* 0x000fc60000000000 */
[----:B------:R-:W-:-:S06]  /*4540*/  IMAD.HI.U32 R3, R13, R3, R12 ;  /* 0x000000030d037227 */ /* 0x000fcc00078e000c */
[----:B------:R-:W-:Y:S02]  /*4550*/  IMAD.HI.U32 R2, R3, R10, RZ ;  /* 0x0000000a03027227 */ /* 0x000fe400078e00ff */
[----:B------:R-:W1:Y:S02]  /*4560*/  I2F.RP R3, R0 ;  /* 0x0000000000037306 */ /* 0x000e640000209400 */
[----:B------:R-:W-:-:S05]  /*4570*/  IMAD R7, R2, R7, R10 ;  /* 0x0000000702077224 */ /* 0x000fca00078e020a */
[----:B------:R-:W-:Y:S01]  /*4580*/  ISETP.GT.U32.AND P1, PT, R6, R7, PT ;  /* 0x000000070600720c */ /* 0x000fe20003f24070 */
[----:B-1----:R-:W1:-:S12]  /*4590*/  MUFU.RCP R3, R3 ;  /* 0x0000000300037308 */ /* 0x002e580000001000 */
[----:B------:R-:W-:Y:S01]  /*45a0*/  @!P1 IMAD.IADD R7, R7, 0x1, -R6 ;  /* 0x0000000107079824 */ /* 0x000fe200078e0a06 */
[----:B------:R-:W-:Y:S02]  /*45b0*/  @!P1 IADD3 R2, R2, 0x1, RZ ;  /* 0x0000000102029810 */ /* 0x000fe40007ffe0ff */
[----:B------:R-:W-:Y:S02]  /*45c0*/  ISETP.NE.AND P1, PT, R11, RZ, PT ;  /* 0x000000ff0b00720c */ /* 0x000fe40003f25270 */
[----:B------:R-:W-:Y:S02]  /*45d0*/  ISETP.GE.U32.AND P2, PT, R7, R6, PT ;  /* 0x000000060700720c */ /* 0x000fe40003f46070 */
[----:B------:R-:W-:-:S04]  /*45e0*/  LOP3.LUT R6, R24, R11, RZ, 0x3c, !PT ;  /* 0x0000000b18067212 */ /* 0x000fc800078e3cff */
[----:B------:R-:W-:Y:S02]  /*45f0*/  ISETP.GE.AND P0, PT, R6, RZ, PT ;  /* 0x000000ff0600720c */ /* 0x000fe40003f06270 */
[----:B-1----:R-:W-:-:S04]  /*4600*/  IADD3 R6, R3, 0xffffffe, RZ ;  /* 0x0ffffffe03067810 */ /* 0x002fc80007ffe0ff */
[----:B------:R-:W1:Y:S01]  /*4610*/  F2I.FTZ.U32.TRUNC.NTZ R7, R6 ;  /* 0x0000000600077305 */ /* 0x000e62000021f000 */
[----:B------:R-:W-:-:S06]  /*4620*/  @P2 IADD3 R2, R2, 0x1, RZ ;  /* 0x0000000102022810 */ /* 0x000fcc0007ffe0ff */
[----:B------:R-:W-:Y:S01]  /*4630*/  @!P0 IMAD.MOV R2, RZ, RZ, -R2 ;  /* 0x000000ffff028224 */ /* 0x000fe200078e0a02 */
[----:B------:R-:W-:-:S05]  /*4640*/  @!P1 LOP3.LUT R2, RZ, R11, RZ, 0x33, !PT ;  /* 0x0000000bff029212 */ /* 0x000fca00078e33ff */
[----:B------:R-:W-:Y:S02]  /*4650*/  IMAD R13, R2, R11, RZ ;  /* 0x0000000b020d7224 */ /* 0x000fe400078e02ff */
[----:B-1----:R-:W-:Y:S02]  /*4660*/  IMAD.MOV R3, RZ, RZ, -R7 ;  /* 0x000000ffff037224 */ /* 0x002fe400078e0a07 */
[----:B------:R-:W-:Y:S02]  /*4670*/  IMAD.IADD R10, R24, 0x1, -R13 ;  /* 0x00000001180a7824 */ /* 0x000fe400078e0a0d */
[----:B------:R-:W-:Y:S02]  /*4680*/  IMAD R11, R3, R0, RZ ;  /* 0x00000000030b7224 */ /* 0x000fe400078e02ff */
[----:B------:R-:W-:Y:S01]  /*4690*/  IMAD.MOV.U32 R6, RZ, RZ, RZ ;  /* 0x000000ffff067224 */ /* 0x000fe200078e00ff */
[----:B------:R-:W-:Y:S02]  /*46a0*/  IABS R3, R10 ;  /* 0x0000000a00037213 */ /* 0x000fe40000000000 */
[----:B------:R-:W-:Y:S01]  /*46b0*/  LOP3.LUT R10, R10, c[0x0][0x214], RZ, 0x3c, !PT ;  /* 0x000085000a0a7a12 */ /* 0x000fe200078e3cff */
[----:B------:R-:W-:-:S03]  /*46c0*/  IMAD.HI.U32 R11, R7, R11, R6 ;  /* 0x0000000b070b7227 */ /* 0x000fc600078e0006 */
[----:B------:R-:W-:-:S03]  /*46d0*/  ISETP.GE.AND P1, PT, R10, RZ, PT ;  /* 0x000000ff0a00720c */ /* 0x000fc60003f26270 */
        /* <DEDUP_REMOVED lines=19> */
[----:B------:R-:W-:-:S04]  /*4810*/  IMAD.WIDE.U32 R6, R11, c[0x0][0x1f0], R6 ;  /* 0x00007c000b067a25 */ /* 0x000fc800078e0006 */
[----:B------:R-:W-:Y:S02]  /*4820*/  IMAD.IADD R13, R24, 0x1, -R13 ;  /* 0x00000001180d7824 */ /* 0x000fe400078e0a0d */
        /* <DEDUP_REMOVED lines=19> */
        .weak           $__internal_13_$__cuda_sm20_div_s64
        .type           $__internal_13_$__cuda_sm20_div_s64,@function
        .size           $__internal_13_$__cuda_sm20_div_s64,(.L_x_8871 - $__internal_13_$__cuda_sm20_div_s64)
$__internal_13_$__cuda_sm20_div_s64:
        /* <DEDUP_REMOVED lines=17> */
[----:B------:R-:W-:-:S04]  /*4a70*/  IMAD.HI.U32 R21, R53, R0, RZ ;  /* 0x0000000035157227 */ /* 0x000fc800078e00ff */
[----:B------:R-:W-:-:S04]  /*4a80*/  IMAD.HI.U32 R19, P2, R53, R19, R44 ;  /* 0x0000001335137227 */ /* 0x000fc8000784002c */
[----:B------:R-:W-:Y:S02]  /*4a90*/  IMAD R0, R53, R0, RZ ;  /* 0x0000000035007224 */ /* 0x000fe400078e02ff */
[----:B------:R-:W-:-:S03]  /*4aa0*/  IMAD.X R21, R21, 0x1, R53, P0 ;  /* 0x0000000115157824 */ /* 0x000fc600000e0635 */
[----:B------:R-:W-:-:S04]  /*4ab0*/  IADD3 R53, P0, R0, R19, RZ ;  /* 0x0000001300357210 */ /* 0x000fc80007f1e0ff */
[----:B------:R-:W-:Y:S01]  /*4ac0*/  IADD3.X R21, RZ, RZ, R21, P0, P2 ;  /* 0x000000ffff157210 */ /* 0x000fe200007e4415 */
[----:B------:R-:W-:Y:S01]  /*4ad0*/  IMAD.WIDE.U32 R44, R53, R40, RZ ;  /* 0x00000028352c7225 */ /* 0x000fe200078e00ff */
[----:B------:R-:W-:-:S03]  /*4ae0*/  ISETP.GE.AND P2, PT, R23, RZ, PT ;  /* 0x000000ff1700720c */ /* 0x000fc60003f46270 */
[----:B------:R-:W-:Y:S01]  /*4af0*/  IMAD R19, R53, R41, R45 ;  /* 0x0000002935137224 */ /* 0x000fe200078e022d */
[----:B------:R-:W-:-:S03]  /*4b00*/  IADD3 R44, P0, RZ, -R44, RZ ;  /* 0x8000002cff2c7210 */ /* 0x000fc60007f1e0ff */
[----:B------:R-:W-:Y:S02]  /*4b10*/  IMAD R19, R21, R40, R19 ;  /* 0x0000002815137224 */ /* 0x000fe400078e0213 */
[----:B------:R-:W-:-:S04]  /*4b20*/  IMAD.HI.U32 R52, R53, R44, RZ ;  /* 0x0000002c35347227 */ /* 0x000fc800078e00ff */
[----:B------:R-:W-:-:S04]  /*4b30*/  IMAD.X R19, RZ, RZ, ~R19, P0 ;  /* 0x000000ffff137224 */ /* 0x000fc800000e0e13 */
[----:B------:R-:W-:-:S04]  /*4b40*/  IMAD.WIDE.U32 R52, P0, R53, R19, R52 ;  /* 0x0000001335347225 */ /* 0x000fc80007800034 */
[----:B------:R-:W-:-:S04]  /*4b50*/  IMAD.HI.U32 R0, R21, R19, RZ ;  /* 0x0000001315007227 */ /* 0x000fc800078e00ff */
[----:B------:R-:W-:-:S04]  /*4b60*/  IMAD.HI.U32 R44, P4, R21, R44, R52 ;  /* 0x0000002c152c7227 */ /* 0x000fc80007880034 */
[----:B------:R-:W-:Y:S02]  /*4b70*/  IMAD R19, R21, R19, RZ ;  /* 0x0000001315137224 */ /* 0x000fe400078e02ff */
[----:B------:R-:W-:Y:S01]  /*4b80*/  IMAD.X R0, R0, 0x1, R21, P0 ;  /* 0x0000000100007824 */ /* 0x000fe200000e0615 */
[----:B------:R-:W-:Y:S01]  /*4b90*/  IADD3 R21, P0, RZ, -R28, RZ ;  /* 0x8000001cff157210 */ /* 0x000fe20007f1e0ff */
        /* <DEDUP_REMOVED lines=22> */
[----:B------:R-:W-:-:S04]  /*4d00*/  SEL R21, R44, R21, P3 ;  /* 0x000000152c157207 */ /* 0x000fc80001800000 */
[----:B------:R-:W-:Y:S01]  /*4d10*/  ISETP.GE.U32.AND P0, PT, R21, R40, PT ;  /* 0x000000281500720c */ /* 0x000fe20003f06070 */
[----:B------:R-:W-:Y:S01]  /*4d20*/  IMAD.X R40, R19, 0x1, ~R41, P2 ;  /* 0x0000000113287824 */ /* 0x000fe200010e0e29 */
[----:B------:R-:W-:-:S04]  /*4d30*/  IADD3 R21, P2, R28, 0x1, RZ ;  /* 0x000000011c157810 */ /* 0x000fc80007f5e0ff */
[----:B------:R-:W-:Y:S01]  /*4d40*/  SEL R40, R40, R19, P3 ;  /* 0x0000001328287207 */ /* 0x000fe20001800000 */
[----:B------:R-:W-:Y:S01]  /*4d50*/  IMAD.X R19, RZ, RZ, R0, P2 ;  /* 0x000000ffff137224 */ /* 0x000fe200010e0600 */
[----:B------:R-:W-:Y:S02]  /*4d60*/  SEL R21, R21, R28, P3 ;  /* 0x0000001c15157207 */ /* 0x000fe40001800000 */
[----:B------:R-:W-:Y:S01]  /*4d70*/  ISETP.GE.U32.AND.EX P2, PT, R40, R41, PT, P0 ;  /* 0x000000292800720c */ /* 0x000fe20003f46100 */
[----:B------:R-:W-:Y:S01]  /*4d80*/  IMAD.MOV.U32 R40, RZ, RZ, R22 ;  /* 0x000000ffff287224 */ /* 0x000fe200078e0016 */
[----:B------:R-:W-:Y:S01]  /*4d90*/  SEL R19, R19, R0, P3 ;  /* 0x0000000013137207 */ /* 0x000fe20001800000 */
[----:B------:R-:W-:Y:S01]  /*4da0*/  IMAD.MOV.U32 R41, RZ, RZ, 0x0 ;  /* 0x00000000ff297424 */ /* 0x000fe200078e00ff */
[----:B------:R-:W-:-:S04]  /*4db0*/  IADD3 R28, P0, R21, 0x1, RZ ;  /* 0x00000001151c7810 */ /* 0x000fc80007f1e0ff */
[----:B------:R-:W-:Y:S02]  /*4dc0*/  IADD3.X R0, RZ, R19, RZ, P0, !PT ;  /* 0x00000013ff007210 */ /* 0x000fe400007fe4ff */
[----:B------:R-:W-:Y:S02]  /*4dd0*/  SEL R28, R28, R21, P2 ;  /* 0x000000151c1c7207 */ /* 0x000fe40001000000 */
[----:B------:R-:W-:Y:S02]  /*4de0*/  SEL R0, R0, R19, P2 ;  /* 0x0000001300007207 */ /* 0x000fe40001000000 */
[----:B------:R-:W-:Y:S02]  /*4df0*/  LOP3.LUT R21, R5, R23, RZ, 0x3c, !PT ;  /* 0x0000001705157212 */ /* 0x000fe400078e3cff */
[----:B------:R-:W-:Y:S02]  /*4e00*/  IADD3 R19, P2, RZ, -R28, RZ ;  /* 0x8000001cff137210 */ /* 0x000fe40007f5e0ff */
[----:B------:R-:W-:-:S02]  /*4e10*/  ISETP.GE.AND P3, PT, R21, RZ, PT ;  /* 0x000000ff1500720c */ /* 0x000fc40003f66270 */
[----:B------:R-:W-:Y:S01]  /*4e20*/  ISETP.NE.U32.AND P0, PT, R24, RZ, PT ;  /* 0x000000ff1800720c */ /* 0x000fe20003f05070 */
[----:B------:R-:W-:Y:S01]  /*4e30*/  IMAD.X R21, RZ, RZ, ~R0, P2 ;  /* 0x000000ffff157224 */ /* 0x000fe200010e0e00 */
[----:B------:R-:W-:Y:S02]  /*4e40*/  SEL R19, R19, R28, !P3 ;  /* 0x0000001c13137207 */ /* 0x000fe40005800000 */
[----:B------:R-:W-:Y:S02]  /*4e50*/  ISETP.NE.AND.EX P0, PT, R5, RZ, PT, P0 ;  /* 0x000000ff0500720c */ /* 0x000fe40003f05300 */
[----:B------:R-:W-:Y:S02]  /*4e60*/  SEL R21, R21, R0, !P3 ;  /* 0x0000000015157207 */ /* 0x000fe40005800000 */
[----:B------:R-:W-:Y:S02]  /*4e70*/  SEL R0, R19, 0xffffffff, P0 ;  /* 0xffffffff13007807 */ /* 0x000fe40000000000 */
[----:B------:R-:W-:Y:S01]  /*4e80*/  SEL R21, R21, 0xffffffff, P0 ;  /* 0xffffffff15157807 */ /* 0x000fe20000000000 */
[----:B------:R-:W-:Y:S06]  /*4e90*/  RET.REL.NODEC R40 `(_ZN5flash32flash_fwd_splitkv_combine_kernelI23Flash_fwd_kernel_traitsILi256ELi64ELi64ELi4ELb0ELb0EN7cutlass10bfloat16_tE19Flash_kernel_traitsILi256ELi64ELi64ELi4ES3_EELi4ELi1ELb1EEEvNS_16Flash_fwd_paramsE) ;  /* 0xffffb16028007950 */ /* 0x000fec0003c3ffff */
.L_x_677:
        /* <DEDUP_REMOVED lines=14> */
.L_x_8871:


//--------------------- .text._ZN5flash24flash_fwd_splitkv_kernelI23Flash_fwd_kernel_traitsILi256ELi64ELi64ELi4ELb0ELb0EN7cutlass10bfloat16_tE19Flash_kernel_traitsILi256ELi64ELi64ELi4ES3_EELb0ELb0ELb0ELb0ELb0ELb0ELb0ELb0EEEvNS_16Flash_fwd_paramsE --------------------------
	.section	.text._ZN5flash24flash_fwd_splitkv_kernelI23Flash_fwd_kernel_traitsILi256ELi64ELi64ELi4ELb0ELb0EN7cutlass10bfloat16_tE19Flash_kernel_traitsILi256ELi64ELi64ELi4ES3_EELb0ELb0ELb0ELb0ELb0ELb0ELb0ELb0EEEvNS_16Flash_fwd_paramsE,"ax",@progbits
	.sectioninfo	@"SHI_REGISTERS=254"
	.align	128
        .global         _ZN5flash24flash_fwd_splitkv_kernelI23Flash_fwd_kernel_traitsILi256ELi64ELi64ELi4ELb0ELb0EN7cutlass10bfloat16_tE19Flash_kernel_traitsILi256ELi64ELi64ELi4ES3_EELb0ELb0ELb0ELb0ELb0ELb0ELb0ELb0EEEvNS_16Flash_fwd_paramsE
        .type           _ZN5flash24flash_fwd_splitkv_kernelI23Flash_fwd_kernel_traitsILi256ELi64ELi64ELi4ELb0ELb0EN7cutlass10bfloat16_tE19Flash_kernel_traitsILi256ELi64ELi64ELi4ES3_EELb0ELb0ELb0ELb0ELb0ELb0ELb0ELb0EEEvNS_16Flash_fwd_paramsE,@function
        .size           _ZN5flash24flash_fwd_splitkv_kernelI23Flash_fwd_kernel_traitsILi256ELi64ELi64ELi4ELb0ELb0EN7cutlass10bfloat16_tE19Flash_kernel_traitsILi256ELi64ELi64ELi4ES3_EELb0ELb0ELb0ELb0ELb0ELb0ELb0ELb0EEEvNS_16Flash_fwd_paramsE,(.L_x_8934 - _ZN5flash24flash_fwd_splitkv_kernelI23Flash_fwd_kernel_traitsILi256ELi64ELi64ELi4ELb0ELb0EN7cutlass10bfloat16_tE19Flash_kernel_traitsILi256ELi64ELi64ELi4ES3_EELb0ELb0ELb0ELb0ELb0ELb0ELb0ELb0EEEvNS_16Flash_fwd_paramsE)
        .other          _ZN5flash24flash_fwd_splitkv_kernelI23Flash_fwd_kernel_traitsILi256ELi64ELi64ELi4ELb0ELb0EN7cutlass10bfloat16_tE19Flash_kernel_traitsILi256ELi64ELi64ELi4ES3_EELb0ELb0ELb0ELb0ELb0ELb0ELb0ELb0EEEvNS_16Flash_fwd_paramsE,@"STO_CUDA_ENTRY STV_DEFAULT"
_ZN5flash24flash_fwd_splitkv_kernelI23Flash_fwd_kernel_traitsILi256ELi64ELi64ELi4ELb0ELb0EN7cutlass10bfloat16_tE19Flash_kernel_traitsILi256ELi64ELi64ELi4ES3_EELb0ELb0ELb0ELb0ELb0ELb0ELb0ELb0EEEvNS_16Flash_fwd_paramsE:
.text._ZN5flash24flash_fwd_splitkv_kernelI23Flash_fwd_kernel_traitsILi256ELi64ELi64ELi4ELb0ELb0EN7cutlass10bfloat16_tE19Flash_kernel_traitsILi256ELi64ELi64ELi4ES3_EELb0ELb0ELb0ELb0ELb0ELb0ELb0ELb0EEEvNS_16Flash_fwd_paramsE:
[----:B------:R-:W-:Y:S02]  /*0000*/  MOV R1, c[0x0][0x28] ;  /* 0x00000a0000017a02 */ /* 0x000fe40000000f00 */
[----:B------:R-:W1:Y:S01]  /*0010*/  S2UR UR11, SR_CTAID.Y ;  /* 0x00000000000b79c3 */ /* 0x000e620000002600 */
[----:B------:R-:W-:Y:S02]  /*0020*/  ULDC.64 UR4, c[0x0][0x240] ;  /* 0x0000900000047ab9 */ /* 0x000fe40000000a00 */
[----:B------:R-:W-:Y:S02]  /*0030*/  UISETP.NE.U32.AND UP2, UPT, URZ, UR4, UPT ;  /* 0x000000043f00728c */ /* 0x000fe4000bf45070 */
[----:B------:R-:W-:Y:S02]  /*0040*/  UMOV UR8, 0x4 ;  /* 0x0000000400087882 */ /* 0x000fe40000000000 */
[----:B------:R-:W-:Y:S02]  /*0050*/  UISETP.NE.AND.EX UP2, UPT, URZ, UR5, UPT, UP2 ;  /* 0x000000053f00728c */ /* 0x000fe4000bf45320 */
[----:B------:R-:W-:Y:S02]  /*0060*/  ULDC.64 UR12, c[0x0][0x240] ;  /* 0x00009000000c7ab9 */ /* 0x000fe40000000a00 */
[----:B------:R-:W-:-:S02]  /*0070*/  ULDC.64 UR4, c[0x0][0x250] ;  /* 0x0000940000047ab9 */ /* 0x000fc40000000a00 */
[----:B------:R-:W-:Y:S01]  /*0080*/  PLOP3.LUT P2, PT, PT, PT, UP2, 0x80, 0x0 ;  /* 0x000000000000781c */ /* 0x000fe20003f4f028 */
[----:B------:R-:W-:Y:S02]  /*0090*/  UISETP.NE.U32.AND UP0, UPT, URZ, UR4, UPT ;  /* 0x000000043f00728c */ /* 0x000fe4000bf05070 */
[----:B------:R-:W-:Y:S02]  /*00a0*/  ULDC.64 UR30, c[0x0][0x118] ;  /* 0x00004600001e7ab9 */ /* 0x000fe40000000a00 */
[----:B------:R-:W-:Y:S02]  /*00b0*/  UISETP.NE.AND.EX UP0, UPT, URZ, UR5, UPT, UP0 ;  /* 0x000000053f00728c */ /* 0x000fe4000bf05300 */
[----:B------:R-:W-:Y:S02]  /*00c0*/  ULDC.U8 UR9, c[0x0][0x312] ;  /* 0x0000c48000097ab9 */ /* 0x000fe40000000000 */
[----:B------:R-:W-:Y:S02]  /*00d0*/  ULDC.64 UR6, c[0x0][0x248] ;  /* 0x0000920000067ab9 */ /* 0x000fe40000000a00 */
[----:B-1----:R-:W-:Y:S01]  /*00e0*/  UIMAD.WIDE UR12, UR11, UR8, UR12 ;  /* 0x000000080b0c72a5 */ /* 0x002fe2000f8e020c */
[----:B------:R-:W-:Y:S01]  /*00f0*/  PLOP3.LUT P0, PT, PT, PT, UP0, 0x80, 0x0 ;  /* 0x000000000000781c */ /* 0x000fe20003f0f008 */
[----:B------:R-:W-:-:S02]  /*0100*/  ULDC.64 UR4, c[0x0][0x250] ;  /* 0x0000940000047ab9 */ /* 0x000fc40000000a00 */
[----:B------:R-:W-:Y:S02]  /*0110*/  UISETP.NE.AND UP3, UPT, UR9, URZ, UPT ;  /* 0x0000003f0900728c */ /* 0x000fe4000bf65270 */
[----:B------:R-:W-:Y:S01]  /*0120*/  IMAD.U32 R8, RZ, RZ, UR12 ;  /* 0x0000000cff087e24 */ /* 0x000fe2000f8e00ff */
[----:B------:R-:W-:Y:S01]  /*0130*/  UISETP.EQ.U32.AND UP1, UPT, URZ, UR6, UPT ;  /* 0x000000063f00728c */ /* 0x000fe2000bf22070 */
[----:B------:R-:W-:Y:S01]  /*0140*/  IMAD.U32 R9, RZ, RZ, UR13 ;  /* 0x0000000dff097e24 */ /* 0x000fe2000f8e00ff */
[----:B------:R-:W-:Y:S02]  /*0150*/  @UP0 UIMAD.WIDE UR4, UR11, UR8, UR4 ;  /* 0x000000080b0402a5 */ /* 0x000fe4000f8e0204 */
[----:B------:R-:W-:Y:S02]  /*0160*/  UISETP.EQ.OR.EX UP1, UPT, URZ, UR7, !UP3, UP1 ;  /* 0x000000073f00728c */ /* 0x000fe4000df22710 */
[----:B------:R-:W2:Y:S01]  /*0170*/  @P2 LDG.E R7, [R8.64] ;  /* 0x0000001e08072981 */ /* 0x000ea2000c1e1900 */
[----:B------:R-:W-:-:S03]  /*0180*/  ULDC.64 UR6, c[0x0][0x248] ;  /* 0x0000920000067ab9 */ /* 0x000fc60000000a00 */
[----:B------:R-:W3:Y:S01]  /*0190*/  @P2 LDG.E R0, [R8.64+0x4] ;  /* 0x0000041e08002981 */ /* 0x000ee2000c1e1900 */
[----:B------:R-:W-:Y:S01]  /*01a0*/  IMAD.U32 R2, RZ, RZ, UR4 ;  /* 0x00000004ff027e24 */ /* 0x000fe2000f8e00ff */
[----:B------:R-:W-:-:S05]  /*01b0*/  MOV R3, UR5 ;  /* 0x0000000500037c02 */ /* 0x000fca0008000f00 */
[----:B------:R1:W4:Y:S01]  /*01c0*/  @P0 LDG.E R2, [R2.64] ;  /* 0x0000001e02020981 */ /* 0x000322000c1e1900 */
[----:B------:R-:W-:Y:S01]  /*01d0*/  PLOP3.LUT P1, PT, PT, PT, UP1, 0x80, 0x0 ;  /* 0x000000000000781c */ /* 0x000fe20003f2f018 */
[----:B------:R-:W-:-:S06]  /*01e0*/  UIMAD.WIDE UR6, UR11, UR8, UR6 ;  /* 0x000000080b0672a5 */ /* 0x000fcc000f8e0206 */
[----:B------:R-:W-:Y:S01]  /*01f0*/  IMAD.U32 R4, RZ, RZ, UR6 ;  /* 0x00000006ff047e24 */ /* 0x000fe2000f8e00ff */
[----:B------:R-:W-:-:S05]  /*0200*/  MOV R5, UR7 ;  /* 0x0000000700057c02 */ /* 0x000fca0008000f00 */
[----:B------:R-:W5:Y:S01]  /*0210*/  @!P1 LDG.E R6, [R4.64] ;  /* 0x0000001e04069981 */ /* 0x000f62000c1e1900 */
[----:B------:R-:W-:Y:S02]  /*0220*/  UMOV UR25, 0xffffffff ;  /* 0xffffffff00197882 */ /* 0x000fe40000000000 */
[----:B------:R-:W-:Y:S01]  /*0230*/  UMOV UR14, URZ ;  /* 0x0000003f000e7c82 */ /* 0x000fe20008000000 */
[----:B-1----:R-:W1:Y:S01]  /*0240*/  S2R R3, SR_TID.X ;  /* 0x0000000000037919 */ /* 0x002e620000002100 */
[----:B------:R-:W-:Y:S01]  /*0250*/  UMOV UR15, 0xffffffff ;  /* 0xffffffff000f7882 */ /* 0x000fe20000000000 */
[----:B------:R-:W1:Y:S08]  /*0260*/  S2UR UR18, SR_CTAID.X ;  /* 0x00000000001279c3 */ /* 0x000e700000002500 */
[----:B------:R-:W1:Y:S08]  /*0270*/  S2UR UR12, SR_CTAID.Z ;  /* 0x00000000000c79c3 */ /* 0x000e700000002700 */
[----:B--2---:R-:W2:Y:S08]  /*0280*/  @P2 R2UR UR25, R7 ;  /* 0x00000000071923c2 */ /* 0x004eb000000e0000 */
[----:B---3--:R-:W2:Y:S08]  /*0290*/  @P2 R2UR UR27, R0 ;  /* 0x00000000001b23c2 */ /* 0x008eb000000e0000 */
[----:B----4-:R3:W4:Y:S01]  /*02a0*/  @P0 R2UR UR14, R2 ;  /* 0x00000000020e03c2 */ /* 0x01072200000e0000 */
[----:B------:R-:W-:-:S04]  /*02b0*/  ISETP.NE.U32.AND P0, PT, RZ, c[0x0][0x248], PT ;  /* 0x00009200ff007a0c */ /* 0x000fc80003f05070 */
[----:B------:R-:W-:-:S03]  /*02c0*/  ISETP.NE.AND.EX P0, PT, RZ, c[0x0][0x24c], PT, P0 ;  /* 0x00009300ff007a0c */ /* 0x000fc60003f05300 */
[----:B-----5:R3:W1:Y:S01]  /*02d0*/  @!P1 R2UR UR15, R6 ;  /* 0x00000000060f93c2 */ /* 0x02066200000e0000 */
[----:B--2---:R-:W-:-:S07]  /*02e0*/  @UP2 UIADD3 UR27, UR27, -UR25, URZ ;  /* 0x800000191b1b2290 */ /* 0x004fce000fffe03f */
[----:B------:R-:W-:Y:S02]  /*02f0*/  @!UP2 ULDC UR27, c[0x0][0x214] ;  /* 0x00008500001baab9 */ /* 0x000fe40000000800 */
[----:B-1-34-:R-:W-:Y:S05]  /*0300*/  @!P0 BRA `(.L_x_678) ;  /* 0x0000007000008947 */ /* 0x01afea0003800000 */
[----:B------:R-:W-:-:S13]  /*0310*/  PLOP3.LUT P0, PT, PT, PT, UP3, 0x80, 0x0 ;  /* 0x000000000000781c */ /* 0x000fda0003f0f038 */
[----:B------:R-:W2:Y:S04]  /*0320*/  @P0 LDG.E R0, [R4.64+0x4] ;  /* 0x0000041e04000981 */ /* 0x000ea8000c1e1900 */
[----:B------:R-:W3:Y:S01]  /*0330*/  @!P0 LDG.E R2, [R4.64] ;  /* 0x0000001e04028981 */ /* 0x000ee2000c1e1900 */
[----:B--2---:R-:W1:Y:S02]  /*0340*/  @P0 R2UR UR6, R0 ;  /* 0x00000000000603c2 */ /* 0x004e6400000e0000 */
[----:B-1----:R-:W-:-:S11]  /*0350*/  @UP3 UIADD3 UR6, UR6, -UR15, URZ ;  /* 0x8000000f06063290 */ /* 0x002fd6000fffe03f */
[----:B---3--:R1:W2:Y:S02]  /*0360*/  @!P0 R2UR UR6, R2 ;  /* 0x00000000020683c2 */ /* 0x0082a400000e0000 */
[----:B-12---:R-:W-:Y:S05]  /*0370*/  BRA `(.L_x_679) ;  /* 0x0000001000007947 */ /* 0x006fea0003800000 */
.L_x_678:
[----:B------:R-:W-:Y:S02]  /*0380*/  ULDC UR6, c[0x0][0x218] ;  /* 0x0000860000067ab9 */ /* 0x000fe40000000800 */
.L_x_679:
[----:B------:R-:W-:Y:S02]  /*0390*/  ULDC.64 UR4, c[0x0][0x258] ;  /* 0x0000960000047ab9 */ /* 0x000fe40000000a00 */
[----:B------:R-:W-:-:S04]  /*03a0*/  UISETP.NE.U32.AND UP2, UPT, URZ, UR4, UPT ;  /* 0x000000043f00728c */ /* 0x000fc8000bf45070 */
[----:B------:R-:W-:-:S03]  /*03b0*/  UISETP.NE.AND.EX UP2, UPT, URZ, UR5, UPT, UP2 ;  /* 0x000000053f00728c */ /* 0x000fc6000bf45320 */
[----:B------:R-:W-:-:S03]  /*03c0*/  ULDC.64 UR4, c[0x0][0x258] ;  /* 0x0000960000047ab9 */ /* 0x000fc60000000a00 */
[----:B------:R-:W-:-:S05]  /*03d0*/  PLOP3.LUT P0, PT, PT, PT, UP2, 0x80, 0x0 ;  /* 0x000000000000781c */ /* 0x000fca0003f0f028 */
[----:B------:R-:W-:-:S06]  /*03e0*/  @UP2 UIMAD.WIDE UR4, UR11, UR8, UR4 ;  /* 0x000000080b0422a5 */ /* 0x000fcc000f8e0204 */
[----:B------:R-:W-:Y:S02]  /*03f0*/  IMAD.U32 R4, RZ, RZ, UR4 ;  /* 0x00000004ff047e24 */ /* 0x000fe4000f8e00ff */
[----:B------:R-:W-:Y:S01]  /*0400*/  IMAD.U32 R5, RZ, RZ, UR5 ;  /* 0x00000005ff057e24 */ /* 0x000fe2000f8e00ff */
[----:B------:R-:W-:Y:S02]  /*0410*/  USHF.L.U32 UR18, UR18, 0x6, URZ ;  /* 0x0000000612127899 */ /* 0x000fe4000800063f */
[----:B------:R-:W-:Y:S02]  /*0420*/  ULDC.64 UR4, c[0x0][0x268] ;  /* 0x00009a0000047ab9 */ /* 0x000fe40000000a00 */
[----:B------:R-:W2:Y:S01]  /*0430*/  @P0 LDG.E R0, [R4.64] ;  /* 0x0000001e04000981 */ /* 0x000ea2000c1e1900 */
[----:B------:R-:W-:Y:S02]  /*0440*/  UISETP.GT.AND UP0, UPT, UR27, UR18, UPT ;  /* 0x000000121b00728c */ /* 0x000fe4000bf04270 */
[----:B------:R-:W-:-:S03]  /*0450*/  @!UP2 UISETP.NE.U32.AND UP1, UPT, URZ, UR4, UPT ;  /* 0x000000043f00a28c */ /* 0x000fc6000bf25070 */
[----:B------:R-:W-:Y:S02]  /*0460*/  ULDC UR4, c[0x0][0x21c] ;  /* 0x0000870000047ab9 */ /* 0x000fe40000000800 */
[----:B------:R-:W-:-:S04]  /*0470*/  @!UP2 UISETP.NE.AND.EX UP1, UPT, URZ, UR5, UPT, UP1 ;  /* 0x000000053f00a28c */ /* 0x000fc8000bf25310 */
[----:B------:R-:W-:Y:S01]  /*0480*/  @!UP2 USEL UR4, URZ, UR4, !UP1 ;  /* 0x000000043f04a287 */ /* 0x000fe2000c800000 */
[----:B--2---:R-:W1:Y:S01]  /*0490*/  @P0 R2UR UR7, R0 ;  /* 0x00000000000703c2 */ /* 0x004e6200000e0000 */
[----:B------:R-:W-:Y:S01]  /*04a0*/  PLOP3.LUT P0, PT, PT, PT, UP0, 0x80, 0x0 ;  /* 0x000000000000781c */ /* 0x000fe20003f0f008 */
[----:B-1----:R-:W-:Y:S02]  /*04b0*/  @UP2 UIADD3 UR7, UR7, -UR14, URZ ;  /* 0x8000000e07072290 */ /* 0x002fe4000fffe03f */
[----:B------:R-:W-:-:S10]  /*04c0*/  @!UP2 UIADD3 UR7, UR4, UR6, -UR14 ;  /* 0x000000060407a290 */ /* 0x000fd4000fffe80e */
[----:B------:R-:W-:Y:S05]  /*04d0*/  @!P0 EXIT ;  /* 0x000000000000894d */ /* 0x000fea0003800000 */
[----:B------:R-:W-:Y:S02]  /*04e0*/  ULDC UR9, c[0x0][0x218] ;  /* 0x0000860000097ab9 */ /* 0x000fe40000000800 */
[----:B------:R-:W-:Y:S02]  /*04f0*/  UIADD3 UR5, UR7, 0x3f, URZ ;  /* 0x0000003f07057890 */ /* 0x000fe4000fffe03f */
[----:B------:R-:W-:Y:S02]  /*0500*/  UIADD3 UR9, UR9, 0x3f, URZ ;  /* 0x0000003f09097890 */ /* 0x000fe4000fffe03f */
[----:B------:R-:W-:Y:S02]  /*0510*/  USHF.R.S32.HI UR4, URZ, 0x1f, UR5 ;  /* 0x0000001f3f047899 */ /* 0x000fe40008011405 */
[----:B------:R-:W-:Y:S02]  /*0520*/  USHF.R.S32.HI UR6, URZ, 0x1f, UR9 ;  /* 0x0000001f3f067899 */ /* 0x000fe40008011409 */
[----:B------:R-:W-:-:S02]  /*0530*/  ULEA.HI UR4, UR4, UR5, URZ, 0x6 ;  /* 0x0000000504047291 */ /* 0x000fc4000f8f303f */
[----:B------:R-:W-:Y:S02]  /*0540*/  ULEA.HI UR6, UR6, UR9, URZ, 0x6 ;  /* 0x0000000906067291 */ /* 0x000fe4000f8f303f */
[----:B------:R-:W-:Y:S02]  /*0550*/  USHF.R.S32.HI UR4, URZ, 0x6, UR4 ;  /* 0x000000063f047899 */ /* 0x000fe40008011404 */
[----:B------:R-:W-:-:S04]  /*0560*/  USHF.R.S32.HI UR6, URZ, 0x6, UR6 ;  /* 0x000000063f067899 */ /* 0x000fc80008011406 */
[----:B------:R-:W-:-:S04]  /*0570*/  UISETP.LT.AND UP0, UPT, UR6, UR4, UPT ;  /* 0x000000040600728c */ /* 0x000fc8000bf01270 */
[----:B------:R-:W-:-:S06]  /*0580*/  USEL UR26, UR6, UR4, UP0 ;  /* 0x00000004061a7287 */ /* 0x000fcc0008000000 */
[----:B------:R-:W-:-:S13]  /*0590*/  ISETP.LT.AND P0, PT, RZ, UR26, PT ;  /* 0x0000001aff007c0c */ /* 0x000fda000bf01270 */
[----:B------:R-:W-:Y:S05]  /*05a0*/  @P0 BRA `(.L_x_680) ;  /* 0x0000096000000947 */ /* 0x000fea0003800000 */
[----:B------:R-:W-:Y:S01]  /*05b0*/  SHF.R.S32.HI R10, RZ, 0x1f, R3 ;  /* 0x0000001fff0a7819 */ /* 0x000fe20000011403 */
[----:B------:R-:W-:Y:S01]  /*05c0*/  UISETP.NE.AND UP0, UPT, UR25, -0x1, UPT ;  /* 0xffffffff1900788c */ /* 0x000fe2000bf05270 */
[----:B------:R-:W1:Y:S01]  /*05d0*/  S2R R12, SR_CTAID.Z ;  /* 0x00000000000c7919 */ /* 0x000e620000002700 */
[----:B------:R-:W-:Y:S01]  /*05e0*/  USHF.R.S32.HI UR10, URZ, 0x1f, UR18 ;  /* 0x0000001f3f0a7899 */ /* 0x000fe20008011412 */
[----:B------:R-:W-:Y:S01]  /*05f0*/  LEA.HI R10, R10, R3, RZ, 0x3 ;  /* 0x000000030a0a7211 */ /* 0x000fe200078f18ff */
[----:B------:R-:W-:Y:S01]  /*0600*/  ULDC.64 UR6, c[0x0][0x1e8] ;  /* 0x00007a0000067ab9 */ /* 0x000fe20000000a00 */
[----:B------:R-:W-:Y:S01]  /*0610*/  BSSY B0, `(.L_x_681) ;  /* 0x0000037000007945 */ /* 0x000fe20003800000 */
[----:B------:R-:W-:Y:S01]  /*0620*/  ULDC.64 UR4, c[0x0][0x1e8] ;  /* 0x00007a0000047ab9 */ /* 0x000fe20000000a00 */
[----:B------:R-:W-:Y:S01]  /*0630*/  LOP3.LUT R0, R10, 0xfffffff8, RZ, 0xc0, !PT ;  /* 0xfffffff80a007812 */ /* 0x000fe200078ec0ff */
[----:B------:R-:W-:Y:S01]  /*0640*/  UIMAD UR4, UR10, UR4, URZ ;  /* 0x000000040a0472a4 */ /* 0x000fe2000f8e023f */
[----:B------:R-:W-:Y:S01]  /*0650*/  SHF.R.S32.HI R10, RZ, 0x3, R10 ;  /* 0x00000003ff0a7819 */ /* 0x000fe2000001140a */
[----:B------:R-:W-:-:S02]  /*0660*/  UIADD3 UR27, -UR18, UR27, URZ ;  /* 0x0000001b121b7290 */ /* 0x000fc4000fffe13f */
[----:B------:R-:W-:Y:S01]  /*0670*/  @UP0 UIMAD.WIDE.U32 UR8, UR25, UR6, URZ ;  /* 0x00000006190802a5 */ /* 0x000fe2000f8e003f */
[----:B------:R-:W-:Y:S01]  /*0680*/  IMAD.IADD R11, R3, 0x1, -R0 ;  /* 0x00000001030b7824 */ /* 0x000fe200078e0a00 */
[----:B------:R-:W-:Y:S01]  /*0690*/  UIMAD UR6, UR18, UR5, UR4 ;  /* 0x00000005120672a4 */ /* 0x000fe2000f8e0204 */
[----:B------:R-:W-:Y:S01]  /*06a0*/  IMAD.U32 R3, RZ, RZ, UR18 ;  /* 0x00000012ff037e24 */ /* 0x000fe2000f8e00ff */
[----:B------:R-:W-:Y:S01]  /*06b0*/  @UP0 UIMAD UR7, UR25, UR7, UR9 ;  /* 0x00000007190702a4 */ /* 0x000fe2000f8e0209 */
[----:B------:R-:W-:Y:S01]  /*06c0*/  IMAD.SHL.U32 R16, R11, 0x8, RZ ;  /* 0x000000080b107824 */ /* 0x000fe200078e00ff */
[----:B------:R-:W-:Y:S02]  /*06d0*/  @!UP0 USHF.R.S32.HI UR9, URZ, 0x1f, UR11 ;  /* 0x0000001f3f098899 */ /* 0x000fe4000801140b */
[----:B------:R-:W-:Y:S01]  /*06e0*/  ULDC.64 UR4, c[0x0][0x1e0] ;  /* 0x0000780000047ab9 */ /* 0x000fe20000000a00 */
[----:B------:R-:W-:Y:S01]  /*06f0*/  IMAD.U32 R0, RZ, RZ, UR6 ;  /* 0x00000006ff007e24 */ /* 0x000fe2000f8e00ff */
[----:B------:R-:W-:Y:S01]  /*0700*/  @!UP0 UIMAD UR9, UR9, UR4, URZ ;  /* 0x00000004090982a4 */ /* 0x000fe2000f8e023f */
[----:B------:R-:W-:Y:S01]  /*0710*/  SHF.R.S32.HI R17, RZ, 0x1f, R16 ;  /* 0x0000001fff117819 */ /* 0x000fe20000011410 */
[----:B------:R-:W-:Y:S01]  /*0720*/  @!UP0 UIMAD.WIDE.U32 UR14, UR11, UR4, URZ ;  /* 0x000000040b0e82a5 */ /* 0x000fe2000f8e003f */
[----:B------:R-:W-:Y:S01]  /*0730*/  IADD3 R9, R16, 0x40, RZ ;  /* 0x0000004010097810 */ /* 0x000fe20007ffe0ff */
[----:B------:R-:W-:Y:S01]  /*0740*/  @!UP0 UIMAD UR9, UR11, UR5, UR9 ;  /* 0x000000050b0982a4 */ /* 0x000fe2000f8e0209 */
[C---:B------:R-:W-:Y:S01]  /*0750*/  IADD3 R8, R16.reuse, 0x80, RZ ;  /* 0x0000008010087810 */ /* 0x040fe20007ffe0ff */
[----:B------:R-:W-:Y:S01]  /*0760*/  IMAD.WIDE.U32 R2, R3, c[0x0][0x1e8], R16 ;  /* 0x00007a0003027a25 */ /* 0x000fe200078e0010 */
[----:B------:R-:W-:Y:S01]  /*0770*/  USHF.R.S32.HI UR10, URZ, 0x1f, UR12 ;  /* 0x0000001f3f0a7899 */ /* 0x000fe2000801140c */
[----:B------:R-:W-:Y:S01]  /*0780*/  IADD3 R7, R16, 0xc0, RZ ;  /* 0x000000c010077810 */ /* 0x000fe20007ffe0ff */
[----:B------:R-:W-:-:S02]  /*0790*/  @!UP0 UMOV UR8, UR14 ;  /* 0x0000000e00088c82 */ /* 0x000fc40008000000 */
[----:B------:R-:W-:Y:S01]  /*07a0*/  @!UP0 UIADD3 UR7, UR15, UR9, URZ ;  /* 0x000000090f078290 */ /* 0x000fe2000fffe03f */
[----:B------:R-:W-:Y:S01]  /*07b0*/  IADD3 R2, P0, R2, UR8, RZ ;  /* 0x0000000802027c10 */ /* 0x000fe2000ff1e0ff */
[----:B------:R-:W-:Y:S02]  /*07c0*/  ULDC.64 UR4, c[0x0][0x1f0] ;  /* 0x00007c0000047ab9 */ /* 0x000fe40000000a00 */
[----:B------:R-:W-:Y:S02]  /*07d0*/  UIMAD UR4, UR10, UR4, URZ ;  /* 0x000000040a0472a4 */ /* 0x000fe4000f8e023f */
[----:B------:R-:W-:Y:S02]  /*07e0*/  IADD3.X R3, R3, UR7, R0, P0, !PT ;  /* 0x0000000703037c10 */ /* 0x000fe400087fe400 */
[----:B------:R-:W-:Y:S01]  /*07f0*/  ISETP.GE.AND P0, PT, R10, UR27, PT ;  /* 0x0000001b0a007c0c */ /* 0x000fe2000bf06270 */
[----:B------:R-:W-:Y:S02]  /*0800*/  UIMAD UR4, UR12, UR5, UR4 ;  /* 0x000000050c0472a4 */ /* 0x000fe4000f8e0204 */
[----:B-1----:R-:W-:Y:S01]  /*0810*/  IMAD.WIDE.U32 R12, R12, c[0x0][0x1f0], R2 ;  /* 0x00007c000c0c7a25 */ /* 0x002fe200078e0002 */
[----:B------:R-:W-:Y:S01]  /*0820*/  ULDC UR5, c[0x0][0x1c0] ;  /* 0x0000700000057ab9 */ /* 0x000fe20000000800 */
[----:B------:R-:W-:Y:S01]  /*0830*/  SHF.R.S32.HI R2, RZ, 0x1f, R10 ;  /* 0x0000001fff027819 */ /* 0x000fe2000001140a */
[----:B------:R-:W-:-:S02]  /*0840*/  UIMAD UR11, UR11, UR5, UR12 ;  /* 0x000000050b0b72a4 */ /* 0x000fc4000f8e020c */
[----:B------:R-:W-:Y:S01]  /*0850*/  IADD3 R15, R13, UR4, RZ ;  /* 0x000000040d0f7c10 */ /* 0x000fe2000fffe0ff */
[----:B------:R-:W-:Y:S02]  /*0860*/  ULDC UR5, c[0x0][0x214] ;  /* 0x0000850000057ab9 */ /* 0x000fe40000000800 */
[----:B------:R-:W-:Y:S02]  /*0870*/  UIMAD UR5, UR11, UR5, UR18 ;  /* 0x000000050b0572a4 */ /* 0x000fe4000f8e0212 */
[----:B------:R-:W-:Y:S05]  /*0880*/  @P0 BRA `(.L_x_682) ;  /* 0x000000f000000947 */ /* 0x000fea0003800000 */
[----:B------:R-:W-:Y:S01]  /*0890*/  IMAD R3, R2, c[0x0][0x1e8], RZ ;  /* 0x00007a0002037a24 */ /* 0x000fe200078e02ff */
[----:B------:R-:W-:Y:S01]  /*08a0*/  ISETP.GE.AND P4, PT, R16, c[0x0][0x220], PT ;  /* 0x0000880010007a0c */ /* 0x000fe20003f86270 */
[----:B------:R-:W-:Y:S01]  /*08b0*/  IMAD.MOV.U32 R14, RZ, RZ, R12 ;  /* 0x000000ffff0e7224 */ /* 0x000fe200078e000c */
[----:B------:R-:W-:Y:S01]  /*08c0*/  ISETP.GE.AND P3, PT, R9, c[0x0][0x220], PT ;  /* 0x0000880009007a0c */ /* 0x000fe20003f66270 */
[----:B------:R-:W-:Y:S01]  /*08d0*/  IMAD R0, R10, c[0x0][0x1ec], R3 ;  /* 0x00007b000a007a24 */ /* 0x000fe200078e0203 */
[----:B------:R-:W-:Y:S01]  /*08e0*/  ISETP.GE.AND P2, PT, R8, c[0x0][0x220], PT ;  /* 0x0000880008007a0c */ /* 0x000fe20003f46270 */
[----:B------:R-:W-:Y:S01]  /*08f0*/  IMAD.WIDE.U32 R4, R10, c[0x0][0x1e8], R14 ;  /* 0x00007a000a047a25 */ /* 0x000fe200078e000e */
[----:B------:R-:W-:-:S03]  /*0900*/  ISETP.GE.AND P1, PT, R7, c[0x0][0x220], PT ;  /* 0x0000880007007a0c */ /* 0x000fc60003f26270 */
[----:B------:R-:W-:Y:S01]  /*0910*/  IMAD.IADD R0, R5, 0x1, R0 ;  /* 0x0000000105007824 */ /* 0x000fe200078e0200 */
[----:B------:R-:W-:-:S04]  /*0920*/  LEA R18, P0, R4, c[0x0][0x1d0], 0x1 ;  /* 0x0000740004127a11 */ /* 0x000fc800078008ff */
[----:B------:R-:W-:-:S05]  /*0930*/  LEA.HI.X R19, R4, c[0x0][0x1d4], R0, 0x1, P0 ;  /* 0x0000750004137a11 */ /* 0x000fca00000f0c00 */
[----:B------:R1:W-:Y:S04]  /*0940*/  @!P4 STG.E.128 [R18.64], RZ ;  /* 0x000000ff1200c986 */ /* 0x0003e8000c101d1e */
[----:B------:R1:W-:Y:S04]  /*0950*/  @!P3 STG.E.128 [R18.64+0x80], RZ ;  /* 0x000080ff1200b986 */ /* 0x0003e8000c101d1e */
[----:B------:R1:W-:Y:S04]  /*0960*/  @!P2 STG.E.128 [R18.64+0x100], RZ ;  /* 0x000100ff1200a986 */ /* 0x0003e8000c101d1e */
[----:B------:R1:W-:Y:S02]  /*0970*/  @!P1 STG.E.128 [R18.64+0x180], RZ ;  /* 0x000180ff12009986 */ /* 0x0003e4000c101d1e */
.L_x_682:
[----:B------:R-:W-:Y:S05]  /*0980*/  BSYNC B0 ;  /* 0x0000000000007941 */ /* 0x000fea0003800000 */
.L_x_681:
[----:B------:R-:W-:Y:S01]  /*0990*/  IADD3 R6, R10, 0x10, RZ ;  /* 0x000000100a067810 */ /* 0x000fe20007ffe0ff */
[----:B------:R-:W-:Y:S03]  /*09a0*/  BSSY B0, `(.L_x_683) ;  /* 0x0000015000007945 */ /* 0x000fe60003800000 */
[----:B------:R-:W-:-:S13]  /*09b0*/  ISETP.GE.AND P0, PT, R6, UR27, PT ;  /* 0x0000001b06007c0c */ /* 0x000fda000bf06270 */
[----:B------:R-:W-:Y:S05]  /*09c0*/  @P0 BRA `(.L_x_684) ;  /* 0x0000012000000947 */ /* 0x000fea0003800000 */
[----:B------:R-:W-:Y:S01]  /*09d0*/  IADD3 R3, P0, R10, 0x10, RZ ;  /* 0x000000100a037810 */ /* 0x000fe20007f1e0ff */
[----:B------:R-:W-:Y:S01]  /*09e0*/  IMAD.MOV.U32 R4, RZ, RZ, R12 ;  /* 0x000000ffff047224 */ /* 0x000fe200078e000c */
[----:B------:R-:W-:Y:S01]  /*09f0*/  ISETP.GE.AND P3, PT, R16, c[0x0][0x220], PT ;  /* 0x0000880010007a0c */ /* 0x000fe20003f66270 */
[----:B------:R-:W-:Y:S01]  /*0a00*/  IMAD.MOV.U32 R5, RZ, RZ, R15 ;  /* 0x000000ffff057224 */ /* 0x000fe200078e000f */
[----:B------:R-:W-:Y:S01]  /*0a10*/  ISETP.GE.AND P2, PT, R9, c[0x0][0x220], PT ;  /* 0x0000880009007a0c */ /* 0x000fe20003f46270 */
[----:B------:R-:W-:Y:S01]  /*0a20*/  IMAD.X R0, RZ, RZ, R2, P0 ;  /* 0x000000ffff007224 */ /* 0x000fe200000e0602 */
[----:B------:R-:W-:Y:S01]  /*0a30*/  ISETP.GE.AND P1, PT, R8, c[0x0][0x220], PT ;  /* 0x0000880008007a0c */ /* 0x000fe20003f26270 */
[----:B------:R-:W-:Y:S01]  /*0a40*/  IMAD.WIDE.U32 R4, R3, c[0x0][0x1e8], R4 ;  /* 0x00007a0003047a25 */ /* 0x000fe200078e0004 */
[----:B------:R-:W-:-:S03]  /*0a50*/  ISETP.GE.AND P0, PT, R7, c[0x0][0x220], PT ;  /* 0x0000880007007a0c */ /* 0x000fc60003f06270 */
[----:B------:R-:W-:Y:S01]  /*0a60*/  IMAD R0, R0, c[0x0][0x1e8], RZ ;  /* 0x00007a0000007a24 */ /* 0x000fe200078e02ff */
[----:B-1----:R-:W-:-:S03]  /*0a70*/  LEA R18, P4, R4, c[0x0][0x1d0], 0x1 ;  /* 0x0000740004127a11 */ /* 0x002fc600078808ff */
[----:B------:R-:W-:-:S04]  /*0a80*/  IMAD R0, R3, c[0x0][0x1ec], R0 ;  /* 0x00007b0003007a24 */ /* 0x000fc800078e0200 */
[----:B------:R-:W-:-:S05]  /*0a90*/  IMAD.IADD R0, R5, 0x1, R0 ;  /* 0x0000000105007824 */ /* 0x000fca00078e0200 */
[----:B------:R-:W-:-:S05]  /*0aa0*/  LEA.HI.X R19, R4, c[0x0][0x1d4], R0, 0x1, P4 ;  /* 0x0000750004137a11 */ /* 0x000fca00020f0c00 */
[----:B------:R1:W-:Y:S04]  /*0ab0*/  @!P3 STG.E.128 [R18.64], RZ ;  /* 0x000000ff1200b986 */ /* 0x0003e8000c101d1e */
[----:B------:R1:W-:Y:S04]  /*0ac0*/  @!P2 STG.E.128 [R18.64+0x80], RZ ;  /* 0x000080ff1200a986 */ /* 0x0003e8000c101d1e */
[----:B------:R1:W-:Y:S04]  /*0ad0*/  @!P1 STG.E.128 [R18.64+0x100], RZ ;  /* 0x000100ff12009986 */ /* 0x0003e8000c101d1e */
[----:B------:R1:W-:Y:S02]  /*0ae0*/  @!P0 STG.E.128 [R18.64+0x180], RZ ;  /* 0x000180ff12008986 */ /* 0x0003e4000c101d1e */
.L_x_684:
[----:B------:R-:W-:Y:S05]  /*0af0*/  BSYNC B0 ;  /* 0x0000000000007941 */ /* 0x000fea0003800000 */
.L_x_683:
[----:B------:R-:W-:Y:S01]  /*0b00*/  IADD3 R5, R10, 0x20, RZ ;  /* 0x000000200a057810 */ /* 0x000fe20007ffe0ff */
[----:B------:R-:W-:Y:S03]  /*0b10*/  BSSY B0, `(.L_x_685) ;  /* 0x0000015000007945 */ /* 0x000fe60003800000 */
[----:B------:R-:W-:-:S13]  /*0b20*/  ISETP.GE.AND P0, PT, R5, UR27, PT ;  /* 0x0000001b05007c0c */ /* 0x000fda000bf06270 */
[----:B------:R-:W-:Y:S05]  /*0b30*/  @P0 BRA `(.L_x_686) ;  /* 0x0000012000000947 */ /* 0x000fea0003800000 */
[----:B------:R-:W-:Y:S01]  /*0b40*/  IADD3 R3, P0, R10, 0x20, RZ ;  /* 0x000000200a037810 */ /* 0x000fe20007f1e0ff */
[----:B-1----:R-:W-:Y:S01]  /*0b50*/  IMAD.MOV.U32 R18, RZ, RZ, R12 ;  /* 0x000000ffff127224 */ /* 0x002fe200078e000c */
        /* <DEDUP_REMOVED lines=8> */
[----:B------:R-:W-:-:S03]  /*0be0*/  LEA R20, P4, R18, c[0x0][0x1d0], 0x1 ;  /* 0x0000740012147a11 */ /* 0x000fc600078808ff */
[----:B------:R-:W-:-:S04]  /*0bf0*/  IMAD R0, R3, c[0x0][0x1ec], R0 ;  /* 0x00007b0003007a24 */ /* 0x000fc800078e0200 */
[----:B------:R-:W-:-:S05]  /*0c00*/  IMAD.IADD R0, R19, 0x1, R0 ;  /* 0x0000000113007824 */ /* 0x000fca00078e0200 */
[----:B------:R-:W-:-:S05]  /*0c10*/  LEA.HI.X R21, R18, c[0x0][0x1d4], R0, 0x1, P4 ;  /* 0x0000750012157a11 */ /* 0x000fca00020f0c00 */
[----:B------:R1:W-:Y:S04]  /*0c20*/  @!P3 STG.E.128 [R20.64], RZ ;  /* 0x000000ff1400b986 */ /* 0x0003e8000c101d1e */
[----:B------:R1:W-:Y:S04]  /*0c30*/  @!P2 STG.E.128 [R20.64+0x80], RZ ;  /* 0x000080ff1400a986 */ /* 0x0003e8000c101d1e */
[----:B------:R1:W-:Y:S04]  /*0c40*/  @!P1 STG.E.128 [R20.64+0x100], RZ ;  /* 0x000100ff14009986 */ /* 0x0003e8000c101d1e */
[----:B------:R1:W-:Y:S02]  /*0c50*/  @!P0 STG.E.128 [R20.64+0x180], RZ ;  /* 0x000180ff14008986 */ /* 0x0003e4000c101d1e */
.L_x_686:
[----:B------:R-:W-:Y:S05]  /*0c60*/  BSYNC B0 ;  /* 0x0000000000007941 */ /* 0x000fea0003800000 */
.L_x_685:
[----:B------:R-:W-:Y:S01]  /*0c70*/  IADD3 R4, R10, 0x30, RZ ;  /* 0x000000300a047810 */ /* 0x000fe20007ffe0ff */
[----:B------:R-:W-:Y:S03]  /*0c80*/  BSSY B0, `(.L_x_687) ;  /* 0x0000014000007945 */ /* 0x000fe60003800000 */
[----:B------:R-:W-:-:S13]  /*0c90*/  ISETP.GE.AND P0, PT, R4, UR27, PT ;  /* 0x0000001b04007c0c */ /* 0x000fda000bf06270 */
[----:B------:R-:W-:Y:S05]  /*0ca0*/  @P0 BRA `(.L_x_688) ;  /* 0x0000011000000947 */ /* 0x000fea0003800000 */
[----:B------:R-:W-:Y:S01]  /*0cb0*/  IADD3 R3, P0, R10, 0x30, RZ ;  /* 0x000000300a037810 */ /* 0x000fe20007f1e0ff */
[----:B------:R-:W-:Y:S01]  /*0cc0*/  IMAD.MOV.U32 R13, RZ, RZ, R15 ;  /* 0x000000ffff0d7224 */ /* 0x000fe200078e000f */
[----:B------:R-:W-:Y:S02]  /*0cd0*/  ISETP.GE.AND P3, PT, R16, c[0x0][0x220], PT ;  /* 0x0000880010007a0c */ /* 0x000fe40003f66270 */
        /* <DEDUP_REMOVED lines=14> */
.L_x_688:
[----:B------:R-:W-:Y:S05]  /*0dc0*/  BSYNC B0 ;  /* 0x0000000000007941 */ /* 0x000fea0003800000 */
.L_x_687:
[----:B------:R-:W-:Y:S01]  /*0dd0*/  ISETP.NE.AND P4, PT, R11, RZ, PT ;  /* 0x000000ff0b00720c */ /* 0x000fe20003f85270 */
[----:B------:R-:W-:-:S03]  /*0de0*/  IMAD.U32 R3, RZ, RZ, UR5 ;  /* 0x00000005ff037e24 */ /* 0x000fc6000f8e00ff */
[----:B------:R-:W-:Y:S02]  /*0df0*/  ISETP.GE.OR P2, PT, R6, UR27, P4 ;  /* 0x0000001b06007c0c */ /* 0x000fe4000a746670 */
[C---:B------:R-:W-:Y:S02]  /*0e00*/  ISETP.GE.OR P3, PT, R10.reuse, UR27, P4 ;  /* 0x0000001b0a007c0c */ /* 0x040fe4000a766670 */
[----:B------:R-:W-:Y:S02]  /*0e10*/  ISETP.GE.OR P1, PT, R5, UR27, P4 ;  /* 0x0000001b05007c0c */ /* 0x000fe4000a726670 */
[----:B------:R-:W-:Y:S02]  /*0e20*/  IADD3 R10, P0, R10, UR5, RZ ;  /* 0x000000050a0a7c10 */ /* 0x000fe4000ff1e0ff */
[----:B------:R-:W-:Y:S02]  /*0e30*/  ISETP.GE.OR P4, PT, R4, UR27, P4 ;  /* 0x0000001b04007c0c */ /* 0x000fe4000a786670 */
[----:B------:R-:W-:-:S02]  /*0e40*/  LEA.HI.X.SX32 R3, R3, R2, 0x1, P0 ;  /* 0x0000000203037211 */ /* 0x000fc400000f0eff */
[----:B------:R-:W-:Y:S01]  /*0e50*/  LEA R6, P0, R10, c[0x0][0x200], 0x2 ;  /* 0x000080000a067a11 */ /* 0x000fe200078010ff */
[----:B------:R-:W-:-:S03]  /*0e60*/  @!P2 IMAD.MOV.U32 R2, RZ, RZ, 0x7f800000 ;  /* 0x7f800000ff02a424 */ /* 0x000fc600078e00ff */
[----:B------:R-:W-:Y:S01]  /*0e70*/  LEA.HI.X R7, R10, c[0x0][0x204], R3, 0x2, P0 ;  /* 0x000081000a077a11 */ /* 0x000fe200000f1403 */
[----:B------:R-:W-:Y:S02]  /*0e80*/  @!P3 IMAD.MOV.U32 R3, RZ, RZ, 0x7f800000 ;  /* 0x7f800000ff03b424 */ /* 0x000fe400078e00ff */
[----:B------:R-:W-:Y:S02]  /*0e90*/  @!P1 IMAD.MOV.U32 R0, RZ, RZ, 0x7f800000 ;  /* 0x7f800000ff009424 */ /* 0x000fe400078e00ff */
[----:B------:R3:W-:Y:S04]  /*0ea0*/  @!P2 STG.E [R6.64+0x40], R2 ;  /* 0x000040020600a986 */ /* 0x0007e8000c10191e */
[----:B------:R3:W-:Y:S04]  /*0eb0*/  @!P3 STG.E [R6.64], R3 ;  /* 0x000000030600b986 */ /* 0x0007e8000c10191e */
[----:B------:R3:W-:Y:S01]  /*0ec0*/  @!P1 STG.E [R6.64+0x80], R0 ;  /* 0x0000800006009986 */ /* 0x0007e2000c10191e */
[----:B------:R-:W-:Y:S05]  /*0ed0*/  @P4 EXIT ;  /* 0x000000000000494d */ /* 0x000fea0003800000 */
[----:B---3--:R-:W-:-:S05]  /*0ee0*/  MOV R3, 0x7f800000 ;  /* 0x7f80000000037802 */ /* 0x008fca0000000f00 */
[----:B------:R-:W-:Y:S01]  /*0ef0*/  STG.E [R6.64+0xc0], R3 ;  /* 0x0000c00306007986 */ /* 0x000fe2000c10191e */
[----:B------:R-:W-:Y:S05]  /*0f00*/  EXIT ;  /* 0x000000000000794d */ /* 0x000fea0003800000 */
.L_x_680:
[----:B------:R-:W-:Y:S02]  /*0f10*/  ULDC.64 UR4, c[0x0][0x2b8] ;  /* 0x0000ae0000047ab9 */ /* 0x000fe40000000a00 */
[----:B------:R-:W-:Y:S02]  /*0f20*/  UISETP.NE.U32.AND UP0, UPT, URZ, UR4, UPT ;  /* 0x000000043f00728c */ /* 0x000fe4000bf05070 */
[----:B------:R-:W-:Y:S02]  /*0f30*/  ULDC.64 UR16, c[0x0][0x2c0] ;  /* 0x0000b00000107ab9 */ /* 0x000fe40000000a00 */
[----:B------:R-:W-:-:S03]  /*0f40*/  UISETP.NE.AND.EX UP0, UPT, URZ, UR5, UPT, UP0 ;  /* 0x000000053f00728c */ /* 0x000fc6000bf05300 */
[----:B------:R-:W-:-:S03]  /*0f50*/  ULDC.64 UR4, c[0x0][0x2b8] ;  /* 0x0000ae0000047ab9 */ /* 0x000fc60000000a00 */
[----:B------:R-:W-:-:S05]  /*0f60*/  PLOP3.LUT P0, PT, PT, PT, UP0, 0x80, 0x0 ;  /* 0x000000000000781c */ /* 0x000fca0003f0f008 */
[----:B------:R-:W-:-:S06]  /*0f70*/  @UP0 UIMAD.WIDE UR4, UR11, UR8, UR4 ;  /* 0x000000080b0402a5 */ /* 0x000fcc000f8e0204 */
[----:B------:R-:W-:Y:S02]  /*0f80*/  IMAD.U32 R4, RZ, RZ, UR4 ;  /* 0x00000004ff047e24 */ /* 0x000fe4000f8e00ff */
[----:B------:R-:W-:Y:S01]  /*0f90*/  IMAD.U32 R5, RZ, RZ, UR5 ;  /* 0x00000005ff057e24 */ /* 0x000fe2000f8e00ff */
[----:B------:R-:W-:Y:S02]  /*0fa0*/  UISETP.NE.U32.AND UP1, UPT, URZ, UR16, UPT ;  /* 0x000000103f00728c */ /* 0x000fe4000bf25070 */
[----:B------:R-:W-:Y:S02]  /*0fb0*/  ULDC.64 UR4, c[0x0][0x2c8] ;  /* 0x0000b20000047ab9 */ /* 0x000fe40000000a00 */
[----:B------:R-:W2:Y:S01]  /*0fc0*/  @P0 LDG.E R2, [R4.64] ;  /* 0x0000001e04020981 */ /* 0x000ea2000c1e1900 */
[----:B------:R-:W-:Y:S01]  /*0fd0*/  UISETP.NE.AND.EX UP1, UPT, URZ, UR17, UPT, UP1 ;  /* 0x000000113f00728c */ /* 0x000fe2000bf25310 */
[----:B------:R-:W-:Y:S01]  /*0fe0*/  IABS R0, c[0x0][0x2d0] ;  /* 0x0000b40000007a13 */ /* 0x000fe20000000000 */
[----:B------:R-:W-:-:S02]  /*0ff0*/  UMOV UR28, URZ ;  /* 0x0000003f001c7c82 */ /* 0x000fc40008000000 */
[----:B------:R-:W-:Y:S02]  /*1000*/  UMOV UR29, URZ ;  /* 0x0000003f001d7c82 */ /* 0x000fe40008000000 */
[----:B------:R-:W-:Y:S02]  /*1010*/  UPLOP3.LUT UP6, UPT, UPT, UPT, UPT, 0x40, 0x0 ;  /* 0x000000000000789c */ /* 0x000fe40003fce870 */
[----:B------:R-:W-:-:S03]  /*1020*/  UMOV UR13, UR11 ;  /* 0x0000000b000d7c82 */ /* 0x000fc60008000000 */
[----:B------:R-:W-:Y:S02]  /*1030*/  @UP1 USHF.R.S32.HI UR6, URZ, 0x1f, UR11 ;  /* 0x0000001f3f061899 */ /* 0x000fe4000801140b */
[----:B------:R-:W-:Y:S02]  /*1040*/  @UP1 UIMAD.WIDE.U32 UR20, UR11, UR4, URZ ;  /* 0x000000040b1412a5 */ /* 0x000fe4000f8e003f */
[----:B------:R-:W-:Y:S02]  /*1050*/  @UP1 UIMAD UR6, UR6, UR4, URZ ;  /* 0x00000004060612a4 */ /* 0x000fe4000f8e023f */
[----:B------:R-:W-:Y:S02]  /*1060*/  @UP1 ULEA UR28, UP0, UR20, UR16, 0x2 ;  /* 0x00000010141c1291 */ /* 0x000fe4000f80103f */
[----:B------:R-:W-:-:S04]  /*1070*/  @UP1 UIMAD UR4, UR11, UR5, UR6 ;  /* 0x000000050b0412a4 */ /* 0x000fc8000f8e0206 */
[----:B------:R-:W-:-:S03]  /*1080*/  @UP1 UIADD3 UR4, UR21, UR4, URZ ;  /* 0x0000000415041290 */ /* 0x000fc6000fffe03f */
[----:B------:R1:W3:Y:S01]  /*1090*/  R2UR UR6, R0 ;  /* 0x00000000000673c2 */ /* 0x0002e200000e0000 */
[----:B------:R-:W-:-:S04]  /*10a0*/  @UP1 USHF.L.U64.HI UR4, UR20, 0x2, UR4 ;  /* 0x0000000214041899 */ /* 0x000fc80008010204 */
[----:B------:R-:W-:Y:S02]  /*10b0*/  @UP1 UIADD3.X UR29, UR4, UR17, URZ, UP0, !UPT ;  /* 0x00000011041d1290 */ /* 0x000fe400087fe43f */
[----:B------:R-:W-:-:S04]  /*10c0*/  @UP1 UISETP.NE.U32.AND UP0, UPT, UR28, URZ, UPT ;  /* 0x0000003f1c00128c */ /* 0x000fc8000bf05070 */
[----:B------:R-:W-:Y:S01]  /*10d0*/  @UP1 UISETP.NE.AND.EX UP6, UPT, UR29, URZ, UPT, UP0 ;  /* 0x0000003f1d00128c */ /* 0x000fe2000bfc5300 */
[----:B--2---:R1:W2:Y:S10]  /*10e0*/  @P0 R2UR UR13, R2 ;  /* 0x00000000020d03c2 */ /* 0x0042b400000e0000 */
[----:B------:R-:W-:-:S13]  /*10f0*/  PLOP3.LUT P0, PT, PT, PT, UP6, 0x80, 0x0 ;  /* 0x000000000000781c */ /* 0x000fda0003f0f068 */
[----:B-12---:R-:W-:Y:S05]  /*1100*/  @!P0 BRA `(.L_x_689) ;  /* 0x0000059000008947 */ /* 0x006fea0003800000 */
[----:B---3--:R-:W1:Y:S01]  /*1110*/  I2F.RP R4, UR6 ;  /* 0x0000000600047d06 */ /* 0x008e620008209400 */
[----:B------:R-:W-:Y:S02]  /*1120*/  ULEA UR9, UR26, 0xffffffc0, 0x6 ;  /* 0xffffffc01a097891 */ /* 0x000fe4000f8e303f */
[----:B------:R-:W-:Y:S02]  /*1130*/  UMOV UR14, URZ ;  /* 0x0000003f000e7c82 */ /* 0x000fe40008000000 */
[----:B------:R-:W-:Y:S02]  /*1140*/  ULDC UR10, c[0x0][0x2d0] ;  /* 0x0000b400000a7ab9 */ /* 0x000fe40000000800 */
[----:B------:R-:W-:-:S05]  /*1150*/  IMAD.U32 R0, RZ, RZ, UR9 ;  /* 0x00000009ff007e24 */ /* 0x000fca000f8e00ff */
[----:B------:R-:W-:Y:S01]  /*1160*/  IABS R0, R0 ;  /* 0x0000000000007213 */ /* 0x000fe20000000000 */
[----:B-1----:R-:W1:Y:S03]  /*1170*/  MUFU.RCP R2, R4 ;  /* 0x0000000400027308 */ /* 0x002e660000001000 */
[----:B------:R-:W2:Y:S01]  /*1180*/  R2UR UR5, R0 ;  /* 0x00000000000573c2 */ /* 0x000ea200000e0000 */
[----:B-1----:R-:W-:-:S06]  /*1190*/  IADD3 R2, R2, 0xffffffe, RZ ;  /* 0x0ffffffe02027810 */ /* 0x002fcc0007ffe0ff */
[----:B------:R-:W1:Y:S02]  /*11a0*/  F2I.FTZ.U32.TRUNC.NTZ R2, R2 ;  /* 0x0000000200027305 */ /* 0x000e64000021f000 */
[----:B-1----:R-:W1:Y:S02]  /*11b0*/  R2UR UR15, R2 ;  /* 0x00000000020f73c2 */ /* 0x002e6400000e0000 */
[----:B-1----:R-:W-:-:S04]  /*11c0*/  UIADD3 UR4, URZ, -UR15, URZ ;  /* 0x8000000f3f047290 */ /* 0x002fc8000fffe03f */
[----:B------:R-:W-:-:S04]  /*11d0*/  UIMAD UR4, UR4, UR6, URZ ;  /* 0x00000006040472a4 */ /* 0x000fc8000f8e023f */
[----:B------:R-:W-:-:S07]  /*11e0*/  UIMAD.WIDE.U32 UR14, UR15, UR4, UR14 ;  /* 0x000000040f0e72a5 */ /* 0x000fce000f8e000e */
[----:B------:R-:W-:Y:S02]  /*11f0*/  UMOV UR13, UR15 ;  /* 0x0000000f000d7c82 */ /* 0x000fe40008000000 */
[----:B--2---:R-:W-:-:S07]  /*1200*/  UIMAD.WIDE.U32 UR16, UR13, UR5, URZ ;  /* 0x000000050d1072a5 */ /* 0x004fce000f8e003f */
[----:B------:R-:W-:Y:S02]  /*1210*/  UMOV UR16, UR17 ;  /* 0x0000001100107c82 */ /* 0x000fe40008000000 */
[----:B------:R-:W-:-:S04]  /*1220*/  UIADD3 UR4, -UR16, URZ, URZ ;  /* 0x0000003f10047290 */ /* 0x000fc8000fffe13f */
[----:B------:R-:W-:-:S04]  /*1230*/  UIMAD UR4, UR6, UR4, UR5 ;  /* 0x00000004060472a4 */ /* 0x000fc8000f8e0205 */
[----:B------:R-:W-:-:S11]  /*1240*/  UISETP.GT.U32.AND UP0, UPT, UR6, UR4, UPT ;  /* 0x000000040600728c */ /* 0x000fd6000bf04070 */
[----:B------:R-:W-:Y:S02]  /*1250*/  @!UP0 UIADD3 UR4, UR4, -UR6, URZ ;  /* 0x8000000604048290 */ /* 0x000fe4000fffe03f */
[----:B------:R-:W-:Y:S02]  /*1260*/  @!UP0 UIADD3 UR16, UR16, 0x1, URZ ;  /* 0x0000000110108890 */ /* 0x000fe4000fffe03f */
[----:B------:R-:W-:Y:S02]  /*1270*/  UISETP.GE.U32.AND UP1, UPT, UR4, UR6, UPT ;  /* 0x000000060400728c */ /* 0x000fe4000bf26070 */
[----:B------:R-:W-:-:S04]  /*1280*/  ULOP3.LUT UR4, UR9, UR10, URZ, 0x3c, !UPT ;  /* 0x0000000a09047292 */ /* 0x000fc8000f8e3c3f */
[----:B------:R-:W-:-:S05]  /*1290*/  UISETP.GE.AND UP0, UPT, UR4, URZ, UPT ;  /* 0x0000003f0400728c */ /* 0x000fca000bf06270 */
[----:B------:R-:W-:Y:S02]  /*12a0*/  @UP1 UIADD3 UR16, UR16, 0x1, URZ ;  /* 0x0000000110101890 */ /* 0x000fe4000fffe03f */
[----:B------:R-:W-:-:S04]  /*12b0*/  UISETP.NE.AND UP1, UPT, URZ, UR10, UPT ;  /* 0x0000000a3f00728c */ /* 0x000fc8000bf25270 */
[----:B------:R-:W-:-:S07]  /*12c0*/  @!UP0 UIADD3 UR16, -UR16, URZ, URZ ;  /* 0x0000003f10108290 */ /* 0x000fce000fffe13f */
[----:B------:R-:W-:-:S04]  /*12d0*/  @!UP1 ULOP3.LUT UR16, URZ, UR10, URZ, 0x33, !UPT ;  /* 0x0000000a3f109292 */ /* 0x000fc8000f8e333f */
[----:B------:R-:W-:-:S06]  /*12e0*/  UIMAD.WIDE UR4, UR16, 0x4, UR28 ;  /* 0x00000004100478a5 */ /* 0x000fcc000f8e021c */
[----:B------:R-:W-:Y:S01]  /*12f0*/  IMAD.U32 R10, RZ, RZ, UR4 ;  /* 0x00000004ff0a7e24 */ /* 0x000fe2000f8e00ff */
[----:B------:R-:W-:Y:S02]  /*1300*/  MOV R11, UR5 ;  /* 0x00000005000b7c02 */ /* 0x000fe40008000f00 */
[----:B------:R-:W-:Y:S01]  /*1310*/  IABS R5, c[0x0][0x1c8] ;  /* 0x0000720000057a13 */ /* 0x000fe20000000000 */
[----:B------:R-:W1:Y:S01]  /*1320*/  S2R R0, SR_CTAID.Z ;  /* 0x0000000000007919 */ /* 0x000e620000002700 */
[----:B------:R-:W-:Y:S02]  /*1330*/  ULDC UR17, c[0x0][0x1c8] ;  /* 0x0000720000117ab9 */ /* 0x000fe40000000800 */
[----:B------:R-:W-:Y:S01]  /*1340*/  UIADD3 UR16, -UR16, URZ, URZ ;  /* 0x0000003f10107290 */ /* 0x000fe2000fffe13f */
[----:B------:R-:W2:Y:S01]  /*1350*/  LDG.E R2, [R10.64] ;  /* 0x0000001e0a027981 */ /* 0x000ea2000c1e1900 */
[----:B------:R-:W3:Y:S01]  /*1360*/  I2F.RP R8, R5 ;  /* 0x0000000500087306 */ /* 0x000ee20000209400 */
[----:B------:R-:W-:-:S02]  /*1370*/  ULOP3.LUT UR17, UR12, UR17, URZ, 0x3c, !UPT ;  /* 0x000000110c117292 */ /* 0x000fc4000f8e3c3f */
[----:B------:R-:W-:Y:S02]  /*1380*/  ULDC.64 UR4, c[0x0][0x180] ;  /* 0x0000600000047ab9 */ /* 0x000fe40000000a00 */
[----:B------:R-:W-:Y:S02]  /*1390*/  UIMAD UR10, UR16, UR10, UR9 ;  /* 0x0000000a100a72a4 */ /* 0x000fe4000f8e0209 */
[----:B------:R-:W-:Y:S02]  /*13a0*/  ISETP.LE.AND P0, PT, RZ, UR17, PT ;  /* 0x00000011ff007c0c */ /* 0x000fe4000bf03270 */
[----:B------:R-:W-:Y:S01]  /*13b0*/  USHF.R.S32.HI UR9, URZ, 0x1f, UR10 ;  /* 0x0000001f3f097899 */ /* 0x000fe2000801140a */
[----:B---3--:R-:W3:Y:S01]  /*13c0*/  MUFU.RCP R6, R8 ;  /* 0x0000000800067308 */ /* 0x008ee20000001000 */
[----:B-1----:R-:W-:Y:S02]  /*13d0*/  IABS R0, R0 ;  /* 0x0000000000007213 */ /* 0x002fe40000000000 */
[----:B---3--:R-:W-:-:S05]  /*13e0*/  IADD3 R6, R6, 0xffffffe, RZ ;  /* 0x0ffffffe06067810 */ /* 0x008fca0007ffe0ff */
[----:B------:R-:W1:Y:S02]  /*13f0*/  F2I.FTZ.U32.TRUNC.NTZ R7, R6 ;  /* 0x0000000600077305 */ /* 0x000e64000021f000 */
[----:B-1----:R-:W-:Y:S02]  /*1400*/  IMAD.MOV R4, RZ, RZ, -R7 ;  /* 0x000000ffff047224 */ /* 0x002fe400078e0a07 */
[----:B------:R-:W-:Y:S02]  /*1410*/  IMAD.MOV.U32 R6, RZ, RZ, RZ ;  /* 0x000000ffff067224 */ /* 0x000fe400078e00ff */
[----:B------:R-:W-:-:S04]  /*1420*/  IMAD R4, R4, R5, RZ ;  /* 0x0000000504047224 */ /* 0x000fc800078e02ff */
[----:B------:R-:W-:Y:S01]  /*1430*/  IMAD.HI.U32 R7, R7, R4, R6 ;  /* 0x0000000407077227 */ /* 0x000fe200078e0006 */
[----:B------:R-:W-:-:S05]  /*1440*/  MOV R4, R0 ;  /* 0x0000000000047202 */ /* 0x000fca0000000f00 */
        /* <DEDUP_REMOVED lines=8> */
[----:B------:R-:W-:-:S04]  /*14d0*/  @P2 IADD3 R14, R14, 0x1, RZ ;  /* 0x000000010e0e2810 */ /* 0x000fc80007ffe0ff */
[----:B------:R-:W-:Y:S02]  /*14e0*/  @!P0 IADD3 R14, -R14, RZ, RZ ;  /* 0x000000ff0e0e8210 */ /* 0x000fe40007ffe1ff */
[----:B------:R-:W-:-:S04]  /*14f0*/  @!P1 LOP3.LUT R14, RZ, c[0x0][0x1c8], RZ, 0x33, !PT ;  /* 0x00007200ff0e9a12 */ /* 0x000fc800078e33ff */
[----:B------:R-:W-:-:S05]  /*1500*/  SHF.R.S32.HI R7, RZ, 0x1f, R14 ;  /* 0x0000001fff077819 */ /* 0x000fca000001140e */
[----:B------:R-:W-:-:S04]  /*1510*/  IMAD R9, R7, c[0x0][0x1b0], RZ ;  /* 0x00006c0007097a24 */ /* 0x000fc800078e02ff */
[----:B------:R-:W-:Y:S01]  /*1520*/  IMAD R9, R14, c[0x0][0x1b4], R9 ;  /* 0x00006d000e097a24 */ /* 0x000fe200078e0209 */
[----:B--2---:R-:W1:Y:S02]  /*1530*/  R2UR UR14, R2 ;  /* 0x00000000020e73c2 */ /* 0x004e6400000e0000 */
[----:B-1----:R-:W-:Y:S02]  /*1540*/  USHF.R.S32.HI UR13, URZ, 0x1f, UR14 ;  /* 0x0000001f3f0d7899 */ /* 0x002fe4000801140e */
[----:B------:R-:W-:Y:S02]  /*1550*/  UIMAD.WIDE.U32 UR20, UR14, UR4, URZ ;  /* 0x000000040e1472a5 */ /* 0x000fe4000f8e003f */
[----:B------:R-:W-:-:S04]  /*1560*/  UIMAD UR15, UR13, UR4, URZ ;  /* 0x000000040d0f72a4 */ /* 0x000fc8000f8e023f */
[----:B------:R-:W-:Y:S02]  /*1570*/  UIMAD UR15, UR14, UR5, UR15 ;  /* 0x000000050e0f72a4 */ /* 0x000fe4000f8e020f */
[----:B------:R-:W-:Y:S02]  /*1580*/  UMOV UR16, UR20 ;  /* 0x0000001400107c82 */ /* 0x000fe40008000000 */
[----:B------:R-:W-:Y:S02]  /*1590*/  ULDC.64 UR4, c[0x0][0x198] ;  /* 0x0000660000047ab9 */ /* 0x000fe40000000a00 */
[----:B------:R-:W-:Y:S02]  /*15a0*/  UIADD3 UR17, UR21, UR15, URZ ;  /* 0x0000000f15117290 */ /* 0x000fe4000fffe03f */
[----:B------:R-:W-:Y:S02]  /*15b0*/  UIMAD UR15, UR9, UR4, URZ ;  /* 0x00000004090f72a4 */ /* 0x000fe4000f8e023f */
[----:B------:R-:W-:-:S02]  /*15c0*/  UIMAD.WIDE.U32 UR16, UR10, UR4, UR16 ;  /* 0x000000040a1072a5 */ /* 0x000fc4000f8e0010 */
[----:B------:R-:W-:-:S04]  /*15d0*/  UIMAD UR5, UR10, UR5, UR15 ;  /* 0x000000050a0572a4 */ /* 0x000fc8000f8e020f */
[----:B------:R-:W-:Y:S01]  /*15e0*/  UIADD3 UR15, UR17, UR5, URZ ;  /* 0x00000005110f7290 */ /* 0x000fe2000fffe03f */
[----:B------:R-:W-:Y:S01]  /*15f0*/  MOV R5, UR17 ;  /* 0x0000001100057c02 */ /* 0x000fe20008000f00 */
[----:B------:R-:W-:Y:S01]  /*1600*/  IMAD.U32 R4, RZ, RZ, UR16 ;  /* 0x00000010ff047e24 */ /* 0x000fe2000f8e00ff */
[----:B------:R-:W-:Y:S02]  /*1610*/  ULDC.64 UR4, c[0x0][0x188] ;  /* 0x0000620000047ab9 */ /* 0x000fe40000000a00 */
[----:B------:R-:W-:Y:S01]  /*1620*/  UIMAD UR13, UR13, UR4, URZ ;  /* 0x000000040d0d72a4 */ /* 0x000fe2000f8e023f */
[----:B------:R-:W-:Y:S01]  /*1630*/  IMAD.U32 R5, RZ, RZ, UR15 ;  /* 0x0000000fff057e24 */ /* 0x000fe2000f8e00ff */
[----:B------:R-:W-:Y:S02]  /*1640*/  UIMAD.WIDE.U32 UR16, UR14, UR4, URZ ;  /* 0x000000040e1072a5 */ /* 0x000fe4000f8e003f */
[----:B------:R-:W-:Y:S01]  /*1650*/  UIMAD UR5, UR14, UR5, UR13 ;  /* 0x000000050e0572a4 */ /* 0x000fe2000f8e020d */
[----:B------:R-:W-:-:S03]  /*1660*/  IMAD.WIDE.U32 R12, R14, c[0x0][0x1b0], R4 ;  /* 0x00006c000e0c7a25 */ /* 0x000fc600078e0004 */
[----:B------:R-:W-:Y:S02]  /*1670*/  UIADD3 UR15, UR17, UR5, URZ ;  /* 0x00000005110f7290 */ /* 0x000fe4000fffe03f */
[----:B------:R-:W-:Y:S01]  /*1680*/  IADD3 R9, R13, R9, RZ ;  /* 0x000000090d097210 */ /* 0x000fe20007ffe0ff */
[----:B------:R-:W-:Y:S05]  /*1690*/  BRA `(.L_x_690) ;  /* 0x000004d000007947 */ /* 0x000fea0003800000 */
.L_x_689:
[----:B---3--:R-:W-:Y:S02]  /*16a0*/  UISETP.NE.AND UP0, UPT, UR15, -0x1, UPT ;  /* 0xffffffff0f00788c */ /* 0x008fe4000bf05270 */
[----:B------:R-:W-:-:S04]  /*16b0*/  ULDC.64 UR4, c[0x0][0x198] ;  /* 0x0000660000047ab9 */ /* 0x000fc80000000a00 */
[----:B------:R-:W-:-:S05]  /*16c0*/  PLOP3.LUT P0, PT, PT, PT, UP0, 0x80, 0x0 ;  /* 0x000000000000781c */ /* 0x000fca0003f0f008 */
[----:B------:R-:W-:-:S04]  /*16d0*/  @UP0 UIADD3 UR17, UR14, UR15, URZ ;  /* 0x0000000f0e110290 */ /* 0x000fc8000fffe03f */
[----:B------:R-:W-:-:S04]  /*16e0*/  @UP0 UIMAD.WIDE.U32 UR20, UR17, UR4, URZ ;  /* 0x00000004111402a5 */ /* 0x000fc8000f8e003f */
[----:B------:R-:W-:Y:S01]  /*16f0*/  @UP0 UIMAD UR17, UR17, UR5, UR21 ;  /* 0x00000005111102a4 */ /* 0x000fe2000f8e0215 */
[----:B------:R-:W-:Y:S05]  /*1700*/  @P0 BRA `(.L_x_691) ;  /* 0x000000c000000947 */ /* 0x000fea0003800000 */
[----:B------:R-:W-:Y:S02]  /*1710*/  USHF.R.S32.HI UR9, URZ, 0x1f, UR14 ;  /* 0x0000001f3f097899 */ /* 0x000fe4000801140e */
[----:B------:R-:W-:Y:S02]  /*1720*/  ULDC.64 UR4, c[0x0][0x198] ;  /* 0x0000660000047ab9 */ /* 0x000fe40000000a00 */
[----:B------:R-:W-:Y:S02]  /*1730*/  UIMAD UR9, UR9, UR4, URZ ;  /* 0x00000004090972a4 */ /* 0x000fe4000f8e023f */
[----:B------:R-:W-:Y:S02]  /*1740*/  UIMAD.WIDE.U32 UR16, UR14, UR4, URZ ;  /* 0x000000040e1072a5 */ /* 0x000fe4000f8e003f */
[----:B------:R-:W-:Y:S02]  /*1750*/  UIMAD UR9, UR14, UR5, UR9 ;  /* 0x000000050e0972a4 */ /* 0x000fe4000f8e0209 */
[----:B------:R-:W-:-:S02]  /*1760*/  USHF.R.S32.HI UR10, URZ, 0x1f, UR13 ;  /* 0x0000001f3f0a7899 */ /* 0x000fc4000801140d */
[----:B------:R-:W-:Y:S02]  /*1770*/  ULDC.64 UR4, c[0x0][0x180] ;  /* 0x0000600000047ab9 */ /* 0x000fe40000000a00 */
[----:B------:R-:W-:Y:S02]  /*1780*/  UIADD3 UR17, UR17, UR9, URZ ;  /* 0x0000000911117290 */ /* 0x000fe4000fffe03f */
[----:B------:R-:W-:Y:S02]  /*1790*/  UIMAD UR10, UR10, UR4, URZ ;  /* 0x000000040a0a72a4 */ /* 0x000fe4000f8e023f */
[----:B------:R-:W-:Y:S02]  /*17a0*/  UIMAD.WIDE.U32 UR20, UR13, UR4, UR16 ;  /* 0x000000040d1472a5 */ /* 0x000fe4000f8e0010 */
[----:B------:R-:W-:-:S04]  /*17b0*/  UIMAD UR5, UR13, UR5, UR10 ;  /* 0x000000050d0572a4 */ /* 0x000fc8000f8e020a */
[----:B------:R-:W-:Y:S02]  /*17c0*/  UIADD3 UR17, UR21, UR5, URZ ;  /* 0x0000000515117290 */ /* 0x000fe4000fffe03f */
.L_x_691:
[----:B------:R-:W-:Y:S01]  /*17d0*/  IABS R4, c[0x0][0x1c8] ;  /* 0x0000720000047a13 */ /* 0x000fe20000000000 */
[----:B------:R-:W1:Y:S01]  /*17e0*/  S2R R0, SR_CTAID.Z ;  /* 0x0000000000007919 */ /* 0x000e620000002700 */
[----:B------:R-:W-:Y:S02]  /*17f0*/  ULDC UR4, c[0x0][0x1c8] ;  /* 0x0000720000047ab9 */ /* 0x000fe40000000800 */
[----:B------:R-:W2:Y:S01]  /*1800*/  I2F.RP R5, R4 ;  /* 0x0000000400057306 */ /* 0x000ea20000209400 */
[----:B------:R-:W-:Y:S02]  /*1810*/  ULOP3.LUT UR4, UR12, UR4, URZ, 0x3c, !UPT ;  /* 0x000000040c047292 */ /* 0x000fe4000f8e3c3f */
[----:B------:R-:W-:Y:S02]  /*1820*/  ULEA UR10, UR26, 0xffffffc0, 0x6 ;  /* 0xffffffc01a0a7891 */ /* 0x000fe4000f8e303f */
[----:B------:R-:W-:Y:S02]  /*1830*/  UMOV UR21, UR17 ;  /* 0x0000001100157c82 */ /* 0x000fe40008000000 */
[----:B------:R-:W-:Y:S01]  /*1840*/  ISETP.LE.AND P2, PT, RZ, UR4, PT ;  /* 0x00000004ff007c0c */ /* 0x000fe2000bf43270 */
[----:B------:R-:W-:-:S02]  /*1850*/  USHF.R.S32.HI UR9, URZ, 0x1f, UR10 ;  /* 0x0000001f3f097899 */ /* 0x000fc4000801140a */
[----:B------:R-:W-:Y:S02]  /*1860*/  ULDC.64 UR4, c[0x0][0x198] ;  /* 0x0000660000047ab9 */ /* 0x000fe40000000a00 */
[----:B------:R-:W-:Y:S02]  /*1870*/  UIMAD UR16, UR9, UR4, URZ ;  /* 0x00000004091072a4 */ /* 0x000fe4000f8e023f */
[----:B------:R-:W-:Y:S01]  /*1880*/  UIMAD.WIDE.U32 UR20, UR10, UR4, UR20 ;  /* 0x000000040a1472a5 */ /* 0x000fe2000f8e0014 */
[----:B--2---:R-:W2:Y:S01]  /*1890*/  MUFU.RCP R6, R5 ;  /* 0x0000000500067308 */ /* 0x004ea20000001000 */
[----:B------:R-:W-:Y:S02]  /*18a0*/  UIMAD UR4, UR10, UR5, UR16 ;  /* 0x000000050a0472a4 */ /* 0x000fe4000f8e0210 */
[----:B------:R-:W-:Y:S01]  /*18b0*/  @UP0 UIADD3 UR15, UR14, UR15, URZ ;  /* 0x0000000f0e0f0290 */ /* 0x000fe2000fffe03f */
[----:B-1----:R-:W-:Y:S01]  /*18c0*/  IABS R0, R0 ;  /* 0x0000000000007213 */ /* 0x002fe20000000000 */
[----:B------:R-:W-:Y:S01]  /*18d0*/  UIADD3 UR4, UR21, UR4, URZ ;  /* 0x0000000415047290 */ /* 0x000fe2000fffe03f */
[----:B--2---:R-:W-:-:S04]  /*18e0*/  IADD3 R6, R6, 0xffffffe, RZ ;  /* 0x0ffffffe06067810 */ /* 0x004fc80007ffe0ff */
[----:B------:R-:W1:Y:S02]  /*18f0*/  F2I.FTZ.U32.TRUNC.NTZ R7, R6 ;  /* 0x0000000600077305 */ /* 0x000e64000021f000 */
[----:B-1----:R-:W-:Y:S02]  /*1900*/  IMAD.MOV R2, RZ, RZ, -R7 ;  /* 0x000000ffff027224 */ /* 0x002fe400078e0a07 */
[----:B------:R-:W-:Y:S02]  /*1910*/  IMAD.MOV.U32 R6, RZ, RZ, RZ ;  /* 0x000000ffff067224 */ /* 0x000fe400078e00ff */
[----:B------:R-:W-:-:S04]  /*1920*/  IMAD R2, R2, R4, RZ ;  /* 0x0000000402027224 */ /* 0x000fc800078e02ff */
[----:B------:R-:W-:-:S06]  /*1930*/  IMAD.HI.U32 R7, R7, R2, R6 ;  /* 0x0000000207077227 */ /* 0x000fcc00078e0006 */
[----:B------:R-:W-:-:S05]  /*1940*/  IMAD.HI.U32 R14, R7, R0, RZ ;  /* 0x00000000070e7227 */ /* 0x000fca00078e00ff */
[----:B------:R-:W-:-:S05]  /*1950*/  IADD3 R5, -R14, RZ, RZ ;  /* 0x000000ff0e057210 */ /* 0x000fca0007ffe1ff */
[----:B------:R-:W-:-:S05]  /*1960*/  IMAD R5, R4, R5, R0 ;  /* 0x0000000504057224 */ /* 0x000fca00078e0200 */
[----:B------:R-:W-:-:S13]  /*1970*/  ISETP.GT.U32.AND P1, PT, R4, R5, PT ;  /* 0x000000050400720c */ /* 0x000fda0003f24070 */
[----:B------:R-:W-:Y:S01]  /*1980*/  @!P1 IMAD.IADD R5, R5, 0x1, -R4 ;  /* 0x0000000105059824 */ /* 0x000fe200078e0a04 */
[----:B------:R-:W-:Y:S02]  /*1990*/  @!P1 IADD3 R14, R14, 0x1, RZ ;  /* 0x000000010e0e9810 */ /* 0x000fe40007ffe0ff */
[----:B------:R-:W-:Y:S02]  /*19a0*/  ISETP.NE.AND P1, PT, RZ, c[0x0][0x1c8], PT ;  /* 0x00007200ff007a0c */ /* 0x000fe40003f25270 */
[----:B------:R-:W-:Y:S01]  /*19b0*/  ISETP.GE.U32.AND P3, PT, R5, R4, PT ;  /* 0x000000040500720c */ /* 0x000fe20003f66070 */
[----:B------:R-:W-:Y:S01]  /*19c0*/  IMAD.U32 R4, RZ, RZ, UR20 ;  /* 0x00000014ff047e24 */ /* 0x000fe2000f8e00ff */
[----:B------:R-:W-:Y:S01]  /*19d0*/  MOV R5, UR21 ;  /* 0x0000001500057c02 */ /* 0x000fe20008000f00 */
[----:B------:R-:W-:Y:S01]  /*19e0*/  IMAD.U32 R5, RZ, RZ, UR4 ;  /* 0x00000004ff057e24 */ /* 0x000fe2000f8e00ff */
[----:B------:R-:W-:Y:S02]  /*19f0*/  ULDC.64 UR4, c[0x0][0x1a0] ;  /* 0x0000680000047ab9 */ /* 0x000fe40000000a00 */
[----:B------:R-:W-:-:S04]  /*1a00*/  @UP0 UIMAD.WIDE.U32 UR16, UR15, UR4, URZ ;  /* 0x000000040f1002a5 */ /* 0x000fc8000f8e003f */
[----:B------:R-:W-:-:S03]  /*1a10*/  @UP0 UIMAD UR15, UR15, UR5, UR17 ;  /* 0x000000050f0f02a4 */ /* 0x000fc6000f8e0211 */
[----:B------:R-:W-:-:S04]  /*1a20*/  @P3 IADD3 R14, R14, 0x1, RZ ;  /* 0x000000010e0e3810 */ /* 0x000fc80007ffe0ff */
[----:B------:R-:W-:Y:S02]  /*1a30*/  @!P2 IADD3 R14, -R14, RZ, RZ ;  /* 0x000000ff0e0ea210 */ /* 0x000fe40007ffe1ff */
[----:B------:R-:W-:-:S04]  /*1a40*/  @!P1 LOP3.LUT R14, RZ, c[0x0][0x1c8], RZ, 0x33, !PT ;  /* 0x00007200ff0e9a12 */ /* 0x000fc800078e33ff */
[----:B------:R-:W-:Y:S01]  /*1a50*/  SHF.R.S32.HI R7, RZ, 0x1f, R14 ;  /* 0x0000001fff077819 */ /* 0x000fe2000001140e */
[----:B------:R-:W-:-:S04]  /*1a60*/  IMAD.WIDE.U32 R12, R14, c[0x0][0x1b0], R4 ;  /* 0x00006c000e0c7a25 */ /* 0x000fc800078e0004 */
[----:B------:R-:W-:-:S04]  /*1a70*/  IMAD R9, R7, c[0x0][0x1b0], RZ ;  /* 0x00006c0007097a24 */ /* 0x000fc800078e02ff */
[----:B------:R-:W-:-:S05]  /*1a80*/  IMAD R9, R14, c[0x0][0x1b4], R9 ;  /* 0x00006d000e097a24 */ /* 0x000fca00078e0209 */
[----:B------:R-:W-:Y:S01]  /*1a90*/  IADD3 R9, R13, R9, RZ ;  /* 0x000000090d097210 */ /* 0x000fe20007ffe0ff */
        /* <DEDUP_REMOVED lines=13> */
.L_x_690:
[----:B------:R-:W-:Y:S01]  /*1b70*/  SHF.R.S32.HI R10, RZ, 0x1f, R3 ;  /* 0x0000001fff0a7819 */ /* 0x000fe20000011403 */
[----:B------:R-:W-:Y:S01]  /*1b80*/  UISETP.NE.AND UP0, UPT, UR25, -0x1, UPT ;  /* 0xffffffff1900788c */ /* 0x000fe2000bf05270 */
[----:B------:R-:W1:Y:S01]  /*1b90*/  S2R R18, SR_CTAID.Z ;  /* 0x0000000000127919 */ /* 0x000e620000002700 */
[----:B------:R-:W-:Y:S01]  /*1ba0*/  ULDC.64 UR4, c[0x0][0x190] ;  /* 0x0000640000047ab9 */ /* 0x000fe20000000a00 */
[CC--:B------:R-:W-:Y:S01]  /*1bb0*/  LEA.HI R16, R10.reuse, R3.reuse, RZ, 0x3 ;  /* 0x000000030a107211 */ /* 0x0c0fe200078f18ff */
[----:B------:R-:W-:Y:S01]  /*1bc0*/  IMAD R7, R7, c[0x0][0x1b8], RZ ;  /* 0x00006e0007077a24 */ /* 0x000fe200078e02ff */
[----:B------:R-:W-:Y:S01]  /*1bd0*/  LEA.HI R0, R10, R3, RZ, 0x4 ;  /* 0x000000030a007211 */ /* 0x000fe200078f20ff */
[----:B------:R-:W2:Y:S01]  /*1be0*/  S2R R21, SR_CTAID.X ;  /* 0x0000000000157919 */ /* 0x000ea20000002500 */
[----:B------:R-:W-:Y:S01]  /*1bf0*/  LOP3.LUT R2, R16, 0xfffffff8, RZ, 0xc0, !PT ;  /* 0xfffffff810027812 */ /* 0x000fe200078ec0ff */
[----:B------:R-:W-:Y:S01]  /*1c00*/  IMAD R8, R14, c[0x0][0x1bc], R7 ;  /* 0x00006f000e087a24 */ /* 0x000fe200078e0207 */
[----:B------:R-:W-:Y:S01]  /*1c10*/  SHF.R.S32.HI R4, RZ, 0x4, R0 ;  /* 0x00000004ff047819 */ /* 0x000fe20000011400 */
[----:B------:R-:W-:Y:S01]  /*1c20*/  UIADD3 UR18, -UR18, UR27, URZ ;  /* 0x0000001b12127290 */ /* 0x000fe2000fffe13f */
[----:B------:R-:W-:Y:S01]  /*1c30*/  SHF.R.S32.HI R16, RZ, 0x3, R16 ;  /* 0x00000003ff107819 */ /* 0x000fe20000011410 */
[C---:B------:R-:W-:Y:S01]  /*1c40*/  IMAD.IADD R2, R3.reuse, 0x1, -R2 ;  /* 0x0000000103027824 */ /* 0x040fe200078e0a02 */
[C---:B------:R-:W-:Y:S01]  /*1c50*/  LEA.HI R233, R0.reuse, R4, RZ, 0x1 ;  /* 0x0000000400e97211 */ /* 0x040fe200078f08ff */
[----:B------:R-:W-:Y:S01]  /*1c60*/  @UP0 UIMAD.WIDE.U32 UR20, UR25, UR4, URZ ;  /* 0x00000004191402a5 */ /* 0x000fe2000f8e003f */
[----:B------:R-:W-:Y:S01]  /*1c70*/  LOP3.LUT R0, R0, 0xfffffff0, RZ, 0xc0, !PT ;  /* 0xfffffff000007812 */ /* 0x000fe200078ec0ff */
[----:B------:R-:W-:Y:S01]  /*1c80*/  IMAD.SHL.U32 R11, R16, 0x40, RZ ;  /* 0x00000040100b7824 */ /* 0x000fe200078e00ff */
[----:B------:R-:W-:Y:S01]  /*1c90*/  @!UP0 USHF.R.S32.HI UR13, URZ, 0x1f, UR11 ;  /* 0x0000001f3f0d8899 */ /* 0x000fe2000801140b */
[----:B------:R-:W-:Y:S01]  /*1ca0*/  IMAD.SHL.U32 R240, R2, 0x8, RZ ;  /* 0x0000000802f07824 */ /* 0x000fe200078e00ff */
[----:B------:R-:W-:Y:S01]  /*1cb0*/  @UP0 UIMAD UR14, UR25, UR5, UR21 ;  /* 0x00000005190e02a4 */ /* 0x000fe2000f8e0215 */
[----:B------:R-:W-:Y:S01]  /*1cc0*/  IMAD.IADD R13, R3, 0x1, -R0 ;  /* 0x00000001030d7824 */ /* 0x000fe200078e0a00 */
[----:B------:R-:W-:Y:S01]  /*1cd0*/  LOP3.LUT R11, R11, 0x1c0, RZ, 0xc0, !PT ;  /* 0x000001c00b0b7812 */ /* 0x000fe200078ec0ff */
[----:B------:R-:W-:Y:S01]  /*1ce0*/  ULDC.64 UR4, c[0x0][0x178] ;  /* 0x00005e0000047ab9 */ /* 0x000fe20000000a00 */
[----:B------:R-:W-:Y:S01]  /*1cf0*/  LOP3.LUT R233, R233, 0xfffffffe, RZ, 0xc0, !PT ;  /* 0xfffffffee9e97812 */ /* 0x000fe200078ec0ff */
[----:B------:R-:W-:Y:S01]  /*1d00*/  @!UP0 UIMAD UR13, UR13, UR4, URZ ;  /* 0x000000040d0d82a4 */ /* 0x000fe2000f8e023f */
[--C-:B------:R-:W-:Y:S01]  /*1d10*/  LOP3.LUT R5, R11, 0x38, R240.reuse, 0xf8, !PT ;  /* 0x000000380b057812 */ /* 0x100fe200078ef8f0 */
[----:B------:R-:W-:Y:S01]  /*1d20*/  @!UP0 UIMAD.WIDE.U32 UR22, UR11, UR4, URZ ;  /* 0x000000040b1682a5 */ /* 0x000fe2000f8e003f */
[----:B------:R-:W-:Y:S01]  /*1d30*/  SHF.R.U32.HI R238, RZ, 0x3, R11 ;  /* 0x00000003ffee7819 */ /* 0x000fe2000001160b */
[----:B------:R-:W-:Y:S01]  /*1d40*/  @!UP0 UIMAD UR5, UR11, UR5, UR13 ;  /* 0x000000050b0582a4 */ /* 0x000fe2000f8e020d */
[----:B------:R-:W-:Y:S01]  /*1d50*/  SHF.R.S32.HI R0, RZ, 0x1f, R13 ;  /* 0x0000001fff007819 */ /* 0x000fe2000001140d */
[----:B------:R-:W-:Y:S01]  /*1d60*/  IMAD.IADD R233, R4, 0x1, -R233 ;  /* 0x0000000104e97824 */ /* 0x000fe200078e0ae9 */
[----:B------:R-:W-:Y:S01]  /*1d70*/  LOP3.LUT R238, R5, R238, RZ, 0x3c, !PT ;  /* 0x000000ee05ee7212 */ /* 0x000fe200078e3cff */
[----:B------:R-:W-:Y:S01]  /*1d80*/  @!UP0 UIADD3 UR14, UR23, UR5, URZ ;  /* 0x00000005170e8290 */ /* 0x000fe2000fffe03f */
[----:B------:R-:W-:Y:S01]  /*1d90*/  LEA.HI R5, R0, R13, RZ, 0x3 ;  /* 0x0000000d00057211 */ /* 0x000fe200078f18ff */
[----:B------:R-:W-:Y:S01]  /*1da0*/  @!UP0 UMOV UR20, UR22 ;  /* 0x0000001600148c82 */ /* 0x000fe20008000000 */
[C---:B------:R-:W-:Y:S01]  /*1db0*/  IADD3 R12, P2, R240.reuse, R12, RZ ;  /* 0x0000000cf00c7210 */ /* 0x040fe20007f5e0ff */
[----:B------:R-:W-:Y:S01]  /*1dc0*/  USHF.R.S32.HI UR11, URZ, 0x1f, UR12 ;  /* 0x0000001f3f0b7899 */ /* 0x000fe2000801140c */
[----:B------:R-:W-:Y:S01]  /*1dd0*/  LOP3.LUT R0, R5, 0xfffffff8, RZ, 0xc0, !PT ;  /* 0xfffffff805007812 */ /* 0x000fe200078ec0ff */
[----:B------:R-:W-:Y:S01]  /*1de0*/  ULDC.64 UR4, c[0x0][0x1a8] ;  /* 0x00006a0000047ab9 */ /* 0x000fe20000000a00 */
[----:B------:R-:W-:Y:S01]  /*1df0*/  SHF.R.S32.HI R4, RZ, 0x1f, R240 ;  /* 0x0000001fff047819 */ /* 0x000fe200000114f0 */
[----:B------:R-:W-:Y:S01]  /*1e00*/  UIMAD UR4, UR11, UR4, URZ ;  /* 0x000000040b0472a4 */ /* 0x000fe2000f8e023f */
[C---:B------:R-:W-:Y:S01]  /*1e10*/  IADD3 R22, P1, R240.reuse, UR16, RZ ;  /* 0x00000010f0167c10 */ /* 0x040fe2000ff3e0ff */
[----:B------:R-:W-:Y:S01]  /*1e20*/  IMAD.IADD R0, R13, 0x1, -R0 ;  /* 0x000000010d007824 */ /* 0x000fe200078e0a00 */
[----:B------:R-:W-:Y:S01]  /*1e30*/  IADD3 R6, P0, R240, UR20, RZ ;  /* 0x00000014f0067c10 */ /* 0x000fe2000ff1e0ff */
[----:B------:R-:W-:Y:S01]  /*1e40*/  IMAD.X R13, R4, 0x1, R9, P2 ;  /* 0x00000001040d7824 */ /* 0x000fe200010e0609 */
[----:B------:R-:W-:Y:S01]  /*1e50*/  LEA.HI R11, R10, R3, RZ, 0x6 ;  /* 0x000000030a0b7211 */ /* 0x000fe200078f30ff */
[----:B------:R-:W-:Y:S01]  /*1e60*/  IMAD.SHL.U32 R5, R5, 0x40, RZ ;  /* 0x0000004005057824 */ /* 0x000fe200078e00ff */
[----:B------:R-:W-:Y:S01]  /*1e70*/  IADD3.X R23, R4, UR15, RZ, P1, !PT ;  /* 0x0000000f04177c10 */ /* 0x000fe20008ffe4ff */
[----:B------:R-:W-:Y:S01]  /*1e80*/  IMAD.WIDE.U32 R166, R16, c[0x0][0x198], R12 ;  /* 0x0000660010a67a25 */ /* 0x000fe200078e000c */
[----:B------:R-:W-:Y:S01]  /*1e90*/  IADD3.X R7, R4, UR14, RZ, P0, !PT ;  /* 0x0000000e04077c10 */ /* 0x000fe200087fe4ff */
[----:B------:R-:W-:Y:S01]  /*1ea0*/  UIMAD UR12, UR12, UR5, UR4 ;  /* 0x000000050c0c72a4 */ /* 0x000fe2000f8e0204 */
[C---:B------:R-:W-:Y:S01]  /*1eb0*/  R2P PR, R0.reuse, 0x6 ;  /* 0x0000000600007804 */ /* 0x040fe20000000000 */
[----:B------:R-:W-:Y:S01]  /*1ec0*/  IMAD.SHL.U32 R0, R0, 0x40, RZ ;  /* 0x0000004000007824 */ /* 0x000fe200078e00ff */
[----:B------:R-:W-:Y:S01]  /*1ed0*/  SHF.R.S32.HI R17, RZ, 0x1f, R16 ;  /* 0x0000001fff117819 */ /* 0x000fe20000011410 */
[----:B------:R-:W-:Y:S01]  /*1ee0*/  IMAD.SHL.U32 R11, R11, 0x8, RZ ;  /* 0x000000080b0b7824 */ /* 0x000fe200078e00ff */
[----:B------:R-:W-:Y:S01]  /*1ef0*/  IADD3 R12, P0, R16, UR10, RZ ;  /* 0x0000000a100c7c10 */ /* 0x000fe2000ff1e0ff */
[----:B-1----:R-:W-:Y:S01]  /*1f00*/  IMAD.WIDE.U32 R18, R18, c[0x0][0x1a8], R6 ;  /* 0x00006a0012127a25 */ /* 0x002fe200078e0006 */
[----:B------:R-:W-:Y:S01]  /*1f10*/  LOP3.LUT R0, R0, 0x1c0, RZ, 0xc0, !PT ;  /* 0x000001c000007812 */ /* 0x000fe200078ec0ff */
[----:B------:R-:W-:Y:S01]  /*1f20*/  ULDC.64 UR4, c[0x0][0x1a0] ;  /* 0x0000680000047ab9 */ /* 0x000fe20000000a00 */
[----:B------:R-:W-:Y:S01]  /*1f30*/  LOP3.LUT R238, R238, 0xfffffe00, R11, 0xf8, !PT ;  /* 0xfffffe00eeee7812 */ /* 0x000fe200078ef80b */
[----:B------:R-:W-:Y:S01]  /*1f40*/  IMAD.SHL.U32 R7, R233, 0x8, RZ ;  /* 0x00000008e9077824 */ /* 0x000fe200078e00ff */
[----:B------:R-:W-:Y:S01]  /*1f50*/  IADD3.X R11, R17, UR9, RZ, P0, !PT ;  /* 0x00000009110b7c10 */ /* 0x000fe200087fe4ff */
[----:B------:R-:W-:Y:S01]  /*1f60*/  IMAD.WIDE.U32 R14, R14, c[0x0][0x1b8], R22 ;  /* 0x00006e000e0e7a25 */ /* 0x000fe200078e0016 */
[----:B------:R-:W-:Y:S01]  /*1f70*/  ISETP.GE.AND P0, PT, R16, UR18, PT ;  /* 0x0000001210007c0c */ /* 0x000fe2000bf06270 */
[----:B------:R-:W-:Y:S01]  /*1f80*/  USHF.L.U64.HI UR19, UR4, UR8, UR5 ;  /* 0x0000000804137299 */ /* 0x000fe20008010205 */
[----:B------:R-:W-:Y:S01]  /*1f90*/  LOP3.LUT R7, R0, 0x8, R7, 0xf8, !PT ;  /* 0x0000000800077812 */ /* 0x000fe200078ef807 */
[----:B------:R-:W-:Y:S01]  /*1fa0*/  IMAD.IADD R9, R15, 0x1, R8 ;  /* 0x000000010f097824 */ /* 0x000fe200078e0208 */
[----:B------:R-:W-:Y:S01]  /*1fb0*/  SHF.R.U32.HI R0, RZ, 0x3, R0 ;  /* 0x00000003ff007819 */ /* 0x000fe20000011600 */
[----:B------:R-:W-:Y:S01]  /*1fc0*/  IMAD R11, R11, c[0x0][0x1a0], RZ ;  /* 0x000068000b0b7a24 */ /* 0x000fe200078e02ff */
[----:B------:R-:W-:Y:S01]  /*1fd0*/  USHF.L.U32 UR20, UR4, 0x4, URZ ;  /* 0x0000000404147899 */ /* 0x000fe2000800063f */
[----:B------:R-:W-:Y:S01]  /*1fe0*/  IMAD R165, R17, c[0x0][0x198], RZ ;  /* 0x0000660011a57a24 */ /* 0x000fe200078e02ff */
[----:B------:R-:W-:Y:S01]  /*1ff0*/  LOP3.LUT R0, R7, R0, RZ, 0x3c, !PT ;  /* 0x0000000007007212 */ /* 0x000fe200078e3cff */
[----:B------:R-:W-:Y:S01]  /*2000*/  IMAD.MOV.U32 R8, RZ, RZ, R14 ;  /* 0x000000ffff087224 */ /* 0x000fe200078e000e */
[----:B------:R-:W-:Y:S01]  /*2010*/  IADD3 R15, R19, UR12, RZ ;  /* 0x0000000c130f7c10 */ /* 0x000fe2000fffe0ff */
[----:B------:R-:W-:Y:S01]  /*2020*/  IMAD R11, R12, c[0x0][0x1a4], R11 ;  /* 0x000069000c0b7a24 */ /* 0x000fe200078e020b */
[----:B------:R-:W-:Y:S01]  /*2030*/  LOP3.LUT R0, R0, 0xfffffe00, R5, 0xf8, !PT ;  /* 0xfffffe0000007812 */ /* 0x000fe200078ef805 */
[----:B------:R-:W-:Y:S01]  /*2040*/  IMAD.MOV.U32 R7, RZ, RZ, 0x10 ;  /* 0x00000010ff077424 */ /* 0x000fe200078e00ff */
[----:B------:R-:W-:Y:S01]  /*2050*/  BSSY B0, `(.L_x_692) ;  /* 0x0000034000007945 */ /* 0x000fe20003800000 */
[----:B------:R-:W-:Y:S01]  /*2060*/  IMAD.MOV.U32 R5, RZ, RZ, 0x20 ;  /* 0x00000020ff057424 */ /* 0x000fe200078e00ff */
[----:B------:R-:W-:Y:S01]  /*2070*/  IADD3 R237, R240, 0x40, RZ ;  /* 0x00000040f0ed7810 */ /* 0x000fe20007ffe0ff */
[----:B------:R-:W-:Y:S01]  /*2080*/  IMAD R165, R16, c[0x0][0x19c], R165 ;  /* 0x0000670010a57a24 */ /* 0x000fe200078e02a5 */
[----:B------:R-:W-:Y:S01]  /*2090*/  IADD3 R236, R240, 0x80, RZ ;  /* 0x00000080f0ec7810 */ /* 0x000fe20007ffe0ff */
[----:B------:R-:W-:Y:S01]  /*20a0*/  IMAD.WIDE.U32 R12, R12, c[0x0][0x1a0], R8 ;  /* 0x000068000c0c7a25 */ /* 0x000fe200078e0008 */
[----:B------:R-:W-:-:S02]  /*20b0*/  IADD3 R235, R240, 0xc0, RZ ;  /* 0x000000c0f0eb7810 */ /* 0x000fc40007ffe0ff */
[----:B------:R-:W-:Y:S01]  /*20c0*/  SEL R7, R7, 0xfffffff0, !P1 ;  /* 0xfffffff007077807 */ /* 0x000fe20004800000 */
[----:B--2---:R-:W-:Y:S01]  /*20d0*/  IMAD.WIDE R20, R21, 0x40, R16 ;  /* 0x0000004015147825 */ /* 0x004fe200078e0210 */
[----:B------:R-:W-:-:S03]  /*20e0*/  SEL R5, R5, 0xffffffe0, !P2 ;  /* 0xffffffe005057807 */ /* 0x000fc60005000000 */
[----:B------:R-:W-:Y:S02]  /*20f0*/  IMAD.IADD R165, R167, 0x1, R165 ;  /* 0x00000001a7a57824 */ /* 0x000fe400078e02a5 */
[----:B------:R-:W-:Y:S02]  /*2100*/  IMAD.SHL.U32 R238, R238, 0x2, RZ ;  /* 0x00000002eeee7824 */ /* 0x000fe400078e00ff */
[----:B------:R-:W-:Y:S01]  /*2110*/  IMAD.IADD R11, R13, 0x1, R11 ;  /* 0x000000010d0b7824 */ /* 0x000fe200078e020b */
[----:B------:R-:W-:Y:S05]  /*2120*/  @P0 BRA `(.L_x_693) ;  /* 0x0000026000000947 */ /* 0x000fea0003800000 */
[----:B------:R-:W-:Y:S01]  /*2130*/  ISETP.GE.AND P6, PT, R240, c[0x0][0x220], PT ;  /* 0x00008800f0007a0c */ /* 0x000fe20003fc6270 */
[----:B------:R-:W-:Y:S01]  /*2140*/  IMAD R9, R21, c[0x0][0x190], RZ ;  /* 0x0000640015097a24 */ /* 0x000fe200078e02ff */
[----:B------:R-:W-:Y:S01]  /*2150*/  ISETP.GE.AND P5, PT, R237, c[0x0][0x220], PT ;  /* 0x00008800ed007a0c */ /* 0x000fe20003fa6270 */
[----:B------:R-:W-:Y:S01]  /*2160*/  IMAD.MOV.U32 R14, RZ, RZ, R18 ;  /* 0x000000ffff0e7224 */ /* 0x000fe200078e0012 */
[----:B------:R-:W-:Y:S01]  /*2170*/  ISETP.GE.AND P4, PT, R236, c[0x0][0x220], PT ;  /* 0x00008800ec007a0c */ /* 0x000fe20003f86270 */
[C---:B------:R-:W-:Y:S01]  /*2180*/  IMAD R4, R20.reuse, c[0x0][0x194], R9 ;  /* 0x0000650014047a24 */ /* 0x040fe200078e0209 */
[----:B------:R-:W-:Y:S01]  /*2190*/  ISETP.GE.AND P3, PT, R235, c[0x0][0x220], PT ;  /* 0x00008800eb007a0c */ /* 0x000fe20003f66270 */
[----:B------:R-:W-:-:S04]  /*21a0*/  IMAD.WIDE.U32 R22, R20, c[0x0][0x190], R14 ;  /* 0x0000640014167a25 */ /* 0x000fc800078e000e */
[----:B------:R-:W-:Y:S02]  /*21b0*/  IMAD.IADD R4, R23, 0x1, R4 ;  /* 0x0000000117047824 */ /* 0x000fe400078e0204 */
[C---:B------:R-:W-:Y:S01]  /*21c0*/  @!P6 LEA R26, P2, R22.reuse, c[0x0][0x160], 0x1 ;  /* 0x00005800161aea11 */ /* 0x040fe200078408ff */
[----:B------:R1:W-:Y:S01]  /*21d0*/  @P6 STS.128 [R238], RZ ;  /* 0x000000ffee006388 */ /* 0x0003e20000000c00 */
[C---:B------:R-:W-:Y:S02]  /*21e0*/  @!P5 LEA R24, P1, R22.reuse, c[0x0][0x160], 0x1 ;  /* 0x000058001618da11 */ /* 0x040fe400078208ff */
[C---:B------:R-:W-:Y:S02]  /*21f0*/  @!P4 LEA R8, P0, R22.reuse, c[0x0][0x160], 0x1 ;  /* 0x000058001608ca11 */ /* 0x040fe400078008ff */
[C-C-:B------:R-:W-:Y:S02]  /*2200*/  @!P6 LEA.HI.X R27, R22.reuse, c[0x0][0x164], R4.reuse, 0x1, P2 ;  /* 0x00005900161bea11 */ /* 0x140fe400010f0c04 */
[----:B------:R-:W-:-:S02]  /*2210*/  @!P5 LEA.HI.X R25, R22, c[0x0][0x164], R4, 0x1, P1 ;  /* 0x000059001619da11 */ /* 0x000fc400008f0c04 */
[----:B------:R-:W-:Y:S01]  /*2220*/  @!P4 LEA.HI.X R9, R22, c[0x0][0x164], R4, 0x1, P0 ;  /* 0x000059001609ca11 */ /* 0x000fe200000f0c04 */
[----:B------:R-:W-:Y:S01]  /*2230*/  @!PT LDS RZ, [RZ] ;  /* 0x00000000fffff984 */ /* 0x000fe20000000800 */
[----:B------:R-:W-:Y:S01]  /*2240*/  @!PT LDS RZ, [RZ] ;  /* 0x00000000fffff984 */ /* 0x000fe20000000800 */
[----:B------:R-:W-:Y:S01]  /*2250*/  @!PT LDS RZ, [RZ] ;  /* 0x00000000fffff984 */ /* 0x000fe20000000800 */
[----:B------:R1:W-:Y:S04]  /*2260*/  @!P6 LDGSTS.E.BYPASS.LTC128B.128 [R238], [R26.64] ;  /* 0x000000001aeeefae */ /* 0x0003e8000b901d5e */
[----:B------:R1:W-:Y:S04]  /*2270*/  @P5 STS.128 [R238+0x2000], RZ ;  /* 0x002000ffee005388 */ /* 0x0003e80000000c00 */
[----:B------:R-:W-:Y:S01]  /*2280*/  @!PT LDS RZ, [RZ] ;  /* 0x00000000fffff984 */ /* 0x000fe20000000800 */
[----:B------:R-:W-:Y:S01]  /*2290*/  @!PT LDS RZ, [RZ] ;  /* 0x00000000fffff984 */ /* 0x000fe20000000800 */
[----:B------:R-:W-:Y:S01]  /*22a0*/  @!PT LDS RZ, [RZ] ;  /* 0x00000000fffff984 */ /* 0x000fe20000000800 */
[----:B------:R1:W-:Y:S04]  /*22b0*/  @!P5 LDGSTS.E.BYPASS.LTC128B.128 [R238+0x2000], [R24.64+0x80] ;  /* 0x0200008018eedfae */ /* 0x0003e8000b901d5e */
[----:B------:R1:W-:Y:S04]  /*22c0*/  @P4 STS.128 [R238+0x4000], RZ ;  /* 0x004000ffee004388 */ /* 0x0003e80000000c00 */
[----:B------:R-:W-:Y:S01]  /*22d0*/  @!PT LDS RZ, [RZ] ;  /* 0x00000000fffff984 */ /* 0x000fe20000000800 */
[----:B------:R-:W-:Y:S01]  /*22e0*/  @!PT LDS RZ, [RZ] ;  /* 0x00000000fffff984 */ /* 0x000fe20000000800 */
[----:B------:R-:W-:Y:S01]  /*22f0*/  @!PT LDS RZ, [RZ] ;  /* 0x00000000fffff984 */ /* 0x000fe20000000800 */
[----:B------:R1:W-:Y:S04]  /*2300*/  @!P4 LDGSTS.E.BYPASS.LTC128B.128 [R238+0x4000], [R8.64+0x100] ;  /* 0x0400010008eecfae */ /* 0x0003e8000b901d5e */
[----:B------:R1:W-:Y:S01]  /*2310*/  @P3 STS.128 [R238+0x6000], RZ ;  /* 0x006000ffee003388 */ /* 0x0003e20000000c00 */
[----:B------:R-:W-:Y:S05]  /*2320*/  @P3 BRA `(.L_x_693) ;  /* 0x0000006000003947 */ /* 0x000fea0003800000 */
[----:B-1----:R-:W-:-:S04]  /*2330*/  LEA R8, P0, R22, c[0x0][0x160], 0x1 ;  /* 0x0000580016087a11 */ /* 0x002fc800078008ff */
[----:B------:R-:W-:-:S05]  /*2340*/  LEA.HI.X R9, R22, c[0x0][0x164], R4, 0x1, P0 ;  /* 0x0000590016097a11 */ /* 0x000fca00000f0c04 */
[----:B------:R-:W-:Y:S01]  /*2350*/  @!PT LDS RZ, [RZ] ;  /* 0x00000000fffff984 */ /* 0x000fe20000000800 */
[----:B------:R-:W-:Y:S01]  /*2360*/  @!PT LDS RZ, [RZ] ;  /* 0x00000000fffff984 */ /* 0x000fe20000000800 */
[----:B------:R-:W-:Y:S01]  /*2370*/  @!PT LDS RZ, [RZ] ;  /* 0x00000000fffff984 */ /* 0x000fe20000000800 */
[----:B------:R1:W-:Y:S04]  /*2380*/  LDGSTS.E.BYPASS.LTC128B.128 [R238+0x6000], [R8.64+0x180] ;  /* 0x0600018008ee7fae */ /* 0x0003e8000b901d5e */
.L_x_693:
[----:B------:R-:W-:Y:S05]  /*2390*/  BSYNC B0 ;  /* 0x0000000000007941 */ /* 0x000fea0003800000 */
.L_x_692:
[----:B-1----:R-:W-:Y:S01]  /*23a0*/  IADD3 R8, R16, 0x10, RZ ;  /* 0x0000001010087810 */ /* 0x002fe20007ffe0ff */
        /* <DEDUP_REMOVED lines=12> */
[----:B------:R-:W-:-:S04]  /*2470*/  IMAD R4, R4, c[0x0][0x190], RZ ;  /* 0x0000640004047a24 */ /* 0x000fc800078e02ff */
[----:B------:R-:W-:Y:S01]  /*2480*/  IMAD R4, R9, c[0x0][0x194], R4 ;  /* 0x0000650009047a24 */ /* 0x000fe200078e0204 */
[C---:B------:R-:W-:Y:S01]  /*2490*/  @!P5 LEA R24, P6, R22.reuse, c[0x0][0x160], 0x1 ;  /* 0x000058001618da11 */ /* 0x040fe200078c08ff */
[----:B------:R1:W-:Y:S01]  /*24a0*/  @P5 STS.128 [R238+0x800], RZ ;  /* 0x000800ffee005388 */ /* 0x0003e20000000c00 */
[C---:B------:R-:W-:Y:S01]  /*24b0*/  @!P4 LEA R28, P3, R22.reuse, c[0x0][0x160], 0x1 ;  /* 0x00005800161cca11 */ /* 0x040fe200078608ff */
[----:B------:R-:W-:Y:S01]  /*24c0*/  IMAD.IADD R4, R23, 0x1, R4 ;  /* 0x0000000117047824 */ /* 0x000fe200078e0204 */
[----:B------:R-:W-:-:S04]  /*24d0*/  @!P2 LEA R26, P1, R22, c[0x0][0x160], 0x1 ;  /* 0x00005800161aaa11 */ /* 0x000fc800078208ff */
[C-C-:B------:R-:W-:Y:S02]  /*24e0*/  @!P5 LEA.HI.X R25, R22.reuse, c[0x0][0x164], R4.reuse, 0x1, P6 ;  /* 0x000059001619da11 */ /* 0x140fe400030f0c04 */
[C-C-:B------:R-:W-:Y:S02]  /*24f0*/  @!P4 LEA.HI.X R29, R22.reuse, c[0x0][0x164], R4.reuse, 0x1, P3 ;  /* 0x00005900161dca11 */ /* 0x140fe400018f0c04 */
[----:B------:R-:W-:Y:S01]  /*2500*/  @!P2 LEA.HI.X R27, R22, c[0x0][0x164], R4, 0x1, P1 ;  /* 0x00005900161baa11 */ /* 0x000fe200008f0c04 */
[----:B------:R-:W-:Y:S01]  /*2510*/  @!PT LDS RZ, [RZ] ;  /* 0x00000000fffff984 */ /* 0x000fe20000000800 */
[----:B------:R-:W-:Y:S01]  /*2520*/  @!PT LDS RZ, [RZ] ;  /* 0x00000000fffff984 */ /* 0x000fe20000000800 */
[----:B------:R-:W-:Y:S01]  /*2530*/  @!PT LDS RZ, [RZ] ;  /* 0x00000000fffff984 */ /* 0x000fe20000000800 */
[----:B------:R1:W-:Y:S04]  /*2540*/  @!P5 LDGSTS.E.BYPASS.LTC128B.128 [R238+0x800], [R24.64] ;  /* 0x0080000018eedfae */ /* 0x0003e8000b901d5e */
        /* <DEDUP_REMOVED lines=18> */
.L_x_695:
[----:B------:R-:W-:Y:S05]  /*2670*/  BSYNC B0 ;  /* 0x0000000000007941 */ /* 0x000fea0003800000 */
.L_x_694:
        /* <DEDUP_REMOVED lines=15> */
[C---:B-1----:R-:W-:Y:S01]  /*2770*/  @!P5 LEA R24, P6, R22.reuse, c[0x0][0x160], 0x1 ;  /* 0x000058001618da11 */ /* 0x042fe200078c08ff */
        /* <DEDUP_REMOVED lines=29> */
.L_x_697:
[----:B------:R-:W-:Y:S05]  /*2950*/  BSYNC B0 ;  /* 0x0000000000007941 */ /* 0x000fea0003800000 */
.L_x_696:
        /* <DEDUP_REMOVED lines=38> */
[----:B--2---:R-:W-:-:S04]  /*2bc0*/  LEA R14, P0, R18, c[0x0][0x160], 0x1 ;  /* 0x00005800120e7a11 */ /* 0x004fc800078008ff */
[----:B------:R-:W-:-:S05]  /*2bd0*/  LEA.HI.X R15, R18, c[0x0][0x164], R9, 0x1, P0 ;  /* 0x00005900120f7a11 */ /* 0x000fca00000f0c09 */
[----:B------:R-:W-:Y:S01]  /*2be0*/  @!PT LDS RZ, [RZ] ;  /* 0x00000000fffff984 */ /* 0x000fe20000000800 */
[----:B------:R-:W-:Y:S01]  /*2bf0*/  @!PT LDS RZ, [RZ] ;  /* 0x00000000fffff984 */ /* 0x000fe20000000800 */
[----:B------:R-:W-:Y:S01]  /*2c00*/  @!PT LDS RZ, [RZ] ;  /* 0x00000000fffff984 */ /* 0x000fe20000000800 */
[----:B------:R2:W-:Y:S04]  /*2c10*/  LDGSTS.E.BYPASS.LTC128B.128 [R238+0x7800], [R14.64+0x180] ;  /* 0x078001800eee7fae */ /* 0x0005e8000b901d5e */
.L_x_699:
[----:B------:R-:W-:Y:S05]  /*2c20*/  BSYNC B0 ;  /* 0x0000000000007941 */ /* 0x000fea0003800000 */
.L_x_698:
[----:B------:R-:W-:Y:S01]  /*2c30*/  USHF.L.U32 UR10, UR26, 0x6, URZ ;  /* 0x000000061a0a7899 */ /* 0x000fe2000800063f */
[----:B------:R-:W-:Y:S03]  /*2c40*/  BSSY B0, `(.L_x_700) ;  /* 0x0000026000007945 */ /* 0x000fe60003800000 */
[----:B------:R-:W-:-:S04]  /*2c50*/  UIADD3 UR9, UR10, -0x40, URZ ;  /* 0xffffffc00a097890 */ /* 0x000fc8000fffe03f */
[----:B------:R-:W-:-:S06]  /*2c60*/  UIADD3 UR5, -UR9, UR7, URZ ;  /* 0x0000000709057290 */ /* 0x000fcc000fffe13f */
[----:B------:R-:W-:-:S13]  /*2c70*/  ISETP.GE.AND P0, PT, R16, UR5, PT ;  /* 0x0000000510007c0c */ /* 0x000fda000bf06270 */
[----:B------:R-:W-:Y:S05]  /*2c80*/  @P0 BRA `(.L_x_701) ;  /* 0x0000021000000947 */ /* 0x000fea0003800000 */
[----:B------:R-:W-:Y:S02]  /*2c90*/  ISETP.GE.AND P5, PT, R240, c[0x0][0x220], PT ;  /* 0x00008800f0007a0c */ /* 0x000fe40003fa6270 */
[----:B------:R-:W-:Y:S02]  /*2ca0*/  ISETP.GE.AND P4, PT, R237, c[0x0][0x220], PT ;  /* 0x00008800ed007a0c */ /* 0x000fe40003f86270 */
[----:B------:R-:W-:Y:S02]  /*2cb0*/  ISETP.GE.AND P2, PT, R236, c[0x0][0x220], PT ;  /* 0x00008800ec007a0c */ /* 0x000fe40003f46270 */
[----:B------:R-:W-:-:S07]  /*2cc0*/  ISETP.GE.AND P0, PT, R235, c[0x0][0x220], PT ;  /* 0x00008800eb007a0c */ /* 0x000fce0003f06270 */
[C---:B--2---:R-:W-:Y:S01]  /*2cd0*/  @!P5 LEA R20, P6, R166.reuse, c[0x0][0x168], 0x1 ;  /* 0x00005a00a614da11 */ /* 0x044fe200078c08ff */
[----:B------:R2:W-:Y:S01]  /*2ce0*/  @P5 STS.128 [R238+0x8000], RZ ;  /* 0x008000ffee005388 */ /* 0x0005e20000000c00 */
[C---:B------:R-:W-:Y:S02]  /*2cf0*/  @!P4 LEA R18, P3, R166.reuse, c[0x0][0x168], 0x1 ;  /* 0x00005a00a612ca11 */ /* 0x040fe400078608ff */
[C---:B------:R-:W-:Y:S02]  /*2d00*/  @!P2 LEA R14, P1, R166.reuse, c[0x0][0x168], 0x1 ;  /* 0x00005a00a60eaa11 */ /* 0x040fe400078208ff */
        /* <DEDUP_REMOVED lines=25> */
.L_x_701:
[----:B------:R-:W-:Y:S05]  /*2ea0*/  BSYNC B0 ;  /* 0x0000000000007941 */ /* 0x000fea0003800000 */
.L_x_700:
[----:B------:R-:W-:Y:S01]  /*2eb0*/  ISETP.GE.AND P0, PT, R8, UR5, PT ;  /* 0x0000000508007c0c */ /* 0x000fe2000bf06270 */
[----:B------:R-:W-:Y:S01]  /*2ec0*/  ULDC.64 UR22, c[0x0][0x198] ;  /* 0x0000660000167ab9 */ /* 0x000fe20000000a00 */
[----:B------:R-:W-:Y:S01]  /*2ed0*/  BSSY B0, `(.L_x_702) ;  /* 0x0000027000007945 */ /* 0x000fe20003800000 */
[----:B------:R-:W-:Y:S02]  /*2ee0*/  USHF.L.U64.HI UR23, UR22, UR8, UR23 ;  /* 0x0000000816177299 */ /* 0x000fe40008010217 */
[----:B------:R-:W-:-:S08]  /*2ef0*/  USHF.L.U32 UR24, UR22, 0x4, URZ ;  /* 0x0000000416187899 */ /* 0x000fd0000800063f */
[----:B------:R-:W-:Y:S05]  /*2f00*/  @P0 BRA `(.L_x_703) ;  /* 0x0000023000000947 */ /* 0x000fea0003800000 */
[----:B------:R-:W-:Y:S02]  /*2f10*/  ISETP.GE.AND P5, PT, R240, c[0x0][0x220], PT ;  /* 0x00008800f0007a0c */ /* 0x000fe40003fa6270 */
[----:B------:R-:W-:Y:S02]  /*2f20*/  ISETP.GE.AND P4, PT, R237, c[0x0][0x220], PT ;  /* 0x00008800ed007a0c */ /* 0x000fe40003f86270 */
[----:B------:R-:W-:Y:S02]  /*2f30*/  ISETP.GE.AND P2, PT, R236, c[0x0][0x220], PT ;  /* 0x00008800ec007a0c */ /* 0x000fe40003f46270 */
[----:B--2---:R-:W-:-:S04]  /*2f40*/  IADD3 R14, P0, R166, UR24, RZ ;  /* 0x00000018a60e7c10 */ /* 0x004fc8000ff1e0ff */
[----:B------:R-:W-:Y:S02]  /*2f50*/  IADD3.X R9, R165, UR23, RZ, P0, !PT ;  /* 0x00000017a5097c10 */ /* 0x000fe400087fe4ff */
[----:B------:R-:W-:Y:S01]  /*2f60*/  ISETP.GE.AND P0, PT, R235, c[0x0][0x220], PT ;  /* 0x00008800eb007a0c */ /* 0x000fe20003f06270 */
[----:B------:R2:W-:Y:S01]  /*2f70*/  @P5 STS.128 [R238+0x8800], RZ ;  /* 0x008800ffee005388 */ /* 0x0005e20000000c00 */
[C---:B------:R-:W-:Y:S02]  /*2f80*/  @!P5 LEA R22, P6, R14.reuse, c[0x0][0x168], 0x1 ;  /* 0x00005a000e16da11 */ /* 0x040fe400078c08ff */
[C---:B------:R-:W-:Y:S02]  /*2f90*/  @!P4 LEA R20, P3, R14.reuse, c[0x0][0x168], 0x1 ;  /* 0x00005a000e14ca11 */ /* 0x040fe400078608ff */
[C---:B------:R-:W-:Y:S02]  /*2fa0*/  @!P2 LEA R18, P1, R14.reuse, c[0x0][0x168], 0x1 ;  /* 0x00005a000e12aa11 */ /* 0x040fe400078208ff */
[----:B------:R-:W-:-:S02]  /*2fb0*/  @!P5 LEA.HI.X R23, R14, c[0x0][0x16c], R9, 0x1, P6 ;  /* 0x00005b000e17da11 */ /* 0x000fc400030f0c09 */
        /* <DEDUP_REMOVED lines=24> */
.L_x_703:
[----:B------:R-:W-:Y:S05]  /*3140*/  BSYNC B0 ;  /* 0x0000000000007941 */ /* 0x000fea0003800000 */
.L_x_702:
[----:B------:R-:W-:Y:S01]  /*3150*/  ISETP.GE.AND P0, PT, R6, UR5, PT ;  /* 0x0000000506007c0c */ /* 0x000fe2000bf06270 */
[----:B------:R-:W-:-:S12]  /*3160*/  BSSY B0, `(.L_x_704) ;  /* 0x0000027000007945 */ /* 0x000fd80003800000 */
[----:B------:R-:W-:Y:S05]  /*3170*/  @P0 BRA `(.L_x_705) ;  /* 0x0000025000000947 */ /* 0x000fea0003800000 */
[----:B------:R-:W-:Y:S01]  /*3180*/  ISETP.GE.AND P5, PT, R240, c[0x0][0x220], PT ;  /* 0x00008800f0007a0c */ /* 0x000fe20003fa6270 */
[----:B------:R-:W-:Y:S01]  /*3190*/  IMAD.MOV.U32 R9, RZ, RZ, c[0x0][0x198] ;  /* 0x00006600ff097624 */ /* 0x000fe200078e00ff */
[----:B------:R-:W-:Y:S01]  /*31a0*/  ISETP.GE.AND P4, PT, R237, c[0x0][0x220], PT ;  /* 0x00008800ed007a0c */ /* 0x000fe20003f86270 */
[----:B--2---:R-:W-:Y:S01]  /*31b0*/  IMAD.MOV.U32 R18, RZ, RZ, c[0x0][0x19c] ;  /* 0x00006700ff127624 */ /* 0x004fe200078e00ff */
[----:B------:R-:W-:Y:S02]  /*31c0*/  ISETP.GE.AND P2, PT, R236, c[0x0][0x220], PT ;  /* 0x00008800ec007a0c */ /* 0x000fe40003f46270 */
[----:B------:R-:W-:-:S04]  /*31d0*/  LEA R14, P0, R9, R166, 0x5 ;  /* 0x000000a6090e7211 */ /* 0x000fc800078028ff */
[----:B------:R-:W-:Y:S02]  /*31e0*/  LEA.HI.X R9, R9, R165, R18, 0x5, P0 ;  /* 0x000000a509097211 */ /* 0x000fe400000f2c12 */
        /* <DEDUP_REMOVED lines=30> */
.L_x_705:
[----:B------:R-:W-:Y:S05]  /*33d0*/  BSYNC B0 ;  /* 0x0000000000007941 */ /* 0x000fea0003800000 */
.L_x_704:
[----:B------:R-:W-:Y:S01]  /*33e0*/  ISETP.GE.AND P0, PT, R4, UR5, PT ;  /* 0x0000000504007c0c */ /* 0x000fe2000bf06270 */
[----:B------:R-:W-:-:S12]  /*33f0*/  BSSY B0, `(.L_x_706) ;  /* 0x0000029000007945 */ /* 0x000fd80003800000 */
[----:B------:R-:W-:Y:S05]  /*3400*/  @P0 BRA `(.L_x_707) ;  /* 0x0000027000000947 */ /* 0x000fea0003800000 */
[----:B------:R-:W-:Y:S01]  /*3410*/  ISETP.GE.AND P5, PT, R240, c[0x0][0x220], PT ;  /* 0x00008800f0007a0c */ /* 0x000fe20003fa6270 */
[----:B------:R-:W-:Y:S01]  /*3420*/  IMAD.MOV.U32 R9, RZ, RZ, c[0x0][0x198] ;  /* 0x00006600ff097624 */ /* 0x000fe200078e00ff */
[----:B------:R-:W-:Y:S01]  /*3430*/  ISETP.GE.AND P4, PT, R237, c[0x0][0x220], PT ;  /* 0x00008800ed007a0c */ /* 0x000fe20003f86270 */
[----:B------:R-:W-:Y:S01]  /*3440*/  IMAD.MOV.U32 R164, RZ, RZ, R166 ;  /* 0x000000ffffa47224 */ /* 0x000fe200078e00a6 */
[----:B------:R-:W-:Y:S01]  /*3450*/  ISETP.GE.AND P2, PT, R236, c[0x0][0x220], PT ;  /* 0x00008800ec007a0c */ /* 0x000fe20003f46270 */
[----:B------:R-:W-:Y:S01]  /*3460*/  ULDC UR8, c[0x0][0x19c] ;  /* 0x0000670000087ab9 */ /* 0x000fe20000000800 */
[----:B------:R-:W-:Y:S01]  /*3470*/  ISETP.GE.AND P0, PT, R235, c[0x0][0x220], PT ;  /* 0x00008800eb007a0c */ /* 0x000fe20003f06270 */
[----:B------:R-:W-:Y:S01]  /*3480*/  UIMAD UR8, UR8, 0x30, URZ ;  /* 0x00000030080878a4 */ /* 0x000fe2000f8e023f */
[----:B--2---:R-:W-:-:S05]  /*3490*/  IMAD.WIDE.U32 R20, R9, 0x30, R164 ;  /* 0x0000003009147825 */ /* 0x004fca00078e00a4 */
[----:B------:R-:W-:Y:S01]  /*34a0*/  IADD3 R9, R21, UR8, RZ ;  /* 0x0000000815097c10 */ /* 0x000fe2000fffe0ff */
[----:B------:R2:W-:Y:S01]  /*34b0*/  @P5 STS.128 [R238+0x9800], RZ ;  /* 0x009800ffee005388 */ /* 0x0005e20000000c00 */
[C---:B------:R-:W-:Y:S02]  /*34c0*/  @!P5 LEA R22, P6, R20.reuse, c[0x0][0x168], 0x1 ;  /* 0x00005a001416da11 */ /* 0x040fe400078c08ff */
        /* <DEDUP_REMOVED lines=27> */
.L_x_707:
[----:B------:R-:W-:Y:S05]  /*3680*/  BSYNC B0 ;  /* 0x0000000000007941 */ /* 0x000fea0003800000 */
.L_x_706:
[----:B------:R-:W0:Y:S01]  /*3690*/  LDGDEPBAR ;  /* 0x00000000000079af */ /* 0x000e220000000000 */
[----:B------:R-:W-:Y:S01]  /*36a0*/  ISETP.GE.AND P1, PT, R16, UR5, PT ;  /* 0x0000000510007c0c */ /* 0x000fe2000bf26270 */
[----:B------:R-:W-:Y:S01]  /*36b0*/  BSSY B0, `(.L_x_708) ;  /* 0x0000025000007945 */ /* 0x000fe20003800000 */
[----:B------:R-:W-:-:S04]  /*36c0*/  LEA R248, P0, R12, c[0x0][0x170], 0x1 ;  /* 0x00005c000cf87a11 */ /* 0x000fc800078008ff */
[----:B------:R-:W-:Y:S01]  /*36d0*/  LEA.HI.X R249, R12, c[0x0][0x174], R11, 0x1, P0 ;  /* 0x00005d000cf97a11 */ /* 0x000fe200000f0c0b */
[----:B------:R-:W-:-:S04]  /*36e0*/  DEPBAR.LE SB0, 0x0 ;  /* 0x000080000000791a */ /* 0x000fc80000000000 */
[----:B------:R-:W-:Y:S06]  /*36f0*/  BAR.SYNC.DEFER_BLOCKING 0x0 ;  /* 0x0000000000007b1d */ /* 0x000fec0000010000 */
[----:B------:R3:W-:Y:S04]  /*3700*/  @P1 STS.128 [R238+0x10000], RZ ;  /* 0x010000ffee001388 */ /* 0x0007e80000000c00 */
[----:B------:R3:W-:Y:S04]  /*3710*/  @P1 STS.128 [R238+0x12000], RZ ;  /* 0x012000ffee001388 */ /* 0x0007e80000000c00 */
[----:B------:R3:W-:Y:S04]  /*3720*/  @P1 STS.128 [R238+0x14000], RZ ;  /* 0x014000ffee001388 */ /* 0x0007e80000000c00 */
[----:B------:R3:W-:Y:S01]  /*3730*/  @P1 STS.128 [R238+0x16000], RZ ;  /* 0x016000ffee001388 */ /* 0x0007e20000000c00 */
[----:B------:R-:W-:Y:S05]  /*3740*/  @P1 BRA `(.L_x_709) ;  /* 0x000001b000001947 */ /* 0x000fea0003800000 */
[----:B------:R-:W-:Y:S02]  /*3750*/  ISETP.GE.AND P2, PT, R237, c[0x0][0x220], PT ;  /* 0x00008800ed007a0c */ /* 0x000fe40003f46270 */
[----:B------:R-:W-:-:S02]  /*3760*/  ISETP.GE.AND P3, PT, R240, c[0x0][0x220], PT ;  /* 0x00008800f0007a0c */ /* 0x000fc40003f66270 */
[----:B------:R-:W-:Y:S02]  /*3770*/  ISETP.GE.AND P1, PT, R236, c[0x0][0x220], PT ;  /* 0x00008800ec007a0c */ /* 0x000fe40003f26270 */
[----:B------:R-:W-:-:S07]  /*3780*/  ISETP.GE.AND P0, PT, R235, c[0x0][0x220], PT ;  /* 0x00008800eb007a0c */ /* 0x000fce0003f06270 */
[----:B--2---:R-:W-:Y:S02]  /*3790*/  @!P2 IMAD.MOV.U32 R14, RZ, RZ, R248 ;  /* 0x000000ffff0ea224 */ /* 0x004fe400078e00f8 */
[----:B------:R-:W-:Y:S01]  /*37a0*/  @!P2 IMAD.MOV.U32 R15, RZ, RZ, R249 ;  /* 0x000000ffff0fa224 */ /* 0x000fe200078e00f9 */
[----:B------:R2:W-:Y:S04]  /*37b0*/  @P3 STS.128 [R238+0x10000], RZ ;  /* 0x010000ffee003388 */ /* 0x0005e80000000c00 */
        /* <DEDUP_REMOVED lines=16> */
[----:B------:R-:W-:Y:S01]  /*38c0*/  @!PT LDS RZ, [RZ] ;  /* 0x00000000fffff984 */ /* 0x000fe20000000800 */
[----:B------:R-:W-:Y:S01]  /*38d0*/  @!PT LDS RZ, [RZ] ;  /* 0x00000000fffff984 */ /* 0x000fe20000000800 */
[----:B------:R-:W-:Y:S01]  /*38e0*/  @!PT LDS RZ, [RZ] ;  /* 0x00000000fffff984 */ /* 0x000fe20000000800 */
[----:B------:R4:W-:Y:S02]  /*38f0*/  LDGSTS.E.BYPASS.LTC128B.128 [R238+0x16000], [R248.64+0x180] ;  /* 0x16000180f8ee7fae */ /* 0x0009e4000b901d5e */
.L_x_709:
[----:B------:R-:W-:Y:S05]  /*3900*/  BSYNC B0 ;  /* 0x0000000000007941 */ /* 0x000fea0003800000 */
.L_x_708:
[----:B------:R-:W-:Y:S01]  /*3910*/  ISETP.GE.AND P0, PT, R8, UR5, PT ;  /* 0x0000000508007c0c */ /* 0x000fe2000bf06270 */
[----:B------:R-:W-:-:S12]  /*3920*/  BSSY B0, `(.L_x_710) ;  /* 0x000002c000007945 */ /* 0x000fd80003800000 */
[----:B------:R1:W-:Y:S04]  /*3930*/  @P0 STS.128 [R238+0x10800], RZ ;  /* 0x010800ffee000388 */ /* 0x0003e80000000c00 */
[----:B------:R1:W-:Y:S04]  /*3940*/  @P0 STS.128 [R238+0x12800], RZ ;  /* 0x012800ffee000388 */ /* 0x0003e80000000c00 */
[----:B------:R1:W-:Y:S04]  /*3950*/  @P0 STS.128 [R238+0x14800], RZ ;  /* 0x014800ffee000388 */ /* 0x0003e80000000c00 */
[----:B------:R1:W-:Y:S01]  /*3960*/  @P0 STS.128 [R238+0x16800], RZ ;  /* 0x016800ffee000388 */ /* 0x0003e20000000c00 */
[----:B------:R-:W-:Y:S05]  /*3970*/  @P0 BRA `(.L_x_711) ;  /* 0x0000026000000947 */ /* 0x000fea0003800000 */
[----:B------:R-:W-:Y:S01]  /*3980*/  ISETP.GE.AND P4, PT, R240, c[0x0][0x220], PT ;  /* 0x00008800f0007a0c */ /* 0x000fe20003f86270 */
[----:B--2---:R-:W-:Y:S01]  /*3990*/  IMAD.U32 R15, RZ, RZ, UR20 ;  /* 0x00000014ff0f7e24 */ /* 0x004fe2000f8e00ff */
[----:B------:R-:W-:Y:S01]  /*39a0*/  ISETP.GE.AND P3, PT, R237, c[0x0][0x220], PT ;  /* 0x00008800ed007a0c */ /* 0x000fe20003f66270 */
[----:B------:R-:W-:Y:S01]  /*39b0*/  IMAD.U32 R9, RZ, RZ, UR20 ;  /* 0x00000014ff097e24 */ /* 0x000fe2000f8e00ff */
[----:B------:R-:W-:Y:S01]  /*39c0*/  ISETP.GE.AND P2, PT, R236, c[0x0][0x220], PT ;  /* 0x00008800ec007a0c */ /* 0x000fe20003f46270 */
[----:B------:R-:W-:Y:S01]  /*39d0*/  IMAD.U32 R8, RZ, RZ, UR19 ;  /* 0x00000013ff087e24 */ /* 0x000fe2000f8e00ff */
[----:B------:R-:W-:-:S07]  /*39e0*/  IADD3 R14, P0, R12, UR20, RZ ;  /* 0x000000140c0e7c10 */ /* 0x000fce000ff1e0ff */
[----:B------:R-:W-:Y:S01]  /*39f0*/  @!P4 LEA R18, P1, R15, R248, 0x1 ;  /* 0x000000f80f12c211 */ /* 0x000fe200078208ff */
[----:B------:R2:W-:Y:S01]  /*3a00*/  @P4 STS.128 [R238+0x10800], RZ ;  /* 0x010800ffee004388 */ /* 0x0005e20000000c00 */
[C---:B------:R-:W-:Y:S02]  /*3a10*/  @!P3 LEA R22, P5, R14.reuse, c[0x0][0x170], 0x1 ;  /* 0x00005c000e16ba11 */ /* 0x040fe400078a08ff */
[----:B------:R-:W-:Y:S02]  /*3a20*/  @!P4 LEA.HI.X R19, R9, R249, R8, 0x1, P1 ;  /* 0x000000f90913c211 */ /* 0x000fe400008f0c08 */
[----:B------:R-:W-:Y:S02]  /*3a30*/  IADD3.X R9, R11, UR19, RZ, P0, !PT ;  /* 0x000000130b097c10 */ /* 0x000fe400087fe4ff */
[----:B------:R-:W-:Y:S01]  /*3a40*/  ISETP.GE.AND P0, PT, R235, c[0x0][0x220], PT ;  /* 0x00008800eb007a0c */ /* 0x000fe20003f06270 */
[----:B------:R-:W-:Y:S01]  /*3a50*/  @!PT LDS RZ, [RZ] ;  /* 0x00000000fffff984 */ /* 0x000fe20000000800 */
[----:B------:R-:W-:Y:S01]  /*3a60*/  @!PT LDS RZ, [RZ] ;  /* 0x00000000fffff984 */ /* 0x000fe20000000800 */
[----:B------:R-:W-:Y:S01]  /*3a70*/  @!PT LDS RZ, [RZ] ;  /* 0x00000000fffff984 */ /* 0x000fe20000000800 */
[----:B------:R2:W-:Y:S01]  /*3a80*/  @!P4 LDGSTS.E.BYPASS.LTC128B.128 [R238+0x10800], [R18.64] ;  /* 0x1080000012eecfae */ /* 0x0005e2000b901d5e */
[----:B------:R-:W-:-:S02]  /*3a90*/  @!P2 LEA R20, P1, R14, c[0x0][0x170], 0x1 ;  /* 0x00005c000e14aa11 */ /* 0x000fc400078208ff */
[C-C-:B------:R-:W-:Y:S01]  /*3aa0*/  @!P3 LEA.HI.X R23, R14.reuse, c[0x0][0x174], R9.reuse, 0x1, P5 ;  /* 0x00005d000e17ba11 */ /* 0x140fe200028f0c09 */
[----:B------:R2:W-:Y:S01]  /*3ab0*/  @P3 STS.128 [R238+0x12800], RZ ;  /* 0x012800ffee003388 */ /* 0x0005e20000000c00 */
[----:B------:R-:W-:-:S03]  /*3ac0*/  @!P2 LEA.HI.X R21, R14, c[0x0][0x174], R9, 0x1, P1 ;  /* 0x00005d000e15aa11 */ /* 0x000fc600008f0c09 */
        /* <DEDUP_REMOVED lines=11> */
[----:B------:R-:W-:-:S04]  /*3b80*/  LEA R8, P0, R14, c[0x0][0x170], 0x1 ;  /* 0x00005c000e087a11 */ /* 0x000fc800078008ff */
[----:B------:R-:W-:-:S05]  /*3b90*/  LEA.HI.X R9, R14, c[0x0][0x174], R9, 0x1, P0 ;  /* 0x00005d000e097a11 */ /* 0x000fca00000f0c09 */
[----:B------:R-:W-:Y:S01]  /*3ba0*/  @!PT LDS RZ, [RZ] ;  /* 0x00000000fffff984 */ /* 0x000fe20000000800 */
[----:B------:R-:W-:Y:S01]  /*3bb0*/  @!PT LDS RZ, [RZ] ;  /* 0x00000000fffff984 */ /* 0x000fe20000000800 */
[----:B------:R-:W-:Y:S01]  /*3bc0*/  @!PT LDS RZ, [RZ] ;  /* 0x00000000fffff984 */ /* 0x000fe20000000800 */
[----:B------:R1:W-:Y:S04]  /*3bd0*/  LDGSTS.E.BYPASS.LTC128B.128 [R238+0x16800], [R8.64+0x180] ;  /* 0x1680018008ee7fae */ /* 0x0003e8000b901d5e */
.L_x_711:
[----:B------:R-:W-:Y:S05]  /*3be0*/  BSYNC B0 ;  /* 0x0000000000007941 */ /* 0x000fea0003800000 */
.L_x_710:
        /* <DEDUP_REMOVED lines=8> */
[----:B------:R-:W-:Y:S01]  /*3c70*/  USHF.L.U32 UR12, UR4, 0x5, URZ ;  /* 0x00000005040c7899 */ /* 0x000fe2000800063f */
[----:B------:R-:W-:Y:S01]  /*3c80*/  ISETP.GE.AND P3, PT, R237, c[0x0][0x220], PT ;  /* 0x00008800ed007a0c */ /* 0x000fe20003f66270 */
[----:B------:R-:W-:Y:S01]  /*3c90*/  UMOV UR11, 0x5 ;  /* 0x00000005000b7882 */ /* 0x000fe20000000000 */
[----:B------:R-:W-:Y:S01]  /*3ca0*/  ISETP.GE.AND P2, PT, R236, c[0x0][0x220], PT ;  /* 0x00008800ec007a0c */ /* 0x000fe20003f46270 */
[----:B------:R-:W-:-:S02]  /*3cb0*/  ULDC UR8, c[0x0][0x1a4] ;  /* 0x0000690000087ab9 */ /* 0x000fc40000000800 */
[----:B------:R-:W-:Y:S01]  /*3cc0*/  USHF.L.U64.HI UR8, UR4, UR11, UR8 ;  /* 0x0000000b04087299 */ /* 0x000fe20008010208 */
[----:B-1----:R-:W-:Y:S01]  /*3cd0*/  IMAD.U32 R9, RZ, RZ, UR12 ;  /* 0x0000000cff097e24 */ /* 0x002fe2000f8e00ff */
[----:B------:R-:W-:-:S04]  /*3ce0*/  IADD3 R8, P0, R12, UR12, RZ ;  /* 0x0000000c0c087c10 */ /* 0x000fc8000ff1e0ff */
[----:B------:R-:W-:Y:S01]  /*3cf0*/  IMAD.U32 R6, RZ, RZ, UR8 ;  /* 0x00000008ff067e24 */ /* 0x000fe2000f8e00ff */
[C---:B--2---:R-:W-:Y:S01]  /*3d00*/  @!P4 LEA R14, P1, R9.reuse, R248, 0x1 ;  /* 0x000000f8090ec211 */ /* 0x044fe200078208ff */
        /* <DEDUP_REMOVED lines=30> */
.L_x_713:
[----:B------:R-:W-:Y:S05]  /*3ef0*/  BSYNC B0 ;  /* 0x0000000000007941 */ /* 0x000fea0003800000 */
.L_x_712:
[----:B------:R-:W-:Y:S01]  /*3f00*/  ISETP.GE.AND P0, PT, R4, UR5, PT ;  /* 0x0000000504007c0c */ /* 0x000fe2000bf06270 */
[----:B------:R-:W-:Y:S01]  /*3f10*/  BSSY B0, `(.L_x_714) ;  /* 0x0000030000007945 */ /* 0x000fe20003800000 */
[----:B-12---:R-:W-:-:S04]  /*3f20*/  LEA.HI R15, R10, R3, RZ, 0x5 ;  /* 0x000000030a0f7211 */ /* 0x006fc800078f28ff */
[----:B------:R-:W-:-:S07]  /*3f30*/  SHF.R.S32.HI R15, RZ, 0x5, R15 ;  /* 0x00000005ff0f7819 */ /* 0x000fce000001140f */
[----:B------:R1:W-:Y:S04]  /*3f40*/  @P0 STS.128 [R238+0x11800], RZ ;  /* 0x011800ffee000388 */ /* 0x0003e80000000c00 */
[----:B------:R1:W-:Y:S04]  /*3f50*/  @P0 STS.128 [R238+0x13800], RZ ;  /* 0x013800ffee000388 */ /* 0x0003e80000000c00 */
[----:B------:R1:W-:Y:S04]  /*3f60*/  @P0 STS.128 [R238+0x15800], RZ ;  /* 0x015800ffee000388 */ /* 0x0003e80000000c00 */
[----:B------:R1:W-:Y:S01]  /*3f70*/  @P0 STS.128 [R238+0x17800], RZ ;  /* 0x017800ffee000388 */ /* 0x0003e20000000c00 */
[----:B------:R-:W-:Y:S05]  /*3f80*/  @P0 BRA `(.L_x_715) ;  /* 0x0000028000000947 */ /* 0x000fea0003800000 */
[----:B------:R-:W-:Y:S01]  /*3f90*/  ISETP.GE.AND P4, PT, R240, c[0x0][0x220], PT ;  /* 0x00008800f0007a0c */ /* 0x000fe20003f86270 */
[----:B------:R-:W-:Y:S01]  /*3fa0*/  IMAD.MOV.U32 R9, RZ, RZ, c[0x0][0x1a0] ;  /* 0x00006800ff097624 */ /* 0x000fe200078e00ff */
[----:B------:R-:W-:Y:S01]  /*3fb0*/  ISETP.GE.AND P3, PT, R237, c[0x0][0x220], PT ;  /* 0x00008800ed007a0c */ /* 0x000fe20003f66270 */
[----:B------:R-:W-:Y:S01]  /*3fc0*/  IMAD.MOV.U32 R4, RZ, RZ, c[0x0][0x1a4] ;  /* 0x00006900ff047624 */ /* 0x000fe200078e00ff */
[----:B------:R-:W-:-:S02]  /*3fd0*/  ISETP.GE.AND P2, PT, R236, c[0x0][0x220], PT ;  /* 0x00008800ec007a0c */ /* 0x000fc40003f46270 */
[----:B------:R-:W-:Y:S01]  /*3fe0*/  MOV R10, R12 ;  /* 0x0000000c000a7202 */ /* 0x000fe20000000f00 */
[----:B------:R-:W-:Y:S01]  /*3ff0*/  IMAD R6, R4, 0x30, RZ ;  /* 0x0000003004067824 */ /* 0x000fe200078e02ff */
[----:B------:R-:W-:-:S03]  /*4000*/  ISETP.GE.AND P0, PT, R235, c[0x0][0x220], PT ;  /* 0x00008800eb007a0c */ /* 0x000fc60003f06270 */
[C---:B------:R-:W-:Y:S02]  /*4010*/  IMAD.WIDE.U32 R10, R9.reuse, 0x30, R10 ;  /* 0x00000030090a7825 */ /* 0x040fe400078e000a */
[----:B------:R2:W-:Y:S02]  /*4020*/  @P4 STS.128 [R238+0x11800], RZ ;  /* 0x011800ffee004388 */ /* 0x0005e40000000c00 */
[----:B------:R-:W-:Y:S01]  /*4030*/  @!P4 IMAD.WIDE.U32 R8, R9, 0x60, R248 ;  /* 0x000000600908c825 */ /* 0x000fe200078e00f8 */
[C---:B------:R-:W-:Y:S02]  /*4040*/  @!P3 LEA R18, P5, R10.reuse, c[0x0][0x170], 0x1 ;  /* 0x00005c000a12ba11 */ /* 0x040fe400078a08ff */
[----:B------:R-:W-:Y:S01]  /*4050*/  @!P2 LEA R12, P1, R10, c[0x0][0x170], 0x1 ;  /* 0x00005c000a0caa11 */ /* 0x000fe200078208ff */
[----:B------:R-:W-:Y:S02]  /*4060*/  @!P4 IMAD R4, R4, 0x60, RZ ;  /* 0x000000600404c824 */ /* 0x000fe400078e02ff */
[----:B------:R-:W-:-:S03]  /*4070*/  IMAD.IADD R6, R11, 0x1, R6 ;  /* 0x000000010b067824 */ /* 0x000fc600078e0206 */
[----:B------:R-:W-:Y:S02]  /*4080*/  @!P4 IADD3 R9, R9, R4, RZ ;  /* 0x000000040909c210 */ /* 0x000fe40007ffe0ff */
        /* <DEDUP_REMOVED lines=24> */
.L_x_715:
[----:B------:R-:W-:Y:S05]  /*4210*/  BSYNC B0 ;  /* 0x0000000000007941 */ /* 0x000fea0003800000 */
.L_x_714:
[C---:B------:R-:W-:Y:S01]  /*4220*/  IMAD.SHL.U32 R4, R2.reuse, 0x40, RZ ;  /* 0x0000004002047824 */ /* 0x040fe200078e00ff */
[----:B------:R-:W-:Y:S01]  /*4230*/  R2P PR, R2, 0x6 ;  /* 0x0000000602007804 */ /* 0x000fe20000000000 */
[----:B------:R-:W-:Y:S01]  /*4240*/  IMAD.SHL.U32 R16, R16, 0x8, RZ ;  /* 0x0000000810107824 */ /* 0x000fe200078e00ff */
[----:B------:R-:W0:Y:S01]  /*4250*/  LDGDEPBAR ;  /* 0x00000000000079af */ /* 0x000e220000000000 */
[----:B------:R-:W-:Y:S01]  /*4260*/  IMAD R234, R15, 0x400, R0 ;  /* 0x000004000fea7824 */ /* 0x000fe200078e0200 */
[----:B--2---:R-:W-:Y:S01]  /*4270*/  LOP3.LUT R9, R4, 0x1c0, RZ, 0xc0, !PT ;  /* 0x000001c004097812 */ /* 0x004fe200078ec0ff */
[----:B------:R-:W-:Y:S01]  /*4280*/  IMAD.SHL.U32 R3, R3, 0x2, RZ ;  /* 0x0000000203037824 */ /* 0x000fe200078e00ff */
[----:B------:R-:W-:Y:S01]  /*4290*/  UISETP.GE.AND UP0, UPT, UR26, 0x2, UPT ;  /* 0x000000021a00788c */ /* 0x000fe2000bf06270 */
[----:B------:R-:W-:Y:S01]  /*42a0*/  IMAD.SHL.U32 R234, R234, 0x2, RZ ;  /* 0x00000002eaea7824 */ /* 0x000fe200078e00ff */
[----:B------:R-:W-:Y:S02]  /*42b0*/  LOP3.LUT R4, R9, 0x8, R16, 0xf8, !PT ;  /* 0x0000000809047812 */ /* 0x000fe400078ef810 */
[----:B------:R-:W-:Y:S01]  /*42c0*/  SHF.R.U32.HI R9, RZ, 0x3, R9 ;  /* 0x00000003ff097819 */ /* 0x000fe20000011609 */
[--C-:B------:R-:W-:Y:S01]  /*42d0*/  IMAD R232, R7, 0x2, R234.reuse ;  /* 0x0000000207e87824 */ /* 0x100fe200078e02ea */
[----:B------:R-:W-:Y:S01]  /*42e0*/  LDSM.16.M88.4 R72, [R234] ;  /* 0x00000000ea48783b */ /* 0x000fe20000000200 */
[C---:B------:R-:W-:Y:S01]  /*42f0*/  IMAD R230, R5.reuse, 0x2, R234 ;  /* 0x0000000205e67824 */ /* 0x040fe200078e02ea */
[----:B------:R-:W-:Y:S01]  /*4300*/  LOP3.LUT R4, R4, R9, RZ, 0x3c, !PT ;  /* 0x0000000904047212 */ /* 0x000fe200078e3cff */
[----:B------:R-:W-:Y:S01]  /*4310*/  IMAD R229, R5, 0x2, R232 ;  /* 0x0000000205e57824 */ /* 0x000fe200078e02e8 */
[----:B------:R-:W-:Y:S01]  /*4320*/  LDSM.16.M88.4 R52, [R232] ;  /* 0x00000000e834783b */ /* 0x000fe20000000200 */
[----:B------:R-:W-:-:S02]  /*4330*/  LOP3.LUT R3, R3, 0x6, RZ, 0xc0, !PT ;  /* 0x0000000603037812 */ /* 0x000fc400078ec0ff */
[----:B------:R-:W-:Y:S02]  /*4340*/  IMAD R233, R233, 0x200, R4 ;  /* 0x00000200e9e97824 */ /* 0x000fe400078e0204 */
[----:B------:R-:W-:Y:S02]  /*4350*/  IMAD.U32 R4, RZ, RZ, UR26 ;  /* 0x0000001aff047e24 */ /* 0x000fe4000f8e00ff */
[----:B------:R-:W-:Y:S02]  /*4360*/  IMAD.SHL.U32 R233, R233, 0x2, RZ ;  /* 0x00000002e9e97824 */ /* 0x000fe400078e00ff */
[----:B------:R-:W-:-:S03]  /*4370*/  IMAD R4, R4, 0x40, R3 ;  /* 0x0000004004047824 */ /* 0x000fc600078e0203 */
[----:B------:R-:W2:Y:S01]  /*4380*/  LDSM.16.M88.4 R44, [R233+0x8000] ;  /* 0x00800000e92c783b */ /* 0x000ea20000000200 */
[C---:B------:R-:W-:Y:S02]  /*4390*/  IADD3 R2, R233.reuse, 0x8000, RZ ;  /* 0x00008000e9027810 */ /* 0x040fe40007ffe0ff */
[----:B------:R-:W-:Y:S01]  /*43a0*/  IADD3 R231, R233, 0x8020, RZ ;  /* 0x00008020e9e77810 */ /* 0x000fe20007ffe0ff */
[----:B------:R-:W5:Y:S01]  /*43b0*/  LDSM.16.M88.4 R36, [R233+0x8800] ;  /* 0x00880000e924783b */ /* 0x000f620000000200 */
[----:B------:R-:W-:Y:S01]  /*43c0*/  @P1 IADD3 R231, R2, -0x20, RZ ;  /* 0xffffffe002e71810 */ /* 0x000fe20007ffe0ff */
[----:B------:R-:W-:Y:S01]  /*43d0*/  IMAD.MOV.U32 R2, RZ, RZ, 0x40 ;  /* 0x00000040ff027424 */ /* 0x000fe200078e00ff */
[C---:B------:R-:W-:Y:S01]  /*43e0*/  IADD3 R6, R4.reuse, -0x3f, RZ ;  /* 0xffffffc104067810 */ /* 0x040fe20007ffe0ff */
[----:B------:R-:W1:Y:S01]  /*43f0*/  LDSM.16.M88.4 R28, [R233+0x9000] ;  /* 0x00900000e91c783b */ /* 0x000e620000000200 */
[----:B------:R-:W-:Y:S02]  /*4400*/  IADD3 R3, R4, -0x38, RZ ;  /* 0xffffffc804037810 */ /* 0x000fe40007ffe0ff */
[----:B------:R-:W-:Y:S01]  /*4410*/  SEL R2, R2, 0xffffffc0, !P2 ;  /* 0xffffffc002027807 */ /* 0x000fe20005000000 */
[----:B------:R-:W3:Y:S01]  /*4420*/  LDSM.16.M88.4 R8, [R233+0x9800] ;  /* 0x00980000e908783b */ /* 0x000ee20000000200 */
[----:B------:R-:W-:-:S02]  /*4430*/  ISETP.GE.AND P0, PT, R6, UR7, PT ;  /* 0x0000000706007c0c */ /* 0x000fc4000bf06270 */
[----:B------:R-:W-:Y:S01]  /*4440*/  IADD3 R6, R4, -0x28, RZ ;  /* 0xffffffd804067810 */ /* 0x000fe20007ffe0ff */
[----:B------:R-:W4:Y:S01]  /*4450*/  LDSM.16.M88.4 R60, [R231] ;  /* 0x00000000e73c783b */ /* 0x000f220000000200 */
[----:B------:R-:W-:Y:S01]  /*4460*/  IMAD.IADD R227, R233, 0x1, R2 ;  /* 0x00000001e9e37824 */ /* 0x000fe200078e0202 */
[----:B------:R-:W-:Y:S01]  /*4470*/  ISETP.GE.AND P6, PT, R3, UR7, PT ;  /* 0x0000000703007c0c */ /* 0x000fe2000bfc6270 */
[----:B------:R-:W-:Y:S01]  /*4480*/  IMAD.IADD R220, R2, 0x1, R231 ;  /* 0x0000000102dc7824 */ /* 0x000fe200078e02e7 */
[----:B------:R-:W1:Y:S01]  /*4490*/  LDSM.16.M88.4 R20, [R231+0x800] ;  /* 0x00080000e714783b */ /* 0x000e620000000200 */
[----:B------:R-:W-:Y:S02]  /*44a0*/  IADD3 R2, R4, -0x37, RZ ;  /* 0xffffffc904027810 */ /* 0x000fe40007ffe0ff */
[----:B------:R-:W-:Y:S01]  /*44b0*/  ISETP.GE.AND P2, PT, R6, UR7, PT ;  /* 0x0000000706007c0c */ /* 0x000fe2000bf46270 */
[----:B------:R-:W1:Y:S01]  /*44c0*/  LDSM.16.M88.4 R64, [R231+0x1000] ;  /* 0x00100000e740783b */ /* 0x000e620000000200 */
[----:B------:R-:W-:-:S02]  /*44d0*/  ISETP.GE.AND P5, PT, R2, UR7, PT ;  /* 0x0000000702007c0c */ /* 0x000fc4000bfa6270 */
[C---:B------:R-:W-:Y:S01]  /*44e0*/  IADD3 R2, R4.reuse, -0x2f, RZ ;  /* 0xffffffd104027810 */ /* 0x040fe20007ffe0ff */
[----:B------:R-:W3:Y:S01]  /*44f0*/  LDSM.16.M88.4 R56, [R231+0x1800] ;  /* 0x00180000e738783b */ /* 0x000ee20000000200 */
[C---:B------:R-:W-:Y:S02]  /*4500*/  IADD3 R3, R4.reuse, -0x30, RZ ;  /* 0xffffffd004037810 */ /* 0x040fe40007ffe0ff */
[----:B------:R-:W-:Y:S01]  /*4510*/  IADD3 R6, R4, -0x20, RZ ;  /* 0xffffffe004067810 */ /* 0x000fe20007ffe0ff */
[----:B------:R-:W-:Y:S01]  /*4520*/  LDSM.16.M88.4 R12, [R227+0x8000] ;  /* 0x00800000e30c783b */ /* 0x000fe20000000200 */
[----:B------:R-:W-:Y:S02]  /*4530*/  ISETP.GE.AND P3, PT, R2, UR7, PT ;  /* 0x0000000702007c0c */ /* 0x000fe4000bf66270 */
[----:B------:R-:W-:Y:S01]  /*4540*/  IADD3 R2, R4, -0x27, RZ ;  /* 0xffffffd904027810 */ /* 0x000fe20007ffe0ff */
[----:B------:R-:W-:Y:S01]  /*4550*/  LDSM.16.M88.4 R16, [R227+0x8800] ;  /* 0x00880000e310783b */ /* 0x000fe20000000200 */
[----:B------:R-:W-:-:S02]  /*4560*/  ISETP.GE.AND P4, PT, R3, UR7, PT ;  /* 0x0000000703007c0c */ /* 0x000fc4000bf86270 */
[C---:B------:R-:W-:Y:S01]  /*4570*/  IADD3 R223, R231.reuse, 0x800, RZ ;  /* 0x00000800e7df7810 */ /* 0x040fe20007ffe0ff */
[C---:B--2---:R-:W-:Y:S01]  /*4580*/  HMMA.16816.F32.BF16 R48, R72.reuse, R44, RZ ;  /* 0x0000002c4830723c */ /* 0x044fe200000418ff */
[----:B------:R-:W-:Y:S01]  /*4590*/  LDSM.16.M88.4 R76, [R220+0x3000] ;  /* 0x00300000dc4c783b */ /* 0x000fe20000000200 */
[C---:B------:R-:W-:Y:S02]  /*45a0*/  IADD3 R222, R231.reuse, 0x1000, RZ ;  /* 0x00001000e7de7810 */ /* 0x040fe40007ffe0ff */
[C---:B------:R-:W-:Y:S01]  /*45b0*/  IADD3 R221, R231.reuse, 0x1800, RZ ;  /* 0x00001800e7dd7810 */ /* 0x040fe20007ffe0ff */
[----:B------:R-:W-:Y:S01]  /*45c0*/  LDSM.16.M88.4 R68, [R233+0xd000] ;  /* 0x00d00000e944783b */ /* 0x000fe20000000200 */
[C---:B------:R-:W-:Y:S02]  /*45d0*/  IADD3 R219, R231.reuse, 0x2000, RZ ;  /* 0x00002000e7db7810 */ /* 0x040fe40007ffe0ff */
[----:B------:R-:W-:Y:S01]  /*45e0*/  HMMA.16816.F32.BF16 R44, R72, R46, RZ ;  /* 0x0000002e482c723c */ /* 0x000fe200000418ff */
[----:B------:R-:W-:Y:S01]  /*45f0*/  LDSM.16.M88.4 R80, [R227+0xd800] ;  /* 0x00d80000e350783b */ /* 0x000fe20000000200 */
[----:B------:R-:W-:-:S02]  /*4600*/  IADD3 R218, R231, 0x2800, RZ ;  /* 0x00002800e7da7810 */ /* 0x000fc40007ffe0ff */
[C---:B------:R-:W-:Y:S02]  /*4610*/  IADD3 R217, R231.reuse, 0x3000, RZ ;  /* 0x00003000e7d97810 */ /* 0x040fe40007ffe0ff */
[C---:B------:R-:W-:Y:S02]  /*4620*/  IADD3 R216, R231.reuse, 0x3800, RZ ;  /* 0x00003800e7d87810 */ /* 0x040fe40007ffe0ff */
[C---:B-----5:R-:W-:Y:S01]  /*4630*/  HMMA.16816.F32.BF16 R40, R72.reuse, R36, RZ ;  /* 0x000000244828723c */ /* 0x060fe200000418ff */
[C---:B------:R-:W-:Y:S02]  /*4640*/  IADD3 R215, R231.reuse, 0x4000, RZ ;  /* 0x00004000e7d77810 */ /* 0x040fe40007ffe0ff */
[C---:B------:R-:W-:Y:S02]  /*4650*/  IADD3 R214, R231.reuse, 0x4800, RZ ;  /* 0x00004800e7d67810 */ /* 0x040fe40007ffe0ff */
[C---:B------:R-:W-:Y:S02]  /*4660*/  IADD3 R213, R231.reuse, 0x5000, RZ ;  /* 0x00005000e7d57810 */ /* 0x040fe40007ffe0ff */
[C---:B------:R-:W-:Y:S01]  /*4670*/  IADD3 R212, R231.reuse, 0x5800, RZ ;  /* 0x00005800e7d47810 */ /* 0x040fe20007ffe0ff */
[----:B-1----:R-:W-:Y:S01]  /*4680*/  HMMA.16816.F32.BF16 R32, R72, R28, RZ ;  /* 0x0000001c4820723c */ /* 0x002fe200000418ff */
[----:B------:R-:W-:-:S02]  /*4690*/  IADD3 R211, R231, 0x6000, RZ ;  /* 0x00006000e7d37810 */ /* 0x000fc40007ffe0ff */
[C---:B------:R-:W-:Y:S02]  /*46a0*/  IADD3 R210, R231.reuse, 0x6800, RZ ;  /* 0x00006800e7d27810 */ /* 0x040fe40007ffe0ff */
[C---:B------:R-:W-:Y:S02]  /*46b0*/  IADD3 R209, R231.reuse, 0x7000, RZ ;  /* 0x00007000e7d17810 */ /* 0x040fe40007ffe0ff */
[----:B------:R-:W-:Y:S01]  /*46c0*/  IADD3 R208, R231, 0x7800, RZ ;  /* 0x00007800e7d07810 */ /* 0x000fe20007ffe0ff */
[C---:B------:R-:W-:Y:S08]  /*46d0*/  HMMA.16816.F32.BF16 R36, R72.reuse, R38, RZ ;  /* 0x000000264824723c */ /* 0x040ff000000418ff */
[C---:B------:R-:W-:Y:S08]  /*46e0*/  HMMA.16816.F32.BF16 R28, R72.reuse, R30, RZ ;  /* 0x0000001e481c723c */ /* 0x040ff000000418ff */
[C---:B---3--:R-:W-:Y:S08]  /*46f0*/  HMMA.16816.F32.BF16 R24, R72.reuse, R8, RZ ;  /* 0x000000084818723c */ /* 0x048ff000000418ff */
[----:B------:R-:W-:Y:S01]  /*4700*/  HMMA.16816.F32.BF16 R72, R72, R10, RZ ;  /* 0x0000000a4848723c */ /* 0x000fe200000418ff */
[----:B------:R-:W1:Y:S07]  /*4710*/  LDSM.16.M88.4 R8, [R230] ;  /* 0x00000000e608783b */ /* 0x000e6e0000000200 */
[C---:B----4-:R-:W-:Y:S08]  /*4720*/  HMMA.16816.F32.BF16 R48, R52.reuse, R60, R48 ;  /* 0x0000003c3430723c */ /* 0x050ff00000041830 */
[C---:B------:R-:W-:Y:S01]  /*4730*/  HMMA.16816.F32.BF16 R44, R52.reuse, R62, R44 ;  /* 0x0000003e342c723c */ /* 0x040fe2000004182c */
[----:B------:R-:W2:Y:S07]  /*4740*/  LDSM.16.M88.4 R60, [R227+0x9000] ;  /* 0x00900000e33c783b */ /* 0x000eae0000000200 */
[C---:B------:R-:W-:Y:S08]  /*4750*/  HMMA.16816.F32.BF16 R40, R52.reuse, R20, R40 ;  /* 0x000000143428723c */ /* 0x040ff00000041828 */
[C---:B------:R-:W-:Y:S01]  /*4760*/  HMMA.16816.F32.BF16 R36, R52.reuse, R22, R36 ;  /* 0x000000163424723c */ /* 0x040fe20000041824 */
[----:B------:R-:W3:Y:S07]  /*4770*/  LDSM.16.M88.4 R20, [R227+0x9800] ;  /* 0x00980000e314783b */ /* 0x000eee0000000200 */
[C---:B------:R-:W-:Y:S08]  /*4780*/  HMMA.16816.F32.BF16 R32, R52.reuse, R64, R32 ;  /* 0x000000403420723c */ /* 0x040ff00000041820 */
[C---:B------:R-:W-:Y:S01]  /*4790*/  HMMA.16816.F32.BF16 R28, R52.reuse, R66, R28 ;  /* 0x00000042341c723c */ /* 0x040fe2000004181c */
[----:B------:R-:W-:Y:S07]  /*47a0*/  LDSM.16.M88.4 R64, [R227+0xb800] ;  /* 0x00b80000e340783b */ /* 0x000fee0000000200 */
[C---:B------:R-:W-:Y:S08]  /*47b0*/  HMMA.16816.F32.BF16 R24, R52.reuse, R56, R24 ;  /* 0x000000383418723c */ /* 0x040ff00000041818 */
[----:B------:R-:W-:Y:S01]  /*47c0*/  HMMA.16816.F32.BF16 R72, R52, R58, R72 ;  /* 0x0000003a3448723c */ /* 0x000fe20000041848 */
[----:B------:R-:W-:Y:S04]  /*47d0*/  LDSM.16.M88.4 R52, [R229] ;  /* 0x00000000e534783b */ /* 0x000fe80000000200 */
[----:B------:R-:W-:Y:S03]  /*47e0*/  LDSM.16.M88.4 R56, [R220+0x800] ;  /* 0x00080000dc38783b */ /* 0x000fe60000000200 */
[C---:B-1----:R-:W-:Y:S08]  /*47f0*/  HMMA.16816.F32.BF16 R48, R8.reuse, R12, R48 ;  /* 0x0000000c0830723c */ /* 0x042ff00000041830 */
[C---:B------:R-:W-:Y:S01]  /*4800*/  HMMA.16816.F32.BF16 R44, R8.reuse, R14, R44 ;  /* 0x0000000e082c723c */ /* 0x040fe2000004182c */
[----:B------:R-:W1:Y:S07]  /*4810*/  LDSM.16.M88.4 R12, [R220] ;  /* 0x00000000dc0c783b */ /* 0x000e6e0000000200 */
[C---:B------:R-:W-:Y:S08]  /*4820*/  HMMA.16816.F32.BF16 R40, R8.reuse, R16, R40 ;  /* 0x000000100828723c */ /* 0x040ff00000041828 */
[C---:B------:R-:W-:Y:S01]  /*4830*/  HMMA.16816.F32.BF16 R36, R8.reuse, R18, R36 ;  /* 0x000000120824723c */ /* 0x040fe20000041824 */
[----:B------:R-:W4:Y:S07]  /*4840*/  LDSM.16.M88.4 R16, [R220+0x1000] ;  /* 0x00100000dc10783b */ /* 0x000f2e0000000200 */
[C---:B--2---:R-:W-:Y:S08]  /*4850*/  HMMA.16816.F32.BF16 R32, R8.reuse, R60, R32 ;  /* 0x0000003c0820723c */ /* 0x044ff00000041820 */
[C---:B------:R-:W-:Y:S01]  /*4860*/  HMMA.16816.F32.BF16 R28, R8.reuse, R62, R28 ;  /* 0x0000003e081c723c */ /* 0x040fe2000004181c */
[----:B------:R-:W2:Y:S07]  /*4870*/  LDSM.16.M88.4 R60, [R220+0x1800] ;  /* 0x00180000dc3c783b */ /* 0x000eae0000000200 */
[C---:B---3--:R-:W-:Y:S08]  /*4880*/  HMMA.16816.F32.BF16 R24, R8.reuse, R20, R24 ;  /* 0x000000140818723c */ /* 0x048ff00000041818 */
[----:B------:R-:W-:Y:S01]  /*4890*/  HMMA.16816.F32.BF16 R72, R8, R22, R72 ;  /* 0x000000160848723c */ /* 0x000fe20000041848 */
[----:B------:R-:W-:Y:S04]  /*48a0*/  LDSM.16.M88.4 R8, [R234+0x2000] ;  /* 0x00200000ea08783b */ /* 0x000fe80000000200 */
[----:B------:R-:W3:Y:S03]  /*48b0*/  LDSM.16.M88.4 R20, [R233+0xa000] ;  /* 0x00a00000e914783b */ /* 0x000ee60000000200 */
[C---:B-1----:R-:W-:Y:S08]  /*48c0*/  HMMA.16816.F32.BF16 R48, R52.reuse, R12, R48 ;  /* 0x0000000c3430723c */ /* 0x042ff00000041830 */
[C---:B------:R-:W-:Y:S01]  /*48d0*/  HMMA.16816.F32.BF16 R44, R52.reuse, R14, R44 ;  /* 0x0000000e342c723c */ /* 0x040fe2000004182c */
[----:B------:R-:W1:Y:S07]  /*48e0*/  LDSM.16.M88.4 R12, [R233+0xa800] ;  /* 0x00a80000e90c783b */ /* 0x000e6e0000000200 */
[C---:B------:R-:W-:Y:S08]  /*48f0*/  HMMA.16816.F32.BF16 R40, R52.reuse, R56, R40 ;  /* 0x000000383428723c */ /* 0x040ff00000041828 */
[C---:B------:R-:W-:Y:S01]  /*4900*/  HMMA.16816.F32.BF16 R36, R52.reuse, R58, R36 ;  /* 0x0000003a3424723c */ /* 0x040fe20000041824 */
[----:B------:R-:W5:Y:S07]  /*4910*/  LDSM.16.M88.4 R56, [R233+0xb000] ;  /* 0x00b00000e938783b */ /* 0x000f6e0000000200 */
[C---:B----4-:R-:W-:Y:S08]  /*4920*/  HMMA.16816.F32.BF16 R32, R52.reuse, R16, R32 ;  /* 0x000000103420723c */ /* 0x050ff00000041820 */
[C---:B------:R-:W-:Y:S01]  /*4930*/  HMMA.16816.F32.BF16 R28, R52.reuse, R18, R28 ;  /* 0x00000012341c723c */ /* 0x040fe2000004181c */
[----:B------:R-:W4:Y:S07]  /*4940*/  LDSM.16.M88.4 R16, [R233+0xb800] ;  /* 0x00b80000e910783b */ /* 0x000f2e0000000200 */
[C---:B--2---:R-:W-:Y:S08]  /*4950*/  HMMA.16816.F32.BF16 R24, R52.reuse, R60, R24 ;  /* 0x0000003c3418723c */ /* 0x044ff00000041818 */
[----:B------:R-:W-:Y:S01]  /*4960*/  HMMA.16816.F32.BF16 R72, R52, R62, R72 ;  /* 0x0000003e3448723c */ /* 0x000fe20000041848 */
[----:B------:R-:W-:Y:S04]  /*4970*/  LDSM.16.M88.4 R52, [R231+0x2000] ;  /* 0x00200000e734783b */ /* 0x000fe80000000200 */
[----:B------:R-:W-:Y:S03]  /*4980*/  LDSM.16.M88.4 R60, [R231+0x3000] ;  /* 0x00300000e73c783b */ /* 0x000fe60000000200 */
[C---:B---3--:R-:W-:Y:S08]  /*4990*/  HMMA.16816.F32.BF16 R48, R8.reuse, R20, R48 ;  /* 0x000000140830723c */ /* 0x048ff00000041830 */
[C---:B------:R-:W-:Y:S01]  /*49a0*/  HMMA.16816.F32.BF16 R44, R8.reuse, R22, R44 ;  /* 0x00000016082c723c */ /* 0x040fe2000004182c */
[----:B------:R-:W2:Y:S07]  /*49b0*/  LDSM.16.M88.4 R20, [R232+0x2000] ;  /* 0x00200000e814783b */ /* 0x000eae0000000200 */
[C---:B-1----:R-:W-:Y:S08]  /*49c0*/  HMMA.16816.F32.BF16 R40, R8.reuse, R12, R40 ;  /* 0x0000000c0828723c */ /* 0x042ff00000041828 */
[C---:B------:R-:W-:Y:S01]  /*49d0*/  HMMA.16816.F32.BF16 R36, R8.reuse, R14, R36 ;  /* 0x0000000e0824723c */ /* 0x040fe20000041824 */
[----:B------:R-:W1:Y:S07]  /*49e0*/  LDSM.16.M88.4 R12, [R231+0x2800] ;  /* 0x00280000e70c783b */ /* 0x000e6e0000000200 */
[C---:B-----5:R-:W-:Y:S08]  /*49f0*/  HMMA.16816.F32.BF16 R32, R8.reuse, R56, R32 ;  /* 0x000000380820723c */ /* 0x060ff00000041820 */
[C---:B------:R-:W-:Y:S01]  /*4a00*/  HMMA.16816.F32.BF16 R28, R8.reuse, R58, R28 ;  /* 0x0000003a081c723c */ /* 0x040fe2000004181c */
[----:B------:R-:W3:Y:S07]  /*4a10*/  LDSM.16.M88.4 R56, [R231+0x3800] ;  /* 0x00380000e738783b */ /* 0x000eee0000000200 */
[C---:B----4-:R-:W-:Y:S08]  /*4a20*/  HMMA.16816.F32.BF16 R24, R8.reuse, R16, R24 ;  /* 0x000000100818723c */ /* 0x050ff00000041818 */
[----:B------:R-:W-:Y:S01]  /*4a30*/  HMMA.16816.F32.BF16 R72, R8, R18, R72 ;  /* 0x000000120848723c */ /* 0x000fe20000041848 */
[----:B------:R-:W-:Y:S04]  /*4a40*/  LDSM.16.M88.4 R16, [R230+0x2000] ;  /* 0x00200000e610783b */ /* 0x000fe80000000200 */
[----:B------:R-:W4:Y:S03]  /*4a50*/  LDSM.16.M88.4 R8, [R227+0xa000] ;  /* 0x00a00000e308783b */ /* 0x000f260000000200 */
[C---:B--2---:R-:W-:Y:S08]  /*4a60*/  HMMA.16816.F32.BF16 R48, R20.reuse, R52, R48 ;  /* 0x000000341430723c */ /* 0x044ff00000041830 */
[C---:B------:R-:W-:Y:S01]  /*4a70*/  HMMA.16816.F32.BF16 R44, R20.reuse, R54, R44 ;  /* 0x00000036142c723c */ /* 0x040fe2000004182c */
[----:B------:R-:W2:Y:S07]  /*4a80*/  LDSM.16.M88.4 R52, [R227+0xa800] ;  /* 0x00a80000e334783b */ /* 0x000eae0000000200 */
[C---:B-1----:R-:W-:Y:S08]  /*4a90*/  HMMA.16816.F32.BF16 R40, R20.reuse, R12, R40 ;  /* 0x0000000c1428723c */ /* 0x042ff00000041828 */
[C---:B------:R-:W-:Y:S01]  /*4aa0*/  HMMA.16816.F32.BF16 R36, R20.reuse, R14, R36 ;  /* 0x0000000e1424723c */ /* 0x040fe20000041824 */
[----:B------:R-:W1:Y:S07]  /*4ab0*/  LDSM.16.M88.4 R12, [R227+0xb000] ;  /* 0x00b00000e30c783b */ /* 0x000e6e0000000200 */
[C---:B------:R-:W-:Y:S08]  /*4ac0*/  HMMA.16816.F32.BF16 R32, R20.reuse, R60, R32 ;  /* 0x0000003c1420723c */ /* 0x040ff00000041820 */
[C---:B------:R-:W-:Y:S01]  /*4ad0*/  HMMA.16816.F32.BF16 R28, R20.reuse, R62, R28 ;  /* 0x0000003e141c723c */ /* 0x040fe2000004181c */
[----:B------:R-:W-:Y:S07]  /*4ae0*/  LDSM.16.M88.4 R60, [R220+0x3800] ;  /* 0x00380000dc3c783b */ /* 0x000fee0000000200 */
[C---:B---3--:R-:W-:Y:S08]  /*4af0*/  HMMA.16816.F32.BF16 R24, R20.reuse, R56, R24 ;  /* 0x000000381418723c */ /* 0x048ff00000041818 */
[----:B------:R-:W-:Y:S01]  /*4b00*/  HMMA.16816.F32.BF16 R72, R20, R58, R72 ;  /* 0x0000003a1448723c */ /* 0x000fe20000041848 */
[----:B------:R-:W-:Y:S04]  /*4b10*/  LDSM.16.M88.4 R56, [R229+0x2000] ;  /* 0x00200000e538783b */ /* 0x000fe80000000200 */
[----:B------:R-:W3:Y:S03]  /*4b20*/  LDSM.16.M88.4 R20, [R220+0x2000] ;  /* 0x00200000dc14783b */ /* 0x000ee60000000200 */
[C---:B----4-:R-:W-:Y:S08]  /*4b30*/  HMMA.16816.F32.BF16 R48, R16.reuse, R8, R48 ;  /* 0x000000081030723c */ /* 0x050ff00000041830 */
[C---:B------:R-:W-:Y:S01]  /*4b40*/  HMMA.16816.F32.BF16 R44, R16.reuse, R10, R44 ;  /* 0x0000000a102c723c */ /* 0x040fe2000004182c */
[----:B------:R-:W4:Y:S07]  /*4b50*/  LDSM.16.M88.4 R8, [R220+0x2800] ;  /* 0x00280000dc08783b */ /* 0x000f2e0000000200 */
[C---:B--2---:R-:W-:Y:S08]  /*4b60*/  HMMA.16816.F32.BF16 R40, R16.reuse, R52, R40 ;  /* 0x000000341028723c */ /* 0x044ff00000041828 */
[C---:B------:R-:W-:Y:S01]  /*4b70*/  HMMA.16816.F32.BF16 R36, R16.reuse, R54, R36 ;  /* 0x000000361024723c */ /* 0x040fe20000041824 */
[----:B------:R-:W-:Y:S07]  /*4b80*/  LDSM.16.M88.4 R52, [R233+0xc000] ;  /* 0x00c00000e934783b */ /* 0x000fee0000000200 */
[C---:B-1----:R-:W-:Y:S08]  /*4b90*/  HMMA.16816.F32.BF16 R32, R16.reuse, R12, R32 ;  /* 0x0000000c1020723c */ /* 0x042ff00000041820 */
[C---:B------:R-:W-:Y:S01]  /*4ba0*/  HMMA.16816.F32.BF16 R28, R16.reuse, R14, R28 ;  /* 0x0000000e101c723c */ /* 0x040fe2000004181c */
[----:B------:R-:W1:Y:S07]  /*4bb0*/  LDSM.16.M88.4 R12, [R234+0x4000] ;  /* 0x00400000ea0c783b */ /* 0x000e6e0000000200 */
[C---:B------:R-:W-:Y:S08]  /*4bc0*/  HMMA.16816.F32.BF16 R24, R16.reuse, R64, R24 ;  /* 0x000000401018723c */ /* 0x040ff00000041818 */
[----:B------:R-:W-:Y:S01]  /*4bd0*/  HMMA.16816.F32.BF16 R72, R16, R66, R72 ;  /* 0x000000421048723c */ /* 0x000fe20000041848 */
[----:B------:R-:W2:Y:S04]  /*4be0*/  LDSM.16.M88.4 R16, [R233+0xc800] ;  /* 0x00c80000e910783b */ /* 0x000ea80000000200 */
[----:B------:R-:W5:Y:S03]  /*4bf0*/  LDSM.16.M88.4 R64, [R233+0xd800] ;  /* 0x00d80000e940783b */ /* 0x000f660000000200 */
[C---:B---3--:R-:W-:Y:S08]  /*4c00*/  HMMA.16816.F32.BF16 R48, R56.reuse, R20, R48 ;  /* 0x000000143830723c */ /* 0x048ff00000041830 */
[C---:B------:R-:W-:Y:S01]  /*4c10*/  HMMA.16816.F32.BF16 R44, R56.reuse, R22, R44 ;  /* 0x00000016382c723c */ /* 0x040fe2000004182c */
[----:B------:R-:W-:Y:S07]  /*4c20*/  LDSM.16.M88.4 R20, [R232+0x4000] ;  /* 0x00400000e814783b */ /* 0x000fee0000000200 */
[C---:B----4-:R-:W-:Y:S08]  /*4c30*/  HMMA.16816.F32.BF16 R40, R56.reuse, R8, R40 ;  /* 0x000000083828723c */ /* 0x050ff00000041828 */
[C---:B------:R-:W-:Y:S01]  /*4c40*/  HMMA.16816.F32.BF16 R36, R56.reuse, R10, R36 ;  /* 0x0000000a3824723c */ /* 0x040fe20000041824 */
[----:B------:R-:W3:Y:S07]  /*4c50*/  LDSM.16.M88.4 R8, [R231+0x4000] ;  /* 0x00400000e708783b */ /* 0x000eee0000000200 */
[C---:B------:R-:W-:Y:S08]  /*4c60*/  HMMA.16816.F32.BF16 R32, R56.reuse, R76, R32 ;  /* 0x0000004c3820723c */ /* 0x040ff00000041820 */
[C---:B------:R-:W-:Y:S01]  /*4c70*/  HMMA.16816.F32.BF16 R28, R56.reuse, R78, R28 ;  /* 0x0000004e381c723c */ /* 0x040fe2000004181c */
[----:B------:R-:W-:Y:S07]  /*4c80*/  LDSM.16.M88.4 R76, [R230+0x4000] ;  /* 0x00400000e64c783b */ /* 0x000fee0000000200 */
[C---:B------:R-:W-:Y:S08]  /*4c90*/  HMMA.16816.F32.BF16 R24, R56.reuse, R60, R24 ;  /* 0x0000003c3818723c */ /* 0x040ff00000041818 */
[----:B------:R-:W-:Y:S01]  /*4ca0*/  HMMA.16816.F32.BF16 R72, R56, R62, R72 ;  /* 0x0000003e3848723c */ /* 0x000fe20000041848 */
[----:B------:R-:W4:Y:S04]  /*4cb0*/  LDSM.16.M88.4 R60, [R231+0x4800] ;  /* 0x00480000e73c783b */ /* 0x000f280000000200 */
[----:B------:R-:W3:Y:S03]  /*4cc0*/  LDSM.16.M88.4 R56, [R231+0x5000] ;  /* 0x00500000e738783b */ /* 0x000ee60000000200 */
[C---:B-1----:R-:W-:Y:S08]  /*4cd0*/  HMMA.16816.F32.BF16 R48, R12.reuse, R52, R48 ;  /* 0x000000340c30723c */ /* 0x042ff00000041830 */
[C---:B------:R-:W-:Y:S01]  /*4ce0*/  HMMA.16816.F32.BF16 R44, R12.reuse, R54, R44 ;  /* 0x000000360c2c723c */ /* 0x040fe2000004182c */
[----:B------:R-:W1:Y:S07]  /*4cf0*/  LDSM.16.M88.4 R52, [R231+0x5800] ;  /* 0x00580000e734783b */ /* 0x000e6e0000000200 */
[C---:B--2---:R-:W-:Y:S08]  /*4d00*/  HMMA.16816.F32.BF16 R40, R12.reuse, R16, R40 ;  /* 0x000000100c28723c */ /* 0x044ff00000041828 */
[C---:B------:R-:W-:Y:S01]  /*4d10*/  HMMA.16816.F32.BF16 R36, R12.reuse, R18, R36 ;  /* 0x000000120c24723c */ /* 0x040fe20000041824 */
[----:B------:R-:W-:Y:S07]  /*4d20*/  LDSM.16.M88.4 R16, [R227+0xc000] ;  /* 0x00c00000e310783b */ /* 0x000fee0000000200 */
[C---:B------:R-:W-:Y:S08]  /*4d30*/  HMMA.16816.F32.BF16 R32, R12.reuse, R68, R32 ;  /* 0x000000440c20723c */ /* 0x040ff00000041820 */
[C---:B------:R-:W-:Y:S01]  /*4d40*/  HMMA.16816.F32.BF16 R28, R12.reuse, R70, R28 ;  /* 0x000000460c1c723c */ /* 0x040fe2000004181c */
[----:B------:R-:W-:Y:S07]  /*4d50*/  LDSM.16.M88.4 R68, [R229+0x4000] ;  /* 0x00400000e544783b */ /* 0x000fee0000000200 */
[C---:B-----5:R-:W-:Y:S08]  /*4d60*/  HMMA.16816.F32.BF16 R24, R12.reuse, R64, R24 ;  /* 0x000000400c18723c */ /* 0x060ff00000041818 */
[----:B------:R-:W-:Y:S01]  /*4d70*/  HMMA.16816.F32.BF16 R72, R12, R66, R72 ;  /* 0x000000420c48723c */ /* 0x000fe20000041848 */
[----:B------:R-:W2:Y:S04]  /*4d80*/  LDSM.16.M88.4 R12, [R227+0xc800] ;  /* 0x00c80000e30c783b */ /* 0x000ea80000000200 */
[----:B------:R-:W-:Y:S03]  /*4d90*/  LDSM.16.M88.4 R64, [R220+0x4000] ;  /* 0x00400000dc40783b */ /* 0x000fe60000000200 */
[C---:B---3--:R-:W-:Y:S08]  /*4da0*/  HMMA.16816.F32.BF16 R48, R20.reuse, R8, R48 ;  /* 0x000000081430723c */ /* 0x048ff00000041830 */
[C---:B------:R-:W-:Y:S01]  /*4db0*/  HMMA.16816.F32.BF16 R44, R20.reuse, R10, R44 ;  /* 0x0000000a142c723c */ /* 0x040fe2000004182c */
[----:B------:R-:W3:Y:S07]  /*4dc0*/  LDSM.16.M88.4 R8, [R227+0xd000] ;  /* 0x00d00000e308783b */ /* 0x000eee0000000200 */
[C---:B----4-:R-:W-:Y:S08]  /*4dd0*/  HMMA.16816.F32.BF16 R40, R20.reuse, R60, R40 ;  /* 0x0000003c1428723c */ /* 0x050ff00000041828 */
[C---:B------:R-:W-:Y:S01]  /*4de0*/  HMMA.16816.F32.BF16 R36, R20.reuse, R62, R36 ;  /* 0x0000003e1424723c */ /* 0x040fe20000041824 */
[----:B------:R-:W4:Y:S07]  /*4df0*/  LDSM.16.M88.4 R60, [R220+0x4800] ;  /* 0x00480000dc3c783b */ /* 0x000f2e0000000200 */
[C---:B------:R-:W-:Y:S08]  /*4e00*/  HMMA.16816.F32.BF16 R32, R20.reuse, R56, R32 ;  /* 0x000000381420723c */ /* 0x040ff00000041820 */
[C---:B------:R-:W-:Y:S01]  /*4e10*/  HMMA.16816.F32.BF16 R28, R20.reuse, R58, R28 ;  /* 0x0000003a141c723c */ /* 0x040fe2000004181c */
[----:B------:R-:W5:Y:S07]  /*4e20*/  LDSM.16.M88.4 R56, [R220+0x5000] ;  /* 0x00500000dc38783b */ /* 0x000f6e0000000200 */
[C---:B-1----:R-:W-:Y:S08]  /*4e30*/  HMMA.16816.F32.BF16 R24, R20.reuse, R52, R24 ;  /* 0x000000341418723c */ /* 0x042ff00000041818 */
[----:B------:R-:W-:Y:S01]  /*4e40*/  HMMA.16816.F32.BF16 R72, R20, R54, R72 ;  /* 0x000000361448723c */ /* 0x000fe20000041848 */
[----:B------:R-:W1:Y:S04]  /*4e50*/  LDSM.16.M88.4 R52, [R220+0x5800] ;  /* 0x00580000dc34783b */ /* 0x000e680000000200 */
[----:B------:R-:W-:Y:S03]  /*4e60*/  LDSM.16.M88.4 R20, [R234+0x6000] ;  /* 0x00600000ea14783b */ /* 0x000fe60000000200 */
[C---:B--2---:R-:W-:Y:S08]  /*4e70*/  HMMA.16816.F32.BF16 R40, R76.reuse, R12, R40 ;  /* 0x0000000c4c28723c */ /* 0x044ff00000041828 */
[C---:B------:R-:W-:Y:S01]  /*4e80*/  HMMA.16816.F32.BF16 R36, R76.reuse, R14, R36 ;  /* 0x0000000e4c24723c */ /* 0x040fe20000041824 */
[----:B------:R-:W2:Y:S07]  /*4e90*/  LDSM.16.M88.4 R12, [R233+0xe800] ;  /* 0x00e80000e90c783b */ /* 0x000eae0000000200 */
[C---:B---3--:R-:W-:Y:S08]  /*4ea0*/  HMMA.16816.F32.BF16 R32, R76.reuse, R8, R32 ;  /* 0x000000084c20723c */ /* 0x048ff00000041820 */
[C---:B------:R-:W-:Y:S01]  /*4eb0*/  HMMA.16816.F32.BF16 R28, R76.reuse, R10, R28 ;  /* 0x0000000a4c1c723c */ /* 0x040fe2000004181c */
[----:B------:R-:W3:Y:S07]  /*4ec0*/  LDSM.16.M88.4 R8, [R233+0xf000] ;  /* 0x00f00000e908783b */ /* 0x000eee0000000200 */
[C---:B------:R-:W-:Y:S08]  /*4ed0*/  HMMA.16816.F32.BF16 R48, R76.reuse, R16, R48 ;  /* 0x000000104c30723c */ /* 0x040ff00000041830 */
[C---:B------:R-:W-:Y:S01]  /*4ee0*/  HMMA.16816.F32.BF16 R44, R76.reuse, R18, R44 ;  /* 0x000000124c2c723c */ /* 0x040fe2000004182c */
[----:B------:R-:W1:Y:S07]  /*4ef0*/  LDSM.16.M88.4 R16, [R233+0xe000] ;  /* 0x00e00000e910783b */ /* 0x000e6e0000000200 */
[C---:B------:R-:W-:Y:S08]  /*4f00*/  HMMA.16816.F32.BF16 R24, R76.reuse, R80, R24 ;  /* 0x000000504c18723c */ /* 0x040ff00000041818 */
[----:B------:R-:W-:Y:S08]  /*4f10*/  HMMA.16816.F32.BF16 R72, R76, R82, R72 ;  /* 0x000000524c48723c */ /* 0x000ff00000041848 */
[C---:B----4-:R-:W-:Y:S08]  /*4f20*/  HMMA.16816.F32.BF16 R40, R68.reuse, R60, R40 ;  /* 0x0000003c4428723c */ /* 0x050ff00000041828 */
[C---:B------:R-:W-:Y:S01]  /*4f30*/  HMMA.16816.F32.BF16 R36, R68.reuse, R62, R36 ;  /* 0x0000003e4424723c */ /* 0x040fe20000041824 */
[----:B------:R-:W-:Y:S07]  /*4f40*/  LDSM.16.M88.4 R60, [R231+0x6000] ;  /* 0x00600000e73c783b */ /* 0x000fee0000000200 */
[C---:B-----5:R-:W-:Y:S08]  /*4f50*/  HMMA.16816.F32.BF16 R32, R68.reuse, R56, R32 ;  /* 0x000000384420723c */ /* 0x060ff00000041820 */
[C---:B------:R-:W-:Y:S01]  /*4f60*/  HMMA.16816.F32.BF16 R28, R68.reuse, R58, R28 ;  /* 0x0000003a441c723c */ /* 0x040fe2000004181c */
[----:B------:R-:W4:Y:S07]  /*4f70*/  LDSM.16.M88.4 R56, [R233+0xf800] ;  /* 0x00f80000e938783b */ /* 0x000f2e0000000200 */
[C---:B------:R-:W-:Y:S08]  /*4f80*/  HMMA.16816.F32.BF16 R48, R68.reuse, R64, R48 ;  /* 0x000000404430723c */ /* 0x040ff00000041830 */
[C---:B------:R-:W-:Y:S01]  /*4f90*/  HMMA.16816.F32.BF16 R44, R68.reuse, R66, R44 ;  /* 0x00000042442c723c */ /* 0x040fe2000004182c */
[----:B------:R-:W-:Y:S07]  /*4fa0*/  LDSM.16.M88.4 R64, [R232+0x6000] ;  /* 0x00600000e840783b */ /* 0x000fee0000000200 */
[C---:B-1----:R-:W-:Y:S01]  /*4fb0*/  HMMA.16816.F32.BF16 R76, R68.reuse, R52, R24 ;  /* 0x00000034444c723c */ /* 0x042fe20000041818 */
[----:B------:R-:W1:Y:S07]  /*4fc0*/  LDSM.16.M88.4 R24, [R231+0x6800] ;  /* 0x00680000e718783b */ /* 0x000e6e0000000200 */
[----:B------:R-:W-:Y:S01]  /*4fd0*/  HMMA.16816.F32.BF16 R72, R68, R54, R72 ;  /* 0x000000364448723c */ /* 0x000fe20000041848 */
[----:B------:R-:W5:Y:S07]  /*4fe0*/  LDSM.16.M88.4 R52, [R231+0x7000] ;  /* 0x00700000e734783b */ /* 0x000f6e0000000200 */
[C---:B--2---:R-:W-:Y:S08]  /*4ff0*/  HMMA.16816.F32.BF16 R40, R20.reuse, R12, R40 ;  /* 0x0000000c1428723c */ /* 0x044ff00000041828 */
[C---:B------:R-:W-:Y:S01]  /*5000*/  HMMA.16816.F32.BF16 R36, R20.reuse, R14, R36 ;  /* 0x0000000e1424723c */ /* 0x040fe20000041824 */
[----:B------:R-:W2:Y:S07]  /*5010*/  LDSM.16.M88.4 R12, [R231+0x7800] ;  /* 0x00780000e70c783b */ /* 0x000eae0000000200 */
[C---:B---3--:R-:W-:Y:S08]  /*5020*/  HMMA.16816.F32.BF16 R32, R20.reuse, R8, R32 ;  /* 0x000000081420723c */ /* 0x048ff00000041820 */
[C---:B------:R-:W-:Y:S01]  /*5030*/  HMMA.16816.F32.BF16 R28, R20.reuse, R10, R28 ;  /* 0x0000000a141c723c */ /* 0x040fe2000004181c */
[----:B------:R-:W-:Y:S07]  /*5040*/  LDSM.16.M88.4 R8, [R227+0xe000] ;  /* 0x00e00000e308783b */ /* 0x000fee0000000200 */
[C---:B------:R-:W-:Y:S08]  /*5050*/  HMMA.16816.F32.BF16 R48, R20.reuse, R16, R48 ;  /* 0x000000101430723c */ /* 0x040ff00000041830 */
[C---:B------:R-:W-:Y:S01]  /*5060*/  HMMA.16816.F32.BF16 R44, R20.reuse, R18, R44 ;  /* 0x00000012142c723c */ /* 0x040fe2000004182c */
[----:B------:R-:W3:Y:S07]  /*5070*/  LDSM.16.M88.4 R16, [R230+0x6000] ;  /* 0x00600000e610783b */ /* 0x000eee0000000200 */
[C---:B----4-:R-:W-:Y:S08]  /*5080*/  HMMA.16816.F32.BF16 R76, R20.reuse, R56, R76 ;  /* 0x00000038144c723c */ /* 0x050ff0000004184c */
[----:B------:R-:W-:Y:S01]  /*5090*/  HMMA.16816.F32.BF16 R72, R20, R58, R72 ;  /* 0x0000003a1448723c */ /* 0x000fe20000041848 */
[----:B------:R-:W-:Y:S04]  /*50a0*/  LDSM.16.M88.4 R20, [R227+0xf000] ;  /* 0x00f00000e314783b */ /* 0x000fe80000000200 */
[----:B------:R-:W-:Y:S03]  /*50b0*/  LDSM.16.M88.4 R56, [R220+0x6000] ;  /* 0x00600000dc38783b */ /* 0x000fe60000000200 */
[C---:B-1----:R-:W-:Y:S08]  /*50c0*/  HMMA.16816.F32.BF16 R40, R64.reuse, R24, R40 ;  /* 0x000000184028723c */ /* 0x042ff00000041828 */
[C---:B------:R-:W-:Y:S01]  /*50d0*/  HMMA.16816.F32.BF16 R36, R64.reuse, R26, R36 ;  /* 0x0000001a4024723c */ /* 0x040fe20000041824 */
[----:B------:R-:W1:Y:S07]  /*50e0*/  LDSM.16.M88.4 R24, [R227+0xe800] ;  /* 0x00e80000e318783b */ /* 0x000e6e0000000200 */
[C---:B-----5:R-:W-:Y:S08]  /*50f0*/  HMMA.16816.F32.BF16 R32, R64.reuse, R52, R32 ;  /* 0x000000344020723c */ /* 0x060ff00000041820 */
[C---:B------:R-:W-:Y:S01]  /*5100*/  HMMA.16816.F32.BF16 R28, R64.reuse, R54, R28 ;  /* 0x00000036401c723c */ /* 0x040fe2000004181c */
[----:B------:R-:W4:Y:S07]  /*5110*/  LDSM.16.M88.4 R52, [R227+0xf800] ;  /* 0x00f80000e334783b */ /* 0x000f2e0000000200 */
[C---:B------:R-:W-:Y:S08]  /*5120*/  HMMA.16816.F32.BF16 R48, R64.reuse, R60, R48 ;  /* 0x0000003c4030723c */ /* 0x040ff00000041830 */
[C---:B------:R-:W-:Y:S01]  /*5130*/  HMMA.16816.F32.BF16 R44, R64.reuse, R62, R44 ;  /* 0x0000003e402c723c */ /* 0x040fe2000004182c */
[----:B------:R-:W5:Y:S07]  /*5140*/  LDSM.16.M88.4 R60, [R229+0x6000] ;  /* 0x00600000e53c783b */ /* 0x000f6e0000000200 */
[C---:B--2---:R-:W-:Y:S08]  /*5150*/  HMMA.16816.F32.BF16 R76, R64.reuse, R12, R76 ;  /* 0x0000000c404c723c */ /* 0x044ff0000004184c */
[----:B------:R-:W-:Y:S01]  /*5160*/  HMMA.16816.F32.BF16 R72, R64, R14, R72 ;  /* 0x0000000e4048723c */ /* 0x000fe20000041848 */
[----:B------:R-:W2:Y:S07]  /*5170*/  LDSM.16.M88.4 R12, [R220+0x6800] ;  /* 0x00680000dc0c783b */ /* 0x000eae0000000200 */
[C---:B---3--:R-:W-:Y:S08]  /*5180*/  HMMA.16816.F32.BF16 R48, R16.reuse, R8, R48 ;  /* 0x000000081030723c */ /* 0x048ff00000041830 */
[C---:B------:R-:W-:Y:S01]  /*5190*/  HMMA.16816.F32.BF16 R44, R16.reuse, R10, R44 ;  /* 0x0000000a102c723c */ /* 0x040fe2000004182c */
[----:B------:R-:W3:Y:S07]  /*51a0*/  LDSM.16.M88.4 R8, [R220+0x7000] ;  /* 0x00700000dc08783b */ /* 0x000eee0000000200 */
[C---:B-1----:R-:W-:Y:S08]  /*51b0*/  HMMA.16816.F32.BF16 R40, R16.reuse, R24, R40 ;  /* 0x000000181028723c */ /* 0x042ff00000041828 */
[C---:B------:R-:W-:Y:S08]  /*51c0*/  HMMA.16816.F32.BF16 R36, R16.reuse, R26, R36 ;  /* 0x0000001a1024723c */ /* 0x040ff00000041824 */
[C---:B------:R-:W-:Y:S08]  /*51d0*/  HMMA.16816.F32.BF16 R32, R16.reuse, R20, R32 ;  /* 0x000000141020723c */ /* 0x040ff00000041820 */
[C---:B------:R-:W-:Y:S08]  /*51e0*/  HMMA.16816.F32.BF16 R28, R16.reuse, R22, R28 ;  /* 0x00000016101c723c */ /* 0x040ff0000004181c */
[C---:B----4-:R-:W-:Y:S08]  /*51f0*/  HMMA.16816.F32.BF16 R76, R16.reuse, R52, R76 ;  /* 0x00000034104c723c */ /* 0x050ff0000004184c */
[----:B------:R-:W-:Y:S01]  /*5200*/  HMMA.16816.F32.BF16 R72, R16, R54, R72 ;  /* 0x000000361048723c */ /* 0x000fe20000041848 */
[----:B------:R-:W1:Y:S01]  /*5210*/  LDSM.16.M88.4 R16, [R220+0x7800] ;  /* 0x00780000dc10783b */ /* 0x000e620000000200 */
[----:B------:R-:W-:-:S06]  /*5220*/  DEPBAR.LE SB0, 0x0 ;  /* 0x000080000000791a */ /* 0x000fcc0000000000 */
[C---:B-----5:R-:W-:Y:S08]  /*5230*/  HMMA.16816.F32.BF16 R48, R60.reuse, R56, R48 ;  /* 0x000000383c30723c */ /* 0x060ff00000041830 */
[C---:B--2---:R-:W-:Y:S07]  /*5240*/  HMMA.16816.F32.BF16 R40, R60.reuse, R12, R40 ;  /* 0x0000000c3c28723c */ /* 0x044fee0000041828 */
[----:B------:R-:W-:Y:S01]  /*5250*/  IADD3 R12, R4, -0x40, RZ ;  /* 0xffffffc0040c7810 */ /* 0x000fe20007ffe0ff */
[----:B------:R-:W-:Y:S03]  /*5260*/  HMMA.16816.F32.BF16 R44, R60, R58, R44 ;  /* 0x0000003a3c2c723c */ /* 0x000fe6000004182c */
[----:B------:R-:W-:-:S05]  /*5270*/  ISETP.GE.AND P1, PT, R12, UR7, PT ;  /* 0x000000070c007c0c */ /* 0x000fca000bf26270 */
[C---:B------:R-:W-:Y:S01]  /*5280*/  HMMA.16816.F32.BF16 R36, R60.reuse, R14, R36 ;  /* 0x0000000e3c24723c */ /* 0x040fe20000041824 */
[----:B------:R-:W-:Y:S02]  /*5290*/  FSEL R51, R51, -INF , !P0 ;  /* 0xff80000033337808 */ /* 0x000fe40004000000 */
[----:B------:R-:W-:Y:S02]  /*52a0*/  FSEL R49, R49, -INF , !P0 ;  /* 0xff80000031317808 */ /* 0x000fe40004000000 */
[----:B------:R-:W-:Y:S02]  /*52b0*/  ISETP.GE.AND P0, PT, R6, UR7, PT ;  /* 0x0000000706007c0c */ /* 0x000fe4000bf06270 */
[----:B------:R-:W-:Y:S01]  /*52c0*/  IADD3 R6, R4, -0x17, RZ ;  /* 0xffffffe904067810 */ /* 0x000fe20007ffe0ff */
[----:B---3--:R-:W-:Y:S01]  /*52d0*/  HMMA.16816.F32.BF16 R32, R60, R8, R32 ;  /* 0x000000083c20723c */ /* 0x008fe20000041820 */
[----:B------:R-:W-:Y:S02]  /*52e0*/  FSEL R50, R50, -INF , !P1 ;  /* 0xff80000032327808 */ /* 0x000fe40004800000 */
[----:B------:R-:W-:-:S02]  /*52f0*/  FSEL R3, R48, -INF , !P1 ;  /* 0xff80000030037808 */ /* 0x000fc40004800000 */
[----:B------:R-:W-:Y:S02]  /*5300*/  ISETP.GE.AND P1, PT, R2, UR7, PT ;  /* 0x0000000702007c0c */ /* 0x000fe4000bf26270 */
[----:B------:R-:W-:Y:S01]  /*5310*/  IADD3 R2, R4, -0x1f, RZ ;  /* 0xffffffe104027810 */ /* 0x000fe20007ffe0ff */
[C---:B-1----:R-:W-:Y:S01]  /*5320*/  HMMA.16816.F32.BF16 R72, R60.reuse, R18, R72 ;  /* 0x000000123c48723c */ /* 0x042fe20000041848 */
[----:B------:R-:W-:Y:S02]  /*5330*/  FSEL R14, R42, -INF , !P4 ;  /* 0xff8000002a0e7808 */ /* 0x000fe40006000000 */
[----:B------:R-:W-:Y:S02]  /*5340*/  IADD3 R8, R4, -0x18, RZ ;  /* 0xffffffe804087810 */ /* 0x000fe40007ffe0ff */
[----:B------:R-:W-:Y:S02]  /*5350*/  FSEL R46, R46, -INF , !P6 ;  /* 0xff8000002e2e7808 */ /* 0x000fe40007000000 */
[----:B------:R-:W-:Y:S01]  /*5360*/  FSEL R21, R44, -INF , !P6 ;  /* 0xff8000002c157808 */ /* 0x000fe20007000000 */
[----:B------:R-:W-:Y:S01]  /*5370*/  HMMA.16816.F32.BF16 R28, R60, R10, R28 ;  /* 0x0000000a3c1c723c */ /* 0x000fe2000004181c */
[----:B------:R-:W-:-:S02]  /*5380*/  ISETP.GE.AND P6, PT, R2, UR7, PT ;  /* 0x0000000702007c0c */ /* 0x000fc4000bfc6270 */
[----:B------:R-:W-:Y:S02]  /*5390*/  FSEL R2, R47, -INF , !P5 ;  /* 0xff8000002f027808 */ /* 0x000fe40006800000 */
[----:B------:R-:W-:Y:S02]  /*53a0*/  FSEL R45, R45, -INF , !P5 ;  /* 0xff8000002d2d7808 */ /* 0x000fe40006800000 */
[----:B------:R-:W-:Y:S01]  /*53b0*/  FSEL R11, R40, -INF , !P4 ;  /* 0xff800000280b7808 */ /* 0x000fe20006000000 */
[----:B------:R-:W-:Y:S01]  /*53c0*/  HMMA.16816.F32.BF16 R76, R60, R16, R76 ;  /* 0x000000103c4c723c */ /* 0x000fe2000004184c */
[----:B------:R-:W-:Y:S02]  /*53d0*/  ISETP.GE.AND P4, PT, R6, UR7, PT ;  /* 0x0000000706007c0c */ /* 0x000fe4000bf86270 */
[----:B------:R-:W-:Y:S02]  /*53e0*/  IADD3 R6, R4, -0xf, RZ ;  /* 0xfffffff104067810 */ /* 0x000fe40007ffe0ff */
[----:B------:R-:W-:-:S02]  /*53f0*/  FSEL R10, R38, -INF , !P2 ;  /* 0xff800000260a7808 */ /* 0x000fc40005000000 */
[----:B------:R-:W-:Y:S02]  /*5400*/  FSEL R9, R36, -INF , !P2 ;  /* 0xff80000024097808 */ /* 0x000fe40005000000 */
[----:B------:R-:W-:Y:S02]  /*5410*/  ISETP.GE.AND P5, PT, R8, UR7, PT ;  /* 0x0000000708007c0c */ /* 0x000fe4000bfa6270 */
[----:B------:R-:W-:Y:S02]  /*5420*/  ISETP.GE.AND P2, PT, R6, UR7, PT ;  /* 0x0000000706007c0c */ /* 0x000fe4000bf46270 */
[C---:B------:R-:W-:Y:S02]  /*5430*/  IADD3 R8, R4.reuse, -0x10, RZ ;  /* 0xfffffff004087810 */ /* 0x040fe40007ffe0ff */
[C---:B------:R-:W-:Y:S02]  /*5440*/  IADD3 R6, R4.reuse, -0x8, RZ ;  /* 0xfffffff804067810 */ /* 0x040fe40007ffe0ff */
[----:B------:R-:W-:-:S02]  /*5450*/  IADD3 R4, R4, -0x7, RZ ;  /* 0xfffffff904047810 */ /* 0x000fc40007ffe0ff */
[----:B------:R-:W-:Y:S02]  /*5460*/  FSEL R190, R34, -INF , !P0 ;  /* 0xff80000022be7808 */ /* 0x000fe40004000000 */
[----:B------:R-:W-:Y:S02]  /*5470*/  FSEL R195, R32, -INF , !P0 ;  /* 0xff80000020c37808 */ /* 0x000fe40004000000 */
[----:B------:R-:W-:Y:S02]  /*5480*/  ISETP.GE.AND P0, PT, R4, UR7, PT ;  /* 0x0000000704007c0c */ /* 0x000fe4000bf06270 */
[----:B------:R-:W-:Y:S02]  /*5490*/  FSEL R12, R43, -INF , !P3 ;  /* 0xff8000002b0c7808 */ /* 0x000fe40005800000 */
[----:B------:R-:W-:Y:S02]  /*54a0*/  FSEL R188, R75, -INF , !P0 ;  /* 0xff8000004bbc7808 */ /* 0x000fe40004000000 */
[----:B------:R-:W-:-:S02]  /*54b0*/  FSEL R197, R73, -INF , !P0 ;  /* 0xff80000049c57808 */ /* 0x000fc40004000000 */
[----:B------:R-:W-:Y:S02]  /*54c0*/  PLOP3.LUT P0, PT, PT, PT, UP0, 0x80, 0x0 ;  /* 0x000000000000781c */ /* 0x000fe40003f0f008 */
[----:B------:R-:W-:Y:S02]  /*54d0*/  FSEL R15, R41, -INF , !P3 ;  /* 0xff800000290f7808 */ /* 0x000fe40005800000 */
[----:B------:R-:W-:Y:S02]  /*54e0*/  ISETP.GE.AND P3, PT, R8, UR7, PT ;  /* 0x0000000708007c0c */ /* 0x000fe4000bf66270 */
[----:B------:R-:W-:Y:S02]  /*54f0*/  FSEL R8, R39, -INF , !P1 ;  /* 0xff80000027087808 */ /* 0x000fe40004800000 */
[----:B------:R-:W-:Y:S02]  /*5500*/  FSEL R13, R37, -INF , !P1 ;  /* 0xff800000250d7808 */ /* 0x000fe40004800000 */
[----:B------:R-:W-:-:S02]  /*5510*/  ISETP.GE.AND P1, PT, R6, UR7, PT ;  /* 0x0000000706007c0c */ /* 0x000fc4000bf26270 */
[----:B------:R-:W-:Y:S02]  /*5520*/  FSEL R204, R35, -INF , !P6 ;  /* 0xff80000023cc7808 */ /* 0x000fe40007000000 */
[----:B------:R-:W-:Y:S02]  /*5530*/  FSEL R187, R33, -INF , !P6 ;  /* 0xff80000021bb7808 */ /* 0x000fe40007000000 */
[----:B------:R-:W-:Y:S02]  /*5540*/  FSEL R192, R30, -INF , !P5 ;  /* 0xff8000001ec07808 */ /* 0x000fe40006800000 */
[----:B------:R-:W-:Y:S02]  /*5550*/  FSEL R193, R28, -INF , !P5 ;  /* 0xff8000001cc17808 */ /* 0x000fe40006800000 */
[----:B------:R-:W-:Y:S02]  /*5560*/  FSEL R202, R31, -INF , !P4 ;  /* 0xff8000001fca7808 */ /* 0x000fe40006000000 */
[----:B------:R-:W-:-:S02]  /*5570*/  FSEL R189, R29, -INF , !P4 ;  /* 0xff8000001dbd7808 */ /* 0x000fc40006000000 */
[----:B------:R-:W-:Y:S02]  /*5580*/  FSEL R198, R78, -INF , !P3 ;  /* 0xff8000004ec67808 */ /* 0x000fe40005800000 */
[----:B------:R-:W-:Y:S02]  /*5590*/  FSEL R203, R76, -INF , !P3 ;  /* 0xff8000004ccb7808 */ /* 0x000fe40005800000 */
[----:B------:R-:W-:Y:S02]  /*55a0*/  FSEL R196, R79, -INF , !P2 ;  /* 0xff8000004fc47808 */ /* 0x000fe40005000000 */
[----:B------:R-:W-:Y:S02]  /*55b0*/  FSEL R201, R77, -INF , !P2 ;  /* 0xff8000004dc97808 */ /* 0x000fe40005000000 */
[----:B------:R-:W-:Y:S02]  /*55c0*/  FSEL R194, R74, -INF , !P1 ;  /* 0xff8000004ac27808 */ /* 0x000fe40004800000 */
[----:B------:R-:W-:Y:S01]  /*55d0*/  FSEL R199, R72, -INF , !P1 ;  /* 0xff80000048c77808 */ /* 0x000fe20004800000 */
[----:B------:R-:W-:Y:S06]  /*55e0*/  BAR.SYNC.DEFER_BLOCKING 0x0 ;  /* 0x0000000000007b1d */ /* 0x000fec0000010000 */
[----:B------:R-:W-:Y:S05]  /*55f0*/  @!P0 BRA `(.L_x_716) ;  /* 0x00000ef000008947 */ /* 0x000fea0003800000 */
[----:B------:R-:W-:-:S13]  /*5600*/  PLOP3.LUT P1, PT, PT, PT, UP6, 0x80, 0x0 ;  /* 0x000000000000781c */ /* 0x000fda0003f2f068 */
[----:B------:R-:W-:Y:S05]  /*5610*/  @!P1 BRA `(.L_x_717) ;  /* 0x0000049000009947 */ /* 0x000fea0003800000 */
[----:B------:R-:W1:Y:S01]  /*5620*/  I2F.RP R17, UR6 ;  /* 0x0000000600117d06 */ /* 0x000e620008209400 */
[----:B------:R-:W-:Y:S01]  /*5630*/  UIADD3 UR10, UR10, -0x80, URZ ;  /* 0xffffff800a0a7890 */ /* 0x000fe2000fffe03f */
[----:B------:R-:W-:Y:S01]  /*5640*/  IMAD.U32 R6, RZ, RZ, UR9 ;  /* 0x00000009ff067e24 */ /* 0x000fe2000f8e00ff */
[----:B------:R-:W-:-:S04]  /*5650*/  UMOV UR12, URZ ;  /* 0x0000003f000c7c82 */ /* 0x000fc80008000000 */
[----:B------:R-:W-:Y:S02]  /*5660*/  MOV R4, UR10 ;  /* 0x0000000a00047c02 */ /* 0x000fe40008000f00 */
[----:B------:R-:W-:Y:S02]  /*5670*/  IABS R6, R6 ;  /* 0x0000000600067213 */ /* 0x000fe40000000000 */
[----:B------:R-:W-:Y:S02]  /*5680*/  IABS R4, R4 ;  /* 0x0000000400047213 */ /* 0x000fe40000000000 */
[----:B------:R-:W2:Y:S01]  /*5690*/  R2UR UR8, R6 ;  /* 0x00000000060873c2 */ /* 0x000ea200000e0000 */
[----:B-1----:R-:W1:Y:S07]  /*56a0*/  MUFU.RCP R16, R17 ;  /* 0x0000001100107308 */ /* 0x002e6e0000001000 */
[----:B------:R-:W3:Y:S01]  /*56b0*/  R2UR UR5, R4 ;  /* 0x00000000040573c2 */ /* 0x000ee200000e0000 */
[----:B-1----:R-:W-:-:S06]  /*56c0*/  IADD3 R16, R16, 0xffffffe, RZ ;  /* 0x0ffffffe10107810 */ /* 0x002fcc0007ffe0ff */
[----:B------:R-:W1:Y:S02]  /*56d0*/  F2I.FTZ.U32.TRUNC.NTZ R16, R16 ;  /* 0x0000001000107305 */ /* 0x000e64000021f000 */
[----:B-1----:R-:W1:Y:S02]  /*56e0*/  R2UR UR13, R16 ;  /* 0x00000000100d73c2 */ /* 0x002e6400000e0000 */
[----:B-1----:R-:W-:-:S04]  /*56f0*/  UIADD3 UR4, URZ, -UR13, URZ ;  /* 0x8000000d3f047290 */ /* 0x002fc8000fffe03f */
[----:B------:R-:W-:-:S04]  /*5700*/  UIMAD UR4, UR4, UR6, URZ ;  /* 0x00000006040472a4 */ /* 0x000fc8000f8e023f */
[----:B------:R-:W-:-:S04]  /*5710*/  UIMAD.WIDE.U32 UR14, UR13, UR4, UR12 ;  /* 0x000000040d0e72a5 */ /* 0x000fc8000f8e000c */
[----:B--2---:R-:W-:Y:S02]  /*5720*/  UIMAD.WIDE.U32 UR12, UR15, UR8, URZ ;  /* 0x000000080f0c72a5 */ /* 0x004fe4000f8e003f */
[----:B---3--:R-:W-:Y:S02]  /*5730*/  UIMAD.WIDE.U32 UR14, UR15, UR5, URZ ;  /* 0x000000050f0e72a5 */ /* 0x008fe4000f8e003f */
[----:B------:R-:W-:-:S04]  /*5740*/  UIADD3 UR7, -UR13, URZ, URZ ;  /* 0x0000003f0d077290 */ /* 0x000fc8000fffe13f */
[----:B------:R-:W-:Y:S02]  /*5750*/  UIMAD UR7, UR6, UR7, UR8 ;  /* 0x00000007060772a4 */ /* 0x000fe4000f8e0208 */
[----:B------:R-:W-:Y:S02]  /*5760*/  UMOV UR11, UR15 ;  /* 0x0000000f000b7c82 */ /* 0x000fe40008000000 */
[----:B------:R-:W-:Y:S02]  /*5770*/  UIADD3 UR4, -UR11, URZ, URZ ;  /* 0x0000003f0b047290 */ /* 0x000fe4000fffe13f */
[----:B------:R-:W-:Y:S02]  /*5780*/  UISETP.GT.U32.AND UP2, UPT, UR6, UR7, UPT ;  /* 0x000000070600728c */ /* 0x000fe4000bf44070 */
[----:B------:R-:W-:-:S03]  /*5790*/  UIMAD UR5, UR6, UR4, UR5 ;  /* 0x00000004060572a4 */ /* 0x000fc6000f8e0205 */
[----:B------:R-:W-:Y:S02]  /*57a0*/  ULDC UR4, c[0x0][0x2d0] ;  /* 0x0000b40000047ab9 */ /* 0x000fe40000000800 */
[----:B------:R-:W-:Y:S02]  /*57b0*/  UISETP.GT.U32.AND UP0, UPT, UR6, UR5, UPT ;  /* 0x000000050600728c */ /* 0x000fe4000bf04070 */
[----:B------:R-:W-:Y:S02]  /*57c0*/  ULOP3.LUT UR9, UR9, UR4, URZ, 0x3c, !UPT ;  /* 0x0000000409097292 */ /* 0x000fe4000f8e3c3f */
[----:B------:R-:W-:Y:S02]  /*57d0*/  @!UP2 UIADD3 UR7, UR7, -UR6, URZ ;  /* 0x800000060707a290 */ /* 0x000fe4000fffe03f */
[----:B------:R-:W-:Y:S02]  /*57e0*/  ULOP3.LUT UR10, UR10, UR4, URZ, 0x3c, !UPT ;  /* 0x000000040a0a7292 */ /* 0x000fe4000f8e3c3f */
[----:B------:R-:W-:-:S02]  /*57f0*/  UISETP.GE.U32.AND UP4, UPT, UR7, UR6, UPT ;  /* 0x000000060700728c */ /* 0x000fc4000bf86070 */
[----:B------:R-:W-:Y:S02]  /*5800*/  UISETP.GE.AND UP1, UPT, UR9, URZ, UPT ;  /* 0x0000003f0900728c */ /* 0x000fe4000bf26270 */
[----:B------:R-:W-:Y:S02]  /*5810*/  @!UP0 UIADD3 UR5, UR5, -UR6, URZ ;  /* 0x8000000605058290 */ /* 0x000fe4000fffe03f */
[----:B------:R-:W-:Y:S02]  /*5820*/  @!UP0 UIADD3 UR11, UR11, 0x1, URZ ;  /* 0x000000010b0b8890 */ /* 0x000fe4000fffe03f */
[----:B------:R-:W-:Y:S02]  /*5830*/  UISETP.GE.U32.AND UP3, UPT, UR5, UR6, UPT ;  /* 0x000000060500728c */ /* 0x000fe4000bf66070 */
[----:B------:R-:W-:Y:S02]  /*5840*/  UISETP.GE.AND UP0, UPT, UR10, URZ, UPT ;  /* 0x0000003f0a00728c */ /* 0x000fe4000bf06270 */
[----:B------:R-:W-:-:S02]  /*5850*/  @!UP2 UIADD3 UR13, UR13, 0x1, URZ ;  /* 0x000000010d0da890 */ /* 0x000fc4000fffe03f */
[----:B------:R-:W-:Y:S02]  /*5860*/  UISETP.NE.AND UP2, UPT, URZ, UR4, UPT ;  /* 0x000000043f00728c */ /* 0x000fe4000bf45270 */
[----:B------:R-:W-:Y:S02]  /*5870*/  @UP4 UIADD3 UR13, UR13, 0x1, URZ ;  /* 0x000000010d0d4890 */ /* 0x000fe4000fffe03f */
[----:B------:R-:W-:Y:S02]  /*5880*/  ULOP3.LUT UR5, URZ, UR4, URZ, 0x33, !UPT ;  /* 0x000000043f057292 */ /* 0x000fe4000f8e333f */
[----:B------:R-:W-:Y:S02]  /*5890*/  @UP3 UIADD3 UR11, UR11, 0x1, URZ ;  /* 0x000000010b0b3890 */ /* 0x000fe4000fffe03f */
[----:B------:R-:W-:Y:S02]  /*58a0*/  @!UP1 UIADD3 UR13, -UR13, URZ, URZ ;  /* 0x0000003f0d0d9290 */ /* 0x000fe4000fffe13f */
[----:B------:R-:W-:-:S02]  /*58b0*/  @!UP0 UIADD3 UR11, -UR11, URZ, URZ ;  /* 0x0000003f0b0b8290 */ /* 0x000fc4000fffe13f */
[----:B------:R-:W-:Y:S02]  /*58c0*/  USEL UR13, UR5, UR13, !UP2 ;  /* 0x0000000d050d7287 */ /* 0x000fe4000d000000 */
[----:B------:R-:W-:Y:S02]  /*58d0*/  USEL UR5, UR5, UR11, !UP2 ;  /* 0x0000000b05057287 */ /* 0x000fe4000d000000 */
[----:B------:R-:W-:Y:S02]  /*58e0*/  UIMAD.WIDE UR6, UR13, 0x4, UR28 ;  /* 0x000000040d0678a5 */ /* 0x000fe4000f8e021c */
[----:B------:R-:W-:-:S04]  /*58f0*/  UIMAD.WIDE UR8, UR5, 0x4, UR28 ;  /* 0x00000004050878a5 */ /* 0x000fc8000f8e021c */
[----:B------:R-:W-:Y:S01]  /*5900*/  MOV R17, UR7 ;  /* 0x0000000700117c02 */ /* 0x000fe20008000f00 */
[----:B------:R-:W-:Y:S01]  /*5910*/  IMAD.U32 R16, RZ, RZ, UR6 ;  /* 0x00000006ff107e24 */ /* 0x000fe2000f8e00ff */
[----:B------:R-:W-:Y:S01]  /*5920*/  MOV R19, UR9 ;  /* 0x0000000900137c02 */ /* 0x000fe20008000f00 */
[----:B------:R-:W-:-:S03]  /*5930*/  IMAD.U32 R18, RZ, RZ, UR8 ;  /* 0x00000008ff127e24 */ /* 0x000fc6000f8e00ff */
[----:B------:R1:W2:Y:S04]  /*5940*/  LDG.E R17, [R16.64] ;  /* 0x0000001e10117981 */ /* 0x0002a8000c1e1900 */
[----:B------:R-:W2:Y:S01]  /*5950*/  LDG.E R4, [R18.64] ;  /* 0x0000001e12047981 */ /* 0x000ea2000c1e1900 */
[----:B------:R-:W-:Y:S02]  /*5960*/  UIADD3 UR13, UR13, -UR5, URZ ;  /* 0x800000050d0d7290 */ /* 0x000fe4000fffe03f */
[----:B------:R-:W-:Y:S02]  /*5970*/  UMOV UR7, 0x40 ;  /* 0x0000004000077882 */ /* 0x000fe40000000000 */
[----:B------:R-:W-:-:S03]  /*5980*/  UIMAD UR7, UR13, UR4, -UR7 ;  /* 0x000000040d0772a4 */ /* 0x000fc6000f8e0a07 */
[----:B------:R-:W-:Y:S02]  /*5990*/  ULDC.64 UR4, c[0x0][0x198] ;  /* 0x0000660000047ab9 */ /* 0x000fe40000000a00 */
[----:B------:R-:W-:Y:S02]  /*59a0*/  USHF.R.S32.HI UR6, URZ, 0x1f, UR7 ;  /* 0x0000001f3f067899 */ /* 0x000fe40008011407 */
[----:B------:R-:W-:Y:S02]  /*59b0*/  UIMAD.WIDE.U32 UR8, UR7, UR4, URZ ;  /* 0x00000004070872a5 */ /* 0x000fe4000f8e003f */
[----:B------:R-:W-:-:S04]  /*59c0*/  UIMAD UR6, UR6, UR4, URZ ;  /* 0x00000004060672a4 */ /* 0x000fc8000f8e023f */
[----:B------:R-:W-:Y:S01]  /*59d0*/  UIMAD UR5, UR7, UR5, UR6 ;  /* 0x00000005070572a4 */ /* 0x000fe2000f8e0206 */
[----:B-1----:R-:W-:-:S03]  /*59e0*/  MOV R16, UR8 ;  /* 0x0000000800107c02 */ /* 0x002fc60008000f00 */
[----:B------:R-:W-:Y:S02]  /*59f0*/  UIADD3 UR5, UR9, UR5, URZ ;  /* 0x0000000509057290 */ /* 0x000fe4000fffe03f */
[----:B------:R-:W-:-:S04]  /*5a00*/  IMAD.MOV.U32 R22, RZ, RZ, R16 ;  /* 0x000000ffff167224 */ /* 0x000fc800078e0010 */
[----:B------:R-:W-:Y:S01]  /*5a10*/  MOV R23, UR5 ;  /* 0x0000000500177c02 */ /* 0x000fe20008000f00 */
[----:B--2---:R-:W-:Y:S02]  /*5a20*/  IMAD.IADD R4, R4, 0x1, -R17 ;  /* 0x0000000104047824 */ /* 0x004fe400078e0a11 */
[----:B------:R-:W-:Y:S02]  /*5a30*/  IMAD.U32 R17, RZ, RZ, UR9 ;  /* 0x00000009ff117e24 */ /* 0x000fe4000f8e00ff */
[----:B------:R-:W-:Y:S01]  /*5a40*/  IMAD.WIDE.U32 R22, R4, c[0x0][0x180], R22 ;  /* 0x0000600004167a25 */ /* 0x000fe200078e0016 */
[----:B------:R-:W-:-:S05]  /*5a50*/  SHF.R.S32.HI R6, RZ, 0x1f, R4 ;  /* 0x0000001fff067819 */ /* 0x000fca0000011404 */
[----:B------:R-:W-:-:S04]  /*5a60*/  IMAD R17, R6, c[0x0][0x180], RZ ;  /* 0x0000600006117a24 */ /* 0x000fc800078e02ff */
[----:B------:R-:W-:-:S05]  /*5a70*/  IMAD R18, R4, c[0x0][0x184], R17 ;  /* 0x0000610004127a24 */ /* 0x000fca00078e0211 */
[----:B------:R-:W-:Y:S01]  /*5a80*/  IADD3 R18, R23, R18, RZ ;  /* 0x0000001217127210 */ /* 0x000fe20007ffe0ff */
[----:B------:R-:W-:Y:S01]  /*5a90*/  IMAD.MOV.U32 R23, RZ, RZ, R22 ;  /* 0x000000ffff177224 */ /* 0x000fe200078e0016 */
[----:B------:R-:W-:Y:S05]  /*5aa0*/  BRA `(.L_x_718) ;  /* 0x0000004000007947 */ /* 0x000fea0003800000 */
.L_x_717:
[----:B------:R-:W-:-:S04]  /*5ab0*/  ULEA UR22, -UR22, URZ, 0x6 ;  /* 0x0000003f16167291 */ /* 0x000fc8000f8e313f */
[----:B------:R-:W-:Y:S02]  /*5ac0*/  USHF.R.S32.HI UR4, URZ, 0x1f, UR22 ;  /* 0x0000001f3f047899 */ /* 0x000fe40008011416 */
[----:B------:R-:W-:-:S04]  /*5ad0*/  MOV R23, UR22 ;  /* 0x0000001600177c02 */ /* 0x000fc80008000f00 */
[----:B------:R-:W-:Y:S02]  /*5ae0*/  MOV R18, UR4 ;  /* 0x0000000400127c02 */ /* 0x000fe40008000f00 */
.L_x_718:
[----:B------:R-:W-:Y:S01]  /*5af0*/  ISETP.GE.AND P6, PT, R240, c[0x0][0x220], PT ;  /* 0x00008800f0007a0c */ /* 0x000fe20003fc6270 */
[----:B------:R-:W-:Y:S01]  /*5b00*/  BSSY B0, `(.L_x_719) ;  /* 0x000009b000007945 */ /* 0x000fe20003800000 */
[----:B------:R-:W-:Y:S02]  /*5b10*/  ISETP.GE.AND P5, PT, R237, c[0x0][0x220], PT ;  /* 0x00008800ed007a0c */ /* 0x000fe40003fa6270 */
[----:B------:R-:W-:Y:S02]  /*5b20*/  ISETP.GE.AND P4, PT, R236, c[0x0][0x220], PT ;  /* 0x00008800ec007a0c */ /* 0x000fe40003f86270 */
[----:B------:R-:W-:-:S07]  /*5b30*/  ISETP.GE.AND P3, PT, R235, c[0x0][0x220], PT ;  /* 0x00008800eb007a0c */ /* 0x000fce0003f66270 */
[-C--:B------:R-:W-:Y:S01]  /*5b40*/  @!P6 IADD3 R19, P1, R23, R166.reuse, RZ ;  /* 0x000000a61713e210 */ /* 0x080fe20007f3e0ff */
[----:B------:R1:W-:Y:S03]  /*5b50*/  @P6 STS.128 [R238+0x8000], RZ ;  /* 0x008000ffee006388 */ /* 0x0003e60000000c00 */
[----:B------:R-:W-:Y:S01]  /*5b60*/  @!P6 LEA R52, P2, R19, c[0x0][0x168], 0x1 ;  /* 0x00005a001334ea11 */ /* 0x000fe200078408ff */
[----:B------:R-:W-:Y:S01]  /*5b70*/  @!P6 IMAD.X R4, R18, 0x1, R165, P1 ;  /* 0x000000011204e824 */ /* 0x000fe200008e06a5 */
[----:B------:R-:W-:-:S04]  /*5b80*/  @!P5 IADD3 R17, P1, R23, R166, RZ ;  /* 0x000000a61711d210 */ /* 0x000fc80007f3e0ff */
[----:B------:R-:W-:Y:S01]  /*5b90*/  @!P6 LEA.HI.X R53, R19, c[0x0][0x16c], R4, 0x1, P2 ;  /* 0x00005b001335ea11 */ /* 0x000fe200010f0c04 */
[C-C-:B------:R-:W-:Y:S01]  /*5ba0*/  @!P5 IMAD.X R4, R18.reuse, 0x1, R165.reuse, P1 ;  /* 0x000000011204d824 */ /* 0x140fe200008e06a5 */
[----:B------:R-:W-:Y:S02]  /*5bb0*/  @!P5 LEA R36, P2, R17, c[0x0][0x168], 0x1 ;  /* 0x00005a001124da11 */ /* 0x000fe400078408ff */
[-C--:B------:R-:W-:Y:S01]  /*5bc0*/  @!P4 IADD3 R19, P1, R23, R166.reuse, RZ ;  /* 0x000000a61713c210 */ /* 0x080fe20007f3e0ff */
[----:B------:R-:W-:Y:S01]  /*5bd0*/  @!PT LDS RZ, [RZ] ;  /* 0x00000000fffff984 */ /* 0x000fe20000000800 */
[----:B------:R-:W-:Y:S01]  /*5be0*/  @!PT LDS RZ, [RZ] ;  /* 0x00000000fffff984 */ /* 0x000fe20000000800 */
[----:B------:R-:W-:Y:S01]  /*5bf0*/  @!PT LDS RZ, [RZ] ;  /* 0x00000000fffff984 */ /* 0x000fe20000000800 */
[----:B------:R1:W-:Y:S01]  /*5c00*/  @!P6 LDGSTS.E.BYPASS.LTC128B.128 [R238+0x8000], [R52.64] ;  /* 0x0800000034eeefae */ /* 0x0003e2000b901d5e */
[----:B------:R-:W-:Y:S02]  /*5c10*/  @!P5 LEA.HI.X R37, R17, c[0x0][0x16c], R4, 0x1, P2 ;  /* 0x00005b001125da11 */ /* 0x000fe400010f0c04 */
[----:B------:R-:W-:Y:S01]  /*5c20*/  @!P4 LEA R34, P2, R19, c[0x0][0x168], 0x1 ;  /* 0x00005a001322ca11 */ /* 0x000fe200078408ff */
[C-C-:B------:R-:W-:Y:S01]  /*5c30*/  @!P4 IMAD.X R4, R18.reuse, 0x1, R165.reuse, P1 ;  /* 0x000000011204c824 */ /* 0x140fe200008e06a5 */
[----:B------:R-:W-:Y:S01]  /*5c40*/  @!P3 IADD3 R17, P1, R23, R166, RZ ;  /* 0x000000a61711b210 */ /* 0x000fe20007f3e0ff */
[----:B------:R1:W-:Y:S03]  /*5c50*/  @P5 STS.128 [R238+0xa000], RZ ;  /* 0x00a000ffee005388 */ /* 0x0003e60000000c00 */
[----:B------:R-:W-:Y:S01]  /*5c60*/  @!P4 LEA.HI.X R35, R19, c[0x0][0x16c], R4, 0x1, P2 ;  /* 0x00005b001323ca11 */ /* 0x000fe200010f0c04 */
[----:B------:R-:W-:Y:S01]  /*5c70*/  @!P3 IMAD.X R4, R18, 0x1, R165, P1 ;  /* 0x000000011204b824 */ /* 0x000fe200008e06a5 */
[----:B------:R-:W-:Y:S01]  /*5c80*/  @!P3 LEA R32, P1, R17, c[0x0][0x168], 0x1 ;  /* 0x00005a001120ba11 */ /* 0x000fe200078208ff */
[----:B------:R-:W-:Y:S01]  /*5c90*/  @!PT LDS RZ, [RZ] ;  /* 0x00000000fffff984 */ /* 0x000fe20000000800 */
[----:B------:R-:W-:Y:S01]  /*5ca0*/  @!PT LDS RZ, [RZ] ;  /* 0x00000000fffff984 */ /* 0x000fe20000000800 */
[----:B------:R-:W-:Y:S01]  /*5cb0*/  @!PT LDS RZ, [RZ] ;  /* 0x00000000fffff984 */ /* 0x000fe20000000800 */
[----:B------:R1:W-:Y:S01]  /*5cc0*/  @!P5 LDGSTS.E.BYPASS.LTC128B.128 [R238+0xa000], [R36.64+0x80] ;  /* 0x0a00008024eedfae */ /* 0x0003e2000b901d5e */
[----:B------:R-:W-:-:S02]  /*5cd0*/  IADD3 R19, P2, R23, UR24, RZ ;  /* 0x0000001817137c10 */ /* 0x000fc4000ff5e0ff */
[----:B------:R-:W-:Y:S01]  /*5ce0*/  @!P3 LEA.HI.X R33, R17, c[0x0][0x16c], R4, 0x1, P1 ;  /* 0x00005b001121ba11 */ /* 0x000fe200008f0c04 */
[----:B------:R1:W-:Y:S01]  /*5cf0*/  @P4 STS.128 [R238+0xc000], RZ ;  /* 0x00c000ffee004388 */ /* 0x0003e20000000c00 */
[----:B------:R-:W-:Y:S02]  /*5d00*/  IADD3.X R16, R18, UR23, RZ, P2, !PT ;  /* 0x0000001712107c10 */ /* 0x000fe400097fe4ff */
[-C--:B------:R-:W-:Y:S01]  /*5d10*/  @!P6 IADD3 R25, P1, R19, R166.reuse, RZ ;  /* 0x000000a61319e210 */ /* 0x080fe20007f3e0ff */
[----:B------:R-:W-:Y:S01]  /*5d20*/  @!PT LDS RZ, [RZ] ;  /* 0x00000000fffff984 */ /* 0x000fe20000000800 */
[----:B------:R-:W-:Y:S01]  /*5d30*/  @!PT LDS RZ, [RZ] ;  /* 0x00000000fffff984 */ /* 0x000fe20000000800 */
[----:B------:R-:W-:Y:S01]  /*5d40*/  @!PT LDS RZ, [RZ] ;  /* 0x00000000fffff984 */ /* 0x000fe20000000800 */
[----:B------:R1:W-:Y:S03]  /*5d50*/  @!P4 LDGSTS.E.BYPASS.LTC128B.128 [R238+0xc000], [R34.64+0x100] ;  /* 0x0c00010022eecfae */ /* 0x0003e6000b901d5e */
[----:B------:R-:W-:Y:S01]  /*5d60*/  @!P6 LEA R40, P2, R25, c[0x0][0x168], 0x1 ;  /* 0x00005a001928ea11 */ /* 0x000fe200078408ff */
[C-C-:B------:R-:W-:Y:S01]  /*5d70*/  @!P6 IMAD.X R4, R16.reuse, 0x1, R165.reuse, P1 ;  /* 0x000000011004e824 */ /* 0x140fe200008e06a5 */
[-C--:B------:R-:W-:Y:S01]  /*5d80*/  @!P5 IADD3 R17, P1, R19, R166.reuse, RZ ;  /* 0x000000a61311d210 */ /* 0x080fe20007f3e0ff */
        /* <DEDUP_REMOVED lines=8> */
[----:B------:R-:W-:-:S02]  /*5e10*/  @!P4 IADD3 R25, P1, R19, R166, RZ ;  /* 0x000000a61319c210 */ /* 0x000fc40007f3e0ff */
[----:B------:R-:W-:Y:S01]  /*5e20*/  @!P5 LEA.HI.X R31, R17, c[0x0][0x16c], R4, 0x1, P2 ;  /* 0x00005b00111fda11 */ /* 0x000fe200010f0c04 */
[----:B------:R1:W-:Y:S01]  /*5e30*/  @P6 STS.128 [R238+0x8800], RZ ;  /* 0x008800ffee006388 */ /* 0x0003e20000000c00 */
[----:B------:R-:W-:Y:S01]  /*5e40*/  @!P4 LEA R28, P2, R25, c[0x0][0x168], 0x1 ;  /* 0x00005a00191cca11 */ /* 0x000fe200078408ff */
[C-C-:B------:R-:W-:Y:S01]  /*5e50*/  @!P4 IMAD.X R4, R16.reuse, 0x1, R165.reuse, P1 ;  /* 0x000000011004c824 */ /* 0x140fe200008e06a5 */
[----:B------:R-:W-:Y:S01]  /*5e60*/  @!P3 IADD3 R17, P1, R19, R166, RZ ;  /* 0x000000a61311b210 */ /* 0x000fe20007f3e0ff */
[----:B------:R-:W-:Y:S01]  /*5e70*/  @!PT LDS RZ, [RZ] ;  /* 0x00000000fffff984 */ /* 0x000fe20000000800 */
[----:B------:R-:W-:Y:S01]  /*5e80*/  @!PT LDS RZ, [RZ] ;  /* 0x00000000fffff984 */ /* 0x000fe20000000800 */
[----:B------:R-:W-:Y:S01]  /*5e90*/  @!PT LDS RZ, [RZ] ;  /* 0x00000000fffff984 */ /* 0x000fe20000000800 */
[----:B------:R1:W-:Y:S03]  /*5ea0*/  @!P6 LDGSTS.E.BYPASS.LTC128B.128 [R238+0x8800], [R40.64] ;  /* 0x0880000028eeefae */ /* 0x0003e6000b901d5e */
[----:B------:R-:W-:Y:S01]  /*5eb0*/  @!P4 LEA.HI.X R29, R25, c[0x0][0x16c], R4, 0x1, P2 ;  /* 0x00005b00191dca11 */ /* 0x000fe200010f0c04 */
[----:B------:R-:W-:Y:S01]  /*5ec0*/  @!P3 IMAD.X R4, R16, 0x1, R165, P1 ;  /* 0x000000011004b824 */ /* 0x000fe200008e06a5 */
[----:B------:R-:W-:Y:S01]  /*5ed0*/  @!P3 LEA R26, P1, R17, c[0x0][0x168], 0x1 ;  /* 0x00005a00111aba11 */ /* 0x000fe200078208ff */
[----:B------:R1:W-:Y:S01]  /*5ee0*/  @P5 STS.128 [R238+0xa800], RZ ;  /* 0x00a800ffee005388 */ /* 0x0003e20000000c00 */
[----:B------:R-:W-:-:S02]  /*5ef0*/  IADD3 R19, P2, R19, UR24, RZ ;  /* 0x0000001813137c10 */ /* 0x000fc4000ff5e0ff */
[----:B------:R-:W-:Y:S01]  /*5f00*/  @!P3 LEA.HI.X R27, R17, c[0x0][0x16c], R4, 0x1, P1 ;  /* 0x00005b00111bba11 */ /* 0x000fe200008f0c04 */
[----:B------:R-:W-:Y:S01]  /*5f10*/  @!PT LDS RZ, [RZ] ;  /* 0x00000000fffff984 */ /* 0x000fe20000000800 */
[----:B------:R-:W-:Y:S01]  /*5f20*/  @!PT LDS RZ, [RZ] ;  /* 0x00000000fffff984 */ /* 0x000fe20000000800 */
[----:B------:R-:W-:Y:S01]  /*5f30*/  @!PT LDS RZ, [RZ] ;  /* 0x00000000fffff984 */ /* 0x000fe20000000800 */
[----:B------:R1:W-:Y:S01]  /*5f40*/  @!P5 LDGSTS.E.BYPASS.LTC128B.128 [R238+0xa800], [R30.64+0x80] ;  /* 0x0a8000801eeedfae */ /* 0x0003e2000b901d5e */
[----:B------:R-:W-:Y:S02]  /*5f50*/  IADD3.X R16, R16, UR23, RZ, P2, !PT ;  /* 0x0000001710107c10 */ /* 0x000fe400097fe4ff */
[-C--:B------:R-:W-:Y:S01]  /*5f60*/  @!P6 IADD3 R17, P1, R19, R166.reuse, RZ ;  /* 0x000000a61311e210 */ /* 0x080fe20007f3e0ff */
[----:B------:R1:W-:Y:S03]  /*5f70*/  @P4 STS.128 [R238+0xc800], RZ ;  /* 0x00c800ffee004388 */ /* 0x0003e60000000c00 */
[----:B------:R-:W-:Y:S01]  /*5f80*/  @!P6 LEA R38, P2, R17, c[0x0][0x168], 0x1 ;  /* 0x00005a001126ea11 */ /* 0x000fe200078408ff */
[C-C-:B------:R-:W-:Y:S01]  /*5f90*/  @!P6 IMAD.X R4, R16.reuse, 0x1, R165.reuse, P1 ;  /* 0x000000011004e824 */ /* 0x140fe200008e06a5 */
[-C--:B------:R-:W-:Y:S01]  /*5fa0*/  @!P5 IADD3 R25, P1, R19, R166.reuse, RZ ;  /* 0x000000a61319d210 */ /* 0x080fe20007f3e0ff */
[----:B------:R-:W-:Y:S01]  /*5fb0*/  @!PT LDS RZ, [RZ] ;  /* 0x00000000fffff984 */ /* 0x000fe20000000800 */
[----:B------:R-:W-:Y:S01]  /*5fc0*/  @!PT LDS RZ, [RZ] ;  /* 0x00000000fffff984 */ /* 0x000fe20000000800 */
[----:B------:R-:W-:Y:S01]  /*5fd0*/  @!PT LDS RZ, [RZ] ;  /* 0x00000000fffff984 */ /* 0x000fe20000000800 */
[----:B------:R1:W-:Y:S03]  /*5fe0*/  @!P4 LDGSTS.E.BYPASS.LTC128B.128 [R238+0xc800], [R28.64+0x100] ;  /* 0x0c8001001ceecfae */ /* 0x0003e6000b901d5e */
[----:B------:R-:W-:Y:S01]  /*5ff0*/  @!P6 LEA.HI.X R39, R17, c[0x0][0x16c], R4, 0x1, P2 ;  /* 0x00005b001127ea11 */ /* 0x000fe200010f0c04 */
[----:B------:R-:W-:Y:S01]  /*6000*/  @!P5 IMAD.X R4, R16, 0x1, R165, P1 ;  /* 0x000000011004d824 */ /* 0x000fe200008e06a5 */
[----:B------:R-:W-:Y:S01]  /*6010*/  @!P4 IADD3 R17, P1, R19, R166, RZ ;  /* 0x000000a61311c210 */ /* 0x000fe20007f3e0ff */
[----:B------:R1:W-:Y:S01]  /*6020*/  @P3 STS.128 [R238+0xe800], RZ ;  /* 0x00e800ffee003388 */ /* 0x0003e20000000c00 */
[----:B------:R-:W-:-:S03]  /*6030*/  @!P5 LEA R24, P2, R25, c[0x0][0x168], 0x1 ;  /* 0x00005a001918da11 */ /* 0x000fc600078408ff */
[C-C-:B------:R-:W-:Y:S01]  /*6040*/  @!P4 IMAD.X R6, R16.reuse, 0x1, R165.reuse, P1 ;  /* 0x000000011006c824 */ /* 0x140fe200008e06a5 */
[----:B------:R-:W-:Y:S01]  /*6050*/  @!P5 LEA.HI.X R25, R25, c[0x0][0x16c], R4, 0x1, P2 ;  /* 0x00005b001919da11 */ /* 0x000fe200010f0c04 */
[----:B------:R-:W-:Y:S01]  /*6060*/  @!PT LDS RZ, [RZ] ;  /* 0x00000000fffff984 */ /* 0x000fe20000000800 */
[----:B------:R-:W-:Y:S01]  /*6070*/  @!PT LDS RZ, [RZ] ;  /* 0x00000000fffff984 */ /* 0x000fe20000000800 */
[----:B------:R-:W-:Y:S01]  /*6080*/  @!PT LDS RZ, [RZ] ;  /* 0x00000000fffff984 */ /* 0x000fe20000000800 */
[----:B------:R1:W-:Y:S01]  /*6090*/  @!P3 LDGSTS.E.BYPASS.LTC128B.128 [R238+0xe800], [R26.64+0x180] ;  /* 0x0e8001801aeebfae */ /* 0x0003e2000b901d5e */
[----:B------:R-:W-:Y:S02]  /*60a0*/  @!P4 LEA R54, P2, R17, c[0x0][0x168], 0x1 ;  /* 0x00005a001136ca11 */ /* 0x000fe400078408ff */
[----:B------:R-:W-:Y:S01]  /*60b0*/  @!P3 IADD3 R4, P1, R19, R166, RZ ;  /* 0x000000a61304b210 */ /* 0x000fe20007f3e0ff */
[----:B------:R1:W-:Y:S01]  /*60c0*/  @P6 STS.128 [R238+0x9000], RZ ;  /* 0x009000ffee006388 */ /* 0x0003e20000000c00 */
[----:B------:R-:W-:Y:S02]  /*60d0*/  @!P4 LEA.HI.X R55, R17, c[0x0][0x16c], R6, 0x1, P2 ;  /* 0x00005b001137ca11 */ /* 0x000fe400010f0c06 */
[----:B------:R-:W-:Y:S01]  /*60e0*/  IADD3 R19, P2, R19, UR24, RZ ;  /* 0x0000001813137c10 */ /* 0x000fe2000ff5e0ff */
[----:B------:R-:W-:Y:S01]  /*60f0*/  @!P3 IMAD.X R17, R16, 0x1, R165, P1 ;  /* 0x000000011011b824 */ /* 0x000fe200008e06a5 */
[----:B------:R-:W-:Y:S01]  /*6100*/  @!P3 LEA R56, P1, R4, c[0x0][0x168], 0x1 ;  /* 0x00005a000438ba11 */ /* 0x000fe200078208ff */
[----:B------:R-:W-:Y:S01]  /*6110*/  @!PT LDS RZ, [RZ] ;  /* 0x00000000fffff984 */ /* 0x000fe20000000800 */
[----:B------:R-:W-:Y:S01]  /*6120*/  @!PT LDS RZ, [RZ] ;  /* 0x00000000fffff984 */ /* 0x000fe20000000800 */
[----:B------:R-:W-:Y:S01]  /*6130*/  @!PT LDS RZ, [RZ] ;  /* 0x00000000fffff984 */ /* 0x000fe20000000800 */
[----:B------:R1:W-:Y:S01]  /*6140*/  @!P6 LDGSTS.E.BYPASS.LTC128B.128 [R238+0x9000], [R38.64] ;  /* 0x0900000026eeefae */ /* 0x0003e2000b901d5e */
[----:B------:R-:W-:-:S02]  /*6150*/  IADD3.X R16, R16, UR23, RZ, P2, !PT ;  /* 0x0000001710107c10 */ /* 0x000fc400097fe4ff */
[----:B------:R-:W-:Y:S01]  /*6160*/  @!P3 LEA.HI.X R57, R4, c[0x0][0x16c], R17, 0x1, P1 ;  /* 0x00005b000439ba11 */ /* 0x000fe200008f0c11 */
[----:B------:R1:W-:Y:S01]  /*6170*/  @P5 STS.128 [R238+0xb000], RZ ;  /* 0x00b000ffee005388 */ /* 0x0003e20000000c00 */
[----:B------:R-:W-:-:S03]  /*6180*/  @!P6 IADD3 R43, P1, R19, R166, RZ ;  /* 0x000000a6132be210 */ /* 0x000fc60007f3e0ff */
[----:B------:R-:W-:Y:S01]  /*6190*/  @!PT LDS RZ, [RZ] ;  /* 0x00000000fffff984 */ /* 0x000fe20000000800 */
[----:B------:R-:W-:Y:S01]  /*61a0*/  @!PT LDS RZ, [RZ] ;  /* 0x00000000fffff984 */ /* 0x000fe20000000800 */
[----:B------:R-:W-:Y:S01]  /*61b0*/  @!PT LDS RZ, [RZ] ;  /* 0x00000000fffff984 */ /* 0x000fe20000000800 */
[----:B------:R1:W-:Y:S01]  /*61c0*/  @!P5 LDGSTS.E.BYPASS.LTC128B.128 [R238+0xb000], [R24.64+0x80] ;  /* 0x0b00008018eedfae */ /* 0x0003e2000b901d5e */
        /* <DEDUP_REMOVED lines=13> */
[----:B------:R1:W-:Y:S02]  /*62a0*/  @P3 STS.128 [R238+0xf000], RZ ;  /* 0x00f000ffee003388 */ /* 0x0003e40000000c00 */
[----:B------:R-:W-:Y:S01]  /*62b0*/  @!P4 IMAD.X R17, R16, 0x1, R165, P1 ;  /* 0x000000011011c824 */ /* 0x000fe200008e06a5 */
[C---:B------:R-:W-:Y:S01]  /*62c0*/  @!P4 LEA R60, P1, R4.reuse, c[0x0][0x168], 0x1 ;  /* 0x00005a00043cca11 */ /* 0x040fe200078208ff */
[----:B------:R-:W-:Y:S01]  /*62d0*/  @!PT LDS RZ, [RZ] ;  /* 0x00000000fffff984 */ /* 0x000fe20000000800 */
[----:B------:R-:W-:Y:S01]  /*62e0*/  @!PT LDS RZ, [RZ] ;  /* 0x00000000fffff984 */ /* 0x000fe20000000800 */
[----:B------:R-:W-:Y:S01]  /*62f0*/  @!PT LDS RZ, [RZ] ;  /* 0x00000000fffff984 */ /* 0x000fe20000000800 */
[----:B------:R1:W-:Y:S03]  /*6300*/  @!P3 LDGSTS.E.BYPASS.LTC128B.128 [R238+0xf000], [R56.64+0x180] ;  /* 0x0f00018038eebfae */ /* 0x0003e6000b901d5e */
[----:B------:R-:W-:Y:S01]  /*6310*/  @!P4 LEA.HI.X R61, R4, c[0x0][0x16c], R17, 0x1, P1 ;  /* 0x00005b00043dca11 */ /* 0x000fe200008f0c11 */
        /* <DEDUP_REMOVED lines=17> */
[----:B------:R-:W-:-:S05]  /*6430*/  IADD3 R19, P1, R19, R166, RZ ;  /* 0x000000a613137210 */ /* 0x000fca0007f3e0ff */
[----:B------:R-:W-:Y:S01]  /*6440*/  IMAD.X R16, R16, 0x1, R165, P1 ;  /* 0x0000000110107824 */ /* 0x000fe200008e06a5 */
[----:B-1----:R-:W-:-:S04]  /*6450*/  LEA R24, P1, R19, c[0x0][0x168], 0x1 ;  /* 0x00005a0013187a11 */ /* 0x002fc800078208ff */
[----:B------:R-:W-:-:S05]  /*6460*/  LEA.HI.X R25, R19, c[0x0][0x16c], R16, 0x1, P1 ;  /* 0x00005b0013197a11 */ /* 0x000fca00008f0c10 */
[----:B------:R-:W-:Y:S01]  /*6470*/  @!PT LDS RZ, [RZ] ;  /* 0x00000000fffff984 */ /* 0x000fe20000000800 */
[----:B------:R-:W-:Y:S01]  /*6480*/  @!PT LDS RZ, [RZ] ;  /* 0x00000000fffff984 */ /* 0x000fe20000000800 */
[----:B------:R-:W-:Y:S01]  /*6490*/  @!PT LDS RZ, [RZ] ;  /* 0x00000000fffff984 */ /* 0x000fe20000000800 */
[----:B------:R1:W-:Y:S04]  /*64a0*/  LDGSTS.E.BYPASS.LTC128B.128 [R238+0xf800], [R24.64+0x180] ;  /* 0x0f80018018ee7fae */ /* 0x0003e8000b901d5e */
.L_x_720:
[----:B------:R-:W-:Y:S05]  /*64b0*/  BSYNC B0 ;  /* 0x0000000000007941 */ /* 0x000fea0003800000 */
.L_x_719:
[----:B------:R-:W0:Y:S01]  /*64c0*/  LDGDEPBAR ;  /* 0x00000000000079af */ /* 0x000e220000000000 */
[----:B------:R-:W-:-:S04]  /*64d0*/  IADD3 R166, P1, R23, R166, RZ ;  /* 0x000000a617a67210 */ /* 0x000fc80007f3e0ff */
[----:B------:R-:W-:Y:S02]  /*64e0*/  IADD3.X R165, R18, R165, RZ, P1, !PT ;  /* 0x000000a512a57210 */ /* 0x000fe40000ffe4ff */
.L_x_716:
[----:B------:R-:W-:Y:S02]  /*64f0*/  FMNMX.FTZ R16, R3, R49, !PT ;  /* 0x0000003103107209 */ /* 0x000fe40007810000 */
[----:B------:R-:W-:Y:S02]  /*6500*/  FMNMX.FTZ R17, R50, R51, !PT ;  /* 0x0000003332117209 */ /* 0x000fe40007810000 */
[----:B------:R-:W-:Y:S02]  /*6510*/  FMNMX.FTZ R16, R21, R16, !PT ;  /* 0x0000001015107209 */ /* 0x000fe40007810000 */
[----:B------:R-:W-:Y:S02]  /*6520*/  FMNMX.FTZ R17, R46, R17, !PT ;  /* 0x000000112e117209 */ /* 0x000fe40007810000 */
[----:B------:R-:W-:Y:S02]  /*6530*/  FMNMX.FTZ R16, R45, R16, !PT ;  /* 0x000000102d107209 */ /* 0x000fe40007810000 */
[----:B------:R-:W-:-:S02]  /*6540*/  FMNMX.FTZ R17, R2, R17, !PT ;  /* 0x0000001102117209 */ /* 0x000fc40007810000 */
        /* <DEDUP_REMOVED lines=24> */
[----:B------:R-:W-:Y:S01]  /*66d0*/  SHF.L.U32 R228, R0, 0x1, RZ ;  /* 0x0000000100e47819 */ /* 0x000fe200000006ff */
[----:B------:R-:W2:Y:S03]  /*66e0*/  SHFL.BFLY PT, R19, R16, 0x2, 0x1f ;  /* 0x0c401f0010137f89 */ /* 0x000ea600000e0000 */
[-C--:B------:R-:W-:Y:S01]  /*66f0*/  LEA R226, R7, R228.reuse, 0x1 ;  /* 0x000000e407e27211 */ /* 0x080fe200078e08ff */
[----:B------:R-:W3:Y:S01]  /*6700*/  SHFL.BFLY PT, R17, R6, 0x2, 0x1f ;  /* 0x0c401f0006117f89 */ /* 0x000ee200000e0000 */
[C---:B------:R-:W-:Y:S02]  /*6710*/  LEA R225, R5.reuse, R228, 0x1 ;  /* 0x000000e405e17211 */ /* 0x040fe400078e08ff */
[----:B------:R-:W-:Y:S01]  /*6720*/  LEA R224, R5, R226, 0x1 ;  /* 0x000000e205e07211 */ /* 0x000fe200078e08ff */
[----:B-1----:R-:W-:Y:S04]  /*6730*/  LDSM.16.MT88.4 R36, [R228+0x10000] ;  /* 0x01000000e424783b */ /* 0x002fe80000004200 */
[----:B------:R-:W-:Y:S04]  /*6740*/  LDSM.16.MT88.4 R52, [R225+0x10000] ;  /* 0x01000000e134783b */ /* 0x000fe80000004200 */
[----:B------:R-:W-:Y:S04]  /*6750*/  LDSM.16.MT88.4 R60, [R224+0x10000] ;  /* 0x01000000e03c783b */ /* 0x000fe80000004200 */
[----:B------:R-:W-:Y:S01]  /*6760*/  LDSM.16.MT88.4 R68, [R228+0x12000] ;  /* 0x01200000e444783b */ /* 0x000fe20000004200 */
[----:B--2---:R-:W-:-:S03]  /*6770*/  FMNMX.FTZ R19, R16, R19, !PT ;  /* 0x0000001310137209 */ /* 0x004fc60007810000 */
[----:B------:R-:W-:Y:S01]  /*6780*/  LDSM.16.MT88.4 R76, [R226+0x12000] ;  /* 0x01200000e24c783b */ /* 0x000fe20000004200 */
[----:B---3--:R-:W-:-:S03]  /*6790*/  FMNMX.FTZ R17, R6, R17, !PT ;  /* 0x0000001106117209 */ /* 0x008fc60007810000 */
[----:B------:R-:W1:Y:S04]  /*67a0*/  SHFL.BFLY PT, R164, R19, 0x1, 0x1f ;  /* 0x0c201f0013a47f89 */ /* 0x000e6800000e0000 */
[----:B------:R-:W2:Y:S04]  /*67b0*/  SHFL.BFLY PT, R4, R17, 0x1, 0x1f ;  /* 0x0c201f0011047f89 */ /* 0x000ea800000e0000 */
[----:B------:R-:W-:Y:S04]  /*67c0*/  LDSM.16.MT88.4 R84, [R225+0x12000] ;  /* 0x01200000e154783b */ /* 0x000fe80000004200 */
[----:B------:R-:W-:Y:S04]  /*67d0*/  LDSM.16.MT88.4 R92, [R224+0x12000] ;  /* 0x01200000e05c783b */ /* 0x000fe80000004200 */
[----:B------:R-:W-:Y:S04]  /*67e0*/  LDSM.16.MT88.4 R100, [R228+0x14000] ;  /* 0x01400000e464783b */ /* 0x000fe80000004200 */
[----:B------:R-:W-:Y:S01]  /*67f0*/  LDSM.16.MT88.4 R108, [R226+0x14000] ;  /* 0x01400000e26c783b */ /* 0x000fe20000004200 */
[----:B-1----:R-:W-:-:S03]  /*6800*/  FMNMX.FTZ R164, R19, R164, !PT ;  /* 0x000000a413a47209 */ /* 0x002fc60007810000 */
[----:B------:R-:W-:Y:S01]  /*6810*/  LDSM.16.MT88.4 R116, [R225+0x14000] ;  /* 0x01400000e174783b */ /* 0x000fe20000004200 */
[C---:B------:R-:W-:Y:S01]  /*6820*/  FSETP.NEU.FTZ.AND P1, PT, R164.reuse, -INF , PT ;  /* 0xff800000a400780b */ /* 0x040fe20003f3d000 */
[----:B------:R-:W-:Y:S02]  /*6830*/  FMUL.FTZ R200, R164, c[0x0][0x23c] ;  /* 0x00008f00a4c87a20 */ /* 0x000fe40000410000 */
[----:B------:R-:W-:Y:S03]  /*6840*/  LDSM.16.MT88.4 R124, [R224+0x14000] ;  /* 0x01400000e07c783b */ /* 0x000fe60000004200 */
[----:B------:R-:W-:Y:S01]  /*6850*/  FSEL R200, R200, RZ, P1 ;  /* 0x000000ffc8c87208 */ /* 0x000fe20000800000 */
[----:B------:R-:W-:Y:S04]  /*6860*/  LDSM.16.MT88.4 R132, [R228+0x16000] ;  /* 0x01600000e484783b */ /* 0x000fe80000004200 */
[--C-:B------:R-:W-:Y:S01]  /*6870*/  FFMA.FTZ R181, R3, c[0x0][0x23c], -R200.reuse ;  /* 0x00008f0003b57a23 */ /* 0x100fe200000108c8 */
[----:B--2---:R-:W-:Y:S01]  /*6880*/  FMNMX.FTZ R3, R17, R4, !PT ;  /* 0x0000000411037209 */ /* 0x004fe20007810000 */
[--C-:B------:R-:W-:Y:S01]  /*6890*/  FFMA.FTZ R175, R45, c[0x0][0x23c], -R200.reuse ;  /* 0x00008f002daf7a23 */ /* 0x100fe200000108c8 */
[----:B------:R-:W-:Y:S01]  /*68a0*/  LDSM.16.MT88.4 R156, [R226+0x16000] ;  /* 0x01600000e29c783b */ /* 0x000fe20000004200 */
[--C-:B------:R-:W-:Y:S01]  /*68b0*/  FFMA.FTZ R180, R49, c[0x0][0x23c], -R200.reuse ;  /* 0x00008f0031b47a23 */ /* 0x100fe200000108c8 */
[C---:B------:R-:W-:Y:S01]  /*68c0*/  FSETP.NEU.FTZ.AND P1, PT, R3.reuse, -INF , PT ;  /* 0xff8000000300780b */ /* 0x040fe20003f3d000 */
[----:B------:R-:W-:Y:S01]  /*68d0*/  FMUL.FTZ R191, R3, c[0x0][0x23c] ;  /* 0x00008f0003bf7a20 */ /* 0x000fe20000410000 */
[----:B------:R-:W-:Y:S01]  /*68e0*/  LDSM.16.MT88.4 R144, [R225+0x16000] ;  /* 0x01600000e190783b */ /* 0x000fe20000004200 */
[--C-:B------:R-:W-:Y:S01]  /*68f0*/  FFMA.FTZ R178, R21, c[0x0][0x23c], -R200.reuse ;  /* 0x00008f0015b27a23 */ /* 0x100fe200000108c8 */
[----:B------:R-:W-:Y:S01]  /*6900*/  MUFU.EX2 R181, R181 ;  /* 0x000000b500b57308 */ /* 0x000fe20000000800 */
[--C-:B------:R-:W-:Y:S01]  /*6910*/  FFMA.FTZ R179, R11, c[0x0][0x23c], -R200.reuse ;  /* 0x00008f000bb37a23 */ /* 0x100fe200000108c8 */
[----:B------:R-:W-:Y:S01]  /*6920*/  FSEL R191, R191, RZ, P1 ;  /* 0x000000ffbfbf7208 */ /* 0x000fe20000800000 */
[----:B------:R-:W-:Y:S01]  /*6930*/  LDSM.16.MT88.4 R4, [R224+0x16000] ;  /* 0x01600000e004783b */ /* 0x000fe20000004200 */
[--C-:B------:R-:W-:Y:S01]  /*6940*/  FFMA.FTZ R174, R15, c[0x0][0x23c], -R200.reuse ;  /* 0x00008f000fae7a23 */ /* 0x100fe200000108c8 */
[----:B------:R-:W-:Y:S01]  /*6950*/  LEA R244, P1, R166, c[0x0][0x168], 0x1 ;  /* 0x00005a00a6f47a11 */ /* 0x000fe200078208ff */
[--C-:B------:R-:W-:Y:S01]  /*6960*/  FFMA.FTZ R173, R9, c[0x0][0x23c], -R200.reuse ;  /* 0x00008f0009ad7a23 */ /* 0x100fe200000108c8 */
[----:B------:R-:W-:Y:S01]  /*6970*/  LDSM.16.MT88.4 R16, [R226+0x10800] ;  /* 0x01080000e210783b */ /* 0x000fe20000004200 */
[--C-:B------:R-:W-:Y:S01]  /*6980*/  FFMA.FTZ R185, R46, c[0x0][0x23c], -R191.reuse ;  /* 0x00008f002eb97a23 */ /* 0x100fe200000108bf */
[----:B------:R-:W1:Y:S01]  /*6990*/  MUFU.EX2 R180, R180 ;  /* 0x000000b400b47308 */ /* 0x000e620000000800 */
[--C-:B------:R-:W-:Y:S01]  /*69a0*/  FFMA.FTZ R183, R50, c[0x0][0x23c], -R191.reuse ;  /* 0x00008f0032b77a23 */ /* 0x100fe200000108bf */
[----:B------:R-:W2:Y:S01]  /*69b0*/  LDSM.16.MT88.4 R44, [R226+0x10000] ;  /* 0x01000000e22c783b */ /* 0x000ea20000004200 */
[----:B------:R-:W-:Y:S01]  /*69c0*/  FFMA.FTZ R182, R51, c[0x0][0x23c], -R191 ;  /* 0x00008f0033b67a23 */ /* 0x000fe200000108bf */
[----:B------:R-:W-:Y:S01]  /*69d0*/  LEA.HI.X R243, R166, c[0x0][0x16c], R165, 0x1, P1 ;  /* 0x00005b00a6f37a11 */ /* 0x000fe200008f0ca5 */
[--C-:B------:R-:W-:Y:S01]  /*69e0*/  FFMA.FTZ R176, R2, c[0x0][0x23c], -R191.reuse ;  /* 0x00008f0002b07a23 */ /* 0x100fe200000108bf */
[----:B------:R-:W-:Y:S01]  /*69f0*/  LDSM.16.MT88.4 R24, [R228+0x10800] ;  /* 0x01080000e418783b */ /* 0x000fe20000004200 */
[----:B------:R-:W-:Y:S01]  /*6a00*/  FFMA.FTZ R2, R13, c[0x0][0x23c], -R200 ;  /* 0x00008f000d027a23 */ /* 0x000fe200000108c8 */
[----:B------:R-:W-:Y:S01]  /*6a10*/  MUFU.EX2 R178, R178 ;  /* 0x000000b200b27308 */ /* 0x000fe20000000800 */
[--C-:B------:R-:W-:Y:S01]  /*6a20*/  FFMA.FTZ R177, R14, c[0x0][0x23c], -R191.reuse ;  /* 0x00008f000eb17a23 */ /* 0x100fe200000108bf */
[----:B------:R-:W-:Y:S01]  /*6a30*/  LDSM.16.MT88.4 R20, [R228+0x12800] ;  /* 0x01280000e414783b */ /* 0x000fe20000004200 */
[----:B------:R-:W-:-:S02]  /*6a40*/  FFMA.FTZ R172, R12, c[0x0][0x23c], -R191 ;  /* 0x00008f000cac7a23 */ /* 0x000fc400000108bf */
[--C-:B------:R-:W-:Y:S01]  /*6a50*/  FFMA.FTZ R167, R10, c[0x0][0x23c], -R191.reuse ;  /* 0x00008f000aa77a23 */ /* 0x100fe200000108bf */
[----:B------:R-:W3:Y:S01]  /*6a60*/  LDSM.16.MT88.4 R12, [R225+0x10800] ;  /* 0x01080000e10c783b */ /* 0x000ee20000004200 */
[--C-:B------:R-:W-:Y:S01]  /*6a70*/  FFMA.FTZ R0, R8, c[0x0][0x23c], -R191.reuse ;  /* 0x00008f0008007a23 */ /* 0x100fe200000108bf */
[----:B------:R-:W4:Y:S01]  /*6a80*/  MUFU.EX2 R175, R175 ;  /* 0x000000af00af7308 */ /* 0x000f220000000800 */
[----:B-1----:R-:W-:Y:S01]  /*6a90*/  F2FP.BF16.PACK_AB R148, R180, R181 ;  /* 0x000000b5b494723e */ /* 0x002fe200000010ff */
[----:B------:R-:W1:Y:S01]  /*6aa0*/  LDSM.16.MT88.4 R8, [R224+0x10800] ;  /* 0x01080000e008783b */ /* 0x000e620000004200 */
[--C-:B------:R-:W-:Y:S02]  /*6ab0*/  FFMA.FTZ R184, R195, c[0x0][0x23c], -R200.reuse ;  /* 0x00008f00c3b87a23 */ /* 0x100fe400000108c8 */
[--C-:B------:R-:W-:Y:S01]  /*6ac0*/  FFMA.FTZ R186, R193, c[0x0][0x23c], -R200.reuse ;  /* 0x00008f00c1ba7a23 */ /* 0x100fe200000108c8 */
[----:B------:R-:W-:Y:S01]  /*6ad0*/  LDSM.16.MT88.4 R168, [R226+0x12800] ;  /* 0x01280000e2a8783b */ /* 0x000fe20000004200 */
[--C-:B------:R-:W-:Y:S01]  /*6ae0*/  FFMA.FTZ R187, R187, c[0x0][0x23c], -R200.reuse ;  /* 0x00008f00bbbb7a23 */ /* 0x100fe200000108c8 */
[----:B------:R-:W-:Y:S01]  /*6af0*/  MUFU.EX2 R183, R183 ;  /* 0x000000b700b77308 */ /* 0x000fe20000000800 */
[----:B------:R-:W-:Y:S01]  /*6b00*/  FFMA.FTZ R189, R189, c[0x0][0x23c], -R200 ;  /* 0x00008f00bdbd7a23 */ /* 0x000fe200000108c8 */
[----:B------:R-:W-:Y:S01]  /*6b10*/  LDSM.16.MT88.4 R32, [R225+0x12800] ;  /* 0x01280000e120783b */ /* 0x000fe20000004200 */
[----:B------:R-:W-:-:S02]  /*6b20*/  FFMA.FTZ R190, R190, c[0x0][0x23c], -R191 ;  /* 0x00008f00bebe7a23 */ /* 0x000fc400000108bf */
[--C-:B------:R-:W-:Y:S01]  /*6b30*/  FFMA.FTZ R193, R204, c[0x0][0x23c], -R191.reuse ;  /* 0x00008f00ccc17a23 */ /* 0x100fe200000108bf */
[----:B------:R-:W-:Y:S01]  /*6b40*/  LDSM.16.MT88.4 R28, [R224+0x12800] ;  /* 0x01280000e01c783b */ /* 0x000fe20000004200 */
[--C-:B------:R-:W-:Y:S01]  /*6b50*/  FFMA.FTZ R192, R192, c[0x0][0x23c], -R191.reuse ;  /* 0x00008f00c0c07a23 */ /* 0x100fe200000108bf */
[----:B------:R-:W5:Y:S01]  /*6b60*/  MUFU.EX2 R182, R182 ;  /* 0x000000b600b67308 */ /* 0x000f620000000800 */
[----:B----4-:R-:W-:Y:S01]  /*6b70*/  F2FP.BF16.PACK_AB R150, R175, R178 ;  /* 0x000000b2af96723e */ /* 0x010fe200000010ff */
[----:B------:R-:W-:Y:S02]  /*6b80*/  FFMA.FTZ R195, R202, c[0x0][0x23c], -R191 ;  /* 0x00008f00cac37a23 */ /* 0x000fe400000108bf */
[--C-:B------:R-:W-:Y:S02]  /*6b90*/  FFMA.FTZ R202, R203, c[0x0][0x23c], -R200.reuse ;  /* 0x00008f00cbca7a23 */ /* 0x100fe400000108c8 */
[--C-:B------:R-:W-:Y:S02]  /*6ba0*/  FFMA.FTZ R201, R201, c[0x0][0x23c], -R200.reuse ;  /* 0x00008f00c9c97a23 */ /* 0x100fe400000108c8 */
[----:B------:R-:W-:Y:S01]  /*6bb0*/  MUFU.EX2 R185, R185 ;  /* 0x000000b900b97308 */ /* 0x000fe20000000800 */
[----:B------:R-:W-:-:S02]  /*6bc0*/  FFMA.FTZ R199, R199, c[0x0][0x23c], -R200 ;  /* 0x00008f00c7c77a23 */ /* 0x000fc400000108c8 */
[----:B------:R-:W-:Y:S02]  /*6bd0*/  FFMA.FTZ R200, R197, c[0x0][0x23c], -R200 ;  /* 0x00008f00c5c87a23 */ /* 0x000fe400000108c8 */
[--C-:B------:R-:W-:Y:S02]  /*6be0*/  FFMA.FTZ R197, R198, c[0x0][0x23c], -R191.reuse ;  /* 0x00008f00c6c57a23 */ /* 0x100fe400000108bf */
[--C-:B------:R-:W-:Y:S01]  /*6bf0*/  FFMA.FTZ R196, R196, c[0x0][0x23c], -R191.reuse ;  /* 0x00008f00c4c47a23 */ /* 0x100fe200000108bf */
[----:B------:R-:W4:Y:S01]  /*6c00*/  MUFU.EX2 R176, R176 ;  /* 0x000000b000b07308 */ /* 0x000f220000000800 */
[----:B-----5:R-:W-:Y:S01]  /*6c10*/  F2FP.BF16.PACK_AB R149, R182, R183 ;  /* 0x000000b7b695723e */ /* 0x020fe200000010ff */
[--C-:B------:R-:W-:Y:S02]  /*6c20*/  FFMA.FTZ R194, R194, c[0x0][0x23c], -R191.reuse ;  /* 0x00008f00c2c27a23 */ /* 0x100fe400000108bf */
[----:B------:R-:W-:Y:S02]  /*6c30*/  FFMA.FTZ R245, R188, c[0x0][0x23c], -R191 ;  /* 0x00008f00bcf57a23 */ /* 0x000fe400000108bf */
[----:B------:R-:W-:-:S02]  /*6c40*/  FADD.FTZ R181, R181, R180 ;  /* 0x000000b4b5b57221 */ /* 0x000fc40000010000 */
[----:B------:R-:W-:Y:S01]  /*6c50*/  MUFU.EX2 R179, R179 ;  /* 0x000000b300b37308 */ /* 0x000fe20000000800 */
[----:B------:R-:W-:Y:S02]  /*6c60*/  FADD.FTZ R182, R183, R182 ;  /* 0x000000b6b7b67221 */ /* 0x000fe40000010000 */
[----:B------:R-:W-:-:S04]  /*6c70*/  FADD.FTZ R178, R178, R181 ;  /* 0x000000b5b2b27221 */ /* 0x000fc80000010000 */
[----:B------:R-:W-:Y:S01]  /*6c80*/  FADD.FTZ R178, R175, R178 ;  /* 0x000000b2afb27221 */ /* 0x000fe20000010000 */
[----:B----4-:R-:W-:Y:S01]  /*6c90*/  F2FP.BF16.PACK_AB R151, R176, R185 ;  /* 0x000000b9b097723e */ /* 0x010fe200000010ff */
[----:B------:R-:W4:Y:S01]  /*6ca0*/  MUFU.EX2 R174, R174 ;  /* 0x000000ae00ae7308 */ /* 0x000f220000000800 */
[----:B------:R-:W-:-:S04]  /*6cb0*/  FADD.FTZ R185, R185, R182 ;  /* 0x000000b6b9b97221 */ /* 0x000fc80000010000 */
[----:B------:R-:W-:Y:S01]  /*6cc0*/  FADD.FTZ R176, R176, R185 ;  /* 0x000000b9b0b07221 */ /* 0x000fe20000010000 */
[C---:B--2---:R-:W-:Y:S02]  /*6cd0*/  HMMA.16816.F32.BF16 R40, R148.reuse, R44, RZ ;  /* 0x0000002c9428723c */ /* 0x044fe400000418ff */
[----:B------:R-:W-:Y:S06]  /*6ce0*/  MUFU.EX2 R173, R173 ;  /* 0x000000ad00ad7308 */ /* 0x000fec0000000800 */
[C---:B------:R-:W-:Y:S02]  /*6cf0*/  HMMA.16816.F32.BF16 R48, R148.reuse, R52, RZ ;  /* 0x000000349430723c */ /* 0x040fe400000418ff */
[----:B------:R-:W-:Y:S06]  /*6d00*/  MUFU.EX2 R2, R2 ;  /* 0x0000000200027308 */ /* 0x000fec0000000800 */
[C---:B------:R-:W-:Y:S02]  /*6d10*/  HMMA.16816.F32.BF16 R56, R148.reuse, R60, RZ ;  /* 0x0000003c9438723c */ /* 0x040fe400000418ff */
[----:B------:R-:W-:Y:S06]  /*6d20*/  MUFU.EX2 R177, R177 ;  /* 0x000000b100b17308 */ /* 0x000fec0000000800 */
[C---:B------:R-:W-:Y:S02]  /*6d30*/  HMMA.16816.F32.BF16 R44, R148.reuse, R46, RZ ;  /* 0x0000002e942c723c */ /* 0x040fe400000418ff */
[----:B------:R-:W2:Y:S06]  /*6d40*/  MUFU.EX2 R172, R172 ;  /* 0x000000ac00ac7308 */ /* 0x000eac0000000800 */
[C---:B------:R-:W-:Y:S02]  /*6d50*/  HMMA.16816.F32.BF16 R52, R148.reuse, R54, RZ ;  /* 0x000000369434723c */ /* 0x040fe400000418ff */
[----:B------:R-:W-:Y:S06]  /*6d60*/  MUFU.EX2 R167, R167 ;  /* 0x000000a700a77308 */ /* 0x000fec0000000800 */
[C---:B------:R-:W-:Y:S02]  /*6d70*/  HMMA.16816.F32.BF16 R60, R148.reuse, R62, RZ ;  /* 0x0000003e943c723c */ /* 0x040fe400000418ff */
[----:B------:R-:W5:Y:S06]  /*6d80*/  MUFU.EX2 R0, R0 ;  /* 0x0000000000007308 */ /* 0x000f6c0000000800 */
[C---:B------:R-:W-:Y:S02]  /*6d90*/  HMMA.16816.F32.BF16 R160, R148.reuse, R36, RZ ;  /* 0x0000002494a0723c */ /* 0x040fe400000418ff */
[----:B------:R-:W-:Y:S06]  /*6da0*/  MUFU.EX2 R184, R184 ;  /* 0x000000b800b87308 */ /* 0x000fec0000000800 */
[C---:B------:R-:W-:Y:S02]  /*6db0*/  HMMA.16816.F32.BF16 R64, R148.reuse, R68, RZ ;  /* 0x000000449440723c */ /* 0x040fe400000418ff */
[----:B------:R-:W1:Y:S06]  /*6dc0*/  MUFU.EX2 R187, R187 ;  /* 0x000000bb00bb7308 */ /* 0x000e6c0000000800 */
[C---:B------:R-:W-:Y:S02]  /*6dd0*/  HMMA.16816.F32.BF16 R72, R148.reuse, R76, RZ ;  /* 0x0000004c9448723c */ /* 0x040fe400000418ff */
[----:B------:R-:W-:Y:S06]  /*6de0*/  MUFU.EX2 R186, R186 ;  /* 0x000000ba00ba7308 */ /* 0x000fec0000000800 */
[C---:B------:R-:W-:Y:S02]  /*6df0*/  HMMA.16816.F32.BF16 R80, R148.reuse, R84, RZ ;  /* 0x000000549450723c */ /* 0x040fe400000418ff */
[----:B------:R-:W-:Y:S06]  /*6e00*/  MUFU.EX2 R189, R189 ;  /* 0x000000bd00bd7308 */ /* 0x000fec0000000800 */
[C---:B------:R-:W-:Y:S02]  /*6e10*/  HMMA.16816.F32.BF16 R88, R148.reuse, R92, RZ ;  /* 0x0000005c9458723c */ /* 0x040fe400000418ff */
[----:B------:R-:W-:Y:S06]  /*6e20*/  MUFU.EX2 R190, R190 ;  /* 0x000000be00be7308 */ /* 0x000fec0000000800 */
[C---:B------:R-:W-:Y:S02]  /*6e30*/  HMMA.16816.F32.BF16 R96, R148.reuse, R100, RZ ;  /* 0x000000649460723c */ /* 0x040fe400000418ff */
[----:B------:R-:W1:Y:S06]  /*6e40*/  MUFU.EX2 R193, R193 ;  /* 0x000000c100c17308 */ /* 0x000e6c0000000800 */
        /* <DEDUP_REMOVED lines=20> */
[C---:B------:R-:W-:Y:S08]  /*6f90*/  HMMA.16816.F32.BF16 R92, R148.reuse, R94, RZ ;  /* 0x0000005e945c723c */ /* 0x040ff000000418ff */
[C---:B------:R-:W-:Y:S08]  /*6fa0*/  HMMA.16816.F32.BF16 R100, R148.reuse, R102, RZ ;  /* 0x000000669464723c */ /* 0x040ff000000418ff */
[C---:B------:R-:W-:Y:S08]  /*6fb0*/  HMMA.16816.F32.BF16 R108, R148.reuse, R110, RZ ;  /* 0x0000006e946c723c */ /* 0x040ff000000418ff */
[C---:B------:R-:W-:Y:S08]  /*6fc0*/  HMMA.16816.F32.BF16 R116, R148.reuse, R118, RZ ;  /* 0x000000769474723c */ /* 0x040ff000000418ff */
[C---:B------:R-:W-:Y:S08]  /*6fd0*/  HMMA.16816.F32.BF16 R124, R148.reuse, R126, RZ ;  /* 0x0000007e947c723c */ /* 0x040ff000000418ff */
[C---:B------:R-:W-:Y:S08]  /*6fe0*/  HMMA.16816.F32.BF16 R132, R148.reuse, R134, RZ ;  /* 0x000000869484723c */ /* 0x040ff000000418ff */
[C---:B------:R-:W-:Y:S08]  /*6ff0*/  HMMA.16816.F32.BF16 R156, R148.reuse, R158, RZ ;  /* 0x0000009e949c723c */ /* 0x040ff000000418ff */
[C---:B------:R-:W-:Y:S08]  /*7000*/  HMMA.16816.F32.BF16 R144, R148.reuse, R146, RZ ;  /* 0x000000929490723c */ /* 0x040ff000000418ff */
[C---:B------:R-:W-:Y:S07]  /*7010*/  HMMA.16816.F32.BF16 R152, R148.reuse, R4, RZ ;  /* 0x000000049498723c */ /* 0x040fee00000418ff */
[----:B----4-:R-:W-:Y:S01]  /*7020*/  F2FP.BF16.PACK_AB R4, R174, R179 ;  /* 0x000000b3ae04723e */ /* 0x010fe200000010ff */
[----:B------:R-:W-:Y:S01]  /*7030*/  HMMA.16816.F32.BF16 R148, R148, R6, RZ ;  /* 0x000000069494723c */ /* 0x000fe200000418ff */
[----:B--2---:R-:W-:Y:S01]  /*7040*/  F2FP.BF16.PACK_AB R5, R172, R177 ;  /* 0x000000b1ac05723e */ /* 0x004fe200000010ff */
[----:B------:R-:W-:-:S02]  /*7050*/  FADD.FTZ R179, R179, R178 ;  /* 0x000000b2b3b37221 */ /* 0x000fc40000010000 */
[----:B------:R-:W-:Y:S02]  /*7060*/  FADD.FTZ R177, R177, R176 ;  /* 0x000000b0b1b17221 */ /* 0x000fe40000010000 */
[----:B------:R-:W-:Y:S01]  /*7070*/  FADD.FTZ R174, R174, R179 ;  /* 0x000000b3aeae7221 */ /* 0x000fe20000010000 */
[----:B------:R-:W-:Y:S01]  /*7080*/  F2FP.BF16.PACK_AB R6, R2, R173 ;  /* 0x000000ad0206723e */ /* 0x000fe200000010ff */
[----:B------:R-:W-:Y:S01]  /*7090*/  FADD.FTZ R172, R172, R177 ;  /* 0x000000b1acac7221 */ /* 0x000fe20000010000 */
[----:B-----5:R-:W-:Y:S01]  /*70a0*/  F2FP.BF16.PACK_AB R7, R0, R167 ;  /* 0x000000a70007723e */ /* 0x020fe200000010ff */
[----:B------:R-:W-:Y:S02]  /*70b0*/  FADD.FTZ R173, R173, R174 ;  /* 0x000000aeadad7221 */ /* 0x000fe40000010000 */
[----:B------:R-:W-:Y:S02]  /*70c0*/  FADD.FTZ R167, R167, R172 ;  /* 0x000000aca7a77221 */ /* 0x000fe40000010000 */
[----:B------:R-:W-:-:S02]  /*70d0*/  FADD.FTZ R173, R2, R173 ;  /* 0x000000ad02ad7221 */ /* 0x000fc40000010000 */
[----:B------:R-:W-:Y:S01]  /*70e0*/  HMMA.16816.F32.BF16 R40, R4, R16, R40 ;  /* 0x000000100428723c */ /* 0x000fe20000041828 */
[----:B------:R-:W-:-:S07]  /*70f0*/  FADD.FTZ R167, R0, R167 ;  /* 0x000000a700a77221 */ /* 0x000fce0000010000 */
[C---:B------:R-:W-:Y:S01]  /*7100*/  HMMA.16816.F32.BF16 R44, R4.reuse, R18, R44 ;  /* 0x00000012042c723c */ /* 0x040fe2000004182c */
[----:B------:R-:W2:Y:S07]  /*7110*/  LDSM.16.MT88.4 R16, [R228+0x14800] ;  /* 0x01480000e410783b */ /* 0x000eae0000004200 */
[C---:B---3--:R-:W-:Y:S08]  /*7120*/  HMMA.16816.F32.BF16 R48, R4.reuse, R12, R48 ;  /* 0x0000000c0430723c */ /* 0x048ff00000041830 */
[C---:B------:R-:W-:Y:S01]  /*7130*/  HMMA.16816.F32.BF16 R52, R4.reuse, R14, R52 ;  /* 0x0000000e0434723c */ /* 0x040fe20000041834 */
[----:B------:R-:W3:Y:S07]  /*7140*/  LDSM.16.MT88.4 R12, [R225+0x14800] ;  /* 0x01480000e10c783b */ /* 0x000eee0000004200 */
[C---:B-1----:R-:W-:Y:S08]  /*7150*/  HMMA.16816.F32.BF16 R56, R4.reuse, R8, R56 ;  /* 0x000000080438723c */ /* 0x042ff00000041838 */
[C---:B------:R-:W-:Y:S01]  /*7160*/  HMMA.16816.F32.BF16 R60, R4.reuse, R10, R60 ;  /* 0x0000000a043c723c */ /* 0x040fe2000004183c */
[----:B------:R-:W1:Y:S07]  /*7170*/  LDSM.16.MT88.4 R8, [R224+0x14800] ;  /* 0x01480000e008783b */ /* 0x000e6e0000004200 */
[C---:B------:R-:W-:Y:S08]  /*7180*/  HMMA.16816.F32.BF16 R160, R4.reuse, R24, R160 ;  /* 0x0000001804a0723c */ /* 0x040ff000000418a0 */
[C---:B--2---:R-:W-:Y:S08]  /*7190*/  HMMA.16816.F32.BF16 R96, R4.reuse, R16, R96 ;  /* 0x000000100460723c */ /* 0x044ff00000041860 */
        /* <DEDUP_REMOVED lines=8> */
[C---:B------:R-:W-:Y:S01]  /*7220*/  HMMA.16816.F32.BF16 R36, R4.reuse, R26, R36 ;  /* 0x0000001a0424723c */ /* 0x040fe20000041824 */
[----:B------:R-:W4:Y:S07]  /*7230*/  LDSM.16.MT88.4 R24, [R226+0x14800] ;  /* 0x01480000e218783b */ /* 0x000f2e0000004200 */
[C---:B------:R-:W-:Y:S08]  /*7240*/  HMMA.16816.F32.BF16 R64, R4.reuse, R20, R64 ;  /* 0x000000140440723c */ /* 0x040ff00000041840 */
[C---:B------:R-:W-:Y:S01]  /*7250*/  HMMA.16816.F32.BF16 R68, R4.reuse, R22, R68 ;  /* 0x000000160444723c */ /* 0x040fe20000041844 */
[----:B------:R-:W5:Y:S07]  /*7260*/  LDSM.16.MT88.4 R20, [R228+0x16800] ;  /* 0x01680000e414783b */ /* 0x000f6e0000004200 */
[C---:B--2---:R-:W-:Y:S08]  /*7270*/  HMMA.16816.F32.BF16 R136, R4.reuse, R16, R136 ;  /* 0x000000100488723c */ /* 0x044ff00000041888 */
[C---:B------:R-:W-:Y:S01]  /*7280*/  HMMA.16816.F32.BF16 R156, R4.reuse, R18, R156 ;  /* 0x00000012049c723c */ /* 0x040fe2000004189c */
[----:B------:R-:W-:Y:S07]  /*7290*/  LDSM.16.MT88.4 R16, [R228+0x13000] ;  /* 0x01300000e410783b */ /* 0x000fee0000004200 */
[C---:B---3--:R-:W-:Y:S08]  /*72a0*/  HMMA.16816.F32.BF16 R140, R4.reuse, R12, R140 ;  /* 0x0000000c048c723c */ /* 0x048ff0000004188c */
[C---:B------:R-:W-:Y:S01]  /*72b0*/  HMMA.16816.F32.BF16 R144, R4.reuse, R14, R144 ;  /* 0x0000000e0490723c */ /* 0x040fe20000041890 */
[----:B------:R-:W2:Y:S07]  /*72c0*/  LDSM.16.MT88.4 R12, [R226+0x11000] ;  /* 0x01100000e20c783b */ /* 0x000eae0000004200 */
[C---:B-1----:R-:W-:Y:S08]  /*72d0*/  HMMA.16816.F32.BF16 R152, R4.reuse, R8, R152 ;  /* 0x000000080498723c */ /* 0x042ff00000041898 */
[C---:B------:R-:W-:Y:S01]  /*72e0*/  HMMA.16816.F32.BF16 R148, R4.reuse, R10, R148 ;  /* 0x0000000a0494723c */ /* 0x040fe20000041894 */
[----:B------:R-:W1:Y:S07]  /*72f0*/  LDSM.16.MT88.4 R8, [R224+0x11000] ;  /* 0x01100000e008783b */ /* 0x000e6e0000004200 */
[C---:B------:R-:W-:Y:S08]  /*7300*/  HMMA.16816.F32.BF16 R72, R4.reuse, R168, R72 ;  /* 0x000000a80448723c */ /* 0x040ff00000041848 */
[C---:B------:R-:W-:Y:S01]  /*7310*/  HMMA.16816.F32.BF16 R76, R4.reuse, R170, R76 ;  /* 0x000000aa044c723c */ /* 0x040fe2000004184c */
[----:B------:R-:W-:Y:S07]  /*7320*/  LDSM.16.MT88.4 R168, [R225+0x13800] ;  /* 0x01380000e1a8783b */ /* 0x000fee0000004200 */
[C---:B------:R-:W-:Y:S08]  /*7330*/  HMMA.16816.F32.BF16 R80, R4.reuse, R32, R80 ;  /* 0x000000200450723c */ /* 0x040ff00000041850 */
[C---:B------:R-:W-:Y:S01]  /*7340*/  HMMA.16816.F32.BF16 R84, R4.reuse, R34, R84 ;  /* 0x000000220454723c */ /* 0x040fe20000041854 */
[----:B------:R-:W-:Y:S07]  /*7350*/  LDSM.16.MT88.4 R32, [R226+0x13000] ;  /* 0x01300000e220783b */ /* 0x000fee0000004200 */
[C---:B------:R-:W-:Y:S08]  /*7360*/  HMMA.16816.F32.BF16 R88, R4.reuse, R28, R88 ;  /* 0x0000001c0458723c */ /* 0x040ff00000041858 */
[C---:B------:R-:W-:Y:S01]  /*7370*/  HMMA.16816.F32.BF16 R92, R4.reuse, R30, R92 ;  /* 0x0000001e045c723c */ /* 0x040fe2000004185c */
[----:B------:R-:W-:Y:S07]  /*7380*/  LDSM.16.MT88.4 R28, [R224+0x13000] ;  /* 0x01300000e01c783b */ /* 0x000fee0000004200 */
[C---:B----4-:R-:W-:Y:S08]  /*7390*/  HMMA.16816.F32.BF16 R104, R4.reuse, R24, R104 ;  /* 0x000000180468723c */ /* 0x050ff00000041868 */
[C---:B------:R-:W-:Y:S01]  /*73a0*/  HMMA.16816.F32.BF16 R108, R4.reuse, R26, R108 ;  /* 0x0000001a046c723c */ /* 0x040fe2000004186c */
[----:B------:R-:W3:Y:S07]  /*73b0*/  LDSM.16.MT88.4 R24, [R228+0x11000] ;  /* 0x01100000e418783b */ /* 0x000eee0000004200 */
[C---:B-----5:R-:W-:Y:S08]  /*73c0*/  HMMA.16816.F32.BF16 R128, R4.reuse, R20, R128 ;  /* 0x000000140480723c */ /* 0x060ff00000041880 */
[----:B------:R-:W-:Y:S01]  /*73d0*/  HMMA.16816.F32.BF16 R132, R4, R22, R132 ;  /* 0x000000160484723c */ /* 0x000fe20000041884 */
[----:B------:R-:W-:Y:S06]  /*73e0*/  LDSM.16.MT88.4 R20, [R225+0x11000] ;  /* 0x01100000e114783b */ /* 0x000fec0000004200 */
[----:B------:R-:W-:Y:S01]  /*73f0*/  F2FP.BF16.PACK_AB R4, R187, R184 ;  /* 0x000000b8bb04723e */ /* 0x000fe200000010ff */
[----:B------:R-:W-:Y:S01]  /*7400*/  FADD.FTZ R184, R184, R173 ;  /* 0x000000adb8b87221 */ /* 0x000fe20000010000 */
[----:B------:R-:W-:Y:S01]  /*7410*/  F2FP.BF16.PACK_AB R5, R193, R190 ;  /* 0x000000bec105723e */ /* 0x000fe200000010ff */
[----:B------:R-:W-:Y:S01]  /*7420*/  FADD.FTZ R190, R190, R167 ;  /* 0x000000a7bebe7221 */ /* 0x000fe20000010000 */
[----:B------:R-:W-:Y:S01]  /*7430*/  F2FP.BF16.PACK_AB R6, R189, R186 ;  /* 0x000000babd06723e */ /* 0x000fe200000010ff */
[----:B------:R-:W-:Y:S01]  /*7440*/  FADD.FTZ R187, R187, R184 ;  /* 0x000000b8bbbb7221 */ /* 0x000fe20000010000 */
[----:B------:R-:W-:Y:S01]  /*7450*/  F2FP.BF16.PACK_AB R7, R195, R192 ;  /* 0x000000c0c307723e */ /* 0x000fe200000010ff */
[----:B------:R-:W-:-:S02]  /*7460*/  FADD.FTZ R193, R193, R190 ;  /* 0x000000bec1c17221 */ /* 0x000fc40000010000 */
[----:B------:R-:W-:Y:S02]  /*7470*/  FADD.FTZ R186, R186, R187 ;  /* 0x000000bbbaba7221 */ /* 0x000fe40000010000 */
[----:B------:R-:W-:Y:S02]  /*7480*/  FADD.FTZ R192, R192, R193 ;  /* 0x000000c1c0c07221 */ /* 0x000fe40000010000 */
[----:B--2---:R-:W-:Y:S01]  /*7490*/  HMMA.16816.F32.BF16 R40, R4, R12, R40 ;  /* 0x0000000c0428723c */ /* 0x004fe20000041828 */
[----:B------:R-:W-:Y:S02]  /*74a0*/  FADD.FTZ R189, R189, R186 ;  /* 0x000000babdbd7221 */ /* 0x000fe40000010000 */
[----:B------:R-:W-:-:S05]  /*74b0*/  FADD.FTZ R192, R195, R192 ;  /* 0x000000c0c3c07221 */ /* 0x000fca0000010000 */
[C---:B------:R-:W-:Y:S01]  /*74c0*/  HMMA.16816.F32.BF16 R44, R4.reuse, R14, R44 ;  /* 0x0000000e042c723c */ /* 0x040fe2000004182c */
[----:B------:R-:W2:Y:S07]  /*74d0*/  LDSM.16.MT88.4 R12, [R225+0x13000] ;  /* 0x01300000e10c783b */ /* 0x000eae0000004200 */
[C---:B-1----:R-:W-:Y:S08]  /*74e0*/  HMMA.16816.F32.BF16 R56, R4.reuse, R8, R56 ;  /* 0x000000080438723c */ /* 0x042ff00000041838 */
[C---:B------:R-:W-:Y:S01]  /*74f0*/  HMMA.16816.F32.BF16 R60, R4.reuse, R10, R60 ;  /* 0x0000000a043c723c */ /* 0x040fe2000004183c */
[----:B------:R-:W1:Y:S07]  /*7500*/  LDSM.16.MT88.4 R8, [R226+0x15000] ;  /* 0x01500000e208783b */ /* 0x000e6e0000004200 */
[C---:B------:R-:W-:Y:S08]  /*7510*/  HMMA.16816.F32.BF16 R64, R4.reuse, R16, R64 ;  /* 0x000000100440723c */ /* 0x040ff00000041840 */
[C---:B------:R-:W-:Y:S01]  /*7520*/  HMMA.16816.F32.BF16 R68, R4.reuse, R18, R68 ;  /* 0x000000120444723c */ /* 0x040fe20000041844 */
[----:B------:R-:W4:Y:S07]  /*7530*/  LDSM.16.MT88.4 R16, [R225+0x15000] ;  /* 0x01500000e110783b */ /* 0x000f2e0000004200 */
[C---:B---3--:R-:W-:Y:S08]  /*7540*/  HMMA.16816.F32.BF16 R160, R4.reuse, R24, R160 ;  /* 0x0000001804a0723c */ /* 0x048ff000000418a0 */
[C---:B--2---:R-:W-:Y:S08]  /*7550*/  HMMA.16816.F32.BF16 R80, R4.reuse, R12, R80 ;  /* 0x0000000c0450723c */ /* 0x044ff00000041850 */
[C---:B------:R-:W-:Y:S01]  /*7560*/  HMMA.16816.F32.BF16 R84, R4.reuse, R14, R84 ;  /* 0x0000000e0454723c */ /* 0x040fe20000041854 */
[----:B------:R-:W2:Y:S07]  /*7570*/  LDSM.16.MT88.4 R12, [R228+0x17000] ;  /* 0x01700000e40c783b */ /* 0x000eae0000004200 */
[C---:B-1----:R-:W-:Y:S08]  /*7580*/  HMMA.16816.F32.BF16 R104, R4.reuse, R8, R104 ;  /* 0x000000080468723c */ /* 0x042ff00000041868 */
[C---:B------:R-:W-:Y:S01]  /*7590*/  HMMA.16816.F32.BF16 R108, R4.reuse, R10, R108 ;  /* 0x0000000a046c723c */ /* 0x040fe2000004186c */
[----:B------:R-:W1:Y:S07]  /*75a0*/  LDSM.16.MT88.4 R8, [R226+0x17000] ;  /* 0x01700000e208783b */ /* 0x000e6e0000004200 */
[C---:B----4-:R-:W-:Y:S08]  /*75b0*/  HMMA.16816.F32.BF16 R112, R4.reuse, R16, R112 ;  /* 0x000000100470723c */ /* 0x050ff00000041870 */
[C---:B------:R-:W-:Y:S01]  /*75c0*/  HMMA.16816.F32.BF16 R116, R4.reuse, R18, R116 ;  /* 0x000000120474723c */ /* 0x040fe20000041874 */
[----:B------:R-:W3:Y:S07]  /*75d0*/  LDSM.16.MT88.4 R16, [R225+0x17000] ;  /* 0x01700000e110783b */ /* 0x000eee0000004200 */
[C---:B------:R-:W-:Y:S01]  /*75e0*/  HMMA.16816.F32.BF16 R36, R4.reuse, R26, R36 ;  /* 0x0000001a0424723c */ /* 0x040fe20000041824 */
[----:B------:R-:W4:Y:S07]  /*75f0*/  LDSM.16.MT88.4 R24, [R228+0x15000] ;  /* 0x01500000e418783b */ /* 0x000f2e0000004200 */
[C---:B------:R-:W-:Y:S08]  /*7600*/  HMMA.16816.F32.BF16 R48, R4.reuse, R20, R48 ;  /* 0x000000140430723c */ /* 0x040ff00000041830 */
[C---:B------:R-:W-:Y:S01]  /*7610*/  HMMA.16816.F32.BF16 R52, R4.reuse, R22, R52 ;  /* 0x000000160434723c */ /* 0x040fe20000041834 */
[----:B------:R-:W5:Y:S07]  /*7620*/  LDSM.16.MT88.4 R20, [R224+0x15000] ;  /* 0x01500000e014783b */ /* 0x000f6e0000004200 */
[C---:B------:R-:W-:Y:S08]  /*7630*/  HMMA.16816.F32.BF16 R88, R4.reuse, R28, R88 ;  /* 0x0000001c0458723c */ /* 0x040ff00000041858 */
[C---:B------:R-:W-:Y:S01]  /*7640*/  HMMA.16816.F32.BF16 R92, R4.reuse, R30, R92 ;  /* 0x0000001e045c723c */ /* 0x040fe2000004185c */
[----:B------:R-:W4:Y:S07]  /*7650*/  LDSM.16.MT88.4 R28, [R224+0x17000] ;  /* 0x01700000e01c783b */ /* 0x000f2e0000004200 */
[C---:B--2---:R-:W-:Y:S08]  /*7660*/  HMMA.16816.F32.BF16 R128, R4.reuse, R12, R128 ;  /* 0x0000000c0480723c */ /* 0x044ff00000041880 */
[C---:B------:R-:W-:Y:S01]  /*7670*/  HMMA.16816.F32.BF16 R132, R4.reuse, R14, R132 ;  /* 0x0000000e0484723c */ /* 0x040fe20000041884 */
[----:B------:R-:W2:Y:S07]  /*7680*/  LDSM.16.MT88.4 R12, [R228+0x11800] ;  /* 0x01180000e40c783b */ /* 0x000eae0000004200 */
[C---:B-1----:R-:W-:Y:S08]  /*7690*/  HMMA.16816.F32.BF16 R136, R4.reuse, R8, R136 ;  /* 0x000000080488723c */ /* 0x042ff00000041888 */
[C---:B------:R-:W-:Y:S01]  /*76a0*/  HMMA.16816.F32.BF16 R156, R4.reuse, R10, R156 ;  /* 0x0000000a049c723c */ /* 0x040fe2000004189c */
[----:B------:R-:W1:Y:S07]  /*76b0*/  LDSM.16.MT88.4 R8, [R225+0x11800] ;  /* 0x01180000e108783b */ /* 0x000e6e0000004200 */
[C---:B---3--:R-:W-:Y:S08]  /*76c0*/  HMMA.16816.F32.BF16 R140, R4.reuse, R16, R140 ;  /* 0x00000010048c723c */ /* 0x048ff0000004188c */
[C---:B------:R-:W-:Y:S01]  /*76d0*/  HMMA.16816.F32.BF16 R144, R4.reuse, R18, R144 ;  /* 0x000000120490723c */ /* 0x040fe20000041890 */
[----:B------:R-:W3:Y:S07]  /*76e0*/  LDSM.16.MT88.4 R16, [R228+0x13800] ;  /* 0x01380000e410783b */ /* 0x000eee0000004200 */
[C---:B------:R-:W-:Y:S08]  /*76f0*/  HMMA.16816.F32.BF16 R72, R4.reuse, R32, R72 ;  /* 0x000000200448723c */ /* 0x040ff00000041848 */
[C---:B------:R-:W-:Y:S01]  /*7700*/  HMMA.16816.F32.BF16 R76, R4.reuse, R34, R76 ;  /* 0x00000022044c723c */ /* 0x040fe2000004184c */
[----:B------:R-:W-:Y:S07]  /*7710*/  LDSM.16.MT88.4 R32, [R224+0x13800] ;  /* 0x01380000e020783b */ /* 0x000fee0000004200 */
[C---:B----4-:R-:W-:Y:S08]  /*7720*/  HMMA.16816.F32.BF16 R96, R4.reuse, R24, R96 ;  /* 0x000000180460723c */ /* 0x050ff00000041860 */
[C---:B------:R-:W-:Y:S01]  /*7730*/  HMMA.16816.F32.BF16 R100, R4.reuse, R26, R100 ;  /* 0x0000001a0464723c */ /* 0x040fe20000041864 */
[----:B------:R-:W4:Y:S07]  /*7740*/  LDSM.16.MT88.4 R24, [R226+0x11800] ;  /* 0x01180000e218783b */ /* 0x000f2e0000004200 */
[C---:B-----5:R-:W-:Y:S08]  /*7750*/  HMMA.16816.F32.BF16 R120, R4.reuse, R20, R120 ;  /* 0x000000140478723c */ /* 0x060ff00000041878 */
[C---:B------:R-:W-:Y:S01]  /*7760*/  HMMA.16816.F32.BF16 R124, R4.reuse, R22, R124 ;  /* 0x00000016047c723c */ /* 0x040fe2000004187c */
[----:B------:R-:W5:Y:S07]  /*7770*/  LDSM.16.MT88.4 R20, [R224+0x11800] ;  /* 0x01180000e014783b */ /* 0x000f6e0000004200 */
[C---:B------:R-:W-:Y:S08]  /*7780*/  HMMA.16816.F32.BF16 R152, R4.reuse, R28, R152 ;  /* 0x0000001c0498723c */ /* 0x040ff00000041898 */
        /* <DEDUP_REMOVED lines=23> */
[C---:B----4-:R-:W-:Y:S08]  /*7900*/  HMMA.16816.F32.BF16 R40, R4.reuse, R24, R40 ;  /* 0x000000180428723c */ /* 0x050ff00000041828 */
[C---:B------:R-:W-:Y:S01]  /*7910*/  HMMA.16816.F32.BF16 R44, R4.reuse, R26, R44 ;  /* 0x0000001a042c723c */ /* 0x040fe2000004182c */
[----:B------:R-:W4:Y:S07]  /*7920*/  LDSM.16.MT88.4 R24, [R225+0x15800] ;  /* 0x01580000e118783b */ /* 0x000f2e0000004200 */
[C---:B-----5:R-:W-:Y:S08]  /*7930*/  HMMA.16816.F32.BF16 R56, R4.reuse, R20, R56 ;  /* 0x000000140438723c */ /* 0x060ff00000041838 */
[C---:B------:R-:W-:Y:S01]  /*7940*/  HMMA.16816.F32.BF16 R60, R4.reuse, R22, R60 ;  /* 0x00000016043c723c */ /* 0x040fe2000004183c */
[----:B------:R-:W5:Y:S07]  /*7950*/  LDSM.16.MT88.4 R20, [R224+0x15800] ;  /* 0x01580000e014783b */ /* 0x000f6e0000004200 */
        /* <DEDUP_REMOVED lines=10> */
[C---:B------:R-:W-:Y:S08]  /*7a00*/  HMMA.16816.F32.BF16 R84, R4.reuse, R170, R84 ;  /* 0x000000aa0454723c */ /* 0x040ff00000041854 */
[C---:B------:R-:W-:Y:S08]  /*7a10*/  HMMA.16816.F32.BF16 R88, R4.reuse, R32, R88 ;  /* 0x000000200458723c */ /* 0x040ff00000041858 */
[C---:B------:R-:W-:Y:S08]  /*7a20*/  HMMA.16816.F32.BF16 R92, R4.reuse, R34, R92 ;  /* 0x00000022045c723c */ /* 0x040ff0000004185c */
[C---:B------:R-:W-:Y:S08]  /*7a30*/  HMMA.16816.F32.BF16 R104, R4.reuse, R28, R104 ;  /* 0x0000001c0468723c */ /* 0x040ff00000041868 */
[C---:B------:R-:W-:Y:S08]  /*7a40*/  HMMA.16816.F32.BF16 R108, R4.reuse, R30, R108 ;  /* 0x0000001e046c723c */ /* 0x040ff0000004186c */
[C---:B----4-:R-:W-:Y:S08]  /*7a50*/  HMMA.16816.F32.BF16 R112, R4.reuse, R24, R112 ;  /* 0x000000180470723c */ /* 0x050ff00000041870 */
[C---:B------:R-:W-:Y:S08]  /*7a60*/  HMMA.16816.F32.BF16 R116, R4.reuse, R26, R116 ;  /* 0x0000001a0474723c */ /* 0x040ff00000041874 */
[C---:B-----5:R-:W-:Y:S08]  /*7a70*/  HMMA.16816.F32.BF16 R120, R4.reuse, R20, R120 ;  /* 0x000000140478723c */ /* 0x060ff00000041878 */
[C---:B------:R-:W-:Y:S08]  /*7a80*/  HMMA.16816.F32.BF16 R124, R4.reuse, R22, R124 ;  /* 0x00000016047c723c */ /* 0x040ff0000004187c */
[C---:B--2---:R-:W-:Y:S08]  /*7a90*/  HMMA.16816.F32.BF16 R136, R4.reuse, R12, R136 ;  /* 0x0000000c0488723c */ /* 0x044ff00000041888 */
[C---:B------:R-:W-:Y:S08]  /*7aa0*/  HMMA.16816.F32.BF16 R156, R4.reuse, R14, R156 ;  /* 0x0000000e049c723c */ /* 0x040ff0000004189c */
[C---:B-1----:R-:W-:Y:S08]  /*7ab0*/  HMMA.16816.F32.BF16 R140, R4.reuse, R8, R140 ;  /* 0x00000008048c723c */ /* 0x042ff0000004188c */
[C---:B------:R-:W-:Y:S08]  /*7ac0*/  HMMA.16816.F32.BF16 R144, R4.reuse, R10, R144 ;  /* 0x0000000a0490723c */ /* 0x040ff00000041890 */
[C---:B---3--:R-:W-:Y:S08]  /*7ad0*/  HMMA.16816.F32.BF16 R152, R4.reuse, R16, R152 ;  /* 0x000000100498723c */ /* 0x048ff00000041898 */
[----:B------:R-:W-:Y:S01]  /*7ae0*/  HMMA.16816.F32.BF16 R148, R4, R18, R148 ;  /* 0x000000120494723c */ /* 0x000fe20000041894 */
[----:B------:R-:W-:Y:S07]  /*7af0*/  @!P0 BRA `(.L_x_721) ;  /* 0x0000472000008947 */ /* 0x000fee0003800000 */
[----:B------:R-:W-:Y:S01]  /*7b00*/  IABS R0, c[0x0][0x2d0] ;  /* 0x0000b40000007a13 */ /* 0x000fe20000000000 */
[----:B------:R-:W-:Y:S01]  /*7b10*/  ULDC.64 UR4, c[0x0][0x1a0] ;  /* 0x0000680000047ab9 */ /* 0x000fe20000000a00 */
[----:B------:R-:W-:Y:S01]  /*7b20*/  IABS R4, c[0x0][0x2d0] ;  /* 0x0000b40000047a13 */ /* 0x000fe20000000000 */
[----:B------:R-:W-:Y:S01]  /*7b30*/  ULEA UR8, -UR4, URZ, 0x6 ;  /* 0x0000003f04087291 */ /* 0x000fe2000f8e313f */
[----:B------:R-:W-:Y:S01]  /*7b40*/  MOV R165, R164 ;  /* 0x000000a400a57202 */ /* 0x000fe20000000f00 */
[----:B------:R-:W-:Y:S01]  /*7b50*/  IMAD.MOV.U32 R7, RZ, RZ, R0 ;  /* 0x000000ffff077224 */ /* 0x000fe200078e0000 */
[----:B------:R-:W1:Y:S01]  /*7b60*/  R2UR UR16, R4 ;  /* 0x00000000041073c2 */ /* 0x000e6200000e0000 */
[----:B------:R-:W-:-:S02]  /*7b70*/  UMOV UR34, URZ ;  /* 0x0000003f00227c82 */ /* 0x000fc40008000000 */
[----:B------:R-:W-:Y:S01]  /*7b80*/  UMOV UR32, URZ ;  /* 0x0000003f00207c82 */ /* 0x000fe20008000000 */
[----:B------:R-:W-:Y:S01]  /*7b90*/  IMAD.U32 R242, RZ, RZ, UR8 ;  /* 0x00000008fff27e24 */ /* 0x000fe2000f8e00ff */
[----:B------:R-:W-:Y:S02]  /*7ba0*/  USHF.R.S32.HI UR9, URZ, 0x1f, UR8 ;  /* 0x0000001f3f097899 */ /* 0x000fe40008011408 */
[----:B------:R-:W-:Y:S01]  /*7bb0*/  ULDC UR11, c[0x0][0x2d0] ;  /* 0x0000b400000b7ab9 */ /* 0x000fe20000000800 */
[----:B------:R-:W2:Y:S01]  /*7bc0*/  R2UR UR14, R7 ;  /* 0x00000000070e73c2 */ /* 0x000ea200000e0000 */
[----:B------:R-:W-:Y:S02]  /*7bd0*/  ULDC UR10, c[0x0][0x2d0] ;  /* 0x0000b400000a7ab9 */ /* 0x000fe40000000800 */
[----:B------:R-:W-:Y:S01]  /*7be0*/  MOV R239, UR9 ;  /* 0x0000000900ef7c02 */ /* 0x000fe20008000f00 */
[----:B------:R-:W-:Y:S02]  /*7bf0*/  UIADD3 UR26, UR26, -0x2, URZ ;  /* 0xfffffffe1a1a7890 */ /* 0x000fe4000fffe03f */
[----:B------:R-:W-:-:S02]  /*7c00*/  UISETP.NE.AND UP1, UPT, URZ, UR11, UPT ;  /* 0x0000000b3f00728c */ /* 0x000fc4000bf25270 */
[----:B------:R-:W-:Y:S02]  /*7c10*/  ULOP3.LUT UR15, URZ, UR11, URZ, 0x33, !UPT ;  /* 0x0000000b3f0f7292 */ /* 0x000fe4000f8e333f */
[----:B------:R-:W-:Y:S02]  /*7c20*/  UISETP.NE.AND UP0, UPT, URZ, UR10, UPT ;  /* 0x0000000a3f00728c */ /* 0x000fe4000bf05270 */
[----:B------:R-:W-:Y:S02]  /*7c30*/  ULOP3.LUT UR12, URZ, UR10, URZ, 0x33, !UPT ;  /* 0x0000000a3f0c7292 */ /* 0x000fe4000f8e333f */
[----:B------:R-:W-:Y:S01]  /*7c40*/  ULDC.64 UR8, c[0x0][0x1a0] ;  /* 0x0000680000087ab9 */ /* 0x000fe20000000a00 */
[----:B-1----:R-:W1:Y:S08]  /*7c50*/  I2F.RP R6, UR16 ;  /* 0x0000001000067d06 */ /* 0x002e700008209400 */
[----:B--2---:R-:W2:Y:S08]  /*7c60*/  I2F.RP R5, UR14 ;  /* 0x0000000e00057d06 */ /* 0x004eb00008209400 */
[----:B-1----:R-:W1:Y:S08]  /*7c70*/  MUFU.RCP R2, R6 ;  /* 0x0000000600027308 */ /* 0x002e700000001000 */
[----:B--2---:R-:W2:Y:S01]  /*7c80*/  MUFU.RCP R0, R5 ;  /* 0x0000000500007308 */ /* 0x004ea20000001000 */
[----:B-1----:R-:W-:-:S07]  /*7c90*/  IADD3 R2, R2, 0xffffffe, RZ ;  /* 0x0ffffffe02027810 */ /* 0x002fce0007ffe0ff */
[----:B------:R-:W1:Y:S01]  /*7ca0*/  F2I.FTZ.U32.TRUNC.NTZ R2, R2 ;  /* 0x0000000200027305 */ /* 0x000e62000021f000 */
[----:B--2---:R-:W-:-:S07]  /*7cb0*/  IADD3 R0, R0, 0xffffffe, RZ ;  /* 0x0ffffffe00007810 */ /* 0x004fce0007ffe0ff */
[----:B------:R-:W2:Y:S01]  /*7cc0*/  F2I.FTZ.U32.TRUNC.NTZ R0, R0 ;  /* 0x0000000000007305 */ /* 0x000ea2000021f000 */
[----:B-1----:R-:W1:Y:S08]  /*7cd0*/  R2UR UR35, R2 ;  /* 0x00000000022373c2 */ /* 0x002e7000000e0000 */
[----:B--2---:R2:W3:Y:S01]  /*7ce0*/  R2UR UR33, R0 ;  /* 0x00000000002173c2 */ /* 0x0044e200000e0000 */
[----:B-1----:R-:W-:-:S04]  /*7cf0*/  UIADD3 UR7, URZ, -UR35, URZ ;  /* 0x800000233f077290 */ /* 0x002fc8000fffe03f */
[----:B------:R-:W-:Y:S01]  /*7d00*/  UIMAD UR7, UR7, UR16, URZ ;  /* 0x00000010070772a4 */ /* 0x000fe2000f8e023f */
[----:B--2---:R-:W-:Y:S01]  /*7d10*/  IMAD.MOV.U32 R0, RZ, RZ, R3 ;  /* 0x000000ffff007224 */ /* 0x004fe200078e0003 */
[----:B---3--:R-:W-:Y:S02]  /*7d20*/  UIADD3 UR6, URZ, -UR33, URZ ;  /* 0x800000213f067290 */ /* 0x008fe4000fffe03f */
[----:B------:R-:W-:Y:S02]  /*7d30*/  UIMAD.WIDE.U32 UR34, UR35, UR7, UR34 ;  /* 0x00000007232272a5 */ /* 0x000fe4000f8e0022 */
[----:B------:R-:W-:-:S04]  /*7d40*/  UIMAD UR6, UR6, UR14, URZ ;  /* 0x0000000e060672a4 */ /* 0x000fc8000f8e023f */
[----:B------:R-:W-:Y:S02]  /*7d50*/  UIMAD.WIDE.U32 UR32, UR33, UR6, UR32 ;  /* 0x00000006212072a5 */ /* 0x000fe4000f8e0020 */
[----:B------:R-:W-:Y:S02]  /*7d60*/  UMOV UR17, UR35 ;  /* 0x0000002300117c82 */ /* 0x000fe40008000000 */
[----:B------:R-:W-:-:S03]  /*7d70*/  ULDC.64 UR6, c[0x0][0x198] ;  /* 0x0000660000067ab9 */ /* 0x000fc60000000a00 */
[----:B------:R-:W-:Y:S02]  /*7d80*/  UMOV UR13, UR33 ;  /* 0x00000021000d7c82 */ /* 0x000fe40008000000 */
.L_x_725:
[----:B------:R-:W-:Y:S04]  /*7d90*/  DEPBAR.LE SB0, 0x0 ;  /* 0x000080000000791a */ /* 0x000fe80000000000 */
[----:B------:R-:W-:Y:S01]  /*7da0*/  BAR.SYNC.DEFER_BLOCKING 0x0 ;  /* 0x0000000000007b1d */ /* 0x000fe20000010000 */
[----:B------:R-:W-:Y:S01]  /*7db0*/  PLOP3.LUT P0, PT, PT, PT, UP6, 0x80, 0x0 ;  /* 0x000000000000781c */ /* 0x000fe20003f0f068 */
[----:B------:R-:W-:Y:S01]  /*7dc0*/  IMAD.MOV.U32 R3, RZ, RZ, R242 ;  /* 0x000000ffff037224 */ /* 0x000fe200078e00f2 */
[----:B------:R-:W-:Y:S03]  /*7dd0*/  MOV R164, R239 ;  /* 0x000000ef00a47202 */ /* 0x000fe60000000f00 */
[----:B------:R-:W-:Y:S02]  /*7de0*/  UMOV UR21, UR5 ;  /* 0x0000000500157c82 */ /* 0x000fe40008000000 */
[----:B------:R-:W-:Y:S06]  /*7df0*/  UMOV UR22, UR4 ;  /* 0x0000000400167c82 */ /* 0x000fec0008000000 */
[----:B------:R-:W-:-:S05]  /*7e00*/  @!P0 BRA `(.L_x_722) ;  /* 0x0000047000008947 */ /* 0x000fca0003800000 */
[----:B------:R-:W-:Y:S04]  /*7e10*/  USHF.L.U32 UR21, UR26, 0x6, URZ ;  /* 0x000000061a157899 */ /* 0x000fe8000800063f */
[----:B------:R-:W-:Y:S02]  /*7e20*/  UIADD3 UR36, UR21, 0x40, URZ ;  /* 0x0000004015247890 */ /* 0x000fe4000fffe03f */
[----:B------:R-:W-:Y:S01]  /*7e30*/  IMAD.U32 R5, RZ, RZ, UR21 ;  /* 0x00000015ff057e24 */ /* 0x000fe2000f8e00ff */
[----:B------:R-:W-:Y:S03]  /*7e40*/  ULOP3.LUT UR21, UR21, UR11, URZ, 0x3c, !UPT ;  /* 0x0000000b15157292 */ /* 0x000fe6000f8e3c3f */
[----:B------:R-:W-:Y:S01]  /*7e50*/  IMAD.U32 R4, RZ, RZ, UR36 ;  /* 0x00000024ff047e24 */ /* 0x000fe2000f8e00ff */
[----:B------:R-:W-:Y:S01]  /*7e60*/  ULOP3.LUT UR36, UR36, UR11, URZ, 0x3c, !UPT ;  /* 0x0000000b24247292 */ /* 0x000fe2000f8e3c3f */
[----:B------:R-:W-:Y:S03]  /*7e70*/  IABS R2, R5 ;  /* 0x0000000500027213 */ /* 0x000fe60000000000 */
[----:B------:R-:W-:Y:S01]  /*7e80*/  IABS R3, R4 ;  /* 0x0000000400037213 */ /* 0x000fe20000000000 */
[----:B------:R-:W1:Y:S08]  /*7e90*/  R2UR UR32, R2 ;  /* 0x00000000022073c2 */ /* 0x000e7000000e0000 */
[----:B------:R-:W2:Y:S01]  /*7ea0*/  R2UR UR34, R3 ;  /* 0x00000000032273c2 */ /* 0x000ea200000e0000 */
[----:B-1----:R-:W-:Y:S07]  /*7eb0*/  UIMAD.WIDE.U32 UR40, UR17, UR32, URZ ;  /* 0x00000020112872a5 */ /* 0x002fee000f8e003f */
[----:B------:R-:W-:Y:S02]  /*7ec0*/  UMOV UR35, UR41 ;  /* 0x0000002900237c82 */ /* 0x000fe40008000000 */
[----:B--2---:R-:W-:Y:S02]  /*7ed0*/  UIMAD.WIDE.U32 UR38, UR17, UR34, URZ ;  /* 0x00000022112672a5 */ /* 0x004fe4000f8e003f */
[----:B------:R-:W-:Y:S04]  /*7ee0*/  UIADD3 UR22, -UR35, URZ, URZ ;  /* 0x0000003f23167290 */ /* 0x000fe8000fffe13f */
[----:B------:R-:W-:Y:S02]  /*7ef0*/  UIMAD UR32, UR16, UR22, UR32 ;  /* 0x00000016102072a4 */ /* 0x000fe4000f8e0220 */
[----:B------:R-:W-:Y:S02]  /*7f00*/  UMOV UR37, UR39 ;  /* 0x0000002700257c82 */ /* 0x000fe40008000000 */
[----:B------:R-:W-:Y:S02]  /*7f10*/  UIADD3 UR33, -UR37, URZ, URZ ;  /* 0x0000003f25217290 */ /* 0x000fe4000fffe13f */
[----:B------:R-:W-:Y:S02]  /*7f20*/  UISETP.GT.U32.AND UP2, UPT, UR16, UR32, UPT ;  /* 0x000000201000728c */ /* 0x000fe4000bf44070 */
[----:B------:R-:W-:Y:S04]  /*7f30*/  UIMAD UR34, UR16, UR33, UR34 ;  /* 0x00000021102272a4 */ /* 0x000fe8000f8e0222 */
[----:B------:R-:W-:Y:S05]  /*7f40*/  UISETP.GT.U32.AND UP3, UPT, UR16, UR34, UPT ;  /* 0x000000221000728c */ /* 0x000fea000bf64070 */
[----:B------:R-:W-:Y:S02]  /*7f50*/  @!UP2 UIADD3 UR32, UR32, -UR16, URZ ;  /* 0x800000102020a290 */ /* 0x000fe4000fffe03f */
[----:B------:R-:W-:Y:S02]  /*7f60*/  @!UP2 UIADD3 UR35, UR35, 0x1, URZ ;  /* 0x000000012323a890 */ /* 0x000fe4000fffe03f */
[----:B------:R-:W-:Y:S02]  /*7f70*/  UISETP.GE.U32.AND UP4, UPT, UR32, UR16, UPT ;  /* 0x000000102000728c */ /* 0x000fe4000bf86070 */
[----:B------:R-:W-:Y:S02]  /*7f80*/  @!UP3 UIADD3 UR34, UR34, -UR16, URZ ;  /* 0x800000102222b290 */ /* 0x000fe4000fffe03f */
[----:B------:R-:W-:Y:S02]  /*7f90*/  @!UP3 UIADD3 UR37, UR37, 0x1, URZ ;  /* 0x000000012525b890 */ /* 0x000fe4000fffe03f */
[----:B------:R-:W-:Y:S02]  /*7fa0*/  UISETP.GE.U32.AND UP5, UPT, UR34, UR16, UPT ;  /* 0x000000102200728c */ /* 0x000fe4000bfa6070 */
[----:B------:R-:W-:Y:S02]  /*7fb0*/  UISETP.GE.AND UP3, UPT, UR36, URZ, UPT ;  /* 0x0000003f2400728c */ /* 0x000fe4000bf66270 */
[----:B------:R-:W-:Y:S02]  /*7fc0*/  UISETP.GE.AND UP2, UPT, UR21, URZ, UPT ;  /* 0x0000003f1500728c */ /* 0x000fe4000bf46270 */
[----:B------:R-:W-:Y:S05]  /*7fd0*/  @UP4 UIADD3 UR35, UR35, 0x1, URZ ;  /* 0x0000000123234890 */ /* 0x000fea000fffe03f */
[----:B------:R-:W-:Y:S04]  /*7fe0*/  @UP5 UIADD3 UR37, UR37, 0x1, URZ ;  /* 0x0000000125255890 */ /* 0x000fe8000fffe03f */
[----:B------:R-:W-:Y:S02]  /*7ff0*/  @!UP3 UIADD3 UR37, -UR37, URZ, URZ ;  /* 0x0000003f2525b290 */ /* 0x000fe4000fffe13f */
[----:B------:R-:W-:Y:S02]  /*8000*/  @!UP2 UIADD3 UR35, -UR35, URZ, URZ ;  /* 0x0000003f2323a290 */ /* 0x000fe4000fffe13f */
[----:B------:R-:W-:Y:S02]  /*8010*/  USEL UR37, UR15, UR37, !UP1 ;  /* 0x000000250f257287 */ /* 0x000fe4000c800000 */
[----:B------:R-:W-:Y:S04]  /*8020*/  USEL UR35, UR15, UR35, !UP1 ;  /* 0x000000230f237287 */ /* 0x000fe8000c800000 */
[----:B------:R-:W-:Y:S02]  /*8030*/  IMAD.U32 R3, RZ, RZ, UR37 ;  /* 0x00000025ff037e24 */ /* 0x000fe4000f8e00ff */
[----:B------:R-:W-:Y:S01]  /*8040*/  MOV R2, UR35 ;  /* 0x0000002300027c02 */ /* 0x000fe20008000f00 */
[----:B------:R-:W-:Y:S02]  /*8050*/  IMAD.U32 R4, RZ, RZ, UR35 ;  /* 0x00000023ff047e24 */ /* 0x000fe4000f8e00ff */
[----:B------:R-:W-:Y:S02]  /*8060*/  LEA R8, P0, R3, UR28, 0x2 ;  /* 0x0000001c03087c11 */ /* 0x000fe4000f8010ff */
[----:B------:R-:W-:Y:S02]  /*8070*/  LEA R6, P1, R2, UR28, 0x2 ;  /* 0x0000001c02067c11 */ /* 0x000fe4000f8210ff */
[----:B------:R-:W1:Y:S01]  /*8080*/  R2UR UR32, R8 ;  /* 0x00000000082073c2 */ /* 0x000e6200000e0000 */
[----:B------:R-:W-:Y:S02]  /*8090*/  MOV R2, UR37 ;  /* 0x0000002500027c02 */ /* 0x000fe40008000f00 */
[----:B------:R-:W-:Y:S02]  /*80a0*/  LEA.HI.X.SX32 R7, R4, UR29, 0x2, P1 ;  /* 0x0000001d04077c11 */ /* 0x000fe400088f16ff */
[----:B------:R-:W-:Y:S03]  /*80b0*/  LEA.HI.X.SX32 R9, R2, UR29, 0x2, P0 ;  /* 0x0000001d02097c11 */ /* 0x000fe600080f16ff */
[----:B------:R-:W2:Y:S08]  /*80c0*/  R2UR UR38, R6 ;  /* 0x00000000062673c2 */ /* 0x000eb000000e0000 */
[----:B------:R-:W3:Y:S08]  /*80d0*/  R2UR UR39, R7 ;  /* 0x00000000072773c2 */ /* 0x000ef000000e0000 */
[----:B------:R-:W4:Y:S01]  /*80e0*/  R2UR UR33, R9 ;  /* 0x00000000092173c2 */ /* 0x000f2200000e0000 */
[----:B-1----:R-:W-:Y:S01]  /*80f0*/  IMAD.U32 R10, RZ, RZ, UR32 ;  /* 0x00000020ff0a7e24 */ /* 0x002fe2000f8e00ff */
[----:B------:R-:W-:Y:S04]  /*8100*/  UIADD3 UR32, UR37, -UR35, URZ ;  /* 0x8000002325207290 */ /* 0x000fe8000fffe03f */
[----:B------:R-:W-:Y:S01]  /*8110*/  UIMAD UR32, UR32, UR11, -0x40 ;  /* 0xffffffc0202074a4 */ /* 0x000fe2000f8e020b */
[----:B--2---:R-:W-:Y:S03]  /*8120*/  IMAD.U32 R12, RZ, RZ, UR38 ;  /* 0x00000026ff0c7e24 */ /* 0x004fe6000f8e00ff */
[----:B------:R-:W-:Y:S02]  /*8130*/  USHF.R.S32.HI UR22, URZ, 0x1f, UR32 ;  /* 0x0000001f3f167899 */ /* 0x000fe40008011420 */
[----:B------:R-:W-:Y:S01]  /*8140*/  UIMAD UR21, UR9, UR32, URZ ;  /* 0x00000020091572a4 */ /* 0x000fe2000f8e023f */
[----:B---3--:R-:W-:Y:S03]  /*8150*/  MOV R13, UR39 ;  /* 0x00000027000d7c02 */ /* 0x008fe60008000f00 */
[----:B------:R-:W-:Y:S03]  /*8160*/  UIMAD UR21, UR22, UR8, UR21 ;  /* 0x00000008161572a4 */ /* 0x000fe6000f8e0215 */
[----:B------:R-:W-:Y:S01]  /*8170*/  UMOV UR22, UR8 ;  /* 0x0000000800167c82 */ /* 0x000fe20008000000 */
[----:B------:R-:W2:Y:S01]  /*8180*/  LDG.E R3, [R12.64] ;  /* 0x0000001e0c037981 */ /* 0x000ea2000c1e1900 */
[----:B----4-:R-:W-:Y:S01]  /*8190*/  MOV R11, UR33 ;  /* 0x00000021000b7c02 */ /* 0x010fe20008000f00 */
[----:B------:R-:W-:Y:S04]  /*81a0*/  UIMAD.WIDE.U32 UR32, UR8, UR32, URZ ;  /* 0x00000020082072a5 */ /* 0x000fe8000f8e003f */
[----:B------:R-:W2:Y:S01]  /*81b0*/  LDG.E R2, [R10.64] ;  /* 0x0000001e0a027981 */ /* 0x000ea2000c1e1900 */
[----:B------:R-:W-:Y:S01]  /*81c0*/  UIADD3 UR21, UR33, UR21, URZ ;  /* 0x0000001521157290 */ /* 0x000fe2000fffe03f */
[----:B------:R-:W-:Y:S01]  /*81d0*/  IMAD.U32 R5, RZ, RZ, UR33 ;  /* 0x00000021ff057e24 */ /* 0x000fe2000f8e00ff */
[----:B------:R-:W-:Y:S04]  /*81e0*/  MOV R4, UR32 ;  /* 0x0000002000047c02 */ /* 0x000fe80008000f00 */
[----:B------:R-:W-:Y:S01]  /*81f0*/  MOV R5, UR21 ;  /* 0x0000001500057c02 */ /* 0x000fe20008000f00 */
[----:B------:R-:W-:Y:S01]  /*8200*/  UMOV UR21, UR9 ;  /* 0x0000000900157c82 */ /* 0x000fe20008000000 */
[----:B--2---:R-:W-:Y:S04]  /*8210*/  IMAD.IADD R3, R3, 0x1, -R2 ;  /* 0x0000000103037824 */ /* 0x004fe800078e0a02 */
[C---:B------:R-:W-:Y:S01]  /*8220*/  IMAD.WIDE.U32 R4, R3.reuse, c[0x0][0x188], R4 ;  /* 0x0000620003047a25 */ /* 0x040fe200078e0004 */
[----:B------:R-:W-:Y:S05]  /*8230*/  SHF.R.S32.HI R164, RZ, 0x1f, R3 ;  /* 0x0000001fffa47819 */ /* 0x000fea0000011403 */
[----:B------:R-:W-:Y:S04]  /*8240*/  IMAD R164, R164, c[0x0][0x188], RZ ;  /* 0x00006200a4a47a24 */ /* 0x000fe800078e02ff */
[----:B------:R-:W-:Y:S02]  /*8250*/  IMAD R164, R3, c[0x0][0x18c], R164 ;  /* 0x0000630003a47a24 */ /* 0x000fe400078e02a4 */
[----:B------:R-:W-:Y:S03]  /*8260*/  IMAD.MOV.U32 R3, RZ, RZ, R4 ;  /* 0x000000ffff037224 */ /* 0x000fe600078e0004 */
[----:B------:R-:W-:Y:S02]  /*8270*/  IADD3 R164, R5, R164, RZ ;  /* 0x000000a405a47210 */ /* 0x000fe40007ffe0ff */
.L_x_722:
[----:B------:R-:W-:Y:S01]  /*8280*/  ISETP.GE.AND P6, PT, R240, c[0x0][0x220], PT ;  /* 0x00008800f0007a0c */ /* 0x000fe20003fc6270 */
[----:B------:R-:W-:Y:S01]  /*8290*/  UISETP.GE.AND UP2, UPT, UR26, 0x1, UPT ;  /* 0x000000011a00788c */ /* 0x000fe2000bf46270 */
[----:B------:R-:W-:Y:S02]  /*82a0*/  ISETP.GE.AND P5, PT, R237, c[0x0][0x220], PT ;  /* 0x00008800ed007a0c */ /* 0x000fe40003fa6270 */
[CC--:B------:R-:W-:Y:S02]  /*82b0*/  LEA R2, P0, R3.reuse, R248.reuse, 0x1 ;  /* 0x000000f803027211 */ /* 0x0c0fe400078008ff */
[C---:B------:R-:W-:Y:S02]  /*82c0*/  IADD3 R251, P1, R3.reuse, UR20, RZ ;  /* 0x0000001403fb7c10 */ /* 0x040fe4000ff3e0ff */
[-C--:B------:R-:W-:Y:S02]  /*82d0*/  LEA.HI.X R3, R3, R249.reuse, R164, 0x1, P0 ;  /* 0x000000f903037211 */ /* 0x080fe400000f0ca4 */
[----:B------:R-:W-:Y:S02]  /*82e0*/  ISETP.GE.AND P4, PT, R236, c[0x0][0x220], PT ;  /* 0x00008800ec007a0c */ /* 0x000fe40003f86270 */
[----:B------:R-:W-:Y:S01]  /*82f0*/  ISETP.GE.AND P3, PT, R235, c[0x0][0x220], PT ;  /* 0x00008800eb007a0c */ /* 0x000fe20003f66270 */
[----:B------:R-:W-:Y:S01]  /*8300*/  @P6 STS.128 [R238+0x10000], RZ ;  /* 0x010000ffee006388 */ /* 0x000fe20000000c00 */
[----:B------:R-:W-:Y:S02]  /*8310*/  IADD3.X R166, R164, UR19, RZ, P1, !PT ;  /* 0x00000013a4a67c10 */ /* 0x000fe40008ffe4ff */
[CC--:B------:R-:W-:Y:S01]  /*8320*/  @!P6 LEA R26, P1, R251.reuse, R248.reuse, 0x1 ;  /* 0x000000f8fb1ae211 */ /* 0x0c0fe200078208ff */
[----:B------:R-:W-:Y:S01]  /*8330*/  @!PT LDS RZ, [RZ] ;  /* 0x00000000fffff984 */ /* 0x000fe20000000800 */
[----:B------:R-:W-:Y:S01]  /*8340*/  @!PT LDS RZ, [RZ] ;  /* 0x00000000fffff984 */ /* 0x000fe20000000800 */
[----:B------:R-:W-:Y:S01]  /*8350*/  @!PT LDS RZ, [RZ] ;  /* 0x00000000fffff984 */ /* 0x000fe20000000800 */
[----:B------:R1:W-:Y:S01]  /*8360*/  @!P6 LDGSTS.E.BYPASS.LTC128B.128 [R238+0x10000], [R2.64] ;  /* 0x1000000002eeefae */ /* 0x0003e2000b901d5e */
[CC--:B------:R-:W-:Y:S02]  /*8370*/  @!P5 LEA R18, P0, R251.reuse, R248.reuse, 0x1 ;  /* 0x000000f8fb12d211 */ /* 0x0c0fe400078008ff */
[CCC-:B------:R-:W-:Y:S01]  /*8380*/  @!P6 LEA.HI.X R27, R251.reuse, R249.reuse, R166.reuse, 0x1, P1 ;  /* 0x000000f9fb1be211 */ /* 0x1c0fe200008f0ca6 */
[----:B------:R-:W-:Y:S01]  /*8390*/  @P5 STS.128 [R238+0x12000], RZ ;  /* 0x012000ffee005388 */ /* 0x000fe20000000c00 */
[CCC-:B------:R-:W-:Y:S02]  /*83a0*/  @!P5 LEA.HI.X R19, R251.reuse, R249.reuse, R166.reuse, 0x1, P0 ;  /* 0x000000f9fb13d211 */ /* 0x1c0fe400000f0ca6 */
[C---:B------:R-:W-:Y:S01]  /*83b0*/  IADD3 R167, P2, R251.reuse, UR20, RZ ;  /* 0x00000014fba77c10 */ /* 0x040fe2000ff5e0ff */
[----:B------:R-:W-:Y:S01]  /*83c0*/  @!PT LDS RZ, [RZ] ;  /* 0x00000000fffff984 */ /* 0x000fe20000000800 */
[----:B------:R-:W-:Y:S01]  /*83d0*/  @!PT LDS RZ, [RZ] ;  /* 0x00000000fffff984 */ /* 0x000fe20000000800 */
[----:B------:R-:W-:Y:S01]  /*83e0*/  @!PT LDS RZ, [RZ] ;  /* 0x00000000fffff984 */ /* 0x000fe20000000800 */
[----:B------:R1:W-:Y:S01]  /*83f0*/  @!P5 LDGSTS.E.BYPASS.LTC128B.128 [R238+0x12000], [R2.64+0x80] ;  /* 0x1200008002eedfae */ /* 0x0003e2000b901d5e */
[CC--:B------:R-:W-:Y:S02]  /*8400*/  @!P3 LEA R250, P1, R251.reuse, R248.reuse, 0x1 ;  /* 0x000000f8fbfab211 */ /* 0x0c0fe400078208ff */
[----:B------:R-:W-:Y:S01]  /*8410*/  IADD3.X R164, R166, UR19, RZ, P2, !PT ;  /* 0x00000013a6a47c10 */ /* 0x000fe200097fe4ff */
[----:B------:R-:W-:Y:S01]  /*8420*/  @P4 STS.128 [R238+0x14000], RZ ;  /* 0x014000ffee004388 */ /* 0x000fe20000000c00 */
[-C--:B------:R-:W-:Y:S02]  /*8430*/  @!P4 LEA R14, P2, R251, R248.reuse, 0x1 ;  /* 0x000000f8fb0ec211 */ /* 0x080fe400078408ff */
[-C--:B------:R-:W-:Y:S01]  /*8440*/  @!P6 LEA R22, P0, R167, R248.reuse, 0x1 ;  /* 0x000000f8a716e211 */ /* 0x080fe200078008ff */
[----:B------:R-:W-:Y:S01]  /*8450*/  @!PT LDS RZ, [RZ] ;  /* 0x00000000fffff984 */ /* 0x000fe20000000800 */
[----:B------:R-:W-:Y:S01]  /*8460*/  @!PT LDS RZ, [RZ] ;  /* 0x00000000fffff984 */ /* 0x000fe20000000800 */
[----:B------:R-:W-:Y:S01]  /*8470*/  @!PT LDS RZ, [RZ] ;  /* 0x00000000fffff984 */ /* 0x000fe20000000800 */
[----:B------:R1:W-:Y:S01]  /*8480*/  @!P4 LDGSTS.E.BYPASS.LTC128B.128 [R238+0x14000], [R2.64+0x100] ;  /* 0x1400010002eecfae */ /* 0x0003e2000b901d5e */
[CCC-:B------:R-:W-:Y:S02]  /*8490*/  @!P4 LEA.HI.X R15, R251.reuse, R249.reuse, R166.reuse, 0x1, P2 ;  /* 0x000000f9fb0fc211 */ /* 0x1c0fe400010f0ca6 */
[-C--:B------:R-:W-:Y:S01]  /*84a0*/  @!P3 LEA.HI.X R251, R251, R249.reuse, R166, 0x1, P1 ;  /* 0x000000f9fbfbb211 */ /* 0x080fe200008f0ca6 */
[----:B------:R-:W-:Y:S01]  /*84b0*/  @P3 STS.128 [R238+0x16000], RZ ;  /* 0x016000ffee003388 */ /* 0x000fe20000000c00 */
[CCC-:B------:R-:W-:Y:S02]  /*84c0*/  @!P6 LEA.HI.X R23, R167.reuse, R249.reuse, R164.reuse, 0x1, P0 ;  /* 0x000000f9a717e211 */ /* 0x1c0fe400000f0ca4 */
[CC--:B------:R-:W-:Y:S01]  /*84d0*/  @!P5 LEA R198, P2, R167.reuse, R248.reuse, 0x1 ;  /* 0x000000f8a7c6d211 */ /* 0x0c0fe200078408ff */
[----:B------:R-:W-:Y:S01]  /*84e0*/  @!PT LDS RZ, [RZ] ;  /* 0x00000000fffff984 */ /* 0x000fe20000000800 */
[----:B------:R-:W-:Y:S01]  /*84f0*/  @!PT LDS RZ, [RZ] ;  /* 0x00000000fffff984 */ /* 0x000fe20000000800 */
[----:B------:R-:W-:Y:S01]  /*8500*/  @!PT LDS RZ, [RZ] ;  /* 0x00000000fffff984 */ /* 0x000fe20000000800 */
[----:B------:R1:W-:Y:S01]  /*8510*/  @!P3 LDGSTS.E.BYPASS.LTC128B.128 [R238+0x16000], [R2.64+0x180] ;  /* 0x1600018002eebfae */ /* 0x0003e2000b901d5e */
[CC--:B------:R-:W-:Y:S02]  /*8520*/  @!P4 LEA R34, P1, R167.reuse, R248.reuse, 0x1 ;  /* 0x000000f8a722c211 */ /* 0x0c0fe400078208ff */
[CCC-:B------:R-:W-:Y:S01]  /*8530*/  @!P5 LEA.HI.X R199, R167.reuse, R249.reuse, R164.reuse, 0x1, P2 ;  /* 0x000000f9a7c7d211 */ /* 0x1c0fe200010f0ca4 */
[----:B------:R-:W-:Y:S01]  /*8540*/  @P6 STS.128 [R238+0x10800], RZ ;  /* 0x010800ffee006388 */ /* 0x000fe20000000c00 */
[CCC-:B------:R-:W-:Y:S02]  /*8550*/  @!P4 LEA.HI.X R35, R167.reuse, R249.reuse, R164.reuse, 0x1, P1 ;  /* 0x000000f9a723c211 */ /* 0x1c0fe400008f0ca4 */
[CC--:B------:R-:W-:Y:S01]  /*8560*/  @!P3 LEA R30, P0, R167.reuse, R248.reuse, 0x1 ;  /* 0x000000f8a71eb211 */ /* 0x0c0fe200078008ff */
[----:B------:R-:W-:Y:S01]  /*8570*/  @!PT LDS RZ, [RZ] ;  /* 0x00000000fffff984 */ /* 0x000fe20000000800 */
[----:B------:R-:W-:Y:S01]  /*8580*/  @!PT LDS RZ, [RZ] ;  /* 0x00000000fffff984 */ /* 0x000fe20000000800 */
[----:B------:R-:W-:Y:S01]  /*8590*/  @!PT LDS RZ, [RZ] ;  /* 0x00000000fffff984 */ /* 0x000fe20000000800 */
[----:B------:R2:W-:Y:S01]  /*85a0*/  @!P6 LDGSTS.E.BYPASS.LTC128B.128 [R238+0x10800], [R26.64] ;  /* 0x108000001aeeefae */ /* 0x0005e2000b901d5e */
[C---:B------:R-:W-:Y:S02]  /*85b0*/  IADD3 R166, P2, R167.reuse, UR20, RZ ;  /* 0x00000014a7a67c10 */ /* 0x040fe4000ff5e0ff */
[-C--:B------:R-:W-:Y:S01]  /*85c0*/  @!P3 LEA.HI.X R31, R167, R249.reuse, R164, 0x1, P0 ;  /* 0x000000f9a71fb211 */ /* 0x080fe200000f0ca4 */
[----:B------:R-:W-:Y:S01]  /*85d0*/  @P5 STS.128 [R238+0x12800], RZ ;  /* 0x012800ffee005388 */ /* 0x000fe20000000c00 */
[-C--:B------:R-:W-:Y:S02]  /*85e0*/  @!P6 LEA R194, P0, R166, R248.reuse, 0x1 ;  /* 0x000000f8a6c2e211 */ /* 0x080fe400078008ff */
[----:B------:R-:W-:Y:S01]  /*85f0*/  IADD3.X R164, R164, UR19, RZ, P2, !PT ;  /* 0x00000013a4a47c10 */ /* 0x000fe200097fe4ff */
        /* <DEDUP_REMOVED lines=12> */
[----:B------:R4:W-:Y:S01]  /*86c0*/  @!P4 LDGSTS.E.BYPASS.LTC128B.128 [R238+0x14800], [R14.64+0x100] ;  /* 0x148001000eeecfae */ /* 0x0009e2000b901d5e */
[C---:B------:R-:W-:Y:S02]  /*86d0*/  @!P3 LEA R248, P0, R166.reuse, R248, 0x1 ;  /* 0x000000f8a6f8b211 */ /* 0x040fe400078008ff */
[CCC-:B------:R-:W-:Y:S01]  /*86e0*/  @!P4 LEA.HI.X R203, R166.reuse, R249.reuse, R164.reuse, 0x1, P1 ;  /* 0x000000f9a6cbc211 */ /* 0x1c0fe200008f0ca4 */
[----:B------:R-:W-:Y:S01]  /*86f0*/  @P3 STS.128 [R238+0x16800], RZ ;  /* 0x016800ffee003388 */ /* 0x000fe20000000c00 */
[----:B------:R-:W-:Y:S02]  /*8700*/  @!P3 LEA.HI.X R249, R166, R249, R164, 0x1, P0 ;  /* 0x000000f9a6f9b211 */ /* 0x000fe400000f0ca4 */
[----:B------:R-:W-:Y:S01]  /*8710*/  PLOP3.LUT P0, PT, PT, PT, UP2, 0x80, 0x0 ;  /* 0x000000000000781c */ /* 0x000fe20003f0f028 */
[----:B------:R-:W-:Y:S01]  /*8720*/  @!PT LDS RZ, [RZ] ;  /* 0x00000000fffff984 */ /* 0x000fe20000000800 */
[----:B------:R-:W-:Y:S01]  /*8730*/  @!PT LDS RZ, [RZ] ;  /* 0x00000000fffff984 */ /* 0x000fe20000000800 */
[----:B------:R-:W-:Y:S01]  /*8740*/  @!PT LDS RZ, [RZ] ;  /* 0x00000000fffff984 */ /* 0x000fe20000000800 */
[----:B------:R1:W-:Y:S04]  /*8750*/  @!P3 LDGSTS.E.BYPASS.LTC128B.128 [R238+0x16800], [R250.64+0x180] ;  /* 0x16800180faeebfae */ /* 0x0003e8000b901d5e */
[----:B------:R-:W-:Y:S04]  /*8760*/  @P6 STS.128 [R238+0x11000], RZ ;  /* 0x011000ffee006388 */ /* 0x000fe80000000c00 */
[----:B------:R-:W-:Y:S01]  /*8770*/  @!PT LDS RZ, [RZ] ;  /* 0x00000000fffff984 */ /* 0x000fe20000000800 */
[----:B------:R-:W-:Y:S01]  /*8780*/  @!PT LDS RZ, [RZ] ;  /* 0x00000000fffff984 */ /* 0x000fe20000000800 */
[----:B------:R-:W-:Y:S01]  /*8790*/  @!PT LDS RZ, [RZ] ;  /* 0x00000000fffff984 */ /* 0x000fe20000000800 */
[----:B------:R5:W-:Y:S04]  /*87a0*/  @!P6 LDGSTS.E.BYPASS.LTC128B.128 [R238+0x11000], [R22.64] ;  /* 0x1100000016eeefae */ /* 0x000be8000b901d5e */
[----:B------:R-:W-:Y:S04]  /*87b0*/  @P5 STS.128 [R238+0x13000], RZ ;  /* 0x013000ffee005388 */ /* 0x000fe80000000c00 */
        /* <DEDUP_REMOVED lines=34> */
[----:B------:R-:W-:Y:S04]  /*89e0*/  LDSM.16.M88.4 R168, [R234] ;  /* 0x00000000eaa8783b */ /* 0x000fe80000000200 */
[----:B------:R-:W2:Y:S04]  /*89f0*/  LDSM.16.M88.4 R172, [R233+0x8000] ;  /* 0x00800000e9ac783b */ /* 0x000ea80000000200 */
[----:B------:R-:W4:Y:S04]  /*8a00*/  LDSM.16.M88.4 R176, [R233+0x8800] ;  /* 0x00880000e9b0783b */ /* 0x000f280000000200 */
[----:B------:R-:W5:Y:S04]  /*8a10*/  LDSM.16.M88.4 R180, [R233+0x9000] ;  /* 0x00900000e9b4783b */ /* 0x000f680000000200 */
[----:B------:R-:W0:Y:S04]  /*8a20*/  LDGDEPBAR ;  /* 0x00000000000079af */ /* 0x000e280000000000 */
[----:B------:R-:W3:Y:S01]  /*8a30*/  LDSM.16.M88.4 R184, [R233+0x9800] ;  /* 0x00980000e9b8783b */ /* 0x000ee20000000200 */
[----:B-1----:R-:W-:Y:S03]  /*8a40*/  IMAD.MOV.U32 R248, RZ, RZ, R2 ;  /* 0x000000fffff87224 */ /* 0x002fe600078e0002 */
[----:B------:R-:W-:Y:S01]  /*8a50*/  LDSM.16.M88.4 R188, [R232] ;  /* 0x00000000e8bc783b */ /* 0x000fe20000000200 */
[----:B------:R-:W-:Y:S03]  /*8a60*/  IMAD.MOV.U32 R249, RZ, RZ, R3 ;  /* 0x000000fffff97224 */ /* 0x000fe600078e0003 */
[----:B------:R-:W1:Y:S04]  /*8a70*/  LDSM.16.M88.4 R192, [R231] ;  /* 0x00000000e7c0783b */ /* 0x000e680000000200 */
[----:B------:R-:W1:Y:S04]  /*8a80*/  LDSM.16.M88.4 R196, [R223] ;  /* 0x00000000dfc4783b */ /* 0x000e680000000200 */
[----:B------:R-:W1:Y:S04]  /*8a90*/  LDSM.16.M88.4 R200, [R222] ;  /* 0x00000000dec8783b */ /* 0x000e680000000200 */
[----:B------:R-:W1:Y:S01]  /*8aa0*/  LDSM.16.M88.4 R204, [R221] ;  /* 0x00000000ddcc783b */ /* 0x000e620000000200 */
[C---:B--2---:R-:W-:Y:S08]  /*8ab0*/  HMMA.16816.F32.BF16 R4, R168.reuse, R172, RZ ;  /* 0x000000aca804723c */ /* 0x044ff000000418ff */
[C---:B------:R-:W-:Y:S01]  /*8ac0*/  HMMA.16816.F32.BF16 R8, R168.reuse, R174, RZ ;  /* 0x000000aea808723c */ /* 0x040fe200000418ff */
[----:B------:R-:W-:Y:S07]  /*8ad0*/  LDSM.16.M88.4 R172, [R230] ;  /* 0x00000000e6ac783b */ /* 0x000fee0000000200 */
[C---:B----4-:R-:W-:Y:S08]  /*8ae0*/  HMMA.16816.F32.BF16 R12, R168.reuse, R176, RZ ;  /* 0x000000b0a80c723c */ /* 0x050ff000000418ff */
[C---:B---3--:R-:W-:Y:S01]  /*8af0*/  HMMA.16816.F32.BF16 R16, R168.reuse, R178, RZ ;  /* 0x000000b2a810723c */ /* 0x048fe200000418ff */
[----:B------:R-:W2:Y:S07]  /*8b00*/  LDSM.16.M88.4 R176, [R227+0x8000] ;  /* 0x00800000e3b0783b */ /* 0x000eae0000000200 */
[C---:B-----5:R-:W-:Y:S08]  /*8b10*/  HMMA.16816.F32.BF16 R20, R168.reuse, R180, RZ ;  /* 0x000000b4a814723c */ /* 0x060ff000000418ff */
[C---:B------:R-:W-:Y:S01]  /*8b20*/  HMMA.16816.F32.BF16 R24, R168.reuse, R182, RZ ;  /* 0x000000b6a818723c */ /* 0x040fe200000418ff */
[----:B------:R-:W3:Y:S07]  /*8b30*/  LDSM.16.M88.4 R180, [R227+0x8800] ;  /* 0x00880000e3b4783b */ /* 0x000eee0000000200 */
[C---:B------:R-:W-:Y:S08]  /*8b40*/  HMMA.16816.F32.BF16 R28, R168.reuse, R184, RZ ;  /* 0x000000b8a81c723c */ /* 0x040ff000000418ff */
[----:B------:R-:W-:Y:S01]  /*8b50*/  HMMA.16816.F32.BF16 R32, R168, R186, RZ ;  /* 0x000000baa820723c */ /* 0x000fe200000418ff */
[----:B------:R-:W4:Y:S04]  /*8b60*/  LDSM.16.M88.4 R168, [R227+0x9000] ;  /* 0x00900000e3a8783b */ /* 0x000f280000000200 */
[----:B------:R-:W5:Y:S03]  /*8b70*/  LDSM.16.M88.4 R184, [R227+0x9800] ;  /* 0x00980000e3b8783b */ /* 0x000f660000000200 */
[C---:B-1----:R-:W-:Y:S08]  /*8b80*/  HMMA.16816.F32.BF16 R4, R188.reuse, R192, R4 ;  /* 0x000000c0bc04723c */ /* 0x042ff00000041804 */
[C---:B------:R-:W-:Y:S01]  /*8b90*/  HMMA.16816.F32.BF16 R8, R188.reuse, R194, R8 ;  /* 0x000000c2bc08723c */ /* 0x040fe20000041808 */
[----:B------:R-:W-:Y:S07]  /*8ba0*/  LDSM.16.M88.4 R192, [R229] ;  /* 0x00000000e5c0783b */ /* 0x000fee0000000200 */
[C---:B------:R-:W-:Y:S08]  /*8bb0*/  HMMA.16816.F32.BF16 R12, R188.reuse, R196, R12 ;  /* 0x000000c4bc0c723c */ /* 0x040ff0000004180c */
[C---:B------:R-:W-:Y:S01]  /*8bc0*/  HMMA.16816.F32.BF16 R16, R188.reuse, R198, R16 ;  /* 0x000000c6bc10723c */ /* 0x040fe20000041810 */
[----:B------:R-:W1:Y:S07]  /*8bd0*/  LDSM.16.M88.4 R196, [R220] ;  /* 0x00000000dcc4783b */ /* 0x000e6e0000000200 */
[C---:B------:R-:W-:Y:S08]  /*8be0*/  HMMA.16816.F32.BF16 R20, R188.reuse, R200, R20 ;  /* 0x000000c8bc14723c */ /* 0x040ff00000041814 */
[C---:B------:R-:W-:Y:S01]  /*8bf0*/  HMMA.16816.F32.BF16 R24, R188.reuse, R202, R24 ;  /* 0x000000cabc18723c */ /* 0x040fe20000041818 */
[----:B------:R-:W1:Y:S07]  /*8c00*/  LDSM.16.M88.4 R200, [R220+0x800] ;  /* 0x00080000dcc8783b */ /* 0x000e6e0000000200 */
[C---:B------:R-:W-:Y:S08]  /*8c10*/  HMMA.16816.F32.BF16 R28, R188.reuse, R204, R28 ;  /* 0x000000ccbc1c723c */ /* 0x040ff0000004181c */
[----:B------:R-:W-:Y:S01]  /*8c20*/  HMMA.16816.F32.BF16 R32, R188, R206, R32 ;  /* 0x000000cebc20723c */ /* 0x000fe20000041820 */
[----:B------:R-:W1:Y:S04]  /*8c30*/  LDSM.16.M88.4 R188, [R220+0x1000] ;  /* 0x00100000dcbc783b */ /* 0x000e680000000200 */
[----:B------:R-:W1:Y:S03]  /*8c40*/  LDSM.16.M88.4 R204, [R220+0x1800] ;  /* 0x00180000dccc783b */ /* 0x000e660000000200 */
[C---:B--2---:R-:W-:Y:S08]  /*8c50*/  HMMA.16816.F32.BF16 R4, R172.reuse, R176, R4 ;  /* 0x000000b0ac04723c */ /* 0x044ff00000041804 */
[C---:B------:R-:W-:Y:S01]  /*8c60*/  HMMA.16816.F32.BF16 R8, R172.reuse, R178, R8 ;  /* 0x000000b2ac08723c */ /* 0x040fe20000041808 */
[----:B------:R-:W-:Y:S07]  /*8c70*/  LDSM.16.M88.4 R176, [R233+0xa000] ;  /* 0x00a00000e9b0783b */ /* 0x000fee0000000200 */
[C---:B---3--:R-:W-:Y:S08]  /*8c80*/  HMMA.16816.F32.BF16 R12, R172.reuse, R180, R12 ;  /* 0x000000b4ac0c723c */ /* 0x048ff0000004180c */
[C---:B------:R-:W-:Y:S01]  /*8c90*/  HMMA.16816.F32.BF16 R16, R172.reuse, R182, R16 ;  /* 0x000000b6ac10723c */ /* 0x040fe20000041810 */
[----:B------:R-:W-:Y:S07]  /*8ca0*/  LDSM.16.M88.4 R180, [R233+0xa800] ;  /* 0x00a80000e9b4783b */ /* 0x000fee0000000200 */
[C---:B----4-:R-:W-:Y:S08]  /*8cb0*/  HMMA.16816.F32.BF16 R20, R172.reuse, R168, R20 ;  /* 0x000000a8ac14723c */ /* 0x050ff00000041814 */
[C---:B------:R-:W-:Y:S01]  /*8cc0*/  HMMA.16816.F32.BF16 R24, R172.reuse, R170, R24 ;  /* 0x000000aaac18723c */ /* 0x040fe20000041818 */
[----:B------:R-:W2:Y:S07]  /*8cd0*/  LDSM.16.M88.4 R168, [R234+0x2000] ;  /* 0x00200000eaa8783b */ /* 0x000eae0000000200 */
[C---:B-----5:R-:W-:Y:S08]  /*8ce0*/  HMMA.16816.F32.BF16 R28, R172.reuse, R184, R28 ;  /* 0x000000b8ac1c723c */ /* 0x060ff0000004181c */
[----:B------:R-:W-:Y:S01]  /*8cf0*/  HMMA.16816.F32.BF16 R32, R172, R186, R32 ;  /* 0x000000baac20723c */ /* 0x000fe20000041820 */
[----:B------:R-:W3:Y:S04]  /*8d00*/  LDSM.16.M88.4 R172, [R233+0xb000] ;  /* 0x00b00000e9ac783b */ /* 0x000ee80000000200 */
[----:B------:R-:W4:Y:S03]  /*8d10*/  LDSM.16.M88.4 R184, [R233+0xb800] ;  /* 0x00b80000e9b8783b */ /* 0x000f260000000200 */
[C---:B-1----:R-:W-:Y:S08]  /*8d20*/  HMMA.16816.F32.BF16 R4, R192.reuse, R196, R4 ;  /* 0x000000c4c004723c */ /* 0x042ff00000041804 */
[C---:B------:R-:W-:Y:S01]  /*8d30*/  HMMA.16816.F32.BF16 R8, R192.reuse, R198, R8 ;  /* 0x000000c6c008723c */ /* 0x040fe20000041808 */
[----:B------:R-:W-:Y:S07]  /*8d40*/  LDSM.16.M88.4 R196, [R219] ;  /* 0x00000000dbc4783b */ /* 0x000fee0000000200 */
[C---:B------:R-:W-:Y:S08]  /*8d50*/  HMMA.16816.F32.BF16 R12, R192.reuse, R200, R12 ;  /* 0x000000c8c00c723c */ /* 0x040ff0000004180c */
[C---:B------:R-:W-:Y:S01]  /*8d60*/  HMMA.16816.F32.BF16 R16, R192.reuse, R202, R16 ;  /* 0x000000cac010723c */ /* 0x040fe20000041810 */
[----:B------:R-:W-:Y:S07]  /*8d70*/  LDSM.16.M88.4 R200, [R218] ;  /* 0x00000000dac8783b */ /* 0x000fee0000000200 */
[C---:B------:R-:W-:Y:S08]  /*8d80*/  HMMA.16816.F32.BF16 R20, R192.reuse, R188, R20 ;  /* 0x000000bcc014723c */ /* 0x040ff00000041814 */
[C---:B------:R-:W-:Y:S01]  /*8d90*/  HMMA.16816.F32.BF16 R24, R192.reuse, R190, R24 ;  /* 0x000000bec018723c */ /* 0x040fe20000041818 */
[----:B------:R-:W1:Y:S07]  /*8da0*/  LDSM.16.M88.4 R188, [R232+0x2000] ;  /* 0x00200000e8bc783b */ /* 0x000e6e0000000200 */
[C---:B------:R-:W-:Y:S08]  /*8db0*/  HMMA.16816.F32.BF16 R28, R192.reuse, R204, R28 ;  /* 0x000000ccc01c723c */ /* 0x040ff0000004181c */
[----:B------:R-:W-:Y:S01]  /*8dc0*/  HMMA.16816.F32.BF16 R32, R192, R206, R32 ;  /* 0x000000cec020723c */ /* 0x000fe20000041820 */
[----:B------:R-:W5:Y:S04]  /*8dd0*/  LDSM.16.M88.4 R192, [R217] ;  /* 0x00000000d9c0783b */ /* 0x000f680000000200 */
[----:B------:R-:W1:Y:S03]  /*8de0*/  LDSM.16.M88.4 R204, [R216] ;  /* 0x00000000d8cc783b */ /* 0x000e660000000200 */
[C---:B--2---:R-:W-:Y:S08]  /*8df0*/  HMMA.16816.F32.BF16 R4, R168.reuse, R176, R4 ;  /* 0x000000b0a804723c */ /* 0x044ff00000041804 */
[C---:B------:R-:W-:Y:S01]  /*8e00*/  HMMA.16816.F32.BF16 R8, R168.reuse, R178, R8 ;  /* 0x000000b2a808723c */ /* 0x040fe20000041808 */
[----:B------:R-:W-:Y:S07]  /*8e10*/  LDSM.16.M88.4 R176, [R227+0xa000] ;  /* 0x00a00000e3b0783b */ /* 0x000fee0000000200 */
[C---:B------:R-:W-:Y:S08]  /*8e20*/  HMMA.16816.F32.BF16 R12, R168.reuse, R180, R12 ;  /* 0x000000b4a80c723c */ /* 0x040ff0000004180c */
[C---:B------:R-:W-:Y:S01]  /*8e30*/  HMMA.16816.F32.BF16 R16, R168.reuse, R182, R16 ;  /* 0x000000b6a810723c */ /* 0x040fe20000041810 */
[----:B------:R-:W-:Y:S07]  /*8e40*/  LDSM.16.M88.4 R180, [R227+0xa800] ;  /* 0x00a80000e3b4783b */ /* 0x000fee0000000200 */
[C---:B---3--:R-:W-:Y:S08]  /*8e50*/  HMMA.16816.F32.BF16 R20, R168.reuse, R172, R20 ;  /* 0x000000aca814723c */ /* 0x048ff00000041814 */
[C---:B------:R-:W-:Y:S01]  /*8e60*/  HMMA.16816.F32.BF16 R24, R168.reuse, R174, R24 ;  /* 0x000000aea818723c */ /* 0x040fe20000041818 */
[----:B------:R-:W2:Y:S07]  /*8e70*/  LDSM.16.M88.4 R172, [R230+0x2000] ;  /* 0x00200000e6ac783b */ /* 0x000eae0000000200 */
[C---:B----4-:R-:W-:Y:S08]  /*8e80*/  HMMA.16816.F32.BF16 R28, R168.reuse, R184, R28 ;  /* 0x000000b8a81c723c */ /* 0x050ff0000004181c */
[----:B------:R-:W-:Y:S01]  /*8e90*/  HMMA.16816.F32.BF16 R32, R168, R186, R32 ;  /* 0x000000baa820723c */ /* 0x000fe20000041820 */
[----:B------:R-:W3:Y:S04]  /*8ea0*/  LDSM.16.M88.4 R168, [R227+0xb000] ;  /* 0x00b00000e3a8783b */ /* 0x000ee80000000200 */
[----:B------:R-:W4:Y:S03]  /*8eb0*/  LDSM.16.M88.4 R184, [R227+0xb800] ;  /* 0x00b80000e3b8783b */ /* 0x000f260000000200 */
[C---:B-1----:R-:W-:Y:S08]  /*8ec0*/  HMMA.16816.F32.BF16 R4, R188.reuse, R196, R4 ;  /* 0x000000c4bc04723c */ /* 0x042ff00000041804 */
[C---:B------:R-:W-:Y:S01]  /*8ed0*/  HMMA.16816.F32.BF16 R8, R188.reuse, R198, R8 ;  /* 0x000000c6bc08723c */ /* 0x040fe20000041808 */
[----:B------:R-:W-:Y:S07]  /*8ee0*/  LDSM.16.M88.4 R196, [R220+0x2000] ;  /* 0x00200000dcc4783b */ /* 0x000fee0000000200 */
[C---:B------:R-:W-:Y:S08]  /*8ef0*/  HMMA.16816.F32.BF16 R12, R188.reuse, R200, R12 ;  /* 0x000000c8bc0c723c */ /* 0x040ff0000004180c */
[C---:B------:R-:W-:Y:S01]  /*8f00*/  HMMA.16816.F32.BF16 R16, R188.reuse, R202, R16 ;  /* 0x000000cabc10723c */ /* 0x040fe20000041810 */
[----:B------:R-:W-:Y:S07]  /*8f10*/  LDSM.16.M88.4 R200, [R220+0x2800] ;  /* 0x00280000dcc8783b */ /* 0x000fee0000000200 */
[C---:B-----5:R-:W-:Y:S08]  /*8f20*/  HMMA.16816.F32.BF16 R20, R188.reuse, R192, R20 ;  /* 0x000000c0bc14723c */ /* 0x060ff00000041814 */
[C---:B------:R-:W-:Y:S01]  /*8f30*/  HMMA.16816.F32.BF16 R24, R188.reuse, R194, R24 ;  /* 0x000000c2bc18723c */ /* 0x040fe20000041818 */
[----:B------:R-:W1:Y:S07]  /*8f40*/  LDSM.16.M88.4 R192, [R229+0x2000] ;  /* 0x00200000e5c0783b */ /* 0x000e6e0000000200 */
[C---:B------:R-:W-:Y:S08]  /*8f50*/  HMMA.16816.F32.BF16 R28, R188.reuse, R204, R28 ;  /* 0x000000ccbc1c723c */ /* 0x040ff0000004181c */
[----:B------:R-:W-:Y:S01]  /*8f60*/  HMMA.16816.F32.BF16 R32, R188, R206, R32 ;  /* 0x000000cebc20723c */ /* 0x000fe20000041820 */
[----:B------:R-:W5:Y:S04]  /*8f70*/  LDSM.16.M88.4 R188, [R220+0x3000] ;  /* 0x00300000dcbc783b */ /* 0x000f680000000200 */
[----:B------:R-:W1:Y:S03]  /*8f80*/  LDSM.16.M88.4 R204, [R220+0x3800] ;  /* 0x00380000dccc783b */ /* 0x000e660000000200 */
        /* <DEDUP_REMOVED lines=19> */
[C---:B-----5:R-:W-:Y:S08]  /*90c0*/  HMMA.16816.F32.BF16 R20, R192.reuse, R188, R20 ;  /* 0x000000bcc014723c */ /* 0x060ff00000041814 */
        /* <DEDUP_REMOVED lines=84> */
[C---:B--2---:R-:W-:Y:S01]  /*9610*/  HMMA.16816.F32.BF16 R4, R172.reuse, R176, R4 ;  /* 0x000000b0ac04723c */ /* 0x044fe20000041804 */
[----:B------:R-:W-:Y:S04]  /*9620*/  DEPBAR.LE SB0, 0x0 ;  /* 0x000080000000791a */ /* 0x000fe80000000000 */
[----:B------:R-:W-:Y:S03]  /*9630*/  BAR.SYNC.DEFER_BLOCKING 0x0 ;  /* 0x0000000000007b1d */ /* 0x000fe60000010000 */
[C---:B------:R-:W-:Y:S08]  /*9640*/  HMMA.16816.F32.BF16 R8, R172.reuse, R178, R8 ;  /* 0x000000b2ac08723c */ /* 0x040ff00000041808 */
[C---:B------:R-:W-:Y:S08]  /*9650*/  HMMA.16816.F32.BF16 R12, R172.reuse, R180, R12 ;  /* 0x000000b4ac0c723c */ /* 0x040ff0000004180c */
[C---:B------:R-:W-:Y:S08]  /*9660*/  HMMA.16816.F32.BF16 R16, R172.reuse, R182, R16 ;  /* 0x000000b6ac10723c */ /* 0x040ff00000041810 */
[C---:B---3--:R-:W-:Y:S08]  /*9670*/  HMMA.16816.F32.BF16 R20, R172.reuse, R168, R20 ;  /* 0x000000a8ac14723c */ /* 0x048ff00000041814 */
[C---:B------:R-:W-:Y:S08]  /*9680*/  HMMA.16816.F32.BF16 R24, R172.reuse, R170, R24 ;  /* 0x000000aaac18723c */ /* 0x040ff00000041818 */
[C---:B----4-:R-:W-:Y:S08]  /*9690*/  HMMA.16816.F32.BF16 R28, R172.reuse, R184, R28 ;  /* 0x000000b8ac1c723c */ /* 0x050ff0000004181c */
[----:B------:R-:W-:Y:S08]  /*96a0*/  HMMA.16816.F32.BF16 R32, R172, R186, R32 ;  /* 0x000000baac20723c */ /* 0x000ff00000041820 */
[C---:B-1----:R-:W-:Y:S08]  /*96b0*/  HMMA.16816.F32.BF16 R4, R192.reuse, R196, R4 ;  /* 0x000000c4c004723c */ /* 0x042ff00000041804 */
[C---:B------:R-:W-:Y:S08]  /*96c0*/  HMMA.16816.F32.BF16 R8, R192.reuse, R198, R8 ;  /* 0x000000c6c008723c */ /* 0x040ff00000041808 */
[C---:B------:R-:W-:Y:S08]  /*96d0*/  HMMA.16816.F32.BF16 R12, R192.reuse, R200, R12 ;  /* 0x000000c8c00c723c */ /* 0x040ff0000004180c */
[C---:B------:R-:W-:Y:S08]  /*96e0*/  HMMA.16816.F32.BF16 R16, R192.reuse, R202, R16 ;  /* 0x000000cac010723c */ /* 0x040ff00000041810 */
[C---:B-----5:R-:W-:Y:S08]  /*96f0*/  HMMA.16816.F32.BF16 R20, R192.reuse, R188, R20 ;  /* 0x000000bcc014723c */ /* 0x060ff00000041814 */
[C---:B------:R-:W-:Y:S08]  /*9700*/  HMMA.16816.F32.BF16 R24, R192.reuse, R190, R24 ;  /* 0x000000bec018723c */ /* 0x040ff00000041818 */
[C---:B------:R-:W-:Y:S08]  /*9710*/  HMMA.16816.F32.BF16 R28, R192.reuse, R204, R28 ;  /* 0x000000ccc01c723c */ /* 0x040ff0000004181c */
[----:B------:R-:W-:Y:S01]  /*9720*/  HMMA.16816.F32.BF16 R32, R192, R206, R32 ;  /* 0x000000cec020723c */ /* 0x000fe20000041820 */
[----:B------:R-:W-:-:S07]  /*9730*/  @!P0 BRA `(.L_x_723) ;  /* 0x00000c2000008947 */ /* 0x000fce0003800000 */
[----:B------:R-:W-:Y:S01]  /*9740*/  ULDC.64 UR8, c[0x0][0x198] ;  /* 0x0000660000087ab9 */ /* 0x000fe20000000a00 */
[----:B------:R-:W-:Y:S05]  /*9750*/  PLOP3.LUT P0, PT, PT, PT, UP6, 0x80, 0x0 ;  /* 0x000000000000781c */ /* 0x000fea0003f0f068 */
[----:B------:R-:W-:Y:S04]  /*9760*/  ULEA UR33, -UR8, URZ, 0x6 ;  /* 0x0000003f08217291 */ /* 0x000fe8000f8e313f */
[----:B------:R-:W-:Y:S02]  /*9770*/  USHF.R.S32.HI UR32, URZ, 0x1f, UR33 ;  /* 0x0000001f3f207899 */ /* 0x000fe40008011421 */
[----:B------:R-:W-:Y:S04]  /*9780*/  IMAD.U32 R166, RZ, RZ, UR33 ;  /* 0x00000021ffa67e24 */ /* 0x000fe8000f8e00ff */
[----:B------:R-:W-:Y:S01]  /*9790*/  MOV R2, UR32 ;  /* 0x0000002000027c02 */ /* 0x000fe20008000f00 */
[----:B------:R-:W-:-:S05]  /*97a0*/  @!P0 BRA `(.L_x_724) ;  /* 0x0000046000008947 */ /* 0x000fca0003800000 */
[----:B------:R-:W-:Y:S04]  /*97b0*/  USHF.L.U32 UR8, UR26, 0x6, URZ ;  /* 0x000000061a087899 */ /* 0x000fe8000800063f */
[----:B------:R-:W-:Y:S02]  /*97c0*/  UIADD3 UR36, UR8, -0x40, URZ ;  /* 0xffffffc008247890 */ /* 0x000fe4000fffe03f */
        /* <DEDUP_REMOVED lines=22> */
[----:B------:R-:W-:Y:S02]  /*9930*/  UISETP.GE.AND UP3, UPT, UR8, URZ, UPT ;  /* 0x0000003f0800728c */ /* 0x000fe4000bf66270 */
[----:B------:R-:W-:Y:S02]  /*9940*/  UISETP.GE.U32.AND UP4, UPT, UR32, UR14, UPT ;  /* 0x0000000e2000728c */ /* 0x000fe4000bf86070 */
[----:B------:R-:W-:Y:S02]  /*9950*/  @!UP2 UIADD3 UR35, UR35, 0x1, URZ ;  /* 0x000000012323a890 */ /* 0x000fe4000fffe03f */
[----:B------:R-:W-:Y:S02]  /*9960*/  UISETP.GE.AND UP2, UPT, UR36, URZ, UPT ;  /* 0x0000003f2400728c */ /* 0x000fe4000bf46270 */
[----:B------:R-:W-:Y:S04]  /*9970*/  @UP5 UIADD3 UR37, UR37, 0x1, URZ ;  /* 0x0000000125255890 */ /* 0x000fe8000fffe03f */
[----:B------:R-:W-:Y:S02]  /*9980*/  @!UP3 UIADD3 UR37, -UR37, URZ, URZ ;  /* 0x0000003f2525b290 */ /* 0x000fe4000fffe13f */
[----:B------:R-:W-:Y:S02]  /*9990*/  @UP4 UIADD3 UR35, UR35, 0x1, URZ ;  /* 0x0000000123234890 */ /* 0x000fe4000fffe03f */
[----:B------:R-:W-:Y:S02]  /*99a0*/  USEL UR37, UR12, UR37, !UP0 ;  /* 0x000000250c257287 */ /* 0x000fe4000c000000 */
[----:B------:R-:W-:Y:S04]  /*99b0*/  @!UP2 UIADD3 UR35, -UR35, URZ, URZ ;  /* 0x0000003f2323a290 */ /* 0x000fe8000fffe13f */
[----:B------:R-:W-:Y:S01]  /*99c0*/  USEL UR35, UR12, UR35, !UP0 ;  /* 0x000000230c237287 */ /* 0x000fe2000c000000 */
[----:B------:R-:W-:Y:S02]  /*99d0*/  MOV R3, UR37 ;  /* 0x0000002500037c02 */ /* 0x000fe40008000f00 */
[----:B------:R-:W-:Y:S02]  /*99e0*/  MOV R2, UR37 ;  /* 0x0000002500027c02 */ /* 0x000fe40008000f00 */
[----:B------:R-:W-:Y:S01]  /*99f0*/  LEA R166, P0, R3, UR28, 0x2 ;  /* 0x0000001c03a67c11 */ /* 0x000fe2000f8010ff */
[----:B------:R-:W-:Y:S02]  /*9a00*/  IMAD.U32 R164, RZ, RZ, UR35 ;  /* 0x00000023ffa47e24 */ /* 0x000fe4000f8e00ff */
[----:B------:R-:W-:Y:S01]  /*9a10*/  IMAD.U32 R3, RZ, RZ, UR35 ;  /* 0x00000023ff037e24 */ /* 0x000fe2000f8e00ff */
[----:B------:R-:W1:Y:S01]  /*9a20*/  R2UR UR8, R166 ;  /* 0x00000000a60873c2 */ /* 0x000e6200000e0000 */
[----:B------:R-:W-:Y:S02]  /*9a30*/  LEA.HI.X.SX32 R167, R2, UR29, 0x2, P0 ;  /* 0x0000001d02a77c11 */ /* 0x000fe400080f16ff */
[----:B------:R-:W-:Y:S04]  /*9a40*/  LEA R168, P1, R164, UR28, 0x2 ;  /* 0x0000001ca4a87c11 */ /* 0x000fe8000f8210ff */
[----:B------:R-:W-:Y:S01]  /*9a50*/  LEA.HI.X.SX32 R169, R3, UR29, 0x2, P1 ;  /* 0x0000001d03a97c11 */ /* 0x000fe200088f16ff */
[----:B------:R-:W2:Y:S08]  /*9a60*/  R2UR UR9, R167 ;  /* 0x00000000a70973c2 */ /* 0x000eb000000e0000 */
[----:B------:R-:W3:Y:S08]  /*9a70*/  R2UR UR32, R168 ;  /* 0x00000000a82073c2 */ /* 0x000ef000000e0000 */
[----:B------:R-:W4:Y:S01]  /*9a80*/  R2UR UR33, R169 ;  /* 0x00000000a92173c2 */ /* 0x000f2200000e0000 */
[----:B-1----:R-:W-:Y:S01]  /*9a90*/  MOV R172, UR8 ;  /* 0x0000000800ac7c02 */ /* 0x002fe20008000f00 */
[----:B--2---:R-:W-:Y:S05]  /*9aa0*/  IMAD.U32 R173, RZ, RZ, UR9 ;  /* 0x00000009ffad7e24 */ /* 0x004fea000f8e00ff */
[----:B------:R-:W2:Y:S01]  /*9ab0*/  LDG.E R3, [R172.64] ;  /* 0x0000001eac037981 */ /* 0x000ea2000c1e1900 */
[----:B---3--:R-:W-:Y:S01]  /*9ac0*/  MOV R170, UR32 ;  /* 0x0000002000aa7c02 */ /* 0x008fe20008000f00 */
[----:B------:R-:W-:Y:S04]  /*9ad0*/  UIADD3 UR32, UR37, -UR35, URZ ;  /* 0x8000002325207290 */ /* 0x000fe8000fffe03f */
[----:B------:R-:W-:Y:S01]  /*9ae0*/  UIMAD UR32, UR32, UR10, -0x40 ;  /* 0xffffffc0202074a4 */ /* 0x000fe2000f8e020a */
[----:B----4-:R-:W-:Y:S03]  /*9af0*/  IMAD.U32 R171, RZ, RZ, UR33 ;  /* 0x00000021ffab7e24 */ /* 0x010fe6000f8e00ff */
[----:B------:R-:W-:Y:S02]  /*9b00*/  USHF.R.S32.HI UR9, URZ, 0x1f, UR32 ;  /* 0x0000001f3f097899 */ /* 0x000fe40008011420 */
[----:B------:R-:W-:Y:S01]  /*9b10*/  UIMAD UR8, UR7, UR32, URZ ;  /* 0x00000020070872a4 */ /* 0x000fe2000f8e023f */
[----:B------:R-:W2:Y:S01]  /*9b20*/  LDG.E R2, [R170.64] ;  /* 0x0000001eaa027981 */ /* 0x000ea2000c1e1900 */
[----:B------:R-:W-:Y:S02]  /*9b30*/  UIMAD.WIDE.U32 UR32, UR6, UR32, URZ ;  /* 0x00000020062072a5 */ /* 0x000fe4000f8e003f */
[----:B------:R-:W-:Y:S03]  /*9b40*/  UIMAD UR8, UR9, UR6, UR8 ;  /* 0x00000006090872a4 */ /* 0x000fe6000f8e0208 */
[----:B------:R-:W-:Y:S01]  /*9b50*/  UMOV UR9, UR7 ;  /* 0x0000000700097c82 */ /* 0x000fe20008000000 */
[----:B------:R-:W-:Y:S01]  /*9b60*/  IMAD.U32 R166, RZ, RZ, UR32 ;  /* 0x00000020ffa67e24 */ /* 0x000fe2000f8e00ff */
[----:B------:R-:W-:Y:S01]  /*9b70*/  UIADD3 UR8, UR33, UR8, URZ ;  /* 0x0000000821087290 */ /* 0x000fe2000fffe03f */
[----:B------:R-:W-:Y:S05]  /*9b80*/  MOV R167, UR33 ;  /* 0x0000002100a77c02 */ /* 0x000fea0008000f00 */
[----:B------:R-:W-:Y:S01]  /*9b90*/  IMAD.U32 R167, RZ, RZ, UR8 ;  /* 0x00000008ffa77e24 */ /* 0x000fe2000f8e00ff */
[----:B------:R-:W-:Y:S01]  /*9ba0*/  UMOV UR8, UR6 ;  /* 0x0000000600087c82 */ /* 0x000fe20008000000 */
[----:B--2---:R-:W-:Y:S04]  /*9bb0*/  IADD3 R2, -R3, R2, RZ ;  /* 0x0000000203027210 */ /* 0x004fe80007ffe1ff */
[----:B------:R-:W-:Y:S01]  /*9bc0*/  SHF.R.S32.HI R3, RZ, 0x1f, R2 ;  /* 0x0000001fff037819 */ /* 0x000fe20000011402 */
[C---:B------:R-:W-:Y:S04]  /*9bd0*/  IMAD.WIDE.U32 R166, R2.reuse, c[0x0][0x180], R166 ;  /* 0x0000600002a67a25 */ /* 0x040fe800078e00a6 */
[----:B------:R-:W-:Y:S04]  /*9be0*/  IMAD R3, R3, c[0x0][0x180], RZ ;  /* 0x0000600003037a24 */ /* 0x000fe800078e02ff */
[----:B------:R-:W-:Y:S05]  /*9bf0*/  IMAD R3, R2, c[0x0][0x184], R3 ;  /* 0x0000610002037a24 */ /* 0x000fea00078e0203 */
[----:B------:R-:W-:Y:S02]  /*9c00*/  IADD3 R2, R167, R3, RZ ;  /* 0x00000003a7027210 */ /* 0x000fe40007ffe0ff */
.L_x_724:
[----:B------:R1:W-:Y:S01]  /*9c10*/  @P6 STS.128 [R238+0x8000], RZ ;  /* 0x008000ffee006388 */ /* 0x0003e20000000c00 */
[CC--:B------:R-:W-:Y:S01]  /*9c20*/  LEA R176, P0, R166.reuse, R244.reuse, 0x1 ;  /* 0x000000f4a6b07211 */ /* 0x0c0fe200078008ff */
[----:B------:R-:W-:Y:S01]  /*9c30*/  UMOV UR6, UR8 ;  /* 0x0000000800067c82 */ /* 0x000fe20008000000 */
[C---:B------:R-:W-:Y:S01]  /*9c40*/  IADD3 R167, P1, R166.reuse, UR24, RZ ;  /* 0x00000018a6a77c10 */ /* 0x040fe2000ff3e0ff */
[----:B------:R-:W-:Y:S01]  /*9c50*/  UMOV UR7, UR9 ;  /* 0x0000000900077c82 */ /* 0x000fe20008000000 */
[-C--:B------:R-:W-:Y:S02]  /*9c60*/  LEA.HI.X R177, R166, R243.reuse, R2, 0x1, P0 ;  /* 0x000000f3a6b17211 */ /* 0x080fe400000f0c02 */
[CC--:B------:R-:W-:Y:S02]  /*9c70*/  @!P5 LEA R170, P0, R167.reuse, R244.reuse, 0x1 ;  /* 0x000000f4a7aad211 */ /* 0x0c0fe400078008ff */
[----:B------:R-:W-:Y:S01]  /*9c80*/  IADD3.X R164, R2, UR23, RZ, P1, !PT ;  /* 0x0000001702a47c10 */ /* 0x000fe20008ffe4ff */
[----:B------:R-:W-:Y:S01]  /*9c90*/  @!PT LDS RZ, [RZ] ;  /* 0x00000000fffff984 */ /* 0x000fe20000000800 */
[----:B------:R-:W-:Y:S01]  /*9ca0*/  @!PT LDS RZ, [RZ] ;  /* 0x00000000fffff984 */ /* 0x000fe20000000800 */
[----:B------:R-:W-:Y:S01]  /*9cb0*/  @!PT LDS RZ, [RZ] ;  /* 0x00000000fffff984 */ /* 0x000fe20000000800 */
[----:B------:R1:W-:Y:S01]  /*9cc0*/  @!P6 LDGSTS.E.BYPASS.LTC128B.128 [R238+0x8000], [R176.64] ;  /* 0x08000000b0eeefae */ /* 0x0003e2000b901d5e */
[CC--:B------:R-:W-:Y:S02]  /*9cd0*/  @!P6 LEA R174, P1, R167.reuse, R244.reuse, 0x1 ;  /* 0x000000f4a7aee211 */ /* 0x0c0fe400078208ff */
[CCC-:B------:R-:W-:Y:S01]  /*9ce0*/  @!P5 LEA.HI.X R171, R167.reuse, R243.reuse, R164.reuse, 0x1, P0 ;  /* 0x000000f3a7abd211 */ /* 0x1c0fe200000f0ca4 */
[----:B------:R1:W-:Y:S01]  /*9cf0*/  @P5 STS.128 [R238+0xa000], RZ ;  /* 0x00a000ffee005388 */ /* 0x0003e20000000c00 */
[CC--:B------:R-:W-:Y:S02]  /*9d00*/  @!P6 LEA.HI.X R175, R167.reuse, R243.reuse, R164, 0x1, P1 ;  /* 0x000000f3a7afe211 */ /* 0x0c0fe400008f0ca4 */
[CC--:B------:R-:W-:Y:S01]  /*9d10*/  @!P3 LEA R166, P1, R167.reuse, R244.reuse, 0x1 ;  /* 0x000000f4a7a6b211 */ /* 0x0c0fe200078208ff */
[----:B------:R-:W-:Y:S01]  /*9d20*/  @!PT LDS RZ, [RZ] ;  /* 0x00000000fffff984 */ /* 0x000fe20000000800 */
[----:B------:R-:W-:Y:S01]  /*9d30*/  @!PT LDS RZ, [RZ] ;  /* 0x00000000fffff984 */ /* 0x000fe20000000800 */
[----:B------:R-:W-:Y:S01]  /*9d40*/  @!PT LDS RZ, [RZ] ;  /* 0x00000000fffff984 */ /* 0x000fe20000000800 */
[----:B------:R1:W-:Y:S01]  /*9d50*/  @!P5 LDGSTS.E.BYPASS.LTC128B.128 [R238+0xa000], [R176.64+0x80] ;  /* 0x0a000080b0eedfae */ /* 0x0003e2000b901d5e */
[----:B------:R-:W-:Y:S03]  /*9d60*/  IADD3 R3, P2, R167, UR24, RZ ;  /* 0x00000018a7037c10 */ /* 0x000fe6000ff5e0ff */
[----:B------:R1:W-:Y:S01]  /*9d70*/  @P4 STS.128 [R238+0xc000], RZ ;  /* 0x00c000ffee004388 */ /* 0x0003e20000000c00 */
[-C--:B------:R-:W-:Y:S02]  /*9d80*/  @!P6 LEA R172, P0, R3, R244.reuse, 0x1 ;  /* 0x000000f403ace211 */ /* 0x080fe400078008ff */
[----:B------:R-:W-:Y:S01]  /*9d90*/  IADD3.X R2, R164, UR23, RZ, P2, !PT ;  /* 0x00000017a4027c10 */ /* 0x000fe200097fe4ff */
[----:B------:R-:W-:Y:S01]  /*9da0*/  @!PT LDS RZ, [RZ] ;  /* 0x00000000fffff984 */ /* 0x000fe20000000800 */
[----:B------:R-:W-:Y:S01]  /*9db0*/  @!PT LDS RZ, [RZ] ;  /* 0x00000000fffff984 */ /* 0x000fe20000000800 */
[----:B------:R-:W-:Y:S01]  /*9dc0*/  @!PT LDS RZ, [RZ] ;  /* 0x00000000fffff984 */ /* 0x000fe20000000800 */
[----:B------:R1:W-:Y:S01]  /*9dd0*/  @!P4 LDGSTS.E.BYPASS.LTC128B.128 [R238+0xc000], [R176.64+0x100] ;  /* 0x0c000100b0eecfae */ /* 0x0003e2000b901d5e */
[-C--:B------:R-:W-:Y:S02]  /*9de0*/  @!P4 LEA R168, P2, R167, R244.reuse, 0x1 ;  /* 0x000000f4a7a8c211 */ /* 0x080fe400078408ff */
[-C--:B------:R-:W-:Y:S01]  /*9df0*/  @!P6 LEA.HI.X R173, R3, R243.reuse, R2, 0x1, P0 ;  /* 0x000000f303ade211 */ /* 0x080fe200000f0c02 */
[----:B------:R1:W-:Y:S01]  /*9e00*/  @P3 STS.128 [R238+0xe000], RZ ;  /* 0x00e000ffee003388 */ /* 0x0003e20000000c00 */
[CCC-:B------:R-:W-:Y:S02]  /*9e10*/  @!P4 LEA.HI.X R169, R167.reuse, R243.reuse, R164.reuse, 0x1, P2 ;  /* 0x000000f3a7a9c211 */ /* 0x1c0fe400010f0ca4 */
[-C--:B------:R-:W-:Y:S01]  /*9e20*/  @!P3 LEA.HI.X R167, R167, R243.reuse, R164, 0x1, P1 ;  /* 0x000000f3a7a7b211 */ /* 0x080fe200008f0ca4 */
[----:B------:R-:W-:Y:S01]  /*9e30*/  @!PT LDS RZ, [RZ] ;  /* 0x00000000fffff984 */ /* 0x000fe20000000800 */
[----:B------:R-:W-:Y:S01]  /*9e40*/  @!PT LDS RZ, [RZ] ;  /* 0x00000000fffff984 */ /* 0x000fe20000000800 */
[----:B------:R-:W-:Y:S01]  /*9e50*/  @!PT LDS RZ, [RZ] ;  /* 0x00000000fffff984 */ /* 0x000fe20000000800 */
[----:B------:R1:W-:Y:S01]  /*9e60*/  @!P3 LDGSTS.E.BYPASS.LTC128B.128 [R238+0xe000], [R176.64+0x180] ;  /* 0x0e000180b0eebfae */ /* 0x0003e2000b901d5e */
[CC--:B------:R-:W-:Y:S02]  /*9e70*/  @!P5 LEA R182, P2, R3.reuse, R244.reuse, 0x1 ;  /* 0x000000f403b6d211 */ /* 0x0c0fe400078408ff */
[CC--:B------:R-:W-:Y:S01]  /*9e80*/  @!P4 LEA R180, P1, R3.reuse, R244.reuse, 0x1 ;  /* 0x000000f403b4c211 */ /* 0x0c0fe200078208ff */
[----:B------:R1:W-:Y:S01]  /*9e90*/  @P6 STS.128 [R238+0x8800], RZ ;  /* 0x008800ffee006388 */ /* 0x0003e20000000c00 */
[CCC-:B------:R-:W-:Y:S02]  /*9ea0*/  @!P5 LEA.HI.X R183, R3.reuse, R243.reuse, R2.reuse, 0x1, P2 ;  /* 0x000000f303b7d211 */ /* 0x1c0fe400010f0c02 */
[CCC-:B------:R-:W-:Y:S01]  /*9eb0*/  @!P4 LEA.HI.X R181, R3.reuse, R243.reuse, R2.reuse, 0x1, P1 ;  /* 0x000000f303b5c211 */ /* 0x1c0fe200008f0c02 */
[----:B------:R-:W-:Y:S01]  /*9ec0*/  @!PT LDS RZ, [RZ] ;  /* 0x00000000fffff984 */ /* 0x000fe20000000800 */
[----:B------:R-:W-:Y:S01]  /*9ed0*/  @!PT LDS RZ, [RZ] ;  /* 0x00000000fffff984 */ /* 0x000fe20000000800 */
[----:B------:R-:W-:Y:S01]  /*9ee0*/  @!PT LDS RZ, [RZ] ;  /* 0x00000000fffff984 */ /* 0x000fe20000000800 */
[----:B------:R1:W-:Y:S01]  /*9ef0*/  @!P6 LDGSTS.E.BYPASS.LTC128B.128 [R238+0x8800], [R174.64] ;  /* 0x08800000aeeeefae */ /* 0x0003e2000b901d5e */
[CC--:B------:R-:W-:Y:S02]  /*9f00*/  @!P3 LEA R178, P0, R3.reuse, R244.reuse, 0x1 ;  /* 0x000000f403b2b211 */ /* 0x0c0fe400078008ff */
[C---:B------:R-:W-:Y:S01]  /*9f10*/  IADD3 R164, P2, R3.reuse, UR24, RZ ;  /* 0x0000001803a47c10 */ /* 0x040fe2000ff5e0ff */
[----:B------:R1:W-:Y:S01]  /*9f20*/  @P5 STS.128 [R238+0xa800], RZ ;  /* 0x00a800ffee005388 */ /* 0x0003e20000000c00 */
[-C--:B------:R-:W-:Y:S02]  /*9f30*/  @!P3 LEA.HI.X R179, R3, R243.reuse, R2, 0x1, P0 ;  /* 0x000000f303b3b211 */ /* 0x080fe400000f0c02 */
[CC--:B------:R-:W-:Y:S01]  /*9f40*/  @!P6 LEA R188, P0, R164.reuse, R244.reuse, 0x1 ;  /* 0x000000f4a4bce211 */ /* 0x0c0fe200078008ff */
[----:B------:R-:W-:Y:S01]  /*9f50*/  @!PT LDS RZ, [RZ] ;  /* 0x00000000fffff984 */ /* 0x000fe20000000800 */
[----:B------:R-:W-:Y:S01]  /*9f60*/  @!PT LDS RZ, [RZ] ;  /* 0x00000000fffff984 */ /* 0x000fe20000000800 */
[----:B------:R-:W-:Y:S01]  /*9f70*/  @!PT LDS RZ, [RZ] ;  /* 0x00000000fffff984 */ /* 0x000fe20000000800 */
[----:B------:R1:W-:Y:S01]  /*9f80*/  @!P5 LDGSTS.E.BYPASS.LTC128B.128 [R238+0xa800], [R170.64+0x80] ;  /* 0x0a800080aaeedfae */ /* 0x0003e2000b901d5e */
[-C--:B------:R-:W-:Y:S02]  /*9f90*/  @!P4 LEA R184, P1, R164, R244.reuse, 0x1 ;  /* 0x000000f4a4b8c211 */ /* 0x080fe400078208ff */
[----:B------:R-:W-:Y:S01]  /*9fa0*/  IADD3.X R2, R2, UR23, RZ, P2, !PT ;  /* 0x0000001702027c10 */ /* 0x000fe200097fe4ff */
[----:B------:R1:W-:Y:S01]  /*9fb0*/  @P4 STS.128 [R238+0xc800], RZ ;  /* 0x00c800ffee004388 */ /* 0x0003e20000000c00 */
[CC--:B------:R-:W-:Y:S02]  /*9fc0*/  @!P5 LEA R186, P2, R164.reuse, R244.reuse, 0x1 ;  /* 0x000000f4a4bad211 */ /* 0x0c0fe400078408ff */
[CCC-:B------:R-:W-:Y:S01]  /*9fd0*/  @!P6 LEA.HI.X R189, R164.reuse, R243.reuse, R2.reuse, 0x1, P0 ;  /* 0x000000f3a4bde211 */ /* 0x1c0fe200000f0c02 */
[----:B------:R-:W-:Y:S01]  /*9fe0*/  @!PT LDS RZ, [RZ] ;  /* 0x00000000fffff984 */ /* 0x000fe20000000800 */
[----:B------:R-:W-:Y:S01]  /*9ff0*/  @!PT LDS RZ, [RZ] ;  /* 0x00000000fffff984 */ /* 0x000fe20000000800 */
[----:B------:R-:W-:Y:S01]  /*a000*/  @!PT LDS RZ, [RZ] ;  /* 0x00000000fffff984 */ /* 0x000fe20000000800 */
[----:B------:R1:W-:Y:S01]  /*a010*/  @!P4 LDGSTS.E.BYPASS.LTC128B.128 [R238+0xc800], [R168.64+0x100] ;  /* 0x0c800100a8eecfae */ /* 0x0003e2000b901d5e */
[CCC-:B------:R-:W-:Y:S02]  /*a020*/  @!P5 LEA.HI.X R187, R164.reuse, R243.reuse, R2.reuse, 0x1, P2 ;  /* 0x000000f3a4bbd211 */ /* 0x1c0fe400010f0c02 */
[CC--:B------:R-:W-:Y:S01]  /*a030*/  @!P4 LEA.HI.X R185, R164.reuse, R243.reuse, R2, 0x1, P1 ;  /* 0x000000f3a4b9c211 */ /* 0x0c0fe200008f0c02 */
[----:B------:R1:W-:Y:S01]  /*a040*/  @P3 STS.128 [R238+0xe800], RZ ;  /* 0x00e800ffee003388 */ /* 0x0003e20000000c00 */
[C---:B------:R-:W-:Y:S01]  /*a050*/  @!P3 LEA R190, P0, R164.reuse, R244, 0x1 ;  /* 0x000000f4a4beb211 */ /* 0x040fe200078008ff */
[----:B------:R-:W-:Y:S02]  /*a060*/  IMAD.MOV.U32 R244, RZ, RZ, R176 ;  /* 0x000000fffff47224 */ /* 0x000fe400078e00b0 */
[----:B------:R-:W-:Y:S01]  /*a070*/  @!PT LDS RZ, [RZ] ;  /* 0x00000000fffff984 */ /* 0x000fe20000000800 */
[----:B------:R-:W-:Y:S01]  /*a080*/  @!PT LDS RZ, [RZ] ;  /* 0x00000000fffff984 */ /* 0x000fe20000000800 */
[----:B------:R-:W-:Y:S01]  /*a090*/  @!PT LDS RZ, [RZ] ;  /* 0x00000000fffff984 */ /* 0x000fe20000000800 */
[----:B------:R1:W-:Y:S01]  /*a0a0*/  @!P3 LDGSTS.E.BYPASS.LTC128B.128 [R238+0xe800], [R166.64+0x180] ;  /* 0x0e800180a6eebfae */ /* 0x0003e2000b901d5e */
[----:B------:R-:W-:Y:S01]  /*a0b0*/  @!P3 LEA.HI.X R191, R164, R243, R2, 0x1, P0 ;  /* 0x000000f3a4bfb211 */ /* 0x000fe200000f0c02 */
[----:B------:R-:W-:Y:S02]  /*a0c0*/  IMAD.MOV.U32 R243, RZ, RZ, R177 ;  /* 0x000000fffff37224 */ /* 0x000fe400078e00b1 */
        /* <DEDUP_REMOVED lines=40> */
[----:B------:R-:W0:Y:S02]  /*a350*/  LDGDEPBAR ;  /* 0x00000000000079af */ /* 0x000e240000000000 */
.L_x_723:
[----:B------:R-:W-:Y:S01]  /*a360*/  FMNMX.FTZ R2, R4, R165, !PT ;  /* 0x000000a504027209 */ /* 0x000fe20007810000 */
[----:B-1----:R-:W-:Y:S01]  /*a370*/  LDSM.16.MT88.4 R172, [R226+0x10000] ;  /* 0x01000000e2ac783b */ /* 0x002fe20000004200 */
[----:B------:R-:W-:Y:S01]  /*a380*/  FMNMX.FTZ R164, R6, R0, !PT ;  /* 0x0000000006a47209 */ /* 0x000fe20007810000 */
[----:B------:R-:W-:Y:S01]  /*a390*/  UIADD3 UR32, UR26, -0x1, URZ ;  /* 0xffffffff1a207890 */ /* 0x000fe2000fffe03f */
[----:B------:R-:W-:Y:S01]  /*a3a0*/  FMNMX.FTZ R3, R5, R2, !PT ;  /* 0x0000000205037209 */ /* 0x000fe20007810000 */
[----:B------:R-:W-:Y:S01]  /*a3b0*/  UMOV UR8, UR22 ;  /* 0x0000001600087c82 */ /* 0x000fe20008000000 */
[----:B------:R-:W-:Y:S01]  /*a3c0*/  FMNMX.FTZ R167, R7, R164, !PT ;  /* 0x000000a407a77209 */ /* 0x000fe20007810000 */
[----:B------:R-:W-:Y:S01]  /*a3d0*/  UMOV UR9, UR21 ;  /* 0x0000001500097c82 */ /* 0x000fe20008000000 */
[----:B------:R-:W-:Y:S01]  /*a3e0*/  FMNMX.FTZ R2, R8, R3, !PT ;  /* 0x0000000308027209 */ /* 0x000fe20007810000 */
[----:B------:R-:W-:Y:S01]  /*a3f0*/  LDSM.16.MT88.4 R176, [R225+0x10000] ;  /* 0x01000000e1b0783b */ /* 0x000fe20000004200 */
[----:B------:R-:W-:Y:S02]  /*a400*/  FMNMX.FTZ R164, R10, R167, !PT ;  /* 0x000000a70aa47209 */ /* 0x000fe40007810000 */
[----:B------:R-:W-:Y:S02]  /*a410*/  FMNMX.FTZ R3, R9, R2, !PT ;  /* 0x0000000209037209 */ /* 0x000fe40007810000 */
[----:B------:R-:W-:Y:S02]  /*a420*/  FMNMX.FTZ R167, R11, R164, !PT ;  /* 0x000000a40ba77209 */ /* 0x000fe40007810000 */
        /* <DEDUP_REMOVED lines=20> */
[----:B------:R-:W-:Y:S02]  /*a570*/  FMNMX.FTZ R2, R28, R3, !PT ;  /* 0x000000031c027209 */ /* 0x000fe40007810000 */
[----:B------:R-:W-:Y:S02]  /*a580*/  FMNMX.FTZ R164, R30, R167, !PT ;  /* 0x000000a71ea47209 */ /* 0x000fe40007810000 */
[----:B------:R-:W-:Y:S04]  /*a590*/  FMNMX.FTZ R3, R29, R2, !PT ;  /* 0x000000021d037209 */ /* 0x000fe80007810000 */
[----:B------:R-:W-:Y:S02]  /*a5a0*/  FMNMX.FTZ R2, R32, R3, !PT ;  /* 0x0000000320027209 */ /* 0x000fe40007810000 */
[----:B------:R-:W-:Y:S02]  /*a5b0*/  FMNMX.FTZ R3, R31, R164, !PT ;  /* 0x000000a41f037209 */ /* 0x000fe40007810000 */
[----:B------:R-:W-:Y:S02]  /*a5c0*/  FMNMX.FTZ R168, R33, R2, !PT ;  /* 0x0000000221a87209 */ /* 0x000fe40007810000 */
[----:B------:R-:W-:Y:S03]  /*a5d0*/  FMNMX.FTZ R2, R34, R3, !PT ;  /* 0x0000000322027209 */ /* 0x000fe60007810000 */
[----:B------:R-:W-:Y:S01]  /*a5e0*/  SHFL.BFLY PT, R3, R168, 0x2, 0x1f ;  /* 0x0c401f00a8037f89 */ /* 0x000fe200000e0000 */
[----:B------:R-:W-:Y:S07]  /*a5f0*/  FMNMX.FTZ R169, R35, R2, !PT ;  /* 0x0000000223a97209 */ /* 0x000fee0007810000 */
[----:B------:R-:W1:Y:S02]  /*a600*/  SHFL.BFLY PT, R2, R169, 0x2, 0x1f ;  /* 0x0c401f00a9027f89 */ /* 0x000e6400000e0000 */
[----:B-1----:R-:W-:Y:S02]  /*a610*/  FMNMX.FTZ R166, R169, R2, !PT ;  /* 0x00000002a9a67209 */ /* 0x002fe40007810000 */
[----:B------:R-:W-:Y:S04]  /*a620*/  FMNMX.FTZ R171, R168, R3, !PT ;  /* 0x00000003a8ab7209 */ /* 0x000fe80007810000 */
[----:B------:R-:W1:Y:S08]  /*a630*/  SHFL.BFLY PT, R3, R166, 0x1, 0x1f ;  /* 0x0c201f00a6037f89 */ /* 0x000e7000000e0000 */
[----:B------:R-:W2:Y:S01]  /*a640*/  SHFL.BFLY PT, R164, R171, 0x1, 0x1f ;  /* 0x0c201f00aba47f89 */ /* 0x000ea200000e0000 */
[----:B-1----:R-:W-:Y:S05]  /*a650*/  FMNMX.FTZ R3, R166, R3, !PT ;  /* 0x00000003a6037209 */ /* 0x002fea0007810000 */
[----:B------:R-:W-:Y:S01]  /*a660*/  FMUL.FTZ R199, R3, c[0x0][0x23c] ;  /* 0x00008f0003c77a20 */ /* 0x000fe20000410000 */
[----:B--2---:R-:W-:Y:S02]  /*a670*/  FMNMX.FTZ R164, R171, R164, !PT ;  /* 0x000000a4aba47209 */ /* 0x004fe40007810000 */
[----:B------:R-:W1:Y:S02]  /*a680*/  LDSM.16.MT88.4 R168, [R228+0x10000] ;  /* 0x01000000e4a8783b */ /* 0x000e640000004200 */
[C---:B------:R-:W-:Y:S01]  /*a690*/  FSETP.NEU.FTZ.AND P0, PT, R164.reuse, -INF , PT ;  /* 0xff800000a400780b */ /* 0x040fe20003f1d000 */
[C---:B------:R-:W-:Y:S02]  /*a6a0*/  FADD.FTZ R2, -R164.reuse, R165 ;  /* 0x000000a5a4027221 */ /* 0x040fe40000010100 */
[----:B------:R-:W-:Y:S02]  /*a6b0*/  FMUL.FTZ R200, R164, c[0x0][0x23c] ;  /* 0x00008f00a4c87a20 */ /* 0x000fe40000410000 */
[----:B------:R-:W-:Y:S02]  /*a6c0*/  FMUL.FTZ R167, R2, c[0x0][0x23c] ;  /* 0x00008f0002a77a20 */ /* 0x000fe40000410000 */
[C---:B------:R-:W-:Y:S01]  /*a6d0*/  FADD.FTZ R165, -R3.reuse, R0 ;  /* 0x0000000003a57221 */ /* 0x040fe20000010100 */
[----:B------:R-:W-:Y:S01]  /*a6e0*/  FSEL R200, R200, RZ, P0 ;  /* 0x000000ffc8c87208 */ /* 0x000fe20000000000 */
[----:B------:R2:W3:Y:S01]  /*a6f0*/  MUFU.EX2 R2, R167 ;  /* 0x000000a700027308 */ /* 0x0004e20000000800 */
[----:B------:R-:W-:Y:S01]  /*a700*/  FSETP.NEU.FTZ.AND P0, PT, R3, -INF , PT ;  /* 0xff8000000300780b */ /* 0x000fe20003f1d000 */
[----:B------:R-:W-:Y:S01]  /*a710*/  FMUL.FTZ R0, R165, c[0x0][0x23c] ;  /* 0x00008f00a5007a20 */ /* 0x000fe20000410000 */
[----:B------:R-:W-:Y:S01]  /*a720*/  MOV R165, R164 ;  /* 0x000000a400a57202 */ /* 0x000fe20000000f00 */
[--C-:B------:R-:W-:Y:S01]  /*a730*/  FFMA.FTZ R166, R4, c[0x0][0x23c], -R200.reuse ;  /* 0x00008f0004a67a23 */ /* 0x100fe200000108c8 */
[----:B------:R-:W-:Y:S01]  /*a740*/  FSEL R199, R199, RZ, P0 ;  /* 0x000000ffc7c77208 */ /* 0x000fe20000000000 */
[--C-:B------:R-:W-:Y:S01]  /*a750*/  FFMA.FTZ R5, R5, c[0x0][0x23c], -R200.reuse ;  /* 0x00008f0005057a23 */ /* 0x100fe200000108c8 */
[----:B------:R-:W-:Y:S01]  /*a760*/  ISETP.LT.AND P0, PT, RZ, UR26, PT ;  /* 0x0000001aff007c0c */ /* 0x000fe2000bf01270 */
[--C-:B------:R-:W-:Y:S01]  /*a770*/  FFMA.FTZ R196, R9, c[0x0][0x23c], -R200.reuse ;  /* 0x00008f0009c47a23 */ /* 0x100fe200000108c8 */
[----:B------:R-:W-:Y:S01]  /*a780*/  UMOV UR26, UR32 ;  /* 0x00000020001a7c82 */ /* 0x000fe20008000000 */
[--C-:B------:R-:W-:Y:S01]  /*a790*/  FFMA.FTZ R197, R6, c[0x0][0x23c], -R199.reuse ;  /* 0x00008f0006c57a23 */ /* 0x100fe200000108c7 */
[----:B------:R-:W4:Y:S01]  /*a7a0*/  MUFU.EX2 R0, R0 ;  /* 0x0000000000007308 */ /* 0x000f220000000800 */
[--C-:B------:R-:W-:Y:S02]  /*a7b0*/  FFMA.FTZ R6, R7, c[0x0][0x23c], -R199.reuse ;  /* 0x00008f0007067a23 */ /* 0x100fe400000108c7 */
[--C-:B------:R-:W-:Y:S02]  /*a7c0*/  FFMA.FTZ R7, R8, c[0x0][0x23c], -R200.reuse ;  /* 0x00008f0008077a23 */ /* 0x100fe400000108c8 */
[--C-:B------:R-:W-:Y:S02]  /*a7d0*/  FFMA.FTZ R198, R11, c[0x0][0x23c], -R199.reuse ;  /* 0x00008f000bc67a23 */ /* 0x100fe400000108c7 */
[--C-:B------:R-:W-:Y:S02]  /*a7e0*/  FFMA.FTZ R201, R12, c[0x0][0x23c], -R200.reuse ;  /* 0x00008f000cc97a23 */ /* 0x100fe400000108c8 */
[--C-:B------:R-:W-:Y:S01]  /*a7f0*/  FFMA.FTZ R202, R13, c[0x0][0x23c], -R200.reuse ;  /* 0x00008f000dca7a23 */ /* 0x100fe200000108c8 */
[----:B------:R-:W-:Y:S01]  /*a800*/  MUFU.EX2 R166, R166 ;  /* 0x000000a600a67308 */ /* 0x000fe20000000800 */
[--C-:B------:R-:W-:Y:S02]  /*a810*/  FFMA.FTZ R203, R14, c[0x0][0x23c], -R199.reuse ;  /* 0x00008f000ecb7a23 */ /* 0x100fe400000108c7 */
[--C-:B--2---:R-:W-:Y:S02]  /*a820*/  FFMA.FTZ R167, R10, c[0x0][0x23c], -R199.reuse ;  /* 0x00008f000aa77a23 */ /* 0x104fe400000108c7 */
[C---:B---3--:R-:W-:Y:S02]  /*a830*/  FMUL.FTZ R8, R2.reuse, R160 ;  /* 0x000000a002087220 */ /* 0x048fe40000410000 */
[C---:B------:R-:W-:Y:S02]  /*a840*/  FMUL.FTZ R9, R2.reuse, R161 ;  /* 0x000000a102097220 */ /* 0x040fe40000410000 */
[C---:B------:R-:W-:Y:S01]  /*a850*/  FMUL.FTZ R36, R2.reuse, R36 ;  /* 0x0000002402247220 */ /* 0x040fe20000410000 */
[----:B------:R-:W2:Y:S01]  /*a860*/  MUFU.EX2 R5, R5 ;  /* 0x0000000500057308 */ /* 0x000ea20000000800 */
[C---:B------:R-:W-:Y:S02]  /*a870*/  FMUL.FTZ R37, R2.reuse, R37 ;  /* 0x0000002502257220 */ /* 0x040fe40000410000 */
[----:B------:R-:W-:Y:S02]  /*a880*/  FMUL.FTZ R40, R2, R40 ;  /* 0x0000002802287220 */ /* 0x000fe40000410000 */
[C---:B----4-:R-:W-:Y:S02]  /*a890*/  FMUL.FTZ R10, R0.reuse, R162 ;  /* 0x000000a2000a7220 */ /* 0x050fe40000410000 */
[C---:B------:R-:W-:Y:S02]  /*a8a0*/  FMUL.FTZ R11, R0.reuse, R163 ;  /* 0x000000a3000b7220 */ /* 0x040fe40000410000 */
[C---:B------:R-:W-:Y:S01]  /*a8b0*/  FMUL.FTZ R38, R0.reuse, R38 ;  /* 0x0000002600267220 */ /* 0x040fe20000410000 */
[----:B------:R-:W-:Y:S01]  /*a8c0*/  MUFU.EX2 R197, R197 ;  /* 0x000000c500c57308 */ /* 0x000fe20000000800 */
[----:B------:R-:W-:Y:S02]  /*a8d0*/  FMUL.FTZ R39, R0, R39 ;  /* 0x0000002700277220 */ /* 0x000fe40000410000 */
[----:B------:R-:W-:Y:S02]  /*a8e0*/  FMUL.FTZ R41, R2, R41 ;  /* 0x0000002902297220 */ /* 0x000fe40000410000 */
[C---:B------:R-:W-:Y:S02]  /*a8f0*/  FMUL.FTZ R42, R0.reuse, R42 ;  /* 0x0000002a002a7220 */ /* 0x040fe40000410000 */
[----:B------:R-:W-:Y:S02]  /*a900*/  FMUL.FTZ R43, R0, R43 ;  /* 0x0000002b002b7220 */ /* 0x000fe40000410000 */
[C---:B------:R-:W-:Y:S01]  /*a910*/  FMUL.FTZ R44, R2.reuse, R44 ;  /* 0x0000002c022c7220 */ /* 0x040fe20000410000 */
[----:B------:R-:W3:Y:S01]  /*a920*/  MUFU.EX2 R6, R6 ;  /* 0x0000000600067308 */ /* 0x000ee20000000800 */
[----:B------:R-:W-:Y:S02]  /*a930*/  FMUL.FTZ R45, R2, R45 ;  /* 0x0000002d022d7220 */ /* 0x000fe40000410000 */
[C---:B------:R-:W-:Y:S01]  /*a940*/  FMUL.FTZ R46, R0.reuse, R46 ;  /* 0x0000002e002e7220 */ /* 0x040fe20000410000 */
[----:B--2---:R-:W-:Y:S01]  /*a950*/  F2FP.BF16.PACK_AB R160, R5, R166 ;  /* 0x000000a605a0723e */ /* 0x004fe200000010ff */
[----:B------:R-:W-:Y:S02]  /*a960*/  FMUL.FTZ R47, R0, R47 ;  /* 0x0000002f002f7220 */ /* 0x000fe40000410000 */
[C---:B------:R-:W-:Y:S02]  /*a970*/  FMUL.FTZ R48, R2.reuse, R48 ;  /* 0x0000003002307220 */ /* 0x040fe40000410000 */
[----:B------:R-:W-:Y:S01]  /*a980*/  FMUL.FTZ R49, R2, R49 ;  /* 0x0000003102317220 */ /* 0x000fe20000410000 */
[----:B------:R-:W-:Y:S01]  /*a990*/  MUFU.EX2 R7, R7 ;  /* 0x0000000700077308 */ /* 0x000fe20000000800 */
[C---:B------:R-:W-:Y:S02]  /*a9a0*/  FMUL.FTZ R50, R0.reuse, R50 ;  /* 0x0000003200327220 */ /* 0x040fe40000410000 */
[----:B------:R-:W-:Y:S02]  /*a9b0*/  FMUL.FTZ R51, R0, R51 ;  /* 0x0000003300337220 */ /* 0x000fe40000410000 */
[C---:B------:R-:W-:Y:S02]  /*a9c0*/  FMUL.FTZ R12, R2.reuse, R156 ;  /* 0x0000009c020c7220 */ /* 0x040fe40000410000 */
[----:B------:R-:W-:Y:S02]  /*a9d0*/  FMUL.FTZ R13, R2, R157 ;  /* 0x0000009d020d7220 */ /* 0x000fe40000410000 */
[----:B------:R-:W-:Y:S01]  /*a9e0*/  FMUL.FTZ R14, R0, R158 ;  /* 0x0000009e000e7220 */ /* 0x000fe20000410000 */
[----:B------:R-:W2:Y:S01]  /*a9f0*/  MUFU.EX2 R196, R196 ;  /* 0x000000c400c47308 */ /* 0x000ea20000000800 */
[C---:B------:R-:W-:Y:S02]  /*aa00*/  FMUL.FTZ R52, R2.reuse, R52 ;  /* 0x0000003402347220 */ /* 0x040fe40000410000 */
[----:B------:R-:W-:Y:S01]  /*aa10*/  FMUL.FTZ R53, R2, R53 ;  /* 0x0000003502357220 */ /* 0x000fe20000410000 */
[----:B---3--:R-:W-:Y:S01]  /*aa20*/  F2FP.BF16.PACK_AB R161, R6, R197 ;  /* 0x000000c506a1723e */ /* 0x008fe200000010ff */
[C---:B------:R-:W-:Y:S02]  /*aa30*/  FMUL.FTZ R54, R0.reuse, R54 ;  /* 0x0000003600367220 */ /* 0x040fe40000410000 */
[----:B------:R-:W-:Y:S02]  /*aa40*/  FMUL.FTZ R55, R0, R55 ;  /* 0x0000003700377220 */ /* 0x000fe40000410000 */
[C---:B------:R-:W-:Y:S01]  /*aa50*/  FMUL.FTZ R56, R2.reuse, R56 ;  /* 0x0000003802387220 */ /* 0x040fe20000410000 */
[----:B------:R-:W-:Y:S01]  /*aa60*/  MUFU.EX2 R167, R167 ;  /* 0x000000a700a77308 */ /* 0x000fe20000000800 */
[----:B------:R-:W-:Y:S02]  /*aa70*/  FMUL.FTZ R57, R2, R57 ;  /* 0x0000003902397220 */ /* 0x000fe40000410000 */
[C---:B------:R-:W-:Y:S02]  /*aa80*/  FMUL.FTZ R58, R0.reuse, R58 ;  /* 0x0000003a003a7220 */ /* 0x040fe40000410000 */
[----:B------:R-:W-:Y:S02]  /*aa90*/  FMUL.FTZ R59, R0, R59 ;  /* 0x0000003b003b7220 */ /* 0x000fe40000410000 */
[C---:B------:R-:W-:Y:S02]  /*aaa0*/  FMUL.FTZ R60, R2.reuse, R60 ;  /* 0x0000003c023c7220 */ /* 0x040fe40000410000 */
[----:B------:R-:W-:Y:S01]  /*aab0*/  FMUL.FTZ R61, R2, R61 ;  /* 0x0000003d023d7220 */ /* 0x000fe20000410000 */
[----:B------:R-:W3:Y:S01]  /*aac0*/  MUFU.EX2 R198, R198 ;  /* 0x000000c600c67308 */ /* 0x000ee20000000800 */
[C---:B------:R-:W-:Y:S02]  /*aad0*/  FMUL.FTZ R62, R0.reuse, R62 ;  /* 0x0000003e003e7220 */ /* 0x040fe40000410000 */
[----:B------:R-:W-:Y:S01]  /*aae0*/  FMUL.FTZ R63, R0, R63 ;  /* 0x0000003f003f7220 */ /* 0x000fe20000410000 */
[----:B--2---:R-:W-:Y:S01]  /*aaf0*/  F2FP.BF16.PACK_AB R162, R196, R7 ;  /* 0x00000007c4a2723e */ /* 0x004fe200000010ff */
        /* <DEDUP_REMOVED lines=17> */
[C---:B-1----:R-:W-:Y:S05]  /*ac10*/  HMMA.16816.F32.BF16 R8, R160.reuse, R168, R8 ;  /* 0x000000a8a008723c */ /* 0x042fea0000041808 */
[----:B------:R-:W-:Y:S02]  /*ac20*/  FMUL.FTZ R77, R2, R77 ;  /* 0x0000004d024d7220 */ /* 0x000fe40000410000 */
[C---:B------:R-:W-:Y:S01]  /*ac30*/  FMUL.FTZ R78, R0.reuse, R78 ;  /* 0x0000004e004e7220 */ /* 0x040fe20000410000 */
[C---:B------:R-:W-:Y:S01]  /*ac40*/  HMMA.16816.F32.BF16 R36, R160.reuse, R170, R36 ;  /* 0x000000aaa024723c */ /* 0x040fe20000041824 */
[----:B------:R-:W1:Y:S03]  /*ac50*/  LDSM.16.MT88.4 R168, [R224+0x10000] ;  /* 0x01000000e0a8783b */ /* 0x000e660000004200 */
[----:B------:R-:W-:Y:S02]  /*ac60*/  FMUL.FTZ R79, R0, R79 ;  /* 0x0000004f004f7220 */ /* 0x000fe40000410000 */
[C---:B------:R-:W-:Y:S02]  /*ac70*/  FMUL.FTZ R80, R2.reuse, R80 ;  /* 0x0000005002507220 */ /* 0x040fe40000410000 */
[C---:B------:R-:W-:Y:S04]  /*ac80*/  HMMA.16816.F32.BF16 R40, R160.reuse, R172, R40 ;  /* 0x000000aca028723c */ /* 0x040fe80000041828 */
[----:B------:R-:W-:Y:S02]  /*ac90*/  FMUL.FTZ R81, R2, R81 ;  /* 0x0000005102517220 */ /* 0x000fe40000410000 */
[C---:B------:R-:W-:Y:S02]  /*aca0*/  FMUL.FTZ R82, R0.reuse, R82 ;  /* 0x0000005200527220 */ /* 0x040fe40000410000 */
[C---:B------:R-:W-:Y:S01]  /*acb0*/  HMMA.16816.F32.BF16 R44, R160.reuse, R174, R44 ;  /* 0x000000aea02c723c */ /* 0x040fe2000004182c */
[----:B------:R-:W3:Y:S03]  /*acc0*/  LDSM.16.MT88.4 R172, [R228+0x12000] ;  /* 0x01200000e4ac783b */ /* 0x000ee60000004200 */
[----:B------:R-:W-:Y:S02]  /*acd0*/  FMUL.FTZ R83, R0, R83 ;  /* 0x0000005300537220 */ /* 0x000fe40000410000 */
[C---:B------:R-:W-:Y:S02]  /*ace0*/  FMUL.FTZ R84, R2.reuse, R84 ;  /* 0x0000005402547220 */ /* 0x040fe40000410000 */
[C---:B------:R-:W-:Y:S04]  /*acf0*/  HMMA.16816.F32.BF16 R48, R160.reuse, R176, R48 ;  /* 0x000000b0a030723c */ /* 0x040fe80000041830 */
[----:B------:R-:W-:Y:S02]  /*ad00*/  FMUL.FTZ R85, R2, R85 ;  /* 0x0000005502557220 */ /* 0x000fe40000410000 */
[C---:B------:R-:W-:Y:S02]  /*ad10*/  FMUL.FTZ R86, R0.reuse, R86 ;  /* 0x0000005600567220 */ /* 0x040fe40000410000 */
[C---:B------:R-:W-:Y:S01]  /*ad20*/  HMMA.16816.F32.BF16 R52, R160.reuse, R178, R52 ;  /* 0x000000b2a034723c */ /* 0x040fe20000041834 */
[----:B------:R-:W4:Y:S03]  /*ad30*/  LDSM.16.MT88.4 R176, [R226+0x12000] ;  /* 0x01200000e2b0783b */ /* 0x000f260000004200 */
[----:B------:R-:W-:Y:S02]  /*ad40*/  FMUL.FTZ R87, R0, R87 ;  /* 0x0000005700577220 */ /* 0x000fe40000410000 */
[C---:B------:R-:W-:Y:S02]  /*ad50*/  FMUL.FTZ R88, R2.reuse, R88 ;  /* 0x0000005802587220 */ /* 0x040fe40000410000 */
[----:B------:R-:W-:Y:S01]  /*ad60*/  FMUL.FTZ R89, R2, R89 ;  /* 0x0000005902597220 */ /* 0x000fe20000410000 */
[C---:B-1----:R-:W-:Y:S03]  /*ad70*/  HMMA.16816.F32.BF16 R56, R160.reuse, R168, R56 ;  /* 0x000000a8a038723c */ /* 0x042fe60000041838 */
[C---:B------:R-:W-:Y:S02]  /*ad80*/  FMUL.FTZ R90, R0.reuse, R90 ;  /* 0x0000005a005a7220 */ /* 0x040fe40000410000 */
[----:B------:R-:W-:Y:S02]  /*ad90*/  FMUL.FTZ R91, R0, R91 ;  /* 0x0000005b005b7220 */ /* 0x000fe40000410000 */
[C---:B------:R-:W-:Y:S01]  /*ada0*/  FMUL.FTZ R92, R2.reuse, R92 ;  /* 0x0000005c025c7220 */ /* 0x040fe20000410000 */
[C---:B------:R-:W-:Y:S01]  /*adb0*/  HMMA.16816.F32.BF16 R60, R160.reuse, R170, R60 ;  /* 0x000000aaa03c723c */ /* 0x040fe2000004183c */
[----:B------:R-:W1:Y:S03]  /*adc0*/  LDSM.16.MT88.4 R168, [R225+0x12000] ;  /* 0x01200000e1a8783b */ /* 0x000e660000004200 */
[----:B------:R-:W-:Y:S02]  /*add0*/  FMUL.FTZ R93, R2, R93 ;  /* 0x0000005d025d7220 */ /* 0x000fe40000410000 */
[C---:B------:R-:W-:Y:S02]  /*ade0*/  FMUL.FTZ R94, R0.reuse, R94 ;  /* 0x0000005e005e7220 */ /* 0x040fe40000410000 */
[C---:B---3--:R-:W-:Y:S04]  /*adf0*/  HMMA.16816.F32.BF16 R64, R160.reuse, R172, R64 ;  /* 0x000000aca040723c */ /* 0x048fe80000041840 */
[----:B------:R-:W-:Y:S02]  /*ae00*/  FMUL.FTZ R95, R0, R95 ;  /* 0x0000005f005f7220 */ /* 0x000fe40000410000 */
[C---:B------:R-:W-:Y:S02]  /*ae10*/  FMUL.FTZ R96, R2.reuse, R96 ;  /* 0x0000006002607220 */ /* 0x040fe40000410000 */
[C---:B------:R-:W-:Y:S01]  /*ae20*/  HMMA.16816.F32.BF16 R68, R160.reuse, R174, R68 ;  /* 0x000000aea044723c */ /* 0x040fe20000041844 */
[----:B------:R-:W3:Y:S03]  /*ae30*/  LDSM.16.MT88.4 R172, [R224+0x12000] ;  /* 0x01200000e0ac783b */ /* 0x000ee60000004200 */
[----:B------:R-:W-:Y:S02]  /*ae40*/  FMUL.FTZ R97, R2, R97 ;  /* 0x0000006102617220 */ /* 0x000fe40000410000 */
[C---:B------:R-:W-:Y:S02]  /*ae50*/  FMUL.FTZ R98, R0.reuse, R98 ;  /* 0x0000006200627220 */ /* 0x040fe40000410000 */
[C---:B----4-:R-:W-:Y:S04]  /*ae60*/  HMMA.16816.F32.BF16 R72, R160.reuse, R176, R72 ;  /* 0x000000b0a048723c */ /* 0x050fe80000041848 */
        /* <DEDUP_REMOVED lines=48> */
[----:B------:R-:W-:Y:S03]  /*b170*/  FMUL.FTZ R129, R2, R129 ;  /* 0x0000008102817220 */ /* 0x000fe60000410000 */
[C---:B------:R-:W-:Y:S01]  /*b180*/  HMMA.16816.F32.BF16 R124, R160.reuse, R178, R124 ;  /* 0x000000b2a07c723c */ /* 0x040fe2000004187c */
[----:B------:R-:W4:Y:S02]  /*b190*/  LDSM.16.MT88.4 R176, [R225+0x16000] ;  /* 0x01600000e1b0783b */ /* 0x000f240000004200 */
[C---:B------:R-:W-:Y:S02]  /*b1a0*/  FMUL.FTZ R130, R0.reuse, R130 ;  /* 0x0000008200827220 */ /* 0x040fe40000410000 */
[----:B------:R-:W-:Y:S02]  /*b1b0*/  FMUL.FTZ R131, R0, R131 ;  /* 0x0000008300837220 */ /* 0x000fe40000410000 */
[C---:B------:R-:W-:Y:S02]  /*b1c0*/  FMUL.FTZ R132, R2.reuse, R132 ;  /* 0x0000008402847220 */ /* 0x040fe40000410000 */
[----:B------:R-:W-:Y:S03]  /*b1d0*/  FMUL.FTZ R133, R2, R133 ;  /* 0x0000008502857220 */ /* 0x000fe60000410000 */
[C---:B-1----:R-:W-:Y:S03]  /*b1e0*/  HMMA.16816.F32.BF16 R128, R160.reuse, R168, R128 ;  /* 0x000000a8a080723c */ /* 0x042fe60000041880 */
[C---:B------:R-:W-:Y:S02]  /*b1f0*/  FMUL.FTZ R134, R0.reuse, R134 ;  /* 0x0000008600867220 */ /* 0x040fe40000410000 */
[C---:B------:R-:W-:Y:S02]  /*b200*/  FMUL.FTZ R135, R0.reuse, R135 ;  /* 0x0000008700877220 */ /* 0x040fe40000410000 */
[--C-:B------:R-:W-:Y:S02]  /*b210*/  FFMA.FTZ R204, R15, c[0x0][0x23c], -R199.reuse ;  /* 0x00008f000fcc7a23 */ /* 0x100fe400000108c7 */
[----:B------:R-:W-:Y:S02]  /*b220*/  FMUL.FTZ R15, R0, R159 ;  /* 0x0000009f000f7220 */ /* 0x000fe40000410000 */
[----:B------:R-:W1:Y:S01]  /*b230*/  LDSM.16.MT88.4 R156, [R224+0x16000] ;  /* 0x01600000e09c783b */ /* 0x000e620000004200 */
[C---:B------:R-:W-:Y:S01]  /*b240*/  HMMA.16816.F32.BF16 R132, R160.reuse, R170, R132 ;  /* 0x000000aaa084723c */ /* 0x040fe20000041884 */
[----:B------:R-:W5:Y:S02]  /*b250*/  MUFU.EX2 R204, R204 ;  /* 0x000000cc00cc7308 */ /* 0x000f640000000800 */
[C---:B------:R-:W-:Y:S02]  /*b260*/  FMUL.FTZ R136, R2.reuse, R136 ;  /* 0x0000008802887220 */ /* 0x040fe40000410000 */
[----:B------:R-:W-:Y:S02]  /*b270*/  FMUL.FTZ R137, R2, R137 ;  /* 0x0000008902897220 */ /* 0x000fe40000410000 */
[C---:B------:R-:W-:Y:S01]  /*b280*/  FMUL.FTZ R138, R0.reuse, R138 ;  /* 0x0000008a008a7220 */ /* 0x040fe20000410000 */
[----:B------:R-:W1:Y:S01]  /*b290*/  LDSM.16.MT88.4 R168, [R228+0x10800] ;  /* 0x01080000e4a8783b */ /* 0x000e620000004200 */
[----:B------:R-:W-:Y:S03]  /*b2a0*/  FMUL.FTZ R139, R0, R139 ;  /* 0x0000008b008b7220 */ /* 0x000fe60000410000 */
[C---:B------:R-:W-:Y:S02]  /*b2b0*/  FMUL.FTZ R140, R2.reuse, R140 ;  /* 0x0000008c028c7220 */ /* 0x040fe40000410000 */
[----:B------:R-:W-:Y:S02]  /*b2c0*/  FMUL.FTZ R141, R2, R141 ;  /* 0x0000008d028d7220 */ /* 0x000fe40000410000 */
[C---:B---3--:R-:W-:Y:S03]  /*b2d0*/  HMMA.16816.F32.BF16 R136, R160.reuse, R172, R136 ;  /* 0x000000aca088723c */ /* 0x048fe60000041888 */
[C---:B------:R-:W-:Y:S02]  /*b2e0*/  FMUL.FTZ R142, R0.reuse, R142 ;  /* 0x0000008e008e7220 */ /* 0x040fe40000410000 */
[----:B------:R-:W-:Y:S02]  /*b2f0*/  FMUL.FTZ R143, R0, R143 ;  /* 0x0000008f008f7220 */ /* 0x000fe40000410000 */
[--C-:B------:R-:W-:Y:S01]  /*b300*/  FFMA.FTZ R205, R16, c[0x0][0x23c], -R200.reuse ;  /* 0x00008f0010cd7a23 */ /* 0x100fe200000108c8 */
[C---:B------:R-:W-:Y:S01]  /*b310*/  HMMA.16816.F32.BF16 R12, R160.reuse, R174, R12 ;  /* 0x000000aea00c723c */ /* 0x040fe2000004180c */
[----:B------:R-:W3:Y:S03]  /*b320*/  LDSM.16.MT88.4 R172, [R226+0x10800] ;  /* 0x01080000e2ac783b */ /* 0x000ee60000004200 */
[----:B------:R-:W-:Y:S01]  /*b330*/  FFMA.FTZ R206, R17, c[0x0][0x23c], -R200 ;  /* 0x00008f0011ce7a23 */ /* 0x000fe200000108c8 */
[----:B------:R-:W-:Y:S01]  /*b340*/  MUFU.EX2 R205, R205 ;  /* 0x000000cd00cd7308 */ /* 0x000fe20000000800 */
[--C-:B------:R-:W-:Y:S02]  /*b350*/  FFMA.FTZ R207, R18, c[0x0][0x23c], -R199.reuse ;  /* 0x00008f0012cf7a23 */ /* 0x100fe400000108c7 */
[C---:B----4-:R-:W-:Y:S04]  /*b360*/  HMMA.16816.F32.BF16 R140, R160.reuse, R176, R140 ;  /* 0x000000b0a08c723c */ /* 0x050fe8000004188c */
[----:B------:R-:W-:Y:S02]  /*b370*/  FFMA.FTZ R246, R19, c[0x0][0x23c], -R199 ;  /* 0x00008f0013f67a23 */ /* 0x000fe400000108c7 */
[C---:B------:R-:W-:Y:S01]  /*b380*/  FMUL.FTZ R144, R2.reuse, R144 ;  /* 0x0000009002907220 */ /* 0x040fe20000410000 */
[----:B------:R-:W4:Y:S01]  /*b390*/  MUFU.EX2 R206, R206 ;  /* 0x000000ce00ce7308 */ /* 0x000f220000000800 */
[----:B------:R-:W-:Y:S04]  /*b3a0*/  FMUL.FTZ R145, R2, R145 ;  /* 0x0000009102917220 */ /* 0x000fe80000410000 */
[C---:B------:R-:W-:Y:S02]  /*b3b0*/  FMUL.FTZ R146, R0.reuse, R146 ;  /* 0x0000009200927220 */ /* 0x040fe40000410000 */
[----:B------:R-:W-:Y:S02]  /*b3c0*/  FMUL.FTZ R147, R0, R147 ;  /* 0x0000009300937220 */ /* 0x000fe40000410000 */
[----:B------:R-:W-:Y:S01]  /*b3d0*/  FMUL.FTZ R16, R2, R152 ;  /* 0x0000009802107220 */ /* 0x000fe20000410000 */
[----:B------:R-:W-:Y:S01]  /*b3e0*/  MUFU.EX2 R207, R207 ;  /* 0x000000cf00cf7308 */ /* 0x000fe20000000800 */
[----:B--2---:R-:W-:Y:S01]  /*b3f0*/  F2FP.BF16.PACK_AB R152, R202, R201 ;  /* 0x000000c9ca98723e */ /* 0x004fe200000010ff */
[----:B------:R-:W-:Y:S01]  /*b400*/  FMUL.FTZ R17, R2, R153 ;  /* 0x0000009902117220 */ /* 0x000fe20000410000 */
[----:B-----5:R-:W-:Y:S01]  /*b410*/  F2FP.BF16.PACK_AB R153, R204, R203 ;  /* 0x000000cbcc99723e */ /* 0x020fe200000010ff */
[C---:B------:R-:W-:Y:S01]  /*b420*/  HMMA.16816.F32.BF16 R144, R160.reuse, R178, R144 ;  /* 0x000000b2a090723c */ /* 0x040fe20000041890 */
[----:B------:R-:W2:Y:S02]  /*b430*/  LDSM.16.MT88.4 R176, [R225+0x10800] ;  /* 0x01080000e1b0783b */ /* 0x000ea40000004200 */
[C---:B------:R-:W-:Y:S02]  /*b440*/  FMUL.FTZ R18, R0.reuse, R154 ;  /* 0x0000009a00127220 */ /* 0x040fe40000410000 */
[----:B------:R-:W-:Y:S01]  /*b450*/  FMUL.FTZ R19, R0, R155 ;  /* 0x0000009b00137220 */ /* 0x000fe20000410000 */
[----:B------:R-:W5:Y:S01]  /*b460*/  MUFU.EX2 R246, R246 ;  /* 0x000000f600f67308 */ /* 0x000f620000000800 */
[C---:B------:R-:W-:Y:S02]  /*b470*/  FMUL.FTZ R148, R2.reuse, R148 ;  /* 0x0000009402947220 */ /* 0x040fe40000410000 */
[----:B------:R-:W-:Y:S03]  /*b480*/  FMUL.FTZ R149, R2, R149 ;  /* 0x0000009502957220 */ /* 0x000fe60000410000 */
[C---:B-1----:R-:W-:Y:S03]  /*b490*/  HMMA.16816.F32.BF16 R16, R160.reuse, R156, R16 ;  /* 0x0000009ca010723c */ /* 0x042fe60000041810 */
[----:B------:R-:W-:Y:S01]  /*b4a0*/  FMUL.FTZ R150, R0, R150 ;  /* 0x0000009600967220 */ /* 0x000fe20000410000 */
[----:B----4-:R-:W-:Y:S01]  /*b4b0*/  F2FP.BF16.PACK_AB R154, R206, R205 ;  /* 0x000000cdce9a723e */ /* 0x010fe200000010ff */
[----:B------:R-:W-:Y:S02]  /*b4c0*/  FMUL.FTZ R151, R0, R151 ;  /* 0x0000009700977220 */ /* 0x000fe40000410000 */
[----:B------:R-:W-:Y:S02]  /*b4d0*/  FFMA.FTZ R166, R2, R247, R166 ;  /* 0x000000f702a67223 */ /* 0x000fe400000100a6 */
[----:B------:R-:W-:Y:S03]  /*b4e0*/  FFMA.FTZ R197, R0, R245, R197 ;  /* 0x000000f500c57223 */ /* 0x000fe600000100c5 */
[----:B------:R-:W-:Y:S01]  /*b4f0*/  HMMA.16816.F32.BF16 R148, R160, R158, R148 ;  /* 0x0000009ea094723c */ /* 0x000fe20000041894 */
[----:B------:R-:W1:Y:S02]  /*b500*/  LDSM.16.MT88.4 R156, [R228+0x12800] ;  /* 0x01280000e49c783b */ /* 0x000e640000004200 */
[----:B------:R-:W-:Y:S01]  /*b510*/  MOV R0, R3 ;  /* 0x0000000300007202 */ /* 0x000fe20000000f00 */
[----:B------:R-:W-:Y:S01]  /*b520*/  FADD.FTZ R166, R5, R166 ;  /* 0x000000a605a67221 */ /* 0x000fe20000010000 */
[----:B-----5:R-:W-:Y:S01]  /*b530*/  F2FP.BF16.PACK_AB R155, R246, R207 ;  /* 0x000000cff69b723e */ /* 0x020fe200000010ff */
[----:B------:R-:W-:Y:S03]  /*b540*/  FADD.FTZ R6, R6, R197 ;  /* 0x000000c506067221 */ /* 0x000fe60000010000 */
[----:B------:R-:W4:Y:S03]  /*b550*/  LDSM.16.MT88.4 R160, [R226+0x12800] ;  /* 0x01280000e2a0783b */ /* 0x000f260000004200 */
[----:B------:R-:W-:Y:S01]  /*b560*/  FADD.FTZ R7, R7, R166 ;  /* 0x000000a607077221 */ /* 0x000fe20000010000 */
[C---:B------:R-:W-:Y:S05]  /*b570*/  HMMA.16816.F32.BF16 R8, R152.reuse, R168, R8 ;  /* 0x000000a89808723c */ /* 0x040fea0000041808 */
[----:B------:R-:W-:Y:S02]  /*b580*/  FADD.FTZ R167, R167, R6 ;  /* 0x00000006a7a77221 */ /* 0x000fe40000010000 */
[----:B------:R-:W-:Y:S01]  /*b590*/  FADD.FTZ R196, R196, R7 ;  /* 0x00000007c4c47221 */ /* 0x000fe20000010000 */
[C---:B------:R-:W-:Y:S01]  /*b5a0*/  HMMA.16816.F32.BF16 R36, R152.reuse, R170, R36 ;  /* 0x000000aa9824723c */ /* 0x040fe20000041824 */
[----:B------:R-:W5:Y:S03]  /*b5b0*/  LDSM.16.MT88.4 R168, [R226+0x14800] ;  /* 0x01480000e2a8783b */ /* 0x000f660000004200 */
[----:B------:R-:W-:Y:S02]  /*b5c0*/  FADD.FTZ R198, R198, R167 ;  /* 0x000000a7c6c67221 */ /* 0x000fe40000010000 */
[----:B------:R-:W-:Y:S02]  /*b5d0*/  FADD.FTZ R201, R201, R196 ;  /* 0x000000c4c9c97221 */ /* 0x000fe40000010000 */
[C---:B---3--:R-:W-:Y:S04]  /*b5e0*/  HMMA.16816.F32.BF16 R40, R152.reuse, R172, R40 ;  /* 0x000000ac9828723c */ /* 0x048fe80000041828 */
[----:B------:R-:W-:Y:S02]  /*b5f0*/  FADD.FTZ R203, R203, R198 ;  /* 0x000000c6cbcb7221 */ /* 0x000fe40000010000 */
[----:B------:R-:W-:Y:S02]  /*b600*/  FADD.FTZ R202, R202, R201 ;  /* 0x000000c9caca7221 */ /* 0x000fe40000010000 */
[C---:B------:R-:W-:Y:S01]  /*b610*/  HMMA.16816.F32.BF16 R44, R152.reuse, R174, R44 ;  /* 0x000000ae982c723c */ /* 0x040fe2000004182c */
[----:B------:R-:W3:Y:S03]  /*b620*/  LDSM.16.MT88.4 R172, [R225+0x14800] ;  /* 0x01480000e1ac783b */ /* 0x000ee60000004200 */
[----:B------:R-:W-:Y:S02]  /*b630*/  FADD.FTZ R204, R204, R203 ;  /* 0x000000cbcccc7221 */ /* 0x000fe40000010000 */
[----:B------:R-:W-:Y:S02]  /*b640*/  FADD.FTZ R205, R205, R202 ;  /* 0x000000cacdcd7221 */ /* 0x000fe40000010000 */
[C---:B--2---:R-:W-:Y:S04]  /*b650*/  HMMA.16816.F32.BF16 R48, R152.reuse, R176, R48 ;  /* 0x000000b09830723c */ /* 0x044fe80000041830 */
[----:B------:R-:W-:Y:S02]  /*b660*/  FADD.FTZ R207, R207, R204 ;  /* 0x000000cccfcf7221 */ /* 0x000fe40000010000 */
[----:B------:R-:W-:Y:S02]  /*b670*/  FADD.FTZ R205, R206, R205 ;  /* 0x000000cdcecd7221 */ /* 0x000fe40000010000 */
[C---:B------:R-:W-:Y:S01]  /*b680*/  HMMA.16816.F32.BF16 R52, R152.reuse, R178, R52 ;  /* 0x000000b29834723c */ /* 0x040fe20000041834 */
[----:B------:R-:W-:Y:S03]  /*b690*/  LDSM.16.MT88.4 R176, [R226+0x15000] ;  /* 0x01500000e2b0783b */ /* 0x000fe60000004200 */
[----:B------:R-:W-:Y:S04]  /*b6a0*/  FADD.FTZ R207, R246, R207 ;  /* 0x000000cff6cf7221 */ /* 0x000fe80000010000 */
[C---:B------:R-:W-:Y:S07]  /*b6b0*/  HMMA.16816.F32.BF16 R56, R152.reuse, R180, R56 ;  /* 0x000000b49838723c */ /* 0x040fee0000041838 */
[--C-:B------:R-:W-:Y:S01]  /*b6c0*/  FFMA.FTZ R180, R20, c[0x0][0x23c], -R200.reuse ;  /* 0x00008f0014b47a23 */ /* 0x100fe200000108c8 */
[C---:B------:R-:W-:Y:S04]  /*b6d0*/  HMMA.16816.F32.BF16 R60, R152.reuse, R182, R60 ;  /* 0x000000b6983c723c */ /* 0x040fe8000004183c */
[--C-:B------:R-:W-:Y:S01]  /*b6e0*/  FFMA.FTZ R181, R21, c[0x0][0x23c], -R200.reuse ;  /* 0x00008f0015b57a23 */ /* 0x100fe200000108c8 */
[----:B------:R-:W-:Y:S02]  /*b6f0*/  MUFU.EX2 R180, R180 ;  /* 0x000000b400b47308 */ /* 0x000fe40000000800 */
[--C-:B------:R-:W-:Y:S01]  /*b700*/  FFMA.FTZ R182, R22, c[0x0][0x23c], -R199.reuse ;  /* 0x00008f0016b67a23 */ /* 0x100fe200000108c7 */
[C---:B-1----:R-:W-:Y:S04]  /*b710*/  HMMA.16816.F32.BF16 R64, R152.reuse, R156, R64 ;  /* 0x0000009c9840723c */ /* 0x042fe80000041840 */
[--C-:B------:R-:W-:Y:S02]  /*b720*/  FFMA.FTZ R183, R23, c[0x0][0x23c], -R199.reuse ;  /* 0x00008f0017b77a23 */ /* 0x100fe400000108c7 */
[----:B------:R-:W-:Y:S01]  /*b730*/  LDSM.16.MT88.4 R20, [R224+0x16800] ;  /* 0x01680000e014783b */ /* 0x000fe20000004200 */
[----:B------:R-:W1:Y:S01]  /*b740*/  MUFU.EX2 R181, R181 ;  /* 0x000000b500b57308 */ /* 0x000e620000000800 */
[C---:B------:R-:W-:Y:S06]  /*b750*/  HMMA.16816.F32.BF16 R68, R152.reuse, R158, R68 ;  /* 0x0000009e9844723c */ /* 0x040fec0000041844 */
[----:B------:R-:W2:Y:S02]  /*b760*/  LDSM.16.MT88.4 R156, [R224+0x14800] ;  /* 0x01480000e09c783b */ /* 0x000ea40000004200 */
[C---:B----4-:R-:W-:Y:S01]  /*b770*/  HMMA.16816.F32.BF16 R72, R152.reuse, R160, R72 ;  /* 0x000000a09848723c */ /* 0x050fe20000041848 */
[----:B------:R-:W-:Y:S07]  /*b780*/  MUFU.EX2 R182, R182 ;  /* 0x000000b600b67308 */ /* 0x000fee0000000800 */
[C---:B------:R-:W-:Y:S01]  /*b790*/  HMMA.16816.F32.BF16 R76, R152.reuse, R162, R76 ;  /* 0x000000a2984c723c */ /* 0x040fe2000004184c */
[----:B------:R-:W4:Y:S02]  /*b7a0*/  LDSM.16.MT88.4 R160, [R228+0x16800] ;  /* 0x01680000e4a0783b */ /* 0x000f240000004200 */
[----:B------:R-:W1:Y:S05]  /*b7b0*/  MUFU.EX2 R183, R183 ;  /* 0x000000b700b77308 */ /* 0x000e6a0000000800 */
[C---:B------:R-:W-:Y:S07]  /*b7c0*/  HMMA.16816.F32.BF16 R80, R152.reuse, R184, R80 ;  /* 0x000000b89850723c */ /* 0x040fee0000041850 */
[--C-:B------:R-:W-:Y:S01]  /*b7d0*/  FFMA.FTZ R184, R24, c[0x0][0x23c], -R200.reuse ;  /* 0x00008f0018b87a23 */ /* 0x100fe200000108c8 */
[C---:B------:R-:W-:Y:S04]  /*b7e0*/  HMMA.16816.F32.BF16 R84, R152.reuse, R186, R84 ;  /* 0x000000ba9854723c */ /* 0x040fe80000041854 */
[--C-:B------:R-:W-:Y:S01]  /*b7f0*/  FFMA.FTZ R185, R25, c[0x0][0x23c], -R200.reuse ;  /* 0x00008f0019b97a23 */ /* 0x100fe200000108c8 */
[----:B------:R-:W-:Y:S02]  /*b800*/  MUFU.EX2 R184, R184 ;  /* 0x000000b800b87308 */ /* 0x000fe40000000800 */
[--C-:B------:R-:W-:Y:S01]  /*b810*/  FFMA.FTZ R186, R26, c[0x0][0x23c], -R199.reuse ;  /* 0x00008f001aba7a23 */ /* 0x100fe200000108c7 */
[C---:B------:R-:W-:Y:S04]  /*b820*/  HMMA.16816.F32.BF16 R88, R152.reuse, R188, R88 ;  /* 0x000000bc9858723c */ /* 0x040fe80000041858 */
[--C-:B------:R-:W-:Y:S02]  /*b830*/  FFMA.FTZ R187, R27, c[0x0][0x23c], -R199.reuse ;  /* 0x00008f001bbb7a23 */ /* 0x100fe400000108c7 */
[----:B------:R-:W-:Y:S01]  /*b840*/  LDSM.16.MT88.4 R24, [R226+0x11000] ;  /* 0x01100000e218783b */ /* 0x000fe20000004200 */
[--C-:B------:R-:W-:Y:S01]  /*b850*/  FFMA.FTZ R188, R28, c[0x0][0x23c], -R200.reuse ;  /* 0x00008f001cbc7a23 */ /* 0x100fe200000108c8 */
[C---:B------:R-:W-:Y:S01]  /*b860*/  HMMA.16816.F32.BF16 R92, R152.reuse, R190, R92 ;  /* 0x000000be985c723c */ /* 0x040fe2000004185c */
[----:B------:R-:W1:Y:S03]  /*b870*/  MUFU.EX2 R185, R185 ;  /* 0x000000b900b97308 */ /* 0x000e660000000800 */
[--C-:B------:R-:W-:Y:S03]  /*b880*/  FFMA.FTZ R189, R29, c[0x0][0x23c], -R200.reuse ;  /* 0x00008f001dbd7a23 */ /* 0x100fe600000108c8 */
[--C-:B------:R-:W-:Y:S01]  /*b890*/  FFMA.FTZ R190, R30, c[0x0][0x23c], -R199.reuse ;  /* 0x00008f001ebe7a23 */ /* 0x100fe200000108c7 */
[C---:B------:R-:W-:Y:S03]  /*b8a0*/  HMMA.16816.F32.BF16 R96, R152.reuse, R192, R96 ;  /* 0x000000c09860723c */ /* 0x040fe60000041860 */
[----:B------:R-:W-:Y:S01]  /*b8b0*/  MUFU.EX2 R186, R186 ;  /* 0x000000ba00ba7308 */ /* 0x000fe20000000800 */
[--C-:B------:R-:W-:Y:S02]  /*b8c0*/  FFMA.FTZ R191, R31, c[0x0][0x23c], -R199.reuse ;  /* 0x00008f001fbf7a23 */ /* 0x100fe400000108c7 */
[----:B------:R-:W-:Y:S01]  /*b8d0*/  LDSM.16.MT88.4 R28, [R225+0x17000] ;  /* 0x01700000e11c783b */ /* 0x000fe20000004200 */
[--C-:B------:R-:W-:Y:S01]  /*b8e0*/  FFMA.FTZ R192, R32, c[0x0][0x23c], -R200.reuse ;  /* 0x00008f0020c07a23 */ /* 0x100fe200000108c8 */
[C---:B------:R-:W-:Y:S04]  /*b8f0*/  HMMA.16816.F32.BF16 R100, R152.reuse, R194, R100 ;  /* 0x000000c29864723c */ /* 0x040fe80000041864 */
[----:B------:R-:W-:Y:S01]  /*b900*/  FFMA.FTZ R200, R33, c[0x0][0x23c], -R200 ;  /* 0x00008f0021c87a23 */ /* 0x000fe200000108c8 */
[----:B------:R-:W1:Y:S02]  /*b910*/  MUFU.EX2 R187, R187 ;  /* 0x000000bb00bb7308 */ /* 0x000e640000000800 */
[--C-:B------:R-:W-:Y:S01]  /*b920*/  FFMA.FTZ R194, R34, c[0x0][0x23c], -R199.reuse ;  /* 0x00008f0022c27a23 */ /* 0x100fe200000108c7 */
[C---:B-----5:R-:W-:Y:S04]  /*b930*/  HMMA.16816.F32.BF16 R104, R152.reuse, R168, R104 ;  /* 0x000000a89868723c */ /* 0x060fe80000041868 */
[----:B------:R-:W-:Y:S02]  /*b940*/  FFMA.FTZ R199, R35, c[0x0][0x23c], -R199 ;  /* 0x00008f0023c77a23 */ /* 0x000fe400000108c7 */
[----:B------:R-:W-:Y:S01]  /*b950*/  LDSM.16.MT88.4 R32, [R226+0x11800] ;  /* 0x01180000e220783b */ /* 0x000fe20000004200 */
[----:B------:R-:W-:Y:S01]  /*b960*/  MUFU.EX2 R188, R188 ;  /* 0x000000bc00bc7308 */ /* 0x000fe20000000800 */
[C---:B------:R-:W-:Y:S06]  /*b970*/  HMMA.16816.F32.BF16 R108, R152.reuse, R170, R108 ;  /* 0x000000aa986c723c */ /* 0x040fec000004186c */
[----:B------:R-:W5:Y:S02]  /*b980*/  LDSM.16.MT88.4 R168, [R226+0x16800] ;  /* 0x01680000e2a8783b */ /* 0x000f640000004200 */
[C---:B---3--:R-:W-:Y:S01]  /*b990*/  HMMA.16816.F32.BF16 R112, R152.reuse, R172, R112 ;  /* 0x000000ac9870723c */ /* 0x048fe20000041870 */
[----:B------:R-:W3:Y:S07]  /*b9a0*/  MUFU.EX2 R189, R189 ;  /* 0x000000bd00bd7308 */ /* 0x000eee0000000800 */
[C---:B------:R-:W-:Y:S01]  /*b9b0*/  HMMA.16816.F32.BF16 R116, R152.reuse, R174, R116 ;  /* 0x000000ae9874723c */ /* 0x040fe20000041874 */
[----:B------:R-:W1:Y:S02]  /*b9c0*/  LDSM.16.MT88.4 R172, [R225+0x16800] ;  /* 0x01680000e1ac783b */ /* 0x000e640000004200 */
[----:B------:R-:W-:Y:S05]  /*b9d0*/  MUFU.EX2 R190, R190 ;  /* 0x000000be00be7308 */ /* 0x000fea0000000800 */
[C---:B--2---:R-:W-:Y:S05]  /*b9e0*/  HMMA.16816.F32.BF16 R120, R152.reuse, R156, R120 ;  /* 0x0000009c9878723c */ /* 0x044fea0000041878 */
[----:B------:R-:W2:Y:S03]  /*b9f0*/  MUFU.EX2 R191, R191 ;  /* 0x000000bf00bf7308 */ /* 0x000ea60000000800 */
[C---:B------:R-:W-:Y:S01]  /*ba00*/  HMMA.16816.F32.BF16 R124, R152.reuse, R158, R124 ;  /* 0x0000009e987c723c */ /* 0x040fe2000004187c */
[----:B------:R-:W2:Y:S06]  /*ba10*/  LDSM.16.MT88.4 R156, [R228+0x11000] ;  /* 0x01100000e49c783b */ /* 0x000eac0000004200 */
[----:B------:R-:W-:Y:S01]  /*ba20*/  MUFU.EX2 R192, R192 ;  /* 0x000000c000c07308 */ /* 0x000fe20000000800 */
[C---:B----4-:R-:W-:Y:S08]  /*ba30*/  HMMA.16816.F32.BF16 R128, R152.reuse, R160, R128 ;  /* 0x000000a09880723c */ /* 0x050ff00000041880 */
[C---:B------:R-:W-:Y:S01]  /*ba40*/  HMMA.16816.F32.BF16 R132, R152.reuse, R162, R132 ;  /* 0x000000a29884723c */ /* 0x040fe20000041884 */
[----:B------:R-:W4:Y:S01]  /*ba50*/  LDSM.16.MT88.4 R160, [R225+0x11000] ;  /* 0x01100000e1a0783b */ /* 0x000f220000004200 */
[----:B------:R-:W2:Y:S06]  /*ba60*/  MUFU.EX2 R193, R200 ;  /* 0x000000c800c17308 */ /* 0x000eac0000000800 */
[C---:B-----5:R-:W-:Y:S04]  /*ba70*/  HMMA.16816.F32.BF16 R136, R152.reuse, R168, R136 ;  /* 0x000000a89888723c */ /* 0x060fe80000041888 */
[----:B------:R-:W-:Y:S04]  /*ba80*/  MUFU.EX2 R194, R194 ;  /* 0x000000c200c27308 */ /* 0x000fe80000000800 */
[C---:B------:R-:W-:Y:S01]  /*ba90*/  HMMA.16816.F32.BF16 R12, R152.reuse, R170, R12 ;  /* 0x000000aa980c723c */ /* 0x040fe2000004180c */
[----:B------:R-:W-:Y:S05]  /*baa0*/  LDSM.16.MT88.4 R168, [R228+0x13000] ;  /* 0x01300000e4a8783b */ /* 0x000fea0000004200 */
[----:B------:R-:W5:Y:S02]  /*bab0*/  MUFU.EX2 R199, R199 ;  /* 0x000000c700c77308 */ /* 0x000f640000000800 */
[C---:B-1----:R-:W-:Y:S08]  /*bac0*/  HMMA.16816.F32.BF16 R140, R152.reuse, R172, R140 ;  /* 0x000000ac988c723c */ /* 0x042ff0000004188c */
[C---:B------:R-:W-:Y:S01]  /*bad0*/  HMMA.16816.F32.BF16 R144, R152.reuse, R174, R144 ;  /* 0x000000ae9890723c */ /* 0x040fe20000041890 */
[----:B------:R-:W-:Y:S07]  /*bae0*/  LDSM.16.MT88.4 R172, [R226+0x13000] ;  /* 0x01300000e2ac783b */ /* 0x000fee0000004200 */
[C---:B------:R-:W-:Y:S07]  /*baf0*/  HMMA.16816.F32.BF16 R16, R152.reuse, R20, R16 ;  /* 0x000000149810723c */ /* 0x040fee0000041810 */
[----:B------:R-:W-:Y:S01]  /*bb00*/  F2FP.BF16.PACK_AB R20, R181, R180 ;  /* 0x000000b4b514723e */ /* 0x000fe200000010ff */
[----:B------:R-:W-:Y:S01]  /*bb10*/  HMMA.16816.F32.BF16 R148, R152, R22, R148 ;  /* 0x000000169894723c */ /* 0x000fe20000041894 */
[----:B------:R-:W1:Y:S03]  /*bb20*/  LDSM.16.MT88.4 R152, [R224+0x11000] ;  /* 0x01100000e098783b */ /* 0x000e660000004200 */
[----:B------:R-:W-:Y:S01]  /*bb30*/  F2FP.BF16.PACK_AB R21, R183, R182 ;  /* 0x000000b6b715723e */ /* 0x000fe200000010ff */
[----:B------:R-:W-:Y:S02]  /*bb40*/  FADD.FTZ R180, R180, R205 ;  /* 0x000000cdb4b47221 */ /* 0x000fe40000010000 */
[----:B------:R-:W-:Y:S01]  /*bb50*/  F2FP.BF16.PACK_AB R22, R185, R184 ;  /* 0x000000b8b916723e */ /* 0x000fe200000010ff */
[----:B------:R-:W-:Y:S01]  /*bb60*/  FADD.FTZ R182, R182, R207 ;  /* 0x000000cfb6b67221 */ /* 0x000fe20000010000 */
[----:B------:R-:W-:Y:S03]  /*bb70*/  F2FP.BF16.PACK_AB R23, R187, R186 ;  /* 0x000000babb17723e */ /* 0x000fe600000010ff */
[----:B------:R-:W-:Y:S02]  /*bb80*/  FADD.FTZ R181, R181, R180 ;  /* 0x000000b4b5b57221 */ /* 0x000fe40000010000 */
[----:B------:R-:W-:Y:S02]  /*bb90*/  FADD.FTZ R183, R183, R182 ;  /* 0x000000b6b7b77221 */ /* 0x000fe40000010000 */
[C---:B--2---:R-:W-:Y:S05]  /*bba0*/  HMMA.16816.F32.BF16 R8, R20.reuse, R156, R8 ;  /* 0x0000009c1408723c */ /* 0x044fea0000041808 */
[----:B------:R-:W-:Y:S02]  /*bbb0*/  FADD.FTZ R184, R184, R181 ;  /* 0x000000b5b8b87221 */ /* 0x000fe40000010000 */
[----:B------:R-:W-:Y:S01]  /*bbc0*/  FADD.FTZ R186, R186, R183 ;  /* 0x000000b7baba7221 */ /* 0x000fe20000010000 */
[C---:B------:R-:W-:Y:S01]  /*bbd0*/  HMMA.16816.F32.BF16 R36, R20.reuse, R158, R36 ;  /* 0x0000009e1424723c */ /* 0x040fe20000041824 */
[----:B------:R-:W2:Y:S03]  /*bbe0*/  LDSM.16.MT88.4 R156, [R225+0x13000] ;  /* 0x01300000e19c783b */ /* 0x000ea60000004200 */
[----:B------:R-:W-:Y:S02]  /*bbf0*/  FADD.FTZ R185, R185, R184 ;  /* 0x000000b8b9b97221 */ /* 0x000fe40000010000 */
[----:B------:R-:W-:Y:S02]  /*bc00*/  FADD.FTZ R187, R187, R186 ;  /* 0x000000babbbb7221 */ /* 0x000fe40000010000 */
[C---:B------:R-:W-:Y:S08]  /*bc10*/  HMMA.16816.F32.BF16 R40, R20.reuse, R24, R40 ;  /* 0x000000181428723c */ /* 0x040ff00000041828 */
[C---:B------:R-:W-:Y:S01]  /*bc20*/  HMMA.16816.F32.BF16 R44, R20.reuse, R26, R44 ;  /* 0x0000001a142c723c */ /* 0x040fe2000004182c */
[----:B------:R-:W2:Y:S07]  /*bc30*/  LDSM.16.MT88.4 R24, [R224+0x13000] ;  /* 0x01300000e018783b */ /* 0x000eae0000004200 */
[C---:B----4-:R-:W-:Y:S08]  /*bc40*/  HMMA.16816.F32.BF16 R48, R20.reuse, R160, R48 ;  /* 0x000000a01430723c */ /* 0x050ff00000041830 */
[C---:B------:R-:W-:Y:S01]  /*bc50*/  HMMA.16816.F32.BF16 R52, R20.reuse, R162, R52 ;  /* 0x000000a21434723c */ /* 0x040fe20000041834 */
[----:B------:R-:W4:Y:S07]  /*bc60*/  LDSM.16.MT88.4 R160, [R228+0x15000] ;  /* 0x01500000e4a0783b */ /* 0x000f2e0000004200 */
        /* <DEDUP_REMOVED lines=9> */
[C---:B--2---:R-:W-:Y:S08]  /*bd00*/  HMMA.16816.F32.BF16 R80, R20.reuse, R156, R80 ;  /* 0x0000009c1450723c */ /* 0x044ff00000041850 */
[C---:B------:R-:W-:Y:S01]  /*bd10*/  HMMA.16816.F32.BF16 R84, R20.reuse, R158, R84 ;  /* 0x0000009e1454723c */ /* 0x040fe20000041854 */
[----:B------:R-:W2:Y:S07]  /*bd20*/  LDSM.16.MT88.4 R156, [R224+0x15000] ;  /* 0x01500000e09c783b */ /* 0x000eae0000004200 */
[C---:B------:R-:W-:Y:S08]  /*bd30*/  HMMA.16816.F32.BF16 R88, R20.reuse, R24, R88 ;  /* 0x000000181458723c */ /* 0x040ff00000041858 */
[C---:B------:R-:W-:Y:S01]  /*bd40*/  HMMA.16816.F32.BF16 R92, R20.reuse, R26, R92 ;  /* 0x0000001a145c723c */ /* 0x040fe2000004185c */
[----:B------:R-:W2:Y:S07]  /*bd50*/  LDSM.16.MT88.4 R24, [R228+0x17000] ;  /* 0x01700000e418783b */ /* 0x000eae0000004200 */
[C---:B----4-:R-:W-:Y:S08]  /*bd60*/  HMMA.16816.F32.BF16 R96, R20.reuse, R160, R96 ;  /* 0x000000a01460723c */ /* 0x050ff00000041860 */
[C---:B------:R-:W-:Y:S01]  /*bd70*/  HMMA.16816.F32.BF16 R100, R20.reuse, R162, R100 ;  /* 0x000000a21464723c */ /* 0x040fe20000041864 */
[----:B------:R-:W4:Y:S07]  /*bd80*/  LDSM.16.MT88.4 R160, [R226+0x17000] ;  /* 0x01700000e2a0783b */ /* 0x000f2e0000004200 */
[C---:B------:R-:W-:Y:S08]  /*bd90*/  HMMA.16816.F32.BF16 R104, R20.reuse, R176, R104 ;  /* 0x000000b01468723c */ /* 0x040ff00000041868 */
[C---:B------:R-:W-:Y:S01]  /*bda0*/  HMMA.16816.F32.BF16 R108, R20.reuse, R178, R108 ;  /* 0x000000b2146c723c */ /* 0x040fe2000004186c */
[----:B------:R-:W-:Y:S07]  /*bdb0*/  LDSM.16.MT88.4 R176, [R224+0x15800] ;  /* 0x01580000e0b0783b */ /* 0x000fee0000004200 */
[C---:B-1----:R-:W-:Y:S08]  /*bdc0*/  HMMA.16816.F32.BF16 R112, R20.reuse, R152, R112 ;  /* 0x000000981470723c */ /* 0x042ff00000041870 */
[C---:B------:R-:W-:Y:S01]  /*bdd0*/  HMMA.16816.F32.BF16 R116, R20.reuse, R154, R116 ;  /* 0x0000009a1474723c */ /* 0x040fe20000041874 */
[----:B------:R-:W1:Y:S07]  /*bde0*/  LDSM.16.MT88.4 R152, [R224+0x17000] ;  /* 0x01700000e098783b */ /* 0x000e6e0000004200 */
[C---:B--2---:R-:W-:Y:S08]  /*bdf0*/  HMMA.16816.F32.BF16 R120, R20.reuse, R156, R120 ;  /* 0x0000009c1478723c */ /* 0x044ff00000041878 */
[C---:B------:R-:W-:Y:S01]  /*be00*/  HMMA.16816.F32.BF16 R124, R20.reuse, R158, R124 ;  /* 0x0000009e147c723c */ /* 0x040fe2000004187c */
[----:B------:R-:W-:Y:S07]  /*be10*/  LDSM.16.MT88.4 R156, [R225+0x11800] ;  /* 0x01180000e19c783b */ /* 0x000fee0000004200 */
[C---:B------:R-:W-:Y:S08]  /*be20*/  HMMA.16816.F32.BF16 R128, R20.reuse, R24, R128 ;  /* 0x000000181480723c */ /* 0x040ff00000041880 */
[C---:B------:R-:W-:Y:S01]  /*be30*/  HMMA.16816.F32.BF16 R132, R20.reuse, R26, R132 ;  /* 0x0000001a1484723c */ /* 0x040fe20000041884 */
[----:B------:R-:W2:Y:S07]  /*be40*/  LDSM.16.MT88.4 R24, [R228+0x11800] ;  /* 0x01180000e418783b */ /* 0x000eae0000004200 */
[C---:B----4-:R-:W-:Y:S08]  /*be50*/  HMMA.16816.F32.BF16 R136, R20.reuse, R160, R136 ;  /* 0x000000a01488723c */ /* 0x050ff00000041888 */
[C---:B------:R-:W-:Y:S08]  /*be60*/  HMMA.16816.F32.BF16 R12, R20.reuse, R162, R12 ;  /* 0x000000a2140c723c */ /* 0x040ff0000004180c */
[C---:B------:R-:W-:Y:S08]  /*be70*/  HMMA.16816.F32.BF16 R140, R20.reuse, R28, R140 ;  /* 0x0000001c148c723c */ /* 0x040ff0000004188c */
[C---:B------:R-:W-:Y:S01]  /*be80*/  HMMA.16816.F32.BF16 R144, R20.reuse, R30, R144 ;  /* 0x0000001e1490723c */ /* 0x040fe20000041890 */
[----:B------:R-:W4:Y:S07]  /*be90*/  LDSM.16.MT88.4 R28, [R224+0x11800] ;  /* 0x01180000e01c783b */ /* 0x000f2e0000004200 */
[C---:B-1----:R-:W-:Y:S08]  /*bea0*/  HMMA.16816.F32.BF16 R16, R20.reuse, R152, R16 ;  /* 0x000000981410723c */ /* 0x042ff00000041810 */
[----:B------:R-:W-:Y:S01]  /*beb0*/  HMMA.16816.F32.BF16 R148, R20, R154, R148 ;  /* 0x0000009a1494723c */ /* 0x000fe20000041894 */
[----:B------:R-:W-:Y:S06]  /*bec0*/  LDSM.16.MT88.4 R152, [R224+0x13800] ;  /* 0x01380000e098783b */ /* 0x000fec0000004200 */
[----:B---3--:R-:W-:Y:S01]  /*bed0*/  F2FP.BF16.PACK_AB R20, R189, R188 ;  /* 0x000000bcbd14723e */ /* 0x008fe200000010ff */
[----:B------:R-:W-:Y:S01]  /*bee0*/  FADD.FTZ R188, R188, R185 ;  /* 0x000000b9bcbc7221 */ /* 0x000fe20000010000 */
[----:B------:R-:W-:Y:S03]  /*bef0*/  F2FP.BF16.PACK_AB R21, R191, R190 ;  /* 0x000000bebf15723e */ /* 0x000fe600000010ff */
[----:B------:R-:W-:Y:S01]  /*bf00*/  F2FP.BF16.PACK_AB R22, R193, R192 ;  /* 0x000000c0c116723e */ /* 0x000fe200000010ff */
[----:B------:R-:W-:Y:S01]  /*bf10*/  FADD.FTZ R190, R190, R187 ;  /* 0x000000bbbebe7221 */ /* 0x000fe20000010000 */
[----:B-----5:R-:W-:Y:S01]  /*bf20*/  F2FP.BF16.PACK_AB R23, R199, R194 ;  /* 0x000000c2c717723e */ /* 0x020fe200000010ff */
[----:B------:R-:W-:Y:S02]  /*bf30*/  FADD.FTZ R189, R189, R188 ;  /* 0x000000bcbdbd7221 */ /* 0x000fe40000010000 */
[----:B------:R-:W-:Y:S02]  /*bf40*/  FADD.FTZ R191, R191, R190 ;  /* 0x000000bebfbf7221 */ /* 0x000fe40000010000 */
[----:B------:R-:W-:Y:S02]  /*bf50*/  FADD.FTZ R192, R192, R189 ;  /* 0x000000bdc0c07221 */ /* 0x000fe40000010000 */
[C---:B--2---:R-:W-:Y:S01]  /*bf60*/  HMMA.16816.F32.BF16 R160, R20.reuse, R24, R8 ;  /* 0x0000001814a0723c */ /* 0x044fe20000041808 */
[----:B------:R-:W1:Y:S02]  /*bf70*/  LDSM.16.MT88.4 R8, [R228+0x13800] ;  /* 0x01380000e408783b */ /* 0x000e640000004200 */
[----:B------:R-:W-:Y:S02]  /*bf80*/  FADD.FTZ R194, R194, R191 ;  /* 0x000000bfc2c27221 */ /* 0x000fe40000010000 */
[----:B------:R-:W-:Y:S02]  /*bf90*/  FADD.FTZ R247, R193, R192 ;  /* 0x000000c0c1f77221 */ /* 0x000fe40000010000 */
[----:B------:R-:W-:Y:S01]  /*bfa0*/  FADD.FTZ R245, R199, R194 ;  /* 0x000000c2c7f57221 */ /* 0x000fe20000010000 */
[C---:B------:R-:W-:Y:S01]  /*bfb0*/  HMMA.16816.F32.BF16 R36, R20.reuse, R26, R36 ;  /* 0x0000001a1424723c */ /* 0x040fe20000041824 */
[----:B------:R-:W2:Y:S07]  /*bfc0*/  LDSM.16.MT88.4 R24, [R226+0x13800] ;  /* 0x01380000e218783b */ /* 0x000eae0000004200 */
[C---:B------:R-:W-:Y:S08]  /*bfd0*/  HMMA.16816.F32.BF16 R40, R20.reuse, R32, R40 ;  /* 0x000000201428723c */ /* 0x040ff00000041828 */
[C---:B------:R-:W-:Y:S01]  /*bfe0*/  HMMA.16816.F32.BF16 R44, R20.reuse, R34, R44 ;  /* 0x00000022142c723c */ /* 0x040fe2000004182c */
[----:B------:R-:W3:Y:S07]  /*bff0*/  LDSM.16.MT88.4 R32, [R225+0x13800] ;  /* 0x01380000e120783b */ /* 0x000eee0000004200 */
[C---:B------:R-:W-:Y:S08]  /*c000*/  HMMA.16816.F32.BF16 R48, R20.reuse, R156, R48 ;  /* 0x0000009c1430723c */ /* 0x040ff00000041830 */
[C---:B------:R-:W-:Y:S01]  /*c010*/  HMMA.16816.F32.BF16 R52, R20.reuse, R158, R52 ;  /* 0x0000009e1434723c */ /* 0x040fe20000041834 */
[----:B------:R-:W5:Y:S07]  /*c020*/  LDSM.16.MT88.4 R156, [R225+0x15800] ;  /* 0x01580000e19c783b */ /* 0x000f6e0000004200 */
[C---:B----4-:R-:W-:Y:S08]  /*c030*/  HMMA.16816.F32.BF16 R56, R20.reuse, R28, R56 ;  /* 0x0000001c1438723c */ /* 0x050ff00000041838 */
[C---:B------:R-:W-:Y:S01]  /*c040*/  HMMA.16816.F32.BF16 R60, R20.reuse, R30, R60 ;  /* 0x0000001e143c723c */ /* 0x040fe2000004183c */
[----:B------:R-:W4:Y:S07]  /*c050*/  LDSM.16.MT88.4 R28, [R228+0x17800] ;  /* 0x01780000e41c783b */ /* 0x000f2e0000004200 */
[C---:B-1----:R-:W-:Y:S08]  /*c060*/  HMMA.16816.F32.BF16 R64, R20.reuse, R8, R64 ;  /* 0x000000081440723c */ /* 0x042ff00000041840 */
[C---:B------:R-:W-:Y:S01]  /*c070*/  HMMA.16816.F32.BF16 R68, R20.reuse, R10, R68 ;  /* 0x0000000a1444723c */ /* 0x040fe20000041844 */
[----:B------:R-:W1:Y:S07]  /*c080*/  LDSM.16.MT88.4 R8, [R226+0x17800] ;  /* 0x01780000e208783b */ /* 0x000e6e0000004200 */
[C---:B--2---:R-:W-:Y:S08]  /*c090*/  HMMA.16816.F32.BF16 R72, R20.reuse, R24, R72 ;  /* 0x000000181448723c */ /* 0x044ff00000041848 */
[C---:B------:R-:W-:Y:S01]  /*c0a0*/  HMMA.16816.F32.BF16 R76, R20.reuse, R26, R76 ;  /* 0x0000001a144c723c */ /* 0x040fe2000004184c */
[----:B------:R-:W2:Y:S07]  /*c0b0*/  LDSM.16.MT88.4 R24, [R225+0x17800] ;  /* 0x01780000e118783b */ /* 0x000eae0000004200 */
[C---:B---3--:R-:W-:Y:S08]  /*c0c0*/  HMMA.16816.F32.BF16 R80, R20.reuse, R32, R80 ;  /* 0x000000201450723c */ /* 0x048ff00000041850 */
[C---:B------:R-:W-:Y:S08]  /*c0d0*/  HMMA.16816.F32.BF16 R84, R20.reuse, R34, R84 ;  /* 0x000000221454723c */ /* 0x040ff00000041854 */
[C---:B------:R-:W-:Y:S08]  /*c0e0*/  HMMA.16816.F32.BF16 R88, R20.reuse, R152, R88 ;  /* 0x000000981458723c */ /* 0x040ff00000041858 */
[C---:B------:R-:W-:Y:S08]  /*c0f0*/  HMMA.16816.F32.BF16 R92, R20.reuse, R154, R92 ;  /* 0x0000009a145c723c */ /* 0x040ff0000004185c */
[C---:B------:R-:W-:Y:S08]  /*c100*/  HMMA.16816.F32.BF16 R96, R20.reuse, R168, R96 ;  /* 0x000000a81460723c */ /* 0x040ff00000041860 */
[C---:B------:R-:W-:Y:S08]  /*c110*/  HMMA.16816.F32.BF16 R100, R20.reuse, R170, R100 ;  /* 0x000000aa1464723c */ /* 0x040ff00000041864 */
[C---:B------:R-:W-:Y:S08]  /*c120*/  HMMA.16816.F32.BF16 R104, R20.reuse, R172, R104 ;  /* 0x000000ac1468723c */ /* 0x040ff00000041868 */
[C---:B------:R-:W-:Y:S08]  /*c130*/  HMMA.16816.F32.BF16 R108, R20.reuse, R174, R108 ;  /* 0x000000ae146c723c */ /* 0x040ff0000004186c */
[C---:B-----5:R-:W-:Y:S08]  /*c140*/  HMMA.16816.F32.BF16 R112, R20.reuse, R156, R112 ;  /* 0x0000009c1470723c */ /* 0x060ff00000041870 */
[C---:B------:R-:W-:Y:S08]  /*c150*/  HMMA.16816.F32.BF16 R116, R20.reuse, R158, R116 ;  /* 0x0000009e1474723c */ /* 0x040ff00000041874 */
[C---:B------:R-:W-:Y:S08]  /*c160*/  HMMA.16816.F32.BF16 R120, R20.reuse, R176, R120 ;  /* 0x000000b01478723c */ /* 0x040ff00000041878 */
[C---:B------:R-:W-:Y:S08]  /*c170*/  HMMA.16816.F32.BF16 R124, R20.reuse, R178, R124 ;  /* 0x000000b2147c723c */ /* 0x040ff0000004187c */
[C---:B----4-:R-:W-:Y:S08]  /*c180*/  HMMA.16816.F32.BF16 R128, R20.reuse, R28, R128 ;  /* 0x0000001c1480723c */ /* 0x050ff00000041880 */
[C---:B------:R-:W-:Y:S01]  /*c190*/  HMMA.16816.F32.BF16 R132, R20.reuse, R30, R132 ;  /* 0x0000001e1484723c */ /* 0x040fe20000041884 */
[----:B------:R-:W3:Y:S07]  /*c1a0*/  LDSM.16.MT88.4 R28, [R224+0x17800] ;  /* 0x01780000e01c783b */ /* 0x000eee0000004200 */
[C---:B-1----:R-:W-:Y:S08]  /*c1b0*/  HMMA.16816.F32.BF16 R136, R20.reuse, R8, R136 ;  /* 0x000000081488723c */ /* 0x042ff00000041888 */
[C---:B------:R-:W-:Y:S08]  /*c1c0*/  HMMA.16816.F32.BF16 R156, R20.reuse, R10, R12 ;  /* 0x0000000a149c723c */ /* 0x040ff0000004180c */
[C---:B--2---:R-:W-:Y:S08]  /*c1d0*/  HMMA.16816.F32.BF16 R140, R20.reuse, R24, R140 ;  /* 0x00000018148c723c */ /* 0x044ff0000004188c */
[C---:B------:R-:W-:Y:S08]  /*c1e0*/  HMMA.16816.F32.BF16 R144, R20.reuse, R26, R144 ;  /* 0x0000001a1490723c */ /* 0x040ff00000041890 */
[C---:B---3--:R-:W-:Y:S08]  /*c1f0*/  HMMA.16816.F32.BF16 R152, R20.reuse, R28, R16 ;  /* 0x0000001c1498723c */ /* 0x048ff00000041810 */
[----:B------:R-:W-:Y:S01]  /*c200*/  HMMA.16816.F32.BF16 R148, R20, R30, R148 ;  /* 0x0000001e1494723c */ /* 0x000fe20000041894 */
[----:B------:R-:W-:-:S07]  /*c210*/  @P0 BRA `(.L_x_725) ;  /* 0xffffbb7000000947 */ /* 0x000fce000383ffff */
.L_x_721:
[----:B------:R-:W1:Y:S01]  /*c220*/  SHFL.BFLY PT, R2, R247, 0x2, 0x1f ;  /* 0x0c401f00f7027f89 */ /* 0x000e6200000e0000 */
[----:B------:R-:W-:Y:S01]  /*c230*/  MOV R4, 0x3f800000 ;  /* 0x3f80000000047802 */ /* 0x000fe20000000f00 */
[----:B------:R-:W2:Y:S01]  /*c240*/  S2UR UR6, SR_CTAID.Y ;  /* 0x00000000000679c3 */ /* 0x000ea20000002600 */
[----:B------:R-:W-:Y:S01]  /*c250*/  MOV R5, 0x3f800000 ;  /* 0x3f80000000057802 */ /* 0x000fe20000000f00 */
[----:B------:R-:W3:Y:S01]  /*c260*/  SHFL.BFLY PT, R0, R245, 0x2, 0x1f ;  /* 0x0c401f00f5007f89 */ /* 0x000ee200000e0000 */
[----:B------:R-:W-:Y:S01]  /*c270*/  UISETP.NE.AND UP1, UPT, UR25, -0x1, UPT ;  /* 0xffffffff1900788c */ /* 0x000fe2000bf25270 */
[----:B------:R-:W-:Y:S01]  /*c280*/  BSSY B0, `(.L_x_726) ;  /* 0x0000174000007945 */ /* 0x000fe20003800000 */
[----:B------:R-:W-:-:S03]  /*c290*/  ULDC.64 UR4, c[0x0][0x1e8] ;  /* 0x00007a0000047ab9 */ /* 0x000fc60000000a00 */
[----:B------:R-:W4:Y:S06]  /*c2a0*/  S2UR UR10, SR_CTAID.Z ;  /* 0x00000000000a79c3 */ /* 0x000f2c0000002700 */
[----:B------:R-:W-:-:S04]  /*c2b0*/  @UP1 UIMAD.WIDE.U32 UR8, UR25, UR4, URZ ;  /* 0x00000004190812a5 */ /* 0x000fc8000f8e003f */
[----:B------:R-:W-:-:S03]  /*c2c0*/  @UP1 UIMAD UR7, UR25, UR5, UR9 ;  /* 0x00000005190712a4 */ /* 0x000fc6000f8e0209 */
[----:B------:R-:W-:Y:S01]  /*c2d0*/  ULDC.64 UR4, c[0x0][0x1e0] ;  /* 0x0000780000047ab9 */ /* 0x000fe20000000a00 */
[----:B-1----:R-:W-:Y:S01]  /*c2e0*/  FADD.FTZ R9, R2, R247 ;  /* 0x000000f702097221 */ /* 0x002fe20000010000 */
[----:B------:R-:W-:Y:S02]  /*c2f0*/  ULDC UR9, c[0x0][0x214] ;  /* 0x0000850000097ab9 */ /* 0x000fe40000000800 */
[----:B--2---:R-:W-:Y:S01]  /*c300*/  @!UP1 USHF.R.S32.HI UR12, URZ, 0x1f, UR6 ;  /* 0x0000001f3f0c9899 */ /* 0x004fe20008011406 */
[----:B---3--:R-:W-:Y:S01]  /*c310*/  FADD.FTZ R7, R0, R245 ;  /* 0x000000f500077221 */ /* 0x008fe20000010000 */
[----:B------:R-:W1:Y:S01]  /*c320*/  SHFL.BFLY PT, R2, R9, 0x1, 0x1f ;  /* 0x0c201f0009027f89 */ /* 0x000e6200000e0000 */
[----:B------:R-:W-:Y:S02]  /*c330*/  @!UP1 UIMAD.WIDE.U32 UR14, UR6, UR4, URZ ;  /* 0x00000004060e92a5 */ /* 0x000fe4000f8e003f */
[----:B------:R-:W-:Y:S01]  /*c340*/  @!UP1 UIMAD UR12, UR12, UR4, URZ ;  /* 0x000000040c0c92a4 */ /* 0x000fe2000f8e023f */
[----:B------:R-:W2:Y:S02]  /*c350*/  SHFL.BFLY PT, R0, R7, 0x1, 0x1f ;  /* 0x0c201f0007007f89 */ /* 0x000ea400000e0000 */
[----:B------:R-:W-:-:S02]  /*c360*/  ULDC.U8 UR4, c[0x0][0x328] ;  /* 0x0000ca0000047ab9 */ /* 0x000fc40000000000 */
[----:B------:R-:W-:Y:S02]  /*c370*/  UISETP.NE.AND UP2, UPT, UR4, URZ, UPT ;  /* 0x0000003f0400728c */ /* 0x000fe4000bf45270 */
[----:B------:R-:W-:Y:S02]  /*c380*/  @!UP1 UIMAD UR12, UR6, UR5, UR12 ;  /* 0x00000005060c92a4 */ /* 0x000fe4000f8e020c */
[----:B------:R-:W-:Y:S02]  /*c390*/  UISETP.NE.OR UP0, UPT, UR25, -0x1, !UP2 ;  /* 0xffffffff1900788c */ /* 0x000fe4000d705670 */
[----:B------:R-:W-:Y:S02]  /*c3a0*/  ULDC UR5, c[0x0][0x234] ;  /* 0x00008d0000057ab9 */ /* 0x000fe40000000800 */
[----:B------:R-:W-:Y:S02]  /*c3b0*/  ULDC UR4, c[0x0][0x1c0] ;  /* 0x0000700000047ab9 */ /* 0x000fe40000000800 */
[----:B------:R-:W-:-:S02]  /*c3c0*/  @!UP1 UIADD3 UR7, UR15, UR12, URZ ;  /* 0x0000000c0f079290 */ /* 0x000fc4000fffe03f */
[----:B----4-:R-:W-:Y:S02]  /*c3d0*/  @UP2 UMOV UR11, UR10 ;  /* 0x0000000a000b2c82 */ /* 0x010fe40008000000 */
[----:B------:R-:W-:Y:S01]  /*c3e0*/  @!UP1 UMOV UR8, UR14 ;  /* 0x0000000e00089c82 */ /* 0x000fe20008000000 */
[----:B-1----:R-:W-:Y:S01]  /*c3f0*/  FADD.FTZ R2, R9, R2 ;  /* 0x0000000209027221 */ /* 0x002fe20000010000 */
[----:B------:R-:W-:Y:S01]  /*c400*/  @!UP0 UIMAD UR25, UR6, UR9, URZ ;  /* 0x00000009061982a4 */ /* 0x000fe2000f8e023f */
[----:B--2---:R-:W-:-:S03]  /*c410*/  FADD.FTZ R0, R7, R0 ;  /* 0x0000000007007221 */ /* 0x004fc60000010000 */
[----:B------:R-:W-:Y:S01]  /*c420*/  FSETP.NE.FTZ.AND P4, PT, R2, RZ, PT ;  /* 0x000000ff0200720b */ /* 0x000fe20003f95000 */
[----:B------:R-:W-:Y:S01]  /*c430*/  @UP2 UIMAD UR5, UR11, UR5, UR25 ;  /* 0x000000050b0522a4 */ /* 0x000fe2000f8e0219 */
[----:B------:R-:W-:Y:S02]  /*c440*/  FSETP.NE.FTZ.AND P3, PT, R0, RZ, PT ;  /* 0x000000ff0000720b */ /* 0x000fe40003f75000 */
[----:B------:R-:W-:Y:S02]  /*c450*/  @!UP2 UMOV UR11, UR10 ;  /* 0x0000000a000bac82 */ /* 0x000fe40008000000 */
[----:B------:R-:W-:-:S04]  /*c460*/  @!UP2 UIMAD UR4, UR6, UR4, UR11 ;  /* 0x000000040604a2a4 */ /* 0x000fc8000f8e020b */
[----:B------:R-:W-:-:S03]  /*c470*/  @!UP2 UIMAD UR5, UR4, UR9, URZ ;  /* 0x000000090405a2a4 */ /* 0x000fc6000f8e023f */
[----:B------:R-:W1:Y:S08]  /*c480*/  @P4 MUFU.RCP R4, R2 ;  /* 0x0000000200044308 */ /* 0x000e700000001000 */
[----:B------:R-:W2:Y:S01]  /*c490*/  @P3 MUFU.RCP R5, R0 ;  /* 0x0000000000053308 */ /* 0x000ea20000001000 */
[----:B-1----:R-:W-:-:S07]  /*c4a0*/  FMUL.FTZ R160, R4, R160 ;  /* 0x000000a004a07220 */ /* 0x002fce0000410000 */
[----:B------:R-:W1:Y:S01]  /*c4b0*/  @P4 MUFU.LG2 R2, R2 ;  /* 0x0000000200024308 */ /* 0x000e620000000c00 */
[C---:B------:R-:W-:Y:S02]  /*c4c0*/  FMUL.FTZ R161, R4.reuse, R161 ;  /* 0x000000a104a17220 */ /* 0x040fe40000410000 */
[C---:B------:R-:W-:Y:S02]  /*c4d0*/  FMUL.FTZ R36, R4.reuse, R36 ;  /* 0x0000002404247220 */ /* 0x040fe40000410000 */
[C---:B------:R-:W-:Y:S01]  /*c4e0*/  FMUL.FTZ R37, R4.reuse, R37 ;  /* 0x0000002504257220 */ /* 0x040fe20000410000 */
[----:B------:R-:W-:Y:S01]  /*c4f0*/  F2FP.BF16.PACK_AB R160, R161, R160 ;  /* 0x000000a0a1a0723e */ /* 0x000fe200000010ff */
[C---:B------:R-:W-:Y:S01]  /*c500*/  FMUL.FTZ R40, R4.reuse, R40 ;  /* 0x0000002804287220 */ /* 0x040fe20000410000 */
[----:B------:R-:W3:Y:S01]  /*c510*/  @P3 MUFU.LG2 R0, R0 ;  /* 0x0000000000003308 */ /* 0x000ee20000000c00 */
[C---:B------:R-:W-:Y:S01]  /*c520*/  FMUL.FTZ R41, R4.reuse, R41 ;  /* 0x0000002904297220 */ /* 0x040fe20000410000 */
[----:B------:R-:W-:Y:S01]  /*c530*/  F2FP.BF16.PACK_AB R36, R37, R36 ;  /* 0x000000242524723e */ /* 0x000fe200000010ff */
[----:B------:R-:W-:-:S02]  /*c540*/  FMUL.FTZ R44, R4, R44 ;  /* 0x0000002c042c7220 */ /* 0x000fc40000410000 */
[C---:B------:R-:W-:Y:S01]  /*c550*/  FMUL.FTZ R45, R4.reuse, R45 ;  /* 0x0000002d042d7220 */ /* 0x040fe20000410000 */
[----:B------:R-:W-:Y:S01]  /*c560*/  F2FP.BF16.PACK_AB R40, R41, R40 ;  /* 0x000000282928723e */ /* 0x000fe200000010ff */
[C---:B------:R-:W-:Y:S02]  /*c570*/  FMUL.FTZ R48, R4.reuse, R48 ;  /* 0x0000003004307220 */ /* 0x040fe40000410000 */
[C---:B------:R-:W-:Y:S01]  /*c580*/  FMUL.FTZ R49, R4.reuse, R49 ;  /* 0x0000003104317220 */ /* 0x040fe20000410000 */
[----:B------:R-:W-:Y:S01]  /*c590*/  F2FP.BF16.PACK_AB R44, R45, R44 ;  /* 0x0000002c2d2c723e */ /* 0x000fe200000010ff */
[C---:B------:R-:W-:Y:S02]  /*c5a0*/  FMUL.FTZ R52, R4.reuse, R52 ;  /* 0x0000003404347220 */ /* 0x040fe40000410000 */
        /* <DEDUP_REMOVED lines=78> */
[----:B------:R-:W-:Y:S01]  /*ca90*/  FMUL.FTZ R149, R4, R149 ;  /* 0x0000009504957220 */ /* 0x000fe20000410000 */
[----:B------:R-:W-:Y:S01]  /*caa0*/  F2FP.BF16.PACK_AB R152, R153, R152 ;  /* 0x000000989998723e */ /* 0x000fe200000010ff */
[----:B------:R-:W4:Y:S01]  /*cab0*/  S2R R4, SR_TID.X ;  /* 0x0000000000047919 */ /* 0x000f220000002100 */
[C---:B--2---:R-:W-:Y:S02]  /*cac0*/  FMUL.FTZ R163, R5.reuse, R163 ;  /* 0x000000a305a37220 */ /* 0x044fe40000410000 */
[----:B------:R-:W-:Y:S01]  /*cad0*/  FMUL.FTZ R162, R5, R162 ;  /* 0x000000a205a27220 */ /* 0x000fe20000410000 */
[----:B------:R-:W-:Y:S01]  /*cae0*/  F2FP.BF16.PACK_AB R148, R149, R148 ;  /* 0x000000949594723e */ /* 0x000fe200000010ff */
[----:B------:R-:W-:-:S02]  /*caf0*/  FMUL.FTZ R39, R5, R39 ;  /* 0x0000002705277220 */ /* 0x000fc40000410000 */
[----:B------:R-:W-:Y:S01]  /*cb00*/  FMUL.FTZ R38, R5, R38 ;  /* 0x0000002605267220 */ /* 0x000fe20000410000 */
[----:B------:R-:W-:Y:S01]  /*cb10*/  F2FP.BF16.PACK_AB R162, R163, R162 ;  /* 0x000000a2a3a2723e */ /* 0x000fe200000010ff */
[C---:B------:R-:W-:Y:S02]  /*cb20*/  FMUL.FTZ R43, R5.reuse, R43 ;  /* 0x0000002b052b7220 */ /* 0x040fe40000410000 */
[----:B------:R-:W-:Y:S01]  /*cb30*/  FMUL.FTZ R42, R5, R42 ;  /* 0x0000002a052a7220 */ /* 0x000fe20000410000 */
[----:B------:R-:W-:Y:S01]  /*cb40*/  F2FP.BF16.PACK_AB R38, R39, R38 ;  /* 0x000000262726723e */ /* 0x000fe200000010ff */
[C---:B------:R-:W-:Y:S02]  /*cb50*/  FMUL.FTZ R47, R5.reuse, R47 ;  /* 0x0000002f052f7220 */ /* 0x040fe40000410000 */
[----:B------:R-:W-:Y:S01]  /*cb60*/  FMUL.FTZ R46, R5, R46 ;  /* 0x0000002e052e7220 */ /* 0x000fe20000410000 */
[----:B------:R-:W-:Y:S01]  /*cb70*/  F2FP.BF16.PACK_AB R42, R43, R42 ;  /* 0x0000002a2b2a723e */ /* 0x000fe200000010ff */
[----:B------:R-:W-:-:S02]  /*cb80*/  FMUL.FTZ R51, R5, R51 ;  /* 0x0000003305337220 */ /* 0x000fc40000410000 */
[----:B------:R-:W-:Y:S01]  /*cb90*/  FMUL.FTZ R50, R5, R50 ;  /* 0x0000003205327220 */ /* 0x000fe20000410000 */
[----:B------:R-:W-:Y:S01]  /*cba0*/  F2FP.BF16.PACK_AB R46, R47, R46 ;  /* 0x0000002e2f2e723e */ /* 0x000fe200000010ff */
[C---:B------:R-:W-:Y:S02]  /*cbb0*/  FMUL.FTZ R55, R5.reuse, R55 ;  /* 0x0000003705377220 */ /* 0x040fe40000410000 */
[C---:B------:R-:W-:Y:S01]  /*cbc0*/  FMUL.FTZ R54, R5.reuse, R54 ;  /* 0x0000003605367220 */ /* 0x040fe20000410000 */
[----:B----4-:R-:W-:Y:S01]  /*cbd0*/  SHF.R.S32.HI R7, RZ, 0x1f, R4 ;  /* 0x0000001fff077819 */ /* 0x010fe20000011404 */
[----:B------:R-:W-:Y:S01]  /*cbe0*/  FMUL.FTZ R59, R5, R59 ;  /* 0x0000003b053b7220 */ /* 0x000fe20000410000 */
[----:B------:R-:W-:Y:S01]  /*cbf0*/  F2FP.BF16.PACK_AB R50, R51, R50 ;  /* 0x000000323332723e */ /* 0x000fe200000010ff */
[----:B------:R-:W-:Y:S01]  /*cc00*/  FMUL.FTZ R58, R5, R58 ;  /* 0x0000003a053a7220 */ /* 0x000fe20000410000 */
[----:B------:R-:W-:Y:S01]  /*cc10*/  LEA.HI R6, R7, R4, RZ, 0x2 ;  /* 0x0000000407067211 */ /* 0x000fe200078f10ff */
[----:B------:R-:W-:Y:S01]  /*cc20*/  FMUL.FTZ R63, R5, R63 ;  /* 0x0000003f053f7220 */ /* 0x000fe20000410000 */
[----:B------:R-:W-:Y:S01]  /*cc30*/  F2FP.BF16.PACK_AB R54, R55, R54 ;  /* 0x000000363736723e */ /* 0x000fe200000010ff */
[C---:B------:R-:W-:Y:S01]  /*cc40*/  FMUL.FTZ R62, R5.reuse, R62 ;  /* 0x0000003e053e7220 */ /* 0x040fe20000410000 */
[--C-:B------:R-:W-:Y:S01]  /*cc50*/  SHF.R.S32.HI R9, RZ, 0x2, R6.reuse ;  /* 0x00000002ff097819 */ /* 0x100fe20000011406 */
[C---:B------:R-:W-:Y:S01]  /*cc60*/  FMUL.FTZ R67, R5.reuse, R67 ;  /* 0x0000004305437220 */ /* 0x040fe20000410000 */
[----:B------:R-:W-:Y:S01]  /*cc70*/  SHF.R.S32.HI R8, RZ, 0x1f, R6 ;  /* 0x0000001fff087819 */ /* 0x000fe20000011406 */
[----:B------:R-:W-:Y:S01]  /*cc80*/  FMUL.FTZ R66, R5, R66 ;  /* 0x0000004205427220 */ /* 0x000fe20000410000 */
[----:B------:R-:W-:Y:S01]  /*cc90*/  F2FP.BF16.PACK_AB R58, R59, R58 ;  /* 0x0000003a3b3a723e */ /* 0x000fe200000010ff */
[C---:B------:R-:W-:Y:S01]  /*cca0*/  FMUL.FTZ R71, R5.reuse, R71 ;  /* 0x0000004705477220 */ /* 0x040fe20000410000 */
[----:B------:R-:W-:Y:S01]  /*ccb0*/  LEA.HI R8, R8, R9, RZ, 0x3 ;  /* 0x0000000908087211 */ /* 0x000fe200078f18ff */
[----:B------:R-:W-:Y:S01]  /*ccc0*/  FMUL.FTZ R70, R5, R70 ;  /* 0x0000004605467220 */ /* 0x000fe20000410000 */
[----:B------:R-:W-:Y:S01]  /*ccd0*/  F2FP.BF16.PACK_AB R62, R63, R62 ;  /* 0x0000003e3f3e723e */ /* 0x000fe200000010ff */
[C---:B------:R-:W-:Y:S01]  /*cce0*/  FMUL.FTZ R75, R5.reuse, R75 ;  /* 0x0000004b054b7220 */ /* 0x040fe20000410000 */
[----:B------:R-:W-:Y:S01]  /*ccf0*/  LOP3.LUT R8, R8, 0xfffffff8, RZ, 0xc0, !PT ;  /* 0xfffffff808087812 */ /* 0x000fe200078ec0ff */
[----:B------:R-:W-:Y:S01]  /*cd00*/  FMUL.FTZ R74, R5, R74 ;  /* 0x0000004a054a7220 */ /* 0x000fe20000410000 */
[----:B------:R-:W-:Y:S01]  /*cd10*/  F2FP.BF16.PACK_AB R66, R67, R66 ;  /* 0x000000424342723e */ /* 0x000fe200000010ff */
[----:B------:R-:W-:Y:S01]  /*cd20*/  FMUL.FTZ R79, R5, R79 ;  /* 0x0000004f054f7220 */ /* 0x000fe20000410000 */
[----:B------:R-:W-:Y:S01]  /*cd30*/  IADD3 R8, R9, -R8, RZ ;  /* 0x8000000809087210 */ /* 0x000fe20007ffe0ff */
[C---:B------:R-:W-:Y:S01]  /*cd40*/  FMUL.FTZ R78, R5.reuse, R78 ;  /* 0x0000004e054e7220 */ /* 0x040fe20000410000 */
[----:B------:R-:W-:Y:S01]  /*cd50*/  LOP3.LUT R9, R6, 0x3ffffffc, RZ, 0xc0, !PT ;  /* 0x3ffffffc06097812 */ /* 0x000fe200078ec0ff */
[C---:B------:R-:W-:Y:S01]  /*cd60*/  FMUL.FTZ R83, R5.reuse, R83 ;  /* 0x0000005305537220 */ /* 0x040fe20000410000 */
[----:B------:R-:W-:Y:S01]  /*cd70*/  SHF.L.U32 R10, R8, 0x6, RZ ;  /* 0x00000006080a7819 */ /* 0x000fe200000006ff */
[----:B------:R-:W-:Y:S01]  /*cd80*/  FMUL.FTZ R82, R5, R82 ;  /* 0x0000005205527220 */ /* 0x000fe20000410000 */
[----:B------:R-:W-:Y:S01]  /*cd90*/  IADD3 R9, -R9, R4, RZ ;  /* 0x0000000409097210 */ /* 0x000fe20007ffe1ff */
[C---:B------:R-:W-:Y:S01]  /*cda0*/  FMUL.FTZ R87, R5.reuse, R87 ;  /* 0x0000005705577220 */ /* 0x040fe20000410000 */
[----:B------:R-:W-:Y:S01]  /*cdb0*/  LOP3.LUT R10, R10, 0x1c0, RZ, 0xc0, !PT ;  /* 0x000001c00a0a7812 */ /* 0x000fe200078ec0ff */
[C---:B------:R-:W-:Y:S01]  /*cdc0*/  FMUL.FTZ R86, R5.reuse, R86 ;  /* 0x0000005605567220 */ /* 0x040fe20000410000 */
[----:B------:R-:W-:Y:S01]  /*cdd0*/  LOP3.LUT R11, R8, 0x1, RZ, 0xc0, !PT ;  /* 0x00000001080b7812 */ /* 0x000fe200078ec0ff */
[C---:B------:R-:W-:Y:S01]  /*cde0*/  FMUL.FTZ R91, R5.reuse, R91 ;  /* 0x0000005b055b7220 */ /* 0x040fe20000410000 */
[----:B------:R-:W-:Y:S01]  /*cdf0*/  LEA.HI R10, R10, R10, RZ, 0x1d ;  /* 0x0000000a0a0a7211 */ /* 0x000fe200078fe8ff */
[----:B------:R-:W-:Y:S01]  /*ce00*/  FMUL.FTZ R90, R5, R90 ;  /* 0x0000005a055a7220 */ /* 0x000fe20000410000 */
[----:B------:R-:W-:Y:S01]  /*ce10*/  ISETP.NE.U32.AND P0, PT, R11, 0x1, PT ;  /* 0x000000010b00780c */ /* 0x000fe20003f05070 */
[----:B------:R-:W-:Y:S01]  /*ce20*/  FMUL.FTZ R95, R5, R95 ;  /* 0x0000005f055f7220 */ /* 0x000fe20000410000 */
[----:B------:R-:W-:Y:S01]  /*ce30*/  F2FP.BF16.PACK_AB R70, R71, R70 ;  /* 0x000000464746723e */ /* 0x000fe200000010ff */
[C---:B------:R-:W-:Y:S01]  /*ce40*/  FMUL.FTZ R94, R5.reuse, R94 ;  /* 0x0000005e055e7220 */ /* 0x040fe20000410000 */
[----:B------:R-:W-:Y:S01]  /*ce50*/  R2P PR, R8, 0x6 ;  /* 0x0000000608007804 */ /* 0x000fe20000000000 */
[C---:B------:R-:W-:Y:S01]  /*ce60*/  FMUL.FTZ R99, R5.reuse, R99 ;  /* 0x0000006305637220 */ /* 0x040fe20000410000 */
[----:B------:R-:W-:Y:S01]  /*ce70*/  MOV R8, 0x20 ;  /* 0x0000002000087802 */ /* 0x000fe20000000f00 */
[----:B------:R-:W-:Y:S01]  /*ce80*/  FMUL.FTZ R98, R5, R98 ;  /* 0x0000006205627220 */ /* 0x000fe20000410000 */
[----:B------:R-:W-:Y:S01]  /*ce90*/  F2FP.BF16.PACK_AB R74, R75, R74 ;  /* 0x0000004a4b4a723e */ /* 0x000fe200000010ff */
[C---:B------:R-:W-:Y:S01]  /*cea0*/  FMUL.FTZ R103, R5.reuse, R103 ;  /* 0x0000006705677220 */ /* 0x040fe20000410000 */
[----:B------:R-:W-:Y:S01]  /*ceb0*/  SEL R8, R8, 0xffffffe0, !P1 ;  /* 0xffffffe008087807 */ /* 0x000fe20004800000 */
[----:B------:R-:W-:Y:S01]  /*cec0*/  FMUL.FTZ R102, R5, R102 ;  /* 0x0000006605667220 */ /* 0x000fe20000410000 */
[----:B------:R-:W-:Y:S01]  /*ced0*/  F2FP.BF16.PACK_AB R78, R79, R78 ;  /* 0x0000004e4f4e723e */ /* 0x000fe200000010ff */
        /* <DEDUP_REMOVED lines=46> */
[----:B------:R-:W-:Y:S01]  /*d1c0*/  LEA.HI R5, R7, R4, RZ, 0x5 ;  /* 0x0000000407057211 */ /* 0x000fe200078f28ff */
[----:B-1----:R-:W-:Y:S01]  /*d1d0*/  @P4 FMUL.FTZ R75, R2, 0.69314718246459960938 ;  /* 0x3f317218024b4820 */ /* 0x002fe20000410000 */
[----:B------:R-:W-:Y:S01]  /*d1e0*/  F2FP.BF16.PACK_AB R154, R155, R154 ;  /* 0x0000009a9b9a723e */ /* 0x000fe200000010ff */
[----:B---3--:R-:W-:Y:S01]  /*d1f0*/  @P3 FMUL.FTZ R0, R0, 0.69314718246459960938 ;  /* 0x3f31721800003820 */ /* 0x008fe20000410000 */
[----:B------:R-:W-:-:S02]  /*d200*/  SHF.R.S32.HI R6, RZ, 0x5, R5 ;  /* 0x00000005ff067819 */ /* 0x000fc40000011405 */
[----:B------:R-:W-:Y:S02]  /*d210*/  F2FP.BF16.PACK_AB R150, R151, R150 ;  /* 0x000000969796723e */ /* 0x000fe400000010ff */
[----:B------:R-:W-:Y:S02]  /*d220*/  LEA R9, R6, R9, 0x9 ;  /* 0x0000000906097211 */ /* 0x000fe400078e48ff */
[----:B------:R-:W-:Y:S02]  /*d230*/  LOP3.LUT R5, R5, 0xffffffe0, RZ, 0xc0, !PT ;  /* 0xffffffe005057812 */ /* 0x000fe400078ec0ff */
[----:B------:R-:W-:Y:S02]  /*d240*/  LEA R9, R9, R10, 0x1 ;  /* 0x0000000a09097211 */ /* 0x000fe400078e08ff */
[----:B------:R-:W-:Y:S02]  /*d250*/  MOV R10, 0x40 ;  /* 0x00000040000a7802 */ /* 0x000fe40000000f00 */
[----:B------:R-:W-:-:S02]  /*d260*/  SHF.L.U32 R9, R9, 0x1, RZ ;  /* 0x0000000109097819 */ /* 0x000fc400000006ff */
[----:B------:R-:W-:Y:S02]  /*d270*/  SEL R10, R10, 0xffffffc0, !P2 ;  /* 0xffffffc00a0a7807 */ /* 0x000fe40005000000 */
[C---:B------:R-:W-:Y:S01]  /*d280*/  IADD3 R11, R9.reuse, -0x10, RZ ;  /* 0xfffffff0090b7810 */ /* 0x040fe20007ffe0ff */
[----:B------:R-:W-:Y:S01]  /*d290*/  STS [R9], R160 ;  /* 0x000000a009007388 */ /* 0x000fe20000000800 */
[C---:B------:R-:W-:Y:S02]  /*d2a0*/  @P0 IADD3 R11, R9.reuse, 0x10, RZ ;  /* 0x00000010090b0810 */ /* 0x040fe40007ffe0ff */
[C---:B------:R-:W-:Y:S01]  /*d2b0*/  IADD3 R13, R9.reuse, R8, RZ ;  /* 0x00000008090d7210 */ /* 0x040fe20007ffe0ff */
[----:B------:R-:W-:Y:S01]  /*d2c0*/  STS [R9+0x400], R162 ;  /* 0x000400a209007388 */ /* 0x000fe20000000800 */
[-C--:B------:R-:W-:Y:S02]  /*d2d0*/  IADD3 R15, R8, R11.reuse, RZ ;  /* 0x0000000b080f7210 */ /* 0x080fe40007ffe0ff */
[----:B------:R-:W-:Y:S01]  /*d2e0*/  IADD3 R17, R9, R10, RZ ;  /* 0x0000000a09117210 */ /* 0x000fe20007ffe0ff */
[----:B------:R-:W-:Y:S01]  /*d2f0*/  STS [R11], R36 ;  /* 0x000000240b007388 */ /* 0x000fe20000000800 */
[----:B------:R-:W-:-:S02]  /*d300*/  IADD3 R19, R10, R11, RZ ;  /* 0x0000000b0a137210 */ /* 0x000fc40007ffe0ff */
[-C--:B------:R-:W-:Y:S01]  /*d310*/  IADD3 R21, R13, R10.reuse, RZ ;  /* 0x0000000a0d157210 */ /* 0x080fe20007ffe0ff */
[----:B------:R-:W-:Y:S01]  /*d320*/  STS [R11+0x400], R38 ;  /* 0x000400260b007388 */ /* 0x000fe20000000800 */
[----:B------:R-:W-:Y:S02]  /*d330*/  IADD3 R23, R15, R10, RZ ;  /* 0x0000000a0f177210 */ /* 0x000fe40007ffe0ff */
[----:B------:R-:W-:Y:S01]  /*d340*/  IADD3 R5, -R5, R4, RZ ;  /* 0x0000000405057210 */ /* 0x000fe20007ffe1ff */
[----:B------:R-:W-:Y:S01]  /*d350*/  STS [R13], R40 ;  /* 0x000000280d007388 */ /* 0x000fe20000000800 */
[----:B------:R-:W-:Y:S02]  /*d360*/  SHF.R.S32.HI R73, RZ, 0x1f, R6 ;  /* 0x0000001fff497819 */ /* 0x000fe40000011406 */
[----:B------:R-:W-:Y:S01]  /*d370*/  LOP3.LUT P0, RZ, R5, 0x3, RZ, 0xc0, !PT ;  /* 0x0000000305ff7812 */ /* 0x000fe2000780c0ff */
[----:B------:R-:W-:Y:S01]  /*d380*/  STS [R13+0x400], R42 ;  /* 0x0004002a0d007388 */ /* 0x000fe20000000800 */
[----:B------:R-:W-:-:S03]  /*d390*/  LEA.HI R73, R73, R6, RZ, 0x2 ;  /* 0x0000000649497211 */ /* 0x000fc600078f10ff */
[----:B------:R-:W-:Y:S01]  /*d3a0*/  STS [R15], R44 ;  /* 0x0000002c0f007388 */ /* 0x000fe20000000800 */
[----:B------:R-:W-:-:S03]  /*d3b0*/  LOP3.LUT R73, R73, 0xffffffc, RZ, 0xc0, !PT ;  /* 0x0ffffffc49497812 */ /* 0x000fc600078ec0ff */
[----:B------:R-:W-:Y:S01]  /*d3c0*/  STS [R15+0x400], R46 ;  /* 0x0004002e0f007388 */ /* 0x000fe20000000800 */
[----:B------:R-:W-:Y:S02]  /*d3d0*/  IADD3 R6, -R73, R6, RZ ;  /* 0x0000000649067210 */ /* 0x000fe40007ffe1ff */
[----:B------:R-:W-:Y:S01]  /*d3e0*/  MOV R73, 0x7f800000 ;  /* 0x7f80000000497802 */ /* 0x000fe20000000f00 */
[----:B------:R-:W-:Y:S01]  /*d3f0*/  STS [R17], R48 ;  /* 0x0000003011007388 */ /* 0x000fe20000000800 */
[----:B------:R-:W-:-:S03]  /*d400*/  @P3 FFMA.FTZ R73, R3, c[0x0][0x238], R0 ;  /* 0x00008e0003493a23 */ /* 0x000fc60000010000 */
[----:B------:R-:W-:Y:S04]  /*d410*/  STS [R17+0x400], R50 ;  /* 0x0004003211007388 */ /* 0x000fe80000000800 */
[----:B------:R-:W-:Y:S04]  /*d420*/  STS [R19], R52 ;  /* 0x0000003413007388 */ /* 0x000fe80000000800 */
[----:B------:R-:W-:Y:S04]  /*d430*/  STS [R19+0x400], R54 ;  /* 0x0004003613007388 */ /* 0x000fe80000000800 */
[----:B------:R-:W-:Y:S04]  /*d440*/  STS [R21], R56 ;  /* 0x0000003815007388 */ /* 0x000fe80000000800 */
[----:B------:R-:W-:Y:S04]  /*d450*/  STS [R21+0x400], R58 ;  /* 0x0004003a15007388 */ /* 0x000fe80000000800 */
[----:B------:R-:W-:Y:S04]  /*d460*/  STS [R23], R60 ;  /* 0x0000003c17007388 */ /* 0x000fe80000000800 */
[----:B------:R-:W-:Y:S04]  /*d470*/  STS [R23+0x400], R62 ;  /* 0x0004003e17007388 */ /* 0x000fe80000000800 */
[----:B------:R-:W-:Y:S04]  /*d480*/  STS [R9+0x2000], R64 ;  /* 0x0020004009007388 */ /* 0x000fe80000000800 */
[----:B------:R-:W-:Y:S04]  /*d490*/  STS [R9+0x2400], R66 ;  /* 0x0024004209007388 */ /* 0x000fe80000000800 */
[----:B------:R-:W-:Y:S04]  /*d4a0*/  STS [R11+0x2000], R68 ;  /* 0x002000440b007388 */ /* 0x000fe80000000800 */
[----:B------:R-:W-:Y:S04]  /*d4b0*/  STS [R11+0x2400], R70 ;  /* 0x002400460b007388 */ /* 0x000fe80000000800 */
[----:B------:R1:W-:Y:S04]  /*d4c0*/  STS [R13+0x2000], R72 ;  /* 0x002000480d007388 */ /* 0x0003e80000000800 */
[----:B------:R2:W-:Y:S04]  /*d4d0*/  STS [R13+0x2400], R74 ;  /* 0x0024004a0d007388 */ /* 0x0005e80000000800 */
[----:B------:R2:W-:Y:S04]  /*d4e0*/  STS [R15+0x2000], R76 ;  /* 0x0020004c0f007388 */ /* 0x0005e80000000800 */
[----:B------:R2:W-:Y:S04]  /*d4f0*/  STS [R15+0x2400], R78 ;  /* 0x0024004e0f007388 */ /* 0x0005e80000000800 */
[----:B------:R2:W-:Y:S04]  /*d500*/  STS [R17+0x2000], R80 ;  /* 0x0020005011007388 */ /* 0x0005e80000000800 */
[----:B------:R2:W-:Y:S04]  /*d510*/  STS [R17+0x2400], R82 ;  /* 0x0024005211007388 */ /* 0x0005e80000000800 */
[----:B------:R2:W-:Y:S01]  /*d520*/  STS [R19+0x2000], R84 ;  /* 0x0020005413007388 */ /* 0x0005e20000000800 */
[----:B-1----:R-:W-:-:S03]  /*d530*/  SHF.R.S32.HI R72, RZ, 0x1f, R5 ;  /* 0x0000001fff487819 */ /* 0x002fc60000011405 */
[----:B------:R2:W-:Y:S01]  /*d540*/  STS [R19+0x2400], R86 ;  /* 0x0024005613007388 */ /* 0x0005e20000000800 */
[----:B------:R-:W-:Y:S02]  /*d550*/  LEA.HI R5, R72, R5, RZ, 0x2 ;  /* 0x0000000548057211 */ /* 0x000fe400078f10ff */
[----:B------:R-:W-:Y:S01]  /*d560*/  MOV R72, 0x7f800000 ;  /* 0x7f80000000487802 */ /* 0x000fe20000000f00 */
[----:B------:R2:W-:Y:S01]  /*d570*/  STS [R21+0x2000], R88 ;  /* 0x0020005815007388 */ /* 0x0005e20000000800 */
[----:B------:R-:W-:Y:S01]  /*d580*/  SHF.R.S32.HI R5, RZ, 0x2, R5 ;  /* 0x00000002ff057819 */ /* 0x000fe20000011405 */
[----:B------:R-:W-:Y:S02]  /*d590*/  @P4 FFMA.FTZ R72, R164, c[0x0][0x238], R75 ;  /* 0x00008e00a4484a23 */ /* 0x000fe4000001004b */
[----:B------:R2:W-:Y:S01]  /*d5a0*/  STS [R21+0x2400], R90 ;  /* 0x0024005a15007388 */ /* 0x0005e20000000800 */
[----:B------:R-:W-:-:S03]  /*d5b0*/  LEA R5, R6, R5, 0x4 ;  /* 0x0000000506057211 */ /* 0x000fc600078e20ff */
[----:B------:R2:W-:Y:S04]  /*d5c0*/  STS [R23+0x2000], R92 ;  /* 0x0020005c17007388 */ /* 0x0005e80000000800 */
        /* <DEDUP_REMOVED lines=33> */
[----:B------:R-:W-:Y:S06]  /*d7e0*/  BAR.SYNC.DEFER_BLOCKING 0x0 ;  /* 0x0000000000007b1d */ /* 0x000fec0000010000 */
[----:B------:R2:W1:Y:S04]  /*d7f0*/  LDS.128 R64, [R238] ;  /* 0x00000000ee407984 */ /* 0x0004680000000c00 */
[----:B------:R2:W3:Y:S04]  /*d800*/  LDS.128 R60, [R238+0x800] ;  /* 0x00080000ee3c7984 */ /* 0x0004e80000000c00 */
[----:B------:R2:W4:Y:S04]  /*d810*/  LDS.128 R56, [R238+0x1000] ;  /* 0x00100000ee387984 */ /* 0x0005280000000c00 */
[----:B------:R2:W1:Y:S04]  /*d820*/  LDS.128 R52, [R238+0x1800] ;  /* 0x00180000ee347984 */ /* 0x0004680000000c00 */
        /* <DEDUP_REMOVED lines=11> */
[----:B------:R2:W1:Y:S01]  /*d8e0*/  LDS.128 R68, [R238+0x7800] ;  /* 0x00780000ee447984 */ /* 0x0004620000000c00 */
[----:B------:R-:W-:Y:S05]  /*d8f0*/  @P0 BRA `(.L_x_727) ;  /* 0x000000c000000947 */ /* 0x000fea0003800000 */
[----:B---34-:R-:W3:Y:S01]  /*d900*/  S2UR UR6, SR_CTAID.X ;  /* 0x00000000000679c3 */ /* 0x018ee20000002500 */
[----:B------:R-:W-:-:S02]  /*d910*/  IADD3 R2, R5, 0x8, RZ ;  /* 0x0000000805027810 */ /* 0x000fc40007ffe0ff */
[----:B------:R-:W-:Y:S02]  /*d920*/  ISETP.GE.AND P2, PT, R5, UR18, PT ;  /* 0x0000001205007c0c */ /* 0x000fe4000bf46270 */
[----:B------:R-:W-:Y:S01]  /*d930*/  ISETP.GE.AND P1, PT, R2, UR18, PT ;  /* 0x0000001202007c0c */ /* 0x000fe2000bf26270 */
[----:B---3--:R-:W-:-:S04]  /*d940*/  ULEA UR6, UR6, UR5, 0x6 ;  /* 0x0000000506067291 */ /* 0x008fc8000f8e303f */
[----:B------:R-:W-:Y:S02]  /*d950*/  USHF.R.S32.HI UR4, URZ, 0x1f, UR6 ;  /* 0x0000001f3f047899 */ /* 0x000fe40008011406 */
[----:B------:R-:W-:-:S04]  /*d960*/  IADD3 R0, P0, R5, UR6, RZ ;  /* 0x0000000605007c10 */ /* 0x000fc8000ff1e0ff */
[----:B------:R-:W-:Y:S02]  /*d970*/  LEA.HI.X.SX32 R5, R5, UR4, 0x1, P0 ;  /* 0x0000000405057c11 */ /* 0x000fe400080f0eff */
[----:B------:R-:W-:-:S04]  /*d980*/  LEA R2, P0, R0, c[0x0][0x200], 0x2 ;  /* 0x0000800000027a11 */ /* 0x000fc800078010ff */
[----:B------:R-:W-:-:S05]  /*d990*/  LEA.HI.X R3, R0, c[0x0][0x204], R5, 0x2, P0 ;  /* 0x0000810000037a11 */ /* 0x000fca00000f1405 */
[----:B------:R3:W-:Y:S04]  /*d9a0*/  @!P2 STG.E [R2.64], R72 ;  /* 0x000000480200a986 */ /* 0x0007e8000c10191e */
[----:B------:R3:W-:Y:S02]  /*d9b0*/  @!P1 STG.E [R2.64+0x20], R73 ;  /* 0x0000204902009986 */ /* 0x0007e4000c10191e */
.L_x_727:
[----:B---34-:R-:W-:Y:S05]  /*d9c0*/  BSYNC B0 ;  /* 0x0000000000007941 */ /* 0x018fea0003800000 */
.L_x_726:
[----:B------:R-:W3:Y:S01]  /*d9d0*/  S2R R3, SR_CTAID.X ;  /* 0x0000000000037919 */ /* 0x000ee20000002500 */
[----:B------:R-:W-:Y:S01]  /*d9e0*/  SHF.R.S32.HI R241, RZ, 0x1f, R240 ;  /* 0x0000001ffff17819 */ /* 0x000fe200000114f0 */
[----:B------:R-:W-:Y:S01]  /*d9f0*/  USHF.R.S32.HI UR6, URZ, 0x1f, UR11 ;  /* 0x0000001f3f067899 */ /* 0x000fe2000801140b */
[----:B------:R-:W-:Y:S01]  /*da00*/  LEA.HI R4, R7, R4, RZ, 0x3 ;  /* 0x0000000407047211 */ /* 0x000fe200078f18ff */
[----:B------:R-:W4:Y:S01]  /*da10*/  S2R R0, SR_TID.X ;  /* 0x0000000000007919 */ /* 0x000f220000002100 */
[----:B------:R-:W-:Y:S01]  /*da20*/  ULDC.64 UR4, c[0x0][0x1f0] ;  /* 0x00007c0000047ab9 */ /* 0x000fe20000000a00 */
[----:B------:R-:W-:Y:S01]  /*da30*/  BSSY B0, `(.L_x_728) ;  /* 0x0000024000007945 */ /* 0x000fe20003800000 */
[----:B------:R-:W-:Y:S01]  /*da40*/  SHF.R.S32.HI R4, RZ, 0x3, R4 ;  /* 0x00000003ff047819 */ /* 0x000fe20000011404 */
[----:B------:R-:W-:-:S04]  /*da50*/  UIMAD UR4, UR6, UR4, URZ ;  /* 0x00000004060472a4 */ /* 0x000fc8000f8e023f */
[----:B------:R-:W-:Y:S01]  /*da60*/  UIMAD UR4, UR11, UR5, UR4 ;  /* 0x000000050b0472a4 */ /* 0x000fe2000f8e0204 */
[----:B---3--:R-:W-:-:S04]  /*da70*/  IMAD.SHL.U32 R3, R3, 0x40, RZ ;  /* 0x0000004003037824 */ /* 0x008fc800078e00ff */
[----:B------:R-:W-:Y:S01]  /*da80*/  IMAD.WIDE.U32 R72, R3, c[0x0][0x1e8], R240 ;  /* 0x00007a0003487a25 */ /* 0x000fe200078e00f0 */
[----:B------:R-:W-:Y:S02]  /*da90*/  SHF.R.S32.HI R2, RZ, 0x1f, R3 ;  /* 0x0000001fff027819 */ /* 0x000fe40000011403 */
[----:B----4-:R-:W-:Y:S02]  /*daa0*/  SHF.R.S32.HI R5, RZ, 0x1f, R0 ;  /* 0x0000001fff057819 */ /* 0x010fe40000011400 */
[----:B------:R-:W-:Y:S01]  /*dab0*/  IADD3 R6, P0, R72, UR8, RZ ;  /* 0x0000000848067c10 */ /* 0x000fe2000ff1e0ff */
[----:B------:R-:W-:Y:S01]  /*dac0*/  IMAD R2, R2, c[0x0][0x1e8], RZ ;  /* 0x00007a0002027a24 */ /* 0x000fe200078e02ff */
[----:B------:R-:W-:-:S03]  /*dad0*/  LEA.HI R5, R5, R0, RZ, 0x3 ;  /* 0x0000000005057211 */ /* 0x000fc600078f18ff */
[C---:B------:R-:W-:Y:S01]  /*dae0*/  IMAD R2, R3.reuse, c[0x0][0x1ec], R2 ;  /* 0x00007b0003027a24 */ /* 0x040fe200078e0202 */
[----:B------:R-:W-:Y:S02]  /*daf0*/  IADD3 R3, -R3, UR27, RZ ;  /* 0x0000001b03037c10 */ /* 0x000fe4000fffe1ff */
[----:B------:R-:W-:Y:S02]  /*db00*/  SHF.R.S32.HI R0, RZ, 0x3, R5 ;  /* 0x00000003ff007819 */ /* 0x000fe40000011405 */
[----:B------:R-:W-:Y:S01]  /*db10*/  IADD3.X R7, R73, UR7, R2, P0, !PT ;  /* 0x0000000749077c10 */ /* 0x000fe200087fe402 */
[----:B------:R-:W-:Y:S01]  /*db20*/  IMAD.U32 R2, RZ, RZ, UR11 ;  /* 0x0000000bff027e24 */ /* 0x000fe2000f8e00ff */
[----:B------:R-:W-:Y:S02]  /*db30*/  ISETP.GE.AND P0, PT, R4, R3, PT ;  /* 0x000000030400720c */ /* 0x000fe40003f06270 */
[----:B------:R-:W-:Y:S01]  /*db40*/  SHF.R.S32.HI R0, RZ, 0x1f, R0 ;  /* 0x0000001fff007819 */ /* 0x000fe20000011400 */
[----:B------:R-:W-:-:S05]  /*db50*/  IMAD.WIDE.U32 R6, R2, c[0x0][0x1f0], R6 ;  /* 0x00007c0002067a25 */ /* 0x000fca00078e0006 */
[----:B------:R-:W-:-:S05]  /*db60*/  IADD3 R73, R7, UR4, RZ ;  /* 0x0000000407497c10 */ /* 0x000fca000fffe0ff */
[----:B------:R-:W-:Y:S05]  /*db70*/  @P0 BRA `(.L_x_729) ;  /* 0x000000f000000947 */ /* 0x000fea0003800000 */
[----:B------:R-:W-:Y:S01]  /*db80*/  IMAD R3, R0, c[0x0][0x1e8], RZ ;  /* 0x00007a0000037a24 */ /* 0x000fe200078e02ff */
[----:B------:R-:W-:Y:S01]  /*db90*/  ISETP.GE.AND P3, PT, R240, c[0x0][0x220], PT ;  /* 0x00008800f0007a0c */ /* 0x000fe20003f66270 */
[----:B------:R-:W-:Y:S01]  /*dba0*/  IMAD.MOV.U32 R72, RZ, RZ, R6 ;  /* 0x000000ffff487224 */ /* 0x000fe200078e0006 */
[----:B------:R-:W-:Y:S01]  /*dbb0*/  ISETP.GE.AND P2, PT, R237, c[0x0][0x220], PT ;  /* 0x00008800ed007a0c */ /* 0x000fe20003f46270 */
[----:B------:R-:W-:Y:S01]  /*dbc0*/  IMAD R2, R4, c[0x0][0x1ec], R3 ;  /* 0x00007b0004027a24 */ /* 0x000fe200078e0203 */
[----:B------:R-:W-:Y:S01]  /*dbd0*/  ISETP.GE.AND P1, PT, R236, c[0x0][0x220], PT ;  /* 0x00008800ec007a0c */ /* 0x000fe20003f26270 */
[----:B--2---:R-:W-:Y:S01]  /*dbe0*/  IMAD.WIDE.U32 R74, R4, c[0x0][0x1e8], R72 ;  /* 0x00007a00044a7a25 */ /* 0x004fe200078e0048 */
[----:B------:R-:W-:-:S03]  /*dbf0*/  ISETP.GE.AND P0, PT, R235, c[0x0][0x220], PT ;  /* 0x00008800eb007a0c */ /* 0x000fc60003f06270 */
[----:B------:R-:W-:Y:S01]  /*dc00*/  IMAD.IADD R2, R2, 0x1, R75 ;  /* 0x0000000102027824 */ /* 0x000fe200078e024b */
[----:B------:R-:W-:-:S04]  /*dc10*/  LEA R76, P4, R74, c[0x0][0x1d0], 0x1 ;  /* 0x000074004a4c7a11 */ /* 0x000fc800078808ff */
[----:B------:R-:W-:-:S05]  /*dc20*/  LEA.HI.X R77, R74, c[0x0][0x1d4], R2, 0x1, P4 ;  /* 0x000075004a4d7a11 */ /* 0x000fca00020f0c02 */
[----:B-1----:R1:W-:Y:S04]  /*dc30*/  @!P3 STG.E.128 [R76.64], R64 ;  /* 0x000000404c00b986 */ /* 0x0023e8000c101d1e */
[----:B------:R1:W-:Y:S04]  /*dc40*/  @!P2 STG.E.128 [R76.64+0x80], R48 ;  /* 0x000080304c00a986 */ /* 0x0003e8000c101d1e */
[----:B------:R1:W-:Y:S04]  /*dc50*/  @!P1 STG.E.128 [R76.64+0x100], R32 ;  /* 0x000100204c009986 */ /* 0x0003e8000c101d1e */
[----:B------:R1:W-:Y:S02]  /*dc60*/  @!P0 STG.E.128 [R76.64+0x180], R16 ;  /* 0x000180104c008986 */ /* 0x0003e4000c101d1e */
.L_x_729:
[----:B------:R-:W-:Y:S05]  /*dc70*/  BSYNC B0 ;  /* 0x0000000000007941 */ /* 0x000fea0003800000 */
.L_x_728:
[----:B------:R-:W-:Y:S01]  /*dc80*/  IADD3 R2, R4, 0x10, RZ ;  /* 0x0000001004027810 */ /* 0x000fe20007ffe0ff */
[----:B------:R-:W-:Y:S03]  /*dc90*/  BSSY B0, `(.L_x_730) ;  /* 0x0000015000007945 */ /* 0x000fe60003800000 */
[----:B------:R-:W-:-:S13]  /*dca0*/  ISETP.GE.AND P0, PT, R2, UR18, PT ;  /* 0x0000001202007c0c */ /* 0x000fda000bf06270 */
[----:B------:R-:W-:Y:S05]  /*dcb0*/  @P0 BRA `(.L_x_731) ;  /* 0x0000012000000947 */ /* 0x000fea0003800000 */
[----:B------:R-:W-:Y:S01]  /*dcc0*/  IADD3 R3, P0, R4, 0x10, RZ ;  /* 0x0000001004037810 */ /* 0x000fe20007f1e0ff */
[----:B-1----:R-:W-:Y:S01]  /*dcd0*/  IMAD.MOV.U32 R16, RZ, RZ, R6 ;  /* 0x000000ffff107224 */ /* 0x002fe200078e0006 */
[----:B------:R-:W-:Y:S01]  /*dce0*/  ISETP.GE.AND P3, PT, R240, c[0x0][0x220], PT ;  /* 0x00008800f0007a0c */ /* 0x000fe20003f66270 */
[----:B--2---:R-:W-:Y:S01]  /*dcf0*/  IMAD.MOV.U32 R17, RZ, RZ, R73 ;  /* 0x000000ffff117224 */ /* 0x004fe200078e0049 */
        /* <DEDUP_REMOVED lines=10> */
[----:B------:R1:W-:Y:S04]  /*dda0*/  @!P3 STG.E.128 [R18.64], R60 ;  /* 0x0000003c1200b986 */ /* 0x0003e8000c101d1e */
[----:B------:R1:W-:Y:S04]  /*ddb0*/  @!P2 STG.E.128 [R18.64+0x80], R44 ;  /* 0x0000802c1200a986 */ /* 0x0003e8000c101d1e */
[----:B------:R1:W-:Y:S04]  /*ddc0*/  @!P1 STG.E.128 [R18.64+0x100], R28 ;  /* 0x0001001c12009986 */ /* 0x0003e8000c101d1e */
[----:B------:R1:W-:Y:S02]  /*ddd0*/  @!P0 STG.E.128 [R18.64+0x180], R12 ;  /* 0x0001800c12008986 */ /* 0x0003e4000c101d1e */
.L_x_731:
[----:B------:R-:W-:Y:S05]  /*dde0*/  BSYNC B0 ;  /* 0x0000000000007941 */ /* 0x000fea0003800000 */
.L_x_730:
        /* <DEDUP_REMOVED lines=22> */
.L_x_733:
[----:B------:R-:W-:Y:S05]  /*df50*/  BSYNC B0 ;  /* 0x0000000000007941 */ /* 0x000fea0003800000 */
.L_x_732:
[----:B------:R-:W-:-:S04]  /*df60*/  IADD3 R2, R4, 0x30, RZ ;  /* 0x0000003004027810 */ /* 0x000fc80007ffe0ff */
[----:B------:R-:W-:-:S13]  /*df70*/  ISETP.GE.AND P0, PT, R2, UR18, PT ;  /* 0x0000001202007c0c */ /* 0x000fda000bf06270 */
[----:B------:R-:W-:Y:S05]  /*df80*/  @P0 EXIT ;  /* 0x000000000000094d */ /* 0x000fea0003800000 */
[----:B------:R-:W-:Y:S01]  /*df90*/  IADD3 R4, P0, R4, 0x30, RZ ;  /* 0x0000003004047810 */ /* 0x000fe20007f1e0ff */
[----:B------:R-:W-:Y:S01]  /*dfa0*/  IMAD.MOV.U32 R7, RZ, RZ, R73 ;  /* 0x000000ffff077224 */ /* 0x000fe200078e0049 */
[----:B------:R-:W-:Y:S02]  /*dfb0*/  ISETP.GE.AND P2, PT, R240, c[0x0][0x220], PT ;  /* 0x00008800f0007a0c */ /* 0x000fe40003f46270 */
[----:B------:R-:W-:Y:S01]  /*dfc0*/  ISETP.GE.AND P1, PT, R237, c[0x0][0x220], PT ;  /* 0x00008800ed007a0c */ /* 0x000fe20003f26270 */
[----:B------:R-:W-:Y:S01]  /*dfd0*/  IMAD.X R3, RZ, RZ, R0, P0 ;  /* 0x000000ffff037224 */ /* 0x000fe200000e0600 */
[----:B------:R-:W-:Y:S01]  /*dfe0*/  ISETP.GE.AND P0, PT, R236, c[0x0][0x220], PT ;  /* 0x00008800ec007a0c */ /* 0x000fe20003f06270 */
[----:B------:R-:W-:-:S04]  /*dff0*/  IMAD.WIDE.U32 R6, R4, c[0x0][0x1e8], R6 ;  /* 0x00007a0004067a25 */ /* 0x000fc800078e0006 */
[----:B------:R-:W-:Y:S01]  /*e000*/  IMAD R3, R3, c[0x0][0x1e8], RZ ;  /* 0x00007a0003037a24 */ /* 0x000fe200078e02ff */
[----:B------:R-:W-:-:S03]  /*e010*/  LEA R2, P3, R6, c[0x0][0x1d0], 0x1 ;  /* 0x0000740006027a11 */ /* 0x000fc600078608ff */
[----:B------:R-:W-:-:S04]  /*e020*/  IMAD R3, R4, c[0x0][0x1ec], R3 ;  /* 0x00007b0004037a24 */ /* 0x000fc800078e0203 */
[----:B------:R-:W-:-:S05]  /*e030*/  IMAD.IADD R3, R3, 0x1, R7 ;  /* 0x0000000103037824 */ /* 0x000fca00078e0207 */
[----:B------:R-:W-:-:S05]  /*e040*/  LEA.HI.X R3, R6, c[0x0][0x1d4], R3, 0x1, P3 ;  /* 0x0000750006037a11 */ /* 0x000fca00018f0c03 */
[----:B-1----:R1:W-:Y:S01]  /*e050*/  @!P0 STG.E.128 [R2.64+0x100], R20 ;  /* 0x0001001402008986 */ /* 0x0023e2000c101d1e */
[----:B------:R-:W-:-:S03]  /*e060*/  ISETP.GE.AND P0, PT, R235, c[0x0][0x220], PT ;  /* 0x00008800eb007a0c */ /* 0x000fc60003f06270 */
[----:B------:R1:W-:Y:S04]  /*e070*/  @!P2 STG.E.128 [R2.64], R52 ;  /* 0x000000340200a986 */ /* 0x0003e8000c101d1e */
[----:B------:R1:W-:Y:S06]  /*e080*/  @!P1 STG.E.128 [R2.64+0x80], R36 ;  /* 0x0000802402009986 */ /* 0x0003ec000c101d1e */
[----:B------:R-:W-:Y:S05]  /*e090*/  @P0 EXIT ;  /* 0x000000000000094d */ /* 0x000fea0003800000 */
[----:B------:R-:W-:Y:S01]  /*e0a0*/  STG.E.128 [R2.64+0x180], R68 ;  /* 0x0001804402007986 */ /* 0x000fe2000c101d1e */
[----:B------:R-:W-:Y:S05]  /*e0b0*/  EXIT ;  /* 0x000000000000794d */ /* 0x000fea0003800000 */
.L_x_734:
        /* <DEDUP_REMOVED lines=12> */
.L_x_8934:


//--------------------- .text._ZN5flash24flash_fwd_splitkv_kernelI23Flash_fwd_kernel_traitsILi256ELi64ELi64ELi4ELb0ELb0EN7cutlass10bfloat16_tE19Flash_kernel_traitsILi256ELi64ELi64ELi4ES3_EELb0ELb0ELb0ELb0ELb0ELb1ELb0ELb0EEEvNS_16Flash_fwd_paramsE --------------------------
	.section	.text._ZN5flash24flash_fwd_splitkv_kernelI23Flash_fwd_kernel_traitsILi256ELi64ELi64ELi4ELb0ELb0EN7cutlass10bfloat16_tE19Flash_kernel_traitsILi256ELi64ELi64ELi4ES3_EELb0ELb0ELb0ELb0ELb0ELb1ELb0ELb0EEEvNS_16Flash_fwd_paramsE,"ax",@progbits
	.sectioninfo	@"SHI_REGISTERS=255"
	.align	128
        .global         _ZN5flash24flash_fwd_splitkv_kernelI23Flash_fwd_kernel_traitsILi256ELi64ELi64ELi4ELb0ELb0EN7cutlass10bfloat16_tE19Flash_kernel_traitsILi256ELi64ELi64ELi4ES3_EELb0ELb0ELb0ELb0ELb0ELb1ELb0ELb0EEEvNS_16Flash_fwd_paramsE
        .type           _ZN5flash24flash_fwd_splitkv_kernelI23Flash_fwd_kernel_traitsILi256ELi64ELi64ELi4ELb0ELb0EN7cutlass10bfloat16_tE19Flash_kernel_traitsILi256ELi64ELi64ELi4ES3_EELb0ELb0ELb0ELb0ELb0ELb1ELb0ELb0EEEvNS_16Flash_fwd_paramsE,@function
        .size           _ZN5flash24flash_fwd_splitkv_kernelI23Flash_fwd_kernel_traitsILi256ELi64ELi64ELi4ELb0ELb0EN7cutlass10bfloat16_tE19Flash_kernel_traitsILi256ELi64ELi64ELi4ES3_EELb0ELb0ELb0ELb0ELb0ELb1ELb0ELb0EEEvNS_16Flash_fwd_paramsE,(.L_x_8935 - _ZN5flash24flash_fwd_splitkv_kernelI23Flash_fwd_kernel_traitsILi256ELi64ELi64ELi4ELb0ELb0EN7cutlass10bfloat16_tE19Flash_kernel_traitsILi256ELi64ELi64ELi4ES3_EELb0ELb0ELb0ELb0ELb0ELb1ELb0ELb0EEEvNS_16Flash_fwd_paramsE)
        .other          _ZN5flash24flash_fwd_splitkv_kernelI23Flash_fwd_kernel_traitsILi256ELi64ELi64ELi4ELb0ELb0EN7cutlass10bfloat16_tE19Flash_kernel_traitsILi256ELi64ELi64ELi4ES3_EELb0ELb0ELb0ELb0ELb0ELb1ELb0ELb0EEEvNS_16Flash_fwd_paramsE,@"STO_CUDA_ENTRY STV_DEFAULT"
_ZN5flash24flash_fwd_splitkv_kernelI23Flash_fwd_kernel_traitsILi256ELi64ELi64ELi4ELb0ELb0EN7cutlass10bfloat16_tE19Flash_kernel_traitsILi256ELi64ELi64ELi4ES3_EELb0ELb0ELb0ELb0ELb0ELb1ELb0ELb0EEEvNS_16Flash_fwd_paramsE:
.text._ZN5flash24flash_fwd_splitkv_kernelI23Flash_fwd_kernel_traitsILi256ELi64ELi64ELi4ELb0ELb0EN7cutlass10bfloat16_tE19Flash_kernel_traitsILi256ELi64ELi64ELi4ES3_EELb0ELb0ELb0ELb0ELb0ELb1ELb0ELb0EEEvNS_16Flash_fwd_paramsE:
[----:B------:R-:W-:Y:S02]  /*0000*/  MOV R1, c[0x0][0x28] ;  /* 0x00000a0000017a02 */ /* 0x000fe40000000f00 */
[----:B------:R-:W1:Y:S01]  /*0010*/  S2UR UR11, SR_CTAID.Y ;  /* 0x00000000000b79c3 */ /* 0x000e620000002600 */
[----:B------:R-:W-:Y:S01]  /*0020*/  ULDC.64 UR4, c[0x0][0x240] ;  /* 0x0000900000047ab9 */ /* 0x000fe20000000a00 */
[----:B------:R-:W-:Y:S01]  /*0030*/  IADD3 R1, R1, -0x8, RZ ;  /* 0xfffffff801017810 */ /* 0x000fe20007ffe0ff */
        /* <DEDUP_REMOVED lines=23> */
[----:B------:R-:W-:Y:S02]  /*01b0*/  IMAD.U32 R2, RZ, RZ, UR4 ;  /* 0x00000004ff027e24 */ /* 0x000fe4000f8e00ff */
[----:B------:R-:W-:Y:S01]  /*01c0*/  IMAD.U32 R3, RZ, RZ, UR5 ;  /* 0x00000005ff037e24 */ /* 0x000fe2000f8e00ff */
[----:B------:R-:W-:-:S04]  /*01d0*/  PLOP3.LUT P1, PT, PT, PT, UP1, 0x80, 0x0 ;  /* 0x000000000000781c */ /* 0x000fc80003f2f018 */
[----:B------:R1:W4:Y:S01]  /*01e0*/  @P0 LDG.E R2, [R2.64] ;  /* 0x0000001e02020981 */ /* 0x000322000c1e1900 */
[----:B------:R-:W-:-:S06]  /*01f0*/  UIMAD.WIDE UR6, UR11, UR8, UR6 ;  /* 0x000000080b0672a5 */ /* 0x000fcc000f8e0206 */
[----:B------:R-:W-:Y:S02]  /*0200*/  IMAD.U32 R4, RZ, RZ, UR6 ;  /* 0x00000006ff047e24 */ /* 0x000fe4000f8e00ff */
[----:B------:R-:W-:-:S05]  /*0210*/  IMAD.U32 R5, RZ, RZ, UR7 ;  /* 0x00000007ff057e24 */ /* 0x000fca000f8e00ff */
        /* <DEDUP_REMOVED lines=11> */
[----:B------:R-:W-:Y:S01]  /*02d0*/  ISETP.NE.AND.EX P0, PT, RZ, c[0x0][0x24c], PT, P0 ;  /* 0x00009300ff007a0c */ /* 0x000fe20003f05300 */
[----:B--2---:R-:W-:Y:S02]  /*02e0*/  @UP2 UIADD3 UR27, UR27, -UR25, URZ ;  /* 0x800000191b1b2290 */ /* 0x004fe4000fffe03f */
[----:B-----5:R3:W2:Y:S05]  /*02f0*/  @!P1 R2UR UR15, R6 ;  /* 0x00000000060f93c2 */ /* 0x0206aa00000e0000 */
[----:B------:R-:W-:-:S05]  /*0300*/  @!UP2 ULDC UR27, c[0x0][0x214] ;  /* 0x00008500001baab9 */ /* 0x000fca0000000800 */
[----:B-1234-:R-:W-:Y:S05]  /*0310*/  @!P0 BRA `(.L_x_735) ;  /* 0x0000007000008947 */ /* 0x01efea0003800000 */
[----:B------:R-:W-:-:S13]  /*0320*/  PLOP3.LUT P0, PT, PT, PT, UP3, 0x80, 0x0 ;  /* 0x000000000000781c */ /* 0x000fda0003f0f038 */
[----:B------:R-:W2:Y:S04]  /*0330*/  @P0 LDG.E R0, [R4.64+0x4] ;  /* 0x0000041e04000981 */ /* 0x000ea8000c1e1900 */
[----:B------:R-:W3:Y:S01]  /*0340*/  @!P0 LDG.E R2, [R4.64] ;  /* 0x0000001e04028981 */ /* 0x000ee2000c1e1900 */
[----:B--2---:R-:W1:Y:S02]  /*0350*/  @P0 R2UR UR6, R0 ;  /* 0x00000000000603c2 */ /* 0x004e6400000e0000 */
[----:B-1----:R-:W-:-:S11]  /*0360*/  @UP3 UIADD3 UR6, UR6, -UR15, URZ ;  /* 0x8000000f06063290 */ /* 0x002fd6000fffe03f */
[----:B---3--:R1:W2:Y:S02]  /*0370*/  @!P0 R2UR UR6, R2 ;  /* 0x00000000020683c2 */ /* 0x0082a400000e0000 */
[----:B-12---:R-:W-:Y:S05]  /*0380*/  BRA `(.L_x_736) ;  /* 0x0000001000007947 */ /* 0x006fea0003800000 */
.L_x_735:
[----:B------:R-:W-:Y:S02]  /*0390*/  ULDC UR6, c[0x0][0x218] ;  /* 0x0000860000067ab9 */ /* 0x000fe40000000800 */
.L_x_736:
        /* <DEDUP_REMOVED lines=95> */
.L_x_739:
[----:B------:R-:W-:Y:S05]  /*0990*/  BSYNC B0 ;  /* 0x0000000000007941 */ /* 0x000fea0003800000 */
.L_x_738:
        /* <DEDUP_REMOVED lines=22> */
.L_x_741:
[----:B------:R-:W-:Y:S05]  /*0b00*/  BSYNC B0 ;  /* 0x0000000000007941 */ /* 0x000fea0003800000 */
.L_x_740:
        /* <DEDUP_REMOVED lines=22> */
.L_x_743:
[----:B------:R-:W-:Y:S05]  /*0c70*/  BSYNC B0 ;  /* 0x0000000000007941 */ /* 0x000fea0003800000 */
.L_x_742:
        /* <DEDUP_REMOVED lines=21> */
.L_x_745:
[----:B------:R-:W-:Y:S05]  /*0dd0*/  BSYNC B0 ;  /* 0x0000000000007941 */ /* 0x000fea0003800000 */
.L_x_744:
        /* <DEDUP_REMOVED lines=20> */
.L_x_737:
        /* <DEDUP_REMOVED lines=121> */
.L_x_746:
        /* <DEDUP_REMOVED lines=19> */
.L_x_748:
        /* <DEDUP_REMOVED lines=58> */
.L_x_747:
        /* <DEDUP_REMOVED lines=130> */
.L_x_750:
[----:B------:R-:W-:Y:S05]  /*23a0*/  BSYNC B0 ;  /* 0x0000000000007941 */ /* 0x000fea0003800000 */
.L_x_749:
        /* <DEDUP_REMOVED lines=45> */
.L_x_752:
[----:B------:R-:W-:Y:S05]  /*2680*/  BSYNC B0 ;  /* 0x0000000000007941 */ /* 0x000fea0003800000 */
.L_x_751:
        /* <DEDUP_REMOVED lines=45> */
.L_x_754:
[----:B------:R-:W-:Y:S05]  /*2960*/  BSYNC B0 ;  /* 0x0000000000007941 */ /* 0x000fea0003800000 */
.L_x_753:
        /* <DEDUP_REMOVED lines=44> */
.L_x_756:
[----:B------:R-:W-:Y:S05]  /*2c30*/  BSYNC B0 ;  /* 0x0000000000007941 */ /* 0x000fea0003800000 */
.L_x_755:
        /* <DEDUP_REMOVED lines=39> */
.L_x_758:
[----:B------:R-:W-:Y:S05]  /*2eb0*/  BSYNC B0 ;  /* 0x0000000000007941 */ /* 0x000fea0003800000 */
.L_x_757:
        /* <DEDUP_REMOVED lines=41> */
.L_x_760:
[----:B------:R-:W-:Y:S05]  /*3150*/  BSYNC B0 ;  /* 0x0000000000007941 */ /* 0x000fea0003800000 */
.L_x_759:
        /* <DEDUP_REMOVED lines=40> */
.L_x_762:
[----:B------:R-:W-:Y:S05]  /*33e0*/  BSYNC B0 ;  /* 0x0000000000007941 */ /* 0x000fea0003800000 */
.L_x_761:
        /* <DEDUP_REMOVED lines=42> */
.L_x_764:
[----:B------:R-:W-:Y:S05]  /*3690*/  BSYNC B0 ;  /* 0x0000000000007941 */ /* 0x000fea0003800000 */
.L_x_763:
        /* <DEDUP_REMOVED lines=39> */
.L_x_766:
[----:B------:R-:W-:Y:S05]  /*3910*/  BSYNC B0 ;  /* 0x0000000000007941 */ /* 0x000fea0003800000 */
.L_x_765:
        /* <DEDUP_REMOVED lines=45> */
.L_x_768:
[----:B------:R-:W-:Y:S05]  /*3bf0*/  BSYNC B0 ;  /* 0x0000000000007941 */ /* 0x000fea0003800000 */
.L_x_767:
        /* <DEDUP_REMOVED lines=48> */
.L_x_770:
[----:B------:R-:W-:Y:S05]  /*3f00*/  BSYNC B0 ;  /* 0x0000000000007941 */ /* 0x000fea0003800000 */
.L_x_769:
        /* <DEDUP_REMOVED lines=49> */
.L_x_772:
[----:B------:R-:W-:Y:S05]  /*4220*/  BSYNC B0 ;  /* 0x0000000000007941 */ /* 0x000fea0003800000 */
.L_x_771:
        /* <DEDUP_REMOVED lines=12> */
[----:B------:R-:W-:Y:S01]  /*42f0*/  LOP3.LUT R3, R3, 0x6, RZ, 0xc0, !PT ;  /* 0x0000000603037812 */ /* 0x000fe200078ec0ff */
[C---:B------:R-:W-:Y:S01]  /*4300*/  IMAD R238, R5.reuse, 0x2, R242 ;  /* 0x0000000205ee7824 */ /* 0x040fe200078e02f2 */
[----:B------:R-:W-:Y:S01]  /*4310*/  LOP3.LUT R4, R4, R9, RZ, 0x3c, !PT ;  /* 0x0000000904047212 */ /* 0x000fe200078e3cff */
[----:B------:R-:W-:Y:S01]  /*4320*/  IMAD R237, R5, 0x2, R240 ;  /* 0x0000000205ed7824 */ /* 0x000fe200078e02f0 */
[----:B------:R-:W-:Y:S03]  /*4330*/  LDSM.16.M88.4 R8, [R242] ;  /* 0x00000000f208783b */ /* 0x000fe60000000200 */
[----:B------:R-:W-:Y:S01]  /*4340*/  IMAD R241, R241, 0x200, R4 ;  /* 0x00000200f1f17824 */ /* 0x000fe200078e0204 */
[----:B------:R-:W-:Y:S03]  /*4350*/  LDSM.16.M88.4 R12, [R240] ;  /* 0x00000000f00c783b */ /* 0x000fe60000000200 */
[----:B------:R-:W-:Y:S01]  /*4360*/  IMAD.SHL.U32 R241, R241, 0x2, RZ ;  /* 0x00000002f1f17824 */ /* 0x000fe200078e00ff */
[----:B------:R-:W-:Y:S04]  /*4370*/  LDSM.16.M88.4 R40, [R238] ;  /* 0x00000000ee28783b */ /* 0x000fe80000000200 */
[----:B------:R-:W2:Y:S01]  /*4380*/  LDSM.16.M88.4 R64, [R241+0x8000] ;  /* 0x00800000f140783b */ /* 0x000ea20000000200 */
[----:B------:R-:W-:-:S02]  /*4390*/  IADD3 R2, R241, 0x8000, RZ ;  /* 0x00008000f1027810 */ /* 0x000fc40007ffe0ff */
[----:B------:R-:W-:Y:S01]  /*43a0*/  IADD3 R239, R241, 0x8020, RZ ;  /* 0x00008020f1ef7810 */ /* 0x000fe20007ffe0ff */
[----:B------:R-:W5:Y:S01]  /*43b0*/  LDSM.16.M88.4 R56, [R241+0x8800] ;  /* 0x00880000f138783b */ /* 0x000f620000000200 */
[----:B------:R-:W-:Y:S01]  /*43c0*/  @P1 IADD3 R239, R2, -0x20, RZ ;  /* 0xffffffe002ef1810 */ /* 0x000fe20007ffe0ff */
[----:B------:R-:W-:Y:S02]  /*43d0*/  IMAD.MOV.U32 R2, RZ, RZ, 0x40 ;  /* 0x00000040ff027424 */ /* 0x000fe400078e00ff */
[----:B------:R-:W-:Y:S01]  /*43e0*/  LDSM.16.M88.4 R48, [R241+0x9000] ;  /* 0x00900000f130783b */ /* 0x000fe20000000200 */
[C---:B------:R-:W-:Y:S02]  /*43f0*/  IADD3 R231, R239.reuse, 0x800, RZ ;  /* 0x00000800efe77810 */ /* 0x040fe40007ffe0ff */
[----:B------:R-:W-:Y:S01]  /*4400*/  SEL R2, R2, 0xffffffc0, !P2 ;  /* 0xffffffc002027807 */ /* 0x000fe20005000000 */
[----:B------:R-:W1:Y:S01]  /*4410*/  LDSM.16.M88.4 R76, [R239] ;  /* 0x00000000ef4c783b */ /* 0x000e620000000200 */
[----:B------:R-:W-:-:S02]  /*4420*/  IADD3 R230, R239, 0x1000, RZ ;  /* 0x00001000efe67810 */ /* 0x000fc40007ffe0ff */
[----:B------:R-:W-:Y:S01]  /*4430*/  IADD3 R229, R239, 0x1800, RZ ;  /* 0x00001800efe57810 */ /* 0x000fe20007ffe0ff */
[----:B------:R-:W3:Y:S01]  /*4440*/  LDSM.16.M88.4 R28, [R241+0x9800] ;  /* 0x00980000f11c783b */ /* 0x000ee20000000200 */
[----:B------:R-:W-:Y:S01]  /*4450*/  IMAD.IADD R235, R241, 0x1, R2 ;  /* 0x00000001f1eb7824 */ /* 0x000fe200078e0202 */
[C---:B------:R-:W-:Y:S01]  /*4460*/  IADD3 R227, R239.reuse, 0x2000, RZ ;  /* 0x00002000efe37810 */ /* 0x040fe20007ffe0ff */
[----:B------:R-:W-:Y:S01]  /*4470*/  IMAD.IADD R228, R2, 0x1, R239 ;  /* 0x0000000102e47824 */ /* 0x000fe200078e02ef */
[----:B------:R-:W4:Y:S01]  /*4480*/  LDSM.16.M88.4 R24, [R239+0x800] ;  /* 0x00080000ef18783b */ /* 0x000f220000000200 */
[C---:B------:R-:W-:Y:S02]  /*4490*/  IADD3 R226, R239.reuse, 0x2800, RZ ;  /* 0x00002800efe27810 */ /* 0x040fe40007ffe0ff */
[C---:B------:R-:W-:Y:S01]  /*44a0*/  IADD3 R225, R239.reuse, 0x3000, RZ ;  /* 0x00003000efe17810 */ /* 0x040fe20007ffe0ff */
[----:B------:R-:W1:Y:S01]  /*44b0*/  LDSM.16.M88.4 R84, [R235+0x8000] ;  /* 0x00800000eb54783b */ /* 0x000e620000000200 */
[----:B------:R-:W-:-:S02]  /*44c0*/  IADD3 R224, R239, 0x3800, RZ ;  /* 0x00003800efe07810 */ /* 0x000fc40007ffe0ff */
[C---:B------:R-:W-:Y:S01]  /*44d0*/  IADD3 R223, R239.reuse, 0x4000, RZ ;  /* 0x00004000efdf7810 */ /* 0x040fe20007ffe0ff */
[----:B------:R-:W1:Y:S01]  /*44e0*/  LDSM.16.M88.4 R20, [R239+0x1000] ;  /* 0x00100000ef14783b */ /* 0x000e620000000200 */
[C---:B------:R-:W-:Y:S02]  /*44f0*/  IADD3 R222, R239.reuse, 0x4800, RZ ;  /* 0x00004800efde7810 */ /* 0x040fe40007ffe0ff */
[C---:B------:R-:W-:Y:S01]  /*4500*/  IADD3 R221, R239.reuse, 0x5000, RZ ;  /* 0x00005000efdd7810 */ /* 0x040fe20007ffe0ff */
[----:B------:R-:W1:Y:S01]  /*4510*/  LDSM.16.M88.4 R72, [R239+0x1800] ;  /* 0x00180000ef48783b */ /* 0x000e620000000200 */
[C---:B------:R-:W-:Y:S02]  /*4520*/  IADD3 R220, R239.reuse, 0x5800, RZ ;  /* 0x00005800efdc7810 */ /* 0x040fe40007ffe0ff */
[C---:B------:R-:W-:Y:S01]  /*4530*/  IADD3 R219, R239.reuse, 0x6000, RZ ;  /* 0x00006000efdb7810 */ /* 0x040fe20007ffe0ff */
[----:B------:R-:W3:Y:S01]  /*4540*/  LDSM.16.M88.4 R68, [R235+0x8800] ;  /* 0x00880000eb44783b */ /* 0x000ee20000000200 */
[----:B------:R-:W-:-:S02]  /*4550*/  IADD3 R218, R239, 0x6800, RZ ;  /* 0x00006800efda7810 */ /* 0x000fc40007ffe0ff */
[C---:B------:R-:W-:Y:S01]  /*4560*/  IADD3 R217, R239.reuse, 0x7000, RZ ;  /* 0x00007000efd97810 */ /* 0x040fe20007ffe0ff */
[----:B--2---:R-:W-:Y:S01]  /*4570*/  HMMA.16816.F32.BF16 R16, R8, R64, RZ ;  /* 0x000000400810723c */ /* 0x004fe200000418ff */
[----:B------:R-:W-:Y:S01]  /*4580*/  LDSM.16.M88.4 R32, [R237] ;  /* 0x00000000ed20783b */ /* 0x000fe20000000200 */
[----:B------:R-:W-:-:S03]  /*4590*/  IADD3 R216, R239, 0x7800, RZ ;  /* 0x00007800efd87810 */ /* 0x000fc60007ffe0ff */
[----:B------:R-:W2:Y:S03]  /*45a0*/  LDSM.16.M88.4 R80, [R228] ;  /* 0x00000000e450783b */ /* 0x000ea60000000200 */
[C---:B------:R-:W-:Y:S01]  /*45b0*/  HMMA.16816.F32.BF16 R64, R8.reuse, R66, RZ ;  /* 0x000000420840723c */ /* 0x040fe200000418ff */
[----:B------:R-:W2:Y:S07]  /*45c0*/  LDSM.16.M88.4 R36, [R235+0x9000] ;  /* 0x00900000eb24783b */ /* 0x000eae0000000200 */
[C---:B-----5:R-:W-:Y:S08]  /*45d0*/  HMMA.16816.F32.BF16 R60, R8.reuse, R56, RZ ;  /* 0x00000038083c723c */ /* 0x060ff000000418ff */
[----:B------:R-:W-:Y:S08]  /*45e0*/  HMMA.16816.F32.BF16 R56, R8, R58, RZ ;  /* 0x0000003a0838723c */ /* 0x000ff000000418ff */
[----:B-1----:R-:W-:Y:S08]  /*45f0*/  HMMA.16816.F32.BF16 R16, R12, R76, R16 ;  /* 0x0000004c0c10723c */ /* 0x002ff00000041810 */
[C---:B------:R-:W-:Y:S08]  /*4600*/  HMMA.16816.F32.BF16 R52, R8.reuse, R48, RZ ;  /* 0x000000300834723c */ /* 0x040ff000000418ff */
[C---:B------:R-:W-:Y:S08]  /*4610*/  HMMA.16816.F32.BF16 R48, R8.reuse, R50, RZ ;  /* 0x000000320830723c */ /* 0x040ff000000418ff */
[C---:B---3--:R-:W-:Y:S08]  /*4620*/  HMMA.16816.F32.BF16 R44, R8.reuse, R28, RZ ;  /* 0x0000001c082c723c */ /* 0x048ff000000418ff */
[----:B------:R-:W-:Y:S01]  /*4630*/  HMMA.16816.F32.BF16 R8, R8, R30, RZ ;  /* 0x0000001e0808723c */ /* 0x000fe200000418ff */
[----:B------:R-:W1:Y:S07]  /*4640*/  LDSM.16.M88.4 R28, [R235+0x9800] ;  /* 0x00980000eb1c783b */ /* 0x000e6e0000000200 */
[C---:B------:R-:W-:Y:S01]  /*4650*/  HMMA.16816.F32.BF16 R64, R12.reuse, R78, R64 ;  /* 0x0000004e0c40723c */ /* 0x040fe20000041840 */
[----:B------:R-:W-:Y:S07]  /*4660*/  LDSM.16.M88.4 R76, [R228+0x1800] ;  /* 0x00180000e44c783b */ /* 0x000fee0000000200 */
[C---:B----4-:R-:W-:Y:S08]  /*4670*/  HMMA.16816.F32.BF16 R60, R12.reuse, R24, R60 ;  /* 0x000000180c3c723c */ /* 0x050ff0000004183c */
[----:B------:R-:W-:Y:S01]  /*4680*/  HMMA.16816.F32.BF16 R56, R12, R26, R56 ;  /* 0x0000001a0c38723c */ /* 0x000fe20000041838 */
[----:B------:R-:W3:Y:S07]  /*4690*/  LDSM.16.M88.4 R24, [R228+0x800] ;  /* 0x00080000e418783b */ /* 0x000eee0000000200 */
[----:B------:R-:W-:Y:S08]  /*46a0*/  HMMA.16816.F32.BF16 R16, R40, R84, R16 ;  /* 0x000000542810723c */ /* 0x000ff00000041810 */
[C---:B------:R-:W-:Y:S08]  /*46b0*/  HMMA.16816.F32.BF16 R52, R12.reuse, R20, R52 ;  /* 0x000000140c34723c */ /* 0x040ff00000041834 */
[C---:B------:R-:W-:Y:S01]  /*46c0*/  HMMA.16816.F32.BF16 R48, R12.reuse, R22, R48 ;  /* 0x000000160c30723c */ /* 0x040fe20000041830 */
[----:B------:R-:W-:Y:S07]  /*46d0*/  LDSM.16.M88.4 R20, [R228+0x1000] ;  /* 0x00100000e414783b */ /* 0x000fee0000000200 */
[C---:B------:R-:W-:Y:S08]  /*46e0*/  HMMA.16816.F32.BF16 R44, R12.reuse, R72, R44 ;  /* 0x000000480c2c723c */ /* 0x040ff0000004182c */
[----:B------:R-:W-:Y:S01]  /*46f0*/  HMMA.16816.F32.BF16 R12, R12, R74, R8 ;  /* 0x0000004a0c0c723c */ /* 0x000fe20000041808 */
[----:B------:R-:W-:Y:S04]  /*4700*/  LDSM.16.M88.4 R8, [R242+0x2000] ;  /* 0x00200000f208783b */ /* 0x000fe80000000200 */
[----:B------:R-:W4:Y:S03]  /*4710*/  LDSM.16.M88.4 R72, [R241+0xa000] ;  /* 0x00a00000f148783b */ /* 0x000f260000000200 */
[C---:B------:R-:W-:Y:S01]  /*4720*/  HMMA.16816.F32.BF16 R64, R40.reuse, R86, R64 ;  /* 0x000000562840723c */ /* 0x040fe20000041840 */
[----:B------:R-:W-:Y:S07]  /*4730*/  LDSM.16.M88.4 R84, [R239+0x2000] ;  /* 0x00200000ef54783b */ /* 0x000fee0000000200 */
[C---:B------:R-:W-:Y:S08]  /*4740*/  HMMA.16816.F32.BF16 R60, R40.reuse, R68, R60 ;  /* 0x00000044283c723c */ /* 0x040ff0000004183c */
[----:B------:R-:W-:Y:S01]  /*4750*/  HMMA.16816.F32.BF16 R56, R40, R70, R56 ;  /* 0x000000462838723c */ /* 0x000fe20000041838 */
[----:B------:R-:W5:Y:S07]  /*4760*/  LDSM.16.M88.4 R68, [R241+0xa800] ;  /* 0x00a80000f144783b */ /* 0x000f6e0000000200 */
[----:B--2---:R-:W-:Y:S08]  /*4770*/  HMMA.16816.F32.BF16 R16, R32, R80, R16 ;  /* 0x000000502010723c */ /* 0x004ff00000041810 */
[C---:B------:R-:W-:Y:S08]  /*4780*/  HMMA.16816.F32.BF16 R52, R40.reuse, R36, R52 ;  /* 0x000000242834723c */ /* 0x040ff00000041834 */
[C---:B------:R-:W-:Y:S01]  /*4790*/  HMMA.16816.F32.BF16 R48, R40.reuse, R38, R48 ;  /* 0x000000262830723c */ /* 0x040fe20000041830 */
[----:B------:R-:W-:Y:S07]  /*47a0*/  LDSM.16.M88.4 R36, [R241+0xb000] ;  /* 0x00b00000f124783b */ /* 0x000fee0000000200 */
[C---:B-1----:R-:W-:Y:S08]  /*47b0*/  HMMA.16816.F32.BF16 R44, R40.reuse, R28, R44 ;  /* 0x0000001c282c723c */ /* 0x042ff0000004182c */
[----:B------:R-:W-:Y:S01]  /*47c0*/  HMMA.16816.F32.BF16 R40, R40, R30, R12 ;  /* 0x0000001e2828723c */ /* 0x000fe2000004180c */
[----:B------:R-:W1:Y:S04]  /*47d0*/  LDSM.16.M88.4 R12, [R240+0x2000] ;  /* 0x00200000f00c783b */ /* 0x000e680000000200 */
[----:B------:R-:W2:Y:S03]  /*47e0*/  LDSM.16.M88.4 R28, [R241+0xb800] ;  /* 0x00b80000f11c783b */ /* 0x000ea60000000200 */
[C---:B------:R-:W-:Y:S01]  /*47f0*/  HMMA.16816.F32.BF16 R64, R32.reuse, R82, R64 ;  /* 0x000000522040723c */ /* 0x040fe20000041840 */
[----:B------:R-:W-:Y:S07]  /*4800*/  LDSM.16.M88.4 R80, [R239+0x3800] ;  /* 0x00380000ef50783b */ /* 0x000fee0000000200 */
[C---:B---3--:R-:W-:Y:S08]  /*4810*/  HMMA.16816.F32.BF16 R60, R32.reuse, R24, R60 ;  /* 0x00000018203c723c */ /* 0x048ff0000004183c */
[----:B------:R-:W-:Y:S01]  /*4820*/  HMMA.16816.F32.BF16 R56, R32, R26, R56 ;  /* 0x0000001a2038723c */ /* 0x000fe20000041838 */
[----:B------:R-:W3:Y:S07]  /*4830*/  LDSM.16.M88.4 R24, [R239+0x2800] ;  /* 0x00280000ef18783b */ /* 0x000eee0000000200 */
[----:B----4-:R-:W-:Y:S08]  /*4840*/  HMMA.16816.F32.BF16 R16, R8, R72, R16 ;  /* 0x000000480810723c */ /* 0x010ff00000041810 */
        /* <DEDUP_REMOVED lines=8> */
[----:B------:R-:W2:Y:S07]  /*48d0*/  LDSM.16.M88.4 R72, [R235+0xa800] ;  /* 0x00a80000eb48783b */ /* 0x000eae0000000200 */
[C---:B-----5:R-:W-:Y:S08]  /*48e0*/  HMMA.16816.F32.BF16 R60, R8.reuse, R68, R60 ;  /* 0x00000044083c723c */ /* 0x060ff0000004183c */
[----:B------:R-:W-:Y:S01]  /*48f0*/  HMMA.16816.F32.BF16 R56, R8, R70, R56 ;  /* 0x000000460838723c */ /* 0x000fe20000041838 */
[----:B------:R-:W-:Y:S07]  /*4900*/  LDSM.16.M88.4 R68, [R235+0xb000] ;  /* 0x00b00000eb44783b */ /* 0x000fee0000000200 */
[----:B-1----:R-:W-:Y:S08]  /*4910*/  HMMA.16816.F32.BF16 R16, R12, R84, R16 ;  /* 0x000000540c10723c */ /* 0x002ff00000041810 */
[C---:B------:R-:W-:Y:S08]  /*4920*/  HMMA.16816.F32.BF16 R52, R8.reuse, R36, R52 ;  /* 0x000000240834723c */ /* 0x040ff00000041834 */
[C---:B------:R-:W-:Y:S01]  /*4930*/  HMMA.16816.F32.BF16 R48, R8.reuse, R38, R48 ;  /* 0x000000260830723c */ /* 0x040fe20000041830 */
[----:B------:R-:W-:Y:S07]  /*4940*/  LDSM.16.M88.4 R36, [R235+0xb800] ;  /* 0x00b80000eb24783b */ /* 0x000fee0000000200 */
[C---:B--2---:R-:W-:Y:S08]  /*4950*/  HMMA.16816.F32.BF16 R44, R8.reuse, R28, R44 ;  /* 0x0000001c082c723c */ /* 0x044ff0000004182c */
[----:B------:R-:W-:Y:S01]  /*4960*/  HMMA.16816.F32.BF16 R40, R8, R30, R40 ;  /* 0x0000001e0828723c */ /* 0x000fe20000041828 */
[----:B------:R-:W-:Y:S04]  /*4970*/  LDSM.16.M88.4 R8, [R237+0x2000] ;  /* 0x00200000ed08783b */ /* 0x000fe80000000200 */
[----:B------:R-:W1:Y:S03]  /*4980*/  LDSM.16.M88.4 R28, [R228+0x2000] ;  /* 0x00200000e41c783b */ /* 0x000e660000000200 */
[C---:B------:R-:W-:Y:S01]  /*4990*/  HMMA.16816.F32.BF16 R64, R12.reuse, R86, R64 ;  /* 0x000000560c40723c */ /* 0x040fe20000041840 */
[----:B------:R-:W-:Y:S07]  /*49a0*/  LDSM.16.M88.4 R84, [R241+0xc000] ;  /* 0x00c00000f154783b */ /* 0x000fee0000000200 */
[C---:B---3--:R-:W-:Y:S08]  /*49b0*/  HMMA.16816.F32.BF16 R60, R12.reuse, R24, R60 ;  /* 0x000000180c3c723c */ /* 0x048ff0000004183c */
[----:B------:R-:W-:Y:S01]  /*49c0*/  HMMA.16816.F32.BF16 R56, R12, R26, R56 ;  /* 0x0000001a0c38723c */ /* 0x000fe20000041838 */
[----:B------:R-:W2:Y:S07]  /*49d0*/  LDSM.16.M88.4 R24, [R228+0x2800] ;  /* 0x00280000e418783b */ /* 0x000eae0000000200 */
[----:B----4-:R-:W-:Y:S08]  /*49e0*/  HMMA.16816.F32.BF16 R16, R32, R76, R16 ;  /* 0x0000004c2010723c */ /* 0x010ff00000041810 */
[C---:B------:R-:W-:Y:S08]  /*49f0*/  HMMA.16816.F32.BF16 R52, R12.reuse, R20, R52 ;  /* 0x000000140c34723c */ /* 0x040ff00000041834 */
[C---:B------:R-:W-:Y:S01]  /*4a00*/  HMMA.16816.F32.BF16 R48, R12.reuse, R22, R48 ;  /* 0x000000160c30723c */ /* 0x040fe20000041830 */
[----:B------:R-:W-:Y:S07]  /*4a10*/  LDSM.16.M88.4 R20, [R228+0x3000] ;  /* 0x00300000e414783b */ /* 0x000fee0000000200 */
[C---:B------:R-:W-:Y:S08]  /*4a20*/  HMMA.16816.F32.BF16 R44, R12.reuse, R80, R44 ;  /* 0x000000500c2c723c */ /* 0x040ff0000004182c */
[----:B------:R-:W-:Y:S01]  /*4a30*/  HMMA.16816.F32.BF16 R40, R12, R82, R40 ;  /* 0x000000520c28723c */ /* 0x000fe20000041828 */
[----:B------:R-:W3:Y:S04]  /*4a40*/  LDSM.16.M88.4 R80, [R242+0x4000] ;  /* 0x00400000f250783b */ /* 0x000ee80000000200 */
[----:B------:R-:W4:Y:S03]  /*4a50*/  LDSM.16.M88.4 R12, [R228+0x3800] ;  /* 0x00380000e40c783b */ /* 0x000f260000000200 */
[C---:B------:R-:W-:Y:S01]  /*4a60*/  HMMA.16816.F32.BF16 R64, R32.reuse, R78, R64 ;  /* 0x0000004e2040723c */ /* 0x040fe20000041840 */
[----:B------:R-:W5:Y:S07]  /*4a70*/  LDSM.16.M88.4 R76, [R241+0xc800] ;  /* 0x00c80000f14c783b */ /* 0x000f6e0000000200 */
[C---:B------:R-:W-:Y:S08]  /*4a80*/  HMMA.16816.F32.BF16 R60, R32.reuse, R72, R60 ;  /* 0x00000048203c723c */ /* 0x040ff0000004183c */
[----:B------:R-:W-:Y:S01]  /*4a90*/  HMMA.16816.F32.BF16 R56, R32, R74, R56 ;  /* 0x0000004a2038723c */ /* 0x000fe20000041838 */
[----:B------:R-:W-:Y:S07]  /*4aa0*/  LDSM.16.M88.4 R72, [R241+0xd000] ;  /* 0x00d00000f148783b */ /* 0x000fee0000000200 */
[----:B-1----:R-:W-:Y:S08]  /*4ab0*/  HMMA.16816.F32.BF16 R16, R8, R28, R16 ;  /* 0x0000001c0810723c */ /* 0x002ff00000041810 */
[C---:B------:R-:W-:Y:S08]  /*4ac0*/  HMMA.16816.F32.BF16 R52, R32.reuse, R68, R52 ;  /* 0x000000442034723c */ /* 0x040ff00000041834 */
[C---:B------:R-:W-:Y:S01]  /*4ad0*/  HMMA.16816.F32.BF16 R48, R32.reuse, R70, R48 ;  /* 0x000000462030723c */ /* 0x040fe20000041830 */
[----:B------:R-:W-:Y:S07]  /*4ae0*/  LDSM.16.M88.4 R68, [R241+0xd800] ;  /* 0x00d80000f144783b */ /* 0x000fee0000000200 */
[C---:B------:R-:W-:Y:S08]  /*4af0*/  HMMA.16816.F32.BF16 R44, R32.reuse, R36, R44 ;  /* 0x00000024202c723c */ /* 0x040ff0000004182c */
[----:B------:R-:W-:Y:S01]  /*4b00*/  HMMA.16816.F32.BF16 R40, R32, R38, R40 ;  /* 0x000000262028723c */ /* 0x000fe20000041828 */
[----:B------:R-:W-:Y:S04]  /*4b10*/  LDSM.16.M88.4 R36, [R240+0x4000] ;  /* 0x00400000f024783b */ /* 0x000fe80000000200 */
[----:B------:R-:W1:Y:S03]  /*4b20*/  LDSM.16.M88.4 R32, [R239+0x4000] ;  /* 0x00400000ef20783b */ /* 0x000e660000000200 */
[C---:B------:R-:W-:Y:S01]  /*4b30*/  HMMA.16816.F32.BF16 R64, R8.reuse, R30, R64 ;  /* 0x0000001e0840723c */ /* 0x040fe20000041840 */
[----:B------:R-:W1:Y:S07]  /*4b40*/  LDSM.16.M88.4 R28, [R239+0x4800] ;  /* 0x00480000ef1c783b */ /* 0x000e6e0000000200 */
[C---:B--2---:R-:W-:Y:S08]  /*4b50*/  HMMA.16816.F32.BF16 R60, R8.reuse, R24, R60 ;  /* 0x00000018083c723c */ /* 0x044ff0000004183c */
[----:B------:R-:W-:Y:S01]  /*4b60*/  HMMA.16816.F32.BF16 R56, R8, R26, R56 ;  /* 0x0000001a0838723c */ /* 0x000fe20000041838 */
[----:B------:R-:W-:Y:S07]  /*4b70*/  LDSM.16.M88.4 R24, [R239+0x5000] ;  /* 0x00500000ef18783b */ /* 0x000fee0000000200 */
[----:B---3--:R-:W-:Y:S08]  /*4b80*/  HMMA.16816.F32.BF16 R16, R80, R84, R16 ;  /* 0x000000545010723c */ /* 0x008ff00000041810 */
[C---:B------:R-:W-:Y:S08]  /*4b90*/  HMMA.16816.F32.BF16 R52, R8.reuse, R20, R52 ;  /* 0x000000140834723c */ /* 0x040ff00000041834 */
[C---:B------:R-:W-:Y:S01]  /*4ba0*/  HMMA.16816.F32.BF16 R48, R8.reuse, R22, R48 ;  /* 0x000000160830723c */ /* 0x040fe20000041830 */
[----:B------:R-:W-:Y:S07]  /*4bb0*/  LDSM.16.M88.4 R20, [R239+0x5800] ;  /* 0x00580000ef14783b */ /* 0x000fee0000000200 */
[C---:B----4-:R-:W-:Y:S08]  /*4bc0*/  HMMA.16816.F32.BF16 R44, R8.reuse, R12, R44 ;  /* 0x0000000c082c723c */ /* 0x050ff0000004182c */
[----:B------:R-:W-:Y:S01]  /*4bd0*/  HMMA.16816.F32.BF16 R40, R8, R14, R40 ;  /* 0x0000000e0828723c */ /* 0x000fe20000041828 */
[----:B------:R-:W-:Y:S04]  /*4be0*/  LDSM.16.M88.4 R12, [R238+0x4000] ;  /* 0x00400000ee0c783b */ /* 0x000fe80000000200 */
[----:B------:R-:W2:Y:S03]  /*4bf0*/  LDSM.16.M88.4 R8, [R235+0xc000] ;  /* 0x00c00000eb08783b */ /* 0x000ea60000000200 */
[C---:B------:R-:W-:Y:S08]  /*4c00*/  HMMA.16816.F32.BF16 R64, R80.reuse, R86, R64 ;  /* 0x000000565040723c */ /* 0x040ff00000041840 */
[C---:B-----5:R-:W-:Y:S08]  /*4c10*/  HMMA.16816.F32.BF16 R60, R80.reuse, R76, R60 ;  /* 0x0000004c503c723c */ /* 0x060ff0000004183c */
        /* <DEDUP_REMOVED lines=11> */
[----:B------:R-:W-:Y:S07]  /*4cd0*/  LDSM.16.M88.4 R32, [R242+0x6000] ;  /* 0x00600000f220783b */ /* 0x000fee0000000200 */
[C---:B------:R-:W-:Y:S08]  /*4ce0*/  HMMA.16816.F32.BF16 R60, R36.reuse, R28, R60 ;  /* 0x0000001c243c723c */ /* 0x040ff0000004183c */
[----:B------:R-:W-:Y:S01]  /*4cf0*/  HMMA.16816.F32.BF16 R56, R36, R30, R56 ;  /* 0x0000001e2438723c */ /* 0x000fe20000041838 */
[----:B------:R-:W3:Y:S07]  /*4d00*/  LDSM.16.M88.4 R28, [R235+0xd800] ;  /* 0x00d80000eb1c783b */ /* 0x000eee0000000200 */
[----:B--2---:R-:W-:Y:S08]  /*4d10*/  HMMA.16816.F32.BF16 R16, R12, R8, R16 ;  /* 0x000000080c10723c */ /* 0x004ff00000041810 */
[C---:B------:R-:W-:Y:S08]  /*4d20*/  HMMA.16816.F32.BF16 R52, R36.reuse, R24, R52 ;  /* 0x000000182434723c */ /* 0x040ff00000041834 */
[C---:B------:R-:W-:Y:S01]  /*4d30*/  HMMA.16816.F32.BF16 R48, R36.reuse, R26, R48 ;  /* 0x0000001a2430723c */ /* 0x040fe20000041830 */
[----:B------:R-:W-:Y:S07]  /*4d40*/  LDSM.16.M88.4 R24, [R228+0x4800] ;  /* 0x00480000e418783b */ /* 0x000fee0000000200 */
[C---:B------:R-:W-:Y:S08]  /*4d50*/  HMMA.16816.F32.BF16 R44, R36.reuse, R20, R44 ;  /* 0x00000014242c723c */ /* 0x040ff0000004182c */
[----:B------:R-:W-:Y:S01]  /*4d60*/  HMMA.16816.F32.BF16 R80, R36, R22, R80 ;  /* 0x000000162450723c */ /* 0x000fe20000041850 */
[----:B------:R-:W2:Y:S04]  /*4d70*/  LDSM.16.M88.4 R20, [R241+0xe000] ;  /* 0x00e00000f114783b */ /* 0x000ea80000000200 */
[----:B------:R-:W-:Y:S03]  /*4d80*/  LDSM.16.M88.4 R36, [R239+0x6000] ;  /* 0x00600000ef24783b */ /* 0x000fe60000000200 */
[----:B------:R-:W-:Y:S01]  /*4d90*/  HMMA.16816.F32.BF16 R64, R12, R10, R64 ;  /* 0x0000000a0c40723c */ /* 0x000fe20000041840 */
[----:B------:R-:W-:Y:S07]  /*4da0*/  LDSM.16.M88.4 R8, [R228+0x5000] ;  /* 0x00500000e408783b */ /* 0x000fee0000000200 */
[----:B-1----:R-:W-:Y:S08]  /*4db0*/  HMMA.16816.F32.BF16 R16, R68, R40, R16 ;  /* 0x000000284410723c */ /* 0x002ff00000041810 */
[C---:B------:R-:W-:Y:S08]  /*4dc0*/  HMMA.16816.F32.BF16 R52, R12.reuse, R72, R52 ;  /* 0x000000480c34723c */ /* 0x040ff00000041834 */
[C---:B------:R-:W-:Y:S08]  /*4dd0*/  HMMA.16816.F32.BF16 R60, R12.reuse, R76, R60 ;  /* 0x0000004c0c3c723c */ /* 0x040ff0000004183c */
[C---:B------:R-:W-:Y:S08]  /*4de0*/  HMMA.16816.F32.BF16 R56, R12.reuse, R78, R56 ;  /* 0x0000004e0c38723c */ /* 0x040ff00000041838 */
[----:B------:R-:W-:Y:S01]  /*4df0*/  HMMA.16816.F32.BF16 R72, R12, R74, R48 ;  /* 0x0000004a0c48723c */ /* 0x000fe20000041830 */
[----:B------:R-:W1:Y:S07]  /*4e00*/  LDSM.16.M88.4 R48, [R240+0x6000] ;  /* 0x00600000f030783b */ /* 0x000e6e0000000200 */
[----:B------:R-:W-:Y:S01]  /*4e10*/  HMMA.16816.F32.BF16 R64, R68, R42, R64 ;  /* 0x0000002a4440723c */ /* 0x000fe20000041840 */
[----:B------:R-:W-:Y:S07]  /*4e20*/  LDSM.16.M88.4 R40, [R241+0xe800] ;  /* 0x00e80000f128783b */ /* 0x000fee0000000200 */
[C---:B---3--:R-:W-:Y:S08]  /*4e30*/  HMMA.16816.F32.BF16 R44, R12.reuse, R28, R44 ;  /* 0x0000001c0c2c723c */ /* 0x048ff0000004182c */
[----:B------:R-:W-:Y:S01]  /*4e40*/  HMMA.16816.F32.BF16 R80, R12, R30, R80 ;  /* 0x0000001e0c50723c */ /* 0x000fe20000041850 */
[----:B------:R-:W3:Y:S04]  /*4e50*/  LDSM.16.M88.4 R12, [R228+0x5800] ;  /* 0x00580000e40c783b */ /* 0x000ee80000000200 */
[----:B------:R-:W-:Y:S03]  /*4e60*/  LDSM.16.M88.4 R28, [R238+0x6000] ;  /* 0x00600000ee1c783b */ /* 0x000fe60000000200 */
[----:B--2---:R-:W-:Y:S08]  /*4e70*/  HMMA.16816.F32.BF16 R16, R32, R20, R16 ;  /* 0x000000142010723c */ /* 0x004ff00000041810 */
[C---:B------:R-:W-:Y:S08]  /*4e80*/  HMMA.16816.F32.BF16 R60, R68.reuse, R24, R60 ;  /* 0x00000018443c723c */ /* 0x040ff0000004183c */
[----:B------:R-:W-:Y:S01]  /*4e90*/  HMMA.16816.F32.BF16 R56, R68, R26, R56 ;  /* 0x0000001a4438723c */ /* 0x000fe20000041838 */
[----:B------:R-:W2:Y:S07]  /*4ea0*/  LDSM.16.M88.4 R24, [R235+0xe000] ;  /* 0x00e00000eb18783b */ /* 0x000eae0000000200 */
[----:B------:R-:W-:Y:S01]  /*4eb0*/  HMMA.16816.F32.BF16 R64, R32, R22, R64 ;  /* 0x000000162040723c */ /* 0x000fe20000041840 */
[----:B------:R-:W-:Y:S07]  /*4ec0*/  LDSM.16.M88.4 R20, [R237+0x6000] ;  /* 0x00600000ed14783b */ /* 0x000fee0000000200 */
[----:B-1----:R-:W-:Y:S08]  /*4ed0*/  HMMA.16816.F32.BF16 R16, R48, R36, R16 ;  /* 0x000000243010723c */ /* 0x002ff00000041810 */
[C---:B---3--:R-:W-:Y:S01]  /*4ee0*/  HMMA.16816.F32.BF16 R76, R68.reuse, R12, R44 ;  /* 0x0000000c444c723c */ /* 0x048fe2000004182c */
[----:B------:R-:W1:Y:S07]  /*4ef0*/  LDSM.16.M88.4 R44, [R239+0x6800] ;  /* 0x00680000ef2c783b */ /* 0x000e6e0000000200 */
[C---:B------:R-:W-:Y:S08]  /*4f00*/  HMMA.16816.F32.BF16 R52, R68.reuse, R8, R52 ;  /* 0x000000084434723c */ /* 0x040ff00000041834 */
[----:B------:R-:W-:Y:S01]  /*4f10*/  HMMA.16816.F32.BF16 R72, R68, R10, R72 ;  /* 0x0000000a4448723c */ /* 0x000fe20000041848 */
[----:B------:R-:W3:Y:S07]  /*4f20*/  LDSM.16.M88.4 R8, [R228+0x6000] ;  /* 0x00600000e408783b */ /* 0x000eee0000000200 */
[----:B------:R-:W-:Y:S01]  /*4f30*/  HMMA.16816.F32.BF16 R64, R48, R38, R64 ;  /* 0x000000263040723c */ /* 0x000fe20000041840 */
[----:B------:R-:W4:Y:S07]  /*4f40*/  LDSM.16.M88.4 R36, [R235+0xe800] ;  /* 0x00e80000eb24783b */ /* 0x000f2e0000000200 */
[----:B------:R-:W-:Y:S08]  /*4f50*/  HMMA.16816.F32.BF16 R60, R32, R40, R60 ;  /* 0x00000028203c723c */ /* 0x000ff0000004183c */
[----:B--2---:R-:W-:Y:S08]  /*4f60*/  HMMA.16816.F32.BF16 R16, R28, R24, R16 ;  /* 0x000000181c10723c */ /* 0x004ff00000041810 */
[----:B------:R-:W-:Y:S01]  /*4f70*/  HMMA.16816.F32.BF16 R56, R32, R42, R56 ;  /* 0x0000002a2038723c */ /* 0x000fe20000041838 */
[----:B------:R-:W-:Y:S07]  /*4f80*/  LDSM.16.M88.4 R40, [R239+0x7000] ;  /* 0x00700000ef28783b */ /* 0x000fee0000000200 */
[----:B------:R-:W-:Y:S01]  /*4f90*/  HMMA.16816.F32.BF16 R64, R28, R26, R64 ;  /* 0x0000001a1c40723c */ /* 0x000fe20000041840 */
[----:B------:R-:W2:Y:S07]  /*4fa0*/  LDSM.16.M88.4 R24, [R241+0xf000] ;  /* 0x00f00000f118783b */ /* 0x000eae0000000200 */
[----:B-1----:R-:W-:Y:S08]  /*4fb0*/  HMMA.16816.F32.BF16 R60, R48, R44, R60 ;  /* 0x0000002c303c723c */ /* 0x002ff0000004183c */
[----:B---3--:R-:W-:Y:S08]  /*4fc0*/  HMMA.16816.F32.BF16 R16, R20, R8, R16 ;  /* 0x000000081410723c */ /* 0x008ff00000041810 */
[----:B------:R-:W-:Y:S08]  /*4fd0*/  HMMA.16816.F32.BF16 R56, R48, R46, R56 ;  /* 0x0000002e3038723c */ /* 0x000ff00000041838 */
[----:B------:R-:W-:Y:S01]  /*4fe0*/  HMMA.16816.F32.BF16 R80, R68, R14, R80 ;  /* 0x0000000e4450723c */ /* 0x000fe20000041850 */
[----:B------:R-:W1:Y:S07]  /*4ff0*/  LDSM.16.M88.4 R12, [R228+0x6800] ;  /* 0x00680000e40c783b */ /* 0x000e6e0000000200 */
[----:B----4-:R-:W-:Y:S01]  /*5000*/  HMMA.16816.F32.BF16 R60, R28, R36, R60 ;  /* 0x000000241c3c723c */ /* 0x010fe2000004183c */
[----:B------:R-:W-:-:S02]  /*5010*/  FMUL.FTZ R2, R16, c[0x0][0x2ec] ;  /* 0x0000bb0010027a20 */ /* 0x000fc40000410000 */
[----:B------:R-:W-:Y:S02]  /*5020*/  FMUL.FTZ R4, R17, c[0x0][0x2ec] ;  /* 0x0000bb0011047a20 */ /* 0x000fe40000410000 */
[----:B------:R-:W-:Y:S02]  /*5030*/  FMUL.FTZ R6, R18, c[0x0][0x2ec] ;  /* 0x0000bb0012067a20 */ /* 0x000fe40000410000 */
[----:B------:R-:W-:Y:S01]  /*5040*/  FMUL.FTZ R36, R19, c[0x0][0x2ec] ;  /* 0x0000bb0013247a20 */ /* 0x000fe20000410000 */
[C---:B--2---:R-:W-:Y:S01]  /*5050*/  HMMA.16816.F32.BF16 R52, R32.reuse, R24, R52 ;  /* 0x000000182034723c */ /* 0x044fe20000041834 */
[----:B------:R-:W2:Y:S01]  /*5060*/  LDSM.16.M88.4 R16, [R241+0xf800] ;  /* 0x00f80000f110783b */ /* 0x000ea20000000200 */
[----:B------:R-:W3:Y:S06]  /*5070*/  MUFU.TANH R2, R2 ;  /* 0x0000000200027308 */ /* 0x000eec0000002400 */
[----:B------:R-:W-:Y:S01]  /*5080*/  HMMA.16816.F32.BF16 R72, R32, R26, R72 ;  /* 0x0000001a2048723c */ /* 0x000fe20000041848 */
[----:B------:R-:W-:Y:S01]  /*5090*/  LDSM.16.M88.4 R24, [R228+0x7000] ;  /* 0x00700000e418783b */ /* 0x000fe20000000200 */
[----:B------:R-:W-:Y:S06]  /*50a0*/  MUFU.TANH R4, R4 ;  /* 0x0000000400047308 */ /* 0x000fec0000002400 */
[----:B------:R-:W-:Y:S02]  /*50b0*/  HMMA.16816.F32.BF16 R56, R28, R38, R56 ;  /* 0x000000261c38723c */ /* 0x000fe40000041838 */
[----:B------:R-:W4:Y:S06]  /*50c0*/  MUFU.TANH R36, R36 ;  /* 0x0000002400247308 */ /* 0x000f2c0000002400 */
[C---:B------:R-:W-:Y:S01]  /*50d0*/  HMMA.16816.F32.BF16 R64, R20.reuse, R10, R64 ;  /* 0x0000000a1440723c */ /* 0x040fe20000041840 */
[----:B------:R-:W5:Y:S01]  /*50e0*/  LDSM.16.M88.4 R8, [R235+0xf000] ;  /* 0x00f00000eb08783b */ /* 0x000f620000000200 */
[----:B------:R-:W-:Y:S06]  /*50f0*/  MUFU.TANH R6, R6 ;  /* 0x0000000600067308 */ /* 0x000fec0000002400 */
[----:B-1----:R-:W-:Y:S08]  /*5100*/  HMMA.16816.F32.BF16 R60, R20, R12, R60 ;  /* 0x0000000c143c723c */ /* 0x002ff0000004183c */
[C---:B------:R-:W-:Y:S08]  /*5110*/  HMMA.16816.F32.BF16 R52, R48.reuse, R40, R52 ;  /* 0x000000283034723c */ /* 0x040ff00000041834 */
[----:B------:R-:W-:Y:S01]  /*5120*/  HMMA.16816.F32.BF16 R72, R48, R42, R72 ;  /* 0x0000002a3048723c */ /* 0x000fe20000041848 */
[----:B------:R-:W-:-:S02]  /*5130*/  FMUL.FTZ R37, R64, c[0x0][0x2ec] ;  /* 0x0000bb0040257a20 */ /* 0x000fc40000410000 */
[----:B------:R-:W-:Y:S02]  /*5140*/  FMUL.FTZ R39, R66, c[0x0][0x2ec] ;  /* 0x0000bb0042277a20 */ /* 0x000fe40000410000 */
[----:B------:R-:W-:Y:S02]  /*5150*/  FMUL.FTZ R38, R65, c[0x0][0x2ec] ;  /* 0x0000bb0041267a20 */ /* 0x000fe40000410000 */
[----:B------:R-:W-:Y:S01]  /*5160*/  FMUL.FTZ R40, R67, c[0x0][0x2ec] ;  /* 0x0000bb0043287a20 */ /* 0x000fe20000410000 */
[----:B------:R-:W-:Y:S01]  /*5170*/  HMMA.16816.F32.BF16 R56, R20, R14, R56 ;  /* 0x0000000e1438723c */ /* 0x000fe20000041838 */
[----:B------:R-:W1:Y:S01]  /*5180*/  LDSM.16.M88.4 R12, [R239+0x7800] ;  /* 0x00780000ef0c783b */ /* 0x000e620000000200 */
[----:B------:R-:W-:Y:S01]  /*5190*/  MUFU.TANH R37, R37 ;  /* 0x0000002500257308 */ /* 0x000fe20000002400 */
[----:B------:R-:W-:Y:S02]  /*51a0*/  FMUL.FTZ R41, R60, c[0x0][0x2ec] ;  /* 0x0000bb003c297a20 */ /* 0x000fe40000410000 */
[----:B------:R-:W-:-:S02]  /*51b0*/  FMUL.FTZ R43, R62, c[0x0][0x2ec] ;  /* 0x0000bb003e2b7a20 */ /* 0x000fc40000410000 */
[----:B------:R-:W-:Y:S01]  /*51c0*/  FMUL.FTZ R42, R61, c[0x0][0x2ec] ;  /* 0x0000bb003d2a7a20 */ /* 0x000fe20000410000 */
[C---:B--2---:R-:W-:Y:S01]  /*51d0*/  HMMA.16816.F32.BF16 R76, R32.reuse, R16, R76 ;  /* 0x00000010204c723c */ /* 0x044fe2000004184c */
[----:B------:R-:W-:Y:S01]  /*51e0*/  FMUL.FTZ R45, R63, c[0x0][0x2ec] ;  /* 0x0000bb003f2d7a20 */ /* 0x000fe20000410000 */
[----:B------:R-:W2:Y:S06]  /*51f0*/  MUFU.TANH R39, R39 ;  /* 0x0000002700277308 */ /* 0x000eac0000002400 */
[----:B------:R-:W-:Y:S01]  /*5200*/  HMMA.16816.F32.BF16 R80, R32, R18, R80 ;  /* 0x000000122050723c */ /* 0x000fe20000041850 */
[----:B------:R-:W-:Y:S01]  /*5210*/  LDSM.16.M88.4 R16, [R228+0x7800] ;  /* 0x00780000e410783b */ /* 0x000fe20000000200 */
[----:B------:R-:W-:Y:S06]  /*5220*/  MUFU.TANH R38, R38 ;  /* 0x0000002600267308 */ /* 0x000fec0000002400 */
[----:B-----5:R-:W-:Y:S01]  /*5230*/  HMMA.16816.F32.BF16 R52, R28, R8, R52 ;  /* 0x000000081c34723c */ /* 0x020fe20000041834 */
[----:B------:R-:W-:Y:S01]  /*5240*/  FMUL.FTZ R44, R56, c[0x0][0x2ec] ;  /* 0x0000bb00382c7a20 */ /* 0x000fe20000410000 */
[----:B------:R-:W5:Y:S01]  /*5250*/  MUFU.TANH R40, R40 ;  /* 0x0000002800287308 */ /* 0x000f620000002400 */
[----:B------:R-:W-:-:S05]  /*5260*/  FMUL.FTZ R32, R59, c[0x0][0x2ec] ;  /* 0x0000bb003b207a20 */ /* 0x000fca0000410000 */
[----:B------:R-:W-:Y:S01]  /*5270*/  HMMA.16816.F32.BF16 R72, R28, R10, R72 ;  /* 0x0000000a1c48723c */ /* 0x000fe20000041848 */
[----:B------:R-:W2:Y:S01]  /*5280*/  LDSM.16.M88.4 R8, [R235+0xf800] ;  /* 0x00f80000eb08783b */ /* 0x000ea20000000200 */
[----:B------:R-:W-:Y:S01]  /*5290*/  MUFU.TANH R41, R41 ;  /* 0x0000002900297308 */ /* 0x000fe20000002400 */
[----:B------:R-:W-:-:S05]  /*52a0*/  DEPBAR.LE SB0, 0x0 ;  /* 0x000080000000791a */ /* 0x000fca0000000000 */
[C---:B-1----:R-:W-:Y:S02]  /*52b0*/  HMMA.16816.F32.BF16 R76, R48.reuse, R12, R76 ;  /* 0x0000000c304c723c */ /* 0x042fe4000004184c */
[----:B------:R-:W1:Y:S06]  /*52c0*/  MUFU.TANH R43, R43 ;  /* 0x0000002b002b7308 */ /* 0x000e6c0000002400 */
[----:B------:R-:W-:Y:S02]  /*52d0*/  HMMA.16816.F32.BF16 R80, R48, R14, R80 ;  /* 0x0000000e3050723c */ /* 0x000fe40000041850 */
[----:B------:R-:W-:Y:S06]  /*52e0*/  MUFU.TANH R42, R42 ;  /* 0x0000002a002a7308 */ /* 0x000fec0000002400 */
[C---:B------:R-:W-:Y:S02]  /*52f0*/  HMMA.16816.F32.BF16 R72, R20.reuse, R26, R72 ;  /* 0x0000001a1448723c */ /* 0x040fe40000041848 */
[----:B------:R-:W1:Y:S05]  /*5300*/  MUFU.TANH R45, R45 ;  /* 0x0000002d002d7308 */ /* 0x000e6a0000002400 */
[----:B------:R-:W-:Y:S01]  /*5310*/  IMAD.U32 R26, RZ, RZ, UR26 ;  /* 0x0000001aff1a7e24 */ /* 0x000fe2000f8e00ff */
[----:B------:R-:W-:Y:S02]  /*5320*/  HMMA.16816.F32.BF16 R52, R20, R24, R52 ;  /* 0x000000181434723c */ /* 0x000fe40000041834 */
[----:B------:R-:W-:Y:S01]  /*5330*/  MUFU.TANH R44, R44 ;  /* 0x0000002c002c7308 */ /* 0x000fe20000002400 */
[----:B------:R-:W-:-:S04]  /*5340*/  IMAD R26, R26, 0x40, R3 ;  /* 0x000000401a1a7824 */ /* 0x000fc800078e0203 */
[----:B------:R-:W-:Y:S01]  /*5350*/  FMUL.FTZ R25, R58, c[0x0][0x2ec] ;  /* 0x0000bb003a197a20 */ /* 0x000fe20000410000 */
[C---:B--2---:R-:W-:Y:S01]  /*5360*/  HMMA.16816.F32.BF16 R76, R28.reuse, R8, R76 ;  /* 0x000000081c4c723c */ /* 0x044fe2000004184c */
[C---:B------:R-:W-:Y:S01]  /*5370*/  IADD3 R3, R26.reuse, -0x3f, RZ ;  /* 0xffffffc11a037810 */ /* 0x040fe20007ffe0ff */
[----:B------:R-:W-:Y:S01]  /*5380*/  FMUL.FTZ R24, R57, c[0x0][0x2ec] ;  /* 0x0000bb0039187a20 */ /* 0x000fe20000410000 */
[----:B------:R-:W-:Y:S02]  /*5390*/  MUFU.TANH R32, R32 ;  /* 0x0000002000207308 */ /* 0x000fe40000002400 */
[----:B------:R-:W-:Y:S02]  /*53a0*/  ISETP.GE.AND P1, PT, R3, UR7, PT ;  /* 0x0000000703007c0c */ /* 0x000fe4000bf26270 */
[C---:B------:R-:W-:Y:S01]  /*53b0*/  IADD3 R3, R26.reuse, -0x38, RZ ;  /* 0xffffffc81a037810 */ /* 0x040fe20007ffe0ff */
[----:B------:R-:W-:Y:S01]  /*53c0*/  HMMA.16816.F32.BF16 R80, R28, R10, R80 ;  /* 0x0000000a1c50723c */ /* 0x000fe20000041850 */
[----:B------:R-:W-:Y:S01]  /*53d0*/  IADD3 R8, R26, -0x40, RZ ;  /* 0xffffffc01a087810 */ /* 0x000fe20007ffe0ff */
[----:B------:R-:W-:Y:S01]  /*53e0*/  FMUL.FTZ R72, R72, c[0x0][0x2ec] ;  /* 0x0000bb0048487a20 */ /* 0x000fe20000410000 */
[----:B------:R-:W-:Y:S01]  /*53f0*/  ISETP.GE.AND P0, PT, R3, UR7, PT ;  /* 0x0000000703007c0c */ /* 0x000fe2000bf06270 */
[----:B------:R-:W-:Y:S01]  /*5400*/  MUFU.TANH R25, R25 ;  /* 0x0000001900197308 */ /* 0x000fe20000002400 */
[----:B------:R-:W-:Y:S01]  /*5410*/  IADD3 R3, R26, -0x30, RZ ;  /* 0xffffffd01a037810 */ /* 0x000fe20007ffe0ff */
[----:B------:R-:W-:Y:S01]  /*5420*/  FMUL.FTZ R73, R73, c[0x0][0x2ec] ;  /* 0x0000bb0049497a20 */ /* 0x000fe20000410000 */
[----:B------:R-:W-:Y:S01]  /*5430*/  ISETP.GE.AND P2, PT, R8, UR7, PT ;  /* 0x0000000708007c0c */ /* 0x000fe2000bf46270 */
[----:B------:R-:W-:Y:S01]  /*5440*/  FMUL.FTZ R53, R53, c[0x0][0x2ec] ;  /* 0x0000bb0035357a20 */ /* 0x000fe20000410000 */
[----:B------:R-:W-:Y:S01]  /*5450*/  ISETP.GE.AND P5, PT, R3, UR7, PT ;  /* 0x0000000703007c0c */ /* 0x000fe2000bfa6270 */
[----:B------:R-:W-:Y:S01]  /*5460*/  FMUL.FTZ R55, R55, c[0x0][0x2ec] ;  /* 0x0000bb0037377a20 */ /* 0x000fe20000410000 */
[C---:B------:R-:W-:Y:S01]  /*5470*/  IADD3 R3, R26.reuse, -0x28, RZ ;  /* 0xffffffd81a037810 */ /* 0x040fe20007ffe0ff */
[----:B------:R-:W-:Y:S01]  /*5480*/  MUFU.TANH R187, R53 ;  /* 0x0000003500bb7308 */ /* 0x000fe20000002400 */
[----:B------:R-:W-:Y:S01]  /*5490*/  IADD3 R8, R26, -0x37, RZ ;  /* 0xffffffc91a087810 */ /* 0x000fe20007ffe0ff */
[----:B------:R-:W-:Y:S01]  /*54a0*/  FMUL.FTZ R52, R52, c[0x0][0x2ec] ;  /* 0x0000bb0034347a20 */ /* 0x000fe20000410000 */
[----:B------:R-:W-:Y:S01]  /*54b0*/  ISETP.GE.AND P3, PT, R3, UR7, PT ;  /* 0x0000000703007c0c */ /* 0x000fe2000bf66270 */
[C---:B------:R-:W-:Y:S01]  /*54c0*/  HMMA.16816.F32.BF16 R76, R20.reuse, R16, R76 ;  /* 0x00000010144c723c */ /* 0x040fe2000004184c */
[----:B---3--:R-:W-:Y:S01]  /*54d0*/  FSEL R3, R2, -INF , !P2 ;  /* 0xff80000002037808 */ /* 0x008fe20005000000 */
[----:B------:R-:W-:Y:S01]  /*54e0*/  FMUL.FTZ R54, R54, c[0x0][0x2ec] ;  /* 0x0000bb0036367a20 */ /* 0x000fe20000410000 */
[----:B------:R-:W-:Y:S01]  /*54f0*/  IADD3 R2, R26, -0x20, RZ ;  /* 0xffffffe01a027810 */ /* 0x000fe20007ffe0ff */
[----:B------:R-:W2:Y:S01]  /*5500*/  MUFU.TANH R206, R55 ;  /* 0x0000003700ce7308 */ /* 0x000ea20000002400 */
[----:B----4-:R-:W-:Y:S01]  /*5510*/  FSEL R36, R36, -INF , !P1 ;  /* 0xff80000024247808 */ /* 0x010fe20004800000 */
[----:B------:R-:W-:Y:S01]  /*5520*/  FMUL.FTZ R74, R74, c[0x0][0x2ec] ;  /* 0x0000bb004a4a7a20 */ /* 0x000fe20000410000 */
[----:B------:R-:W-:Y:S01]  /*5530*/  FSEL R17, R4, -INF , !P1 ;  /* 0xff80000004117808 */ /* 0x000fe20004800000 */
[----:B------:R-:W-:Y:S01]  /*5540*/  HMMA.16816.F32.BF16 R80, R20, R18, R80 ;  /* 0x000000121450723c */ /* 0x000fe20000041850 */
[----:B------:R-:W-:Y:S01]  /*5550*/  IADD3 R4, R26, -0x1f, RZ ;  /* 0xffffffe11a047810 */ /* 0x000fe20007ffe0ff */
[----:B------:R-:W-:Y:S01]  /*5560*/  FMUL.FTZ R75, R75, c[0x0][0x2ec] ;  /* 0x0000bb004b4b7a20 */ /* 0x000fe20000410000 */
[----:B------:R-:W-:Y:S01]  /*5570*/  ISETP.GE.AND P1, PT, R2, UR7, PT ;  /* 0x0000000702007c0c */ /* 0x000fe2000bf26270 */
[----:B------:R-:W3:Y:S01]  /*5580*/  MUFU.TANH R24, R24 ;  /* 0x0000001800187308 */ /* 0x000ee20000002400 */
[----:B------:R-:W-:-:S02]  /*5590*/  FSEL R2, R39, -INF , !P0 ;  /* 0xff80000027027808 */ /* 0x000fc40004000000 */
[----:B------:R-:W-:Y:S02]  /*55a0*/  FSEL R37, R37, -INF , !P0 ;  /* 0xff80000025257808 */ /* 0x000fe40004000000 */
[----:B------:R-:W-:Y:S02]  /*55b0*/  ISETP.GE.AND P6, PT, R8, UR7, PT ;  /* 0x0000000708007c0c */ /* 0x000fe4000bfc6270 */
[----:B------:R-:W-:Y:S01]  /*55c0*/  ISETP.GE.AND P0, PT, R4, UR7, PT ;  /* 0x0000000704007c0c */ /* 0x000fe2000bf06270 */
[----:B------:R-:W-:Y:S01]  /*55d0*/  MUFU.TANH R197, R52 ;  /* 0x0000003400c57308 */ /* 0x000fe20000002400 */
[----:B------:R-:W-:Y:S02]  /*55e0*/  IADD3 R4, R26, -0x18, RZ ;  /* 0xffffffe81a047810 */ /* 0x000fe40007ffe0ff */
[----:B-----5:R-:W-:Y:S01]  /*55f0*/  FSEL R40, R40, -INF , !P6 ;  /* 0xff80000028287808 */ /* 0x020fe20007000000 */
[----:B------:R-:W-:Y:S01]  /*5600*/  FMUL.FTZ R76, R76, c[0x0][0x2ec] ;  /* 0x0000bb004c4c7a20 */ /* 0x000fe20000410000 */
[----:B------:R-:W-:Y:S01]  /*5610*/  FSEL R27, R38, -INF , !P6 ;  /* 0xff800000261b7808 */ /* 0x000fe20007000000 */
[----:B------:R-:W-:Y:S01]  /*5620*/  FMUL.FTZ R77, R77, c[0x0][0x2ec] ;  /* 0x0000bb004d4d7a20 */ /* 0x000fe20000410000 */
[----:B------:R-:W-:Y:S01]  /*5630*/  ISETP.GE.AND P6, PT, R4, UR7, PT ;  /* 0x0000000704007c0c */ /* 0x000fe2000bfc6270 */
[----:B------:R-:W4:Y:S01]  /*5640*/  MUFU.TANH R190, R54 ;  /* 0x0000003600be7308 */ /* 0x000f220000002400 */
[----:B------:R-:W-:Y:S01]  /*5650*/  IADD3 R8, R26, -0x2f, RZ ;  /* 0xffffffd11a087810 */ /* 0x000fe20007ffe0ff */
[----:B------:R-:W-:Y:S01]  /*5660*/  FMUL.FTZ R78, R78, c[0x0][0x2ec] ;  /* 0x0000bb004e4e7a20 */ /* 0x000fe20000410000 */
[----:B------:R-:W-:Y:S01]  /*5670*/  IADD3 R4, R26, -0x17, RZ ;  /* 0xffffffe91a047810 */ /* 0x000fe20007ffe0ff */
[----:B------:R-:W-:Y:S01]  /*5680*/  FMUL.FTZ R79, R79, c[0x0][0x2ec] ;  /* 0x0000bb004f4f7a20 */ /* 0x000fe20000410000 */
[----:B-1----:R-:W-:Y:S01]  /*5690*/  FSEL R14, R43, -INF , !P5 ;  /* 0xff8000002b0e7808 */ /* 0x002fe20006800000 */
[----:B------:R-:W-:Y:S01]  /*56a0*/  FMUL.FTZ R80, R80, c[0x0][0x2ec] ;  /* 0x0000bb0050507a20 */ /* 0x000fe20000410000 */
[----:B------:R-:W-:Y:S01]  /*56b0*/  FSEL R15, R41, -INF , !P5 ;  /* 0xff800000290f7808 */ /* 0x000fe20006800000 */
[----:B------:R-:W-:Y:S01]  /*56c0*/  FMUL.FTZ R81, R81, c[0x0][0x2ec] ;  /* 0x0000bb0051517a20 */ /* 0x000fe20000410000 */
[----:B------:R-:W-:Y:S01]  /*56d0*/  ISETP.GE.AND P4, PT, R8, UR7, PT ;  /* 0x0000000708007c0c */ /* 0x000fe2000bf86270 */
[----:B------:R-:W-:Y:S01]  /*56e0*/  FMUL.FTZ R82, R82, c[0x0][0x2ec] ;  /* 0x0000bb0052527a20 */ /* 0x000fe20000410000 */
[----:B------:R-:W-:Y:S01]  /*56f0*/  ISETP.GE.AND P5, PT, R4, UR7, PT ;  /* 0x0000000704007c0c */ /* 0x000fe2000bfa6270 */
[----:B------:R-:W-:Y:S01]  /*5700*/  FMUL.FTZ R83, R83, c[0x0][0x2ec] ;  /* 0x0000bb0053537a20 */ /* 0x000fe20000410000 */
[----:B------:R-:W-:Y:S01]  /*5710*/  IADD3 R4, R26, -0x10, RZ ;  /* 0xfffffff01a047810 */ /* 0x000fe20007ffe0ff */
[----:B------:R-:W-:Y:S01]  /*5720*/  MUFU.TANH R193, R72 ;  /* 0x0000004800c17308 */ /* 0x000fe20000002400 */
[----:B------:R-:W-:-:S02]  /*5730*/  FSEL R12, R45, -INF , !P4 ;  /* 0xff8000002d0c7808 */ /* 0x000fc40006000000 */
[----:B------:R-:W-:Y:S02]  /*5740*/  FSEL R13, R42, -INF , !P4 ;  /* 0xff8000002a0d7808 */ /* 0x000fe40006000000 */
[----:B--2---:R-:W-:Y:S02]  /*5750*/  FSEL R206, R206, -INF , !P0 ;  /* 0xff800000cece7808 */ /* 0x004fe40004000000 */
[----:B------:R-:W-:Y:S01]  /*5760*/  FSEL R187, R187, -INF , !P0 ;  /* 0xff800000bbbb7808 */ /* 0x000fe20004000000 */
[----:B------:R-:W-:Y:S01]  /*5770*/  MUFU.TANH R189, R73 ;  /* 0x0000004900bd7308 */ /* 0x000fe20000002400 */
[----:B------:R-:W-:Y:S02]  /*5780*/  ISETP.GE.AND P4, PT, R4, UR7, PT ;  /* 0x0000000704007c0c */ /* 0x000fe4000bf86270 */
[----:B------:R-:W-:Y:S02]  /*5790*/  PLOP3.LUT P0, PT, PT, PT, UP0, 0x80, 0x0 ;  /* 0x000000000000781c */ /* 0x000fe40003f0f008 */
[----:B------:R-:W-:-:S02]  /*57a0*/  IADD3 R4, R26, -0xf, RZ ;  /* 0xfffffff11a047810 */ /* 0x000fc40007ffe0ff */
[----:B------:R-:W-:Y:S01]  /*57b0*/  IADD3 R8, R26, -0x27, RZ ;  /* 0xffffffd91a087810 */ /* 0x000fe20007ffe0ff */
[----:B------:R-:W1:Y:S01]  /*57c0*/  MUFU.TANH R192, R74 ;  /* 0x0000004a00c07308 */ /* 0x000e620000002400 */
[----:B------:R-:W-:Y:S02]  /*57d0*/  FSEL R10, R25, -INF , !P3 ;  /* 0xff800000190a7808 */ /* 0x000fe40005800000 */
[----:B------:R-:W-:Y:S02]  /*57e0*/  FSEL R11, R44, -INF , !P3 ;  /* 0xff8000002c0b7808 */ /* 0x000fe40005800000 */
[----:B------:R-:W-:Y:S02]  /*57f0*/  FSEL R6, R6, -INF , !P2 ;  /* 0xff80000006067808 */ /* 0x000fe40005000000 */
[----:B------:R-:W-:Y:S01]  /*5800*/  ISETP.GE.AND P3, PT, R4, UR7, PT ;  /* 0x0000000704007c0c */ /* 0x000fe2000bf66270 */
[----:B------:R-:W2:Y:S01]  /*5810*/  MUFU.TANH R204, R75 ;  /* 0x0000004b00cc7308 */ /* 0x000ea20000002400 */
[----:B------:R-:W-:-:S02]  /*5820*/  ISETP.GE.AND P2, PT, R8, UR7, PT ;  /* 0x0000000708007c0c */ /* 0x000fc4000bf46270 */
[C---:B------:R-:W-:Y:S02]  /*5830*/  IADD3 R4, R26.reuse, -0x8, RZ ;  /* 0xfffffff81a047810 */ /* 0x040fe40007ffe0ff */
[----:B------:R-:W-:Y:S02]  /*5840*/  IADD3 R26, R26, -0x7, RZ ;  /* 0xfffffff91a1a7810 */ /* 0x000fe40007ffe0ff */
[----:B------:R-:W-:Y:S01]  /*5850*/  FSEL R8, R32, -INF , !P2 ;  /* 0xff80000020087808 */ /* 0x000fe20005000000 */
[----:B------:R-:W5:Y:S01]  /*5860*/  MUFU.TANH R205, R76 ;  /* 0x0000004c00cd7308 */ /* 0x000f620000002400 */
[----:B---3--:R-:W-:Y:S02]  /*5870*/  FSEL R9, R24, -INF , !P2 ;  /* 0xff80000018097808 */ /* 0x008fe40005000000 */
[----:B----4-:R-:W-:Y:S02]  /*5880*/  FSEL R190, R190, -INF , !P1 ;  /* 0xff800000bebe7808 */ /* 0x010fe40004800000 */
[----:B------:R-:W-:-:S02]  /*5890*/  FSEL R197, R197, -INF , !P1 ;  /* 0xff800000c5c57808 */ /* 0x000fc40004800000 */
[----:B------:R-:W-:Y:S01]  /*58a0*/  ISETP.GE.AND P2, PT, R4, UR7, PT ;  /* 0x0000000704007c0c */ /* 0x000fe2000bf46270 */
[----:B------:R-:W3:Y:S01]  /*58b0*/  MUFU.TANH R203, R77 ;  /* 0x0000004d00cb7308 */ /* 0x000ee20000002400 */
[----:B------:R-:W-:Y:S02]  /*58c0*/  ISETP.GE.AND P1, PT, R26, UR7, PT ;  /* 0x000000071a007c0c */ /* 0x000fe4000bf26270 */
[----:B-1----:R-:W-:Y:S02]  /*58d0*/  FSEL R192, R192, -INF , !P6 ;  /* 0xff800000c0c07808 */ /* 0x002fe40007000000 */
[----:B------:R-:W-:Y:S02]  /*58e0*/  FSEL R193, R193, -INF , !P6 ;  /* 0xff800000c1c17808 */ /* 0x000fe40007000000 */
[----:B--2---:R-:W-:Y:S01]  /*58f0*/  FSEL R204, R204, -INF , !P5 ;  /* 0xff800000cccc7808 */ /* 0x004fe20006800000 */
[----:B------:R-:W1:Y:S01]  /*5900*/  MUFU.TANH R200, R78 ;  /* 0x0000004e00c87308 */ /* 0x000e620000002400 */
[----:B------:R-:W-:-:S02]  /*5910*/  FSEL R189, R189, -INF , !P5 ;  /* 0xff800000bdbd7808 */ /* 0x000fc40006800000 */
[----:B-----5:R-:W-:-:S05]  /*5920*/  FSEL R205, R205, -INF , !P4 ;  /* 0xff800000cdcd7808 */ /* 0x020fca0006000000 */
[----:B------:R-:W2:Y:S01]  /*5930*/  MUFU.TANH R198, R79 ;  /* 0x0000004f00c67308 */ /* 0x000ea20000002400 */
[----:B---3--:R-:W-:-:S07]  /*5940*/  FSEL R203, R203, -INF , !P3 ;  /* 0xff800000cbcb7808 */ /* 0x008fce0005800000 */
[----:B------:R-:W3:Y:S01]  /*5950*/  MUFU.TANH R201, R80 ;  /* 0x0000005000c97308 */ /* 0x000ee20000002400 */
[----:B-1----:R-:W-:-:S07]  /*5960*/  FSEL R200, R200, -INF , !P4 ;  /* 0xff800000c8c87808 */ /* 0x002fce0006000000 */
[----:B------:R-:W1:Y:S01]  /*5970*/  MUFU.TANH R196, R82 ;  /* 0x0000005200c47308 */ /* 0x000e620000002400 */
[----:B--2---:R-:W-:-:S07]  /*5980*/  FSEL R198, R198, -INF , !P3 ;  /* 0xff800000c6c67808 */ /* 0x004fce0005800000 */
[----:B------:R-:W2:Y:S01]  /*5990*/  MUFU.TANH R188, R83 ;  /* 0x0000005300bc7308 */ /* 0x000ea20000002400 */
[----:B---3--:R-:W-:-:S07]  /*59a0*/  FSEL R201, R201, -INF , !P2 ;  /* 0xff800000c9c97808 */ /* 0x008fce0005000000 */
[----:B------:R-:W3:Y:S01]  /*59b0*/  MUFU.TANH R199, R81 ;  /* 0x0000005100c77308 */ /* 0x000ee20000002400 */
[----:B-1----:R-:W-:Y:S02]  /*59c0*/  FSEL R196, R196, -INF , !P2 ;  /* 0xff800000c4c47808 */ /* 0x002fe40005000000 */
[----:B--2---:R-:W-:Y:S02]  /*59d0*/  FSEL R188, R188, -INF , !P1 ;  /* 0xff800000bcbc7808 */ /* 0x004fe40004800000 */
[----:B---3--:R-:W-:Y:S01]  /*59e0*/  FSEL R199, R199, -INF , !P1 ;  /* 0xff800000c7c77808 */ /* 0x008fe20004800000 */
        /* <DEDUP_REMOVED lines=77> */
.L_x_774:
[----:B------:R-:W-:-:S04]  /*5ec0*/  ULEA UR22, -UR22, URZ, 0x6 ;  /* 0x0000003f16167291 */ /* 0x000fc8000f8e313f */
[----:B------:R-:W-:Y:S02]  /*5ed0*/  USHF.R.S32.HI UR4, URZ, 0x1f, UR22 ;  /* 0x0000001f3f047899 */ /* 0x000fe40008011416 */
[----:B------:R-:W-:-:S04]  /*5ee0*/  MOV R23, UR22 ;  /* 0x0000001600177c02 */ /* 0x000fc80008000f00 */
[----:B------:R-:W-:Y:S02]  /*5ef0*/  MOV R20, UR4 ;  /* 0x0000000400147c02 */ /* 0x000fe40008000f00 */
.L_x_775:
        /* <DEDUP_REMOVED lines=156> */
.L_x_777:
[----:B------:R-:W-:Y:S05]  /*68c0*/  BSYNC B0 ;  /* 0x0000000000007941 */ /* 0x000fea0003800000 */
.L_x_776:
[----:B------:R-:W0:Y:S01]  /*68d0*/  LDGDEPBAR ;  /* 0x00000000000079af */ /* 0x000e220000000000 */
[----:B------:R-:W-:-:S04]  /*68e0*/  IADD3 R166, P1, R23, R166, RZ ;  /* 0x000000a617a67210 */ /* 0x000fc80007f3e0ff */
[----:B------:R-:W-:Y:S02]  /*68f0*/  IADD3.X R165, R20, R165, RZ, P1, !PT ;  /* 0x000000a514a57210 */ /* 0x000fe40000ffe4ff */
.L_x_773:
        /* <DEDUP_REMOVED lines=36> */
[----:B------:R-:W-:Y:S04]  /*6b40*/  LDSM.16.MT88.4 R148, [R234+0x10000] ;  /* 0x01000000ea94783b */ /* 0x000fe80000004200 */
[----:B------:R-:W-:Y:S04]  /*6b50*/  LDSM.16.MT88.4 R140, [R233+0x10000] ;  /* 0x01000000e98c783b */ /* 0x000fe80000004200 */
[----:B------:R-:W-:Y:S04]  /*6b60*/  LDSM.16.MT88.4 R132, [R232+0x10000] ;  /* 0x01000000e884783b */ /* 0x000fe80000004200 */
[----:B------:R-:W-:Y:S01]  /*6b70*/  LDSM.16.MT88.4 R156, [R236+0x10000] ;  /* 0x01000000ec9c783b */ /* 0x000fe20000004200 */
[----:B--2---:R-:W-:-:S03]  /*6b80*/  FMNMX.FTZ R21, R18, R21, !PT ;  /* 0x0000001512157209 */ /* 0x004fc60007810000 */
[----:B-1----:R-:W-:Y:S01]  /*6b90*/  LDSM.16.MT88.4 R48, [R234+0x12000] ;  /* 0x01200000ea30783b */ /* 0x002fe20000004200 */
        /* <DEDUP_REMOVED lines=26> */
[--C-:B------:R-:W-:Y:S01]  /*6d40*/  FFMA.FTZ R174, R13, c[0x0][0x23c], -R202.reuse ;  /* 0x00008f000dae7a23 */ /* 0x100fe200000108ca */
[----:B------:R-:W-:Y:S01]  /*6d50*/  LDSM.16.MT88.4 R16, [R234+0x10800] ;  /* 0x01080000ea10783b */ /* 0x000fe20000004200 */
[--C-:B------:R-:W-:Y:S01]  /*6d60*/  FFMA.FTZ R173, R11, c[0x0][0x23c], -R202.reuse ;  /* 0x00008f000bad7a23 */ /* 0x100fe200000108ca */
[----:B------:R-:W-:Y:S01]  /*6d70*/  LEA R252, P1, R166, c[0x0][0x168], 0x1 ;  /* 0x00005a00a6fc7a11 */ /* 0x000fe200078208ff */
[--C-:B------:R-:W-:Y:S01]  /*6d80*/  FFMA.FTZ R183, R6, c[0x0][0x23c], -R191.reuse ;  /* 0x00008f0006b77a23 */ /* 0x100fe200000108bf */
[----:B------:R-:W1:Y:S01]  /*6d90*/  MUFU.EX2 R180, R180 ;  /* 0x000000b400b47308 */ /* 0x000e620000000800 */
[--C-:B------:R-:W-:Y:S01]  /*6da0*/  FFMA.FTZ R182, R36, c[0x0][0x23c], -R191.reuse ;  /* 0x00008f0024b67a23 */ /* 0x100fe200000108bf */
[----:B------:R-:W-:Y:S01]  /*6db0*/  LDSM.16.MT88.4 R4, [R232+0x16000] ;  /* 0x01600000e804783b */ /* 0x000fe20000004200 */
[----:B------:R-:W-:Y:S01]  /*6dc0*/  FFMA.FTZ R185, R2, c[0x0][0x23c], -R191 ;  /* 0x00008f0002b97a23 */ /* 0x000fe200000108bf */
[----:B------:R-:W-:Y:S01]  /*6dd0*/  LEA.HI.X R251, R166, c[0x0][0x16c], R165, 0x1, P1 ;  /* 0x00005b00a6fb7a11 */ /* 0x000fe200008f0ca5 */
[--C-:B------:R-:W-:Y:S01]  /*6de0*/  FFMA.FTZ R176, R40, c[0x0][0x23c], -R191.reuse ;  /* 0x00008f0028b07a23 */ /* 0x100fe200000108bf */
[----:B------:R-:W-:Y:S01]  /*6df0*/  LDSM.16.MT88.4 R24, [R236+0x10800] ;  /* 0x01080000ec18783b */ /* 0x000fe20000004200 */
[----:B------:R-:W-:Y:S01]  /*6e00*/  FFMA.FTZ R2, R9, c[0x0][0x23c], -R202 ;  /* 0x00008f0009027a23 */ /* 0x000fe200000108ca */
[----:B------:R-:W-:Y:S01]  /*6e10*/  MUFU.EX2 R178, R178 ;  /* 0x000000b200b27308 */ /* 0x000fe20000000800 */
[--C-:B------:R-:W-:Y:S01]  /*6e20*/  FFMA.FTZ R177, R14, c[0x0][0x23c], -R191.reuse ;  /* 0x00008f000eb17a23 */ /* 0x100fe200000108bf */
[----:B------:R-:W2:Y:S01]  /*6e30*/  LDSM.16.MT88.4 R40, [R236+0x12000] ;  /* 0x01200000ec28783b */ /* 0x000ea20000004200 */
        /* <DEDUP_REMOVED lines=20> */
[----:B------:R-:W-:Y:S01]  /*6f80*/  LDSM.16.MT88.4 R28, [R232+0x12800] ;  /* 0x01280000e81c783b */ /* 0x000fe20000004200 */
[----:B------:R-:W-:Y:S02]  /*6f90*/  FFMA.FTZ R197, R204, c[0x0][0x23c], -R191 ;  /* 0x00008f00ccc57a23 */ /* 0x000fe400000108bf */
[--C-:B------:R-:W-:Y:S02]  /*6fa0*/  FFMA.FTZ R204, R205, c[0x0][0x23c], -R202.reuse ;  /* 0x00008f00cdcc7a23 */ /* 0x100fe400000108ca */
[--C-:B------:R-:W-:Y:S01]  /*6fb0*/  FFMA.FTZ R203, R203, c[0x0][0x23c], -R202.reuse ;  /* 0x00008f00cbcb7a23 */ /* 0x100fe200000108ca */
        /* <DEDUP_REMOVED lines=11> */
[----:B------:R-:W-:-:S04]  /*7070*/  FADD.FTZ R181, R181, R180 ;  /* 0x000000b4b5b57221 */ /* 0x000fc80000010000 */
[----:B------:R-:W-:Y:S01]  /*7080*/  FADD.FTZ R178, R178, R181 ;  /* 0x000000b5b2b27221 */ /* 0x000fe20000010000 */
[C---:B----4-:R-:W-:Y:S02]  /*7090*/  F2FP.BF16.PACK_AB R131, R176.reuse, R185 ;  /* 0x000000b9b083723e */ /* 0x050fe400000010ff */
[----:B------:R-:W4:Y:S01]  /*70a0*/  MUFU.EX2 R174, R174 ;  /* 0x000000ae00ae7308 */ /* 0x000f220000000800 */
[----:B------:R-:W-:Y:S02]  /*70b0*/  FADD.FTZ R185, R185, R182 ;  /* 0x000000b6b9b97221 */ /* 0x000fe40000010000 */
[----:B------:R-:W-:Y:S02]  /*70c0*/  FADD.FTZ R178, R175, R178 ;  /* 0x000000b2afb27221 */ /* 0x000fe40000010000 */
[----:B------:R-:W-:Y:S01]  /*70d0*/  FADD.FTZ R176, R176, R185 ;  /* 0x000000b9b0b07221 */ /* 0x000fe20000010000 */
[C---:B------:R-:W-:Y:S02]  /*70e0*/  HMMA.16816.F32.BF16 R152, R128.reuse, R148, RZ ;  /* 0x000000948098723c */ /* 0x040fe400000418ff */
[----:B------:R-:W-:Y:S06]  /*70f0*/  MUFU.EX2 R173, R173 ;  /* 0x000000ad00ad7308 */ /* 0x000fec0000000800 */
[C---:B------:R-:W-:Y:S02]  /*7100*/  HMMA.16816.F32.BF16 R144, R128.reuse, R140, RZ ;  /* 0x0000008c8090723c */ /* 0x040fe400000418ff */
[----:B------:R-:W-:Y:S06]  /*7110*/  MUFU.EX2 R2, R2 ;  /* 0x0000000200027308 */ /* 0x000fec0000000800 */
        /* <DEDUP_REMOVED lines=10> */
[C---:B--2---:R-:W-:Y:S02]  /*71c0*/  HMMA.16816.F32.BF16 R36, R128.reuse, R40, RZ ;  /* 0x000000288024723c */ /* 0x044fe400000418ff */
[----:B------:R-:W2:Y:S06]  /*71d0*/  MUFU.EX2 R187, R187 ;  /* 0x000000bb00bb7308 */ /* 0x000eac0000000800 */
        /* <DEDUP_REMOVED lines=39> */
[----:B-----5:R-:W-:Y:S01]  /*7450*/  F2FP.BF16.PACK_AB R5, R172, R177 ;  /* 0x000000b1ac05723e */ /* 0x020fe200000010ff */
[----:B------:R-:W-:-:S02]  /*7460*/  FADD.FTZ R177, R177, R176 ;  /* 0x000000b0b1b17221 */ /* 0x000fc40000010000 */
[----:B------:R-:W-:Y:S02]  /*7470*/  FADD.FTZ R179, R179, R178 ;  /* 0x000000b2b3b37221 */ /* 0x000fe40000010000 */
[----:B------:R-:W-:Y:S01]  /*7480*/  FADD.FTZ R172, R172, R177 ;  /* 0x000000b1acac7221 */ /* 0x000fe20000010000 */
[----:B------:R-:W-:Y:S01]  /*7490*/  F2FP.BF16.PACK_AB R6, R2, R173 ;  /* 0x000000ad0206723e */ /* 0x000fe200000010ff */
[----:B------:R-:W-:Y:S01]  /*74a0*/  FADD.FTZ R174, R174, R179 ;  /* 0x000000b3aeae7221 */ /* 0x000fe20000010000 */
[C---:B-1----:R-:W-:Y:S01]  /*74b0*/  F2FP.BF16.PACK_AB R7, R0.reuse, R167 ;  /* 0x000000a70007723e */ /* 0x042fe200000010ff */
[----:B------:R-:W-:Y:S02]  /*74c0*/  FADD.FTZ R167, R167, R172 ;  /* 0x000000aca7a77221 */ /* 0x000fe40000010000 */
[----:B------:R-:W-:Y:S02]  /*74d0*/  FADD.FTZ R173, R173, R174 ;  /* 0x000000aeadad7221 */ /* 0x000fe40000010000 */
[----:B------:R-:W-:-:S02]  /*74e0*/  FADD.FTZ R167, R0, R167 ;  /* 0x000000a700a77221 */ /* 0x000fc40000010000 */
[----:B------:R-:W-:Y:S01]  /*74f0*/  HMMA.16816.F32.BF16 R152, R4, R16, R152 ;  /* 0x000000100498723c */ /* 0x000fe20000041898 */
[----:B------:R-:W-:-:S07]  /*7500*/  FADD.FTZ R173, R2, R173 ;  /* 0x000000ad02ad7221 */ /* 0x000fce0000010000 */
[C---:B------:R-:W-:Y:S01]  /*7510*/  HMMA.16816.F32.BF16 R148, R4.reuse, R18, R148 ;  /* 0x000000120494723c */ /* 0x040fe20000041894 */
[----:B------:R-:W1:Y:S07]  /*7520*/  LDSM.16.MT88.4 R16, [R236+0x14800] ;  /* 0x01480000ec10783b */ /* 0x000e6e0000004200 */
[C---:B---3--:R-:W-:Y:S08]  /*7530*/  HMMA.16816.F32.BF16 R144, R4.reuse, R12, R144 ;  /* 0x0000000c0490723c */ /* 0x048ff00000041890 */
[C---:B------:R-:W-:Y:S01]  /*7540*/  HMMA.16816.F32.BF16 R140, R4.reuse, R14, R140 ;  /* 0x0000000e048c723c */ /* 0x040fe2000004188c */
[----:B------:R-:W3:Y:S07]  /*7550*/  LDSM.16.MT88.4 R12, [R233+0x14800] ;  /* 0x01480000e90c783b */ /* 0x000eee0000004200 */
[C---:B------:R-:W-:Y:S08]  /*7560*/  HMMA.16816.F32.BF16 R136, R4.reuse, R8, R136 ;  /* 0x000000080488723c */ /* 0x040ff00000041888 */
[C---:B------:R-:W-:Y:S01]  /*7570*/  HMMA.16816.F32.BF16 R132, R4.reuse, R10, R132 ;  /* 0x0000000a0484723c */ /* 0x040fe20000041884 */
[----:B------:R-:W4:Y:S07]  /*7580*/  LDSM.16.MT88.4 R8, [R232+0x14800] ;  /* 0x01480000e808783b */ /* 0x000f2e0000004200 */
[C---:B------:R-:W-:Y:S08]  /*7590*/  HMMA.16816.F32.BF16 R160, R4.reuse, R24, R160 ;  /* 0x0000001804a0723c */ /* 0x040ff000000418a0 */
        /* <DEDUP_REMOVED lines=9> */
[C---:B------:R-:W-:Y:S01]  /*7630*/  HMMA.16816.F32.BF16 R156, R4.reuse, R26, R156 ;  /* 0x0000001a049c723c */ /* 0x040fe2000004189c */
[----:B------:R-:W5:Y:S07]  /*7640*/  LDSM.16.MT88.4 R24, [R234+0x14800] ;  /* 0x01480000ea18783b */ /* 0x000f6e0000004200 */
[C---:B------:R-:W-:Y:S08]  /*7650*/  HMMA.16816.F32.BF16 R36, R4.reuse, R20, R36 ;  /* 0x000000140424723c */ /* 0x040ff00000041824 */
[C---:B------:R-:W-:Y:S01]  /*7660*/  HMMA.16816.F32.BF16 R40, R4.reuse, R22, R40 ;  /* 0x000000160428723c */ /* 0x040fe20000041828 */
[----:B------:R-:W2:Y:S07]  /*7670*/  LDSM.16.MT88.4 R20, [R236+0x16800] ;  /* 0x01680000ec14783b */ /* 0x000eae0000004200 */
[C---:B-1----:R-:W-:Y:S08]  /*7680*/  HMMA.16816.F32.BF16 R108, R4.reuse, R16, R108 ;  /* 0x00000010046c723c */ /* 0x042ff0000004186c */
[C---:B------:R-:W-:Y:S01]  /*7690*/  HMMA.16816.F32.BF16 R112, R4.reuse, R18, R112 ;  /* 0x000000120470723c */ /* 0x040fe20000041870 */
[----:B------:R-:W-:Y:S07]  /*76a0*/  LDSM.16.MT88.4 R16, [R236+0x13000] ;  /* 0x01300000ec10783b */ /* 0x000fee0000004200 */
[C---:B---3--:R-:W-:Y:S08]  /*76b0*/  HMMA.16816.F32.BF16 R116, R4.reuse, R12, R116 ;  /* 0x0000000c0474723c */ /* 0x048ff00000041874 */
[C---:B------:R-:W-:Y:S01]  /*76c0*/  HMMA.16816.F32.BF16 R120, R4.reuse, R14, R120 ;  /* 0x0000000e0478723c */ /* 0x040fe20000041878 */
[----:B------:R-:W1:Y:S07]  /*76d0*/  LDSM.16.MT88.4 R12, [R234+0x11000] ;  /* 0x01100000ea0c783b */ /* 0x000e6e0000004200 */
[C---:B----4-:R-:W-:Y:S08]  /*76e0*/  HMMA.16816.F32.BF16 R124, R4.reuse, R8, R124 ;  /* 0x00000008047c723c */ /* 0x050ff0000004187c */
[C---:B------:R-:W-:Y:S01]  /*76f0*/  HMMA.16816.F32.BF16 R128, R4.reuse, R10, R128 ;  /* 0x0000000a0480723c */ /* 0x040fe20000041880 */
[----:B------:R-:W3:Y:S07]  /*7700*/  LDSM.16.MT88.4 R8, [R232+0x11000] ;  /* 0x01100000e808783b */ /* 0x000eee0000004200 */
        /* <DEDUP_REMOVED lines=9> */
[C---:B-----5:R-:W-:Y:S08]  /*77a0*/  HMMA.16816.F32.BF16 R76, R4.reuse, R24, R76 ;  /* 0x00000018044c723c */ /* 0x060ff0000004184c */
[C---:B------:R-:W-:Y:S01]  /*77b0*/  HMMA.16816.F32.BF16 R80, R4.reuse, R26, R80 ;  /* 0x0000001a0450723c */ /* 0x040fe20000041850 */
[----:B------:R-:W4:Y:S07]  /*77c0*/  LDSM.16.MT88.4 R24, [R236+0x11000] ;  /* 0x01100000ec18783b */ /* 0x000f2e0000004200 */
[C---:B--2---:R-:W-:Y:S08]  /*77d0*/  HMMA.16816.F32.BF16 R100, R4.reuse, R20, R100 ;  /* 0x000000140464723c */ /* 0x044ff00000041864 */
        /* <DEDUP_REMOVED lines=12> */
[----:B-1----:R-:W-:Y:S01]  /*78a0*/  HMMA.16816.F32.BF16 R152, R4, R12, R152 ;  /* 0x0000000c0498723c */ /* 0x002fe20000041898 */
[----:B------:R-:W-:Y:S02]  /*78b0*/  FADD.FTZ R189, R189, R186 ;  /* 0x000000babdbd7221 */ /* 0x000fe40000010000 */
[----:B------:R-:W-:-:S05]  /*78c0*/  FADD.FTZ R192, R197, R192 ;  /* 0x000000c0c5c07221 */ /* 0x000fca0000010000 */
[C---:B------:R-:W-:Y:S01]  /*78d0*/  HMMA.16816.F32.BF16 R148, R4.reuse, R14, R148 ;  /* 0x0000000e0494723c */ /* 0x040fe20000041894 */
[----:B------:R-:W1:Y:S07]  /*78e0*/  LDSM.16.MT88.4 R12, [R233+0x13000] ;  /* 0x01300000e90c783b */ /* 0x000e6e0000004200 */
[C---:B---3--:R-:W-:Y:S08]  /*78f0*/  HMMA.16816.F32.BF16 R136, R4.reuse, R8, R136 ;  /* 0x000000080488723c */ /* 0x048ff00000041888 */
[C---:B------:R-:W-:Y:S01]  /*7900*/  HMMA.16816.F32.BF16 R132, R4.reuse, R10, R132 ;  /* 0x0000000a0484723c */ /* 0x040fe20000041884 */
[----:B------:R-:W2:Y:S07]  /*7910*/  LDSM.16.MT88.4 R8, [R234+0x15000] ;  /* 0x01500000ea08783b */ /* 0x000eae0000004200 */
[C---:B------:R-:W-:Y:S08]  /*7920*/  HMMA.16816.F32.BF16 R36, R4.reuse, R16, R36 ;  /* 0x000000100424723c */ /* 0x040ff00000041824 */
[C---:B------:R-:W-:Y:S01]  /*7930*/  HMMA.16816.F32.BF16 R40, R4.reuse, R18, R40 ;  /* 0x000000120428723c */ /* 0x040fe20000041828 */
[----:B------:R-:W3:Y:S07]  /*7940*/  LDSM.16.MT88.4 R16, [R233+0x15000] ;  /* 0x01500000e910783b */ /* 0x000eee0000004200 */
[C---:B----4-:R-:W-:Y:S08]  /*7950*/  HMMA.16816.F32.BF16 R160, R4.reuse, R24, R160 ;  /* 0x0000001804a0723c */ /* 0x050ff000000418a0 */
[C---:B-1----:R-:W-:Y:S08]  /*7960*/  HMMA.16816.F32.BF16 R52, R4.reuse, R12, R52 ;  /* 0x0000000c0434723c */ /* 0x042ff00000041834 */
[C---:B------:R-:W-:Y:S01]  /*7970*/  HMMA.16816.F32.BF16 R56, R4.reuse, R14, R56 ;  /* 0x0000000e0438723c */ /* 0x040fe20000041838 */
[----:B------:R-:W1:Y:S07]  /*7980*/  LDSM.16.MT88.4 R12, [R236+0x17000] ;  /* 0x01700000ec0c783b */ /* 0x000e6e0000004200 */
[C---:B--2---:R-:W-:Y:S08]  /*7990*/  HMMA.16816.F32.BF16 R76, R4.reuse, R8, R76 ;  /* 0x00000008044c723c */ /* 0x044ff0000004184c */
[C---:B------:R-:W-:Y:S01]  /*79a0*/  HMMA.16816.F32.BF16 R80, R4.reuse, R10, R80 ;  /* 0x0000000a0450723c */ /* 0x040fe20000041850 */
[----:B------:R-:W2:Y:S07]  /*79b0*/  LDSM.16.MT88.4 R8, [R234+0x17000] ;  /* 0x01700000ea08783b */ /* 0x000eae0000004200 */
[C---:B---3--:R-:W-:Y:S08]  /*79c0*/  HMMA.16816.F32.BF16 R84, R4.reuse, R16, R84 ;  /* 0x000000100454723c */ /* 0x048ff00000041854 */
        /* <DEDUP_REMOVED lines=45> */
[----:B------:R-:W1:Y:S04]  /*7ca0*/  LDSM.16.MT88.4 R12, [R234+0x13800] ;  /* 0x01380000ea0c783b */ /* 0x000e680000004200 */
[----:B------:R-:W-:Y:S03]  /*7cb0*/  STL [R1], R0 ;  /* 0x0000000001007387 */ /* 0x000fe60000100800 */
[C---:B--2---:R-:W-:Y:S01]  /*7cc0*/  HMMA.16816.F32.BF16 R144, R4.reuse, R8, R144 ;  /* 0x000000080490723c */ /* 0x044fe20000041890 */
[----:B------:R-:W-:Y:S07]  /*7cd0*/  STL [R1+0x4], R2 ;  /* 0x0000040201007387 */ /* 0x000fee0000100800 */
[C---:B------:R-:W-:Y:S01]  /*7ce0*/  HMMA.16816.F32.BF16 R140, R4.reuse, R10, R140 ;  /* 0x0000000a048c723c */ /* 0x040fe2000004188c */
[----:B------:R-:W2:Y:S07]  /*7cf0*/  LDSM.16.MT88.4 R8, [R236+0x15800] ;  /* 0x01580000ec08783b */ /* 0x000eae0000004200 */
        /* <DEDUP_REMOVED lines=28> */
[C---:B-1----:R-:W-:Y:S08]  /*7ec0*/  HMMA.16816.F32.BF16 R108, R4.reuse, R12, R108 ;  /* 0x0000000c046c723c */ /* 0x042ff0000004186c */
[C---:B------:R-:W-:Y:S08]  /*7ed0*/  HMMA.16816.F32.BF16 R112, R4.reuse, R14, R112 ;  /* 0x0000000e0470723c */ /* 0x040ff00000041870 */
[C---:B--2---:R-:W-:Y:S08]  /*7ee0*/  HMMA.16816.F32.BF16 R116, R4.reuse, R8, R116 ;  /* 0x000000080474723c */ /* 0x044ff00000041874 */
        /* <DEDUP_REMOVED lines=45> */
.L_x_782:
        /* <DEDUP_REMOVED lines=79> */
.L_x_779:
[----:B------:R-:W-:Y:S01]  /*86b0*/  ISETP.GE.AND P6, PT, R248, c[0x0][0x220], PT ;  /* 0x00008800f8007a0c */ /* 0x000fe20003fc6270 */
[----:B------:R-:W-:Y:S01]  /*86c0*/  UISETP.GE.AND UP2, UPT, UR26, 0x1, UPT ;  /* 0x000000011a00788c */ /* 0x000fe2000bf46270 */
[-C--:B------:R-:W-:Y:S02]  /*86d0*/  LEA R2, P0, R3, R194.reuse, 0x1 ;  /* 0x000000c203027211 */ /* 0x080fe400078008ff */
[----:B------:R-:W-:Y:S02]  /*86e0*/  ISETP.GE.AND P5, PT, R245, c[0x0][0x220], PT ;  /* 0x00008800f5007a0c */ /* 0x000fe40003fa6270 */
[C---:B------:R-:W-:Y:S02]  /*86f0*/  IADD3 R9, P1, R3.reuse, UR20, RZ ;  /* 0x0000001403097c10 */ /* 0x040fe4000ff3e0ff */
[-C--:B------:R-:W-:Y:S02]  /*8700*/  LEA.HI.X R3, R3, R195.reuse, R164, 0x1, P0 ;  /* 0x000000c303037211 */ /* 0x080fe400000f0ca4 */
[----:B------:R-:W-:Y:S02]  /*8710*/  ISETP.GE.AND P4, PT, R244, c[0x0][0x220], PT ;  /* 0x00008800f4007a0c */ /* 0x000fe40003f86270 */
[----:B------:R-:W-:Y:S01]  /*8720*/  ISETP.GE.AND P3, PT, R243, c[0x0][0x220], PT ;  /* 0x00008800f3007a0c */ /* 0x000fe20003f66270 */
[----:B------:R-:W-:Y:S01]  /*8730*/  @P6 STS.128 [R246+0x10000], RZ ;  /* 0x010000fff6006388 */ /* 0x000fe20000000c00 */
[----:B------:R-:W-:Y:S02]  /*8740*/  IADD3.X R166, R164, UR19, RZ, P1, !PT ;  /* 0x00000013a4a67c10 */ /* 0x000fe40008ffe4ff */
[CC--:B------:R-:W-:Y:S02]  /*8750*/  @!P6 LEA R26, P1, R9.reuse, R194.reuse, 0x1 ;  /* 0x000000c2091ae211 */ /* 0x0c0fe400078208ff */
[----:B------:R-:W-:Y:S01]  /*8760*/  @!PT LDS RZ, [RZ] ;  /* 0x00000000fffff984 */ /* 0x000fe20000000800 */
[----:B------:R-:W-:Y:S01]  /*8770*/  @!PT LDS RZ, [RZ] ;  /* 0x00000000fffff984 */ /* 0x000fe20000000800 */
[----:B------:R-:W-:Y:S01]  /*8780*/  @!PT LDS RZ, [RZ] ;  /* 0x00000000fffff984 */ /* 0x000fe20000000800 */
[----:B------:R1:W-:Y:S01]  /*8790*/  @!P6 LDGSTS.E.BYPASS.LTC128B.128 [R246+0x10000], [R2.64] ;  /* 0x1000000002f6efae */ /* 0x0003e2000b901d5e */
[CC--:B------:R-:W-:Y:S02]  /*87a0*/  @!P5 LEA R18, P0, R9.reuse, R194.reuse, 0x1 ;  /* 0x000000c20912d211 */ /* 0x0c0fe400078008ff */
[CCC-:B------:R-:W-:Y:S02]  /*87b0*/  @!P6 LEA.HI.X R27, R9.reuse, R195.reuse, R166.reuse, 0x1, P1 ;  /* 0x000000c3091be211 */ /* 0x1c0fe400008f0ca6 */
[----:B------:R-:W-:Y:S01]  /*87c0*/  @P5 STS.128 [R246+0x12000], RZ ;  /* 0x012000fff6005388 */ /* 0x000fe20000000c00 */
[CCC-:B------:R-:W-:Y:S02]  /*87d0*/  @!P5 LEA.HI.X R19, R9.reuse, R195.reuse, R166.reuse, 0x1, P0 ;  /* 0x000000c30913d211 */ /* 0x1c0fe400000f0ca6 */
[C---:B------:R-:W-:Y:S02]  /*87e0*/  IADD3 R165, P2, R9.reuse, UR20, RZ ;  /* 0x0000001409a57c10 */ /* 0x040fe4000ff5e0ff */
[----:B------:R-:W-:Y:S01]  /*87f0*/  @!PT LDS RZ, [RZ] ;  /* 0x00000000fffff984 */ /* 0x000fe20000000800 */
[----:B------:R-:W-:Y:S01]  /*8800*/  @!PT LDS RZ, [RZ] ;  /* 0x00000000fffff984 */ /* 0x000fe20000000800 */
[----:B------:R-:W-:Y:S01]  /*8810*/  @!PT LDS RZ, [RZ] ;  /* 0x00000000fffff984 */ /* 0x000fe20000000800 */
[----:B------:R1:W-:Y:S01]  /*8820*/  @!P5 LDGSTS.E.BYPASS.LTC128B.128 [R246+0x12000], [R2.64+0x80] ;  /* 0x1200008002f6dfae */ /* 0x0003e2000b901d5e */
[CC--:B------:R-:W-:Y:S02]  /*8830*/  @!P3 LEA R10, P1, R9.reuse, R194.reuse, 0x1 ;  /* 0x000000c2090ab211 */ /* 0x0c0fe400078208ff */
[----:B------:R-:W-:Y:S02]  /*8840*/  IADD3.X R164, R166, UR19, RZ, P2, !PT ;  /* 0x00000013a6a47c10 */ /* 0x000fe400097fe4ff */
[----:B------:R-:W-:Y:S01]  /*8850*/  @P4 STS.128 [R246+0x14000], RZ ;  /* 0x014000fff6004388 */ /* 0x000fe20000000c00 */
[CC--:B------:R-:W-:Y:S02]  /*8860*/  @!P4 LEA R14, P2, R9.reuse, R194.reuse, 0x1 ;  /* 0x000000c2090ec211 */ /* 0x0c0fe400078408ff */
[CCC-:B------:R-:W-:Y:S02]  /*8870*/  @!P3 LEA.HI.X R11, R9.reuse, R195.reuse, R166.reuse, 0x1, P1 ;  /* 0x000000c3090bb211 */ /* 0x1c0fe400008f0ca6 */
[----:B------:R-:W-:Y:S01]  /*8880*/  @!PT LDS RZ, [RZ] ;  /* 0x00000000fffff984 */ /* 0x000fe20000000800 */
[----:B------:R-:W-:Y:S01]  /*8890*/  @!PT LDS RZ, [RZ] ;  /* 0x00000000fffff984 */ /* 0x000fe20000000800 */
[----:B------:R-:W-:Y:S01]  /*88a0*/  @!PT LDS RZ, [RZ] ;  /* 0x00000000fffff984 */ /* 0x000fe20000000800 */
[----:B------:R1:W-:Y:S01]  /*88b0*/  @!P4 LDGSTS.E.BYPASS.LTC128B.128 [R246+0x14000], [R2.64+0x100] ;  /* 0x1400010002f6cfae */ /* 0x0003e2000b901d5e */
[-C--:B------:R-:W-:Y:S02]  /*88c0*/  @!P4 LEA.HI.X R15, R9, R195.reuse, R166, 0x1, P2 ;  /* 0x000000c3090fc211 */ /* 0x080fe400010f0ca6 */
[CC--:B------:R-:W-:Y:S02]  /*88d0*/  @!P6 LEA R22, P0, R165.reuse, R194.reuse, 0x1 ;  /* 0x000000c2a516e211 */ /* 0x0c0fe400078008ff */
[----:B------:R-:W-:Y:S01]  /*88e0*/  @P3 STS.128 [R246+0x16000], RZ ;  /* 0x016000fff6003388 */ /* 0x000fe20000000c00 */
[CC--:B------:R-:W-:Y:S02]  /*88f0*/  @!P5 LEA R198, P2, R165.reuse, R194.reuse, 0x1 ;  /* 0x000000c2a5c6d211 */ /* 0x0c0fe400078408ff */
[CCC-:B------:R-:W-:Y:S02]  /*8900*/  @!P6 LEA.HI.X R23, R165.reuse, R195.reuse, R164.reuse, 0x1, P0 ;  /* 0x000000c3a517e211 */ /* 0x1c0fe400000f0ca4 */
[----:B------:R-:W-:Y:S01]  /*8910*/  @!PT LDS RZ, [RZ] ;  /* 0x00000000fffff984 */ /* 0x000fe20000000800 */
[----:B------:R-:W-:Y:S01]  /*8920*/  @!PT LDS RZ, [RZ] ;  /* 0x00000000fffff984 */ /* 0x000fe20000000800 */
[----:B------:R-:W-:Y:S01]  /*8930*/  @!PT LDS RZ, [RZ] ;  /* 0x00000000fffff984 */ /* 0x000fe20000000800 */
[----:B------:R1:W-:Y:S01]  /*8940*/  @!P3 LDGSTS.E.BYPASS.LTC128B.128 [R246+0x16000], [R2.64+0x180] ;  /* 0x1600018002f6bfae */ /* 0x0003e2000b901d5e */
[CCC-:B------:R-:W-:Y:S02]  /*8950*/  @!P5 LEA.HI.X R199, R165.reuse, R195.reuse, R164.reuse, 0x1, P2 ;  /* 0x000000c3a5c7d211 */ /* 0x1c0fe400010f0ca4 */
[CC--:B------:R-:W-:Y:S02]  /*8960*/  @!P4 LEA R34, P1, R165.reuse, R194.reuse, 0x1 ;  /* 0x000000c2a522c211 */ /* 0x0c0fe400078208ff */
[----:B------:R-:W-:Y:S01]  /*8970*/  @P6 STS.128 [R246+0x10800], RZ ;  /* 0x010800fff6006388 */ /* 0x000fe20000000c00 */
[CC--:B------:R-:W-:Y:S02]  /*8980*/  @!P3 LEA R30, P0, R165.reuse, R194.reuse, 0x1 ;  /* 0x000000c2a51eb211 */ /* 0x0c0fe400078008ff */
[CCC-:B------:R-:W-:Y:S02]  /*8990*/  @!P4 LEA.HI.X R35, R165.reuse, R195.reuse, R164.reuse, 0x1, P1 ;  /* 0x000000c3a523c211 */ /* 0x1c0fe400008f0ca4 */
[----:B------:R-:W-:Y:S01]  /*89a0*/  @!PT LDS RZ, [RZ] ;  /* 0x00000000fffff984 */ /* 0x000fe20000000800 */
[----:B------:R-:W-:Y:S01]  /*89b0*/  @!PT LDS RZ, [RZ] ;  /* 0x00000000fffff984 */ /* 0x000fe20000000800 */
[----:B------:R-:W-:Y:S01]  /*89c0*/  @!PT LDS RZ, [RZ] ;  /* 0x00000000fffff984 */ /* 0x000fe20000000800 */
[----:B------:R2:W-:Y:S01]  /*89d0*/  @!P6 LDGSTS.E.BYPASS.LTC128B.128 [R246+0x10800], [R26.64] ;  /* 0x108000001af6efae */ /* 0x0005e2000b901d5e */
[CC--:B------:R-:W-:Y:S02]  /*89e0*/  @!P3 LEA.HI.X R31, R165.reuse, R195.reuse, R164, 0x1, P0 ;  /* 0x000000c3a51fb211 */ /* 0x0c0fe400000f0ca4 */
[----:B------:R-:W-:Y:S02]  /*89f0*/  IADD3 R166, P2, R165, UR20, RZ ;  /* 0x00000014a5a67c10 */ /* 0x000fe4000ff5e0ff */
[----:B------:R-:W-:Y:S02]  /*8a00*/  @P5 STS.128 [R246+0x12800], RZ ;  /* 0x012800fff6005388 */ /* 0x000fe40000000c00 */
[-C--:B------:R-:W-:Y:S02]  /*8a10*/  @!P6 LEA R210, P0, R166, R194.reuse, 0x1 ;  /* 0x000000c2a6d2e211 */ /* 0x080fe400078008ff */
[----:B------:R-:W-:Y:S01]  /*8a20*/  IADD3.X R164, R164, UR19, RZ, P2, !PT ;  /* 0x00000013a4a47c10 */ /* 0x000fe200097fe4ff */
[----:B------:R-:W-:Y:S01]  /*8a30*/  @!PT LDS RZ, [RZ] ;  /* 0x00000000fffff984 */ /* 0x000fe20000000800 */
[----:B------:R-:W-:Y:S01]  /*8a40*/  @!PT LDS RZ, [RZ] ;  /* 0x00000000fffff984 */ /* 0x000fe20000000800 */
[----:B------:R-:W-:Y:S01]  /*8a50*/  @!PT LDS RZ, [RZ] ;  /* 0x00000000fffff984 */ /* 0x000fe20000000800 */
[----:B------:R3:W-:Y:S01]  /*8a60*/  @!P5 LDGSTS.E.BYPASS.LTC128B.128 [R246+0x12800], [R18.64+0x80] ;  /* 0x1280008012f6dfae */ /* 0x0007e2000b901d5e */
[CC--:B------:R-:W-:Y:S02]  /*8a70*/  @!P5 LEA R206, P2, R166.reuse, R194.reuse, 0x1 ;  /* 0x000000c2a6ced211 */ /* 0x0c0fe400078408ff */
[CCC-:B------:R-:W-:Y:S02]  /*8a80*/  @!P6 LEA.HI.X R211, R166.reuse, R195.reuse, R164.reuse, 0x1, P0 ;  /* 0x000000c3a6d3e211 */ /* 0x1c0fe400000f0ca4 */
[----:B------:R-:W-:Y:S01]  /*8a90*/  @P4 STS.128 [R246+0x14800], RZ ;  /* 0x014800fff6004388 */ /* 0x000fe20000000c00 */
[CCC-:B------:R-:W-:Y:S02]  /*8aa0*/  @!P5 LEA.HI.X R207, R166.reuse, R195.reuse, R164.reuse, 0x1, P2 ;  /* 0x000000c3a6cfd211 */ /* 0x1c0fe400010f0ca4 */
[CC--:B------:R-:W-:Y:S02]  /*8ab0*/  @!P4 LEA R202, P1, R166.reuse, R194.reuse, 0x1 ;  /* 0x000000c2a6cac211 */ /* 0x0c0fe400078208ff */
[----:B------:R-:W-:Y:S01]  /*8ac0*/  @!PT LDS RZ, [RZ] ;  /* 0x00000000fffff984 */ /* 0x000fe20000000800 */
[----:B------:R-:W-:Y:S01]  /*8ad0*/  @!PT LDS RZ, [RZ] ;  /* 0x00000000fffff984 */ /* 0x000fe20000000800 */
[----:B------:R-:W-:Y:S01]  /*8ae0*/  @!PT LDS RZ, [RZ] ;  /* 0x00000000fffff984 */ /* 0x000fe20000000800 */
[----:B------:R4:W-:Y:S01]  /*8af0*/  @!P4 LDGSTS.E.BYPASS.LTC128B.128 [R246+0x14800], [R14.64+0x100] ;  /* 0x148001000ef6cfae */ /* 0x0009e2000b901d5e */
[C---:B------:R-:W-:Y:S02]  /*8b00*/  @!P3 LEA R214, P0, R166.reuse, R194, 0x1 ;  /* 0x000000c2a6d6b211 */ /* 0x040fe400078008ff */
[CCC-:B------:R-:W-:Y:S02]  /*8b10*/  @!P4 LEA.HI.X R203, R166.reuse, R195.reuse, R164.reuse, 0x1, P1 ;  /* 0x000000c3a6cbc211 */ /* 0x1c0fe400008f0ca4 */
[----:B------:R-:W-:Y:S01]  /*8b20*/  @P3 STS.128 [R246+0x16800], RZ ;  /* 0x016800fff6003388 */ /* 0x000fe20000000c00 */
[----:B------:R-:W-:Y:S02]  /*8b30*/  @!P3 LEA.HI.X R215, R166, R195, R164, 0x1, P0 ;  /* 0x000000c3a6d7b211 */ /* 0x000fe400000f0ca4 */
[----:B------:R-:W-:Y:S02]  /*8b40*/  PLOP3.LUT P0, PT, PT, PT, UP2, 0x80, 0x0 ;  /* 0x000000000000781c */ /* 0x000fe40003f0f028 */
[----:B------:R-:W-:Y:S01]  /*8b50*/  @!PT LDS RZ, [RZ] ;  /* 0x00000000fffff984 */ /* 0x000fe20000000800 */
[----:B------:R-:W-:Y:S01]  /*8b60*/  @!PT LDS RZ, [RZ] ;  /* 0x00000000fffff984 */ /* 0x000fe20000000800 */
[----:B------:R-:W-:Y:S01]  /*8b70*/  @!PT LDS RZ, [RZ] ;  /* 0x00000000fffff984 */ /* 0x000fe20000000800 */
[----:B------:R5:W-:Y:S05]  /*8b80*/  @!P3 LDGSTS.E.BYPASS.LTC128B.128 [R246+0x16800], [R10.64+0x180] ;  /* 0x168001800af6bfae */ /* 0x000bea000b901d5e */
[----:B------:R-:W-:Y:S05]  /*8b90*/  @P6 STS.128 [R246+0x11000], RZ ;  /* 0x011000fff6006388 */ /* 0x000fea0000000c00 */
[----:B------:R-:W-:Y:S01]  /*8ba0*/  @!PT LDS RZ, [RZ] ;  /* 0x00000000fffff984 */ /* 0x000fe20000000800 */
[----:B------:R-:W-:Y:S01]  /*8bb0*/  @!PT LDS RZ, [RZ] ;  /* 0x00000000fffff984 */ /* 0x000fe20000000800 */
[----:B------:R-:W-:Y:S01]  /*8bc0*/  @!PT LDS RZ, [RZ] ;  /* 0x00000000fffff984 */ /* 0x000fe20000000800 */
[----:B------:R1:W-:Y:S05]  /*8bd0*/  @!P6 LDGSTS.E.BYPASS.LTC128B.128 [R246+0x11000], [R22.64] ;  /* 0x1100000016f6efae */ /* 0x0003ea000b901d5e */
[----:B------:R-:W-:Y:S05]  /*8be0*/  @P5 STS.128 [R246+0x13000], RZ ;  /* 0x013000fff6005388 */ /* 0x000fea0000000c00 */
        /* <DEDUP_REMOVED lines=34> */
[----:B------:R-:W-:Y:S05]  /*8e10*/  LDSM.16.M88.4 R168, [R242] ;  /* 0x00000000f2a8783b */ /* 0x000fea0000000200 */
[----:B------:R-:W2:Y:S05]  /*8e20*/  LDSM.16.M88.4 R172, [R241+0x8000] ;  /* 0x00800000f1ac783b */ /* 0x000eaa0000000200 */
[----:B------:R-:W4:Y:S05]  /*8e30*/  LDSM.16.M88.4 R176, [R241+0x8800] ;  /* 0x00880000f1b0783b */ /* 0x000f2a0000000200 */
[----:B------:R-:W3:Y:S05]  /*8e40*/  LDSM.16.M88.4 R180, [R241+0x9000] ;  /* 0x00900000f1b4783b */ /* 0x000eea0000000200 */
[----:B------:R-:W0:Y:S05]  /*8e50*/  LDGDEPBAR ;  /* 0x00000000000079af */ /* 0x000e2a0000000000 */
[----:B------:R-:W3:Y:S05]  /*8e60*/  LDSM.16.M88.4 R184, [R241+0x9800] ;  /* 0x00980000f1b8783b */ /* 0x000eea0000000200 */
[----:B------:R-:W-:Y:S05]  /*8e70*/  LDSM.16.M88.4 R188, [R240] ;  /* 0x00000000f0bc783b */ /* 0x000fea0000000200 */
[----:B------:R-:W3:Y:S05]  /*8e80*/  LDSM.16.M88.4 R192, [R239] ;  /* 0x00000000efc0783b */ /* 0x000eea0000000200 */
[----:B-1----:R-:W1:Y:S01]  /*8e90*/  LDSM.16.M88.4 R196, [R231] ;  /* 0x00000000e7c4783b */ /* 0x002e620000000200 */
[C---:B--2---:R-:W-:Y:S04]  /*8ea0*/  HMMA.16816.F32.BF16 R4, R168.reuse, R172, RZ ;  /* 0x000000aca804723c */ /* 0x044fe800000418ff */
[----:B------:R-:W2:Y:S05]  /*8eb0*/  LDSM.16.M88.4 R200, [R230] ;  /* 0x00000000e6c8783b */ /* 0x000eaa0000000200 */
[----:B------:R-:W1:Y:S01]  /*8ec0*/  LDSM.16.M88.4 R204, [R229] ;  /* 0x00000000e5cc783b */ /* 0x000e620000000200 */
[C---:B-----5:R-:W-:Y:S04]  /*8ed0*/  HMMA.16816.F32.BF16 R8, R168.reuse, R174, RZ ;  /* 0x000000aea808723c */ /* 0x060fe800000418ff */
[----:B------:R-:W-:Y:S04]  /*8ee0*/  LDSM.16.M88.4 R208, [R238] ;  /* 0x00000000eed0783b */ /* 0x000fe80000000200 */
[C---:B----4-:R-:W-:Y:S01]  /*8ef0*/  HMMA.16816.F32.BF16 R12, R168.reuse, R176, RZ ;  /* 0x000000b0a80c723c */ /* 0x050fe200000418ff */
[----:B------:R-:W4:Y:S05]  /*8f00*/  LDSM.16.M88.4 R212, [R235+0x8000] ;  /* 0x00800000ebd4783b */ /* 0x000f2a0000000200 */
[----:B------:R-:W-:Y:S02]  /*8f10*/  LDSM.16.M88.4 R172, [R235+0x9000] ;  /* 0x00900000ebac783b */ /* 0x000fe40000000200 */
[C---:B---3--:R-:W-:Y:S03]  /*8f20*/  HMMA.16816.F32.BF16 R16, R168.reuse, R178, RZ ;  /* 0x000000b2a810723c */ /* 0x048fe600000418ff */
[----:B------:R-:W-:Y:S05]  /*8f30*/  LDSM.16.M88.4 R176, [R235+0x9800] ;  /* 0x00980000ebb0783b */ /* 0x000fea0000000200 */
[C---:B------:R-:W-:Y:S08]  /*8f40*/  HMMA.16816.F32.BF16 R20, R168.reuse, R180, RZ ;  /* 0x000000b4a814723c */ /* 0x040ff000000418ff */
[C---:B------:R-:W-:Y:S01]  /*8f50*/  HMMA.16816.F32.BF16 R24, R168.reuse, R182, RZ ;  /* 0x000000b6a818723c */ /* 0x040fe200000418ff */
[----:B------:R-:W-:Y:S07]  /*8f60*/  LDSM.16.M88.4 R180, [R237] ;  /* 0x00000000edb4783b */ /* 0x000fee0000000200 */
[C---:B------:R-:W-:Y:S08]  /*8f70*/  HMMA.16816.F32.BF16 R28, R168.reuse, R184, RZ ;  /* 0x000000b8a81c723c */ /* 0x040ff000000418ff */
[----:B------:R-:W-:Y:S01]  /*8f80*/  HMMA.16816.F32.BF16 R32, R168, R186, RZ ;  /* 0x000000baa820723c */ /* 0x000fe200000418ff */
[----:B------:R-:W3:Y:S05]  /*8f90*/  LDSM.16.M88.4 R168, [R235+0x8800] ;  /* 0x00880000eba8783b */ /* 0x000eea0000000200 */
[----:B------:R-:W5:Y:S02]  /*8fa0*/  LDSM.16.M88.4 R184, [R228] ;  /* 0x00000000e4b8783b */ /* 0x000f640000000200 */
[C---:B------:R-:W-:Y:S08]  /*8fb0*/  HMMA.16816.F32.BF16 R4, R188.reuse, R192, R4 ;  /* 0x000000c0bc04723c */ /* 0x040ff00000041804 */
[C---:B------:R-:W-:Y:S01]  /*8fc0*/  HMMA.16816.F32.BF16 R8, R188.reuse, R194, R8 ;  /* 0x000000c2bc08723c */ /* 0x040fe20000041808 */
[----:B------:R-:W-:Y:S07]  /*8fd0*/  LDSM.16.M88.4 R192, [R228+0x1000] ;  /* 0x00100000e4c0783b */ /* 0x000fee0000000200 */
[C---:B-1----:R-:W-:Y:S08]  /*8fe0*/  HMMA.16816.F32.BF16 R12, R188.reuse, R196, R12 ;  /* 0x000000c4bc0c723c */ /* 0x042ff0000004180c */
[C---:B------:R-:W-:Y:S01]  /*8ff0*/  HMMA.16816.F32.BF16 R16, R188.reuse, R198, R16 ;  /* 0x000000c6bc10723c */ /* 0x040fe20000041810 */
[----:B------:R-:W-:Y:S07]  /*9000*/  LDSM.16.M88.4 R196, [R228+0x1800] ;  /* 0x00180000e4c4783b */ /* 0x000fee0000000200 */
[C---:B--2---:R-:W-:Y:S08]  /*9010*/  HMMA.16816.F32.BF16 R20, R188.reuse, R200, R20 ;  /* 0x000000c8bc14723c */ /* 0x044ff00000041814 */
[C---:B------:R-:W-:Y:S01]  /*9020*/  HMMA.16816.F32.BF16 R24, R188.reuse, R202, R24 ;  /* 0x000000cabc18723c */ /* 0x040fe20000041818 */
[----:B------:R-:W-:Y:S07]  /*9030*/  LDSM.16.M88.4 R200, [R242+0x2000] ;  /* 0x00200000f2c8783b */ /* 0x000fee0000000200 */
[C---:B------:R-:W-:Y:S08]  /*9040*/  HMMA.16816.F32.BF16 R28, R188.reuse, R204, R28 ;  /* 0x000000ccbc1c723c */ /* 0x040ff0000004181c */
[----:B------:R-:W-:Y:S01]  /*9050*/  HMMA.16816.F32.BF16 R32, R188, R206, R32 ;  /* 0x000000cebc20723c */ /* 0x000fe20000041820 */
[----:B------:R-:W1:Y:S05]  /*9060*/  LDSM.16.M88.4 R188, [R228+0x800] ;  /* 0x00080000e4bc783b */ /* 0x000e6a0000000200 */
[----:B------:R-:W2:Y:S02]  /*9070*/  LDSM.16.M88.4 R204, [R241+0xa000] ;  /* 0x00a00000f1cc783b */ /* 0x000ea40000000200 */
[C---:B----4-:R-:W-:Y:S08]  /*9080*/  HMMA.16816.F32.BF16 R4, R208.reuse, R212, R4 ;  /* 0x000000d4d004723c */ /* 0x050ff00000041804 */
[C---:B------:R-:W-:Y:S01]  /*9090*/  HMMA.16816.F32.BF16 R8, R208.reuse, R214, R8 ;  /* 0x000000d6d008723c */ /* 0x040fe20000041808 */
[----:B------:R-:W-:Y:S07]  /*90a0*/  LDSM.16.M88.4 R212, [R227] ;  /* 0x00000000e3d4783b */ /* 0x000fee0000000200 */
[C---:B---3--:R-:W-:Y:S08]  /*90b0*/  HMMA.16816.F32.BF16 R12, R208.reuse, R168, R12 ;  /* 0x000000a8d00c723c */ /* 0x048ff0000004180c */
[C---:B------:R-:W-:Y:S01]  /*90c0*/  HMMA.16816.F32.BF16 R16, R208.reuse, R170, R16 ;  /* 0x000000aad010723c */ /* 0x040fe20000041810 */
[----:B------:R-:W3:Y:S07]  /*90d0*/  LDSM.16.M88.4 R168, [R241+0xa800] ;  /* 0x00a80000f1a8783b */ /* 0x000eee0000000200 */
[C---:B------:R-:W-:Y:S08]  /*90e0*/  HMMA.16816.F32.BF16 R20, R208.reuse, R172, R20 ;  /* 0x000000acd014723c */ /* 0x040ff00000041814 */
[C---:B------:R-:W-:Y:S01]  /*90f0*/  HMMA.16816.F32.BF16 R24, R208.reuse, R174, R24 ;  /* 0x000000aed018723c */ /* 0x040fe20000041818 */
[----:B------:R-:W4:Y:S07]  /*9100*/  LDSM.16.M88.4 R172, [R241+0xb000] ;  /* 0x00b00000f1ac783b */ /* 0x000f2e0000000200 */
[C---:B------:R-:W-:Y:S08]  /*9110*/  HMMA.16816.F32.BF16 R28, R208.reuse, R176, R28 ;  /* 0x000000b0d01c723c */ /* 0x040ff0000004181c */
[----:B------:R-:W-:Y:S01]  /*9120*/  HMMA.16816.F32.BF16 R32, R208, R178, R32 ;  /* 0x000000b2d020723c */ /* 0x000fe20000041820 */
[----:B------:R-:W2:Y:S05]  /*9130*/  LDSM.16.M88.4 R176, [R241+0xb800] ;  /* 0x00b80000f1b0783b */ /* 0x000eaa0000000200 */
[----:B------:R-:W2:Y:S02]  /*9140*/  LDSM.16.M88.4 R208, [R240+0x2000] ;  /* 0x00200000f0d0783b */ /* 0x000ea40000000200 */
[C---:B-----5:R-:W-:Y:S08]  /*9150*/  HMMA.16816.F32.BF16 R4, R180.reuse, R184, R4 ;  /* 0x000000b8b404723c */ /* 0x060ff00000041804 */
[C---:B------:R-:W-:Y:S01]  /*9160*/  HMMA.16816.F32.BF16 R8, R180.reuse, R186, R8 ;  /* 0x000000bab408723c */ /* 0x040fe20000041808 */
[----:B------:R-:W-:Y:S07]  /*9170*/  LDSM.16.M88.4 R184, [R225] ;  /* 0x00000000e1b8783b */ /* 0x000fee0000000200 */
[C---:B-1----:R-:W-:Y:S08]  /*9180*/  HMMA.16816.F32.BF16 R12, R180.reuse, R188, R12 ;  /* 0x000000bcb40c723c */ /* 0x042ff0000004180c */
[C---:B------:R-:W-:Y:S01]  /*9190*/  HMMA.16816.F32.BF16 R16, R180.reuse, R190, R16 ;  /* 0x000000beb410723c */ /* 0x040fe20000041810 */
[----:B------:R-:W-:Y:S07]  /*91a0*/  LDSM.16.M88.4 R188, [R224] ;  /* 0x00000000e0bc783b */ /* 0x000fee0000000200 */
[C---:B------:R-:W-:Y:S08]  /*91b0*/  HMMA.16816.F32.BF16 R20, R180.reuse, R192, R20 ;  /* 0x000000c0b414723c */ /* 0x040ff00000041814 */
[C---:B------:R-:W-:Y:S01]  /*91c0*/  HMMA.16816.F32.BF16 R24, R180.reuse, R194, R24 ;  /* 0x000000c2b418723c */ /* 0x040fe20000041818 */
[----:B------:R-:W-:Y:S07]  /*91d0*/  LDSM.16.M88.4 R192, [R238+0x2000] ;  /* 0x00200000eec0783b */ /* 0x000fee0000000200 */
[C---:B------:R-:W-:Y:S08]  /*91e0*/  HMMA.16816.F32.BF16 R28, R180.reuse, R196, R28 ;  /* 0x000000c4b41c723c */ /* 0x040ff0000004181c */
[----:B------:R-:W-:Y:S01]  /*91f0*/  HMMA.16816.F32.BF16 R32, R180, R198, R32 ;  /* 0x000000c6b420723c */ /* 0x000fe20000041820 */
[----:B------:R-:W1:Y:S05]  /*9200*/  LDSM.16.M88.4 R180, [R226] ;  /* 0x00000000e2b4783b */ /* 0x000e6a0000000200 */
[----:B------:R-:W5:Y:S02]  /*9210*/  LDSM.16.M88.4 R196, [R235+0xa000] ;  /* 0x00a00000ebc4783b */ /* 0x000f640000000200 */
[C---:B--2---:R-:W-:Y:S08]  /*9220*/  HMMA.16816.F32.BF16 R4, R200.reuse, R204, R4 ;  /* 0x000000ccc804723c */ /* 0x044ff00000041804 */
[C---:B------:R-:W-:Y:S01]  /*9230*/  HMMA.16816.F32.BF16 R8, R200.reuse, R206, R8 ;  /* 0x000000cec808723c */ /* 0x040fe20000041808 */
[----:B------:R-:W-:Y:S07]  /*9240*/  LDSM.16.M88.4 R204, [R228+0x2000] ;  /* 0x00200000e4cc783b */ /* 0x000fee0000000200 */
[C---:B---3--:R-:W-:Y:S08]  /*9250*/  HMMA.16816.F32.BF16 R12, R200.reuse, R168, R12 ;  /* 0x000000a8c80c723c */ /* 0x048ff0000004180c */
[C---:B------:R-:W-:Y:S01]  /*9260*/  HMMA.16816.F32.BF16 R16, R200.reuse, R170, R16 ;  /* 0x000000aac810723c */ /* 0x040fe20000041810 */
[----:B------:R-:W2:Y:S07]  /*9270*/  LDSM.16.M88.4 R168, [R235+0xa800] ;  /* 0x00a80000eba8783b */ /* 0x000eae0000000200 */
[C---:B----4-:R-:W-:Y:S08]  /*9280*/  HMMA.16816.F32.BF16 R20, R200.reuse, R172, R20 ;  /* 0x000000acc814723c */ /* 0x050ff00000041814 */
[C---:B------:R-:W-:Y:S01]  /*9290*/  HMMA.16816.F32.BF16 R24, R200.reuse, R174, R24 ;  /* 0x000000aec818723c */ /* 0x040fe20000041818 */
[----:B------:R-:W3:Y:S07]  /*92a0*/  LDSM.16.M88.4 R172, [R235+0xb000] ;  /* 0x00b00000ebac783b */ /* 0x000eee0000000200 */
[C---:B------:R-:W-:Y:S08]  /*92b0*/  HMMA.16816.F32.BF16 R28, R200.reuse, R176, R28 ;  /* 0x000000b0c81c723c */ /* 0x040ff0000004181c */
[----:B------:R-:W-:Y:S01]  /*92c0*/  HMMA.16816.F32.BF16 R32, R200, R178, R32 ;  /* 0x000000b2c820723c */ /* 0x000fe20000041820 */
[----:B------:R-:W4:Y:S05]  /*92d0*/  LDSM.16.M88.4 R176, [R235+0xb800] ;  /* 0x00b80000ebb0783b */ /* 0x000f2a0000000200 */
[----:B------:R-:W2:Y:S02]  /*92e0*/  LDSM.16.M88.4 R200, [R237+0x2000] ;  /* 0x00200000edc8783b */ /* 0x000ea40000000200 */
[C---:B------:R-:W-:Y:S08]  /*92f0*/  HMMA.16816.F32.BF16 R4, R208.reuse, R212, R4 ;  /* 0x000000d4d004723c */ /* 0x040ff00000041804 */
[C---:B------:R-:W-:Y:S01]  /*9300*/  HMMA.16816.F32.BF16 R8, R208.reuse, R214, R8 ;  /* 0x000000d6d008723c */ /* 0x040fe20000041808 */
[----:B------:R-:W-:Y:S07]  /*9310*/  LDSM.16.M88.4 R212, [R241+0xc000] ;  /* 0x00c00000f1d4783b */ /* 0x000fee0000000200 */
[C---:B-1----:R-:W-:Y:S08]  /*9320*/  HMMA.16816.F32.BF16 R12, R208.reuse, R180, R12 ;  /* 0x000000b4d00c723c */ /* 0x042ff0000004180c */
[C---:B------:R-:W-:Y:S01]  /*9330*/  HMMA.16816.F32.BF16 R16, R208.reuse, R182, R16 ;  /* 0x000000b6d010723c */ /* 0x040fe20000041810 */
[----:B------:R-:W1:Y:S07]  /*9340*/  LDSM.16.M88.4 R180, [R228+0x2800] ;  /* 0x00280000e4b4783b */ /* 0x000e6e0000000200 */
[C---:B------:R-:W-:Y:S08]  /*9350*/  HMMA.16816.F32.BF16 R20, R208.reuse, R184, R20 ;  /* 0x000000b8d014723c */ /* 0x040ff00000041814 */
[C---:B------:R-:W-:Y:S01]  /*9360*/  HMMA.16816.F32.BF16 R24, R208.reuse, R186, R24 ;  /* 0x000000bad018723c */ /* 0x040fe20000041818 */
[----:B------:R-:W1:Y:S07]  /*9370*/  LDSM.16.M88.4 R184, [R228+0x3000] ;  /* 0x00300000e4b8783b */ /* 0x000e6e0000000200 */
[C---:B------:R-:W-:Y:S08]  /*9380*/  HMMA.16816.F32.BF16 R28, R208.reuse, R188, R28 ;  /* 0x000000bcd01c723c */ /* 0x040ff0000004181c */
[----:B------:R-:W-:Y:S01]  /*9390*/  HMMA.16816.F32.BF16 R32, R208, R190, R32 ;  /* 0x000000bed020723c */ /* 0x000fe20000041820 */
[----:B------:R-:W1:Y:S05]  /*93a0*/  LDSM.16.M88.4 R188, [R228+0x3800] ;  /* 0x00380000e4bc783b */ /* 0x000e6a0000000200 */
[----:B------:R-:W1:Y:S02]  /*93b0*/  LDSM.16.M88.4 R208, [R242+0x4000] ;  /* 0x00400000f2d0783b */ /* 0x000e640000000200 */
[C---:B-----5:R-:W-:Y:S08]  /*93c0*/  HMMA.16816.F32.BF16 R4, R192.reuse, R196, R4 ;  /* 0x000000c4c004723c */ /* 0x060ff00000041804 */
[C---:B------:R-:W-:Y:S01]  /*93d0*/  HMMA.16816.F32.BF16 R8, R192.reuse, R198, R8 ;  /* 0x000000c6c008723c */ /* 0x040fe20000041808 */
[----:B------:R-:W-:Y:S07]  /*93e0*/  LDSM.16.M88.4 R196, [R223] ;  /* 0x00000000dfc4783b */ /* 0x000fee0000000200 */
[C---:B--2---:R-:W-:Y:S08]  /*93f0*/  HMMA.16816.F32.BF16 R12, R192.reuse, R168, R12 ;  /* 0x000000a8c00c723c */ /* 0x044ff0000004180c */
[C---:B------:R-:W-:Y:S01]  /*9400*/  HMMA.16816.F32.BF16 R16, R192.reuse, R170, R16 ;  /* 0x000000aac010723c */ /* 0x040fe20000041810 */
[----:B------:R-:W2:Y:S07]  /*9410*/  LDSM.16.M88.4 R168, [R241+0xc800] ;  /* 0x00c80000f1a8783b */ /* 0x000eae0000000200 */
[C---:B---3--:R-:W-:Y:S08]  /*9420*/  HMMA.16816.F32.BF16 R20, R192.reuse, R172, R20 ;  /* 0x000000acc014723c */ /* 0x048ff00000041814 */
[C---:B------:R-:W-:Y:S01]  /*9430*/  HMMA.16816.F32.BF16 R24, R192.reuse, R174, R24 ;  /* 0x000000aec018723c */ /* 0x040fe20000041818 */
[----:B------:R-:W3:Y:S07]  /*9440*/  LDSM.16.M88.4 R172, [R241+0xd000] ;  /* 0x00d00000f1ac783b */ /* 0x000eee0000000200 */
[C---:B----4-:R-:W-:Y:S08]  /*9450*/  HMMA.16816.F32.BF16 R28, R192.reuse, R176, R28 ;  /* 0x000000b0c01c723c */ /* 0x050ff0000004181c */
[----:B------:R-:W-:Y:S01]  /*9460*/  HMMA.16816.F32.BF16 R32, R192, R178, R32 ;  /* 0x000000b2c020723c */ /* 0x000fe20000041820 */
[----:B------:R-:W4:Y:S05]  /*9470*/  LDSM.16.M88.4 R176, [R241+0xd800] ;  /* 0x00d80000f1b0783b */ /* 0x000f2a0000000200 */
[----:B------:R-:W5:Y:S02]  /*9480*/  LDSM.16.M88.4 R192, [R240+0x4000] ;  /* 0x00400000f0c0783b */ /* 0x000f640000000200 */
[C---:B------:R-:W-:Y:S08]  /*9490*/  HMMA.16816.F32.BF16 R4, R200.reuse, R204, R4 ;  /* 0x000000ccc804723c */ /* 0x040ff00000041804 */
[C---:B------:R-:W-:Y:S01]  /*94a0*/  HMMA.16816.F32.BF16 R8, R200.reuse, R206, R8 ;  /* 0x000000cec808723c */ /* 0x040fe20000041808 */
[----:B------:R-:W-:Y:S07]  /*94b0*/  LDSM.16.M88.4 R204, [R235+0xc000] ;  /* 0x00c00000ebcc783b */ /* 0x000fee0000000200 */
[C---:B-1----:R-:W-:Y:S08]  /*94c0*/  HMMA.16816.F32.BF16 R12, R200.reuse, R180, R12 ;  /* 0x000000b4c80c723c */ /* 0x042ff0000004180c */
[C---:B------:R-:W-:Y:S01]  /*94d0*/  HMMA.16816.F32.BF16 R16, R200.reuse, R182, R16 ;  /* 0x000000b6c810723c */ /* 0x040fe20000041810 */
[----:B------:R-:W1:Y:S07]  /*94e0*/  LDSM.16.M88.4 R180, [R222] ;  /* 0x00000000deb4783b */ /* 0x000e6e0000000200 */
[C---:B------:R-:W-:Y:S08]  /*94f0*/  HMMA.16816.F32.BF16 R20, R200.reuse, R184, R20 ;  /* 0x000000b8c814723c */ /* 0x040ff00000041814 */
[C---:B------:R-:W-:Y:S01]  /*9500*/  HMMA.16816.F32.BF16 R24, R200.reuse, R186, R24 ;  /* 0x000000bac818723c */ /* 0x040fe20000041818 */
[----:B------:R-:W1:Y:S07]  /*9510*/  LDSM.16.M88.4 R184, [R221] ;  /* 0x00000000ddb8783b */ /* 0x000e6e0000000200 */
[C---:B------:R-:W-:Y:S08]  /*9520*/  HMMA.16816.F32.BF16 R28, R200.reuse, R188, R28 ;  /* 0x000000bcc81c723c */ /* 0x040ff0000004181c */
[----:B------:R-:W-:Y:S01]  /*9530*/  HMMA.16816.F32.BF16 R32, R200, R190, R32 ;  /* 0x000000bec820723c */ /* 0x000fe20000041820 */
[----:B------:R-:W1:Y:S05]  /*9540*/  LDSM.16.M88.4 R188, [R220] ;  /* 0x00000000dcbc783b */ /* 0x000e6a0000000200 */
[----:B------:R-:W1:Y:S02]  /*9550*/  LDSM.16.M88.4 R200, [R238+0x4000] ;  /* 0x00400000eec8783b */ /* 0x000e640000000200 */
[C---:B------:R-:W-:Y:S08]  /*9560*/  HMMA.16816.F32.BF16 R4, R208.reuse, R212, R4 ;  /* 0x000000d4d004723c */ /* 0x040ff00000041804 */
[C---:B------:R-:W-:Y:S01]  /*9570*/  HMMA.16816.F32.BF16 R8, R208.reuse, R214, R8 ;  /* 0x000000d6d008723c */ /* 0x040fe20000041808 */
[----:B------:R-:W-:Y:S07]  /*9580*/  LDSM.16.M88.4 R212, [R228+0x4000] ;  /* 0x00400000e4d4783b */ /* 0x000fee0000000200 */
        /* <DEDUP_REMOVED lines=9> */
[----:B------:R-:W2:Y:S02]  /*9620*/  LDSM.16.M88.4 R208, [R237+0x4000] ;  /* 0x00400000edd0783b */ /* 0x000ea40000000200 */
[C---:B-----5:R-:W-:Y:S08]  /*9630*/  HMMA.16816.F32.BF16 R4, R192.reuse, R196, R4 ;  /* 0x000000c4c004723c */ /* 0x060ff00000041804 */
[C---:B------:R-:W-:Y:S01]  /*9640*/  HMMA.16816.F32.BF16 R8, R192.reuse, R198, R8 ;  /* 0x000000c6c008723c */ /* 0x040fe20000041808 */
[----:B------:R-:W-:Y:S07]  /*9650*/  LDSM.16.M88.4 R196, [R241+0xe000] ;  /* 0x00e00000f1c4783b */ /* 0x000fee0000000200 */
[C---:B-1----:R-:W-:Y:S08]  /*9660*/  HMMA.16816.F32.BF16 R12, R192.reuse, R180, R12 ;  /* 0x000000b4c00c723c */ /* 0x042ff0000004180c */
[C---:B------:R-:W-:Y:S01]  /*9670*/  HMMA.16816.F32.BF16 R16, R192.reuse, R182, R16 ;  /* 0x000000b6c010723c */ /* 0x040fe20000041810 */
[----:B------:R-:W1:Y:S07]  /*9680*/  LDSM.16.M88.4 R180, [R228+0x4800] ;  /* 0x00480000e4b4783b */ /* 0x000e6e0000000200 */
[C---:B------:R-:W-:Y:S08]  /*9690*/  HMMA.16816.F32.BF16 R20, R192.reuse, R184, R20 ;  /* 0x000000b8c014723c */ /* 0x040ff00000041814 */
[C---:B------:R-:W-:Y:S01]  /*96a0*/  HMMA.16816.F32.BF16 R24, R192.reuse, R186, R24 ;  /* 0x000000bac018723c */ /* 0x040fe20000041818 */
[----:B------:R-:W5:Y:S07]  /*96b0*/  LDSM.16.M88.4 R184, [R228+0x5000] ;  /* 0x00500000e4b8783b */ /* 0x000f6e0000000200 */
[C---:B------:R-:W-:Y:S08]  /*96c0*/  HMMA.16816.F32.BF16 R28, R192.reuse, R188, R28 ;  /* 0x000000bcc01c723c */ /* 0x040ff0000004181c */
[----:B------:R-:W-:Y:S01]  /*96d0*/  HMMA.16816.F32.BF16 R32, R192, R190, R32 ;  /* 0x000000bec020723c */ /* 0x000fe20000041820 */
[----:B------:R-:W1:Y:S05]  /*96e0*/  LDSM.16.M88.4 R188, [R228+0x5800] ;  /* 0x00580000e4bc783b */ /* 0x000e6a0000000200 */
[----:B------:R-:W1:Y:S02]  /*96f0*/  LDSM.16.M88.4 R192, [R242+0x6000] ;  /* 0x00600000f2c0783b */ /* 0x000e640000000200 */
[C---:B------:R-:W-:Y:S08]  /*9700*/  HMMA.16816.F32.BF16 R4, R200.reuse, R204, R4 ;  /* 0x000000ccc804723c */ /* 0x040ff00000041804 */
        /* <DEDUP_REMOVED lines=17> */
[----:B------:R-:W1:Y:S07]  /*9820*/  LDSM.16.M88.4 R180, [R218] ;  /* 0x00000000dab4783b */ /* 0x000e6e0000000200 */
[C---:B-----5:R-:W-:Y:S08]  /*9830*/  HMMA.16816.F32.BF16 R20, R208.reuse, R184, R20 ;  /* 0x000000b8d014723c */ /* 0x060ff00000041814 */
[C---:B------:R-:W-:Y:S01]  /*9840*/  HMMA.16816.F32.BF16 R24, R208.reuse, R186, R24 ;  /* 0x000000bad018723c */ /* 0x040fe20000041818 */
[----:B------:R-:W5:Y:S07]  /*9850*/  LDSM.16.M88.4 R184, [R217] ;  /* 0x00000000d9b8783b */ /* 0x000f6e0000000200 */
        /* <DEDUP_REMOVED lines=18> */
[C---:B------:R-:W-:Y:S08]  /*9980*/  HMMA.16816.F32.BF16 R8, R200.reuse, R206, R8 ;  /* 0x000000cec808723c */ /* 0x040ff00000041808 */
[C---:B-1----:R-:W-:Y:S08]  /*9990*/  HMMA.16816.F32.BF16 R12, R200.reuse, R180, R12 ;  /* 0x000000b4c80c723c */ /* 0x042ff0000004180c */
[C---:B------:R-:W-:Y:S08]  /*99a0*/  HMMA.16816.F32.BF16 R16, R200.reuse, R182, R16 ;  /* 0x000000b6c810723c */ /* 0x040ff00000041810 */
[C---:B-----5:R-:W-:Y:S08]  /*99b0*/  HMMA.16816.F32.BF16 R20, R200.reuse, R184, R20 ;  /* 0x000000b8c814723c */ /* 0x060ff00000041814 */
[C---:B------:R-:W-:Y:S08]  /*99c0*/  HMMA.16816.F32.BF16 R24, R200.reuse, R186, R24 ;  /* 0x000000bac818723c */ /* 0x040ff00000041818 */
[C---:B------:R-:W-:Y:S08]  /*99d0*/  HMMA.16816.F32.BF16 R28, R200.reuse, R188, R28 ;  /* 0x000000bcc81c723c */ /* 0x040ff0000004181c */
[----:B------:R-:W-:Y:S08]  /*99e0*/  HMMA.16816.F32.BF16 R32, R200, R190, R32 ;  /* 0x000000bec820723c */ /* 0x000ff00000041820 */
[C---:B------:R-:W-:Y:S08]  /*99f0*/  HMMA.16816.F32.BF16 R4, R208.reuse, R212, R4 ;  /* 0x000000d4d004723c */ /* 0x040ff00000041804 */
[C---:B------:R-:W-:Y:S08]  /*9a00*/  HMMA.16816.F32.BF16 R8, R208.reuse, R214, R8 ;  /* 0x000000d6d008723c */ /* 0x040ff00000041808 */
[C---:B--2---:R-:W-:Y:S08]  /*9a10*/  HMMA.16816.F32.BF16 R12, R208.reuse, R168, R12 ;  /* 0x000000a8d00c723c */ /* 0x044ff0000004180c */
[C---:B------:R-:W-:Y:S01]  /*9a20*/  HMMA.16816.F32.BF16 R16, R208.reuse, R170, R16 ;  /* 0x000000aad010723c */ /* 0x040fe20000041810 */
[----:B------:R-:W1:Y:S07]  /*9a30*/  LDSM.16.M88.4 R168, [R228+0x6800] ;  /* 0x00680000e4a8783b */ /* 0x000e6e0000000200 */
[C---:B---3--:R-:W-:Y:S08]  /*9a40*/  HMMA.16816.F32.BF16 R20, R208.reuse, R172, R20 ;  /* 0x000000acd014723c */ /* 0x048ff00000041814 */
[C---:B------:R-:W-:Y:S01]  /*9a50*/  HMMA.16816.F32.BF16 R24, R208.reuse, R174, R24 ;  /* 0x000000aed018723c */ /* 0x040fe20000041818 */
[----:B------:R-:W2:Y:S07]  /*9a60*/  LDSM.16.M88.4 R172, [R228+0x7000] ;  /* 0x00700000e4ac783b */ /* 0x000eae0000000200 */
[C---:B----4-:R-:W-:Y:S08]  /*9a70*/  HMMA.16816.F32.BF16 R28, R208.reuse, R176, R28 ;  /* 0x000000b0d01c723c */ /* 0x050ff0000004181c */
[----:B------:R-:W-:Y:S08]  /*9a80*/  HMMA.16816.F32.BF16 R32, R208, R178, R32 ;  /* 0x000000b2d020723c */ /* 0x000ff00000041820 */
[C---:B------:R-:W-:Y:S08]  /*9a90*/  HMMA.16816.F32.BF16 R4, R192.reuse, R196, R4 ;  /* 0x000000c4c004723c */ /* 0x040ff00000041804 */
[C---:B------:R-:W-:Y:S08]  /*9aa0*/  HMMA.16816.F32.BF16 R8, R192.reuse, R198, R8 ;  /* 0x000000c6c008723c */ /* 0x040ff00000041808 */
[C---:B-1----:R-:W-:Y:S08]  /*9ab0*/  HMMA.16816.F32.BF16 R12, R192.reuse, R168, R12 ;  /* 0x000000a8c00c723c */ /* 0x042ff0000004180c */
[C---:B------:R-:W-:Y:S01]  /*9ac0*/  HMMA.16816.F32.BF16 R16, R192.reuse, R170, R16 ;  /* 0x000000aac010723c */ /* 0x040fe20000041810 */
[----:B------:R-:W1:Y:S01]  /*9ad0*/  LDSM.16.M88.4 R168, [R228+0x7800] ;  /* 0x00780000e4a8783b */ /* 0x000e620000000200 */
[----:B------:R-:W-:Y:S04]  /*9ae0*/  DEPBAR.LE SB0, 0x0 ;  /* 0x000080000000791a */ /* 0x000fe80000000000 */
[----:B------:R-:W-:Y:S01]  /*9af0*/  BAR.SYNC.DEFER_BLOCKING 0x0 ;  /* 0x0000000000007b1d */ /* 0x000fe20000010000 */
[----:B------:R-:W-:Y:S01]  /*9b00*/  FMUL.FTZ R164, R6, c[0x0][0x2ec] ;  /* 0x0000bb0006a47a20 */ /* 0x000fe20000410000 */
[C---:B--2---:R-:W-:Y:S04]  /*9b10*/  HMMA.16816.F32.BF16 R20, R192.reuse, R172, R20 ;  /* 0x000000acc014723c */ /* 0x044fe80000041814 */
[----:B------:R2:W3:Y:S01]  /*9b20*/  MUFU.TANH R187, R164 ;  /* 0x000000a400bb7308 */ /* 0x0004e20000002400 */
[----:B------:R-:W-:Y:S02]  /*9b30*/  FMUL.FTZ R166, R8, c[0x0][0x2ec] ;  /* 0x0000bb0008a67a20 */ /* 0x000fe40000410000 */
[----:B------:R-:W-:Y:S01]  /*9b40*/  FMUL.FTZ R165, R5, c[0x0][0x2ec] ;  /* 0x0000bb0005a57a20 */ /* 0x000fe20000410000 */
[C---:B------:R-:W-:Y:S04]  /*9b50*/  HMMA.16816.F32.BF16 R24, R192.reuse, R174, R24 ;  /* 0x000000aec018723c */ /* 0x040fe80000041818 */
[----:B------:R-:W-:Y:S02]  /*9b60*/  FMUL.FTZ R199, R9, c[0x0][0x2ec] ;  /* 0x0000bb0009c77a20 */ /* 0x000fe40000410000 */
[----:B------:R4:W3:Y:S01]  /*9b70*/  MUFU.TANH R181, R166 ;  /* 0x000000a600b57308 */ /* 0x0008e20000002400 */
[----:B------:R-:W-:Y:S02]  /*9b80*/  FMUL.FTZ R198, R4, c[0x0][0x2ec] ;  /* 0x0000bb0004c67a20 */ /* 0x000fe40000410000 */
[----:B------:R-:W-:Y:S03]  /*9b90*/  FMUL.FTZ R197, R7, c[0x0][0x2ec] ;  /* 0x0000bb0007c57a20 */ /* 0x000fe60000410000 */
[----:B------:R-:W-:Y:S02]  /*9ba0*/  FMUL.FTZ R14, R14, c[0x0][0x2ec] ;  /* 0x0000bb000e0e7a20 */ /* 0x000fe40000410000 */
[----:B------:R-:W-:Y:S02]  /*9bb0*/  FMUL.FTZ R15, R15, c[0x0][0x2ec] ;  /* 0x0000bb000f0f7a20 */ /* 0x000fe40000410000 */
[----:B------:R5:W3:Y:S01]  /*9bc0*/  MUFU.TANH R182, R165 ;  /* 0x000000a500b67308 */ /* 0x000ae20000002400 */
[----:B------:R-:W-:Y:S02]  /*9bd0*/  FMUL.FTZ R17, R17, c[0x0][0x2ec] ;  /* 0x0000bb0011117a20 */ /* 0x000fe40000410000 */
[----:B------:R-:W-:Y:S02]  /*9be0*/  FMUL.FTZ R21, R21, c[0x0][0x2ec] ;  /* 0x0000bb0015157a20 */ /* 0x000fe40000410000 */
[----:B--2---:R-:W-:Y:S02]  /*9bf0*/  FMUL.FTZ R164, R11, c[0x0][0x2ec] ;  /* 0x0000bb000ba47a20 */ /* 0x004fe40000410000 */
[----:B------:R-:W-:Y:S01]  /*9c00*/  FMUL.FTZ R11, R16, c[0x0][0x2ec] ;  /* 0x0000bb00100b7a20 */ /* 0x000fe20000410000 */
[C---:B-1----:R-:W-:Y:S02]  /*9c10*/  HMMA.16816.F32.BF16 R28, R192.reuse, R168, R28 ;  /* 0x000000a8c01c723c */ /* 0x042fe4000004181c */
[----:B------:R1:W2:Y:S01]  /*9c20*/  MUFU.TANH R9, R164 ;  /* 0x000000a400097308 */ /* 0x0002a20000002400 */
[----:B------:R-:W-:Y:S02]  /*9c30*/  FMUL.FTZ R214, R24, c[0x0][0x2ec] ;  /* 0x0000bb0018d67a20 */ /* 0x000fe40000410000 */
[----:B----4-:R-:W-:Y:S02]  /*9c40*/  FMUL.FTZ R166, R13, c[0x0][0x2ec] ;  /* 0x0000bb000da67a20 */ /* 0x010fe40000410000 */
[----:B------:R-:W-:Y:S01]  /*9c50*/  FMUL.FTZ R22, R22, c[0x0][0x2ec] ;  /* 0x0000bb0016167a20 */ /* 0x000fe20000410000 */
[----:B------:R-:W-:Y:S04]  /*9c60*/  HMMA.16816.F32.BF16 R32, R192, R170, R32 ;  /* 0x000000aac020723c */ /* 0x000fe80000041820 */
[----:B------:R4:W2:Y:S01]  /*9c70*/  MUFU.TANH R189, R166 ;  /* 0x000000a600bd7308 */ /* 0x0008a20000002400 */
[----:B------:R-:W-:Y:S02]  /*9c80*/  FMUL.FTZ R23, R23, c[0x0][0x2ec] ;  /* 0x0000bb0017177a20 */ /* 0x000fe40000410000 */
[----:B------:R-:W-:Y:S02]  /*9c90*/  FMUL.FTZ R25, R25, c[0x0][0x2ec] ;  /* 0x0000bb0019197a20 */ /* 0x000fe40000410000 */
[----:B-----5:R-:W-:Y:S03]  /*9ca0*/  FMUL.FTZ R165, R10, c[0x0][0x2ec] ;  /* 0x0000bb000aa57a20 */ /* 0x020fe60000410000 */
[----:B------:R-:W-:Y:S02]  /*9cb0*/  IMAD.MOV.U32 R194, RZ, RZ, R2 ;  /* 0x000000ffffc27224 */ /* 0x000fe400078e0002 */
[----:B------:R5:W2:Y:S01]  /*9cc0*/  MUFU.TANH R10, R165 ;  /* 0x000000a5000a7308 */ /* 0x000aa20000002400 */
[----:B------:R-:W-:Y:S02]  /*9cd0*/  IMAD.MOV.U32 R195, RZ, RZ, R3 ;  /* 0x000000ffffc37224 */ /* 0x000fe400078e0003 */
[----:B------:R-:W-:Y:S02]  /*9ce0*/  FMUL.FTZ R29, R29, c[0x0][0x2ec] ;  /* 0x0000bb001d1d7a20 */ /* 0x000fe40000410000 */
[----:B-1----:R-:W-:Y:S02]  /*9cf0*/  FMUL.FTZ R164, R20, c[0x0][0x2ec] ;  /* 0x0000bb0014a47a20 */ /* 0x002fe40000410000 */
[----:B------:R-:W-:Y:S02]  /*9d00*/  FMUL.FTZ R30, R30, c[0x0][0x2ec] ;  /* 0x0000bb001e1e7a20 */ /* 0x000fe40000410000 */
[----:B------:R-:W-:Y:S01]  /*9d10*/  FMUL.FTZ R31, R31, c[0x0][0x2ec] ;  /* 0x0000bb001f1f7a20 */ /* 0x000fe20000410000 */
[----:B------:R1:W1:Y:S01]  /*9d20*/  MUFU.TANH R213, R164 ;  /* 0x000000a400d57308 */ /* 0x0002620000002400 */
[----:B------:R-:W-:Y:S02]  /*9d30*/  FMUL.FTZ R35, R35, c[0x0][0x2ec] ;  /* 0x0000bb0023237a20 */ /* 0x000fe40000410000 */
[----:B----4-:R-:W-:Y:S07]  /*9d40*/  FMUL.FTZ R166, R18, c[0x0][0x2ec] ;  /* 0x0000bb0012a67a20 */ /* 0x010fee0000410000 */
[----:B------:R4:W2:Y:S01]  /*9d50*/  MUFU.TANH R173, R166 ;  /* 0x000000a600ad7308 */ /* 0x0008a20000002400 */
[----:B-----5:R-:W-:Y:S09]  /*9d60*/  FMUL.FTZ R165, R19, c[0x0][0x2ec] ;  /* 0x0000bb0013a57a20 */ /* 0x020ff20000410000 */
[----:B------:R5:W2:Y:S01]  /*9d70*/  MUFU.TANH R186, R198 ;  /* 0x000000c600ba7308 */ /* 0x000aa20000002400 */
[----:B-1----:R-:W-:Y:S09]  /*9d80*/  FMUL.FTZ R164, R28, c[0x0][0x2ec] ;  /* 0x0000bb001ca47a20 */ /* 0x002ff20000410000 */
[----:B------:R1:W1:Y:S01]  /*9d90*/  MUFU.TANH R183, R197 ;  /* 0x000000c500b77308 */ /* 0x0002620000002400 */
[----:B----4-:R-:W-:Y:S09]  /*9da0*/  FMUL.FTZ R166, R26, c[0x0][0x2ec] ;  /* 0x0000bb001aa67a20 */ /* 0x010ff20000410000 */
        /* <DEDUP_REMOVED lines=10> */
[----:B------:R4:W1:Y:S10]  /*9e50*/  MUFU.TANH R190, R14 ;  /* 0x0000000e00be7308 */ /* 0x0008740000002400 */
[----:B------:R4:W1:Y:S10]  /*9e60*/  MUFU.TANH R191, R15 ;  /* 0x0000000f00bf7308 */ /* 0x0008740000002400 */
[----:B------:R4:W1:Y:S10]  /*9e70*/  MUFU.TANH R179, R11 ;  /* 0x0000000b00b37308 */ /* 0x0008740000002400 */
[----:B------:R4:W1:Y:S10]  /*9e80*/  MUFU.TANH R178, R17 ;  /* 0x0000001100b27308 */ /* 0x0008740000002400 */
[----:B------:R4:W1:Y:S10]  /*9e90*/  MUFU.TANH R215, R21 ;  /* 0x0000001500d77308 */ /* 0x0008740000002400 */
[----:B------:R4:W1:Y:S10]  /*9ea0*/  MUFU.TANH R211, R22 ;  /* 0x0000001600d37308 */ /* 0x0008740000002400 */
[----:B------:R4:W1:Y:S10]  /*9eb0*/  MUFU.TANH R209, R23 ;  /* 0x0000001700d17308 */ /* 0x0008740000002400 */
[----:B------:R-:W1:Y:S10]  /*9ec0*/  MUFU.TANH R214, R214 ;  /* 0x000000d600d67308 */ /* 0x000e740000002400 */
[----:B------:R4:W1:Y:S10]  /*9ed0*/  MUFU.TANH R210, R25 ;  /* 0x0000001900d27308 */ /* 0x0008740000002400 */
[----:B------:R4:W1:Y:S10]  /*9ee0*/  MUFU.TANH R205, R165 ;  /* 0x000000a500cd7308 */ /* 0x0008740000002400 */
[----:B------:R4:W1:Y:S10]  /*9ef0*/  MUFU.TANH R206, R29 ;  /* 0x0000001d00ce7308 */ /* 0x0008740000002400 */
[----:B------:R4:W1:Y:S10]  /*9f00*/  MUFU.TANH R201, R30 ;  /* 0x0000001e00c97308 */ /* 0x0008740000002400 */
[----:B------:R4:W1:Y:S10]  /*9f10*/  MUFU.TANH R199, R31 ;  /* 0x0000001f00c77308 */ /* 0x0008740000002400 */
[----:B------:R-:W1:Y:S10]  /*9f20*/  MUFU.TANH R198, R198 ;  /* 0x000000c600c67308 */ /* 0x000e740000002400 */
[----:B------:R4:W1:Y:S10]  /*9f30*/  MUFU.TANH R197, R164 ;  /* 0x000000a400c57308 */ /* 0x0008740000002400 */
[----:B------:R-:W1:Y:S10]  /*9f40*/  MUFU.TANH R166, R166 ;  /* 0x000000a600a67308 */ /* 0x000e740000002400 */
[----:B------:R4:W1:Y:S01]  /*9f50*/  MUFU.TANH R165, R35 ;  /* 0x0000002300a57308 */ /* 0x0008620000002400 */
[----:B------:R-:W-:-:S05]  /*9f60*/  @!P0 BRA `(.L_x_780) ;  /* 0x00000c2000008947 */ /* 0x000fca0003800000 */
[----:B--23--:R-:W-:Y:S01]  /*9f70*/  ULDC.64 UR8, c[0x0][0x198] ;  /* 0x0000660000087ab9 */ /* 0x00cfe20000000a00 */
        /* <DEDUP_REMOVED lines=14> */
[----:B------:R-:W2:Y:S08]  /*a060*/  R2UR UR34, R3 ;  /* 0x00000000032273c2 */ /* 0x000eb000000e0000 */
[----:B------:R-:W3:Y:S01]  /*a070*/  R2UR UR32, R2 ;  /* 0x00000000022073c2 */ /* 0x000ee200000e0000 */
[----:B--2---:R-:W-:Y:S07]  /*a080*/  UIMAD.WIDE.U32 UR40, UR13, UR34, URZ ;  /* 0x000000220d2872a5 */ /* 0x004fee000f8e003f */
[----:B------:R-:W-:Y:S02]  /*a090*/  UMOV UR37, UR41 ;  /* 0x0000002900257c82 */ /* 0x000fe40008000000 */
[----:B---3--:R-:W-:Y:S02]  /*a0a0*/  UIMAD.WIDE.U32 UR38, UR13, UR32, URZ ;  /* 0x000000200d2672a5 */ /* 0x008fe4000f8e003f */
        /* <DEDUP_REMOVED lines=26> */
[----:B------:R-:W2:Y:S01]  /*a250*/  R2UR UR8, R6 ;  /* 0x00000000060873c2 */ /* 0x000ea200000e0000 */
[----:B------:R-:W-:Y:S02]  /*a260*/  LEA.HI.X.SX32 R7, R2, UR29, 0x2, P0 ;  /* 0x0000001d02077c11 */ /* 0x000fe400080f16ff */
[----:B------:R-:W-:Y:S04]  /*a270*/  LEA R12, P1, R4, UR28, 0x2 ;  /* 0x0000001c040c7c11 */ /* 0x000fe8000f8210ff */
[----:B------:R-:W-:Y:S01]  /*a280*/  LEA.HI.X.SX32 R13, R3, UR29, 0x2, P1 ;  /* 0x0000001d030d7c11 */ /* 0x000fe200088f16ff */
[----:B------:R-:W3:Y:S08]  /*a290*/  R2UR UR9, R7 ;  /* 0x00000000070973c2 */ /* 0x000ef000000e0000 */
[----:B------:R-:W5:Y:S08]  /*a2a0*/  R2UR UR32, R12 ;  /* 0x000000000c2073c2 */ /* 0x000f7000000e0000 */
[----:B------:R-:W4:Y:S02]  /*a2b0*/  R2UR UR33, R13 ;  /* 0x000000000d2173c2 */ /* 0x000f2400000e0000 */
[----:B--2-4-:R-:W-:Y:S01]  /*a2c0*/  MOV R14, UR8 ;  /* 0x00000008000e7c02 */ /* 0x014fe20008000f00 */
[----:B---3--:R-:W-:Y:S05]  /*a2d0*/  IMAD.U32 R15, RZ, RZ, UR9 ;  /* 0x00000009ff0f7e24 */ /* 0x008fea000f8e00ff */
[----:B------:R-:W2:Y:S01]  /*a2e0*/  LDG.E R3, [R14.64] ;  /* 0x0000001e0e037981 */ /* 0x000ea2000c1e1900 */
[----:B-----5:R-:W-:Y:S01]  /*a2f0*/  MOV R4, UR32 ;  /* 0x0000002000047c02 */ /* 0x020fe20008000f00 */
[----:B------:R-:W-:Y:S04]  /*a300*/  UIADD3 UR32, UR37, -UR35, URZ ;  /* 0x8000002325207290 */ /* 0x000fe8000fffe03f */
[----:B------:R-:W-:Y:S01]  /*a310*/  UIMAD UR32, UR32, UR10, -0x40 ;  /* 0xffffffc0202074a4 */ /* 0x000fe2000f8e020a */
[----:B------:R-:W-:Y:S03]  /*a320*/  IMAD.U32 R5, RZ, RZ, UR33 ;  /* 0x00000021ff057e24 */ /* 0x000fe6000f8e00ff */
        /* <DEDUP_REMOVED lines=17> */
.L_x_781:
[----:B------:R2:W-:Y:S01]  /*a440*/  @P6 STS.128 [R246+0x8000], RZ ;  /* 0x008000fff6006388 */ /* 0x0005e20000000c00 */
[CC--:B------:R-:W-:Y:S01]  /*a450*/  LEA R20, P0, R6.reuse, R252.reuse, 0x1 ;  /* 0x000000fc06147211 */ /* 0x0c0fe200078008ff */
[----:B------:R-:W-:Y:S01]  /*a460*/  UMOV UR6, UR8 ;  /* 0x0000000800067c82 */ /* 0x000fe20008000000 */
[C---:B------:R-:W-:Y:S01]  /*a470*/  IADD3 R5, P1, R6.reuse, UR24, RZ ;  /* 0x0000001806057c10 */ /* 0x040fe2000ff3e0ff */
[----:B------:R-:W-:Y:S01]  /*a480*/  UMOV UR7, UR9 ;  /* 0x0000000900077c82 */ /* 0x000fe20008000000 */
[-C--:B----4-:R-:W-:Y:S02]  /*a490*/  LEA.HI.X R21, R6, R251.reuse, R2, 0x1, P0 ;  /* 0x000000fb06157211 */ /* 0x090fe400000f0c02 */
        /* <DEDUP_REMOVED lines=9> */
[CCC-:B------:R-:W-:Y:S02]  /*a530*/  @!P6 LEA.HI.X R19, R5.reuse, R251.reuse, R4.reuse, 0x1, P1 ;  /* 0x000000fb0513e211 */ /* 0x1c0fe400008f0c04 */
[CC--:B------:R-:W-:Y:S01]  /*a540*/  @!P3 LEA R6, P1, R5.reuse, R252.reuse, 0x1 ;  /* 0x000000fc0506b211 */ /* 0x0c0fe200078208ff */
[----:B------:R-:W-:Y:S01]  /*a550*/  @!PT LDS RZ, [RZ] ;  /* 0x00000000fffff984 */ /* 0x000fe20000000800 */
[----:B------:R-:W-:Y:S01]  /*a560*/  @!PT LDS RZ, [RZ] ;  /* 0x00000000fffff984 */ /* 0x000fe20000000800 */
[----:B------:R-:W-:Y:S01]  /*a570*/  @!PT LDS RZ, [RZ] ;  /* 0x00000000fffff984 */ /* 0x000fe20000000800 */
[----:B------:R2:W-:Y:S01]  /*a580*/  @!P5 LDGSTS.E.BYPASS.LTC128B.128 [R246+0xa000], [R20.64+0x80] ;  /* 0x0a00008014f6dfae */ /* 0x0005e2000b901d5e */
[C---:B------:R-:W-:Y:S02]  /*a590*/  IADD3 R3, P2, R5.reuse, UR24, RZ ;  /* 0x0000001805037c10 */ /* 0x040fe4000ff5e0ff */
[-C--:B------:R-:W-:Y:S01]  /*a5a0*/  @!P3 LEA.HI.X R7, R5, R251.reuse, R4, 0x1, P1 ;  /* 0x000000fb0507b211 */ /* 0x080fe200008f0c04 */
[----:B------:R2:W-:Y:S01]  /*a5b0*/  @P4 STS.128 [R246+0xc000], RZ ;  /* 0x00c000fff6004388 */ /* 0x0005e20000000c00 */
[CC--:B------:R-:W-:Y:S02]  /*a5c0*/  @!P6 LEA R16, P0, R3.reuse, R252.reuse, 0x1 ;  /* 0x000000fc0310e211 */ /* 0x0c0fe400078008ff */
[-C--:B------:R-:W-:Y:S01]  /*a5d0*/  @!P4 LEA R24, P1, R3, R252.reuse, 0x1 ;  /* 0x000000fc0318c211 */ /* 0x080fe200078208ff */
[----:B------:R-:W-:Y:S01]  /*a5e0*/  @!PT LDS RZ, [RZ] ;  /* 0x00000000fffff984 */ /* 0x000fe20000000800 */
[----:B------:R-:W-:Y:S01]  /*a5f0*/  @!PT LDS RZ, [RZ] ;  /* 0x00000000fffff984 */ /* 0x000fe20000000800 */
[----:B------:R-:W-:Y:S01]  /*a600*/  @!PT LDS RZ, [RZ] ;  /* 0x00000000fffff984 */ /* 0x000fe20000000800 */
[----:B------:R2:W-:Y:S01]  /*a610*/  @!P4 LDGSTS.E.BYPASS.LTC128B.128 [R246+0xc000], [R20.64+0x100] ;  /* 0x0c00010014f6cfae */ /* 0x0005e2000b901d5e */
[----:B------:R-:W-:Y:S02]  /*a620*/  IADD3.X R2, R4, UR23, RZ, P2, !PT ;  /* 0x0000001704027c10 */ /* 0x000fe400097fe4ff */
[-C--:B------:R-:W-:Y:S01]  /*a630*/  @!P4 LEA R12, P2, R5, R252.reuse, 0x1 ;  /* 0x000000fc050cc211 */ /* 0x080fe200078408ff */
[----:B------:R2:W-:Y:S01]  /*a640*/  @P3 STS.128 [R246+0xe000], RZ ;  /* 0x00e000fff6003388 */ /* 0x0005e20000000c00 */
[-C--:B------:R-:W-:Y:S02]  /*a650*/  @!P6 LEA.HI.X R17, R3, R251.reuse, R2, 0x1, P0 ;  /* 0x000000fb0311e211 */ /* 0x080fe400000f0c02 */
[-C--:B------:R-:W-:Y:S01]  /*a660*/  @!P4 LEA.HI.X R13, R5, R251.reuse, R4, 0x1, P2 ;  /* 0x000000fb050dc211 */ /* 0x080fe200010f0c04 */
[----:B------:R-:W-:Y:S01]  /*a670*/  @!PT LDS RZ, [RZ] ;  /* 0x00000000fffff984 */ /* 0x000fe20000000800 */
[----:B------:R-:W-:Y:S01]  /*a680*/  @!PT LDS RZ, [RZ] ;  /* 0x00000000fffff984 */ /* 0x000fe20000000800 */
[----:B------:R-:W-:Y:S01]  /*a690*/  @!PT LDS RZ, [RZ] ;  /* 0x00000000fffff984 */ /* 0x000fe20000000800 */
[----:B------:R2:W-:Y:S01]  /*a6a0*/  @!P3 LDGSTS.E.BYPASS.LTC128B.128 [R246+0xe000], [R20.64+0x180] ;  /* 0x0e00018014f6bfae */ /* 0x0005e2000b901d5e */
        /* <DEDUP_REMOVED lines=19> */
[CC--:B------:R-:W-:Y:S01]  /*a7e0*/  @!P5 LEA R30, P2, R4.reuse, R252.reuse, 0x1 ;  /* 0x000000fc041ed211 */ /* 0x0c0fe200078408ff */
[----:B------:R2:W-:Y:S01]  /*a7f0*/  @P4 STS.128 [R246+0xc800], RZ ;  /* 0x00c800fff6004388 */ /* 0x0005e20000000c00 */
[CCC-:B------:R-:W-:Y:S02]  /*a800*/  @!P6 LEA.HI.X R33, R4.reuse, R251.reuse, R2.reuse, 0x1, P0 ;  /* 0x000000fb0421e211 */ /* 0x1c0fe400000f0c02 */
[CCC-:B------:R-:W-:Y:S01]  /*a810*/  @!P5 LEA.HI.X R31, R4.reuse, R251.reuse, R2.reuse, 0x1, P2 ;  /* 0x000000fb041fd211 */ /* 0x1c0fe200010f0c02 */
[----:B------:R-:W-:Y:S01]  /*a820*/  @!PT LDS RZ, [RZ] ;  /* 0x00000000fffff984 */ /* 0x000fe20000000800 */
[----:B------:R-:W-:Y:S01]  /*a830*/  @!PT LDS RZ, [RZ] ;  /* 0x00000000fffff984 */ /* 0x000fe20000000800 */
[----:B------:R-:W-:Y:S01]  /*a840*/  @!PT LDS RZ, [RZ] ;  /* 0x00000000fffff984 */ /* 0x000fe20000000800 */
[----:B------:R2:W-:Y:S01]  /*a850*/  @!P4 LDGSTS.E.BYPASS.LTC128B.128 [R246+0xc800], [R12.64+0x100] ;  /* 0x0c8001000cf6cfae */ /* 0x0005e2000b901d5e */
[CC--:B------:R-:W-:Y:S02]  /*a860*/  @!P4 LEA.HI.X R29, R4.reuse, R251.reuse, R2, 0x1, P1 ;  /* 0x000000fb041dc211 */ /* 0x0c0fe400008f0c02 */
[C---:B------:R-:W-:Y:S01]  /*a870*/  @!P3 LEA R34, P0, R4.reuse, R252, 0x1 ;  /* 0x000000fc0422b211 */ /* 0x040fe200078008ff */
[----:B------:R2:W-:Y:S01]  /*a880*/  @P3 STS.128 [R246+0xe800], RZ ;  /* 0x00e800fff6003388 */ /* 0x0005e20000000c00 */
[----:B------:R-:W-:Y:S02]  /*a890*/  IMAD.MOV.U32 R252, RZ, RZ, R20 ;  /* 0x000000fffffc7224 */ /* 0x000fe400078e0014 */
[----:B------:R-:W-:Y:S01]  /*a8a0*/  @!P3 LEA.HI.X R35, R4, R251, R2, 0x1, P0 ;  /* 0x000000fb0423b211 */ /* 0x000fe200000f0c02 */
[----:B------:R-:W-:Y:S01]  /*a8b0*/  @!PT LDS RZ, [RZ] ;  /* 0x00000000fffff984 */ /* 0x000fe20000000800 */
[----:B------:R-:W-:Y:S01]  /*a8c0*/  @!PT LDS RZ, [RZ] ;  /* 0x00000000fffff984 */ /* 0x000fe20000000800 */
[----:B------:R-:W-:Y:S01]  /*a8d0*/  @!PT LDS RZ, [RZ] ;  /* 0x00000000fffff984 */ /* 0x000fe20000000800 */
[----:B------:R2:W-:Y:S01]  /*a8e0*/  @!P3 LDGSTS.E.BYPASS.LTC128B.128 [R246+0xe800], [R6.64+0x180] ;  /* 0x0e80018006f6bfae */ /* 0x0005e2000b901d5e */
[----:B------:R-:W-:Y:S03]  /*a8f0*/  IMAD.MOV.U32 R251, RZ, RZ, R21 ;  /* 0x000000fffffb7224 */ /* 0x000fe600078e0015 */
        /* <DEDUP_REMOVED lines=41> */
.L_x_780:
[----:B--23--:R-:W-:Y:S01]  /*ab90*/  FMNMX.FTZ R3, R186, R167, !PT ;  /* 0x000000a7ba037209 */ /* 0x00cfe20007810000 */
[----:B----4-:R-:W-:Y:S01]  /*aba0*/  LDSM.16.MT88.4 R12, [R236+0x10000] ;  /* 0x01000000ec0c783b */ /* 0x010fe20000004200 */
        /* <DEDUP_REMOVED lines=9> */
[----:B------:R-:W-:Y:S04]  /*ac40*/  FMNMX.FTZ R3, R8, R3, !PT ;  /* 0x0000000308037209 */ /* 0x000fe80007810000 */
[----:B------:R-:W-:Y:S01]  /*ac50*/  FMNMX.FTZ R2, R196, R3, !PT ;  /* 0x00000003c4027209 */ /* 0x000fe20007810000 */
[----:B------:R-:W-:Y:S01]  /*ac60*/  LDSM.16.MT88.4 R28, [R233+0x10000] ;  /* 0x01000000e91c783b */ /* 0x000fe20000004200 */
[----:B------:R-:W-:Y:S02]  /*ac70*/  FMNMX.FTZ R3, R9, R4, !PT ;  /* 0x0000000409037209 */ /* 0x000fe40007810000 */
[----:B------:R-:W-:Y:S02]  /*ac80*/  FMNMX.FTZ R2, R189, R2, !PT ;  /* 0x00000002bd027209 */ /* 0x000fe40007810000 */
[----:B-1----:R-:W-:Y:S02]  /*ac90*/  FMNMX.FTZ R4, R190, R3, !PT ;  /* 0x00000003be047209 */ /* 0x002fe40007810000 */
[----:B------:R-:W-:Y:S01]  /*aca0*/  FMNMX.FTZ R3, R179, R2, !PT ;  /* 0x00000002b3037209 */ /* 0x000fe20007810000 */
[----:B------:R-:W2:Y:S01]  /*acb0*/  LDL.LU R212, [R1] ;  /* 0x0000000001d47983 */ /* 0x000ea20000300800 */
        /* <DEDUP_REMOVED lines=19> */
[----:B------:R-:W-:Y:S03]  /*adf0*/  FMNMX.FTZ R2, R166, R3, !PT ;  /* 0x00000003a6027209 */ /* 0x000fe60007810000 */
[----:B------:R-:W1:Y:S01]  /*ae00*/  SHFL.BFLY PT, R6, R5, 0x2, 0x1f ;  /* 0x0c401f0005067f89 */ /* 0x000e6200000e0000 */
[----:B------:R-:W-:Y:S07]  /*ae10*/  FMNMX.FTZ R7, R165, R2, !PT ;  /* 0x00000002a5077209 */ /* 0x000fee0007810000 */
[----:B------:R-:W3:Y:S01]  /*ae20*/  SHFL.BFLY PT, R2, R7, 0x2, 0x1f ;  /* 0x0c401f0007027f89 */ /* 0x000ee200000e0000 */
[----:B-1----:R-:W-:Y:S07]  /*ae30*/  FMNMX.FTZ R11, R5, R6, !PT ;  /* 0x00000006050b7209 */ /* 0x002fee0007810000 */
[----:B------:R-:W1:Y:S01]  /*ae40*/  SHFL.BFLY PT, R164, R11, 0x1, 0x1f ;  /* 0x0c201f000ba47f89 */ /* 0x000e6200000e0000 */
[----:B---3--:R-:W-:Y:S07]  /*ae50*/  FMNMX.FTZ R4, R7, R2, !PT ;  /* 0x0000000207047209 */ /* 0x008fee0007810000 */
[----:B------:R-:W3:Y:S01]  /*ae60*/  SHFL.BFLY PT, R3, R4, 0x1, 0x1f ;  /* 0x0c201f0004037f89 */ /* 0x000ee200000e0000 */
[----:B-1----:R-:W-:Y:S04]  /*ae70*/  FMNMX.FTZ R164, R11, R164, !PT ;  /* 0x000000a40ba47209 */ /* 0x002fe80007810000 */
[C---:B------:R-:W-:Y:S01]  /*ae80*/  FSETP.NEU.FTZ.AND P0, PT, R164.reuse, -INF , PT ;  /* 0xff800000a400780b */ /* 0x040fe20003f1d000 */
[C---:B------:R-:W-:Y:S02]  /*ae90*/  FMUL.FTZ R177, R164.reuse, c[0x0][0x23c] ;  /* 0x00008f00a4b17a20 */ /* 0x040fe40000410000 */
[----:B------:R-:W-:Y:S01]  /*aea0*/  FADD.FTZ R2, -R164, R167 ;  /* 0x000000a7a4027221 */ /* 0x000fe20000010100 */
[----:B---3--:R-:W-:Y:S01]  /*aeb0*/  FMNMX.FTZ R3, R4, R3, !PT ;  /* 0x0000000304037209 */ /* 0x008fe20007810000 */
[----:B------:R-:W3:Y:S01]  /*aec0*/  LDL.LU R167, [R1+0x4] ;  /* 0x0000040001a77983 */ /* 0x000ee20000300800 */
[----:B------:R-:W-:Y:S01]  /*aed0*/  FSEL R177, R177, RZ, P0 ;  /* 0x000000ffb1b17208 */ /* 0x000fe20000000000 */
[----:B------:R-:W-:Y:S01]  /*aee0*/  FMUL.FTZ R6, R2, c[0x0][0x23c] ;  /* 0x00008f0002067a20 */ /* 0x000fe20000410000 */
[C---:B------:R-:W-:Y:S01]  /*aef0*/  FSETP.NEU.FTZ.AND P0, PT, R3.reuse, -INF , PT ;  /* 0xff8000000300780b */ /* 0x040fe20003f1d000 */
[C---:B------:R-:W-:Y:S02]  /*af00*/  FMUL.FTZ R176, R3.reuse, c[0x0][0x23c] ;  /* 0x00008f0003b07a20 */ /* 0x040fe40000410000 */
[----:B------:R-:W-:Y:S01]  /*af10*/  FADD.FTZ R5, -R3, R0 ;  /* 0x0000000003057221 */ /* 0x000fe20000010100 */
[----:B------:R-:W1:Y:S01]  /*af20*/  MUFU.EX2 R2, R6 ;  /* 0x0000000600027308 */ /* 0x000e620000000800 */
[--C-:B------:R-:W-:Y:S01]  /*af30*/  FFMA.FTZ R186, R186, c[0x0][0x23c], -R177.reuse ;  /* 0x00008f00baba7a23 */ /* 0x100fe200000108b1 */
[----:B------:R-:W-:Y:S01]  /*af40*/  FSEL R176, R176, RZ, P0 ;  /* 0x000000ffb0b07208 */ /* 0x000fe20000000000 */
[--C-:B------:R-:W-:Y:S01]  /*af50*/  FFMA.FTZ R185, R182, c[0x0][0x23c], -R177.reuse ;  /* 0x00008f00b6b97a23 */ /* 0x100fe200000108b1 */
[----:B------:R-:W-:Y:S01]  /*af60*/  ISETP.LT.AND P0, PT, RZ, UR26, PT ;  /* 0x0000001aff007c0c */ /* 0x000fe2000bf01270 */
[--C-:B------:R-:W-:Y:S01]  /*af70*/  FFMA.FTZ R184, R181, c[0x0][0x23c], -R177.reuse ;  /* 0x00008f00b5b87a23 */ /* 0x100fe200000108b1 */
[----:B------:R-:W-:Y:S01]  /*af80*/  UMOV UR26, UR32 ;  /* 0x00000020001a7c82 */ /* 0x000fe20008000000 */
[--C-:B------:R-:W-:Y:S02]  /*af90*/  FFMA.FTZ R187, R187, c[0x0][0x23c], -R176.reuse ;  /* 0x00008f00bbbb7a23 */ /* 0x100fe400000108b0 */
[--C-:B------:R-:W-:Y:S01]  /*afa0*/  FFMA.FTZ R182, R183, c[0x0][0x23c], -R176.reuse ;  /* 0x00008f00b7b67a23 */ /* 0x100fe200000108b0 */
[----:B------:R-:W-:Y:S01]  /*afb0*/  MUFU.EX2 R186, R186 ;  /* 0x000000ba00ba7308 */ /* 0x000fe20000000800 */
[--C-:B------:R-:W-:Y:S02]  /*afc0*/  FFMA.FTZ R183, R8, c[0x0][0x23c], -R177.reuse ;  /* 0x00008f0008b77a23 */ /* 0x100fe400000108b1 */
[--C-:B------:R-:W-:Y:S02]  /*afd0*/  FFMA.FTZ R181, R10, c[0x0][0x23c], -R176.reuse ;  /* 0x00008f000ab57a23 */ /* 0x100fe400000108b0 */
[--C-:B------:R-:W-:Y:S02]  /*afe0*/  FFMA.FTZ R180, R9, c[0x0][0x23c], -R176.reuse ;  /* 0x00008f0009b47a23 */ /* 0x100fe400000108b0 */
[----:B------:R-:W-:Y:S02]  /*aff0*/  FMUL.FTZ R0, R5, c[0x0][0x23c] ;  /* 0x00008f0005007a20 */ /* 0x000fe40000410000 */
[--C-:B------:R-:W-:Y:S01]  /*b000*/  FFMA.FTZ R193, R179, c[0x0][0x23c], -R177.reuse ;  /* 0x00008f00b3c17a23 */ /* 0x100fe200000108b1 */
[----:B------:R-:W4:Y:S01]  /*b010*/  MUFU.EX2 R185, R185 ;  /* 0x000000b900b97308 */ /* 0x000f220000000800 */
[--C-:B------:R-:W-:Y:S02]  /*b020*/  FFMA.FTZ R192, R178, c[0x0][0x23c], -R177.reuse ;  /* 0x00008f00b2c07a23 */ /* 0x100fe400000108b1 */
[--C-:B------:R-:W-:Y:S02]  /*b030*/  FFMA.FTZ R188, R196, c[0x0][0x23c], -R177.reuse ;  /* 0x00008f00c4bc7a23 */ /* 0x100fe400000108b1 */
[C---:B-1----:R-:W-:Y:S02]  /*b040*/  FMUL.FTZ R4, R2.reuse, R160 ;  /* 0x000000a002047220 */ /* 0x042fe40000410000 */
[C---:B------:R-:W-:Y:S02]  /*b050*/  FMUL.FTZ R5, R2.reuse, R161 ;  /* 0x000000a102057220 */ /* 0x040fe40000410000 */
[C---:B------:R-:W-:Y:S01]  /*b060*/  FMUL.FTZ R8, R2.reuse, R156 ;  /* 0x0000009c02087220 */ /* 0x040fe20000410000 */
[----:B------:R-:W1:Y:S01]  /*b070*/  MUFU.EX2 R0, R0 ;  /* 0x0000000000007308 */ /* 0x000e620000000800 */
[C---:B------:R-:W-:Y:S02]  /*b080*/  FMUL.FTZ R9, R2.reuse, R157 ;  /* 0x0000009d02097220 */ /* 0x040fe40000410000 */
[C---:B------:R-:W-:Y:S02]  /*b090*/  FMUL.FTZ R16, R2.reuse, R148 ;  /* 0x0000009402107220 */ /* 0x040fe40000410000 */
[C---:B------:R-:W-:Y:S02]  /*b0a0*/  FMUL.FTZ R17, R2.reuse, R149 ;  /* 0x0000009502117220 */ /* 0x040fe40000410000 */
[C---:B------:R-:W-:Y:S02]  /*b0b0*/  FMUL.FTZ R24, R2.reuse, R140 ;  /* 0x0000008c02187220 */ /* 0x040fe40000410000 */
[C---:B------:R-:W-:Y:S01]  /*b0c0*/  FMUL.FTZ R25, R2.reuse, R141 ;  /* 0x0000008d02197220 */ /* 0x040fe20000410000 */
[----:B------:R-:W-:Y:S01]  /*b0d0*/  MUFU.EX2 R187, R187 ;  /* 0x000000bb00bb7308 */ /* 0x000fe20000000800 */
[C---:B------:R-:W-:Y:S02]  /*b0e0*/  FMUL.FTZ R32, R2.reuse, R132 ;  /* 0x0000008402207220 */ /* 0x040fe40000410000 */
[C---:B------:R-:W-:Y:S01]  /*b0f0*/  FMUL.FTZ R33, R2.reuse, R133 ;  /* 0x0000008502217220 */ /* 0x040fe20000410000 */
[----:B----4-:R-:W-:Y:S01]  /*b100*/  F2FP.BF16.PACK_AB R160, R185, R186 ;  /* 0x000000bab9a0723e */ /* 0x010fe200000010ff */
[--C-:B------:R-:W-:Y:S02]  /*b110*/  FFMA.FTZ R196, R173, c[0x0][0x23c], -R176.reuse ;  /* 0x00008f00adc47a23 */ /* 0x100fe400000108b0 */
[----:B------:R-:W-:Y:S01]  /*b120*/  LDSM.16.MT88.4 R172, [R234+0x14800] ;  /* 0x01480000eaac783b */ /* 0x000fe20000004200 */
[C---:B------:R-:W-:Y:S02]  /*b130*/  FMUL.FTZ R36, R2.reuse, R36 ;  /* 0x0000002402247220 */ /* 0x040fe40000410000 */
[----:B------:R-:W4:Y:S01]  /*b140*/  MUFU.EX2 R182, R182 ;  /* 0x000000b600b67308 */ /* 0x000f220000000800 */
[C---:B------:R-:W-:Y:S02]  /*b150*/  FMUL.FTZ R37, R2.reuse, R37 ;  /* 0x0000002502257220 */ /* 0x040fe40000410000 */
[----:B------:R-:W-:Y:S02]  /*b160*/  FMUL.FTZ R40, R2, R40 ;  /* 0x0000002802287220 */ /* 0x000fe40000410000 */
[C---:B-1----:R-:W-:Y:S02]  /*b170*/  FMUL.FTZ R6, R0.reuse, R162 ;  /* 0x000000a200067220 */ /* 0x042fe40000410000 */
[C---:B------:R-:W-:Y:S02]  /*b180*/  FMUL.FTZ R7, R0.reuse, R163 ;  /* 0x000000a300077220 */ /* 0x040fe40000410000 */
[C---:B------:R-:W-:Y:S01]  /*b190*/  FMUL.FTZ R10, R0.reuse, R158 ;  /* 0x0000009e000a7220 */ /* 0x040fe20000410000 */
[----:B------:R-:W-:Y:S01]  /*b1a0*/  MUFU.EX2 R184, R184 ;  /* 0x000000b800b87308 */ /* 0x000fe20000000800 */
[C---:B------:R-:W-:Y:S02]  /*b1b0*/  FMUL.FTZ R11, R0.reuse, R159 ;  /* 0x0000009f000b7220 */ /* 0x040fe40000410000 */
[C---:B------:R-:W-:Y:S01]  /*b1c0*/  FMUL.FTZ R18, R0.reuse, R150 ;  /* 0x0000009600127220 */ /* 0x040fe20000410000 */
[----:B------:R-:W-:Y:S01]  /*b1d0*/  LDSM.16.MT88.4 R156, [R234+0x12800] ;  /* 0x01280000ea9c783b */ /* 0x000fe20000004200 */
[C---:B------:R-:W-:Y:S02]  /*b1e0*/  FMUL.FTZ R19, R0.reuse, R151 ;  /* 0x0000009700137220 */ /* 0x040fe40000410000 */
[C---:B------:R-:W-:Y:S02]  /*b1f0*/  FMUL.FTZ R26, R0.reuse, R142 ;  /* 0x0000008e001a7220 */ /* 0x040fe40000410000 */
[C---:B------:R-:W-:Y:S01]  /*b200*/  FMUL.FTZ R27, R0.reuse, R143 ;  /* 0x0000008f001b7220 */ /* 0x040fe20000410000 */
[----:B------:R-:W1:Y:S01]  /*b210*/  MUFU.EX2 R183, R183 ;  /* 0x000000b700b77308 */ /* 0x000e620000000800 */
[C---:B------:R-:W-:Y:S01]  /*b220*/  FMUL.FTZ R34, R0.reuse, R134 ;  /* 0x0000008600227220 */ /* 0x040fe20000410000 */
[----:B------:R-:W-:Y:S01]  /*b230*/  LDSM.16.MT88.4 R140, [R232+0x12000] ;  /* 0x01200000e88c783b */ /* 0x000fe20000004200 */
[----:B------:R-:W-:Y:S01]  /*b240*/  FMUL.FTZ R35, R0, R135 ;  /* 0x0000008700237220 */ /* 0x000fe20000410000 */
[----:B----4-:R-:W-:Y:S01]  /*b250*/  F2FP.BF16.PACK_AB R161, R182, R187 ;  /* 0x000000bbb6a1723e */ /* 0x010fe200000010ff */
[C---:B------:R-:W-:Y:S02]  /*b260*/  FMUL.FTZ R38, R0.reuse, R38 ;  /* 0x0000002600267220 */ /* 0x040fe40000410000 */
[----:B------:R-:W-:Y:S02]  /*b270*/  FMUL.FTZ R39, R0, R39 ;  /* 0x0000002700277220 */ /* 0x000fe40000410000 */
[----:B------:R-:W-:Y:S01]  /*b280*/  FMUL.FTZ R41, R2, R41 ;  /* 0x0000002902297220 */ /* 0x000fe20000410000 */
[----:B------:R-:W-:Y:S01]  /*b290*/  MUFU.EX2 R181, R181 ;  /* 0x000000b500b57308 */ /* 0x000fe20000000800 */
[----:B------:R-:W-:Y:S01]  /*b2a0*/  LDSM.16.MT88.4 R132, [R233+0x12000] ;  /* 0x01200000e984783b */ /* 0x000fe20000004200 */
[C---:B------:R-:W-:Y:S02]  /*b2b0*/  FMUL.FTZ R42, R0.reuse, R42 ;  /* 0x0000002a002a7220 */ /* 0x040fe40000410000 */
[----:B------:R-:W-:Y:S02]  /*b2c0*/  FMUL.FTZ R43, R0, R43 ;  /* 0x0000002b002b7220 */ /* 0x000fe40000410000 */
[C---:B------:R-:W-:Y:S02]  /*b2d0*/  FMUL.FTZ R44, R2.reuse, R44 ;  /* 0x0000002c022c7220 */ /* 0x040fe40000410000 */
[----:B------:R-:W-:Y:S01]  /*b2e0*/  FMUL.FTZ R45, R2, R45 ;  /* 0x0000002d022d7220 */ /* 0x000fe20000410000 */
[----:B------:R-:W-:Y:S01]  /*b2f0*/  LDSM.16.MT88.4 R148, [R232+0x10800] ;  /* 0x01080000e894783b */ /* 0x000fe20000004200 */
[----:B------:R-:W4:Y:S01]  /*b300*/  MUFU.EX2 R180, R180 ;  /* 0x000000b400b47308 */ /* 0x000f220000000800 */
[C---:B------:R-:W-:Y:S02]  /*b310*/  FMUL.FTZ R46, R0.reuse, R46 ;  /* 0x0000002e002e7220 */ /* 0x040fe40000410000 */
[----:B------:R-:W-:Y:S01]  /*b320*/  FMUL.FTZ R47, R0, R47 ;  /* 0x0000002f002f7220 */ /* 0x000fe20000410000 */
[----:B-1----:R-:W-:Y:S01]  /*b330*/  F2FP.BF16.PACK_AB R162, R183, R184 ;  /* 0x000000b8b7a2723e */ /* 0x002fe200000010ff */
        /* <DEDUP_REMOVED lines=9> */
[----:B------:R-:W-:Y:S01]  /*b3d0*/  MUFU.EX2 R193, R193 ;  /* 0x000000c100c17308 */ /* 0x000fe20000000800 */
[C---:B------:R-:W-:Y:S02]  /*b3e0*/  FMUL.FTZ R56, R2.reuse, R56 ;  /* 0x0000003802387220 */ /* 0x040fe40000410000 */
[----:B------:R-:W-:Y:S01]  /*b3f0*/  FMUL.FTZ R57, R2, R57 ;  /* 0x0000003902397220 */ /* 0x000fe20000410000 */
[----:B----4-:R-:W-:Y:S01]  /*b400*/  F2FP.BF16.PACK_AB R163, R180, R181 ;  /* 0x000000b5b4a3723e */ /* 0x010fe200000010ff */
[C---:B------:R-:W-:Y:S02]  /*b410*/  FMUL.FTZ R58, R0.reuse, R58 ;  /* 0x0000003a003a7220 */ /* 0x040fe40000410000 */
[----:B------:R-:W-:Y:S02]  /*b420*/  FMUL.FTZ R59, R0, R59 ;  /* 0x0000003b003b7220 */ /* 0x000fe40000410000 */
[C---:B------:R-:W-:Y:S01]  /*b430*/  FMUL.FTZ R60, R2.reuse, R60 ;  /* 0x0000003c023c7220 */ /* 0x040fe20000410000 */
[----:B------:R-:W-:Y:S01]  /*b440*/  MUFU.EX2 R192, R192 ;  /* 0x000000c000c07308 */ /* 0x000fe20000000800 */
[C---:B------:R-:W-:Y:S05]  /*b450*/  HMMA.16816.F32.BF16 R4, R160.reuse, R12, R4 ;  /* 0x0000000ca004723c */ /* 0x040fea0000041804 */
[C---:B------:R-:W-:Y:S02]  /*b460*/  FMUL.FTZ R61, R2.reuse, R61 ;  /* 0x0000003d023d7220 */ /* 0x040fe40000410000 */
[C---:B------:R-:W-:Y:S01]  /*b470*/  FMUL.FTZ R12, R2.reuse, R152 ;  /* 0x00000098020c7220 */ /* 0x040fe20000410000 */
[C---:B------:R-:W-:Y:S01]  /*b480*/  HMMA.16816.F32.BF16 R8, R160.reuse, R14, R8 ;  /* 0x0000000ea008723c */ /* 0x040fe20000041808 */
[----:B------:R-:W-:Y:S03]  /*b490*/  MUFU.EX2 R196, R196 ;  /* 0x000000c400c47308 */ /* 0x000fe60000000800 */
[----:B------:R-:W-:Y:S02]  /*b4a0*/  FMUL.FTZ R13, R2, R153 ;  /* 0x00000099020d7220 */ /* 0x000fe40000410000 */
[C---:B------:R-:W-:Y:S02]  /*b4b0*/  FMUL.FTZ R62, R0.reuse, R62 ;  /* 0x0000003e003e7220 */ /* 0x040fe40000410000 */
[C---:B------:R-:W-:Y:S04]  /*b4c0*/  FMUL.FTZ R14, R0.reuse, R154 ;  /* 0x0000009a000e7220 */ /* 0x040fe80000410000 */
[C---:B------:R-:W-:Y:S02]  /*b4d0*/  FMUL.FTZ R15, R0.reuse, R155 ;  /* 0x0000009b000f7220 */ /* 0x040fe40000410000 */
[----:B------:R-:W1:Y:S01]  /*b4e0*/  LDSM.16.MT88.4 R152, [R232+0x10000] ;  /* 0x01000000e898783b */ /* 0x000e620000004200 */
[----:B------:R-:W-:Y:S02]  /*b4f0*/  FMUL.FTZ R63, R0, R63 ;  /* 0x0000003f003f7220 */ /* 0x000fe40000410000 */
[C---:B------:R-:W-:Y:S02]  /*b500*/  FMUL.FTZ R64, R2.reuse, R64 ;  /* 0x0000004002407220 */ /* 0x040fe40000410000 */
[C---:B------:R-:W-:Y:S03]  /*b510*/  HMMA.16816.F32.BF16 R12, R160.reuse, R20, R12 ;  /* 0x00000014a00c723c */ /* 0x040fe6000004180c */
[----:B------:R-:W-:Y:S02]  /*b520*/  FMUL.FTZ R65, R2, R65 ;  /* 0x0000004102417220 */ /* 0x000fe40000410000 */
[----:B------:R-:W-:Y:S02]  /*b530*/  FMUL.FTZ R66, R0, R66 ;  /* 0x0000004200427220 */ /* 0x000fe40000410000 */
[C---:B------:R-:W-:Y:S01]  /*b540*/  FMUL.FTZ R20, R2.reuse, R144 ;  /* 0x0000009002147220 */ /* 0x040fe20000410000 */
[C---:B------:R-:W-:Y:S04]  /*b550*/  HMMA.16816.F32.BF16 R16, R160.reuse, R22, R16 ;  /* 0x00000016a010723c */ /* 0x040fe80000041810 */
[----:B------:R-:W-:Y:S02]  /*b560*/  FMUL.FTZ R21, R2, R145 ;  /* 0x0000009102157220 */ /* 0x000fe40000410000 */
[C---:B------:R-:W-:Y:S02]  /*b570*/  FMUL.FTZ R67, R0.reuse, R67 ;  /* 0x0000004300437220 */ /* 0x040fe40000410000 */
[C---:B------:R-:W-:Y:S04]  /*b580*/  FMUL.FTZ R22, R0.reuse, R146 ;  /* 0x0000009200167220 */ /* 0x040fe80000410000 */
[----:B------:R-:W-:Y:S02]  /*b590*/  FMUL.FTZ R23, R0, R147 ;  /* 0x0000009300177220 */ /* 0x000fe40000410000 */
[----:B------:R-:W4:Y:S01]  /*b5a0*/  LDSM.16.MT88.4 R144, [R236+0x12000] ;  /* 0x01200000ec90783b */ /* 0x000f220000004200 */
[C---:B------:R-:W-:Y:S02]  /*b5b0*/  FMUL.FTZ R68, R2.reuse, R68 ;  /* 0x0000004402447220 */ /* 0x040fe40000410000 */
[----:B------:R-:W-:Y:S02]  /*b5c0*/  FMUL.FTZ R69, R2, R69 ;  /* 0x0000004502457220 */ /* 0x000fe40000410000 */
[C---:B------:R-:W-:Y:S03]  /*b5d0*/  HMMA.16816.F32.BF16 R20, R160.reuse, R28, R20 ;  /* 0x0000001ca014723c */ /* 0x040fe60000041814 */
[C---:B------:R-:W-:Y:S02]  /*b5e0*/  FMUL.FTZ R70, R0.reuse, R70 ;  /* 0x0000004600467220 */ /* 0x040fe40000410000 */
[----:B------:R-:W-:Y:S02]  /*b5f0*/  FMUL.FTZ R71, R0, R71 ;  /* 0x0000004700477220 */ /* 0x000fe40000410000 */
[C---:B------:R-:W-:Y:S01]  /*b600*/  FMUL.FTZ R28, R2.reuse, R136 ;  /* 0x00000088021c7220 */ /* 0x040fe20000410000 */
[C---:B------:R-:W-:Y:S04]  /*b610*/  HMMA.16816.F32.BF16 R24, R160.reuse, R30, R24 ;  /* 0x0000001ea018723c */ /* 0x040fe80000041818 */
[C---:B------:R-:W-:Y:S02]  /*b620*/  FMUL.FTZ R29, R2.reuse, R137 ;  /* 0x00000089021d7220 */ /* 0x040fe40000410000 */
[----:B------:R-:W-:Y:S02]  /*b630*/  FMUL.FTZ R72, R2, R72 ;  /* 0x0000004802487220 */ /* 0x000fe40000410000 */
[C---:B------:R-:W-:Y:S04]  /*b640*/  FMUL.FTZ R30, R0.reuse, R138 ;  /* 0x0000008a001e7220 */ /* 0x040fe80000410000 */
[----:B------:R-:W-:Y:S02]  /*b650*/  FMUL.FTZ R31, R0, R139 ;  /* 0x0000008b001f7220 */ /* 0x000fe40000410000 */
[----:B------:R-:W5:Y:S01]  /*b660*/  LDSM.16.MT88.4 R136, [R234+0x12000] ;  /* 0x01200000ea88783b */ /* 0x000f620000004200 */
[----:B------:R-:W-:Y:S02]  /*b670*/  FMUL.FTZ R73, R2, R73 ;  /* 0x0000004902497220 */ /* 0x000fe40000410000 */
[C---:B------:R-:W-:Y:S02]  /*b680*/  FMUL.FTZ R74, R0.reuse, R74 ;  /* 0x0000004a004a7220 */ /* 0x040fe40000410000 */
[C---:B-1----:R-:W-:Y:S03]  /*b690*/  HMMA.16816.F32.BF16 R28, R160.reuse, R152, R28 ;  /* 0x00000098a01c723c */ /* 0x042fe6000004181c */
[----:B------:R-:W-:Y:S02]  /*b6a0*/  FMUL.FTZ R75, R0, R75 ;  /* 0x0000004b004b7220 */ /* 0x000fe40000410000 */
[C---:B------:R-:W-:Y:S02]  /*b6b0*/  FMUL.FTZ R76, R2.reuse, R76 ;  /* 0x0000004c024c7220 */ /* 0x040fe40000410000 */
[----:B------:R-:W-:Y:S01]  /*b6c0*/  FMUL.FTZ R77, R2, R77 ;  /* 0x0000004d024d7220 */ /* 0x000fe20000410000 */
[C---:B------:R-:W-:Y:S01]  /*b6d0*/  HMMA.16816.F32.BF16 R32, R160.reuse, R154, R32 ;  /* 0x0000009aa020723c */ /* 0x040fe20000041820 */
[----:B------:R-:W-:Y:S03]  /*b6e0*/  LDSM.16.MT88.4 R152, [R236+0x12800] ;  /* 0x01280000ec98783b */ /* 0x000fe60000004200 */
[C---:B------:R-:W-:Y:S02]  /*b6f0*/  FMUL.FTZ R78, R0.reuse, R78 ;  /* 0x0000004e004e7220 */ /* 0x040fe40000410000 */
[----:B------:R-:W-:Y:S02]  /*b700*/  FMUL.FTZ R79, R0, R79 ;  /* 0x0000004f004f7220 */ /* 0x000fe40000410000 */
[C---:B----4-:R-:W-:Y:S04]  /*b710*/  HMMA.16816.F32.BF16 R36, R160.reuse, R144, R36 ;  /* 0x00000090a024723c */ /* 0x050fe80000041824 */
[C---:B------:R-:W-:Y:S02]  /*b720*/  FMUL.FTZ R80, R2.reuse, R80 ;  /* 0x0000005002507220 */ /* 0x040fe40000410000 */
[----:B------:R-:W-:Y:S02]  /*b730*/  FMUL.FTZ R81, R2, R81 ;  /* 0x0000005102517220 */ /* 0x000fe40000410000 */
[C---:B------:R-:W-:Y:S01]  /*b740*/  HMMA.16816.F32.BF16 R40, R160.reuse, R146, R40 ;  /* 0x00000092a028723c */ /* 0x040fe20000041828 */
[----:B------:R-:W-:Y:S03]  /*b750*/  LDSM.16.MT88.4 R144, [R233+0x10800] ;  /* 0x01080000e990783b */ /* 0x000fe60000004200 */
[C---:B------:R-:W-:Y:S02]  /*b760*/  FMUL.FTZ R82, R0.reuse, R82 ;  /* 0x0000005200527220 */ /* 0x040fe40000410000 */
[----:B------:R-:W-:Y:S02]  /*b770*/  FMUL.FTZ R83, R0, R83 ;  /* 0x0000005300537220 */ /* 0x000fe40000410000 */
[C---:B------:R-:W-:Y:S01]  /*b780*/  FMUL.FTZ R84, R2.reuse, R84 ;  /* 0x0000005402547220 */ /* 0x040fe20000410000 */
[C---:B-----5:R-:W-:Y:S03]  /*b790*/  HMMA.16816.F32.BF16 R44, R160.reuse, R136, R44 ;  /* 0x00000088a02c723c */ /* 0x060fe6000004182c */
[----:B------:R-:W-:Y:S02]  /*b7a0*/  FMUL.FTZ R85, R2, R85 ;  /* 0x0000005502557220 */ /* 0x000fe40000410000 */
[C---:B------:R-:W-:Y:S02]  /*b7b0*/  FMUL.FTZ R86, R0.reuse, R86 ;  /* 0x0000005600567220 */ /* 0x040fe40000410000 */
[----:B------:R-:W-:Y:S01]  /*b7c0*/  FMUL.FTZ R87, R0, R87 ;  /* 0x0000005700577220 */ /* 0x000fe20000410000 */
[C---:B------:R-:W-:Y:S01]  /*b7d0*/  HMMA.16816.F32.BF16 R48, R160.reuse, R138, R48 ;  /* 0x0000008aa030723c */ /* 0x040fe20000041830 */
[----:B------:R-:W1:Y:S03]  /*b7e0*/  LDSM.16.MT88.4 R136, [R236+0x14000] ;  /* 0x01400000ec88783b */ /* 0x000e660000004200 */
[C---:B------:R-:W-:Y:S02]  /*b7f0*/  FMUL.FTZ R88, R2.reuse, R88 ;  /* 0x0000005802587220 */ /* 0x040fe40000410000 */
[----:B------:R-:W-:Y:S02]  /*b800*/  FMUL.FTZ R89, R2, R89 ;  /* 0x0000005902597220 */ /* 0x000fe40000410000 */
[C---:B------:R-:W-:Y:S04]  /*b810*/  HMMA.16816.F32.BF16 R52, R160.reuse, R132, R52 ;  /* 0x00000084a034723c */ /* 0x040fe80000041834 */
[C---:B------:R-:W-:Y:S02]  /*b820*/  FMUL.FTZ R90, R0.reuse, R90 ;  /* 0x0000005a005a7220 */ /* 0x040fe40000410000 */
[----:B------:R-:W-:Y:S02]  /*b830*/  FMUL.FTZ R91, R0, R91 ;  /* 0x0000005b005b7220 */ /* 0x000fe40000410000 */
[C---:B------:R-:W-:Y:S01]  /*b840*/  HMMA.16816.F32.BF16 R56, R160.reuse, R134, R56 ;  /* 0x00000086a038723c */ /* 0x040fe20000041838 */
[----:B------:R-:W4:Y:S03]  /*b850*/  LDSM.16.MT88.4 R132, [R234+0x14000] ;  /* 0x01400000ea84783b */ /* 0x000f260000004200 */
[C---:B------:R-:W-:Y:S02]  /*b860*/  FMUL.FTZ R92, R2.reuse, R92 ;  /* 0x0000005c025c7220 */ /* 0x040fe40000410000 */
[----:B------:R-:W-:Y:S02]  /*b870*/  FMUL.FTZ R93, R2, R93 ;  /* 0x0000005d025d7220 */ /* 0x000fe40000410000 */
[C---:B------:R-:W-:Y:S04]  /*b880*/  HMMA.16816.F32.BF16 R60, R160.reuse, R140, R60 ;  /* 0x0000008ca03c723c */ /* 0x040fe8000004183c */
[C---:B------:R-:W-:Y:S02]  /*b890*/  FMUL.FTZ R94, R0.reuse, R94 ;  /* 0x0000005e005e7220 */ /* 0x040fe40000410000 */
[----:B------:R-:W-:Y:S02]  /*b8a0*/  FMUL.FTZ R95, R0, R95 ;  /* 0x0000005f005f7220 */ /* 0x000fe40000410000 */
[C---:B------:R-:W-:Y:S01]  /*b8b0*/  HMMA.16816.F32.BF16 R64, R160.reuse, R142, R64 ;  /* 0x0000008ea040723c */ /* 0x040fe20000041840 */
[----:B------:R-:W5:Y:S03]  /*b8c0*/  LDSM.16.MT88.4 R140, [R233+0x14000] ;  /* 0x01400000e98c783b */ /* 0x000f660000004200 */
[C---:B------:R-:W-:Y:S02]  /*b8d0*/  FMUL.FTZ R96, R2.reuse, R96 ;  /* 0x0000006002607220 */ /* 0x040fe40000410000 */
[----:B------:R-:W-:Y:S02]  /*b8e0*/  FMUL.FTZ R97, R2, R97 ;  /* 0x0000006102617220 */ /* 0x000fe40000410000 */
[C---:B------:R-:W-:Y:S01]  /*b8f0*/  FMUL.FTZ R98, R0.reuse, R98 ;  /* 0x0000006200627220 */ /* 0x040fe20000410000 */
[C---:B-1----:R-:W-:Y:S03]  /*b900*/  HMMA.16816.F32.BF16 R68, R160.reuse, R136, R68 ;  /* 0x00000088a044723c */ /* 0x042fe60000041844 */
[----:B------:R-:W-:Y:S02]  /*b910*/  FMUL.FTZ R99, R0, R99 ;  /* 0x0000006300637220 */ /* 0x000fe40000410000 */
[C---:B------:R-:W-:Y:S02]  /*b920*/  FMUL.FTZ R100, R2.reuse, R100 ;  /* 0x0000006402647220 */ /* 0x040fe40000410000 */
[----:B------:R-:W-:Y:S01]  /*b930*/  FMUL.FTZ R101, R2, R101 ;  /* 0x0000006502657220 */ /* 0x000fe20000410000 */
[C---:B------:R-:W-:Y:S01]  /*b940*/  HMMA.16816.F32.BF16 R72, R160.reuse, R138, R72 ;  /* 0x0000008aa048723c */ /* 0x040fe20000041848 */
[----:B------:R-:W1:Y:S03]  /*b950*/  LDSM.16.MT88.4 R136, [R232+0x14000] ;  /* 0x01400000e888783b */ /* 0x000e660000004200 */
[C---:B------:R-:W-:Y:S02]  /*b960*/  FMUL.FTZ R102, R0.reuse, R102 ;  /* 0x0000006600667220 */ /* 0x040fe40000410000 */
[----:B------:R-:W-:Y:S02]  /*b970*/  FMUL.FTZ R103, R0, R103 ;  /* 0x0000006700677220 */ /* 0x000fe40000410000 */
[C---:B----4-:R-:W-:Y:S04]  /*b980*/  HMMA.16816.F32.BF16 R76, R160.reuse, R132, R76 ;  /* 0x00000084a04c723c */ /* 0x050fe8000004184c */
[C---:B------:R-:W-:Y:S02]  /*b990*/  FMUL.FTZ R104, R2.reuse, R104 ;  /* 0x0000006802687220 */ /* 0x040fe40000410000 */
[----:B------:R-:W-:Y:S02]  /*b9a0*/  FMUL.FTZ R105, R2, R105 ;  /* 0x0000006902697220 */ /* 0x000fe40000410000 */
[C---:B------:R-:W-:Y:S01]  /*b9b0*/  HMMA.16816.F32.BF16 R80, R160.reuse, R134, R80 ;  /* 0x00000086a050723c */ /* 0x040fe20000041850 */
[----:B------:R-:W4:Y:S03]  /*b9c0*/  LDSM.16.MT88.4 R132, [R236+0x16000] ;  /* 0x01600000ec84783b */ /* 0x000f260000004200 */
[C---:B------:R-:W-:Y:S02]  /*b9d0*/  FMUL.FTZ R106, R0.reuse, R106 ;  /* 0x0000006a006a7220 */ /* 0x040fe40000410000 */
[----:B------:R-:W-:Y:S02]  /*b9e0*/  FMUL.FTZ R107, R0, R107 ;  /* 0x0000006b006b7220 */ /* 0x000fe40000410000 */
[C---:B-----5:R-:W-:Y:S04]  /*b9f0*/  HMMA.16816.F32.BF16 R84, R160.reuse, R140, R84 ;  /* 0x0000008ca054723c */ /* 0x060fe80000041854 */
        /* <DEDUP_REMOVED lines=20> */
[--C-:B------:R-:W-:Y:S02]  /*bb40*/  FFMA.FTZ R189, R189, c[0x0][0x23c], -R177.reuse ;  /* 0x00008f00bdbd7a23 */ /* 0x100fe400000108b1 */
[--C-:B------:R-:W-:Y:S02]  /*bb50*/  FFMA.FTZ R190, R190, c[0x0][0x23c], -R176.reuse ;  /* 0x00008f00bebe7a23 */ /* 0x100fe400000108b0 */
[C---:B-----5:R-:W-:Y:S02]  /*bb60*/  HMMA.16816.F32.BF16 R108, R160.reuse, R140, R108 ;  /* 0x0000008ca06c723c */ /* 0x060fe4000004186c */
[----:B------:R-:W5:Y:S02]  /*bb70*/  MUFU.EX2 R189, R189 ;  /* 0x000000bd00bd7308 */ /* 0x000f640000000800 */
[--C-:B------:R-:W-:Y:S02]  /*bb80*/  FFMA.FTZ R191, R191, c[0x0][0x23c], -R176.reuse ;  /* 0x00008f00bfbf7a23 */ /* 0x100fe400000108b0 */
[C---:B------:R-:W-:Y:S02]  /*bb90*/  FMUL.FTZ R120, R2.reuse, R120 ;  /* 0x0000007802787220 */ /* 0x040fe40000410000 */
[C---:B------:R-:W-:Y:S01]  /*bba0*/  HMMA.16816.F32.BF16 R112, R160.reuse, R142, R112 ;  /* 0x0000008ea070723c */ /* 0x040fe20000041870 */
[----:B------:R-:W2:Y:S03]  /*bbb0*/  LDSM.16.MT88.4 R140, [R236+0x10800] ;  /* 0x01080000ec8c783b */ /* 0x000ea60000004200 */
[----:B------:R-:W-:Y:S01]  /*bbc0*/  FMUL.FTZ R121, R2, R121 ;  /* 0x0000007902797220 */ /* 0x000fe20000410000 */
[----:B------:R-:W-:Y:S01]  /*bbd0*/  MUFU.EX2 R190, R190 ;  /* 0x000000be00be7308 */ /* 0x000fe20000000800 */
[C---:B------:R-:W-:Y:S02]  /*bbe0*/  FMUL.FTZ R122, R0.reuse, R122 ;  /* 0x0000007a007a7220 */ /* 0x040fe40000410000 */
[----:B------:R-:W-:Y:S01]  /*bbf0*/  FMUL.FTZ R123, R0, R123 ;  /* 0x0000007b007b7220 */ /* 0x000fe20000410000 */
[C---:B-1----:R-:W-:Y:S03]  /*bc00*/  HMMA.16816.F32.BF16 R116, R160.reuse, R136, R116 ;  /* 0x00000088a074723c */ /* 0x042fe60000041874 */
[--C-:B------:R-:W-:Y:S02]  /*bc10*/  FFMA.FTZ R203, R203, c[0x0][0x23c], -R176.reuse ;  /* 0x00008f00cbcb7a23 */ /* 0x100fe400000108b0 */
[C---:B------:R-:W-:Y:S01]  /*bc20*/  FMUL.FTZ R124, R2.reuse, R124 ;  /* 0x0000007c027c7220 */ /* 0x040fe20000410000 */
[----:B------:R-:W1:Y:S01]  /*bc30*/  MUFU.EX2 R191, R191 ;  /* 0x000000bf00bf7308 */ /* 0x000e620000000800 */
[----:B------:R-:W-:Y:S01]  /*bc40*/  FMUL.FTZ R125, R2, R125 ;  /* 0x0000007d027d7220 */ /* 0x000fe20000410000 */
[C---:B------:R-:W-:Y:S01]  /*bc50*/  HMMA.16816.F32.BF16 R120, R160.reuse, R138, R120 ;  /* 0x0000008aa078723c */ /* 0x040fe20000041878 */
[----:B------:R-:W2:Y:S03]  /*bc60*/  LDSM.16.MT88.4 R136, [R234+0x10800] ;  /* 0x01080000ea88783b */ /* 0x000ea60000004200 */
[C---:B------:R-:W-:Y:S02]  /*bc70*/  FMUL.FTZ R126, R0.reuse, R126 ;  /* 0x0000007e007e7220 */ /* 0x040fe40000410000 */
[----:B------:R-:W-:Y:S02]  /*bc80*/  FMUL.FTZ R127, R0, R127 ;  /* 0x0000007f007f7220 */ /* 0x000fe40000410000 */
[----:B------:R-:W3:Y:S01]  /*bc90*/  MUFU.EX2 R203, R203 ;  /* 0x000000cb00cb7308 */ /* 0x000ee20000000800 */
[C---:B------:R-:W-:Y:S03]  /*bca0*/  FMUL.FTZ R128, R2.reuse, R128 ;  /* 0x0000008002807220 */ /* 0x040fe60000410000 */
[----:B------:R-:W-:Y:S01]  /*bcb0*/  FMUL.FTZ R129, R2, R129 ;  /* 0x0000008102817220 */ /* 0x000fe20000410000 */
[C---:B----4-:R-:W-:Y:S03]  /*bcc0*/  HMMA.16816.F32.BF16 R124, R160.reuse, R132, R124 ;  /* 0x00000084a07c723c */ /* 0x050fe6000004187c */
[C---:B------:R-:W-:Y:S02]  /*bcd0*/  FMUL.FTZ R130, R0.reuse, R130 ;  /* 0x0000008200827220 */ /* 0x040fe40000410000 */
[----:B------:R-:W-:Y:S02]  /*bce0*/  FMUL.FTZ R131, R0, R131 ;  /* 0x0000008300837220 */ /* 0x000fe40000410000 */
[----:B-----5:R-:W-:Y:S01]  /*bcf0*/  F2FP.BF16.PACK_AB R132, R189, R188 ;  /* 0x000000bcbd84723e */ /* 0x020fe200000010ff */
[--C-:B------:R-:W-:Y:S01]  /*bd00*/  FFMA.FTZ R200, R213, c[0x0][0x23c], -R177.reuse ;  /* 0x00008f00d5c87a23 */ /* 0x100fe200000108b1 */
[----:B-1----:R-:W-:Y:S03]  /*bd10*/  F2FP.BF16.PACK_AB R133, R191, R190 ;  /* 0x000000bebf85723e */ /* 0x002fe600000010ff */
[----:B------:R-:W-:Y:S01]  /*bd20*/  HMMA.16816.F32.BF16 R128, R160, R134, R128 ;  /* 0x00000086a080723c */ /* 0x000fe20000041880 */
[----:B------:R-:W1:Y:S01]  /*bd30*/  LDSM.16.MT88.4 R160, [R233+0x12800] ;  /* 0x01280000e9a0783b */ /* 0x000e620000004200 */
[----:B------:R-:W-:Y:S01]  /*bd40*/  MUFU.EX2 R200, R200 ;  /* 0x000000c800c87308 */ /* 0x000fe20000000800 */
[--C-:B------:R-:W-:Y:S02]  /*bd50*/  FFMA.FTZ R213, R215, c[0x0][0x23c], -R177.reuse ;  /* 0x00008f00d7d57a23 */ /* 0x100fe400000108b1 */
[--C-:B------:R-:W-:Y:S02]  /*bd60*/  FFMA.FTZ R204, R211, c[0x0][0x23c], -R176.reuse ;  /* 0x00008f00d3cc7a23 */ /* 0x100fe400000108b0 */
[----:B------:R-:W-:Y:S01]  /*bd70*/  F2FP.BF16.PACK_AB R134, R192, R193 ;  /* 0x000000c1c086723e */ /* 0x000fe200000010ff */
[--C-:B------:R-:W-:Y:S01]  /*bd80*/  FFMA.FTZ R209, R209, c[0x0][0x23c], -R176.reuse ;  /* 0x00008f00d1d17a23 */ /* 0x100fe200000108b0 */
[----:B---3--:R-:W-:Y:S03]  /*bd90*/  F2FP.BF16.PACK_AB R135, R203, R196 ;  /* 0x000000c4cb87723e */ /* 0x008fe600000010ff */
[--C-:B------:R-:W-:Y:S01]  /*bda0*/  FFMA.FTZ R208, R214, c[0x0][0x23c], -R177.reuse ;  /* 0x00008f00d6d07a23 */ /* 0x100fe200000108b1 */
[----:B------:R-:W3:Y:S01]  /*bdb0*/  MUFU.EX2 R213, R213 ;  /* 0x000000d500d57308 */ /* 0x000ee20000000800 */
[--C-:B------:R-:W-:Y:S02]  /*bdc0*/  FFMA.FTZ R211, R210, c[0x0][0x23c], -R177.reuse ;  /* 0x00008f00d2d37a23 */ /* 0x100fe400000108b1 */
[C---:B--2---:R-:W-:Y:S05]  /*bdd0*/  HMMA.16816.F32.BF16 R4, R132.reuse, R140, R4 ;  /* 0x0000008c8404723c */ /* 0x044fea0000041804 */
[--C-:B------:R-:W-:Y:S02]  /*bde0*/  FFMA.FTZ R207, R207, c[0x0][0x23c], -R176.reuse ;  /* 0x00008f00cfcf7a23 */ /* 0x100fe400000108b0 */
[--C-:B------:R-:W-:Y:S01]  /*bdf0*/  FFMA.FTZ R210, R205, c[0x0][0x23c], -R176.reuse ;  /* 0x00008f00cdd27a23 */ /* 0x100fe200000108b0 */
[C---:B------:R-:W-:Y:S01]  /*be00*/  HMMA.16816.F32.BF16 R8, R132.reuse, R142, R8 ;  /* 0x0000008e8408723c */ /* 0x040fe20000041808 */
[----:B------:R-:W2:Y:S01]  /*be10*/  LDSM.16.MT88.4 R140, [R232+0x12800] ;  /* 0x01280000e88c783b */ /* 0x000ea20000004200 */
[----:B------:R-:W-:Y:S02]  /*be20*/  MUFU.EX2 R204, R204 ;  /* 0x000000cc00cc7308 */ /* 0x000fe40000000800 */
[--C-:B------:R-:W-:Y:S02]  /*be30*/  FFMA.FTZ R202, R202, c[0x0][0x23c], -R177.reuse ;  /* 0x00008f00caca7a23 */ /* 0x100fe400000108b1 */
[--C-:B------:R-:W-:Y:S02]  /*be40*/  FFMA.FTZ R205, R206, c[0x0][0x23c], -R177.reuse ;  /* 0x00008f00cecd7a23 */ /* 0x100fe400000108b1 */
[C---:B------:R-:W-:Y:S04]  /*be50*/  HMMA.16816.F32.BF16 R12, R132.reuse, R136, R12 ;  /* 0x00000088840c723c */ /* 0x040fe8000004180c */
[--C-:B------:R-:W-:Y:S01]  /*be60*/  FFMA.FTZ R201, R201, c[0x0][0x23c], -R176.reuse ;  /* 0x00008f00c9c97a23 */ /* 0x100fe200000108b0 */
[----:B------:R-:W4:Y:S01]  /*be70*/  MUFU.EX2 R209, R209 ;  /* 0x000000d100d17308 */ /* 0x000f220000000800 */
[--C-:B------:R-:W-:Y:S02]  /*be80*/  FFMA.FTZ R206, R199, c[0x0][0x23c], -R176.reuse ;  /* 0x00008f00c7ce7a23 */ /* 0x100fe400000108b0 */
[C---:B------:R-:W-:Y:S01]  /*be90*/  HMMA.16816.F32.BF16 R16, R132.reuse, R138, R16 ;  /* 0x0000008a8410723c */ /* 0x040fe20000041810 */
[----:B------:R-:W5:Y:S03]  /*bea0*/  LDSM.16.MT88.4 R136, [R233+0x14800] ;  /* 0x01480000e988783b */ /* 0x000f660000004200 */
[--C-:B------:R-:W-:Y:S02]  /*beb0*/  FFMA.FTZ R198, R198, c[0x0][0x23c], -R177.reuse ;  /* 0x00008f00c6c67a23 */ /* 0x100fe400000108b1 */
[----:B------:R-:W-:Y:S01]  /*bec0*/  FFMA.FTZ R177, R197, c[0x0][0x23c], -R177 ;  /* 0x00008f00c5b17a23 */ /* 0x000fe200000108b1 */
[----:B------:R-:W-:Y:S01]  /*bed0*/  MUFU.EX2 R208, R208 ;  /* 0x000000d000d07308 */ /* 0x000fe20000000800 */
[C---:B------:R-:W-:Y:S04]  /*bee0*/  HMMA.16816.F32.BF16 R20, R132.reuse, R144, R20 ;  /* 0x000000908414723c */ /* 0x040fe80000041814 */
[--C-:B------:R-:W-:Y:S02]  /*bef0*/  FFMA.FTZ R166, R166, c[0x0][0x23c], -R176.reuse ;  /* 0x00008f00a6a67a23 */ /* 0x100fe400000108b0 */
[----:B------:R-:W-:Y:S02]  /*bf00*/  FFMA.FTZ R176, R165, c[0x0][0x23c], -R176 ;  /* 0x00008f00a5b07a23 */ /* 0x000fe400000108b0 */
[C---:B------:R-:W-:Y:S01]  /*bf10*/  HMMA.16816.F32.BF16 R24, R132.reuse, R146, R24 ;  /* 0x000000928418723c */ /* 0x040fe20000041818 */
[----:B------:R-:W1:Y:S01]  /*bf20*/  LDSM.16.MT88.4 R144, [R232+0x14800] ;  /* 0x01480000e890783b */ /* 0x000e620000004200 */
[----:B------:R-:W-:Y:S02]  /*bf30*/  MUFU.EX2 R197, R177 ;  /* 0x000000b100c57308 */ /* 0x000fe40000000800 */
[----:B------:R-:W-:Y:S02]  /*bf40*/  FFMA.FTZ R187, R0, R212, R187 ;  /* 0x000000d400bb7223 */ /* 0x000fe400000100bb */
[----:B------:R-:W-:Y:S01]  /*bf50*/  FFMA.FTZ R186, R2, R167, R186 ;  /* 0x000000a702ba7223 */ /* 0x000fe200000100ba */
[----:B------:R-:W-:Y:S01]  /*bf60*/  MOV R167, R164 ;  /* 0x000000a400a77202 */ /* 0x000fe20000000f00 */
[C---:B------:R-:W-:Y:S04]  /*bf70*/  HMMA.16816.F32.BF16 R28, R132.reuse, R148, R28 ;  /* 0x00000094841c723c */ /* 0x040fe8000004181c */
[----:B------:R1:W-:Y:S01]  /*bf80*/  MUFU.EX2 R165, R176 ;  /* 0x000000b000a57308 */ /* 0x0003e20000000800 */
[----:B------:R-:W-:Y:S02]  /*bf90*/  FADD.FTZ R185, R185, R186 ;  /* 0x000000bab9b97221 */ /* 0x000fe40000010000 */
[----:B------:R-:W-:Y:S01]  /*bfa0*/  FADD.FTZ R182, R182, R187 ;  /* 0x000000bbb6b67221 */ /* 0x000fe20000010000 */
[C---:B------:R-:W-:Y:S01]  /*bfb0*/  HMMA.16816.F32.BF16 R32, R132.reuse, R150, R32 ;  /* 0x000000968420723c */ /* 0x040fe20000041820 */
[----:B------:R-:W2:Y:S03]  /*bfc0*/  LDSM.16.MT88.4 R148, [R236+0x16800] ;  /* 0x01680000ec94783b */ /* 0x000ea60000004200 */
[----:B------:R-:W-:Y:S02]  /*bfd0*/  FADD.FTZ R184, R184, R185 ;  /* 0x000000b9b8b87221 */ /* 0x000fe40000010000 */
[----:B------:R-:W2:Y:S01]  /*bfe0*/  MUFU.EX2 R211, R211 ;  /* 0x000000d300d37308 */ /* 0x000ea20000000800 */
[----:B------:R-:W-:Y:S01]  /*bff0*/  FADD.FTZ R181, R181, R182 ;  /* 0x000000b6b5b57221 */ /* 0x000fe20000010000 */
[C---:B------:R-:W-:Y:S04]  /*c000*/  HMMA.16816.F32.BF16 R36, R132.reuse, R152, R36 ;  /* 0x000000988424723c */ /* 0x040fe80000041824 */
[----:B------:R-:W-:Y:S02]  /*c010*/  FADD.FTZ R183, R183, R184 ;  /* 0x000000b8b7b77221 */ /* 0x000fe40000010000 */
[----:B------:R-:W-:Y:S02]  /*c020*/  FADD.FTZ R181, R180, R181 ;  /* 0x000000b5b4b57221 */ /* 0x000fe40000010000 */
[C---:B------:R-:W-:Y:S01]  /*c030*/  HMMA.16816.F32.BF16 R40, R132.reuse, R154, R40 ;  /* 0x0000009a8428723c */ /* 0x040fe20000041828 */
[----:B------:R-:W-:Y:S01]  /*c040*/  LDSM.16.MT88.4 R152, [R236+0x13000] ;  /* 0x01300000ec98783b */ /* 0x000fe20000004200 */
[----:B------:R-:W-:Y:S02]  /*c050*/  MUFU.EX2 R207, R207 ;  /* 0x000000cf00cf7308 */ /* 0x000fe40000000800 */
[----:B------:R-:W-:Y:S02]  /*c060*/  FADD.FTZ R188, R188, R183 ;  /* 0x000000b7bcbc7221 */ /* 0x000fe40000010000 */
[----:B------:R-:W-:Y:S02]  /*c070*/  FADD.FTZ R190, R190, R181 ;  /* 0x000000b5bebe7221 */ /* 0x000fe40000010000 */
[C---:B------:R-:W-:Y:S01]  /*c080*/  HMMA.16816.F32.BF16 R44, R132.reuse, R156, R44 ;  /* 0x0000009c842c723c */ /* 0x040fe2000004182c */
[----:B-1----:R-:W-:Y:S03]  /*c090*/  LDSM.16.MT88.4 R176, [R236+0x15800] ;  /* 0x01580000ecb0783b */ /* 0x002fe60000004200 */
[----:B------:R-:W1:Y:S01]  /*c0a0*/  MUFU.EX2 R210, R210 ;  /* 0x000000d200d27308 */ /* 0x000e620000000800 */
[----:B------:R-:W-:Y:S02]  /*c0b0*/  FADD.FTZ R188, R189, R188 ;  /* 0x000000bcbdbc7221 */ /* 0x000fe40000010000 */
[----:B------:R-:W-:Y:S01]  /*c0c0*/  FADD.FTZ R191, R191, R190 ;  /* 0x000000bebfbf7221 */ /* 0x000fe20000010000 */
[C---:B------:R-:W-:Y:S01]  /*c0d0*/  HMMA.16816.F32.BF16 R48, R132.reuse, R158, R48 ;  /* 0x0000009e8430723c */ /* 0x040fe20000041830 */
[----:B------:R-:W-:Y:S03]  /*c0e0*/  LDSM.16.MT88.4 R156, [R234+0x13000] ;  /* 0x01300000ea9c783b */ /* 0x000fe60000004200 */
[----:B------:R-:W-:Y:S02]  /*c0f0*/  FADD.FTZ R193, R193, R188 ;  /* 0x000000bcc1c17221 */ /* 0x000fe40000010000 */
[----:B------:R-:W-:Y:S01]  /*c100*/  MUFU.EX2 R202, R202 ;  /* 0x000000ca00ca7308 */ /* 0x000fe20000000800 */
[----:B------:R-:W-:Y:S01]  /*c110*/  FADD.FTZ R196, R196, R191 ;  /* 0x000000bfc4c47221 */ /* 0x000fe20000010000 */
[C---:B------:R-:W-:Y:S04]  /*c120*/  HMMA.16816.F32.BF16 R52, R132.reuse, R160, R52 ;  /* 0x000000a08434723c */ /* 0x040fe80000041834 */
[----:B------:R-:W-:Y:S02]  /*c130*/  FADD.FTZ R193, R192, R193 ;  /* 0x000000c1c0c17221 */ /* 0x000fe40000010000 */
[----:B------:R-:W-:Y:S02]  /*c140*/  FADD.FTZ R203, R203, R196 ;  /* 0x000000c4cbcb7221 */ /* 0x000fe40000010000 */
[C---:B------:R-:W-:Y:S01]  /*c150*/  HMMA.16816.F32.BF16 R56, R132.reuse, R162, R56 ;  /* 0x000000a28438723c */ /* 0x040fe20000041838 */
[----:B------:R-:W-:Y:S01]  /*c160*/  LDSM.16.MT88.4 R160, [R233+0x13000] ;  /* 0x01300000e9a0783b */ /* 0x000fe20000004200 */
[----:B------:R-:W1:Y:S06]  /*c170*/  MUFU.EX2 R205, R205 ;  /* 0x000000cd00cd7308 */ /* 0x000e6c0000000800 */
[C---:B--2---:R-:W-:Y:S04]  /*c180*/  HMMA.16816.F32.BF16 R60, R132.reuse, R140, R60 ;  /* 0x0000008c843c723c */ /* 0x044fe8000004183c */
[----:B------:R-:W-:Y:S04]  /*c190*/  MUFU.EX2 R201, R201 ;  /* 0x000000c900c97308 */ /* 0x000fe80000000800 */
[C---:B------:R-:W-:Y:S01]  /*c1a0*/  HMMA.16816.F32.BF16 R64, R132.reuse, R142, R64 ;  /* 0x0000008e8440723c */ /* 0x040fe20000041840 */
[----:B------:R-:W2:Y:S05]  /*c1b0*/  LDSM.16.MT88.4 R140, [R234+0x16800] ;  /* 0x01680000ea8c783b */ /* 0x000eaa0000004200 */
[----:B------:R-:W1:Y:S02]  /*c1c0*/  MUFU.EX2 R206, R206 ;  /* 0x000000ce00ce7308 */ /* 0x000e640000000800 */
[C---:B------:R-:W-:Y:S08]  /*c1d0*/  HMMA.16816.F32.BF16 R68, R132.reuse, R168, R68 ;  /* 0x000000a88444723c */ /* 0x040ff00000041844 */
[C---:B------:R-:W-:Y:S01]  /*c1e0*/  HMMA.16816.F32.BF16 R72, R132.reuse, R170, R72 ;  /* 0x000000aa8448723c */ /* 0x040fe20000041848 */
[----:B------:R-:W-:Y:S01]  /*c1f0*/  LDSM.16.MT88.4 R168, [R232+0x13000] ;  /* 0x01300000e8a8783b */ /* 0x000fe20000004200 */
[----:B------:R-:W1:Y:S06]  /*c200*/  MUFU.EX2 R198, R198 ;  /* 0x000000c600c67308 */ /* 0x000e6c0000000800 */
[C---:B------:R-:W-:Y:S04]  /*c210*/  HMMA.16816.F32.BF16 R76, R132.reuse, R172, R76 ;  /* 0x000000ac844c723c */ /* 0x040fe8000004184c */
[----:B------:R-:W1:Y:S04]  /*c220*/  MUFU.EX2 R166, R166 ;  /* 0x000000a600a67308 */ /* 0x000e680000000800 */
[C---:B------:R-:W-:Y:S01]  /*c230*/  HMMA.16816.F32.BF16 R80, R132.reuse, R174, R80 ;  /* 0x000000ae8450723c */ /* 0x040fe20000041850 */
[----:B------:R-:W-:Y:S07]  /*c240*/  LDSM.16.MT88.4 R172, [R236+0x15000] ;  /* 0x01500000ecac783b */ /* 0x000fee0000004200 */
[C---:B-----5:R-:W-:Y:S08]  /*c250*/  HMMA.16816.F32.BF16 R84, R132.reuse, R136, R84 ;  /* 0x000000888454723c */ /* 0x060ff00000041854 */
[C---:B------:R-:W-:Y:S01]  /*c260*/  HMMA.16816.F32.BF16 R88, R132.reuse, R138, R88 ;  /* 0x0000008a8458723c */ /* 0x040fe20000041858 */
[----:B------:R-:W5:Y:S07]  /*c270*/  LDSM.16.MT88.4 R136, [R233+0x16800] ;  /* 0x01680000e988783b */ /* 0x000f6e0000004200 */
[C---:B------:R-:W-:Y:S08]  /*c280*/  HMMA.16816.F32.BF16 R92, R132.reuse, R144, R92 ;  /* 0x00000090845c723c */ /* 0x040ff0000004185c */
[C---:B------:R-:W-:Y:S01]  /*c290*/  HMMA.16816.F32.BF16 R96, R132.reuse, R146, R96 ;  /* 0x000000928460723c */ /* 0x040fe20000041860 */
[----:B------:R-:W1:Y:S07]  /*c2a0*/  LDSM.16.MT88.4 R144, [R232+0x16800] ;  /* 0x01680000e890783b */ /* 0x000e6e0000004200 */
[C---:B------:R-:W-:Y:S08]  /*c2b0*/  HMMA.16816.F32.BF16 R100, R132.reuse, R148, R100 ;  /* 0x000000948464723c */ /* 0x040ff00000041864 */
[C---:B------:R-:W-:Y:S01]  /*c2c0*/  HMMA.16816.F32.BF16 R104, R132.reuse, R150, R104 ;  /* 0x000000968468723c */ /* 0x040fe20000041868 */
[----:B------:R-:W-:Y:S07]  /*c2d0*/  LDSM.16.MT88.4 R148, [R234+0x11000] ;  /* 0x01100000ea94783b */ /* 0x000fee0000004200 */
[C---:B--2---:R-:W-:Y:S08]  /*c2e0*/  HMMA.16816.F32.BF16 R108, R132.reuse, R140, R108 ;  /* 0x0000008c846c723c */ /* 0x044ff0000004186c */
[C---:B------:R-:W-:Y:S01]  /*c2f0*/  HMMA.16816.F32.BF16 R112, R132.reuse, R142, R112 ;  /* 0x0000008e8470723c */ /* 0x040fe20000041870 */
[----:B------:R-:W2:Y:S07]  /*c300*/  LDSM.16.MT88.4 R140, [R236+0x11000] ;  /* 0x01100000ec8c783b */ /* 0x000eae0000004200 */
[C---:B-----5:R-:W-:Y:S08]  /*c310*/  HMMA.16816.F32.BF16 R116, R132.reuse, R136, R116 ;  /* 0x000000888474723c */ /* 0x060ff00000041874 */
[C---:B------:R-:W-:Y:S01]  /*c320*/  HMMA.16816.F32.BF16 R120, R132.reuse, R138, R120 ;  /* 0x0000008a8478723c */ /* 0x040fe20000041878 */
[----:B------:R-:W5:Y:S07]  /*c330*/  LDSM.16.MT88.4 R136, [R233+0x11000] ;  /* 0x01100000e988783b */ /* 0x000f6e0000004200 */
[C---:B-1----:R-:W-:Y:S08]  /*c340*/  HMMA.16816.F32.BF16 R124, R132.reuse, R144, R124 ;  /* 0x00000090847c723c */ /* 0x042ff0000004187c */
[----:B------:R-:W-:Y:S01]  /*c350*/  HMMA.16816.F32.BF16 R128, R132, R146, R128 ;  /* 0x000000928480723c */ /* 0x000fe20000041880 */
[----:B------:R-:W1:Y:S06]  /*c360*/  LDSM.16.MT88.4 R144, [R232+0x11000] ;  /* 0x01100000e890783b */ /* 0x000e6c0000004200 */
[----:B---3--:R-:W-:Y:S01]  /*c370*/  F2FP.BF16.PACK_AB R132, R213, R200 ;  /* 0x000000c8d584723e */ /* 0x008fe200000010ff */
[----:B------:R-:W-:Y:S01]  /*c380*/  FADD.FTZ R200, R200, R193 ;  /* 0x000000c1c8c87221 */ /* 0x000fe20000010000 */
[----:B----4-:R-:W-:Y:S03]  /*c390*/  F2FP.BF16.PACK_AB R133, R209, R204 ;  /* 0x000000ccd185723e */ /* 0x010fe600000010ff */
[----:B------:R-:W-:Y:S01]  /*c3a0*/  F2FP.BF16.PACK_AB R134, R211, R208 ;  /* 0x000000d0d386723e */ /* 0x000fe200000010ff */
[----:B------:R-:W-:Y:S01]  /*c3b0*/  FADD.FTZ R213, R213, R200 ;  /* 0x000000c8d5d57221 */ /* 0x000fe20000010000 */
[----:B------:R-:W-:Y:S01]  /*c3c0*/  F2FP.BF16.PACK_AB R135, R210, R207 ;  /* 0x000000cfd287723e */ /* 0x000fe200000010ff */
[----:B------:R-:W-:Y:S02]  /*c3d0*/  FADD.FTZ R204, R204, R203 ;  /* 0x000000cbcccc7221 */ /* 0x000fe40000010000 */
[----:B------:R-:W-:Y:S02]  /*c3e0*/  FADD.FTZ R208, R208, R213 ;  /* 0x000000d5d0d07221 */ /* 0x000fe40000010000 */
[----:B------:R-:W-:Y:S02]  /*c3f0*/  FADD.FTZ R204, R209, R204 ;  /* 0x000000ccd1cc7221 */ /* 0x000fe40000010000 */
[C---:B--2---:R-:W-:Y:S03]  /*c400*/  HMMA.16816.F32.BF16 R4, R132.reuse, R140, R4 ;  /* 0x0000008c8404723c */ /* 0x044fe60000041804 */
[----:B------:R-:W-:Y:S02]  /*c410*/  FADD.FTZ R211, R211, R208 ;  /* 0x000000d0d3d37221 */ /* 0x000fe40000010000 */
[----:B------:R-:W-:Y:S03]  /*c420*/  FADD.FTZ R207, R207, R204 ;  /* 0x000000cccfcf7221 */ /* 0x000fe60000010000 */
[C---:B------:R-:W-:Y:S01]  /*c430*/  HMMA.16816.F32.BF16 R8, R132.reuse, R142, R8 ;  /* 0x0000008e8408723c */ /* 0x040fe20000041808 */
[----:B------:R-:W2:Y:S03]  /*c440*/  LDSM.16.MT88.4 R140, [R234+0x15000] ;  /* 0x01500000ea8c783b */ /* 0x000ea60000004200 */
[----:B------:R-:W-:Y:S04]  /*c450*/  FADD.FTZ R210, R210, R207 ;  /* 0x000000cfd2d27221 */ /* 0x000fe80000010000 */
[C---:B------:R-:W-:Y:S08]  /*c460*/  HMMA.16816.F32.BF16 R12, R132.reuse, R148, R12 ;  /* 0x00000094840c723c */ /* 0x040ff0000004180c */
[C---:B------:R-:W-:Y:S01]  /*c470*/  HMMA.16816.F32.BF16 R16, R132.reuse, R150, R16 ;  /* 0x000000968410723c */ /* 0x040fe20000041810 */
[----:B------:R-:W-:Y:S07]  /*c480*/  LDSM.16.MT88.4 R148, [R236+0x17000] ;  /* 0x01700000ec94783b */ /* 0x000fee0000004200 */
[C---:B-----5:R-:W-:Y:S08]  /*c490*/  HMMA.16816.F32.BF16 R20, R132.reuse, R136, R20 ;  /* 0x000000888414723c */ /* 0x060ff00000041814 */
[C---:B------:R-:W-:Y:S01]  /*c4a0*/  HMMA.16816.F32.BF16 R24, R132.reuse, R138, R24 ;  /* 0x0000008a8418723c */ /* 0x040fe20000041818 */
[----:B------:R-:W3:Y:S07]  /*c4b0*/  LDSM.16.MT88.4 R136, [R233+0x15000] ;  /* 0x01500000e988783b */ /* 0x000eee0000004200 */
[C---:B-1----:R-:W-:Y:S08]  /*c4c0*/  HMMA.16816.F32.BF16 R28, R132.reuse, R144, R28 ;  /* 0x00000090841c723c */ /* 0x042ff0000004181c */
[C---:B------:R-:W-:Y:S01]  /*c4d0*/  HMMA.16816.F32.BF16 R32, R132.reuse, R146, R32 ;  /* 0x000000928420723c */ /* 0x040fe20000041820 */
[----:B------:R-:W1:Y:S07]  /*c4e0*/  LDSM.16.MT88.4 R144, [R232+0x15000] ;  /* 0x01500000e890783b */ /* 0x000e6e0000004200 */
[C---:B------:R-:W-:Y:S08]  /*c4f0*/  HMMA.16816.F32.BF16 R36, R132.reuse, R152, R36 ;  /* 0x000000988424723c */ /* 0x040ff00000041824 */
[C---:B------:R-:W-:Y:S08]  /*c500*/  HMMA.16816.F32.BF16 R40, R132.reuse, R154, R40 ;  /* 0x0000009a8428723c */ /* 0x040ff00000041828 */
[C---:B------:R-:W-:Y:S08]  /*c510*/  HMMA.16816.F32.BF16 R44, R132.reuse, R156, R44 ;  /* 0x0000009c842c723c */ /* 0x040ff0000004182c */
[C---:B------:R-:W-:Y:S01]  /*c520*/  HMMA.16816.F32.BF16 R48, R132.reuse, R158, R48 ;  /* 0x0000009e8430723c */ /* 0x040fe20000041830 */
[----:B------:R-:W-:Y:S07]  /*c530*/  LDSM.16.MT88.4 R156, [R236+0x11800] ;  /* 0x01180000ec9c783b */ /* 0x000fee0000004200 */
[C---:B------:R-:W-:Y:S08]  /*c540*/  HMMA.16816.F32.BF16 R52, R132.reuse, R160, R52 ;  /* 0x000000a08434723c */ /* 0x040ff00000041834 */
[C---:B------:R-:W-:Y:S08]  /*c550*/  HMMA.16816.F32.BF16 R56, R132.reuse, R162, R56 ;  /* 0x000000a28438723c */ /* 0x040ff00000041838 */
[C---:B------:R-:W-:Y:S07]  /*c560*/  HMMA.16816.F32.BF16 R60, R132.reuse, R168, R60 ;  /* 0x000000a8843c723c */ /* 0x040fee000004183c */
[----:B------:R-:W-:Y:S01]  /*c570*/  F2FP.BF16.PACK_AB R168, R205, R202 ;  /* 0x000000cacda8723e */ /* 0x000fe200000010ff */
[C---:B------:R-:W-:Y:S04]  /*c580*/  HMMA.16816.F32.BF16 R64, R132.reuse, R170, R64 ;  /* 0x000000aa8440723c */ /* 0x040fe80000041840 */
[----:B------:R-:W-:Y:S01]  /*c590*/  F2FP.BF16.PACK_AB R169, R206, R201 ;  /* 0x000000c9cea9723e */ /* 0x000fe200000010ff */
[----:B------:R-:W-:Y:S02]  /*c5a0*/  FADD.FTZ R202, R202, R211 ;  /* 0x000000d3caca7221 */ /* 0x000fe40000010000 */
[----:B------:R-:W-:Y:S01]  /*c5b0*/  F2FP.BF16.PACK_AB R170, R197, R198 ;  /* 0x000000c6c5aa723e */ /* 0x000fe200000010ff */
[C---:B------:R-:W-:Y:S04]  /*c5c0*/  HMMA.16816.F32.BF16 R68, R132.reuse, R172, R68 ;  /* 0x000000ac8444723c */ /* 0x040fe80000041844 */
[----:B------:R-:W-:Y:S01]  /*c5d0*/  F2FP.BF16.PACK_AB R171, R165, R166 ;  /* 0x000000a6a5ab723e */ /* 0x000fe200000010ff */
[----:B------:R-:W-:Y:S02]  /*c5e0*/  FADD.FTZ R205, R205, R202 ;  /* 0x000000cacdcd7221 */ /* 0x000fe40000010000 */
[----:B------:R-:W-:Y:S01]  /*c5f0*/  FADD.FTZ R201, R201, R210 ;  /* 0x000000d2c9c97221 */ /* 0x000fe20000010000 */
[C---:B------:R-:W-:Y:S01]  /*c600*/  HMMA.16816.F32.BF16 R72, R132.reuse, R174, R72 ;  /* 0x000000ae8448723c */ /* 0x040fe20000041848 */
[----:B------:R-:W-:Y:S03]  /*c610*/  LDSM.16.MT88.4 R172, [R232+0x11800] ;  /* 0x01180000e8ac783b */ /* 0x000fe60000004200 */
[----:B------:R-:W-:Y:S02]  /*c620*/  FADD.FTZ R198, R198, R205 ;  /* 0x000000cdc6c67221 */ /* 0x000fe40000010000 */
[----:B------:R-:W-:Y:S02]  /*c630*/  FADD.FTZ R201, R206, R201 ;  /* 0x000000c9cec97221 */ /* 0x000fe40000010000 */
[C---:B--2---:R-:W-:Y:S04]  /*c640*/  HMMA.16816.F32.BF16 R76, R132.reuse, R140, R76 ;  /* 0x0000008c844c723c */ /* 0x044fe8000004184c */
[----:B------:R-:W-:Y:S02]  /*c650*/  FADD.FTZ R0, R197, R198 ;  /* 0x000000c6c5007221 */ /* 0x000fe40000010000 */
[----:B------:R-:W-:Y:S02]  /*c660*/  FADD.FTZ R166, R166, R201 ;  /* 0x000000c9a6a67221 */ /* 0x000fe40000010000 */
[C---:B------:R-:W-:Y:S01]  /*c670*/  HMMA.16816.F32.BF16 R80, R132.reuse, R142, R80 ;  /* 0x0000008e8450723c */ /* 0x040fe20000041850 */
[----:B------:R-:W2:Y:S07]  /*c680*/  LDSM.16.MT88.4 R140, [R234+0x17000] ;  /* 0x01700000ea8c783b */ /* 0x000eae0000004200 */
[C---:B---3--:R-:W-:Y:S01]  /*c690*/  HMMA.16816.F32.BF16 R84, R132.reuse, R136, R84 ;  /* 0x000000888454723c */ /* 0x048fe20000041854 */
[----:B------:R3:W-:Y:S07]  /*c6a0*/  STL [R1+0x4], R0 ;  /* 0x0000040001007387 */ /* 0x0007ee0000100800 */
[C---:B------:R-:W-:Y:S01]  /*c6b0*/  HMMA.16816.F32.BF16 R88, R132.reuse, R138, R88 ;  /* 0x0000008a8458723c */ /* 0x040fe20000041858 */
[----:B------:R-:W4:Y:S07]  /*c6c0*/  LDSM.16.MT88.4 R136, [R233+0x17000] ;  /* 0x01700000e988783b */ /* 0x000f2e0000004200 */
[C---:B-1----:R-:W-:Y:S08]  /*c6d0*/  HMMA.16816.F32.BF16 R92, R132.reuse, R144, R92 ;  /* 0x00000090845c723c */ /* 0x042ff0000004185c */
[C---:B------:R-:W-:Y:S01]  /*c6e0*/  HMMA.16816.F32.BF16 R96, R132.reuse, R146, R96 ;  /* 0x000000928460723c */ /* 0x040fe20000041860 */
[----:B------:R-:W1:Y:S03]  /*c6f0*/  LDSM.16.MT88.4 R144, [R232+0x17000] ;  /* 0x01700000e890783b */ /* 0x000e660000004200 */
[----:B---3--:R-:W-:Y:S04]  /*c700*/  FADD.FTZ R0, R165, R166 ;  /* 0x000000a6a5007221 */ /* 0x008fe80000010000 */
[C---:B------:R-:W-:Y:S01]  /*c710*/  HMMA.16816.F32.BF16 R100, R132.reuse, R148, R100 ;  /* 0x000000948464723c */ /* 0x040fe20000041864 */
[----:B------:R3:W-:Y:S07]  /*c720*/  STL [R1], R0 ;  /* 0x0000000001007387 */ /* 0x0007ee0000100800 */
[C---:B------:R-:W-:Y:S01]  /*c730*/  HMMA.16816.F32.BF16 R104, R132.reuse, R150, R104 ;  /* 0x000000968468723c */ /* 0x040fe20000041868 */
[----:B------:R-:W5:Y:S07]  /*c740*/  LDSM.16.MT88.4 R148, [R234+0x11800] ;  /* 0x01180000ea94783b */ /* 0x000f6e0000004200 */
[C---:B--2---:R-:W-:Y:S08]  /*c750*/  HMMA.16816.F32.BF16 R108, R132.reuse, R140, R108 ;  /* 0x0000008c846c723c */ /* 0x044ff0000004186c */
[C---:B------:R-:W-:Y:S01]  /*c760*/  HMMA.16816.F32.BF16 R112, R132.reuse, R142, R112 ;  /* 0x0000008e8470723c */ /* 0x040fe20000041870 */
[----:B------:R-:W2:Y:S03]  /*c770*/  LDSM.16.MT88.4 R140, [R233+0x11800] ;  /* 0x01180000e98c783b */ /* 0x000ea60000004200 */
[----:B---3--:R-:W-:Y:S04]  /*c780*/  MOV R0, R3 ;  /* 0x0000000300007202 */ /* 0x008fe80000000f00 */
[C---:B----4-:R-:W-:Y:S08]  /*c790*/  HMMA.16816.F32.BF16 R116, R132.reuse, R136, R116 ;  /* 0x000000888474723c */ /* 0x050ff00000041874 */
[C---:B------:R-:W-:Y:S08]  /*c7a0*/  HMMA.16816.F32.BF16 R120, R132.reuse, R138, R120 ;  /* 0x0000008a8478723c */ /* 0x040ff00000041878 */
[C---:B-1----:R-:W-:Y:S08]  /*c7b0*/  HMMA.16816.F32.BF16 R124, R132.reuse, R144, R124 ;  /* 0x00000090847c723c */ /* 0x042ff0000004187c */
[----:B------:R-:W-:Y:S08]  /*c7c0*/  HMMA.16816.F32.BF16 R128, R132, R146, R128 ;  /* 0x000000928480723c */ /* 0x000ff00000041880 */
[C---:B------:R-:W-:Y:S01]  /*c7d0*/  HMMA.16816.F32.BF16 R160, R168.reuse, R156, R4 ;  /* 0x0000009ca8a0723c */ /* 0x040fe20000041804 */
[----:B------:R-:W1:Y:S07]  /*c7e0*/  LDSM.16.MT88.4 R4, [R236+0x13800] ;  /* 0x01380000ec04783b */ /* 0x000e6e0000004200 */
[C---:B------:R-:W-:Y:S01]  /*c7f0*/  HMMA.16816.F32.BF16 R156, R168.reuse, R158, R8 ;  /* 0x0000009ea89c723c */ /* 0x040fe20000041808 */
[----:B------:R-:W3:Y:S07]  /*c800*/  LDSM.16.MT88.4 R8, [R234+0x13800] ;  /* 0x01380000ea08783b */ /* 0x000eee0000004200 */
[C---:B-----5:R-:W-:Y:S01]  /*c810*/  HMMA.16816.F32.BF16 R152, R168.reuse, R148, R12 ;  /* 0x00000094a898723c */ /* 0x060fe2000004180c */
[----:B------:R-:W4:Y:S07]  /*c820*/  LDSM.16.MT88.4 R12, [R233+0x13800] ;  /* 0x01380000e90c783b */ /* 0x000f2e0000004200 */
[C---:B------:R-:W-:Y:S01]  /*c830*/  HMMA.16816.F32.BF16 R148, R168.reuse, R150, R16 ;  /* 0x00000096a894723c */ /* 0x040fe20000041810 */
[----:B------:R-:W5:Y:S07]  /*c840*/  LDSM.16.MT88.4 R16, [R232+0x13800] ;  /* 0x01380000e810783b */ /* 0x000f6e0000004200 */
[C---:B--2---:R-:W-:Y:S01]  /*c850*/  HMMA.16816.F32.BF16 R144, R168.reuse, R140, R20 ;  /* 0x0000008ca890723c */ /* 0x044fe20000041814 */
[----:B------:R-:W2:Y:S07]  /*c860*/  LDSM.16.MT88.4 R20, [R234+0x15800] ;  /* 0x01580000ea14783b */ /* 0x000eae0000004200 */
[C---:B------:R-:W-:Y:S01]  /*c870*/  HMMA.16816.F32.BF16 R140, R168.reuse, R142, R24 ;  /* 0x0000008ea88c723c */ /* 0x040fe20000041818 */
[----:B------:R-:W2:Y:S07]  /*c880*/  LDSM.16.MT88.4 R24, [R233+0x15800] ;  /* 0x01580000e918783b */ /* 0x000eae0000004200 */
[C---:B------:R-:W-:Y:S01]  /*c890*/  HMMA.16816.F32.BF16 R136, R168.reuse, R172, R28 ;  /* 0x000000aca888723c */ /* 0x040fe2000004181c */
[----:B------:R-:W2:Y:S07]  /*c8a0*/  LDSM.16.MT88.4 R28, [R232+0x15800] ;  /* 0x01580000e81c783b */ /* 0x000eae0000004200 */
        /* <DEDUP_REMOVED lines=12> */
[C---:B------:R-:W-:Y:S08]  /*c970*/  HMMA.16816.F32.BF16 R64, R168.reuse, R18, R64 ;  /* 0x00000012a840723c */ /* 0x040ff00000041840 */
[C---:B------:R-:W-:Y:S08]  /*c980*/  HMMA.16816.F32.BF16 R68, R168.reuse, R176, R68 ;  /* 0x000000b0a844723c */ /* 0x040ff00000041844 */
[C---:B------:R-:W-:Y:S08]  /*c990*/  HMMA.16816.F32.BF16 R72, R168.reuse, R178, R72 ;  /* 0x000000b2a848723c */ /* 0x040ff00000041848 */
[C---:B--2---:R-:W-:Y:S08]  /*c9a0*/  HMMA.16816.F32.BF16 R76, R168.reuse, R20, R76 ;  /* 0x00000014a84c723c */ /* 0x044ff0000004184c */
[C---:B------:R-:W-:Y:S08]  /*c9b0*/  HMMA.16816.F32.BF16 R80, R168.reuse, R22, R80 ;  /* 0x00000016a850723c */ /* 0x040ff00000041850 */
[C---:B------:R-:W-:Y:S08]  /*c9c0*/  HMMA.16816.F32.BF16 R84, R168.reuse, R24, R84 ;  /* 0x00000018a854723c */ /* 0x040ff00000041854 */
[C---:B------:R-:W-:Y:S08]  /*c9d0*/  HMMA.16816.F32.BF16 R88, R168.reuse, R26, R88 ;  /* 0x0000001aa858723c */ /* 0x040ff00000041858 */
[C---:B------:R-:W-:Y:S08]  /*c9e0*/  HMMA.16816.F32.BF16 R92, R168.reuse, R28, R92 ;  /* 0x0000001ca85c723c */ /* 0x040ff0000004185c */
[C---:B------:R-:W-:Y:S08]  /*c9f0*/  HMMA.16816.F32.BF16 R96, R168.reuse, R30, R96 ;  /* 0x0000001ea860723c */ /* 0x040ff00000041860 */
[C---:B------:R-:W-:Y:S08]  /*ca00*/  HMMA.16816.F32.BF16 R100, R168.reuse, R32, R100 ;  /* 0x00000020a864723c */ /* 0x040ff00000041864 */
[C---:B------:R-:W-:Y:S08]  /*ca10*/  HMMA.16816.F32.BF16 R104, R168.reuse, R34, R104 ;  /* 0x00000022a868723c */ /* 0x040ff00000041868 */
[C---:B-1----:R-:W-:Y:S08]  /*ca20*/  HMMA.16816.F32.BF16 R108, R168.reuse, R4, R108 ;  /* 0x00000004a86c723c */ /* 0x042ff0000004186c */
[C---:B------:R-:W-:Y:S08]  /*ca30*/  HMMA.16816.F32.BF16 R112, R168.reuse, R6, R112 ;  /* 0x00000006a870723c */ /* 0x040ff00000041870 */
[C---:B---3--:R-:W-:Y:S08]  /*ca40*/  HMMA.16816.F32.BF16 R116, R168.reuse, R8, R116 ;  /* 0x00000008a874723c */ /* 0x048ff00000041874 */
[C---:B------:R-:W-:Y:S08]  /*ca50*/  HMMA.16816.F32.BF16 R120, R168.reuse, R10, R120 ;  /* 0x0000000aa878723c */ /* 0x040ff00000041878 */
[C---:B----4-:R-:W-:Y:S08]  /*ca60*/  HMMA.16816.F32.BF16 R124, R168.reuse, R12, R124 ;  /* 0x0000000ca87c723c */ /* 0x050ff0000004187c */
[----:B------:R-:W-:Y:S01]  /*ca70*/  HMMA.16816.F32.BF16 R128, R168, R14, R128 ;  /* 0x0000000ea880723c */ /* 0x000fe20000041880 */
[----:B------:R-:W-:-:S07]  /*ca80*/  @P0 BRA `(.L_x_782) ;  /* 0xffffb73000000947 */ /* 0x000fce000383ffff */
.L_x_778:
[----:B------:R-:W2:Y:S01]  /*ca90*/  LDL.LU R2, [R1+0x4] ;  /* 0x0000040001027983 */ /* 0x000ea20000300800 */
[----:B------:R-:W-:Y:S01]  /*caa0*/  MOV R5, 0x3f800000 ;  /* 0x3f80000000057802 */ /* 0x000fe20000000f00 */
[----:B------:R-:W1:Y:S01]  /*cab0*/  S2UR UR6, SR_CTAID.Y ;  /* 0x00000000000679c3 */ /* 0x000e620000002600 */
[----:B------:R-:W-:Y:S01]  /*cac0*/  UISETP.NE.AND UP1, UPT, UR25, -0x1, UPT ;  /* 0xffffffff1900788c */ /* 0x000fe2000bf25270 */
[----:B------:R-:W3:Y:S01]  /*cad0*/  LDL.LU R4, [R1] ;  /* 0x0000000001047983 */ /* 0x000ee20000300800 */
[----:B------:R-:W-:Y:S01]  /*cae0*/  ULDC.64 UR4, c[0x0][0x1e8] ;  /* 0x00007a0000047ab9 */ /* 0x000fe20000000a00 */
[----:B------:R-:W-:Y:S04]  /*caf0*/  BSSY B0, `(.L_x_783) ;  /* 0x0000176000007945 */ /* 0x000fe80003800000 */
[----:B------:R-:W4:Y:S04]  /*cb00*/  S2UR UR10, SR_CTAID.Z ;  /* 0x00000000000a79c3 */ /* 0x000f280000002700 */
[----:B------:R-:W-:-:S04]  /*cb10*/  @UP1 UIMAD.WIDE.U32 UR8, UR25, UR4, URZ ;  /* 0x00000004190812a5 */ /* 0x000fc8000f8e003f */
[----:B------:R-:W-:-:S03]  /*cb20*/  @UP1 UIMAD UR7, UR25, UR5, UR9 ;  /* 0x00000005190712a4 */ /* 0x000fc6000f8e0209 */
[----:B------:R-:W-:Y:S02]  /*cb30*/  ULDC.64 UR4, c[0x0][0x1e0] ;  /* 0x0000780000047ab9 */ /* 0x000fe40000000a00 */
[----:B------:R-:W-:Y:S02]  /*cb40*/  ULDC UR9, c[0x0][0x214] ;  /* 0x0000850000097ab9 */ /* 0x000fe40000000800 */
[----:B-1----:R-:W-:Y:S02]  /*cb50*/  @!UP1 USHF.R.S32.HI UR12, URZ, 0x1f, UR6 ;  /* 0x0000001f3f0c9899 */ /* 0x002fe40008011406 */
[----:B------:R-:W-:Y:S02]  /*cb60*/  @!UP1 UIMAD.WIDE.U32 UR14, UR6, UR4, URZ ;  /* 0x00000004060e92a5 */ /* 0x000fe4000f8e003f */
[----:B------:R-:W-:-:S03]  /*cb70*/  @!UP1 UIMAD UR12, UR12, UR4, URZ ;  /* 0x000000040c0c92a4 */ /* 0x000fc6000f8e023f */
[----:B------:R-:W-:Y:S02]  /*cb80*/  ULDC.U8 UR4, c[0x0][0x328] ;  /* 0x0000ca0000047ab9 */ /* 0x000fe40000000000 */
[----:B------:R-:W-:Y:S02]  /*cb90*/  UISETP.NE.AND UP2, UPT, UR4, URZ, UPT ;  /* 0x0000003f0400728c */ /* 0x000fe4000bf45270 */
[----:B------:R-:W-:Y:S02]  /*cba0*/  @!UP1 UIMAD UR12, UR6, UR5, UR12 ;  /* 0x00000005060c92a4 */ /* 0x000fe4000f8e020c */
[----:B------:R-:W-:Y:S02]  /*cbb0*/  UISETP.NE.OR UP0, UPT, UR25, -0x1, !UP2 ;  /* 0xffffffff1900788c */ /* 0x000fe4000d705670 */
[----:B------:R-:W-:Y:S02]  /*cbc0*/  ULDC UR5, c[0x0][0x234] ;  /* 0x00008d0000057ab9 */ /* 0x000fe40000000800 */
[----:B------:R-:W-:-:S02]  /*cbd0*/  ULDC UR4, c[0x0][0x1c0] ;  /* 0x0000700000047ab9 */ /* 0x000fc40000000800 */
[----:B------:R-:W-:Y:S02]  /*cbe0*/  @!UP1 UIADD3 UR7, UR15, UR12, URZ ;  /* 0x0000000c0f079290 */ /* 0x000fe4000fffe03f */
[----:B----4-:R-:W-:Y:S02]  /*cbf0*/  @UP2 UMOV UR11, UR10 ;  /* 0x0000000a000b2c82 */ /* 0x010fe40008000000 */
[----:B------:R-:W-:Y:S02]  /*cc00*/  @!UP1 UMOV UR8, UR14 ;  /* 0x0000000e00089c82 */ /* 0x000fe40008000000 */
[----:B------:R-:W-:-:S04]  /*cc10*/  @!UP0 UIMAD UR25, UR6, UR9, URZ ;  /* 0x00000009061982a4 */ /* 0x000fc8000f8e023f */
[----:B------:R-:W-:-:S03]  /*cc20*/  @UP2 UIMAD UR5, UR11, UR5, UR25 ;  /* 0x000000050b0522a4 */ /* 0x000fc6000f8e0219 */
[----:B------:R-:W-:Y:S02]  /*cc30*/  @!UP2 UMOV UR11, UR10 ;  /* 0x0000000a000bac82 */ /* 0x000fe40008000000 */
[----:B------:R-:W-:-:S04]  /*cc40*/  @!UP2 UIMAD UR4, UR6, UR4, UR11 ;  /* 0x000000040604a2a4 */ /* 0x000fc8000f8e020b */
[----:B------:R-:W-:Y:S01]  /*cc50*/  @!UP2 UIMAD UR5, UR4, UR9, URZ ;  /* 0x000000090405a2a4 */ /* 0x000fe2000f8e023f */
[----:B--2---:R-:W1:Y:S04]  /*cc60*/  SHFL.BFLY PT, R9, R2, 0x2, 0x1f ;  /* 0x0c401f0002097f89 */ /* 0x004e6800000e0000 */
[----:B---3--:R-:W2:Y:S01]  /*cc70*/  SHFL.BFLY PT, R7, R4, 0x2, 0x1f ;  /* 0x0c401f0004077f89 */ /* 0x008ea200000e0000 */
[----:B-1----:R-:W-:Y:S02]  /*cc80*/  FADD.FTZ R9, R9, R2 ;  /* 0x0000000209097221 */ /* 0x002fe40000010000 */
[----:B--2---:R-:W-:-:S03]  /*cc90*/  FADD.FTZ R7, R7, R4 ;  /* 0x0000000407077221 */ /* 0x004fc60000010000 */
[----:B------:R-:W1:Y:S01]  /*cca0*/  SHFL.BFLY PT, R2, R9, 0x1, 0x1f ;  /* 0x0c201f0009027f89 */ /* 0x000e6200000e0000 */
[----:B------:R-:W-:-:S03]  /*ccb0*/  MOV R4, 0x3f800000 ;  /* 0x3f80000000047802 */ /* 0x000fc60000000f00 */
[----:B------:R-:W2:Y:S01]  /*ccc0*/  SHFL.BFLY PT, R0, R7, 0x1, 0x1f ;  /* 0x0c201f0007007f89 */ /* 0x000ea200000e0000 */
[----:B-1----:R-:W-:Y:S02]  /*ccd0*/  FADD.FTZ R2, R9, R2 ;  /* 0x0000000209027221 */ /* 0x002fe40000010000 */
[----:B--2---:R-:W-:-:S03]  /*cce0*/  FADD.FTZ R0, R7, R0 ;  /* 0x0000000007007221 */ /* 0x004fc60000010000 */
[----:B------:R-:W-:Y:S02]  /*ccf0*/  FSETP.NE.FTZ.AND P4, PT, R2, RZ, PT ;  /* 0x000000ff0200720b */ /* 0x000fe40003f95000 */
[----:B------:R-:W-:-:S11]  /*cd00*/  FSETP.NE.FTZ.AND P3, PT, R0, RZ, PT ;  /* 0x000000ff0000720b */ /* 0x000fd60003f75000 */
        /* <DEDUP_REMOVED lines=340> */
.L_x_784:
[----:B---34-:R-:W-:Y:S05]  /*e250*/  BSYNC B0 ;  /* 0x0000000000007941 */ /* 0x018fea0003800000 */
.L_x_783:
        /* <DEDUP_REMOVED lines=42> */
.L_x_786:
[----:B------:R-:W-:Y:S05]  /*e500*/  BSYNC B0 ;  /* 0x0000000000007941 */ /* 0x000fea0003800000 */
.L_x_785:
        /* <DEDUP_REMOVED lines=22> */
.L_x_788:
[----:B------:R-:W-:Y:S05]  /*e670*/  BSYNC B0 ;  /* 0x0000000000007941 */ /* 0x000fea0003800000 */
.L_x_787:
        /* <DEDUP_REMOVED lines=22> */
.L_x_790:
[----:B------:R-:W-:Y:S05]  /*e7e0*/  BSYNC B0 ;  /* 0x0000000000007941 */ /* 0x000fea0003800000 */
.L_x_789:
        /* <DEDUP_REMOVED lines=22> */
.L_x_791:
        /* <DEDUP_REMOVED lines=11> */
.L_x_8935:


//--------------------- .text._ZN5flash24flash_fwd_splitkv_kernelI23Flash_fwd_kernel_traitsILi256ELi64ELi64ELi4ELb0ELb0EN7cutlass10bfloat16_tE19Flash_kernel_traitsILi256ELi64ELi64ELi4ES3_EELb0ELb0ELb0ELb0ELb0ELb0ELb0ELb1EEEvNS_16Flash_fwd_paramsE --------------------------
	.section	.text._ZN5flash24flash_fwd_splitkv_kernelI23Flash_fwd_kernel_traitsILi256ELi64ELi64ELi4ELb0ELb0EN7cutlass10bfloat16_tE19Flash_kernel_traitsILi256ELi64ELi64ELi4ES3_EELb0ELb0ELb0ELb0ELb0ELb0ELb0ELb1EEEvNS_16Flash_fwd_paramsE,"ax",@progbits
	.sectioninfo	@"SHI_REGISTERS=255"
	.align	128
        .global         _ZN5flash24flash_fwd_splitkv_kernelI23Flash_fwd_kernel_traitsILi256ELi64ELi64ELi4ELb0ELb0EN7cutlass10bfloat16_tE19Flash_kernel_traitsILi256ELi64ELi64ELi4ES3_EELb0ELb0ELb0ELb0ELb0ELb0ELb0ELb1EEEvNS_16Flash_fwd_paramsE
        .type           _ZN5flash24flash_fwd_splitkv_kernelI23Flash_fwd_kernel_traitsILi256ELi64ELi64ELi4ELb0ELb0EN7cutlass10bfloat16_tE19Flash_kernel_traitsILi256ELi64ELi64ELi4ES3_EELb0ELb0ELb0ELb0ELb0ELb0ELb0ELb1EEEvNS_16Flash_fwd_paramsE,@function
        .size           _ZN5flash24flash_fwd_splitkv_kernelI23Flash_fwd_kernel_traitsILi256ELi64ELi64ELi4ELb0ELb0EN7cutlass10bfloat16_tE19Flash_kernel_traitsILi256ELi64ELi64ELi4ES3_EELb0ELb0ELb0ELb0ELb0ELb0ELb0ELb1EEEvNS_16Flash_fwd_paramsE,(.L_x_8873 - _ZN5flash24flash_fwd_splitkv_kernelI23Flash_fwd_kernel_traitsILi256ELi64ELi64ELi4ELb0ELb0EN7cutlass10bfloat16_tE19Flash_kernel_traitsILi256ELi64ELi64ELi4ES3_EELb0ELb0ELb0ELb0ELb0ELb0ELb0ELb1EEEvNS_16Flash_fwd_paramsE)
        .other          _ZN5flash24flash_fwd_splitkv_kernelI23Flash_fwd_kernel_traitsILi256ELi64ELi64ELi4ELb0ELb0EN7cutlass10bfloat16_tE19Flash_kernel_traitsILi256ELi64ELi64ELi4ES3_EELb0ELb0ELb0ELb0ELb0ELb0ELb0ELb1EEEvNS_16Flash_fwd_paramsE,@"STO_CUDA_ENTRY STV_DEFAULT"
_ZN5flash24flash_fwd_splitkv_kernelI23Flash_fwd_kernel_traitsILi256ELi64ELi64ELi4ELb0ELb0EN7cutlass10bfloat16_tE19Flash_kernel_traitsILi256ELi64ELi64ELi4ES3_EELb0ELb0ELb0ELb0ELb0ELb0ELb0ELb1EEEvNS_16Flash_fwd_paramsE:
.text._ZN5flash24flash_fwd_splitkv_kernelI23Flash_fwd_kernel_traitsILi256ELi64ELi64ELi4ELb0ELb0EN7cutlass10bfloat16_tE19Flash_kernel_traitsILi256ELi64ELi64ELi4ES3_EELb0ELb0ELb0ELb0ELb0ELb0ELb0ELb1EEEvNS_16Flash_fwd_paramsE:
[----:B------:R-:W-:Y:S02]  /*0000*/  MOV R1, c[0x0][0x28] ;  /* 0x00000a0000017a02 */ /* 0x000fe40000000f00 */
[----:B------:R-:W1:Y:S01]  /*0010*/  S2R R243, SR_CTAID.X ;  /* 0x0000000000f37919 */ /* 0x000e620000002500 */
[----:B------:R-:W-:Y:S01]  /*0020*/  ULDC.64 UR4, c[0x0][0x40] ;  /* 0x0000100000047ab9 */ /* 0x000fe20000000a00 */
[----:B------:R-:W-:Y:S01]  /*0030*/  BSSY B4, `(.L_x_792) ;  /* 0x0000008000047945 */ /* 0x000fe20003800000 */
[----:B------:R-:W-:Y:S01]  /*0040*/  UIADD3 UR4, UP0, UR4, 0x160, URZ ;  /* 0x0000016004047890 */ /* 0x000fe2000ff1e03f */
[----:B------:R-:W2:Y:S01]  /*0050*/  S2R R242, SR_CTAID.Y ;  /* 0x0000000000f27919 */ /* 0x000ea20000002600 */
[----:B------:R-:W-:Y:S02]  /*0060*/  IADD3 R1, R1, -0x8, RZ ;  /* 0xfffffff801017810 */ /* 0x000fe40007ffe0ff */
[----:B------:R-:W-:Y:S01]  /*0070*/  MOV R240, 0xb0 ;  /* 0x000000b000f07802 */ /* 0x000fe20000000f00 */
[----:B------:R-:W3:Y:S01]  /*0080*/  S2R R241, SR_CTAID.Z ;  /* 0x0000000000f17919 */ /* 0x000ee20000002700 */
[----:B------:R-:W-:-:S07]  /*0090*/  UIADD3.X UR5, URZ, UR5, URZ, UP0, !UPT ;  /* 0x000000053f057290 */ /* 0x000fce00087fe43f */
[----:B-123--:R-:W-:Y:S05]  /*00a0*/  CALL.REL.NOINC `($_ZN5flash24flash_fwd_splitkv_kernelI23Flash_fwd_kernel_traitsILi256ELi64ELi64ELi4ELb0ELb0EN7cutlass10bfloat16_tE19Flash_kernel_traitsILi256ELi64ELi64ELi4ES3_EELb0ELb0ELb0ELb0ELb0ELb0ELb0ELb1EEEvNS_16Flash_fwd_paramsE$_ZN5flash30compute_attn_1rowblock_splitkvI23Flash_fwd_kernel_traitsILi256ELi64ELi64ELi4ELb0ELb0EN7cutlass10bfloat16_tE19Flash_kernel_traitsILi256ELi64ELi64ELi4ES3_EELb0ELb0ELb0ELb0ELb0ELb0ELb0ELb1ENS_16Flash_fwd_paramsEEEvRKT8_iiiii) ;  /* 0x0000002000007944 */ /* 0x00efea0003c00000 */
[----:B------:R-:W-:Y:S05]  /*00b0*/  BSYNC B4 ;  /* 0x0000000000047941 */ /* 0x000fea0003800000 */
.L_x_792:
[----:B------:R-:W-:Y:S05]  /*00c0*/  EXIT ;  /* 0x000000000000794d */ /* 0x000fea0003800000 */
        .type           $_ZN5flash24flash_fwd_splitkv_kernelI23Flash_fwd_kernel_traitsILi256ELi64ELi64ELi4ELb0ELb0EN7cutlass10bfloat16_tE19Flash_kernel_traitsILi256ELi64ELi64ELi4ES3_EELb0ELb0ELb0ELb0ELb0ELb0ELb0ELb1EEEvNS_16Flash_fwd_paramsE$_ZN5flash30compute_attn_1rowblock_splitkvI23Flash_fwd_kernel_traitsILi256ELi64ELi64ELi4ELb0ELb0EN7cutlass10bfloat16_tE19Flash_kernel_traitsILi256ELi64ELi64ELi4ES3_EELb0ELb0ELb0ELb0ELb0ELb0ELb0ELb1ENS_16Flash_fwd_paramsEEEvRKT8_iiiii,@function
        .size           $_ZN5flash24flash_fwd_splitkv_kernelI23Flash_fwd_kernel_traitsILi256ELi64ELi64ELi4ELb0ELb0EN7cutlass10bfloat16_tE19Flash_kernel_traitsILi256ELi64ELi64ELi4ES3_EELb0ELb0ELb0ELb0ELb0ELb0ELb0ELb1EEEvNS_16Flash_fwd_paramsE$_ZN5flash30compute_attn_1rowblock_splitkvI23Flash_fwd_kernel_traitsILi256ELi64ELi64ELi4ELb0ELb0EN7cutlass10bfloat16_tE19Flash_kernel_traitsILi256ELi64ELi64ELi4ES3_EELb0ELb0ELb0ELb0ELb0ELb0ELb0ELb1ENS_16Flash_fwd_paramsEEEvRKT8_iiiii,($__internal_14_$__cuda_sm70_shflsync_bfly_p - $_ZN5flash24flash_fwd_splitkv_kernelI23Flash_fwd_kernel_traitsILi256ELi64ELi64ELi4ELb0ELb0EN7cutlass10bfloat16_tE19Flash_kernel_traitsILi256ELi64ELi64ELi4ES3_EELb0ELb0ELb0ELb0ELb0ELb0ELb0ELb1EEEvNS_16Flash_fwd_paramsE$_ZN5flash30compute_attn_1rowblock_splitkvI23Flash_fwd_kernel_traitsILi256ELi64ELi64ELi4ELb0ELb0EN7cutlass10bfloat16_tE19Flash_kernel_traitsILi256ELi64ELi64ELi4ES3_EELb0ELb0ELb0ELb0ELb0ELb0ELb0ELb1ENS_16Flash_fwd_paramsEEEvRKT8_iiiii)
$_ZN5flash24flash_fwd_splitkv_kernelI23Flash_fwd_kernel_traitsILi256ELi64ELi64ELi4ELb0ELb0EN7cutlass10bfloat16_tE19Flash_kernel_traitsILi256ELi64ELi64ELi4ES3_EELb0ELb0ELb0ELb0ELb0ELb0ELb0ELb1EEEvNS_16Flash_fwd_paramsE$_ZN5flash30compute_attn_1rowblock_splitkvI23Flash_fwd_kernel_traitsILi256ELi64ELi64ELi4ELb0ELb0EN7cutlass10bfloat16_tE19Flash_kernel_traitsILi256ELi64ELi64ELi4ES3_EELb0ELb0ELb0ELb0ELb0ELb0ELb0ELb1ENS_16Flash_fwd_paramsEEEvRKT8_iiiii:
[----:B------:R-:W-:Y:S01]  /*00d0*/  IMAD.U32 R20, RZ, RZ, UR4 ;  /* 0x00000004ff147e24 */ /* 0x000fe2000f8e00ff */
[----:B------:R-:W-:Y:S01]  /*00e0*/  ULDC.64 UR6, c[0x0][0x118] ;  /* 0x0000460000067ab9 */ /* 0x000fe20000000a00 */
[----:B------:R-:W-:-:S05]  /*00f0*/  IMAD.U32 R21, RZ, RZ, UR5 ;  /* 0x00000005ff157e24 */ /* 0x000fca000f8e00ff */
[----:B------:R-:W2:Y:S04]  /*0100*/  LD.E.64 R2, [R20.64+0xe0] ;  /* 0x0000e00614027980 */ /* 0x000ea8000c101b00 */
[----:B------:R-:W3:Y:S01]  /*0110*/  LD.E.64 R4, [R20.64+0xe8] ;  /* 0x0000e80614047980 */ /* 0x000ee2000c101b00 */
[----:B------:R-:W-:Y:S02]  /*0120*/  MOV R246, 0xffffffff ;  /* 0xffffffff00f67802 */ /* 0x000fe40000000f00 */
[----:B--2---:R-:W-:-:S04]  /*0130*/  ISETP.NE.U32.AND P1, PT, R2, RZ, PT ;  /* 0x000000ff0200720c */ /* 0x004fc80003f25070 */
[----:B------:R-:W-:Y:S01]  /*0140*/  ISETP.NE.AND.EX P1, PT, R3, RZ, PT, P1 ;  /* 0x000000ff0300720c */ /* 0x000fe20003f25310 */
[----:B------:R-:W-:-:S12]  /*0150*/  IMAD.WIDE R2, R242, 0x4, R2 ;  /* 0x00000004f2027825 */ /* 0x000fd800078e0202 */
[----:B------:R1:W5:Y:S01]  /*0160*/  @P1 LD.E R246, [R2.64] ;  /* 0x0000000602f61980 */ /* 0x000362000c101900 */
[----:B---3--:R-:W-:Y:S01]  /*0170*/  ISETP.NE.U32.AND P0, PT, R4, RZ, PT ;  /* 0x000000ff0400720c */ /* 0x008fe20003f05070 */
[----:B------:R-:W-:Y:S01]  /*0180*/  BSSY B0, `(.L_x_793) ;  /* 0x000000a000007945 */ /* 0x000fe20003800000 */
[----:B------:R-:W-:Y:S01]  /*0190*/  IMAD.MOV.U32 R12, RZ, RZ, -0x1 ;  /* 0xffffffffff0c7424 */ /* 0x000fe200078e00ff */
[----:B------:R-:W2:Y:S01]  /*01a0*/  S2R R57, SR_TID.X ;  /* 0x0000000000397919 */ /* 0x000ea20000002100 */
[----:B------:R-:W-:Y:S01]  /*01b0*/  ISETP.NE.AND.EX P0, PT, R5, RZ, PT, P0 ;  /* 0x000000ff0500720c */ /* 0x000fe20003f05300 */
[----:B------:R-:W-:-:S12]  /*01c0*/  IMAD.WIDE R4, R242, 0x4, R4 ;  /* 0x00000004f2047825 */ /* 0x000fd800078e0204 */
[----:B------:R-:W-:Y:S05]  /*01d0*/  @!P0 BRA `(.L_x_794) ;  /* 0x0000004000008947 */ /* 0x000fea0003800000 */
[----:B------:R-:W3:Y:S02]  /*01e0*/  LD.E.U8 R0, [R20.64+0x1b2] ;  /* 0x0001b20614007980 */ /* 0x000ee4000c101100 */
[----:B---3--:R-:W-:-:S13]  /*01f0*/  ISETP.NE.AND P2, PT, R0, RZ, PT ;  /* 0x000000ff0000720c */ /* 0x008fda0003f45270 */
[----:B------:R-:W-:Y:S05]  /*0200*/  @!P2 BRA `(.L_x_794) ;  /* 0x000000100000a947 */ /* 0x000fea0003800000 */
[----:B------:R3:W5:Y:S02]  /*0210*/  LD.E R12, [R4.64] ;  /* 0x00000006040c7980 */ /* 0x000764000c101900 */
.L_x_794:
[----:B------:R-:W-:Y:S05]  /*0220*/  BSYNC B0 ;  /* 0x0000000000007941 */ /* 0x000fea0003800000 */
.L_x_793:
[----:B------:R-:W4:Y:S04]  /*0230*/  LD.E.64 R16, [R20.64+0xf0] ;  /* 0x0000f00614107980 */ /* 0x000f28000c101b00 */
[----:B-1-3--:R-:W3:Y:S01]  /*0240*/  @P1 LD.E R3, [R2.64+0x4] ;  /* 0x0000040602031980 */ /* 0x00aee2000c101900 */
[----:B------:R-:W-:Y:S01]  /*0250*/  IMAD.MOV.U32 R11, RZ, RZ, RZ ;  /* 0x000000ffff0b7224 */ /* 0x000fe200078e00ff */
[----:B----4-:R-:W-:-:S04]  /*0260*/  ISETP.NE.U32.AND P4, PT, R16, RZ, PT ;  /* 0x000000ff1000720c */ /* 0x010fc80003f85070 */
[----:B------:R-:W-:Y:S01]  /*0270*/  ISETP.NE.AND.EX P4, PT, R17, RZ, PT, P4 ;  /* 0x000000ff1100720c */ /* 0x000fe20003f85340 */
[----:B------:R-:W-:Y:S01]  /*0280*/  IMAD.WIDE R16, R242, 0x4, R16 ;  /* 0x00000004f2107825 */ /* 0x000fe200078e0210 */
[----:B---3-5:R-:W-:-:S06]  /*0290*/  @P1 IADD3 R244, -R246, R3, RZ ;  /* 0x00000003f6f41210 */ /* 0x028fcc0007ffe1ff */
[----:B------:R1:W5:Y:S05]  /*02a0*/  @!P1 LD.E R244, [R20.64+0xb4] ;  /* 0x0000b40614f49980 */ /* 0x00036a000c101900 */
[----:B------:R1:W5:Y:S01]  /*02b0*/  @P4 LD.E R11, [R16.64] ;  /* 0x00000006100b4980 */ /* 0x000362000c101900 */
[----:B------:R-:W-:Y:S01]  /*02c0*/  BSSY B0, `(.L_x_795) ;  /* 0x0000009000007945 */ /* 0x000fe20003800000 */
[----:B------:R-:W-:Y:S05]  /*02d0*/  @!P0 BRA `(.L_x_796) ;  /* 0x0000006000008947 */ /* 0x000fea0003800000 */
[----:B------:R-:W3:Y:S02]  /*02e0*/  LD.E.U8 R0, [R20.64+0x1b2] ;  /* 0x0001b20614007980 */ /* 0x000ee4000c101100 */
[----:B---3--:R-:W-:-:S13]  /*02f0*/  ISETP.NE.AND P0, PT, R0, RZ, PT ;  /* 0x000000ff0000720c */ /* 0x008fda0003f05270 */
[----:B------:R-:W3:Y:S02]  /*0300*/  @P0 LD.E R3, [R4.64+0x4] ;  /* 0x0000040604030980 */ /* 0x000ee4000c101900 */
[----:B---3--:R-:W-:-:S06]  /*0310*/  @P0 IADD3 R74, R3, -R12, RZ ;  /* 0x8000000c034a0210 */ /* 0x008fcc0007ffe0ff */
[----:B------:R3:W5:Y:S01]  /*0320*/  @!P0 LD.E R74, [R4.64] ;  /* 0x00000006044a8980 */ /* 0x000762000c101900 */
[----:B------:R-:W-:Y:S05]  /*0330*/  BRA `(.L_x_797) ;  /* 0x0000001000007947 */ /* 0x000fea0003800000 */
.L_x_796:
[----:B------:R3:W5:Y:S02]  /*0340*/  LD.E R74, [R20.64+0xb8] ;  /* 0x0000b806144a7980 */ /* 0x000764000c101900 */
.L_x_797:
[----:B------:R-:W-:Y:S05]  /*0350*/  BSYNC B0 ;  /* 0x0000000000007941 */ /* 0x000fea0003800000 */
.L_x_795:
[----:B------:R-:W4:Y:S01]  /*0360*/  LD.E.64 R2, [R20.64+0xf8] ;  /* 0x0000f80614027980 */ /* 0x000f22000c101b00 */
[----:B------:R-:W-:Y:S01]  /*0370*/  BSSY B1, `(.L_x_798) ;  /* 0x0000012000017945 */ /* 0x000fe20003800000 */
[----:B-----5:R-:W-:Y:S01]  /*0380*/  IMAD.IADD R74, R74, 0x1, -R11 ;  /* 0x000000014a4a7824 */ /* 0x020fe200078e0a0b */
[----:B----4-:R-:W-:-:S04]  /*0390*/  ISETP.NE.U32.AND P0, PT, R2, RZ, PT ;  /* 0x000000ff0200720c */ /* 0x010fc80003f05070 */
[----:B------:R-:W-:-:S13]  /*03a0*/  ISETP.NE.AND.EX P0, PT, R3, RZ, PT, P0 ;  /* 0x000000ff0300720c */ /* 0x000fda0003f05300 */
[----:B------:R-:W-:Y:S05]  /*03b0*/  @!P0 BRA `(.L_x_799) ;  /* 0x0000004000008947 */ /* 0x000fea0003800000 */
[----:B------:R-:W-:-:S05]  /*03c0*/  IMAD.WIDE R2, R242, 0x4, R2 ;  /* 0x00000004f2027825 */ /* 0x000fca00078e0202 */
[----:B------:R-:W4:Y:S02]  /*03d0*/  LD.E R72, [R2.64] ;  /* 0x0000000602487980 */ /* 0x000f24000c101900 */
[----:B----4-:R-:W-:Y:S01]  /*03e0*/  IADD3 R72, R72, -R11, RZ ;  /* 0x8000000b48487210 */ /* 0x010fe20007ffe0ff */
[----:B------:R-:W-:Y:S05]  /*03f0*/  BRA `(.L_x_800) ;  /* 0x0000009000007947 */ /* 0x000fea0003800000 */
.L_x_799:
[----:B------:R-:W4:Y:S01]  /*0400*/  LD.E.64 R2, [R20.64+0x108] ;  /* 0x0001080614027980 */ /* 0x000f22000c101b00 */
[----:B------:R-:W-:Y:S01]  /*0410*/  BSSY B0, `(.L_x_801) ;  /* 0x0000006000007945 */ /* 0x000fe20003800000 */
[----:B----4-:R-:W-:-:S04]  /*0420*/  ISETP.NE.U32.AND P0, PT, R2, RZ, PT ;  /* 0x000000ff0200720c */ /* 0x010fc80003f05070 */
[----:B------:R-:W-:Y:S01]  /*0430*/  ISETP.NE.AND.EX P0, PT, R3, RZ, PT, P0 ;  /* 0x000000ff0300720c */ /* 0x000fe20003f05300 */
[----:B------:R-:W-:-:S12]  /*0440*/  IMAD.MOV.U32 R3, RZ, RZ, RZ ;  /* 0x000000ffff037224 */ /* 0x000fd800078e00ff */
[----:B------:R-:W-:Y:S05]  /*0450*/  @!P0 BRA `(.L_x_802) ;  /* 0x0000001000008947 */ /* 0x000fea0003800000 */
[----:B------:R4:W5:Y:S02]  /*0460*/  LD.E R3, [R20.64+0xbc] ;  /* 0x0000bc0614037980 */ /* 0x000964000c101900 */
.L_x_802:
[----:B------:R-:W-:Y:S05]  /*0470*/  BSYNC B0 ;  /* 0x0000000000007941 */ /* 0x000fea0003800000 */
.L_x_801:
[----:B-----5:R-:W-:Y:S02]  /*0480*/  IADD3 R72, R74, R3, RZ ;  /* 0x000000034a487210 */ /* 0x020fe40007ffe0ff */
.L_x_800:
[----:B------:R-:W-:Y:S05]  /*0490*/  BSYNC B1 ;  /* 0x0000000000017941 */ /* 0x000fea0003800000 */
.L_x_798:
[----:B------:R-:W-:Y:S01]  /*04a0*/  IMAD.SHL.U32 R81, R243, 0x40, RZ ;  /* 0x00000040f3517824 */ /* 0x000fe200078e00ff */
[----:B------:R-:W-:Y:S01]  /*04b0*/  MOV R2, R240 ;  /* 0x000000f000027202 */ /* 0x000fe20000000f00 */
[----:B------:R-:W-:-:S03]  /*04c0*/  IMAD.MOV.U32 R3, RZ, RZ, 0x0 ;  /* 0x00000000ff037424 */ /* 0x000fc600078e00ff */
[----:B------:R-:W-:-:S13]  /*04d0*/  ISETP.GT.AND P0, PT, R244, R81, PT ;  /* 0x00000051f400720c */ /* 0x000fda0003f04270 */
[----:B------:R-:W-:Y:S05]  /*04e0*/  @!P0 RET.REL.NODEC R2 `(_ZN5flash24flash_fwd_splitkv_kernelI23Flash_fwd_kernel_traitsILi256ELi64ELi64ELi4ELb0ELb0EN7cutlass10bfloat16_tE19Flash_kernel_traitsILi256ELi64ELi64ELi4ES3_EELb0ELb0ELb0ELb0ELb0ELb0ELb0ELb1EEEvNS_16Flash_fwd_paramsE) ;  /* 0xfffffb1002008950 */ /* 0x000fea0003c3ffff */
[----:B---3--:R-:W3:Y:S01]  /*04f0*/  LD.E R5, [R20.64+0xb8] ;  /* 0x0000b80614057980 */ /* 0x008ee2000c101900 */
[----:B------:R-:W-:-:S04]  /*0500*/  IADD3 R3, R72, 0x3f, RZ ;  /* 0x0000003f48037810 */ /* 0x000fc80007ffe0ff */
[----:B------:R-:W-:-:S04]  /*0510*/  SHF.R.S32.HI R0, RZ, 0x1f, R3 ;  /* 0x0000001fff007819 */ /* 0x000fc80000011403 */
[----:B------:R-:W-:-:S04]  /*0520*/  LEA.HI R0, R0, R3, RZ, 0x6 ;  /* 0x0000000300007211 */ /* 0x000fc800078f30ff */
[----:B------:R-:W-:Y:S02]  /*0530*/  SHF.R.S32.HI R0, RZ, 0x6, R0 ;  /* 0x00000006ff007819 */ /* 0x000fe40000011400 */
[----:B---3--:R-:W-:-:S04]  /*0540*/  IADD3 R5, R5, 0x3f, RZ ;  /* 0x0000003f05057810 */ /* 0x008fc80007ffe0ff */
[----:B------:R-:W-:-:S04]  /*0550*/  SHF.R.S32.HI R2, RZ, 0x1f, R5 ;  /* 0x0000001fff027819 */ /* 0x000fc80000011405 */
[----:B------:R-:W-:-:S04]  /*0560*/  LEA.HI R2, R2, R5, RZ, 0x6 ;  /* 0x0000000502027211 */ /* 0x000fc800078f30ff */
[----:B------:R-:W-:-:S04]  /*0570*/  SHF.R.S32.HI R165, RZ, 0x6, R2 ;  /* 0x00000006ffa57819 */ /* 0x000fc80000011402 */
[----:B------:R-:W-:-:S04]  /*0580*/  IMNMX R165, R165, R0, PT ;  /* 0x00000000a5a57217 */ /* 0x000fc80003800200 */
[----:B------:R-:W-:-:S13]  /*0590*/  ISETP.GT.AND P0, PT, R165, RZ, PT ;  /* 0x000000ffa500720c */ /* 0x000fda0003f04270 */
[----:B------:R-:W-:Y:S05]  /*05a0*/  @P0 BRA `(.L_x_803) ;  /* 0x0000098000000947 */ /* 0x000fea0003800000 */
[----:B------:R-:W-:Y:S01]  /*05b0*/  ISETP.NE.AND P0, PT, R246, -0x1, PT ;  /* 0xfffffffff600780c */ /* 0x000fe20003f05270 */
[----:B------:R-:W3:Y:S04]  /*05c0*/  LD.E.64 R4, [R20.64+0x88] ;  /* 0x0000880614047980 */ /* 0x000ee8000c101b00 */
[----:B-1--4-:R1:W4:Y:S04]  /*05d0*/  LD.E.64 R16, [R20.64+0x90] ;  /* 0x0000900614107980 */ /* 0x012328000c101b00 */
[----:B--2---:R1:W2:Y:S04]  /*05e0*/  LD.E R12, [R20.64+0x60] ;  /* 0x00006006140c7980 */ /* 0x0042a8000c101900 */
[----:B------:R-:W2:Y:S04]  /*05f0*/  @!P0 LD.E.64 R22, [R20.64+0x80] ;  /* 0x0000800614168980 */ /* 0x000ea8000c101b00 */
[----:B------:R1:W4:Y:S01]  /*0600*/  LD.E R8, [R20.64+0xb4] ;  /* 0x0000b40614087980 */ /* 0x000322000c101900 */
[----:B------:R-:W-:-:S03]  /*0610*/  SHF.R.S32.HI R10, RZ, 0x1f, R57 ;  /* 0x0000001fff0a7819 */ /* 0x000fc60000011439 */
[----:B------:R1:W5:Y:S01]  /*0620*/  LD.E R0, [R20.64+0xc0] ;  /* 0x0000c00614007980 */ /* 0x000362000c101900 */
[----:B------:R-:W-:-:S03]  /*0630*/  LEA.HI R9, R10, R57, RZ, 0x3 ;  /* 0x000000390a097211 */ /* 0x000fc600078f18ff */
[----:B------:R1:W5:Y:S01]  /*0640*/  LD.E.64 R2, [R20.64+0x70] ;  /* 0x0000700614027980 */ /* 0x000362000c101b00 */
[----:B------:R-:W-:Y:S02]  /*0650*/  LOP3.LUT R10, R9, 0xfffffff8, RZ, 0xc0, !PT ;  /* 0xfffffff8090a7812 */ /* 0x000fe400078ec0ff */
[----:B------:R-:W-:Y:S01]  /*0660*/  @!P0 SHF.R.S32.HI R14, RZ, 0x1f, R242 ;  /* 0x0000001fff0e8819 */ /* 0x000fe200000114f2 */
[----:B------:R1:W5:Y:S02]  /*0670*/  LD.E.64 R6, [R20.64+0xa0] ;  /* 0x0000a00614067980 */ /* 0x000364000c101b00 */
[----:B------:R-:W-:-:S04]  /*0680*/  IMAD.IADD R57, R57, 0x1, -R10 ;  /* 0x0000000139397824 */ /* 0x000fc800078e0a0a */
[----:B------:R-:W-:Y:S01]  /*0690*/  IMAD.SHL.U32 R10, R57, 0x8, RZ ;  /* 0x00000008390a7824 */ /* 0x000fe200078e00ff */
[----:B------:R-:W-:Y:S01]  /*06a0*/  SHF.R.S32.HI R9, RZ, 0x3, R9 ;  /* 0x00000003ff097819 */ /* 0x000fe20000011409 */
[----:B------:R-:W-:Y:S01]  /*06b0*/  IMAD.IADD R244, R244, 0x1, -R81 ;  /* 0x00000001f4f47824 */ /* 0x000fe200078e0a51 */
[----:B------:R-:W-:Y:S02]  /*06c0*/  BSSY B0, `(.L_x_804) ;  /* 0x000002c000007945 */ /* 0x000fe40003800000 */
[C---:B------:R-:W-:Y:S02]  /*06d0*/  IADD3 R27, R10.reuse, 0x40, RZ ;  /* 0x000000400a1b7810 */ /* 0x040fe40007ffe0ff */
[----:B------:R-:W-:Y:S01]  /*06e0*/  IADD3 R25, R10, 0x80, RZ ;  /* 0x000000800a197810 */ /* 0x000fe20007ffe0ff */
[-C--:B---3--:R-:W-:Y:S02]  /*06f0*/  @P0 IMAD R15, R5, R246.reuse, RZ ;  /* 0x000000f6050f0224 */ /* 0x088fe400078e02ff */
[----:B------:R-:W-:-:S04]  /*0700*/  @P0 IMAD.WIDE.U32 R18, R4, R246, RZ ;  /* 0x000000f604120225 */ /* 0x000fc800078e00ff */
[-C--:B--2---:R-:W-:Y:S02]  /*0710*/  @!P0 IMAD R11, R23, R242.reuse, RZ ;  /* 0x000000f2170b8224 */ /* 0x084fe400078e02ff */
[----:B-1----:R-:W-:-:S04]  /*0720*/  @!P0 IMAD.WIDE.U32 R20, R22, R242, RZ ;  /* 0x000000f216148225 */ /* 0x002fc800078e00ff */
[----:B------:R-:W-:Y:S01]  /*0730*/  @!P0 IMAD R14, R22, R14, R11 ;  /* 0x0000000e160e8224 */ /* 0x000fe200078e020b */
[--C-:B------:R-:W-:Y:S02]  /*0740*/  SHF.R.S32.HI R11, RZ, 0x1f, R10.reuse ;  /* 0x0000001fff0b7819 */ /* 0x100fe4000001140a */
[----:B------:R-:W-:Y:S01]  /*0750*/  @P0 IADD3 R15, R19, R15, RZ ;  /* 0x0000000f130f0210 */ /* 0x000fe20007ffe0ff */
[----:B------:R-:W-:Y:S01]  /*0760*/  IMAD R13, R5, R81, RZ ;  /* 0x00000051050d7224 */ /* 0x000fe200078e02ff */
[----:B------:R-:W-:Y:S01]  /*0770*/  SHF.R.S32.HI R19, RZ, 0x1f, R81 ;  /* 0x0000001fff137819 */ /* 0x000fe20000011451 */
[----:B------:R-:W-:-:S04]  /*0780*/  IMAD.WIDE.U32 R22, R81, R4, R10 ;  /* 0x0000000451167225 */ /* 0x000fc800078e000a */
[----:B------:R-:W-:Y:S01]  /*0790*/  @!P0 IMAD.MOV.U32 R18, RZ, RZ, R20 ;  /* 0x000000ffff128224 */ /* 0x000fe200078e0014 */
[----:B------:R-:W-:Y:S01]  /*07a0*/  @!P0 IADD3 R15, R21, R14, RZ ;  /* 0x0000000e150f8210 */ /* 0x000fe20007ffe0ff */
[----:B------:R-:W-:-:S03]  /*07b0*/  IMAD R20, R4, R19, R13 ;  /* 0x0000001304147224 */ /* 0x000fc600078e020d */
[----:B------:R-:W-:-:S04]  /*07c0*/  IADD3 R18, P0, R18, R22, RZ ;  /* 0x0000001612127210 */ /* 0x000fc80007f1e0ff */
[----:B------:R-:W-:Y:S02]  /*07d0*/  IADD3.X R19, R15, R23, R20, P0, !PT ;  /* 0x000000170f137210 */ /* 0x000fe400007fe414 */
[----:B------:R-:W-:Y:S01]  /*07e0*/  ISETP.GE.AND P0, PT, R9, R244, PT ;  /* 0x000000f40900720c */ /* 0x000fe20003f06270 */
[----:B----4-:R-:W-:Y:S01]  /*07f0*/  IMAD R31, R17, R241, RZ ;  /* 0x000000f1111f7224 */ /* 0x010fe200078e02ff */
[--C-:B------:R-:W-:Y:S01]  /*0800*/  SHF.R.S32.HI R14, RZ, 0x1f, R241.reuse ;  /* 0x0000001fff0e7819 */ /* 0x100fe200000114f1 */
[----:B------:R-:W-:Y:S02]  /*0810*/  IMAD R242, R242, R12, R241 ;  /* 0x0000000cf2f27224 */ /* 0x000fe400078e02f1 */
[----:B------:R-:W-:-:S04]  /*0820*/  IMAD.WIDE.U32 R12, R241, R16, R18 ;  /* 0x00000010f10c7225 */ /* 0x000fc800078e0012 */
[----:B------:R-:W-:Y:S01]  /*0830*/  IMAD R31, R16, R14, R31 ;  /* 0x0000000e101f7224 */ /* 0x000fe200078e021f */
[----:B------:R-:W-:Y:S01]  /*0840*/  SHF.R.S32.HI R15, RZ, 0x1f, R9 ;  /* 0x0000001fff0f7819 */ /* 0x000fe20000011409 */
[----:B------:R-:W-:Y:S01]  /*0850*/  IMAD R8, R8, R242, R81 ;  /* 0x000000f208087224 */ /* 0x000fe200078e0251 */
[----:B------:R-:W-:Y:S02]  /*0860*/  IADD3 R23, R10, 0xc0, RZ ;  /* 0x000000c00a177810 */ /* 0x000fe40007ffe0ff */
[----:B------:R-:W-:Y:S01]  /*0870*/  IADD3 R31, R13, R31, RZ ;  /* 0x0000001f0d1f7210 */ /* 0x000fe20007ffe0ff */
[----:B------:R-:W-:Y:S05]  /*0880*/  @P0 BRA `(.L_x_805) ;  /* 0x000000f000000947 */ /* 0x000fea0003800000 */
[----:B------:R-:W-:Y:S01]  /*0890*/  IMAD R14, R5, R9, RZ ;  /* 0x00000009050e7224 */ /* 0x000fe200078e02ff */
[-C--:B-----5:R-:W-:Y:S01]  /*08a0*/  ISETP.GE.AND P4, PT, R10, R0.reuse, PT ;  /* 0x000000000a00720c */ /* 0x0a0fe20003f86270 */
[----:B------:R-:W-:Y:S01]  /*08b0*/  IMAD.MOV.U32 R30, RZ, RZ, R12 ;  /* 0x000000ffff1e7224 */ /* 0x000fe200078e000c */
[-C--:B------:R-:W-:Y:S01]  /*08c0*/  ISETP.GE.AND P3, PT, R27, R0.reuse, PT ;  /* 0x000000001b00720c */ /* 0x080fe20003f66270 */
[C---:B------:R-:W-:Y:S01]  /*08d0*/  IMAD R14, R4.reuse, R15, R14 ;  /* 0x0000000f040e7224 */ /* 0x040fe200078e020e */
[-C--:B------:R-:W-:Y:S01]  /*08e0*/  ISETP.GE.AND P2, PT, R25, R0.reuse, PT ;  /* 0x000000001900720c */ /* 0x080fe20003f46270 */
[----:B------:R-:W-:Y:S01]  /*08f0*/  IMAD.WIDE.U32 R16, R4, R9, R30 ;  /* 0x0000000904107225 */ /* 0x000fe200078e001e */
[----:B------:R-:W-:-:S03]  /*0900*/  ISETP.GE.AND P1, PT, R23, R0, PT ;  /* 0x000000001700720c */ /* 0x000fc60003f26270 */
[----:B------:R-:W-:Y:S01]  /*0910*/  IMAD.IADD R17, R17, 0x1, R14 ;  /* 0x0000000111117824 */ /* 0x000fe200078e020e */
[----:B------:R-:W-:-:S04]  /*0920*/  LEA R18, P0, R16, R2, 0x1 ;  /* 0x0000000210127211 */ /* 0x000fc800078008ff */
[----:B------:R-:W-:-:S05]  /*0930*/  LEA.HI.X R19, R16, R3, R17, 0x1, P0 ;  /* 0x0000000310137211 */ /* 0x000fca00000f0c11 */
[----:B------:R1:W-:Y:S04]  /*0940*/  @!P4 ST.E.128 [R18.64], RZ ;  /* 0x000000ff1200c985 */ /* 0x0003e8000c101d06 */
[----:B------:R1:W-:Y:S04]  /*0950*/  @!P3 ST.E.128 [R18.64+0x80], RZ ;  /* 0x000080ff1200b985 */ /* 0x0003e8000c101d06 */
[----:B------:R1:W-:Y:S04]  /*0960*/  @!P2 ST.E.128 [R18.64+0x100], RZ ;  /* 0x000100ff1200a985 */ /* 0x0003e8000c101d06 */
[----:B------:R1:W-:Y:S02]  /*0970*/  @!P1 ST.E.128 [R18.64+0x180], RZ ;  /* 0x000180ff12009985 */ /* 0x0003e4000c101d06 */
.L_x_805:
[----:B------:R-:W-:Y:S05]  /*0980*/  BSYNC B0 ;  /* 0x0000000000007941 */ /* 0x000fea0003800000 */
.L_x_804:
[----:B------:R-:W-:Y:S01]  /*0990*/  IADD3 R21, R9, 0x10, RZ ;  /* 0x0000001009157810 */ /* 0x000fe20007ffe0ff */
[----:B------:R-:W-:Y:S03]  /*09a0*/  BSSY B0, `(.L_x_806) ;  /* 0x0000015000007945 */ /* 0x000fe60003800000 */
[----:B------:R-:W-:-:S13]  /*09b0*/  ISETP.GE.AND P0, PT, R21, R244, PT ;  /* 0x000000f41500720c */ /* 0x000fda0003f06270 */
[----:B------:R-:W-:Y:S05]  /*09c0*/  @P0 BRA `(.L_x_807) ;  /* 0x0000012000000947 */ /* 0x000fea0003800000 */
[----:B-1----:R-:W-:Y:S01]  /*09d0*/  IADD3 R19, P0, R9, 0x10, RZ ;  /* 0x0000001009137810 */ /* 0x002fe20007f1e0ff */
[----:B------:R-:W-:Y:S01]  /*09e0*/  IMAD.MOV.U32 R28, RZ, RZ, R12 ;  /* 0x000000ffff1c7224 */ /* 0x000fe200078e000c */
[-C--:B-----5:R-:W-:Y:S01]  /*09f0*/  ISETP.GE.AND P3, PT, R10, R0.reuse, PT ;  /* 0x000000000a00720c */ /* 0x0a0fe20003f66270 */
[----:B------:R-:W-:Y:S01]  /*0a00*/  IMAD.MOV.U32 R29, RZ, RZ, R31 ;  /* 0x000000ffff1d7224 */ /* 0x000fe200078e001f */
[-C--:B------:R-:W-:Y:S01]  /*0a10*/  ISETP.GE.AND P2, PT, R27, R0.reuse, PT ;  /* 0x000000001b00720c */ /* 0x080fe20003f46270 */
[----:B------:R-:W-:Y:S01]  /*0a20*/  IMAD.X R17, RZ, RZ, R15, P0 ;  /* 0x000000ffff117224 */ /* 0x000fe200000e060f */
[-C--:B------:R-:W-:Y:S01]  /*0a30*/  ISETP.GE.AND P1, PT, R25, R0.reuse, PT ;  /* 0x000000001900720c */ /* 0x080fe20003f26270 */
[----:B------:R-:W-:Y:S01]  /*0a40*/  IMAD.WIDE.U32 R28, R4, R19, R28 ;  /* 0x00000013041c7225 */ /* 0x000fe200078e001c */
[----:B------:R-:W-:-:S03]  /*0a50*/  ISETP.GE.AND P0, PT, R23, R0, PT ;  /* 0x000000001700720c */ /* 0x000fc60003f06270 */
[----:B------:R-:W-:Y:S01]  /*0a60*/  IMAD R17, R17, R4, RZ ;  /* 0x0000000411117224 */ /* 0x000fe200078e02ff */
[----:B------:R-:W-:-:S03]  /*0a70*/  LEA R16, P4, R28, R2, 0x1 ;  /* 0x000000021c107211 */ /* 0x000fc600078808ff */
[----:B------:R-:W-:-:S04]  /*0a80*/  IMAD R17, R5, R19, R17 ;  /* 0x0000001305117224 */ /* 0x000fc800078e0211 */
[----:B------:R-:W-:-:S05]  /*0a90*/  IMAD.IADD R17, R29, 0x1, R17 ;  /* 0x000000011d117824 */ /* 0x000fca00078e0211 */
[----:B------:R-:W-:-:S05]  /*0aa0*/  LEA.HI.X R17, R28, R3, R17, 0x1, P4 ;  /* 0x000000031c117211 */ /* 0x000fca00020f0c11 */
[----:B------:R1:W-:Y:S04]  /*0ab0*/  @!P3 ST.E.128 [R16.64], RZ ;  /* 0x000000ff1000b985 */ /* 0x0003e8000c101d06 */
[----:B------:R1:W-:Y:S04]  /*0ac0*/  @!P2 ST.E.128 [R16.64+0x80], RZ ;  /* 0x000080ff1000a985 */ /* 0x0003e8000c101d06 */
[----:B------:R1:W-:Y:S04]  /*0ad0*/  @!P1 ST.E.128 [R16.64+0x100], RZ ;  /* 0x000100ff10009985 */ /* 0x0003e8000c101d06 */
[----:B------:R1:W-:Y:S02]  /*0ae0*/  @!P0 ST.E.128 [R16.64+0x180], RZ ;  /* 0x000180ff10008985 */ /* 0x0003e4000c101d06 */
.L_x_807:
[----:B------:R-:W-:Y:S05]  /*0af0*/  BSYNC B0 ;  /* 0x0000000000007941 */ /* 0x000fea0003800000 */
.L_x_806:
[----:B-1----:R-:W-:Y:S01]  /*0b00*/  IADD3 R19, R9, 0x20, RZ ;  /* 0x0000002009137810 */ /* 0x002fe20007ffe0ff */
[----:B------:R-:W-:Y:S03]  /*0b10*/  BSSY B0, `(.L_x_808) ;  /* 0x0000015000007945 */ /* 0x000fe60003800000 */
[----:B------:R-:W-:-:S13]  /*0b20*/  ISETP.GE.AND P0, PT, R19, R244, PT ;  /* 0x000000f41300720c */ /* 0x000fda0003f06270 */
[----:B------:R-:W-:Y:S05]  /*0b30*/  @P0 BRA `(.L_x_809) ;  /* 0x0000012000000947 */ /* 0x000fea0003800000 */
[----:B------:R-:W-:Y:S01]  /*0b40*/  IADD3 R29, P0, R9, 0x20, RZ ;  /* 0x00000020091d7810 */ /* 0x000fe20007f1e0ff */
        /* <DEDUP_REMOVED lines=17> */
.L_x_809:
[----:B------:R-:W-:Y:S05]  /*0c60*/  BSYNC B0 ;  /* 0x0000000000007941 */ /* 0x000fea0003800000 */
.L_x_808:
        /* <DEDUP_REMOVED lines=22> */
.L_x_811:
[----:B------:R-:W-:Y:S05]  /*0dd0*/  BSYNC B0 ;  /* 0x0000000000007941 */ /* 0x000fea0003800000 */
.L_x_810:
[----:B------:R-:W-:Y:S01]  /*0de0*/  ISETP.NE.AND P4, PT, R57, RZ, PT ;  /* 0x000000ff3900720c */ /* 0x000fe20003f85270 */
[----:B------:R-:W-:-:S03]  /*0df0*/  IMAD.MOV.U32 R241, RZ, RZ, 0x0 ;  /* 0x00000000fff17424 */ /* 0x000fc600078e00ff */
[-C--:B------:R-:W-:Y:S02]  /*0e00*/  ISETP.GE.OR P3, PT, R9, R244.reuse, P4 ;  /* 0x000000f40900720c */ /* 0x080fe40002766670 */
[-C--:B------:R-:W-:Y:S02]  /*0e10*/  ISETP.GE.OR P2, PT, R21, R244.reuse, P4 ;  /* 0x000000f41500720c */ /* 0x080fe40002746670 */
[-C--:B------:R-:W-:Y:S02]  /*0e20*/  ISETP.GE.OR P1, PT, R19, R244.reuse, P4 ;  /* 0x000000f41300720c */ /* 0x080fe40002726670 */
[C---:B------:R-:W-:Y:S02]  /*0e30*/  IADD3 R9, P0, R8.reuse, R9, RZ ;  /* 0x0000000908097210 */ /* 0x040fe40007f1e0ff */
[----:B------:R-:W-:Y:S02]  /*0e40*/  ISETP.GE.OR P4, PT, R17, R244, P4 ;  /* 0x000000f41100720c */ /* 0x000fe40002786670 */
[----:B------:R-:W-:-:S02]  /*0e50*/  LEA.HI.X.SX32 R8, R8, R15, 0x1, P0 ;  /* 0x0000000f08087211 */ /* 0x000fc400000f0eff */
[----:B-1---5:R-:W-:-:S04]  /*0e60*/  LEA R2, P0, R9, R6, 0x2 ;  /* 0x0000000609027211 */ /* 0x022fc800078010ff */
[----:B------:R-:W-:Y:S01]  /*0e70*/  LEA.HI.X R3, R9, R7, R8, 0x2, P0 ;  /* 0x0000000709037211 */ /* 0x000fe200000f1408 */
[----:B------:R-:W-:Y:S02]  /*0e80*/  @!P3 IMAD.MOV.U32 R9, RZ, RZ, 0x7f800000 ;  /* 0x7f800000ff09b424 */ /* 0x000fe400078e00ff */
[----:B------:R-:W-:Y:S02]  /*0e90*/  @!P2 IMAD.MOV.U32 R7, RZ, RZ, 0x7f800000 ;  /* 0x7f800000ff07a424 */ /* 0x000fe400078e00ff */
[----:B------:R-:W-:Y:S01]  /*0ea0*/  @!P1 IMAD.MOV.U32 R5, RZ, RZ, 0x7f800000 ;  /* 0x7f800000ff059424 */ /* 0x000fe200078e00ff */
[----:B------:R1:W-:Y:S04]  /*0eb0*/  @!P3 ST.E [R2.64], R9 ;  /* 0x000000090200b985 */ /* 0x0003e8000c101906 */
[----:B------:R1:W-:Y:S04]  /*0ec0*/  @!P2 ST.E [R2.64+0x40], R7 ;  /* 0x000040070200a985 */ /* 0x0003e8000c101906 */
[----:B------:R1:W-:Y:S01]  /*0ed0*/  @!P1 ST.E [R2.64+0x80], R5 ;  /* 0x0000800502009985 */ /* 0x0003e2000c101906 */
[----:B------:R-:W-:Y:S05]  /*0ee0*/  @P4 RET.REL.NODEC R240 `(_ZN5flash24flash_fwd_splitkv_kernelI23Flash_fwd_kernel_traitsILi256ELi64ELi64ELi4ELb0ELb0EN7cutlass10bfloat16_tE19Flash_kernel_traitsILi256ELi64ELi64ELi4ES3_EELb0ELb0ELb0ELb0ELb0ELb0ELb0ELb1EEEvNS_16Flash_fwd_paramsE) ;  /* 0xfffff110f0004950 */ /* 0x000fea0003c3ffff */
[----:B-1----:R-:W-:Y:S02]  /*0ef0*/  MOV R5, 0x7f800000 ;  /* 0x7f80000000057802 */ /* 0x002fe40000000f00 */
[----:B------:R-:W-:-:S03]  /*0f00*/  MOV R241, 0x0 ;  /* 0x0000000000f17802 */ /* 0x000fc60000000f00 */
[----:B------:R1:W-:Y:S01]  /*0f10*/  ST.E [R2.64+0xc0], R5 ;  /* 0x0000c00502007985 */ /* 0x0003e2000c101906 */
[----:B------:R-:W-:Y:S05]  /*0f20*/  RET.REL.NODEC R240 `(_ZN5flash24flash_fwd_splitkv_kernelI23Flash_fwd_kernel_traitsILi256ELi64ELi64ELi4ELb0ELb0EN7cutlass10bfloat16_tE19Flash_kernel_traitsILi256ELi64ELi64ELi4ES3_EELb0ELb0ELb0ELb0ELb0ELb0ELb0ELb1EEEvNS_16Flash_fwd_paramsE) ;  /* 0xfffff0d0f0007950 */ /* 0x000fea0003c3ffff */
.L_x_803:
[----:B------:R-:W3:Y:S04]  /*0f30*/  LD.E.64 R6, [R20.64+0x160] ;  /* 0x0001600614067980 */ /* 0x000ee8000c101b00 */
[----:B----4-:R-:W4:Y:S01]  /*0f40*/  LD.E.64 R8, [R20.64+0x158] ;  /* 0x0001580614087980 */ /* 0x010f22000c101b00 */
[----:B---3--:R-:W-:-:S04]  /*0f50*/  ISETP.NE.U32.AND P1, PT, R6, RZ, PT ;  /* 0x000000ff0600720c */ /* 0x008fc80003f25070 */
[----:B------:R-:W-:-:S13]  /*0f60*/  ISETP.NE.AND.EX P1, PT, R7, RZ, PT, P1 ;  /* 0x000000ff0700720c */ /* 0x000fda0003f25310 */
[----:B------:R-:W3:Y:S01]  /*0f70*/  @P1 LD.E.64 R4, [R20.64+0x168] ;  /* 0x0001680614041980 */ /* 0x000ee2000c101b00 */
[----:B----4-:R-:W-:Y:S01]  /*0f80*/  ISETP.NE.U32.AND P0, PT, R8, RZ, PT ;  /* 0x000000ff0800720c */ /* 0x010fe20003f05070 */
[----:B------:R-:W-:-:S03]  /*0f90*/  IMAD.MOV.U32 R10, RZ, RZ, R242 ;  /* 0x000000ffff0a7224 */ /* 0x000fc600078e00f2 */
[----:B------:R-:W-:Y:S02]  /*0fa0*/  ISETP.NE.AND.EX P0, PT, R9, RZ, PT, P0 ;  /* 0x000000ff0900720c */ /* 0x000fe40003f05300 */
[----:B------:R-:W-:Y:S01]  /*0fb0*/  @P1 SHF.R.S32.HI R0, RZ, 0x1f, R242 ;  /* 0x0000001fff001819 */ /* 0x000fe200000114f2 */
[----:B------:R-:W-:-:S10]  /*0fc0*/  CS2R R248, SRZ ;  /* 0x0000000000f87805 */ /* 0x000fd4000001ff00 */
[----:B------:R-:W-:-:S05]  /*0fd0*/  @P0 IMAD.WIDE R8, R242, 0x4, R8 ;  /* 0x00000004f2080825 */ /* 0x000fca00078e0208 */
[----:B------:R4:W5:Y:S01]  /*0fe0*/  @P0 LD.E R10, [R8.64] ;  /* 0x00000006080a0980 */ /* 0x000962000c101900 */
[----:B------:R-:W-:Y:S01]  /*0ff0*/  BSSY B0, `(.L_x_812) ;  /* 0x00000ac000007945 */ /* 0x000fe20003800000 */
[-C--:B---3--:R-:W-:Y:S02]  /*1000*/  @P1 IMAD R5, R5, R242.reuse, RZ ;  /* 0x000000f205051224 */ /* 0x088fe400078e02ff */
[----:B------:R-:W-:-:S04]  /*1010*/  @P1 IMAD.WIDE.U32 R2, R4, R242, RZ ;  /* 0x000000f204021225 */ /* 0x000fc800078e00ff */
[----:B------:R-:W-:Y:S01]  /*1020*/  @P1 IMAD R0, R4, R0, R5 ;  /* 0x0000000004001224 */ /* 0x000fe200078e0205 */
[----:B------:R-:W-:-:S03]  /*1030*/  @P1 LEA R248, P0, R2, R6, 0x2 ;  /* 0x0000000602f81211 */ /* 0x000fc600078010ff */
[----:B------:R-:W-:-:S05]  /*1040*/  @P1 IMAD.IADD R0, R3, 0x1, R0 ;  /* 0x0000000103001824 */ /* 0x000fca00078e0200 */
[----:B------:R-:W-:Y:S02]  /*1050*/  @P1 LEA.HI.X R249, R2, R7, R0, 0x2, P0 ;  /* 0x0000000702f91211 */ /* 0x000fe400000f1400 */
[----:B------:R-:W-:-:S04]  /*1060*/  ISETP.NE.U32.AND P0, PT, R248, RZ, PT ;  /* 0x000000fff800720c */ /* 0x000fc80003f05070 */
[----:B------:R-:W-:-:S13]  /*1070*/  ISETP.NE.AND.EX P0, PT, R249, RZ, PT, P0 ;  /* 0x000000fff900720c */ /* 0x000fda0003f05300 */
[----:B------:R-:W-:Y:S05]  /*1080*/  @!P0 BRA `(.L_x_813) ;  /* 0x0000054000008947 */ /* 0x000fea0003800000 */
[----:B----4-:R-:W3:Y:S04]  /*1090*/  LD.E R8, [R20.64+0x170] ;  /* 0x0001700614087980 */ /* 0x010ee8000c101900 */
[----:B------:R-:W4:Y:S01]  /*10a0*/  LD.E R2, [R20.64+0x68] ;  /* 0x0000680614027980 */ /* 0x000f22000c101900 */
[----:B------:R-:W-:-:S03]  /*10b0*/  LEA R7, R165, 0xffffffc0, 0x6 ;  /* 0xffffffc0a5077811 */ /* 0x000fc600078e30ff */
[----:B--2---:R-:W2:Y:S04]  /*10c0*/  LD.E.64 R14, [R20.64+0x20] ;  /* 0x00002006140e7980 */ /* 0x004ea8000c101b00 */
[----:B------:R-:W2:Y:S04]  /*10d0*/  LD.E.64 R68, [R20.64+0x38] ;  /* 0x0000380614447980 */ /* 0x000ea8000c101b00 */
[----:B------:R-:W2:Y:S04]  /*10e0*/  LD.E.64 R12, [R20.64+0x28] ;  /* 0x00002806140c7980 */ /* 0x000ea8000c101b00 */
[----:B------:R-:W2:Y:S04]  /*10f0*/  LD.E.64 R18, [R20.64+0x50] ;  /* 0x0000500614127980 */ /* 0x000ea8000c101b00 */
[----:B------:R1:W5:Y:S04]  /*1100*/  LD.E.64 R24, [R20.64+0x58] ;  /* 0x0000580614187980 */ /* 0x000368000c101b00 */
[----:B------:R1:W5:Y:S01]  /*1110*/  LD.E.64 R70, [R20.64+0x40] ;  /* 0x0000400614467980 */ /* 0x000362000c101b00 */
[----:B---3--:R-:W-:-:S04]  /*1120*/  IABS R4, R8 ;  /* 0x0000000800047213 */ /* 0x008fc80000000000 */
[----:B------:R-:W3:Y:S08]  /*1130*/  I2F.RP R5, R4 ;  /* 0x0000000400057306 */ /* 0x000ef00000209400 */
[----:B---3-5:R-:W3:Y:S02]  /*1140*/  MUFU.RCP R10, R5 ;  /* 0x00000005000a7308 */ /* 0x028ee40000001000 */
[----:B---3--:R-:W-:-:S06]  /*1150*/  IADD3 R10, R10, 0xffffffe, RZ ;  /* 0x0ffffffe0a0a7810 */ /* 0x008fcc0007ffe0ff */
[----:B------:R-:W3:Y:S01]  /*1160*/  F2I.FTZ.U32.TRUNC.NTZ R11, R10 ;  /* 0x0000000a000b7305 */ /* 0x000ee2000021f000 */
[----:B------:R-:W-:Y:S01]  /*1170*/  IABS R0, R8 ;  /* 0x0000000800007213 */ /* 0x000fe20000000000 */
[----:B---3--:R-:W-:Y:S02]  /*1180*/  IMAD.MOV R3, RZ, RZ, -R11 ;  /* 0x000000ffff037224 */ /* 0x008fe400078e0a0b */
[----:B------:R-:W-:Y:S02]  /*1190*/  IMAD.MOV.U32 R10, RZ, RZ, RZ ;  /* 0x000000ffff0a7224 */ /* 0x000fe400078e00ff */
[----:B------:R-:W-:Y:S01]  /*11a0*/  IMAD R6, R3, R4, RZ ;  /* 0x0000000403067224 */ /* 0x000fe200078e02ff */
[----:B------:R-:W-:-:S03]  /*11b0*/  IABS R3, R7 ;  /* 0x0000000700037213 */ /* 0x000fc60000000000 */
[----:B------:R-:W-:Y:S01]  /*11c0*/  IMAD.HI.U32 R6, R11, R6, R10 ;  /* 0x000000060b067227 */ /* 0x000fe200078e000a */
[----:B------:R-:W-:-:S05]  /*11d0*/  IADD3 R0, RZ, -R0, RZ ;  /* 0x80000000ff007210 */ /* 0x000fca0007ffe0ff */
[----:B------:R-:W-:-:S04]  /*11e0*/  IMAD.HI.U32 R9, R6, R3, RZ ;  /* 0x0000000306097227 */ /* 0x000fc800078e00ff */
[----:B------:R-:W-:-:S05]  /*11f0*/  IMAD R3, R9, R0, R3 ;  /* 0x0000000009037224 */ /* 0x000fca00078e0203 */
[----:B------:R-:W-:Y:S02]  /*1200*/  ISETP.GT.U32.AND P1, PT, R4, R3, PT ;  /* 0x000000030400720c */ /* 0x000fe40003f24070 */
[----:B------:R-:W-:-:S11]  /*1210*/  LOP3.LUT R0, R7, R8, RZ, 0x3c, !PT ;  /* 0x0000000807007212 */ /* 0x000fd600078e3cff */
[----:B------:R-:W-:-:S05]  /*1220*/  @!P1 IMAD.IADD R3, R3, 0x1, -R4 ;  /* 0x0000000103039824 */ /* 0x000fca00078e0a04 */
[----:B------:R-:W-:Y:S02]  /*1230*/  ISETP.GE.U32.AND P2, PT, R3, R4, PT ;  /* 0x000000040300720c */ /* 0x000fe40003f46070 */
[----:B------:R-:W-:Y:S02]  /*1240*/  ISETP.GE.AND P0, PT, R0, RZ, PT ;  /* 0x000000ff0000720c */ /* 0x000fe40003f06270 */
[----:B------:R-:W-:Y:S02]  /*1250*/  @!P1 IADD3 R9, R9, 0x1, RZ ;  /* 0x0000000109099810 */ /* 0x000fe40007ffe0ff */
[----:B------:R-:W-:-:S07]  /*1260*/  ISETP.NE.AND P1, PT, R8, RZ, PT ;  /* 0x000000ff0800720c */ /* 0x000fce0003f25270 */
[----:B------:R-:W-:-:S05]  /*1270*/  @P2 IADD3 R9, R9, 0x1, RZ ;  /* 0x0000000109092810 */ /* 0x000fca0007ffe0ff */
[----:B------:R-:W-:Y:S01]  /*1280*/  @!P0 IMAD.MOV R9, RZ, RZ, -R9 ;  /* 0x000000ffff098224 */ /* 0x000fe200078e0a09 */
[----:B------:R-:W-:-:S05]  /*1290*/  @!P1 LOP3.LUT R9, RZ, R8, RZ, 0x33, !PT ;  /* 0x00000008ff099212 */ /* 0x000fca00078e33ff */
[----:B------:R-:W-:-:S05]  /*12a0*/  IMAD.WIDE R4, R9, 0x4, R248 ;  /* 0x0000000409047825 */ /* 0x000fca00078e02f8 */
[----:B------:R3:W2:Y:S01]  /*12b0*/  LD.E R0, [R4.64] ;  /* 0x0000000604007980 */ /* 0x0006a2000c101900 */
[----:B----4-:R-:W-:-:S04]  /*12c0*/  IABS R6, R2 ;  /* 0x0000000200067213 */ /* 0x010fc80000000000 */
[----:B------:R-:W4:Y:S08]  /*12d0*/  I2F.RP R22, R6 ;  /* 0x0000000600167306 */ /* 0x000f300000209400 */
[----:B----4-:R-:W4:Y:S02]  /*12e0*/  MUFU.RCP R11, R22 ;  /* 0x00000016000b7308 */ /* 0x010f240000001000 */
[----:B----4-:R-:W-:-:S06]  /*12f0*/  IADD3 R11, R11, 0xffffffe, RZ ;  /* 0x0ffffffe0b0b7810 */ /* 0x010fcc0007ffe0ff */
[----:B------:R-:W4:Y:S01]  /*1300*/  F2I.FTZ.U32.TRUNC.NTZ R27, R11 ;  /* 0x0000000b001b7305 */ /* 0x000f22000021f000 */
[----:B------:R-:W-:Y:S01]  /*1310*/  IMAD.MOV.U32 R26, RZ, RZ, RZ ;  /* 0x000000ffff1a7224 */ /* 0x000fe200078e00ff */
[----:B---3--:R-:W-:Y:S02]  /*1320*/  IABS R5, R241 ;  /* 0x000000f100057213 */ /* 0x008fe40000000000 */
[----:B------:R-:W-:Y:S02]  /*1330*/  IABS R4, R2 ;  /* 0x0000000200047213 */ /* 0x000fe40000000000 */
[----:B----4-:R-:W-:-:S05]  /*1340*/  IADD3 R3, RZ, -R27, RZ ;  /* 0x8000001bff037210 */ /* 0x010fca0007ffe0ff */
[----:B------:R-:W-:-:S04]  /*1350*/  IMAD R10, R3, R6, RZ ;  /* 0x00000006030a7224 */ /* 0x000fc800078e02ff */
[----:B------:R-:W-:-:S04]  /*1360*/  IMAD.HI.U32 R10, R27, R10, R26 ;  /* 0x0000000a1b0a7227 */ /* 0x000fc800078e001a */
[----:B------:R-:W-:Y:S02]  /*1370*/  IMAD.MOV R4, RZ, RZ, -R4 ;  /* 0x000000ffff047224 */ /* 0x000fe400078e0a04 */
[----:B------:R-:W-:-:S04]  /*1380*/  IMAD.HI.U32 R3, R10, R5, RZ ;  /* 0x000000050a037227 */ /* 0x000fc800078e00ff */
[----:B------:R-:W-:-:S05]  /*1390*/  IMAD R5, R3, R4, R5 ;  /* 0x0000000403057224 */ /* 0x000fca00078e0205 */
[----:B------:R-:W-:-:S13]  /*13a0*/  ISETP.GT.U32.AND P1, PT, R6, R5, PT ;  /* 0x000000050600720c */ /* 0x000fda0003f24070 */
[----:B------:R-:W-:-:S04]  /*13b0*/  @!P1 IADD3 R5, R5, -R6, RZ ;  /* 0x8000000605059210 */ /* 0x000fc80007ffe0ff */
[----:B------:R-:W-:Y:S01]  /*13c0*/  ISETP.GE.U32.AND P2, PT, R5, R6, PT ;  /* 0x000000060500720c */ /* 0x000fe20003f46070 */
[----:B------:R-:W-:Y:S01]  /*13d0*/  IMAD.MOV R6, RZ, RZ, -R9 ;  /* 0x000000ffff067224 */ /* 0x000fe200078e0a09 */
[----:B------:R-:W-:Y:S02]  /*13e0*/  LOP3.LUT R5, R241, R2, RZ, 0x3c, !PT ;  /* 0x00000002f1057212 */ /* 0x000fe400078e3cff */
[----:B------:R-:W-:Y:S02]  /*13f0*/  @!P1 IADD3 R3, R3, 0x1, RZ ;  /* 0x0000000103039810 */ /* 0x000fe40007ffe0ff */
[----:B------:R-:W-:Y:S01]  /*1400*/  ISETP.GE.AND P0, PT, R5, RZ, PT ;  /* 0x000000ff0500720c */ /* 0x000fe20003f06270 */
[----:B------:R-:W-:Y:S01]  /*1410*/  IMAD R7, R8, R6, R7 ;  /* 0x0000000608077224 */ /* 0x000fe200078e0207 */
[----:B------:R-:W-:-:S05]  /*1420*/  ISETP.NE.AND P1, PT, R2, RZ, PT ;  /* 0x000000ff0200720c */ /* 0x000fca0003f25270 */
[----:B------:R-:W-:Y:S02]  /*1430*/  @P2 IADD3 R3, R3, 0x1, RZ ;  /* 0x0000000103032810 */ /* 0x000fe40007ffe0ff */
[----:B--2---:R-:W-:Y:S01]  /*1440*/  SHF.R.S32.HI R9, RZ, 0x1f, R0 ;  /* 0x0000001fff097819 */ /* 0x004fe20000011400 */
[-C--:B------:R-:W-:Y:S02]  /*1450*/  IMAD R4, R15, R0.reuse, RZ ;  /* 0x000000000f047224 */ /* 0x080fe400078e02ff */
[----:B------:R-:W-:-:S04]  /*1460*/  IMAD.WIDE.U32 R10, R14, R0, RZ ;  /* 0x000000000e0a7225 */ /* 0x000fc800078e00ff */
[----:B------:R-:W-:Y:S01]  /*1470*/  IMAD R4, R14, R9, R4 ;  /* 0x000000090e047224 */ /* 0x000fe200078e0204 */
[----:B------:R-:W-:-:S03]  /*1480*/  SHF.R.S32.HI R15, RZ, 0x1f, R7 ;  /* 0x0000001fff0f7819 */ /* 0x000fc60000011407 */
[----:B------:R-:W-:Y:S01]  /*1490*/  IMAD.IADD R11, R11, 0x1, R4 ;  /* 0x000000010b0b7824 */ /* 0x000fe200078e0204 */
[----:B------:R-:W-:Y:S01]  /*14a0*/  MOV R4, R3 ;  /* 0x0000000300047202 */ /* 0x000fe20000000f00 */
[----:B------:R-:W-:Y:S02]  /*14b0*/  IMAD R3, R69, R7, RZ ;  /* 0x0000000745037224 */ /* 0x000fe400078e02ff */
[----:B------:R-:W-:-:S04]  /*14c0*/  IMAD.WIDE.U32 R10, R7, R68, R10 ;  /* 0x00000044070a7225 */ /* 0x000fc800078e000a */
[----:B------:R-:W-:Y:S02]  /*14d0*/  IMAD R3, R68, R15, R3 ;  /* 0x0000000f44037224 */ /* 0x000fe400078e0203 */
[----:B------:R-:W-:Y:S01]  /*14e0*/  @!P0 IMAD.MOV R4, RZ, RZ, -R4 ;  /* 0x000000ffff048224 */ /* 0x000fe200078e0a04 */
[----:B------:R-:W-:Y:S01]  /*14f0*/  @!P1 LOP3.LUT R4, RZ, R2, RZ, 0x33, !PT ;  /* 0x00000002ff049212 */ /* 0x000fe200078e33ff */
[----:B------:R-:W-:Y:S01]  /*1500*/  IMAD R2, R13, R0, RZ ;  /* 0x000000000d027224 */ /* 0x000fe200078e02ff */
[----:B------:R-:W-:Y:S02]  /*1510*/  IADD3 R11, R11, R3, RZ ;  /* 0x000000030b0b7210 */ /* 0x000fe40007ffe0ff */
[----:B------:R-:W-:Y:S01]  /*1520*/  SHF.R.S32.HI R5, RZ, 0x1f, R4 ;  /* 0x0000001fff057819 */ /* 0x000fe20000011404 */
[----:B------:R-:W-:Y:S02]  /*1530*/  IMAD R3, R19, R4, RZ ;  /* 0x0000000413037224 */ /* 0x000fe400078e02ff */
[----:B------:R-:W-:-:S04]  /*1540*/  IMAD.WIDE.U32 R22, R12, R0, RZ ;  /* 0x000000000c167225 */ /* 0x000fc800078e00ff */
[----:B------:R-:W-:Y:S02]  /*1550*/  IMAD R2, R12, R9, R2 ;  /* 0x000000090c027224 */ /* 0x000fe400078e0202 */
[----:B------:R-:W-:-:S04]  /*1560*/  IMAD.WIDE.U32 R10, R4, R18, R10 ;  /* 0x00000012040a7225 */ /* 0x000fc800078e000a */
[----:B------:R-:W-:Y:S01]  /*1570*/  IMAD R3, R18, R5, R3 ;  /* 0x0000000512037224 */ /* 0x000fe200078e0203 */
[----:B------:R-:W-:Y:S01]  /*1580*/  IADD3 R9, R23, R2, RZ ;  /* 0x0000000217097210 */ /* 0x000fe20007ffe0ff */
[----:B------:R-:W-:Y:S01]  /*1590*/  IMAD.MOV.U32 R8, RZ, RZ, R22 ;  /* 0x000000ffff087224 */ /* 0x000fe200078e0016 */
[----:B------:R-:W-:Y:S01]  /*15a0*/  MOV R0, R10 ;  /* 0x0000000a00007202 */ /* 0x000fe20000000f00 */
[----:B------:R-:W-:Y:S01]  /*15b0*/  IMAD.IADD R3, R11, 0x1, R3 ;  /* 0x000000010b037824 */ /* 0x000fe200078e0203 */
[----:B------:R-:W-:Y:S05]  /*15c0*/  BRA `(.L_x_814) ;  /* 0x000004e000007947 */ /* 0x000fea0003800000 */
.L_x_813:
[----:B----4-:R-:W3:Y:S01]  /*15d0*/  LD.E R4, [R20.64+0x68] ;  /* 0x0000680614047980 */ /* 0x010ee2000c101900 */
[----:B------:R-:W-:-:S03]  /*15e0*/  ISETP.NE.AND P3, PT, R12, -0x1, PT ;  /* 0xffffffff0c00780c */ /* 0x000fc60003f65270 */
[----:B------:R-:W4:Y:S04]  /*15f0*/  LD.E.64 R68, [R20.64+0x38] ;  /* 0x0000380614447980 */ /* 0x000f28000c101b00 */
[----:B--2---:R-:W2:Y:S04]  /*1600*/  LD.E.64 R70, [R20.64+0x40] ;  /* 0x0000400614467980 */ /* 0x004ea8000c101b00 */
[----:B------:R-:W2:Y:S04]  /*1610*/  LD.E.64 R18, [R20.64+0x50] ;  /* 0x0000500614127980 */ /* 0x000ea8000c101b00 */
[----:B------:R-:W2:Y:S04]  /*1620*/  @!P3 LD.E.64 R14, [R20.64+0x20] ;  /* 0x00002006140eb980 */ /* 0x000ea8000c101b00 */
[----:B------:R-:W2:Y:S04]  /*1630*/  @!P3 LD.E.64 R22, [R20.64+0x28] ;  /* 0x000028061416b980 */ /* 0x000ea8000c101b00 */
[----:B------:R1:W5:Y:S01]  /*1640*/  LD.E.64 R24, [R20.64+0x58] ;  /* 0x0000580614187980 */ /* 0x000362000c101b00 */
[----:B------:R-:W-:Y:S01]  /*1650*/  IMAD.MOV.U32 R8, RZ, RZ, RZ ;  /* 0x000000ffff087224 */ /* 0x000fe200078e00ff */
[----:B---3--:R-:W-:-:S04]  /*1660*/  IABS R3, R4 ;  /* 0x0000000400037213 */ /* 0x008fc80000000000 */
[----:B------:R-:W3:Y:S08]  /*1670*/  I2F.RP R6, R3 ;  /* 0x0000000300067306 */ /* 0x000ef00000209400 */
[----:B---3--:R-:W3:Y:S02]  /*1680*/  MUFU.RCP R2, R6 ;  /* 0x0000000600027308 */ /* 0x008ee40000001000 */
[----:B---3--:R-:W-:-:S06]  /*1690*/  IADD3 R2, R2, 0xffffffe, RZ ;  /* 0x0ffffffe02027810 */ /* 0x008fcc0007ffe0ff */
[----:B------:R-:W3:Y:S01]  /*16a0*/  F2I.FTZ.U32.TRUNC.NTZ R9, R2 ;  /* 0x0000000200097305 */ /* 0x000ee2000021f000 */
[----:B------:R-:W-:Y:S02]  /*16b0*/  IABS R7, R4 ;  /* 0x0000000400077213 */ /* 0x000fe40000000000 */
[----:B---3--:R-:W-:-:S05]  /*16c0*/  IADD3 R0, RZ, -R9, RZ ;  /* 0x80000009ff007210 */ /* 0x008fca0007ffe0ff */
[----:B------:R-:W-:Y:S01]  /*16d0*/  IMAD R5, R0, R3, RZ ;  /* 0x0000000300057224 */ /* 0x000fe200078e02ff */
[----:B------:R-:W-:-:S03]  /*16e0*/  IABS R0, R241 ;  /* 0x000000f100007213 */ /* 0x000fc60000000000 */
[----:B------:R-:W-:Y:S01]  /*16f0*/  IMAD.HI.U32 R5, R9, R5, R8 ;  /* 0x0000000509057227 */ /* 0x000fe200078e0008 */
[----:B------:R-:W-:-:S05]  /*1700*/  IADD3 R7, RZ, -R7, RZ ;  /* 0x80000007ff077210 */ /* 0x000fca0007ffe0ff */
[----:B------:R-:W-:-:S04]  /*1710*/  IMAD.HI.U32 R2, R5, R0, RZ ;  /* 0x0000000005027227 */ /* 0x000fc800078e00ff */
[----:B------:R-:W-:Y:S01]  /*1720*/  IMAD R0, R2, R7, R0 ;  /* 0x0000000702007224 */ /* 0x000fe200078e0200 */
[----:B------:R-:W-:-:S04]  /*1730*/  @!P3 SHF.R.S32.HI R6, RZ, 0x1f, R11 ;  /* 0x0000001fff06b819 */ /* 0x000fc8000001140b */
[----:B------:R-:W-:Y:S01]  /*1740*/  ISETP.GT.U32.AND P0, PT, R3, R0, PT ;  /* 0x000000000300720c */ /* 0x000fe20003f04070 */
[-C--:B----4-:R-:W-:Y:S02]  /*1750*/  @!P3 IMAD R5, R69, R11.reuse, RZ ;  /* 0x0000000b4505b224 */ /* 0x090fe400078e02ff */
[----:B------:R-:W-:-:S04]  /*1760*/  @!P3 IMAD.WIDE.U32 R26, R68, R11, RZ ;  /* 0x0000000b441ab225 */ /* 0x000fc800078e00ff */
[----:B------:R-:W-:Y:S01]  /*1770*/  @!P3 IMAD R5, R6, R68, R5 ;  /* 0x000000440605b224 */ /* 0x000fe200078e0205 */
[----:B-----5:R-:W-:Y:S01]  /*1780*/  @!P3 SHF.R.S32.HI R6, RZ, 0x1f, R10 ;  /* 0x0000001fff06b819 */ /* 0x020fe2000001140a */
[----:B------:R-:W-:-:S03]  /*1790*/  @P3 IMAD.IADD R7, R11, 0x1, R12 ;  /* 0x000000010b073824 */ /* 0x000fc600078e020c */
[----:B------:R-:W-:Y:S01]  /*17a0*/  @!P3 IADD3 R27, R27, R5, RZ ;  /* 0x000000051b1bb210 */ /* 0x000fe20007ffe0ff */
[----:B------:R-:W-:Y:S02]  /*17b0*/  @!P0 IMAD.IADD R0, R0, 0x1, -R3 ;  /* 0x0000000100008824 */ /* 0x000fe400078e0a03 */
[----:B--2---:R-:W-:-:S03]  /*17c0*/  @!P3 IMAD R5, R15, R10, RZ ;  /* 0x0000000a0f05b224 */ /* 0x004fc600078e02ff */
[----:B------:R-:W-:Y:S01]  /*17d0*/  ISETP.GE.U32.AND P2, PT, R0, R3, PT ;  /* 0x000000030000720c */ /* 0x000fe20003f46070 */
[----:B------:R-:W-:Y:S01]  /*17e0*/  @!P3 IMAD R5, R14, R6, R5 ;  /* 0x000000060e05b224 */ /* 0x000fe200078e0205 */
[----:B------:R-:W-:Y:S01]  /*17f0*/  LOP3.LUT R0, R241, R4, RZ, 0x3c, !PT ;  /* 0x00000004f1007212 */ /* 0x000fe200078e3cff */
[-C--:B------:R-:W-:Y:S02]  /*1800*/  @P3 IMAD R9, R69, R7.reuse, RZ ;  /* 0x0000000745093224 */ /* 0x080fe400078e02ff */
[----:B------:R-:W-:Y:S01]  /*1810*/  @P3 IMAD.WIDE.U32 R28, R68, R7, RZ ;  /* 0x00000007441c3225 */ /* 0x000fe200078e00ff */
[----:B------:R-:W-:-:S03]  /*1820*/  ISETP.GE.AND P1, PT, R0, RZ, PT ;  /* 0x000000ff0000720c */ /* 0x000fc60003f26270 */
[----:B------:R-:W-:Y:S01]  /*1830*/  @!P3 IMAD.WIDE.U32 R14, R14, R10, R26 ;  /* 0x0000000a0e0eb225 */ /* 0x000fe200078e001a */
[----:B------:R-:W-:Y:S02]  /*1840*/  @!P0 IADD3 R2, R2, 0x1, RZ ;  /* 0x0000000102028810 */ /* 0x000fe40007ffe0ff */
[----:B------:R-:W-:Y:S01]  /*1850*/  ISETP.NE.AND P0, PT, R4, RZ, PT ;  /* 0x000000ff0400720c */ /* 0x000fe20003f05270 */
[----:B------:R-:W-:Y:S01]  /*1860*/  @P3 IMAD.IADD R9, R29, 0x1, R9 ;  /* 0x000000011d093824 */ /* 0x000fe200078e0209 */
[----:B------:R-:W-:Y:S01]  /*1870*/  @!P3 IADD3 R9, R15, R5, RZ ;  /* 0x000000050f09b210 */ /* 0x000fe20007ffe0ff */
[-C--:B------:R-:W-:Y:S01]  /*1880*/  @!P3 IMAD R5, R71, R11.reuse, RZ ;  /* 0x0000000b4705b224 */ /* 0x080fe200078e02ff */
[----:B------:R-:W-:Y:S01]  /*1890*/  @!P3 SHF.R.S32.HI R3, RZ, 0x1f, R11 ;  /* 0x0000001fff03b819 */ /* 0x000fe2000001140b */
[----:B------:R-:W-:Y:S01]  /*18a0*/  @!P3 IMAD.WIDE.U32 R26, R70, R11, RZ ;  /* 0x0000000b461ab225 */ /* 0x000fe200078e00ff */
[----:B------:R-:W-:-:S03]  /*18b0*/  LEA R7, R165, 0xffffffc0, 0x6 ;  /* 0xffffffc0a5077811 */ /* 0x000fc600078e30ff */
[----:B------:R-:W-:Y:S01]  /*18c0*/  @!P3 IMAD R3, R3, R70, R5 ;  /* 0x000000460303b224 */ /* 0x000fe200078e0205 */
[----:B------:R-:W-:Y:S02]  /*18d0*/  @P3 MOV R8, R28 ;  /* 0x0000001c00083202 */ /* 0x000fe40000000f00 */
[----:B------:R-:W-:Y:S01]  /*18e0*/  @P2 IADD3 R2, R2, 0x1, RZ ;  /* 0x0000000102022810 */ /* 0x000fe20007ffe0ff */
[----:B------:R-:W-:Y:S01]  /*18f0*/  IMAD R6, R69, R7, RZ ;  /* 0x0000000745067224 */ /* 0x000fe200078e02ff */
[----:B------:R-:W-:Y:S02]  /*1900*/  @!P3 MOV R8, R14 ;  /* 0x0000000e0008b202 */ /* 0x000fe40000000f00 */
[----:B------:R-:W-:Y:S02]  /*1910*/  SHF.R.S32.HI R15, RZ, 0x1f, R7 ;  /* 0x0000001fff0f7819 */ /* 0x000fe40000011407 */
[----:B------:R-:W-:Y:S01]  /*1920*/  @!P3 IADD3 R27, R27, R3, RZ ;  /* 0x000000031b1bb210 */ /* 0x000fe20007ffe0ff */
[----:B------:R-:W-:Y:S01]  /*1930*/  @!P3 IMAD R0, R23, R10, RZ ;  /* 0x0000000a1700b224 */ /* 0x000fe200078e02ff */
[----:B------:R-:W-:-:S02]  /*1940*/  @!P1 IADD3 R2, -R2, RZ, RZ ;  /* 0x000000ff02029210 */ /* 0x000fc40007ffe1ff */
[----:B------:R-:W-:Y:S01]  /*1950*/  @!P3 SHF.R.S32.HI R3, RZ, 0x1f, R10 ;  /* 0x0000001fff03b819 */ /* 0x000fe2000001140a */
[----:B------:R-:W-:Y:S01]  /*1960*/  IMAD R6, R15, R68, R6 ;  /* 0x000000440f067224 */ /* 0x000fe200078e0206 */
[----:B------:R-:W-:Y:S01]  /*1970*/  @!P0 LOP3.LUT R2, RZ, R4, RZ, 0x33, !PT ;  /* 0x00000004ff028212 */ /* 0x000fe200078e33ff */
[----:B------:R-:W-:Y:S01]  /*1980*/  IMAD.WIDE.U32 R8, R68, R7, R8 ;  /* 0x0000000744087225 */ /* 0x000fe200078e0008 */
[----:B------:R-:W-:Y:S02]  /*1990*/  @P3 IADD3 R11, R11, R12, RZ ;  /* 0x0000000c0b0b3210 */ /* 0x000fe40007ffe0ff */
[----:B------:R-:W-:Y:S01]  /*19a0*/  SHF.R.S32.HI R5, RZ, 0x1f, R2 ;  /* 0x0000001fff057819 */ /* 0x000fe20000011402 */
[----:B------:R-:W-:Y:S02]  /*19b0*/  @!P3 IMAD R0, R22, R3, R0 ;  /* 0x000000031600b224 */ /* 0x000fe400078e0200 */
[----:B------:R-:W-:Y:S02]  /*19c0*/  IMAD.IADD R13, R9, 0x1, R6 ;  /* 0x00000001090d7824 */ /* 0x000fe400078e0206 */
[----:B------:R-:W-:-:S02]  /*19d0*/  IMAD.MOV.U32 R12, RZ, RZ, R8 ;  /* 0x000000ffff0c7224 */ /* 0x000fc400078e0008 */
[----:B------:R-:W-:Y:S02]  /*19e0*/  IMAD R3, R19, R2, RZ ;  /* 0x0000000213037224 */ /* 0x000fe400078e02ff */
[-C--:B------:R-:W-:Y:S02]  /*19f0*/  @P3 IMAD R9, R71, R11.reuse, RZ ;  /* 0x0000000b47093224 */ /* 0x080fe400078e02ff */
[----:B------:R-:W-:-:S04]  /*1a00*/  @P3 IMAD.WIDE.U32 R28, R70, R11, RZ ;  /* 0x0000000b461c3225 */ /* 0x000fc800078e00ff */
[----:B------:R-:W-:Y:S01]  /*1a10*/  @!P3 IMAD.WIDE.U32 R22, R22, R10, R26 ;  /* 0x0000000a1616b225 */ /* 0x000fe200078e001a */
[----:B------:R-:W-:-:S03]  /*1a20*/  @P3 IADD3 R9, R29, R9, RZ ;  /* 0x000000091d093210 */ /* 0x000fc60007ffe0ff */
[----:B------:R-:W-:-:S04]  /*1a30*/  IMAD.WIDE.U32 R12, R18, R2, R12 ;  /* 0x00000002120c7225 */ /* 0x000fc800078e000c */
[----:B------:R-:W-:Y:S01]  /*1a40*/  IMAD R3, R18, R5, R3 ;  /* 0x0000000512037224 */ /* 0x000fe200078e0203 */
[----:B------:R-:W-:Y:S01]  /*1a50*/  @!P3 IADD3 R9, R23, R0, RZ ;  /* 0x000000001709b210 */ /* 0x000fe20007ffe0ff */
[----:B------:R-:W-:Y:S01]  /*1a60*/  @P3 IMAD.MOV.U32 R8, RZ, RZ, R28 ;  /* 0x000000ffff083224 */ /* 0x000fe200078e001c */
[----:B------:R-:W-:Y:S01]  /*1a70*/  @!P3 MOV R8, R22 ;  /* 0x000000160008b202 */ /* 0x000fe20000000f00 */
[----:B------:R-:W-:Y:S01]  /*1a80*/  IMAD.MOV.U32 R0, RZ, RZ, R12 ;  /* 0x000000ffff007224 */ /* 0x000fe200078e000c */
[----:B------:R-:W-:Y:S02]  /*1a90*/  IADD3 R3, R13, R3, RZ ;  /* 0x000000030d037210 */ /* 0x000fe40007ffe0ff */
[----:B------:R-:W-:Y:S02]  /*1aa0*/  MOV R4, R2 ;  /* 0x0000000200047202 */ /* 0x000fe40000000f00 */
.L_x_814:
[----:B-1----:R-:W-:Y:S05]  /*1ab0*/  BSYNC B0 ;  /* 0x0000000000007941 */ /* 0x002fea0003800000 */
.L_x_812:
[----:B------:R-:W-:Y:S01]  /*1ac0*/  ISETP.NE.AND P0, PT, R246, -0x1, PT ;  /* 0xfffffffff600780c */ /* 0x000fe20003f05270 */
[----:B------:R-:W2:Y:S04]  /*1ad0*/  LD.E.64 R198, [R20.64+0x30] ;  /* 0x0000300614c67980 */ /* 0x000ea8000c101b00 */
[----:B------:R-:W3:Y:S04]  /*1ae0*/  LD.E.64 R10, [R20.64+0x48] ;  /* 0x00004806140a7980 */ /* 0x000ee8000c101b00 */
[----:B------:R-:W4:Y:S04]  /*1af0*/  LD.E R79, [R20.64+0xc0] ;  /* 0x0000c006144f7980 */ /* 0x000f28000c101900 */
[----:B------:R-:W3:Y:S04]  /*1b00*/  @!P0 LD.E.64 R22, [R20.64+0x18] ;  /* 0x0000180614168980 */ /* 0x000ee8000c101b00 */
[----:B------:R1:W5:Y:S04]  /*1b10*/  @P4 LD.E R16, [R16.64] ;  /* 0x0000000610104980 */ /* 0x000368000c101900 */
[----:B------:R-:W4:Y:S04]  /*1b20*/  LD.E.64 R182, [R20.64+0x8] ;  /* 0x0000080614b67980 */ /* 0x000f28000c101b00 */
[----:B------:R-:W4:Y:S04]  /*1b30*/  LD.E.64 R192, [R20.64+0x10] ;  /* 0x0000100614c07980 */ /* 0x000f28000c101b00 */
[----:B------:R1:W5:Y:S01]  /*1b40*/  LD.E.64 R200, [R20.64] ;  /* 0x0000000614c87980 */ /* 0x000362000c101b00 */
[----:B------:R-:W-:-:S04]  /*1b50*/  SHF.R.S32.HI R2, RZ, 0x1f, R57 ;  /* 0x0000001fff027819 */ /* 0x000fc80000011439 */
[CC--:B------:R-:W-:Y:S02]  /*1b60*/  LEA.HI R190, R2.reuse, R57.reuse, RZ, 0x3 ;  /* 0x0000003902be7211 */ /* 0x0c0fe400078f18ff */
[----:B------:R-:W-:Y:S02]  /*1b70*/  LEA.HI R13, R2, R57, RZ, 0x4 ;  /* 0x00000039020d7211 */ /* 0x000fe400078f20ff */
[----:B------:R-:W-:Y:S02]  /*1b80*/  LOP3.LUT R14, R190, 0xfffffff8, RZ, 0xc0, !PT ;  /* 0xfffffff8be0e7812 */ /* 0x000fe400078ec0ff */
[----:B------:R-:W-:Y:S02]  /*1b90*/  SHF.R.S32.HI R6, RZ, 0x4, R13 ;  /* 0x00000004ff067819 */ /* 0x000fe4000001140d */
[----:B------:R-:W-:Y:S01]  /*1ba0*/  LOP3.LUT R12, R13, 0xfffffff0, RZ, 0xc0, !PT ;  /* 0xfffffff00d0c7812 */ /* 0x000fe200078ec0ff */
[----:B------:R-:W-:Y:S01]  /*1bb0*/  IMAD.IADD R59, R57, 0x1, -R14 ;  /* 0x00000001393b7824 */ /* 0x000fe200078e0a0e */
[----:B------:R-:W-:-:S03]  /*1bc0*/  LEA.HI R73, R13, R6, RZ, 0x1 ;  /* 0x000000060d497211 */ /* 0x000fc600078f08ff */
[----:B------:R-:W-:Y:S02]  /*1bd0*/  IMAD.IADD R13, R57, 0x1, -R12 ;  /* 0x00000001390d7824 */ /* 0x000fe400078e0a0c */
[----:B------:R-:W-:-:S03]  /*1be0*/  IMAD.SHL.U32 R14, R59, 0x8, RZ ;  /* 0x000000083b0e7824 */ /* 0x000fc600078e00ff */
[----:B------:R-:W-:Y:S02]  /*1bf0*/  SHF.R.S32.HI R12, RZ, 0x1f, R13 ;  /* 0x0000001fff0c7819 */ /* 0x000fe4000001140d */
[----:B------:R-:W-:Y:S02]  /*1c00*/  IADD3 R26, P1, R14, R8, RZ ;  /* 0x000000080e1a7210 */ /* 0x000fe40007f3e0ff */
[----:B------:R-:W-:Y:S02]  /*1c10*/  LOP3.LUT R73, R73, 0xfffffffe, RZ, 0xc0, !PT ;  /* 0xfffffffe49497812 */ /* 0x000fe400078ec0ff */
[----:B------:R-:W-:Y:S02]  /*1c20*/  LEA.HI R8, R12, R13, RZ, 0x3 ;  /* 0x0000000d0c087211 */ /* 0x000fe400078f18ff */
[----:B------:R-:W-:Y:S01]  /*1c30*/  SHF.R.S32.HI R190, RZ, 0x3, R190 ;  /* 0x00000003ffbe7819 */ /* 0x000fe200000114be */
[----:B------:R-:W-:Y:S01]  /*1c40*/  IMAD.IADD R73, R6, 0x1, -R73 ;  /* 0x0000000106497824 */ /* 0x000fe200078e0a49 */
[----:B------:R-:W-:Y:S01]  /*1c50*/  LOP3.LUT R12, R8, 0xfffffff8, RZ, 0xc0, !PT ;  /* 0xfffffff8080c7812 */ /* 0x000fe200078ec0ff */
[----:B------:R-:W-:Y:S01]  /*1c60*/  IMAD R6, R15, R70, RZ ;  /* 0x000000460f067224 */ /* 0x000fe200078e02ff */
[----:B------:R-:W-:-:S02]  /*1c70*/  SHF.R.S32.HI R15, RZ, 0x1f, R14 ;  /* 0x0000001fff0f7819 */ /* 0x000fc4000001140e */
[----:B------:R-:W-:Y:S01]  /*1c80*/  LEA.HI R2, R2, R57, RZ, 0x6 ;  /* 0x0000003902027211 */ /* 0x000fe200078f30ff */
[----:B-1----:R-:W-:Y:S02]  /*1c90*/  IMAD.SHL.U32 R17, R190, 0x40, RZ ;  /* 0x00000040be117824 */ /* 0x002fe400078e00ff */
[----:B------:R-:W-:Y:S02]  /*1ca0*/  IMAD.IADD R12, R13, 0x1, -R12 ;  /* 0x000000010d0c7824 */ /* 0x000fe400078e0a0c */
[----:B------:R-:W-:Y:S02]  /*1cb0*/  IMAD.X R27, R15, 0x1, R9, P1 ;  /* 0x000000010f1b7824 */ /* 0x000fe400008e0609 */
[----:B------:R-:W-:Y:S01]  /*1cc0*/  IMAD.SHL.U32 R174, R2, 0x8, RZ ;  /* 0x0000000802ae7824 */ /* 0x000fe200078e00ff */
[----:B------:R-:W-:Y:S01]  /*1cd0*/  LOP3.LUT R17, R17, 0x1c0, RZ, 0xc0, !PT ;  /* 0x000001c011117812 */ /* 0x000fe200078ec0ff */
[----:B------:R-:W-:Y:S02]  /*1ce0*/  IMAD.SHL.U32 R2, R12, 0x40, RZ ;  /* 0x000000400c027824 */ /* 0x000fe400078e00ff */
[----:B------:R-:W-:-:S02]  /*1cf0*/  IMAD R6, R7, R71, R6 ;  /* 0x0000004707067224 */ /* 0x000fc400078e0206 */
[----:B------:R-:W-:Y:S01]  /*1d00*/  IMAD.WIDE.U32 R26, R7, R70, R26 ;  /* 0x00000046071a7225 */ /* 0x000fe200078e001a */
[----:B------:R-:W-:Y:S02]  /*1d10*/  LOP3.LUT R18, R17, 0x38, R14, 0xf8, !PT ;  /* 0x0000003811127812 */ /* 0x000fe400078ef80e */
[----:B------:R-:W-:Y:S01]  /*1d20*/  LOP3.LUT R2, R2, 0x1c0, RZ, 0xc0, !PT ;  /* 0x000001c002027812 */ /* 0x000fe200078ec0ff */
[----:B------:R-:W-:Y:S01]  /*1d30*/  IMAD.SHL.U32 R7, R73, 0x8, RZ ;  /* 0x0000000849077824 */ /* 0x000fe200078e00ff */
[----:B------:R-:W-:Y:S02]  /*1d40*/  SHF.R.U32.HI R17, RZ, 0x3, R17 ;  /* 0x00000003ff117819 */ /* 0x000fe40000011611 */
[----:B------:R-:W-:Y:S02]  /*1d50*/  LOP3.LUT P3, RZ, R12, 0x4, RZ, 0xc0, !PT ;  /* 0x000000040cff7812 */ /* 0x000fe4000786c0ff */
[----:B------:R-:W-:Y:S02]  /*1d60*/  LOP3.LUT R7, R2, 0x8, R7, 0xf8, !PT ;  /* 0x0000000802077812 */ /* 0x000fe400078ef807 */
[----:B------:R-:W-:-:S02]  /*1d70*/  LOP3.LUT R17, R18, R17, RZ, 0x3c, !PT ;  /* 0x0000001112117212 */ /* 0x000fc400078e3cff */
[----:B------:R-:W-:Y:S02]  /*1d80*/  SHF.R.U32.HI R2, RZ, 0x3, R2 ;  /* 0x00000003ff027819 */ /* 0x000fe40000011602 */
[----:B------:R-:W-:Y:S02]  /*1d90*/  LOP3.LUT P2, RZ, R12, 0x2, RZ, 0xc0, !PT ;  /* 0x000000020cff7812 */ /* 0x000fe4000784c0ff */
[----:B------:R-:W-:Y:S01]  /*1da0*/  LOP3.LUT R55, R7, R2, RZ, 0x3c, !PT ;  /* 0x0000000207377212 */ /* 0x000fe200078e3cff */
[----:B------:R-:W-:Y:S01]  /*1db0*/  IMAD.IADD R27, R27, 0x1, R6 ;  /* 0x000000011b1b7824 */ /* 0x000fe200078e0206 */
[----:B------:R-:W-:Y:S02]  /*1dc0*/  SHF.R.S32.HI R75, RZ, 0x1f, R242 ;  /* 0x0000001fff4b7819 */ /* 0x000fe400000114f2 */
[----:B------:R-:W-:Y:S01]  /*1dd0*/  SHF.R.S32.HI R9, RZ, 0x1f, R241 ;  /* 0x0000001fff097819 */ /* 0x000fe200000114f1 */
[----:B------:R-:W-:Y:S01]  /*1de0*/  IMAD R184, R25, R4, RZ ;  /* 0x0000000419b87224 */ /* 0x000fe200078e02ff */
[----:B------:R-:W-:-:S03]  /*1df0*/  SHF.R.S32.HI R191, RZ, 0x1f, R190 ;  /* 0x0000001fffbf7819 */ /* 0x000fc600000114be */
[-C--:B------:R-:W-:Y:S02]  /*1e00*/  IMAD R184, R5, R24.reuse, R184 ;  /* 0x0000001805b87224 */ /* 0x080fe400078e02b8 */
[----:B------:R-:W-:-:S04]  /*1e10*/  IMAD.WIDE.U32 R24, R4, R24, R26 ;  /* 0x0000001804187225 */ /* 0x000fc800078e001a */
[----:B------:R-:W-:Y:S02]  /*1e20*/  IMAD.IADD R185, R25, 0x1, R184 ;  /* 0x0000000119b97824 */ /* 0x000fe400078e02b8 */
[----:B------:R-:W-:Y:S02]  /*1e30*/  IMAD.MOV.U32 R184, RZ, RZ, R24 ;  /* 0x000000ffffb87224 */ /* 0x000fe400078e0018 */
[----:B------:R-:W-:-:S04]  /*1e40*/  IMAD.WIDE R194, R243, 0x40, R190 ;  /* 0x00000040f3c27825 */ /* 0x000fc800078e02be */
[-C--:B------:R-:W-:Y:S02]  /*1e50*/  IMAD R181, R69, R190.reuse, RZ ;  /* 0x000000be45b57224 */ /* 0x080fe400078e02ff */
[----:B------:R-:W-:Y:S02]  /*1e60*/  IMAD R187, R71, R190, RZ ;  /* 0x000000be47bb7224 */ /* 0x000fe400078e02ff */
[C---:B------:R-:W-:Y:S02]  /*1e70*/  IMAD R181, R191.reuse, R68, R181 ;  /* 0x00000044bfb57224 */ /* 0x040fe400078e02b5 */
[-C--:B------:R-:W-:Y:S02]  /*1e80*/  IMAD R187, R191, R70.reuse, R187 ;  /* 0x00000046bfbb7224 */ /* 0x080fe400078e02bb */
[----:B------:R-:W-:-:S04]  /*1e90*/  IMAD.WIDE.U32 R184, R190, R70, R184 ;  /* 0x00000046beb87225 */ /* 0x000fc800078e00b8 */
[----:B------:R-:W-:Y:S02]  /*1ea0*/  IMAD.SHL.U32 R8, R8, 0x40, RZ ;  /* 0x0000004008087824 */ /* 0x000fe400078e00ff */
[----:B------:R-:W-:Y:S02]  /*1eb0*/  IMAD.MOV.U32 R58, RZ, RZ, 0x10 ;  /* 0x00000010ff3a7424 */ /* 0x000fe400078e00ff */
[----:B------:R-:W-:Y:S02]  /*1ec0*/  IMAD.MOV.U32 R56, RZ, RZ, 0x20 ;  /* 0x00000020ff387424 */ /* 0x000fe400078e00ff */
[----:B------:R-:W-:Y:S01]  /*1ed0*/  IMAD.IADD R187, R185, 0x1, R187 ;  /* 0x00000001b9bb7824 */ /* 0x000fe200078e02bb */
[----:B------:R-:W-:Y:S01]  /*1ee0*/  LOP3.LUT R174, R17, 0xfffffe00, R174, 0xf8, !PT ;  /* 0xfffffe0011ae7812 */ /* 0x000fe200078ef8ae */
[----:B------:R-:W-:Y:S01]  /*1ef0*/  IMAD.SHL.U32 R236, R68, 0x10, RZ ;  /* 0x0000001044ec7824 */ /* 0x000fe200078e00ff */
[----:B------:R-:W-:Y:S01]  /*1f00*/  LOP3.LUT R55, R55, 0xfffffe00, R8, 0xf8, !PT ;  /* 0xfffffe0037377812 */ /* 0x000fe200078ef808 */
[----:B------:R-:W-:Y:S01]  /*1f10*/  IMAD.SHL.U32 R234, R70, 0x10, RZ ;  /* 0x0000001046ea7824 */ /* 0x000fe200078e00ff */
[----:B------:R-:W-:Y:S01]  /*1f20*/  SHF.L.U64.HI R237, R68, 0x4, R69 ;  /* 0x0000000444ed7819 */ /* 0x000fe20000010245 */
[----:B------:R-:W-:Y:S01]  /*1f30*/  IMAD.SHL.U32 R76, R59, 0x4, RZ ;  /* 0x000000043b4c7824 */ /* 0x000fe200078e00ff */
[----:B------:R-:W-:-:S02]  /*1f40*/  SHF.L.U64.HI R235, R70, 0x4, R71 ;  /* 0x0000000446eb7819 */ /* 0x000fc40000010247 */
[----:B------:R-:W-:Y:S02]  /*1f50*/  SEL R58, R58, 0xfffffff0, !P2 ;  /* 0xfffffff03a3a7807 */ /* 0x000fe40005000000 */
[----:B------:R-:W-:Y:S01]  /*1f60*/  SEL R56, R56, 0xffffffe0, !P3 ;  /* 0xffffffe038387807 */ /* 0x000fe20005800000 */
[----:B--2---:R-:W-:-:S04]  /*1f70*/  @P0 IMAD.WIDE.U32 R18, R198, R246, RZ ;  /* 0x000000f6c6120225 */ /* 0x004fc800078e00ff */
[----:B------:R-:W-:Y:S02]  /*1f80*/  @P0 IMAD.MOV.U32 R2, RZ, RZ, R18 ;  /* 0x000000ffff020224 */ /* 0x000fe400078e0012 */
[----:B---3--:R-:W-:-:S04]  /*1f90*/  @!P0 IMAD.WIDE.U32 R12, R22, R242, RZ ;  /* 0x000000f2160c8225 */ /* 0x008fc800078e00ff */
[----:B------:R-:W-:Y:S02]  /*1fa0*/  @!P0 IMAD.MOV.U32 R2, RZ, RZ, R12 ;  /* 0x000000ffff028224 */ /* 0x000fe400078e000c */
[----:B------:R-:W-:Y:S02]  /*1fb0*/  @!P0 IMAD R6, R23, R242, RZ ;  /* 0x000000f217068224 */ /* 0x000fe400078e02ff */
[----:B------:R-:W-:Y:S01]  /*1fc0*/  @P0 IMAD R7, R199, R246, RZ ;  /* 0x000000f6c7070224 */ /* 0x000fe200078e02ff */
[----:B------:R-:W-:Y:S01]  /*1fd0*/  IADD3 R12, P1, R14, R2, RZ ;  /* 0x000000020e0c7210 */ /* 0x000fe20007f3e0ff */
[----:B------:R-:W-:Y:S02]  /*1fe0*/  @!P0 IMAD R6, R22, R75, R6 ;  /* 0x0000004b16068224 */ /* 0x000fe400078e0206 */
[----:B------:R-:W-:Y:S01]  /*1ff0*/  IMAD R2, R11, R241, RZ ;  /* 0x000000f10b027224 */ /* 0x000fe200078e02ff */
[----:B------:R-:W-:Y:S01]  /*2000*/  IADD3 R11, R14, 0x40, RZ ;  /* 0x000000400e0b7810 */ /* 0x000fe20007ffe0ff */
[----:B------:R-:W-:-:S02]  /*2010*/  @P0 IMAD.IADD R7, R19, 0x1, R7 ;  /* 0x0000000113070824 */ /* 0x000fc400078e0207 */
[----:B------:R-:W-:Y:S01]  /*2020*/  @!P0 IMAD.IADD R7, R13, 0x1, R6 ;  /* 0x000000010d078824 */ /* 0x000fe200078e0206 */
[----:B----4-:R-:W-:-:S03]  /*2030*/  ISETP.GE.AND P0, PT, R11, R79, PT ;  /* 0x0000004f0b00720c */ /* 0x010fc60003f06270 */
[----:B------:R-:W-:Y:S01]  /*2040*/  IMAD.X R13, R15, 0x1, R7, P1 ;  /* 0x000000010f0d7824 */ /* 0x000fe200008e0607 */
[----:B------:R-:W-:Y:S02]  /*2050*/  SEL R6, RZ, 0xffffffff, P0 ;  /* 0xffffffffff067807 */ /* 0x000fe40000000000 */
[----:B------:R-:W-:-:S03]  /*2060*/  ISETP.GE.AND P1, PT, R14, R79, PT ;  /* 0x0000004f0e00720c */ /* 0x000fc60003f26270 */
[----:B------:R-:W-:Y:S01]  /*2070*/  IMAD.SHL.U32 R6, R6, 0x2, RZ ;  /* 0x0000000206067824 */ /* 0x000fe200078e00ff */
[----:B------:R-:W-:-:S04]  /*2080*/  SEL R7, RZ, 0x1, P1 ;  /* 0x00000001ff077807 */ /* 0x000fc80000800000 */
[----:B------:R-:W-:Y:S02]  /*2090*/  LOP3.LUT R6, R6, 0x2, R7, 0xe2, !PT ;  /* 0x0000000206067812 */ /* 0x000fe400078ee207 */
[----:B------:R-:W-:Y:S01]  /*20a0*/  SHF.R.S32.HI R7, RZ, 0x1f, R74 ;  /* 0x0000001fff077819 */ /* 0x000fe2000001144a */
[----:B------:R-:W-:Y:S01]  /*20b0*/  IMAD R2, R10, R9, R2 ;  /* 0x000000090a027224 */ /* 0x000fe200078e0202 */
[----:B------:R-:W-:Y:S02]  /*20c0*/  IADD3 R9, R14, 0xc0, RZ ;  /* 0x000000c00e097810 */ /* 0x000fe40007ffe0ff */
[----:B------:R-:W-:Y:S02]  /*20d0*/  LEA.HI R106, R7, R74, RZ, 0x6 ;  /* 0x0000004a076a7211 */ /* 0x000fe400078f30ff */
[----:B------:R-:W-:Y:S02]  /*20e0*/  ISETP.GE.AND P0, PT, R9, R79, PT ;  /* 0x0000004f0900720c */ /* 0x000fe40003f06270 */
[----:B------:R-:W-:-:S02]  /*20f0*/  SHF.R.S32.HI R106, RZ, 0x6, R106 ;  /* 0x00000006ff6a7819 */ /* 0x000fc4000001146a */
[----:B------:R-:W-:Y:S02]  /*2100*/  SEL R77, RZ, 0x8, P0 ;  /* 0x00000008ff4d7807 */ /* 0x000fe40000000000 */
[----:B------:R-:W-:Y:S02]  /*2110*/  IMNMX R106, RZ, R106, !PT ;  /* 0x0000006aff6a7217 */ /* 0x000fe40007800200 */
[C---:B------:R-:W-:Y:S01]  /*2120*/  IADD3 R178, P0, R14.reuse, R0, RZ ;  /* 0x000000000eb27210 */ /* 0x040fe20007f1e0ff */
[----:B------:R-:W-:Y:S01]  /*2130*/  @!P4 IMAD.MOV.U32 R16, RZ, RZ, RZ ;  /* 0x000000ffff10c224 */ /* 0x000fe200078e00ff */
[----:B------:R-:W-:Y:S01]  /*2140*/  ISETP.GT.AND P4, PT, R165, R106, PT ;  /* 0x0000006aa500720c */ /* 0x000fe20003f84270 */
[----:B------:R-:W-:Y:S01]  /*2150*/  IMAD.WIDE.U32 R12, R241, R10, R12 ;  /* 0x0000000af10c7225 */ /* 0x000fe200078e000c */
[----:B------:R-:W-:-:S03]  /*2160*/  IADD3 R10, R14, 0x80, RZ ;  /* 0x000000800e0a7810 */ /* 0x000fc60007ffe0ff */
[----:B------:R-:W-:Y:S01]  /*2170*/  IMAD.X R179, R15, 0x1, R3, P0 ;  /* 0x000000010fb37824 */ /* 0x000fe200000e0603 */
[----:B------:R-:W-:Y:S01]  /*2180*/  ISETP.GE.AND P1, PT, R10, R79, PT ;  /* 0x0000004f0a00720c */ /* 0x000fe20003f26270 */
[----:B------:R-:W-:Y:S02]  /*2190*/  IMAD R197, R195, R198, RZ ;  /* 0x000000c6c3c57224 */ /* 0x000fe400078e02ff */
[----:B------:R-:W-:-:S04]  /*21a0*/  IMAD.WIDE.U32 R178, R190, R68, R178 ;  /* 0x00000044beb27225 */ /* 0x000fc800078e00b2 */
[----:B------:R-:W-:Y:S01]  /*21b0*/  IMAD.IADD R13, R13, 0x1, R2 ;  /* 0x000000010d0d7824 */ /* 0x000fe200078e0202 */
[----:B------:R-:W-:Y:S01]  /*21c0*/  SEL R2, RZ, 0x4, P1 ;  /* 0x00000004ff027807 */ /* 0x000fe20000800000 */
[----:B------:R-:W-:Y:S01]  /*21d0*/  IMAD R197, R194, R199, R197 ;  /* 0x000000c7c2c57224 */ /* 0x000fe200078e02c5 */
[----:B------:R-:W-:Y:S01]  /*21e0*/  LEA R238, P1, R178, R182, 0x1 ;  /* 0x000000b6b2ee7211 */ /* 0x000fe200078208ff */
[----:B------:R-:W-:Y:S01]  /*21f0*/  IMAD.IADD R181, R179, 0x1, R181 ;  /* 0x00000001b3b57824 */ /* 0x000fe200078e02b5 */
[----:B------:R-:W-:Y:S01]  /*2200*/  LEA R188, P0, R184, R192, 0x1 ;  /* 0x000000c0b8bc7211 */ /* 0x000fe200078008ff */
[----:B------:R-:W-:Y:S01]  /*2210*/  IMAD.WIDE.U32 R194, R194, R198, R12 ;  /* 0x000000c6c2c27225 */ /* 0x000fe200078e000c */
[----:B------:R-:W-:Y:S02]  /*2220*/  LOP3.LUT R77, R77, R6, R2, 0xfe, !PT ;  /* 0x000000064d4d7212 */ /* 0x000fe400078efe02 */
[----:B------:R-:W-:Y:S01]  /*2230*/  LEA.HI.X R239, R178, R183, R181, 0x1, P1 ;  /* 0x000000b7b2ef7211 */ /* 0x000fe200008f0cb5 */
[----:B------:R-:W-:Y:S01]  /*2240*/  IMAD.IADD R197, R195, 0x1, R197 ;  /* 0x00000001c3c57824 */ /* 0x000fe200078e02c5 */
[----:B------:R-:W-:Y:S01]  /*2250*/  LEA.HI.X R189, R184, R193, R187, 0x1, P0 ;  /* 0x000000c1b8bd7211 */ /* 0x000fe200000f0cbb */
[----:B------:R-:W-:Y:S05]  /*2260*/  @!P4 BRA `(.L_x_815) ;  /* 0x0000b7100000c947 */ /* 0x000fea0003800000 */
[----:B------:R-:W2:Y:S04]  /*2270*/  LD.E.64 R32, [R20.64+0x120] ;  /* 0x0001200614207980 */ /* 0x000ea8000c101b00 */
[----:B------:R-:W3:Y:S04]  /*2280*/  LD.E.64 R18, [R20.64+0x118] ;  /* 0x0001180614127980 */ /* 0x000ee8000c101b00 */
[----:B------:R-:W4:Y:S04]  /*2290*/  LD.E.64 R204, [R20.64+0x130] ;  /* 0x0001300614cc7980 */ /* 0x000f28000c101b00 */
[----:B------:R-:W4:Y:S04]  /*22a0*/  LD.E.64 R206, [R20.64+0x128] ;  /* 0x0001280614ce7980 */ /* 0x000f28000c101b00 */
[----:B------:R-:W4:Y:S04]  /*22b0*/  LD.E.64 R28, [R20.64+0x140] ;  /* 0x00014006141c7980 */ /* 0x000f28000c101b00 */
[----:B------:R-:W4:Y:S04]  /*22c0*/  LD.E.64 R26, [R20.64+0x138] ;  /* 0x00013806141a7980 */ /* 0x000f28000c101b00 */
[----:B------:R-:W4:Y:S04]  /*22d0*/  LD.E R8, [R20.64+0xd0] ;  /* 0x0000d00614087980 */ /* 0x000f28000c101900 */
[----:B------:R-:W4:Y:S04]  /*22e0*/  LD.E.64 R24, [R20.64+0x108] ;  /* 0x0001080614187980 */ /* 0x000f28000c101b00 */
[----:B------:R-:W4:Y:S04]  /*22f0*/  LD.E.64 R22, [R20.64+0x110] ;  /* 0x0001100614167980 */ /* 0x000f28000c101b00 */
[----:B------:R-:W4:Y:S04]  /*2300*/  LD.E.64 R12, [R20.64+0x150] ;  /* 0x00015006140c7980 */ /* 0x000f28000c101b00 */
[----:B------:R-:W4:Y:S01]  /*2310*/  LD.E.64 R6, [R20.64+0x148] ;  /* 0x0001480614067980 */ /* 0x000f22000c101b00 */
[C---:B------:R-:W-:Y:S01]  /*2320*/  IMAD.SHL.U32 R84, R70.reuse, 0x20, RZ ;  /* 0x0000002046547824 */ /* 0x040fe200078e00ff */
[----:B------:R-:W-:Y:S01]  /*2330*/  LOP3.LUT R170, R77, 0xffff, RZ, 0xc0, !PT ;  /* 0x0000ffff4daa7812 */ /* 0x000fe200078ec0ff */
[----:B------:R-:W-:Y:S01]  /*2340*/  IMAD R83, R71, 0x60, RZ ;  /* 0x0000006047537824 */ /* 0x000fe200078e02ff */
[C---:B------:R-:W-:Y:S01]  /*2350*/  SHF.L.U64.HI R85, R70.reuse, 0x5, R71 ;  /* 0x0000000546557819 */ /* 0x040fe20000010247 */
[----:B------:R-:W-:Y:S01]  /*2360*/  IMAD.WIDE.U32 R202, R70, 0x60, RZ ;  /* 0x0000006046ca7825 */ /* 0x000fe200078e00ff */
[----:B------:R-:W-:-:S02]  /*2370*/  LOP3.LUT R173, R170, 0x1, RZ, 0xc0, !PT ;  /* 0x00000001aaad7812 */ /* 0x000fc400078ec0ff */
[----:B------:R-:W-:Y:S01]  /*2380*/  LOP3.LUT R172, R170, 0x2, RZ, 0xc0, !PT ;  /* 0x00000002aaac7812 */ /* 0x000fe200078ec0ff */
[----:B------:R-:W-:Y:S01]  /*2390*/  IMAD.SHL.U32 R104, R68, 0x20, RZ ;  /* 0x0000002044687824 */ /* 0x000fe200078e00ff */
[----:B------:R-:W-:Y:S01]  /*23a0*/  LOP3.LUT R171, R170, 0x4, RZ, 0xc0, !PT ;  /* 0x00000004aaab7812 */ /* 0x000fe200078ec0ff */
[----:B------:R-:W-:Y:S01]  /*23b0*/  IMAD.MOV.U32 R143, RZ, RZ, R239 ;  /* 0x000000ffff8f7224 */ /* 0x000fe200078e00ef */
[----:B------:R-:W-:Y:S01]  /*23c0*/  SHF.L.U64.HI R85, R84, 0x1, R85 ;  /* 0x0000000154557819 */ /* 0x000fe20000010255 */
[----:B------:R-:W-:Y:S01]  /*23d0*/  IMAD.MOV.U32 R144, RZ, RZ, R188 ;  /* 0x000000ffff907224 */ /* 0x000fe200078e00bc */
[C---:B------:R-:W-:Y:S01]  /*23e0*/  IADD3 R82, R190.reuse, 0x10, RZ ;  /* 0x00000010be527810 */ /* 0x040fe20007ffe0ff */
[----:B------:R-:W-:Y:S01]  /*23f0*/  IMAD.MOV.U32 R145, RZ, RZ, R189 ;  /* 0x000000ffff917224 */ /* 0x000fe200078e00bd */
[----:B------:R-:W-:Y:S01]  /*2400*/  IADD3 R80, R190, 0x20, RZ ;  /* 0x00000020be507810 */ /* 0x000fe20007ffe0ff */
[----:B------:R-:W-:Y:S01]  /*2410*/  IMAD.SHL.U32 R84, R84, 0x2, RZ ;  /* 0x0000000254547824 */ /* 0x000fe200078e00ff */
[----:B------:R-:W-:-:S02]  /*2420*/  IADD3 R78, R190, 0x30, RZ ;  /* 0x00000030be4e7810 */ /* 0x000fc40007ffe0ff */
[----:B------:R-:W-:Y:S02]  /*2430*/  SHF.L.U64.HI R105, R68, 0x5, R69 ;  /* 0x0000000544697819 */ /* 0x000fe40000010245 */
[----:B------:R-:W-:Y:S02]  /*2440*/  MOV R142, R238 ;  /* 0x000000ee008e7202 */ /* 0x000fe40000000f00 */
[----:B------:R-:W-:Y:S02]  /*2450*/  LOP3.LUT R170, R170, 0x8, RZ, 0xc0, !PT ;  /* 0x00000008aaaa7812 */ /* 0x000fe400078ec0ff */
[----:B------:R-:W-:Y:S01]  /*2460*/  IADD3 R83, R203, R83, RZ ;  /* 0x00000053cb537210 */ /* 0x000fe20007ffe0ff */
[-C--:B--2---:R-:W-:Y:S02]  /*2470*/  IMAD R2, R33, R242.reuse, RZ ;  /* 0x000000f221027224 */ /* 0x084fe400078e02ff */
[----:B---3--:R-:W-:Y:S01]  /*2480*/  IMAD R0, R19, R242, RZ ;  /* 0x000000f213007224 */ /* 0x008fe200078e02ff */
[----:B------:R-:W-:Y:S01]  /*2490*/  LEA R19, R165, 0xffffffc0, 0x6 ;  /* 0xffffffc0a5137811 */ /* 0x000fe200078e30ff */
[----:B------:R-:W-:-:S02]  /*24a0*/  IMAD R2, R32, R75, R2 ;  /* 0x0000004b20027224 */ /* 0x000fc400078e0202 */
[----:B------:R-:W-:Y:S01]  /*24b0*/  IMAD.WIDE.U32 R32, R242, R32, R14 ;  /* 0x00000020f2207225 */ /* 0x000fe200078e000e */
[C-C-:B----4-:R-:W-:Y:S02]  /*24c0*/  SHF.L.U64.HI R129, R204.reuse, 0x4, R205.reuse ;  /* 0x00000004cc817819 */ /* 0x150fe400000102cd */
[----:B------:R-:W-:Y:S01]  /*24d0*/  SHF.L.U64.HI R131, R204, 0x5, R205 ;  /* 0x00000005cc837819 */ /* 0x000fe200000102cd */
[----:B------:R-:W-:Y:S01]  /*24e0*/  IMAD.WIDE.U32 R30, R242, R18, R14 ;  /* 0x00000012f21e7225 */ /* 0x000fe200078e000e */
[--C-:B------:R-:W-:Y:S02]  /*24f0*/  SHF.L.U64.HI R107, R206, 0x4, R207.reuse ;  /* 0x00000004ce6b7819 */ /* 0x100fe400000102cf */
[----:B------:R-:W-:Y:S01]  /*2500*/  SHF.L.U32 R132, R204, 0x5, RZ ;  /* 0x00000005cc847819 */ /* 0x000fe200000006ff */
[----:B------:R-:W-:Y:S01]  /*2510*/  IMAD R0, R18, R75, R0 ;  /* 0x0000004b12007224 */ /* 0x000fe200078e0200 */
[----:B------:R-:W-:Y:S01]  /*2520*/  SHF.L.U64.HI R117, R206, 0x5, R207 ;  /* 0x00000005ce757819 */ /* 0x000fe200000102cf */
[----:B------:R-:W-:Y:S01]  /*2530*/  IMAD.IADD R33, R33, 0x1, R2 ;  /* 0x0000000121217824 */ /* 0x000fe200078e0202 */
[----:B------:R-:W-:Y:S01]  /*2540*/  SHF.R.S32.HI R2, RZ, 0x1f, R19 ;  /* 0x0000001fff027819 */ /* 0x000fe20000011413 */
[-C--:B------:R-:W-:Y:S01]  /*2550*/  IMAD R17, R205, R19.reuse, RZ ;  /* 0x00000013cd117224 */ /* 0x080fe200078e02ff */
[----:B------:R-:W-:Y:S01]  /*2560*/  SHF.L.U64.HI R131, R132, 0x1, R131 ;  /* 0x0000000184837819 */ /* 0x000fe20000010283 */
[----:B------:R-:W-:-:S02]  /*2570*/  IMAD R3, R207, R19, RZ ;  /* 0x00000013cf037224 */ /* 0x000fc400078e02ff */
[----:B------:R-:W-:Y:S01]  /*2580*/  IMAD.IADD R31, R31, 0x1, R0 ;  /* 0x000000011f1f7824 */ /* 0x000fe200078e0200 */
[----:B------:R-:W-:Y:S01]  /*2590*/  LEA.HI R167, R8, R8, RZ, 0x1 ;  /* 0x0000000808a77211 */ /* 0x000fe200078f08ff */
[----:B------:R-:W-:Y:S02]  /*25a0*/  IMAD R17, R204, R2, R17 ;  /* 0x00000002cc117224 */ /* 0x000fe400078e0211 */
[----:B------:R-:W-:Y:S01]  /*25b0*/  IMAD.WIDE.U32 R32, R19, R204, R32 ;  /* 0x000000cc13207225 */ /* 0x000fe200078e0020 */
[----:B------:R-:W-:-:S03]  /*25c0*/  SHF.R.S32.HI R167, RZ, 0x1, R167 ;  /* 0x00000001ffa77819 */ /* 0x000fc600000114a7 */
[C---:B------:R-:W-:Y:S01]  /*25d0*/  IMAD R3, R206.reuse, R2, R3 ;  /* 0x00000002ce037224 */ /* 0x040fe200078e0203 */
[----:B------:R-:W-:Y:S01]  /*25e0*/  SHF.L.U32 R175, R167, 0x4, RZ ;  /* 0x00000004a7af7819 */ /* 0x000fe200000006ff */
[----:B------:R-:W-:-:S03]  /*25f0*/  IMAD.WIDE.U32 R30, R206, R19, R30 ;  /* 0x00000013ce1e7225 */ /* 0x000fc600078e001e */
[----:B------:R-:W-:Y:S01]  /*2600*/  IADD3 R168, R175, 0x40, RZ ;  /* 0x00000040afa87810 */ /* 0x000fe20007ffe0ff */
[----:B------:R-:W-:Y:S01]  /*2610*/  IMAD.IADD R33, R33, 0x1, R17 ;  /* 0x0000000121217824 */ /* 0x000fe200078e0211 */
[----:B------:R-:W-:Y:S01]  /*2620*/  SHF.R.S32.HI R17, RZ, 0x1f, R74 ;  /* 0x0000001fff117819 */ /* 0x000fe2000001144a */
[----:B------:R-:W-:Y:S01]  /*2630*/  IMAD.IADD R31, R31, 0x1, R3 ;  /* 0x000000011f1f7824 */ /* 0x000fe200078e0203 */
[----:B------:R-:W-:Y:S01]  /*2640*/  IADD3 R3, P0, -R74, R190, RZ ;  /* 0x000000be4a037210 */ /* 0x000fe20007f1e1ff */
[-C--:B------:R-:W-:Y:S01]  /*2650*/  IMAD R2, R29, R4.reuse, RZ ;  /* 0x000000041d027224 */ /* 0x080fe200078e02ff */
[----:B------:R-:W-:Y:S01]  /*2660*/  IADD3 R166, R175, 0x80, RZ ;  /* 0x00000080afa67810 */ /* 0x000fe20007ffe0ff */
[-C--:B------:R-:W-:Y:S01]  /*2670*/  IMAD R0, R27, R4.reuse, RZ ;  /* 0x000000041b007224 */ /* 0x080fe200078e02ff */
[C---:B------:R-:W-:Y:S01]  /*2680*/  IADD3 R163, R175.reuse, 0xc0, RZ ;  /* 0x000000c0afa37810 */ /* 0x040fe20007ffe0ff */
[-C--:B------:R-:W-:Y:S01]  /*2690*/  IMAD R2, R28, R5.reuse, R2 ;  /* 0x000000051c027224 */ /* 0x080fe200078e0202 */
[----:B------:R-:W-:Y:S01]  /*26a0*/  SHF.R.S32.HI R157, RZ, 0x1f, R175 ;  /* 0x0000001fff9d7819 */ /* 0x000fe200000114af */
[----:B------:R-:W-:Y:S01]  /*26b0*/  IMAD R0, R26, R5, R0 ;  /* 0x000000051a007224 */ /* 0x000fe200078e0200 */
[----:B------:R-:W-:Y:S01]  /*26c0*/  IADD3 R160, R175, R163, RZ ;  /* 0x000000a3afa07210 */ /* 0x000fe20007ffe0ff */
[----:B------:R-:W-:Y:S01]  /*26d0*/  IMAD.WIDE.U32 R28, R28, R4, R32 ;  /* 0x000000041c1c7225 */ /* 0x000fe200078e0020 */
[----:B------:R-:W-:-:S02]  /*26e0*/  SHF.R.S32.HI R155, RZ, 0x1f, R168 ;  /* 0x0000001fff9b7819 */ /* 0x000fc400000114a8 */
[----:B------:R-:W-:Y:S01]  /*26f0*/  SHF.R.S32.HI R153, RZ, 0x1f, R166 ;  /* 0x0000001fff997819 */ /* 0x000fe200000114a6 */
[----:B------:R-:W-:Y:S01]  /*2700*/  IMAD.WIDE.U32 R26, R26, R4, R30 ;  /* 0x000000041a1a7225 */ /* 0x000fe200078e001e */
[----:B-----5:R-:W-:Y:S02]  /*2710*/  IADD3 R4, R19, R16, RZ ;  /* 0x0000001013047210 */ /* 0x020fe40007ffe0ff */
[----:B------:R-:W-:Y:S01]  /*2720*/  SHF.R.S32.HI R151, RZ, 0x1f, R163 ;  /* 0x0000001fff977819 */ /* 0x000fe200000114a3 */
[----:B------:R-:W-:Y:S01]  /*2730*/  IMAD.X R17, R191, 0x1, ~R17, P0 ;  /* 0x00000001bf117824 */ /* 0x000fe200000e0e11 */
[----:B------:R-:W-:Y:S01]  /*2740*/  SHF.R.S32.HI R148, RZ, 0x1f, R160 ;  /* 0x0000001fff947819 */ /* 0x000fe200000114a0 */
[----:B------:R-:W-:Y:S02]  /*2750*/  IMAD.IADD R29, R29, 0x1, R2 ;  /* 0x000000011d1d7824 */ /* 0x000fe400078e0202 */
[----:B------:R-:W-:Y:S02]  /*2760*/  IMAD.IADD R27, R27, 0x1, R0 ;  /* 0x000000011b1b7824 */ /* 0x000fe400078e0200 */
[----:B------:R-:W-:-:S02]  /*2770*/  IMAD R135, R17, R204, RZ ;  /* 0x000000cc11877224 */ /* 0x000fc400078e02ff */
[----:B------:R-:W-:Y:S02]  /*2780*/  IMAD R137, R17, R206, RZ ;  /* 0x000000ce11897224 */ /* 0x000fe400078e02ff */
[----:B------:R-:W-:Y:S02]  /*2790*/  IMAD R5, R190, R167, R76 ;  /* 0x000000a7be057224 */ /* 0x000fe400078e024c */
[-C--:B------:R-:W-:Y:S02]  /*27a0*/  IMAD R135, R205, R3.reuse, R135 ;  /* 0x00000003cd877224 */ /* 0x080fe400078e0287 */
[-C--:B------:R-:W-:Y:S02]  /*27b0*/  IMAD R137, R207, R3.reuse, R137 ;  /* 0x00000003cf897224 */ /* 0x080fe400078e0289 */
[----:B------:R-:W-:-:S04]  /*27c0*/  IMAD.WIDE.U32 R16, R204, R3, R28 ;  /* 0x00000003cc107225 */ /* 0x000fc800078e001c */
[----:B------:R-:W-:Y:S01]  /*27d0*/  IMAD.WIDE.U32 R18, R206, R3, R26 ;  /* 0x00000003ce127225 */ /* 0x000fe200078e001a */
[----:B------:R-:W-:-:S03]  /*27e0*/  LEA R134, P1, R16, R22, 0x1 ;  /* 0x0000001610867211 */ /* 0x000fc600078208ff */
[----:B------:R-:W-:Y:S01]  /*27f0*/  IMAD R4, R167, R4, RZ ;  /* 0x00000004a7047224 */ /* 0x000fe200078e02ff */
[----:B------:R-:W-:Y:S01]  /*2800*/  IADD3 R137, R19, R137, RZ ;  /* 0x0000008913897210 */ /* 0x000fe20007ffe0ff */
[----:B------:R-:W-:Y:S01]  /*2810*/  IMAD.IADD R3, R76, 0x1, R5 ;  /* 0x000000014c037824 */ /* 0x000fe200078e0205 */
[----:B------:R-:W-:Y:S01]  /*2820*/  LEA R136, P0, R18, R24, 0x1 ;  /* 0x0000001812887211 */ /* 0x000fe200078008ff */
[----:B------:R-:W-:Y:S01]  /*2830*/  IMAD.IADD R135, R17, 0x1, R135 ;  /* 0x0000000111877824 */ /* 0x000fe200078e0287 */
[----:B------:R-:W-:Y:S01]  /*2840*/  IADD3 R0, P3, R4, R5, RZ ;  /* 0x0000000504007210 */ /* 0x000fe20007f7e0ff */
[----:B------:R-:W-:Y:S01]  /*2850*/  IMAD.SHL.U32 R108, R206, 0x10, RZ ;  /* 0x00000010ce6c7824 */ /* 0x000fe200078e00ff */
[----:B------:R-:W-:Y:S01]  /*2860*/  IADD3 R141, P2, R4, R3, RZ ;  /* 0x00000003048d7210 */ /* 0x000fe20007f5e0ff */
[----:B------:R-:W-:Y:S01]  /*2870*/  IMAD.SHL.U32 R118, R206, 0x20, RZ ;  /* 0x00000020ce767824 */ /* 0x000fe200078e00ff */
[----:B------:R-:W-:Y:S01]  /*2880*/  SHF.R.S32.HI R2, RZ, 0x1f, R4 ;  /* 0x0000001fff027819 */ /* 0x000fe20000011404 */
[----:B------:R-:W-:Y:S01]  /*2890*/  IMAD.IADD R164, R175, 0x1, R168 ;  /* 0x00000001afa47824 */ /* 0x000fe200078e02a8 */
[----:B------:R-:W-:Y:S01]  /*28a0*/  LEA.HI.X R137, R18, R25, R137, 0x1, P0 ;  /* 0x0000001912897211 */ /* 0x000fe200000f0c89 */
[----:B------:R-:W-:Y:S01]  /*28b0*/  IMAD.SHL.U32 R18, R0, 0x2, RZ ;  /* 0x0000000200127824 */ /* 0x000fe200078e00ff */
[-C--:B------:R-:W-:Y:S01]  /*28c0*/  LEA.HI.X.SX32 R5, R5, R2.reuse, 0x1, P3 ;  /* 0x0000000205057211 */ /* 0x080fe200018f0eff */
[----:B------:R-:W-:Y:S01]  /*28d0*/  IMAD.SHL.U32 R140, R141, 0x2, RZ ;  /* 0x000000028d8c7824 */ /* 0x000fe200078e00ff */
[----:B------:R-:W-:Y:S01]  /*28e0*/  LEA.HI.X.SX32 R2, R3, R2, 0x1, P2 ;  /* 0x0000000203027211 */ /* 0x000fe200010f0eff */
[----:B------:R-:W-:Y:S01]  /*28f0*/  IMAD.IADD R162, R175, 0x1, R166 ;  /* 0x00000001afa27824 */ /* 0x000fe200078e02a6 */
[----:B------:R-:W-:Y:S01]  /*2900*/  LEA.HI.X R135, R16, R23, R135, 0x1, P1 ;  /* 0x0000001710877211 */ /* 0x000fe200008f0c87 */
[----:B------:R-:W-:Y:S01]  /*2910*/  IMAD.SHL.U32 R130, R204, 0x10, RZ ;  /* 0x00000010cc827824 */ /* 0x000fe200078e00ff */
[----:B------:R-:W-:Y:S01]  /*2920*/  SHF.L.U64.HI R0, R0, 0x1, R5 ;  /* 0x0000000100007819 */ /* 0x000fe20000010205 */
[----:B------:R-:W-:Y:S01]  /*2930*/  IMAD.SHL.U32 R169, R167, 0x20, RZ ;  /* 0x00000020a7a97824 */ /* 0x000fe200078e00ff */
[----:B------:R-:W-:Y:S01]  /*2940*/  SHF.L.U64.HI R141, R141, 0x1, R2 ;  /* 0x000000018d8d7819 */ /* 0x000fe20000010202 */
[----:B------:R-:W-:Y:S01]  /*2950*/  IMAD R133, R205, 0x60, RZ ;  /* 0x00000060cd857824 */ /* 0x000fe200078e02ff */
[C---:B------:R-:W-:Y:S01]  /*2960*/  IADD3 R60, P1, R12.reuse, R18, RZ ;  /* 0x000000120c3c7210 */ /* 0x040fe20007f3e0ff */
[----:B------:R-:W-:Y:S01]  /*2970*/  IMAD R167, R167, 0x30, RZ ;  /* 0x00000030a7a77824 */ /* 0x000fe200078e02ff */
[-C--:B------:R-:W-:Y:S01]  /*2980*/  IADD3 R138, P3, R12, R140.reuse, RZ ;  /* 0x0000008c0c8a7210 */ /* 0x080fe20007f7e0ff */
[----:B------:R-:W-:Y:S01]  /*2990*/  IMAD.IADD R161, R175, 0x1, R164 ;  /* 0x00000001afa17824 */ /* 0x000fe200078e02a4 */
[C---:B------:R-:W-:Y:S01]  /*29a0*/  IADD3 R140, P2, R6.reuse, R140, RZ ;  /* 0x0000008c068c7210 */ /* 0x040fe20007f5e0ff */
[C---:B------:R-:W-:Y:S01]  /*29b0*/  IMAD.X R61, R13.reuse, 0x1, R0, P1 ;  /* 0x000000010d3d7824 */ /* 0x040fe200008e0600 */
[----:B------:R-:W-:Y:S01]  /*29c0*/  IADD3 R18, P0, R6, R18, RZ ;  /* 0x0000001206127210 */ /* 0x000fe20007f1e0ff */
[--C-:B------:R-:W-:Y:S01]  /*29d0*/  IMAD.X R139, R13, 0x1, R141.reuse, P3 ;  /* 0x000000010d8b7824 */ /* 0x100fe200018e068d */
[C---:B------:R-:W-:Y:S01]  /*29e0*/  IADD3 R99, P1, R236.reuse, 0x80, RZ ;  /* 0x00000080ec637810 */ /* 0x040fe20007f3e0ff */
[C---:B------:R-:W-:Y:S01]  /*29f0*/  IMAD.X R141, R7.reuse, 0x1, R141, P2 ;  /* 0x00000001078d7824 */ /* 0x040fe200010e068d */
[----:B------:R-:W-:Y:S01]  /*2a00*/  IADD3.X R19, R7, R0, RZ, P0, !PT ;  /* 0x0000000007137210 */ /* 0x000fe200007fe4ff */
[C---:B------:R-:W-:Y:S01]  /*2a10*/  IMAD.IADD R159, R175.reuse, 0x1, R162 ;  /* 0x00000001af9f7824 */ /* 0x040fe200078e02a2 */
[C---:B------:R-:W-:Y:S01]  /*2a20*/  IADD3 R103, P2, R236.reuse, 0x40, RZ ;  /* 0x00000040ec677810 */ /* 0x040fe20007f5e0ff */
[--C-:B------:R-:W-:Y:S01]  /*2a30*/  IMAD.X R98, RZ, RZ, R237.reuse, P1 ;  /* 0x000000ffff627224 */ /* 0x100fe200008e06ed */
[----:B------:R-:W-:Y:S01]  /*2a40*/  IADD3 R93, P0, R236, 0xc0, RZ ;  /* 0x000000c0ec5d7810 */ /* 0x000fe20007f1e0ff */
[----:B------:R-:W-:Y:S01]  /*2a50*/  IMAD.IADD R158, R175, 0x1, R160 ;  /* 0x00000001af9e7824 */ /* 0x000fe200078e02a0 */
[-C--:B------:R-:W-:Y:S01]  /*2a60*/  IADD3 R97, P1, R99, R236.reuse, RZ ;  /* 0x000000ec63617210 */ /* 0x080fe20007f3e0ff */
[--C-:B------:R-:W-:Y:S01]  /*2a70*/  IMAD.X R102, RZ, RZ, R237.reuse, P2 ;  /* 0x000000ffff667224 */ /* 0x100fe200010e06ed */
[-C--:B------:R-:W-:Y:S01]  /*2a80*/  IADD3 R101, P2, R103, R236.reuse, RZ ;  /* 0x000000ec67657210 */ /* 0x080fe20007f5e0ff */
[--C-:B------:R-:W-:Y:S01]  /*2a90*/  IMAD.X R92, RZ, RZ, R237.reuse, P0 ;  /* 0x000000ffff5c7224 */ /* 0x100fe200000e06ed */
[-C--:B------:R-:W-:Y:S01]  /*2aa0*/  IADD3 R91, P0, R93, R236.reuse, RZ ;  /* 0x000000ec5d5b7210 */ /* 0x080fe20007f1e0ff */
[--C-:B------:R-:W-:Y:S01]  /*2ab0*/  IMAD.X R96, R98, 0x1, R237.reuse, P1 ;  /* 0x0000000162607824 */ /* 0x100fe200008e06ed */
[----:B------:R-:W-:Y:S01]  /*2ac0*/  IADD3 R95, P4, R101, R236, RZ ;  /* 0x000000ec655f7210 */ /* 0x000fe20007f9e0ff */
[----:B------:R-:W-:Y:S01]  /*2ad0*/  IMAD.X R100, R102, 0x1, R237, P2 ;  /* 0x0000000166647824 */ /* 0x000fe200010e06ed */
[----:B------:R-:W-:Y:S01]  /*2ae0*/  IADD3.X R90, R92, R237, RZ, P0, !PT ;  /* 0x000000ed5c5a7210 */ /* 0x000fe200007fe4ff */
[----:B------:R-:W-:Y:S01]  /*2af0*/  IMAD.WIDE.U32 R204, R204, 0x60, RZ ;  /* 0x00000060cccc7825 */ /* 0x000fe200078e00ff */
[----:B------:R-:W-:-:S02]  /*2b00*/  IADD3 R109, P5, R108, 0x40, RZ ;  /* 0x000000406c6d7810 */ /* 0x000fc40007fbe0ff */
[----:B------:R-:W-:Y:S01]  /*2b10*/  IADD3 R113, P1, R108, 0x80, RZ ;  /* 0x000000806c717810 */ /* 0x000fe20007f3e0ff */
[----:B------:R-:W-:Y:S01]  /*2b20*/  IMAD.X R94, R100, 0x1, R237, P4 ;  /* 0x00000001645e7824 */ /* 0x000fe200020e06ed */
[----:B------:R-:W-:Y:S01]  /*2b30*/  IADD3 R121, P0, R108, 0xc0, RZ ;  /* 0x000000c06c797810 */ /* 0x000fe20007f1e0ff */
[--C-:B------:R-:W-:Y:S01]  /*2b40*/  IMAD.X R110, RZ, RZ, R107.reuse, P5 ;  /* 0x000000ffff6e7224 */ /* 0x100fe200028e066b */
[-C--:B------:R-:W-:Y:S01]  /*2b50*/  IADD3 R89, P3, R97, R236.reuse, RZ ;  /* 0x000000ec61597210 */ /* 0x080fe20007f7e0ff */
[--C-:B------:R-:W-:Y:S01]  /*2b60*/  IMAD.X R114, RZ, RZ, R107.reuse, P1 ;  /* 0x000000ffff727224 */ /* 0x100fe200008e066b */
[----:B------:R-:W-:Y:S01]  /*2b70*/  IADD3 R87, P2, R91, R236, RZ ;  /* 0x000000ec5b577210 */ /* 0x000fe20007f5e0ff */
[----:B------:R-:W-:Y:S01]  /*2b80*/  IMAD.X R122, RZ, RZ, R107, P0 ;  /* 0x000000ffff7a7224 */ /* 0x000fe200000e066b */
[----:B------:R-:W-:Y:S01]  /*2b90*/  IADD3.X R88, R96, R237, RZ, P3, !PT ;  /* 0x000000ed60587210 */ /* 0x000fe20001ffe4ff */
[----:B------:R-:W-:Y:S01]  /*2ba0*/  IMAD.MOV.U32 R12, RZ, RZ, R165 ;  /* 0x000000ffff0c7224 */ /* 0x000fe200078e00a5 */
[-C--:B------:R-:W-:Y:S01]  /*2bb0*/  IADD3 R112, P5, R109, R108.reuse, RZ ;  /* 0x0000006c6d707210 */ /* 0x080fe20007fbe0ff */
[----:B------:R-:W-:Y:S01]  /*2bc0*/  IMAD.X R86, R90, 0x1, R237, P2 ;  /* 0x000000015a567824 */ /* 0x000fe200010e06ed */
[----:B------:R-:W-:Y:S01]  /*2bd0*/  IADD3 R116, P4, R113, R108, RZ ;  /* 0x0000006c71747210 */ /* 0x000fe20007f9e0ff */
[----:B------:R-:W-:Y:S01]  /*2be0*/  IMAD.SHL.U32 R132, R132, 0x2, RZ ;  /* 0x0000000284847824 */ /* 0x000fe200078e00ff */
[C---:B------:R-:W-:Y:S01]  /*2bf0*/  IADD3 R120, P3, R118.reuse, R109, RZ ;  /* 0x0000006d76787210 */ /* 0x040fe20007f7e0ff */
[----:B------:R-:W-:Y:S01]  /*2c00*/  IMAD.IADD R133, R205, 0x1, R133 ;  /* 0x00000001cd857824 */ /* 0x000fe200078e0285 */
[----:B------:R-:W-:Y:S01]  /*2c10*/  IADD3 R126, P1, R118, R113, RZ ;  /* 0x00000071767e7210 */ /* 0x000fe20007f3e0ff */
[--C-:B------:R-:W-:Y:S01]  /*2c20*/  IMAD.X R111, R110, 0x1, R107.reuse, P5 ;  /* 0x000000016e6f7824 */ /* 0x100fe200028e066b */
[C---:B------:R-:W-:Y:S01]  /*2c30*/  IADD3 R128, P0, R121.reuse, R118, RZ ;  /* 0x0000007679807210 */ /* 0x040fe20007f1e0ff */
[----:B------:R-:W-:Y:S01]  /*2c40*/  IMAD.X R115, R114, 0x1, R107, P4 ;  /* 0x0000000172737824 */ /* 0x000fe200020e066b */
[----:B------:R-:W-:Y:S01]  /*2c50*/  IADD3 R124, P2, R121, R108, RZ ;  /* 0x0000006c797c7210 */ /* 0x000fe20007f5e0ff */
[C---:B------:R-:W-:Y:S01]  /*2c60*/  IMAD.X R119, R117.reuse, 0x1, R110, P3 ;  /* 0x0000000175777824 */ /* 0x040fe200018e066e */
[C---:B------:R-:W-:Y:S01]  /*2c70*/  SHF.L.U64.HI R129, R130.reuse, 0x1, R129 ;  /* 0x0000000182817819 */ /* 0x040fe20000010281 */
[----:B------:R-:W-:Y:S01]  /*2c80*/  IMAD.SHL.U32 R130, R130, 0x2, RZ ;  /* 0x0000000282827824 */ /* 0x000fe200078e00ff */
[C---:B------:R-:W-:Y:S01]  /*2c90*/  IADD3.X R123, R122.reuse, R107, RZ, P2, !PT ;  /* 0x0000006b7a7b7210 */ /* 0x040fe200017fe4ff */
[----:B------:R-:W-:Y:S01]  /*2ca0*/  IMAD.X R125, R117, 0x1, R114, P1 ;  /* 0x00000001757d7824 */ /* 0x000fe200008e0672 */
[----:B------:R-:W-:Y:S01]  /*2cb0*/  SHF.R.S32.HI R156, RZ, 0x1f, R169 ;  /* 0x0000001fff9c7819 */ /* 0x000fe200000114a9 */
[----:B------:R-:W-:Y:S01]  /*2cc0*/  IMAD.X R127, R122, 0x1, R117, P0 ;  /* 0x000000017a7f7824 */ /* 0x000fe200000e0675 */
[----:B------:R-:W-:-:S02]  /*2cd0*/  SHF.R.S32.HI R154, RZ, 0x1f, R167 ;  /* 0x0000001fff9a7819 */ /* 0x000fc400000114a7 */
[----:B------:R-:W-:Y:S02]  /*2ce0*/  SHF.R.S32.HI R152, RZ, 0x1f, R164 ;  /* 0x0000001fff987819 */ /* 0x000fe400000114a4 */
[----:B------:R-:W-:Y:S02]  /*2cf0*/  SHF.R.S32.HI R150, RZ, 0x1f, R162 ;  /* 0x0000001fff967819 */ /* 0x000fe400000114a2 */
[----:B------:R-:W-:Y:S02]  /*2d00*/  SHF.R.S32.HI R149, RZ, 0x1f, R161 ;  /* 0x0000001fff957819 */ /* 0x000fe400000114a1 */
[----:B------:R-:W-:Y:S02]  /*2d10*/  SHF.R.S32.HI R147, RZ, 0x1f, R159 ;  /* 0x0000001fff937819 */ /* 0x000fe4000001149f */
[----:B------:R-:W-:Y:S02]  /*2d20*/  SHF.R.S32.HI R146, RZ, 0x1f, R158 ;  /* 0x0000001fff927819 */ /* 0x000fe4000001149e */
.L_x_933:
[----:B------:R-:W-:Y:S01]  /*2d30*/  IMAD.SHL.U32 R16, R12, 0x40, RZ ;  /* 0x000000400c107824 */ /* 0x000fe200078e00ff */
[----:B------:R-:W-:Y:S04]  /*2d40*/  BSSY B0, `(.L_x_816) ;  /* 0x0000014000007945 */ /* 0x000fe80003800000 */
[----:B------:R-:W-:Y:S05]  /*2d50*/  IADD3 R13, R16, -0x40, RZ ;  /* 0xffffffc0100d7810 */ /* 0x000fea0007ffe0ff */
[--C-:B------:R-:W-:Y:S02]  /*2d60*/  IMAD.IADD R209, R72, 0x1, -R13.reuse ;  /* 0x0000000148d17824 */ /* 0x100fe400078e0a0d */
[----:B------:R-:W-:Y:S03]  /*2d70*/  IMAD.IADD R177, R74, 0x1, -R13 ;  /* 0x000000014ab17824 */ /* 0x000fe600078e0a0d */
[C---:B------:R-:W-:Y:S04]  /*2d80*/  ISETP.GE.AND P2, PT, R190.reuse, R209, PT ;  /* 0x000000d1be00720c */ /* 0x040fe80003f46270 */
[----:B------:R-:W-:Y:S11]  /*2d90*/  ISETP.GE.AND P2, PT, R190, R177, !P2 ;  /* 0x000000b1be00720c */ /* 0x000ff60005746270 */
[----:B------:R-:W-:Y:S02]  /*2da0*/  @!UPT UIADD3 URZ, URZ, URZ, URZ ;  /* 0x0000003f3f3ff290 */ /* 0x000fe4000fffe03f */
[----:B---3-5:R-:W-:-:S05]  /*2db0*/  @!P2 BRA `(.L_x_817) ;  /* 0x000000c00000a947 */ /* 0x028fca0003800000 */
[----:B------:R-:W-:Y:S02]  /*2dc0*/  ISETP.NE.AND P1, PT, R173, RZ, PT ;  /* 0x000000ffad00720c */ /* 0x000fe40003f25270 */
[----:B------:R-:W-:Y:S11]  /*2dd0*/  ISETP.NE.AND P0, PT, R172, RZ, PT ;  /* 0x000000ffac00720c */ /* 0x000ff60003f05270 */
[----:B------:R-:W2:Y:S04]  /*2de0*/  @P1 LD.E.128 R32, [R134.64] ;  /* 0x0000000686201980 */ /* 0x000ea8000c101d00 */
[----:B--2---:R1:W-:Y:S01]  /*2df0*/  @P1 ST.E.128 [R144.64], R32 ;  /* 0x0000002090001985 */ /* 0x0043e2000c101d06 */
[----:B------:R-:W-:Y:S03]  /*2e00*/  ISETP.NE.AND P1, PT, R171, RZ, PT ;  /* 0x000000ffab00720c */ /* 0x000fe60003f25270 */
[----:B------:R-:W2:Y:S04]  /*2e10*/  @P0 LD.E.128 R28, [R134.64+0x80] ;  /* 0x00008006861c0980 */ /* 0x000ea8000c101d00 */
[----:B--2---:R1:W-:Y:S01]  /*2e20*/  @P0 ST.E.128 [R144.64+0x80], R28 ;  /* 0x0000801c90000985 */ /* 0x0043e2000c101d06 */
[----:B------:R-:W-:Y:S05]  /*2e30*/  ISETP.NE.AND P0, PT, R170, RZ, PT ;  /* 0x000000ffaa00720c */ /* 0x000fea0003f05270 */
[----:B------:R-:W2:Y:S04]  /*2e40*/  @P1 LD.E.128 R24, [R134.64+0x100] ;  /* 0x0001000686181980 */ /* 0x000ea8000c101d00 */
[----:B--2---:R1:W-:Y:S04]  /*2e50*/  @P1 ST.E.128 [R144.64+0x100], R24 ;  /* 0x0001001890001985 */ /* 0x0043e8000c101d06 */
[----:B------:R-:W2:Y:S04]  /*2e60*/  @P0 LD.E.128 R4, [R134.64+0x180] ;  /* 0x0001800686040980 */ /* 0x000ea8000c101d00 */
[----:B--2---:R1:W-:Y:S02]  /*2e70*/  @P0 ST.E.128 [R144.64+0x180], R4 ;  /* 0x0001800490000985 */ /* 0x0043e4000c101d06 */
.L_x_817:
[----:B------:R-:W-:Y:S05]  /*2e80*/  BSYNC B0 ;  /* 0x0000000000007941 */ /* 0x000fea0003800000 */
.L_x_816:
[C---:B------:R-:W-:Y:S01]  /*2e90*/  ISETP.GE.AND P0, PT, R82.reuse, R209, PT ;  /* 0x000000d15200720c */ /* 0x040fe20003f06270 */
[----:B------:R-:W-:Y:S03]  /*2ea0*/  BSSY B0, `(.L_x_818) ;  /* 0x0000014000007945 */ /* 0x000fe60003800000 */
[----:B------:R-:W-:Y:S11]  /*2eb0*/  ISETP.GE.AND P0, PT, R82, R177, !P0 ;  /* 0x000000b15200720c */ /* 0x000ff60004706270 */
[----:B------:R-:W-:Y:S02]  /*2ec0*/  @!UPT UIADD3 URZ, URZ, URZ, URZ ;  /* 0x0000003f3f3ff290 */ /* 0x000fe4000fffe03f */
[----:B------:R-:W-:-:S05]  /*2ed0*/  @!P0 BRA `(.L_x_819) ;  /* 0x0000010000008947 */ /* 0x000fca0003800000 */
[----:B------:R-:W-:Y:S02]  /*2ee0*/  ISETP.NE.AND P1, PT, R173, RZ, PT ;  /* 0x000000ffad00720c */ /* 0x000fe40003f25270 */
[----:B------:R-:W-:Y:S02]  /*2ef0*/  IADD3 R22, P0, R134, R130, RZ ;  /* 0x0000008286167210 */ /* 0x000fe40007f1e0ff */
[----:B------:R-:W-:Y:S03]  /*2f00*/  LEA R2, P3, R234, R144, 0x1 ;  /* 0x00000090ea027211 */ /* 0x000fe600078608ff */
[----:B------:R-:W-:Y:S01]  /*2f10*/  IMAD.X R23, R135, 0x1, R129, P0 ;  /* 0x0000000187177824 */ /* 0x000fe200000e0681 */
[----:B------:R-:W-:Y:S02]  /*2f20*/  ISETP.NE.AND P0, PT, R172, RZ, PT ;  /* 0x000000ffac00720c */ /* 0x000fe40003f05270 */
[----:B------:R-:W-:Y:S03]  /*2f30*/  LEA.HI.X R3, R234, R145, R235, 0x1, P3 ;  /* 0x00000091ea037211 */ /* 0x000fe600018f0ceb */
[----:B-1----:R-:W2:Y:S04]  /*2f40*/  @P1 LD.E.128 R32, [R22.64] ;  /* 0x0000000616201980 */ /* 0x002ea8000c101d00 */
        /* <DEDUP_REMOVED lines=9> */
.L_x_819:
[----:B------:R-:W-:Y:S05]  /*2fe0*/  BSYNC B0 ;  /* 0x0000000000007941 */ /* 0x000fea0003800000 */
.L_x_818:
[C---:B------:R-:W-:Y:S01]  /*2ff0*/  ISETP.GE.AND P0, PT, R80.reuse, R209, PT ;  /* 0x000000d15000720c */ /* 0x040fe20003f06270 */
[----:B------:R-:W-:Y:S03]  /*3000*/  BSSY B0, `(.L_x_820) ;  /* 0x0000014000007945 */ /* 0x000fe60003800000 */
[----:B------:R-:W-:Y:S11]  /*3010*/  ISETP.GE.AND P0, PT, R80, R177, !P0 ;  /* 0x000000b15000720c */ /* 0x000ff60004706270 */
[----:B------:R-:W-:Y:S02]  /*3020*/  @!UPT UIADD3 URZ, URZ, URZ, URZ ;  /* 0x0000003f3f3ff290 */ /* 0x000fe4000fffe03f */
[----:B------:R-:W-:-:S05]  /*3030*/  @!P0 BRA `(.L_x_821) ;  /* 0x0000010000008947 */ /* 0x000fca0003800000 */
[----:B------:R-:W-:Y:S02]  /*3040*/  ISETP.NE.AND P1, PT, R173, RZ, PT ;  /* 0x000000ffad00720c */ /* 0x000fe40003f25270 */
[----:B------:R-:W-:Y:S02]  /*3050*/  IADD3 R22, P0, R134, R132, RZ ;  /* 0x0000008486167210 */ /* 0x000fe40007f1e0ff */
[----:B-1----:R-:W-:Y:S03]  /*3060*/  IADD3 R2, P3, R144, R84, RZ ;  /* 0x0000005490027210 */ /* 0x002fe60007f7e0ff */
[----:B------:R-:W-:Y:S01]  /*3070*/  IMAD.X R23, R135, 0x1, R131, P0 ;  /* 0x0000000187177824 */ /* 0x000fe200000e0683 */
[----:B------:R-:W-:Y:S01]  /*3080*/  ISETP.NE.AND P0, PT, R172, RZ, PT ;  /* 0x000000ffac00720c */ /* 0x000fe20003f05270 */
[----:B------:R-:W-:Y:S04]  /*3090*/  IMAD.X R3, R145, 0x1, R85, P3 ;  /* 0x0000000191037824 */ /* 0x000fe800018e0655 */
        /* <DEDUP_REMOVED lines=10> */
.L_x_821:
[----:B------:R-:W-:Y:S05]  /*3140*/  BSYNC B0 ;  /* 0x0000000000007941 */ /* 0x000fea0003800000 */
.L_x_820:
        /* <DEDUP_REMOVED lines=21> */
.L_x_823:
[----:B------:R-:W-:Y:S05]  /*32a0*/  BSYNC B0 ;  /* 0x0000000000007941 */ /* 0x000fea0003800000 */
.L_x_822:
[----:B------:R-:W2:Y:S01]  /*32b0*/  LD.E R17, [R20.64+0xd0] ;  /* 0x0000d00614117980 */ /* 0x000ea2000c101900 */
[----:B------:R-:W-:Y:S03]  /*32c0*/  BSSY B3, `(.L_x_824) ;  /* 0x0000a05000037945 */ /* 0x000fe60003800000 */
[----:B-1----:R-:W3:Y:S01]  /*32d0*/  LD.E R3, [R20.64+0x130] ;  /* 0x0001300614037980 */ /* 0x002ee2000c101900 */
[----:B--2---:R-:W-:Y:S01]  /*32e0*/  ISETP.NE.AND P1, PT, R17, RZ, PT ;  /* 0x000000ff1100720c */ /* 0x004fe20003f25270 */
[----:B---3--:R-:W-:Y:S05]  /*32f0*/  IMAD.U32 R3, R3, -0x40, RZ ;  /* 0xffffffc003037824 */ /* 0x008fea00078e00ff */
[C---:B------:R-:W-:Y:S04]  /*3300*/  LEA R134, P0, R3.reuse, R134, 0x1 ;  /* 0x0000008603867211 */ /* 0x040fe800078008ff */
[----:B------:R-:W-:Y:S03]  /*3310*/  LEA.HI.X.SX32 R135, R3, R135, 0x1, P0 ;  /* 0x0000008703877211 */ /* 0x000fe600000f0eff */
[----:B------:R-:W-:-:S05]  /*3320*/  @!P1 BRA `(.L_x_825) ;  /* 0x0000988000009947 */ /* 0x000fca0003800000 */
[----:B------:R-:W2:Y:S04]  /*3330*/  LD.E.U8 R0, [R20.64+0x1b3] ;  /* 0x0001b30614007980 */ /* 0x000ea8000c101100 */
[----:B------:R1:W5:Y:S01]  /*3340*/  LD.E R176, [R20.64+0xc0] ;  /* 0x0000c00614b07980 */ /* 0x000362000c101900 */
[----:B--2---:R-:W-:Y:S11]  /*3350*/  ISETP.NE.AND P0, PT, R0, RZ, PT ;  /* 0x000000ff0000720c */ /* 0x004ff60003f05270 */
[----:B------:R-:W-:Y:S02]  /*3360*/  @!UPT UIADD3 URZ, URZ, URZ, URZ ;  /* 0x0000003f3f3ff290 */ /* 0x000fe4000fffe03f */
[----:B------:R-:W-:-:S05]  /*3370*/  @!P0 BRA `(.L_x_826) ;  /* 0x0000379000008947 */ /* 0x000fca0003800000 */
[----:B-1----:R-:W-:Y:S01]  /*3380*/  BSSY B1, `(.L_x_827) ;  /* 0x00000cc000017945 */ /* 0x002fe20003800000 */
[----:B------:R-:W-:-:S05]  /*3390*/  @!P2 BRA `(.L_x_828) ;  /* 0x00000ca00000a947 */ /* 0x000fca0003800000 */
[----:B-----5:R-:W-:Y:S01]  /*33a0*/  ISETP.GE.AND P0, PT, R14, R176, PT ;  /* 0x000000b00e00720c */ /* 0x020fe20003f06270 */
[----:B------:R-:W-:Y:S01]  /*33b0*/  @!UPT UIADD3 URZ, URZ, URZ, URZ ;  /* 0x0000003f3f3ff290 */ /* 0x000fe2000fffe03f */
[----:B------:R-:W-:Y:S11]  /*33c0*/  BSSY B0, `(.L_x_829) ;  /* 0x0000030000007945 */ /* 0x000ff60003800000 */
[----:B------:R-:W-:-:S05]  /*33d0*/  @P0 BRA `(.L_x_830) ;  /* 0x000002e000000947 */ /* 0x000fca0003800000 */
[----:B------:R-:W-:Y:S01]  /*33e0*/  ISETP.GE.AND P0, PT, R14, R17, PT ;  /* 0x000000110e00720c */ /* 0x000fe20003f06270 */
[----:B------:R-:W2:Y:S11]  /*33f0*/  LD.E.128 R24, [R136.64] ;  /* 0x0000000688187980 */ /* 0x000eb6000c101d00 */
[----:B------:R-:W-:Y:S01]  /*3400*/  @!UPT UIADD3 URZ, URZ, URZ, URZ ;  /* 0x0000003f3f3ff290 */ /* 0x000fe2000fffe03f */
[----:B------:R-:W3:Y:S06]  /*3410*/  @!P0 LD.E.64 R6, [R18.64] ;  /* 0x0000000612068980 */ /* 0x000eec000c101b00 */
[----:B------:R-:W4:Y:S01]  /*3420*/  @!P0 LD.E.64 R32, [R60.64] ;  /* 0x000000063c208980 */ /* 0x000f22000c101b00 */
[C---:B--2---:R-:W-:Y:S01]  /*3430*/  @!P0 LOP3.LUT R23, R24.reuse, 0xffff0000, RZ, 0xc0, !PT ;  /* 0xffff000018178812 */ /* 0x044fe200078ec0ff */
[----:B------:R-:W-:Y:S01]  /*3440*/  @!P0 IMAD.U32 R29, R24, 0x10000, RZ ;  /* 0x00010000181d8824 */ /* 0x000fe200078e00ff */
[----:B------:R-:W-:Y:S02]  /*3450*/  @!P0 LOP3.LUT R22, R26, 0xffff0000, RZ, 0xc0, !PT ;  /* 0xffff00001a168812 */ /* 0x000fe400078ec0ff */
[C---:B---3--:R-:W-:Y:S02]  /*3460*/  @!P0 SHF.L.U32 R8, R6.reuse, 0x10, RZ ;  /* 0x0000001006088819 */ /* 0x048fe400000006ff */
[----:B------:R-:W-:Y:S02]  /*3470*/  @!P0 LOP3.LUT R6, R6, 0xffff0000, RZ, 0xc0, !PT ;  /* 0xffff000006068812 */ /* 0x000fe400078ec0ff */
[----:B------:R-:W-:Y:S01]  /*3480*/  @!P0 SHF.L.U32 R5, R7, 0x10, RZ ;  /* 0x0000001007058819 */ /* 0x000fe200000006ff */
[----:B------:R-:W-:Y:S01]  /*3490*/  @!P0 FMUL.FTZ R0, R23, R8 ;  /* 0x0000000817008220 */ /* 0x000fe20000410000 */
[C---:B----4-:R-:W-:Y:S01]  /*34a0*/  @!P0 LOP3.LUT R30, R32.reuse, 0xffff0000, RZ, 0xc0, !PT ;  /* 0xffff0000201e8812 */ /* 0x050fe200078ec0ff */
[----:B------:R-:W-:Y:S01]  /*34b0*/  @!P0 IMAD.U32 R28, R32, 0x10000, RZ ;  /* 0x00010000201c8824 */ /* 0x000fe200078e00ff */
[----:B------:R-:W-:Y:S01]  /*34c0*/  @!P0 SHF.L.U32 R32, R27, 0x10, RZ ;  /* 0x000000101b208819 */ /* 0x000fe200000006ff */
[----:B------:R-:W-:Y:S01]  /*34d0*/  @!P0 FMUL.FTZ R3, R22, R5 ;  /* 0x0000000516038220 */ /* 0x000fe20000410000 */
[----:B------:R-:W-:Y:S01]  /*34e0*/  @!P0 LOP3.LUT R7, R7, 0xffff0000, RZ, 0xc0, !PT ;  /* 0xffff000007078812 */ /* 0x000fe200078ec0ff */
[----:B------:R-:W-:Y:S01]  /*34f0*/  @!P0 FMUL.FTZ R35, R23, R28 ;  /* 0x0000001c17238220 */ /* 0x000fe20000410000 */
[----:B------:R-:W-:Y:S01]  /*3500*/  @!P0 LOP3.LUT R23, R25, 0xffff0000, RZ, 0xc0, !PT ;  /* 0xffff000019178812 */ /* 0x000fe200078ec0ff */
[----:B------:R-:W-:Y:S01]  /*3510*/  @!P0 FFMA.FTZ R0, R28, R29, R0 ;  /* 0x0000001d1c008223 */ /* 0x000fe20000010000 */
[----:B------:R-:W-:Y:S01]  /*3520*/  @!P0 SHF.L.U32 R31, R33, 0x10, RZ ;  /* 0x00000010211f8819 */ /* 0x000fe200000006ff */
[----:B------:R-:W-:Y:S01]  /*3530*/  @!P0 FFMA.FTZ R35, R29, R8, -R35 ;  /* 0x000000081d238223 */ /* 0x000fe20000010823 */
[----:B------:R-:W-:Y:S01]  /*3540*/  @!P0 SHF.L.U32 R29, R25, 0x10, RZ ;  /* 0x00000010191d8819 */ /* 0x000fe200000006ff */
[----:B------:R-:W-:Y:S01]  /*3550*/  @!P0 FMUL.FTZ R2, R23, R6 ;  /* 0x0000000617028220 */ /* 0x000fe20000410000 */
[----:B------:R-:W-:Y:S01]  /*3560*/  @!P0 LOP3.LUT R8, R27, 0xffff0000, RZ, 0xc0, !PT ;  /* 0xffff00001b088812 */ /* 0x000fe200078ec0ff */
[----:B------:R-:W-:Y:S01]  /*3570*/  @!P0 IMAD.U32 R28, R26, 0x10000, RZ ;  /* 0x000100001a1c8824 */ /* 0x000fe200078e00ff */
[----:B------:R-:W-:Y:S01]  /*3580*/  @!P0 LOP3.LUT R33, R33, 0xffff0000, RZ, 0xc0, !PT ;  /* 0xffff000021218812 */ /* 0x000fe200078ec0ff */
[----:B------:R-:W-:Y:S01]  /*3590*/  @!P0 FMUL.FTZ R37, R23, R30 ;  /* 0x0000001e17258220 */ /* 0x000fe20000410000 */
[----:B------:R-:W-:Y:S01]  /*35a0*/  @!P0 F2FP.BF16.PACK_AB R35, R0, R35 ;  /* 0x000000230023823e */ /* 0x000fe200000010ff */
[----:B------:R-:W-:Y:S02]  /*35b0*/  @!P0 FMUL.FTZ R34, R22, R31 ;  /* 0x0000001f16228220 */ /* 0x000fe40000410000 */
[C---:B------:R-:W-:Y:S01]  /*35c0*/  @!P0 FMUL.FTZ R36, R8.reuse, R33 ;  /* 0x0000002108248220 */ /* 0x040fe20000410000 */
[----:B------:R-:W-:Y:S01]  /*35d0*/  @!P0 MOV R24, R35 ;  /* 0x0000002300188202 */ /* 0x000fe20000000f00 */
[----:B------:R-:W-:Y:S02]  /*35e0*/  @!P0 FMUL.FTZ R4, R8, R7 ;  /* 0x0000000708048220 */ /* 0x000fe40000410000 */
[----:B------:R-:W-:Y:S02]  /*35f0*/  @!P0 FFMA.FTZ R2, R30, R29, R2 ;  /* 0x0000001d1e028223 */ /* 0x000fe40000010002 */
[----:B------:R-:W-:Y:S02]  /*3600*/  @!P0 FFMA.FTZ R3, R31, R28, R3 ;  /* 0x0000001c1f038223 */ /* 0x000fe40000010003 */
[----:B------:R-:W-:Y:S02]  /*3610*/  @!P0 FFMA.FTZ R37, R29, R6, -R37 ;  /* 0x000000061d258223 */ /* 0x000fe40000010825 */
[----:B------:R-:W-:Y:S02]  /*3620*/  @!P0 FFMA.FTZ R34, R28, R5, -R34 ;  /* 0x000000051c228223 */ /* 0x000fe40000010822 */
[----:B------:R-:W-:Y:S01]  /*3630*/  @!P0 FFMA.FTZ R36, R32, R7, -R36 ;  /* 0x0000000720248223 */ /* 0x000fe20000010824 */
[----:B------:R-:W-:Y:S01]  /*3640*/  @!P0 F2FP.BF16.PACK_AB R38, R2, R37 ;  /* 0x000000250226823e */ /* 0x000fe200000010ff */
[----:B------:R-:W-:Y:S01]  /*3650*/  @!P0 FFMA.FTZ R4, R33, R32, R4 ;  /* 0x0000002021048223 */ /* 0x000fe20000010004 */
[----:B------:R-:W-:Y:S03]  /*3660*/  @!P0 F2FP.BF16.PACK_AB R34, R3, R34 ;  /* 0x000000220322823e */ /* 0x000fe600000010ff */
[----:B------:R-:W-:Y:S01]  /*3670*/  @!P0 IMAD.MOV.U32 R25, RZ, RZ, R38 ;  /* 0x000000ffff198224 */ /* 0x000fe200078e0026 */
[----:B------:R-:W-:Y:S02]  /*3680*/  @!P0 F2FP.BF16.PACK_AB R37, R4, R36 ;  /* 0x000000240425823e */ /* 0x000fe400000010ff */
[----:B------:R-:W-:Y:S02]  /*3690*/  @!P0 MOV R26, R34 ;  /* 0x00000022001a8202 */ /* 0x000fe40000000f00 */
[----:B------:R-:W-:Y:S05]  /*36a0*/  @!P0 MOV R27, R37 ;  /* 0x00000025001b8202 */ /* 0x000fea0000000f00 */
[----:B------:R1:W-:Y:S02]  /*36b0*/  ST.E.128 [R142.64], R24 ;  /* 0x000000188e007985 */ /* 0x0003e4000c101d06 */
.L_x_830:
[----:B------:R-:W-:Y:S05]  /*36c0*/  BSYNC B0 ;  /* 0x0000000000007941 */ /* 0x000fea0003800000 */
.L_x_829:
[----:B------:R-:W-:Y:S01]  /*36d0*/  ISETP.GE.AND P0, PT, R11, R176, PT ;  /* 0x000000b00b00720c */ /* 0x000fe20003f06270 */
[----:B------:R-:W-:Y:S01]  /*36e0*/  @!UPT UIADD3 URZ, URZ, URZ, URZ ;  /* 0x0000003f3f3ff290 */ /* 0x000fe2000fffe03f */
[----:B------:R-:W-:Y:S11]  /*36f0*/  BSSY B0, `(.L_x_831) ;  /* 0x0000030000007945 */ /* 0x000ff60003800000 */
[----:B------:R-:W-:-:S05]  /*3700*/  @P0 BRA `(.L_x_832) ;  /* 0x000002e000000947 */ /* 0x000fca0003800000 */
[----:B------:R-:W-:Y:S01]  /*3710*/  ISETP.GE.AND P0, PT, R11, R17, PT ;  /* 0x000000110b00720c */ /* 0x000fe20003f06270 */
[----:B-1----:R-:W2:Y:S11]  /*3720*/  LD.E.128 R24, [R136.64+0x80] ;  /* 0x0000800688187980 */ /* 0x002eb6000c101d00 */
[----:B------:R-:W-:Y:S01]  /*3730*/  @!UPT UIADD3 URZ, URZ, URZ, URZ ;  /* 0x0000003f3f3ff290 */ /* 0x000fe2000fffe03f */
[----:B------:R-:W3:Y:S06]  /*3740*/  @!P0 LD.E.64 R6, [R18.64+0x40] ;  /* 0x0000400612068980 */ /* 0x000eec000c101b00 */
[----:B------:R-:W4:Y:S01]  /*3750*/  @!P0 LD.E.64 R32, [R60.64+0x40] ;  /* 0x000040063c208980 */ /* 0x000f22000c101b00 */
        /* <DEDUP_REMOVED lines=40> */
[----:B------:R1:W-:Y:S02]  /*39e0*/  ST.E.128 [R142.64+0x80], R24 ;  /* 0x000080188e007985 */ /* 0x0003e4000c101d06 */
.L_x_832:
[----:B------:R-:W-:Y:S05]  /*39f0*/  BSYNC B0 ;  /* 0x0000000000007941 */ /* 0x000fea0003800000 */
.L_x_831:
        /* <DEDUP_REMOVED lines=50> */
.L_x_834:
[----:B------:R-:W-:Y:S05]  /*3d20*/  BSYNC B0 ;  /* 0x0000000000007941 */ /* 0x000fea0003800000 */
.L_x_833:
[----:B------:R-:W-:Y:S11]  /*3d30*/  ISETP.GE.AND P0, PT, R9, R176, PT ;  /* 0x000000b00900720c */ /* 0x000ff60003f06270 */
[----:B------:R-:W-:Y:S02]  /*3d40*/  @!UPT UIADD3 URZ, URZ, URZ, URZ ;  /* 0x0000003f3f3ff290 */ /* 0x000fe4000fffe03f */
        /* <DEDUP_REMOVED lines=47> */
.L_x_828:
[----:B------:R-:W-:Y:S05]  /*4040*/  BSYNC B1 ;  /* 0x0000000000017941 */ /* 0x000fea0003800000 */
.L_x_827:
[C---:B------:R-:W-:Y:S01]  /*4050*/  ISETP.GE.AND P0, PT, R82.reuse, R209, PT ;  /* 0x000000d15200720c */ /* 0x040fe20003f06270 */
[----:B------:R-:W-:Y:S03]  /*4060*/  BSSY B1, `(.L_x_835) ;  /* 0x00000df000017945 */ /* 0x000fe60003800000 */
[----:B------:R-:W-:Y:S11]  /*4070*/  ISETP.GE.AND P0, PT, R82, R177, !P0 ;  /* 0x000000b15200720c */ /* 0x000ff60004706270 */
[----:B------:R-:W-:Y:S02]  /*4080*/  @!UPT UIADD3 URZ, URZ, URZ, URZ ;  /* 0x0000003f3f3ff290 */ /* 0x000fe4000fffe03f */
[----:B------:R-:W-:-:S05]  /*4090*/  @!P0 BRA `(.L_x_836) ;  /* 0x00000db000008947 */ /* 0x000fca0003800000 */
[----:B-----5:R-:W-:Y:S01]  /*40a0*/  ISETP.GE.AND P0, PT, R14, R176, PT ;  /* 0x000000b00e00720c */ /* 0x020fe20003f06270 */
[C---:B------:R-:W-:Y:S01]  /*40b0*/  IMAD.SHL.U32 R5, R175.reuse, 0x2, RZ ;  /* 0x00000002af057824 */ /* 0x040fe200078e00ff */
[----:B------:R-:W-:Y:S01]  /*40c0*/  SHF.L.U64.HI R3, R175, 0x1, R157 ;  /* 0x00000001af037819 */ /* 0x000fe2000001029d */
[----:B------:R-:W-:Y:S03]  /*40d0*/  BSSY B0, `(.L_x_837) ;  /* 0x0000037000007945 */ /* 0x000fe60003800000 */
[-C--:B------:R-:W-:Y:S02]  /*40e0*/  IADD3 R22, P2, R18, R5.reuse, RZ ;  /* 0x0000000512167210 */ /* 0x080fe40007f5e0ff */
[----:B------:R-:W-:Y:S03]  /*40f0*/  IADD3 R36, P1, R60, R5, RZ ;  /* 0x000000053c247210 */ /* 0x000fe60007f3e0ff */
[--C-:B------:R-:W-:Y:S02]  /*4100*/  IMAD.X R23, R19, 0x1, R3.reuse, P2 ;  /* 0x0000000113177824 */ /* 0x100fe400010e0603 */
[----:B------:R-:W-:Y:S01]  /*4110*/  IMAD.X R37, R61, 0x1, R3, P1 ;  /* 0x000000013d257824 */ /* 0x000fe200008e0603 */
[----:B------:R-:W-:-:S05]  /*4120*/  @P0 BRA `(.L_x_838) ;  /* 0x0000031000000947 */ /* 0x000fca0003800000 */
[----:B------:R-:W-:Y:S02]  /*4130*/  ISETP.GE.AND P0, PT, R14, R17, PT ;  /* 0x000000110e00720c */ /* 0x000fe40003f06270 */
[C---:B------:R-:W-:Y:S04]  /*4140*/  LEA R40, P1, R108.reuse, R136, 0x1 ;  /* 0x000000886c287211 */ /* 0x040fe800078208ff */
[----:B------:R-:W-:Y:S02]  /*4150*/  LEA.HI.X R41, R108, R137, R107, 0x1, P1 ;  /* 0x000000896c297211 */ /* 0x000fe400008f0c6b */
[C---:B------:R-:W-:Y:S03]  /*4160*/  LEA R44, P1, R236.reuse, R142, 0x1 ;  /* 0x0000008eec2c7211 */ /* 0x040fe600078208ff */
[----:B-1----:R-:W2:Y:S01]  /*4170*/  LD.E.128 R24, [R40.64] ;  /* 0x0000000628187980 */ /* 0x002ea2000c101d00 */
[----:B------:R-:W-:Y:S07]  /*4180*/  LEA.HI.X R45, R236, R143, R237, 0x1, P1 ;  /* 0x0000008fec2d7211 */ /* 0x000fee00008f0ced */
[----:B------:R-:W3:Y:S06]  /*4190*/  @!P0 LD.E.64 R34, [R36.64] ;  /* 0x0000000624228980 */ /* 0x000eec000c101b00 */
[----:B------:R-:W4:Y:S01]  /*41a0*/  @!P0 LD.E.64 R6, [R22.64] ;  /* 0x0000000616068980 */ /* 0x000f22000c101b00 */
[----:B---3--:R-:W-:Y:S01]  /*41b0*/  @!P0 IMAD.U32 R33, R35, 0x10000, RZ ;  /* 0x0001000023218824 */ /* 0x008fe200078e00ff */
[----:B--2---:R-:W-:Y:S02]  /*41c0*/  @!P0 LOP3.LUT R29, R24, 0xffff0000, RZ, 0xc0, !PT ;  /* 0xffff0000181d8812 */ /* 0x004fe400078ec0ff */
[----:B------:R-:W-:Y:S02]  /*41d0*/  @!P0 SHF.L.U32 R30, R34, 0x10, RZ ;  /* 0x00000010221e8819 */ /* 0x000fe400000006ff */
[----:B------:R-:W-:Y:S01]  /*41e0*/  @!P0 SHF.L.U32 R31, R24, 0x10, RZ ;  /* 0x00000010181f8819 */ /* 0x000fe200000006ff */
[----:B----4-:R-:W-:Y:S01]  /*41f0*/  @!P0 IMAD.U32 R8, R6, 0x10000, RZ ;  /* 0x0001000006088824 */ /* 0x010fe200078e00ff */
[----:B------:R-:W-:Y:S01]  /*4200*/  @!P0 LOP3.LUT R28, R26, 0xffff0000, RZ, 0xc0, !PT ;  /* 0xffff00001a1c8812 */ /* 0x000fe200078ec0ff */
[C---:B------:R-:W-:Y:S01]  /*4210*/  @!P0 FMUL.FTZ R39, R29.reuse, R30 ;  /* 0x0000001e1d278220 */ /* 0x040fe20000410000 */
[----:B------:R-:W-:Y:S01]  /*4220*/  @!P0 LOP3.LUT R32, R34, 0xffff0000, RZ, 0xc0, !PT ;  /* 0xffff000022208812 */ /* 0x000fe200078ec0ff */
[-C--:B------:R-:W-:Y:S01]  /*4230*/  @!P0 FMUL.FTZ R0, R29, R8.reuse ;  /* 0x000000081d008220 */ /* 0x080fe20000410000 */
[----:B------:R-:W-:Y:S01]  /*4240*/  @!P0 LOP3.LUT R29, R25, 0xffff0000, RZ, 0xc0, !PT ;  /* 0xffff0000191d8812 */ /* 0x000fe200078ec0ff */
[----:B------:R-:W-:Y:S01]  /*4250*/  @!P0 IMAD.U32 R5, R7, 0x10000, RZ ;  /* 0x0001000007058824 */ /* 0x000fe200078e00ff */
[----:B------:R-:W-:Y:S01]  /*4260*/  @!P0 LOP3.LUT R6, R6, 0xffff0000, RZ, 0xc0, !PT ;  /* 0xffff000006068812 */ /* 0x000fe200078ec0ff */
[----:B------:R-:W-:Y:S01]  /*4270*/  @!P0 FFMA.FTZ R39, R31, R8, -R39 ;  /* 0x000000081f278223 */ /* 0x000fe20000010827 */
[----:B------:R-:W-:Y:S01]  /*4280*/  @!P0 LOP3.LUT R8, R27, 0xffff0000, RZ, 0xc0, !PT ;  /* 0xffff00001b088812 */ /* 0x000fe200078ec0ff */
[----:B------:R-:W-:Y:S01]  /*4290*/  @!P0 FFMA.FTZ R0, R30, R31, R0 ;  /* 0x0000001f1e008223 */ /* 0x000fe20000010000 */
[----:B------:R-:W-:Y:S01]  /*42a0*/  @!P0 LOP3.LUT R7, R7, 0xffff0000, RZ, 0xc0, !PT ;  /* 0xffff000007078812 */ /* 0x000fe200078ec0ff */
[----:B------:R-:W-:Y:S01]  /*42b0*/  @!P0 IMAD.U32 R31, R25, 0x10000, RZ ;  /* 0x00010000191f8824 */ /* 0x000fe200078e00ff */
[----:B------:R-:W-:Y:S01]  /*42c0*/  @!P0 LOP3.LUT R35, R35, 0xffff0000, RZ, 0xc0, !PT ;  /* 0xffff000023238812 */ /* 0x000fe200078ec0ff */
[C---:B------:R-:W-:Y:S01]  /*42d0*/  @!P0 FMUL.FTZ R2, R29.reuse, R6 ;  /* 0x000000061d028220 */ /* 0x040fe20000410000 */
[----:B------:R-:W-:Y:S01]  /*42e0*/  @!P0 SHF.L.U32 R30, R26, 0x10, RZ ;  /* 0x000000101a1e8819 */ /* 0x000fe200000006ff */
[----:B------:R-:W-:Y:S01]  /*42f0*/  @!P0 FMUL.FTZ R3, R28, R5 ;  /* 0x000000051c038220 */ /* 0x000fe20000410000 */
[----:B------:R-:W-:Y:S01]  /*4300*/  @!P0 F2FP.BF16.PACK_AB R39, R0, R39 ;  /* 0x000000270027823e */ /* 0x000fe200000010ff */
[----:B------:R-:W-:Y:S02]  /*4310*/  @!P0 FMUL.FTZ R41, R29, R32 ;  /* 0x000000201d298220 */ /* 0x000fe40000410000 */
[----:B------:R-:W-:Y:S01]  /*4320*/  @!P0 FMUL.FTZ R38, R28, R33 ;  /* 0x000000211c268220 */ /* 0x000fe20000410000 */
[----:B------:R-:W-:Y:S01]  /*4330*/  @!P0 MOV R24, R39 ;  /* 0x0000002700188202 */ /* 0x000fe20000000f00 */
[----:B------:R-:W-:Y:S02]  /*4340*/  @!P0 IMAD.U32 R34, R27, 0x10000, RZ ;  /* 0x000100001b228824 */ /* 0x000fe400078e00ff */
[C---:B------:R-:W-:Y:S02]  /*4350*/  @!P0 FMUL.FTZ R40, R8.reuse, R35 ;  /* 0x0000002308288220 */ /* 0x040fe40000410000 */
        /* <DEDUP_REMOVED lines=14> */
.L_x_838:
[----:B------:R-:W-:Y:S05]  /*4440*/  BSYNC B0 ;  /* 0x0000000000007941 */ /* 0x000fea0003800000 */
.L_x_837:
[----:B------:R-:W-:Y:S01]  /*4450*/  ISETP.GE.AND P0, PT, R11, R176, PT ;  /* 0x000000b00b00720c */ /* 0x000fe20003f06270 */
[----:B------:R-:W-:Y:S01]  /*4460*/  @!UPT UIADD3 URZ, URZ, URZ, URZ ;  /* 0x0000003f3f3ff290 */ /* 0x000fe2000fffe03f */
[----:B------:R-:W-:Y:S11]  /*4470*/  BSSY B0, `(.L_x_839) ;  /* 0x0000033000007945 */ /* 0x000ff60003800000 */
[----:B------:R-:W-:-:S05]  /*4480*/  @P0 BRA `(.L_x_840) ;  /* 0x0000031000000947 */ /* 0x000fca0003800000 */
[----:B------:R-:W-:Y:S02]  /*4490*/  ISETP.GE.AND P0, PT, R11, R17, PT ;  /* 0x000000110b00720c */ /* 0x000fe40003f06270 */
[C---:B------:R-:W-:Y:S04]  /*44a0*/  LEA R40, P1, R109.reuse, R136, 0x1 ;  /* 0x000000886d287211 */ /* 0x040fe800078208ff */
[----:B------:R-:W-:Y:S02]  /*44b0*/  LEA.HI.X R41, R109, R137, R110, 0x1, P1 ;  /* 0x000000896d297211 */ /* 0x000fe400008f0c6e */
[C---:B-1----:R-:W-:Y:S03]  /*44c0*/  LEA R44, P1, R103.reuse, R142, 0x1 ;  /* 0x0000008e672c7211 */ /* 0x042fe600078208ff */
[----:B------:R-:W2:Y:S01]  /*44d0*/  LD.E.128 R24, [R40.64] ;  /* 0x0000000628187980 */ /* 0x000ea2000c101d00 */
[----:B------:R-:W-:Y:S07]  /*44e0*/  LEA.HI.X R45, R103, R143, R102, 0x1, P1 ;  /* 0x0000008f672d7211 */ /* 0x000fee00008f0c66 */
[----:B------:R-:W3:Y:S06]  /*44f0*/  @!P0 LD.E.64 R34, [R36.64+0x40] ;  /* 0x0000400624228980 */ /* 0x000eec000c101b00 */
[----:B------:R-:W4:Y:S01]  /*4500*/  @!P0 LD.E.64 R6, [R22.64+0x40] ;  /* 0x0000400616068980 */ /* 0x000f22000c101b00 */
        /* <DEDUP_REMOVED lines=41> */
.L_x_840:
[----:B------:R-:W-:Y:S05]  /*47a0*/  BSYNC B0 ;  /* 0x0000000000007941 */ /* 0x000fea0003800000 */
.L_x_839:
        /* <DEDUP_REMOVED lines=53> */
.L_x_842:
[----:B------:R-:W-:Y:S05]  /*4b00*/  BSYNC B0 ;  /* 0x0000000000007941 */ /* 0x000fea0003800000 */
.L_x_841:
[----:B------:R-:W-:Y:S11]  /*4b10*/  ISETP.GE.AND P0, PT, R9, R176, PT ;  /* 0x000000b00900720c */ /* 0x000ff60003f06270 */
[----:B------:R-:W-:Y:S02]  /*4b20*/  @!UPT UIADD3 URZ, URZ, URZ, URZ ;  /* 0x0000003f3f3ff290 */ /* 0x000fe4000fffe03f */
        /* <DEDUP_REMOVED lines=8> */
[----:B------:R1:W4:Y:S01]  /*4bb0*/  @!P0 LD.E.64 R6, [R22.64+0xc0] ;  /* 0x0000c00616068980 */ /* 0x000322000c101b00 */
[----:B--2---:R-:W-:Y:S01]  /*4bc0*/  @!P0 IMAD.U32 R34, R27, 0x10000, RZ ;  /* 0x000100001b228824 */ /* 0x004fe200078e00ff */
[C---:B------:R-:W-:Y:S02]  /*4bd0*/  @!P0 LOP3.LUT R29, R24.reuse, 0xffff0000, RZ, 0xc0, !PT ;  /* 0xffff0000181d8812 */ /* 0x040fe400078ec0ff */
[----:B------:R-:W-:Y:S02]  /*4be0*/  @!P0 SHF.L.U32 R31, R24, 0x10, RZ ;  /* 0x00000010181f8819 */ /* 0x000fe400000006ff */
[----:B-1----:R-:W-:Y:S02]  /*4bf0*/  @!P0 LOP3.LUT R23, R25, 0xffff0000, RZ, 0xc0, !PT ;  /* 0xffff000019178812 */ /* 0x002fe400078ec0ff */
[----:B------:R-:W-:Y:S01]  /*4c00*/  @!P0 LOP3.LUT R22, R26, 0xffff0000, RZ, 0xc0, !PT ;  /* 0xffff00001a168812 */ /* 0x000fe200078ec0ff */
[C---:B---3--:R-:W-:Y:S01]  /*4c10*/  @!P0 IMAD.U32 R32, R37.reuse, 0x10000, RZ ;  /* 0x0001000025208824 */ /* 0x048fe200078e00ff */
[C---:B------:R-:W-:Y:S02]  /*4c20*/  @!P0 SHF.L.U32 R28, R36.reuse, 0x10, RZ ;  /* 0x00000010241c8819 */ /* 0x040fe400000006ff */
[----:B------:R-:W-:Y:S01]  /*4c30*/  @!P0 LOP3.LUT R30, R36, 0xffff0000, RZ, 0xc0, !PT ;  /* 0xffff0000241e8812 */ /* 0x000fe200078ec0ff */
[----:B------:R-:W-:Y:S01]  /*4c40*/  @!P0 FMUL.FTZ R38, R22, R32 ;  /* 0x0000002016268220 */ /* 0x000fe20000410000 */
[----:B------:R-:W-:Y:S01]  /*4c50*/  @!P0 LOP3.LUT R33, R37, 0xffff0000, RZ, 0xc0, !PT ;  /* 0xffff000025218812 */ /* 0x000fe200078ec0ff */
[C---:B----4-:R-:W-:Y:S01]  /*4c60*/  @!P0 IMAD.U32 R8, R6.reuse, 0x10000, RZ ;  /* 0x0001000006088824 */ /* 0x050fe200078e00ff */
[----:B------:R-:W-:Y:S01]  /*4c70*/  @!P0 LOP3.LUT R6, R6, 0xffff0000, RZ, 0xc0, !PT ;  /* 0xffff000006068812 */ /* 0x000fe200078ec0ff */
[C---:B------:R-:W-:Y:S02]  /*4c80*/  @!P0 FMUL.FTZ R35, R29.reuse, R28 ;  /* 0x0000001c1d238220 */ /* 0x040fe40000410000 */
[-C--:B------:R-:W-:Y:S02]  /*4c90*/  @!P0 FMUL.FTZ R0, R29, R8.reuse ;  /* 0x000000081d008220 */ /* 0x080fe40000410000 */
[C---:B------:R-:W-:Y:S01]  /*4ca0*/  @!P0 IMAD.U32 R5, R7.reuse, 0x10000, RZ ;  /* 0x0001000007058824 */ /* 0x040fe200078e00ff */
[----:B------:R-:W-:Y:S01]  /*4cb0*/  @!P0 LOP3.LUT R7, R7, 0xffff0000, RZ, 0xc0, !PT ;  /* 0xffff000007078812 */ /* 0x000fe200078ec0ff */
[----:B------:R-:W-:Y:S01]  /*4cc0*/  @!P0 FFMA.FTZ R35, R31, R8, -R35 ;  /* 0x000000081f238223 */ /* 0x000fe20000010823 */
[----:B------:R-:W-:Y:S01]  /*4cd0*/  @!P0 LOP3.LUT R8, R27, 0xffff0000, RZ, 0xc0, !PT ;  /* 0xffff00001b088812 */ /* 0x000fe200078ec0ff */
[----:B------:R-:W-:Y:S01]  /*4ce0*/  @!P0 FFMA.FTZ R0, R28, R31, R0 ;  /* 0x0000001f1c008223 */ /* 0x000fe20000010000 */
[----:B------:R-:W-:Y:S01]  /*4cf0*/  @!P0 SHF.L.U32 R28, R26, 0x10, RZ ;  /* 0x000000101a1c8819 */ /* 0x000fe200000006ff */
[----:B------:R-:W-:Y:S02]  /*4d00*/  @!P0 IMAD.U32 R31, R25, 0x10000, RZ ;  /* 0x00010000191f8824 */ /* 0x000fe400078e00ff */
[C---:B------:R-:W-:Y:S01]  /*4d10*/  @!P0 FMUL.FTZ R2, R23.reuse, R6 ;  /* 0x0000000617028220 */ /* 0x040fe20000410000 */
[----:B------:R-:W-:Y:S01]  /*4d20*/  @!P0 F2FP.BF16.PACK_AB R35, R0, R35 ;  /* 0x000000230023823e */ /* 0x000fe200000010ff */
[----:B------:R-:W-:Y:S02]  /*4d30*/  @!P0 FMUL.FTZ R3, R22, R5 ;  /* 0x0000000516038220 */ /* 0x000fe40000410000 */
[----:B------:R-:W-:Y:S01]  /*4d40*/  @!P0 FMUL.FTZ R39, R23, R30 ;  /* 0x0000001e17278220 */ /* 0x000fe20000410000 */
[----:B------:R-:W-:Y:S01]  /*4d50*/  @!P0 MOV R24, R35 ;  /* 0x0000002300188202 */ /* 0x000fe20000000f00 */
        /* <DEDUP_REMOVED lines=15> */
.L_x_836:
[----:B------:R-:W-:Y:S05]  /*4e50*/  BSYNC B1 ;  /* 0x0000000000017941 */ /* 0x000fea0003800000 */
.L_x_835:
        /* <DEDUP_REMOVED lines=17> */
[C---:B-1----:R-:W-:Y:S03]  /*4f70*/  LEA R44, P1, R104.reuse, R142, 0x1 ;  /* 0x0000008e682c7211 */ /* 0x042fe600078208ff */
[----:B------:R-:W2:Y:S01]  /*4f80*/  LD.E.128 R24, [R40.64] ;  /* 0x0000000628187980 */ /* 0x000ea2000c101d00 */
        /* <DEDUP_REMOVED lines=44> */
.L_x_846:
[----:B------:R-:W-:Y:S05]  /*5250*/  BSYNC B0 ;  /* 0x0000000000007941 */ /* 0x000fea0003800000 */
.L_x_845:
        /* <DEDUP_REMOVED lines=53> */
.L_x_848:
[----:B------:R-:W-:Y:S05]  /*55b0*/  BSYNC B0 ;  /* 0x0000000000007941 */ /* 0x000fea0003800000 */
.L_x_847:
        /* <DEDUP_REMOVED lines=53> */
.L_x_850:
[----:B------:R-:W-:Y:S05]  /*5910*/  BSYNC B0 ;  /* 0x0000000000007941 */ /* 0x000fea0003800000 */
.L_x_849:
        /* <DEDUP_REMOVED lines=52> */
.L_x_844:
[----:B------:R-:W-:Y:S05]  /*5c60*/  BSYNC B1 ;  /* 0x0000000000017941 */ /* 0x000fea0003800000 */
.L_x_843:
        /* <DEDUP_REMOVED lines=14> */
[----:B------:R-:W-:Y:S01]  /*5d50*/  IMAD R38, R207, 0x60, RZ ;  /* 0x00000060cf267824 */ /* 0x000fe200078e02ff */
[----:B------:R-:W-:Y:S01]  /*5d60*/  ISETP.GE.AND P0, PT, R14, R17, PT ;  /* 0x000000110e00720c */ /* 0x000fe20003f06270 */
[----:B------:R-:W-:Y:S04]  /*5d70*/  IMAD.WIDE.U32 R40, R206, 0x60, R136 ;  /* 0x00000060ce287825 */ /* 0x000fe800078e0088 */
[----:B------:R-:W-:Y:S01]  /*5d80*/  IMAD.WIDE.U32 R46, R68, 0x60, R142 ;  /* 0x00000060442e7825 */ /* 0x000fe200078e008e */
[----:B------:R-:W-:Y:S03]  /*5d90*/  IADD3 R41, R41, R38, RZ ;  /* 0x0000002629297210 */ /* 0x000fe60007ffe0ff */
[----:B------:R-:W-:Y:S02]  /*5da0*/  IMAD R42, R69, 0x60, RZ ;  /* 0x00000060452a7824 */ /* 0x000fe400078e02ff */
[----:B-1----:R-:W2:Y:S03]  /*5db0*/  LD.E.128 R24, [R40.64] ;  /* 0x0000000628187980 */ /* 0x002ea6000c101d00 */
[----:B------:R-:W-:Y:S05]  /*5dc0*/  IADD3 R47, R47, R42, RZ ;  /* 0x0000002a2f2f7210 */ /* 0x000fea0007ffe0ff */
[----:B------:R-:W3:Y:S06]  /*5dd0*/  @!P0 LD.E.64 R6, [R22.64] ;  /* 0x0000000616068980 */ /* 0x000eec000c101b00 */
[----:B------:R-:W4:Y:S01]  /*5de0*/  @!P0 LD.E.64 R34, [R36.64] ;  /* 0x0000000624228980 */ /* 0x000f22000c101b00 */
[C---:B--2---:R-:W-:Y:S02]  /*5df0*/  @!P0 LOP3.LUT R29, R24.reuse, 0xffff0000, RZ, 0xc0, !PT ;  /* 0xffff0000181d8812 */ /* 0x044fe400078ec0ff */
[----:B------:R-:W-:Y:S02]  /*5e00*/  @!P0 SHF.L.U32 R31, R24, 0x10, RZ ;  /* 0x00000010181f8819 */ /* 0x000fe400000006ff */
        /* <DEDUP_REMOVED lines=15> */
[----:B------:R-:W-:Y:S01]  /*5f00*/  @!P0 LOP3.LUT R8, R27, 0xffff0000, RZ, 0xc0, !PT ;  /* 0xffff00001b088812 */ /* 0x000fe200078ec0ff */
[----:B------:R-:W-:Y:S01]  /*5f10*/  @!P0 IMAD.U32 R31, R25, 0x10000, RZ ;  /* 0x00010000191f8824 */ /* 0x000fe200078e00ff */
[----:B------:R-:W-:Y:S01]  /*5f20*/  @!P0 SHF.L.U32 R33, R35, 0x10, RZ ;  /* 0x0000001023218819 */ /* 0x000fe200000006ff */
[----:B------:R-:W-:Y:S01]  /*5f30*/  @!P0 FMUL.FTZ R2, R29, R6 ;  /* 0x000000061d028220 */ /* 0x000fe20000410000 */
[----:B------:R-:W-:Y:S01]  /*5f40*/  @!P0 LOP3.LUT R35, R35, 0xffff0000, RZ, 0xc0, !PT ;  /* 0xffff000023238812 */ /* 0x000fe200078ec0ff */
[----:B------:R-:W-:Y:S01]  /*5f50*/  @!P0 FMUL.FTZ R41, R29, R32 ;  /* 0x000000201d298220 */ /* 0x000fe20000410000 */
[----:B------:R-:W-:Y:S01]  /*5f60*/  @!P0 F2FP.BF16.PACK_AB R39, R0, R39 ;  /* 0x000000270027823e */ /* 0x000fe200000010ff */
[----:B------:R-:W-:Y:S02]  /*5f70*/  @!P0 FMUL.FTZ R38, R28, R33 ;  /* 0x000000211c268220 */ /* 0x000fe40000410000 */
        /* <DEDUP_REMOVED lines=9> */
[----:B------:R-:W-:Y:S01]  /*6010*/  @!P0 F2FP.BF16.PACK_AB R38, R3, R38 ;  /* 0x000000260326823e */ /* 0x000fe200000010ff */
[----:B------:R-:W-:Y:S01]  /*6020*/  @!P0 IMAD.MOV.U32 R24, RZ, RZ, R39 ;  /* 0x000000ffff188224 */ /* 0x000fe200078e0027 */
[----:B------:R-:W-:Y:S02]  /*6030*/  @!P0 MOV R25, R44 ;  /* 0x0000002c00198202 */ /* 0x000fe40000000f00 */
[----:B------:R-:W-:Y:S02]  /*6040*/  @!P0 F2FP.BF16.PACK_AB R41, R4, R40 ;  /* 0x000000280429823e */ /* 0x000fe400000010ff */
[----:B------:R-:W-:Y:S02]  /*6050*/  @!P0 MOV R26, R38 ;  /* 0x00000026001a8202 */ /* 0x000fe40000000f00 */
[----:B------:R-:W-:Y:S05]  /*6060*/  @!P0 MOV R27, R41 ;  /* 0x00000029001b8202 */ /* 0x000fea0000000f00 */
[----:B------:R1:W-:Y:S02]  /*6070*/  ST.E.128 [R46.64], R24 ;  /* 0x000000182e007985 */ /* 0x0003e4000c101d06 */
.L_x_854:
[----:B------:R-:W-:Y:S05]  /*6080*/  BSYNC B0 ;  /* 0x0000000000007941 */ /* 0x000fea0003800000 */
.L_x_853:
        /* <DEDUP_REMOVED lines=53> */
.L_x_856:
[----:B------:R-:W-:Y:S05]  /*63e0*/  BSYNC B0 ;  /* 0x0000000000007941 */ /* 0x000fea0003800000 */
.L_x_855:
        /* <DEDUP_REMOVED lines=53> */
.L_x_858:
[----:B------:R-:W-:Y:S05]  /*6740*/  BSYNC B0 ;  /* 0x0000000000007941 */ /* 0x000fea0003800000 */
.L_x_857:
[----:B------:R-:W-:Y:S11]  /*6750*/  ISETP.GE.AND P0, PT, R9, R176, PT ;  /* 0x000000b00900720c */ /* 0x000ff60003f06270 */
[----:B------:R-:W-:Y:S02]  /*6760*/  @!UPT UIADD3 URZ, URZ, URZ, URZ ;  /* 0x0000003f3f3ff290 */ /* 0x000fe4000fffe03f */
[----:B------:R-:W-:-:S05]  /*6770*/  @P0 BRA `(.L_x_852) ;  /* 0x0000031000000947 */ /* 0x000fca0003800000 */
[----:B------:R-:W-:Y:S02]  /*6780*/  ISETP.GE.AND P0, PT, R9, R17, PT ;  /* 0x000000110900720c */ /* 0x000fe40003f06270 */
[C---:B------:R-:W-:Y:S04]  /*6790*/  LEA R38, P1, R128.reuse, R136, 0x1 ;  /* 0x0000008880267211 */ /* 0x040fe800078208ff */
[----:B------:R-:W-:Y:S02]  /*67a0*/  LEA.HI.X R39, R128, R137, R127, 0x1, P1 ;  /* 0x0000008980277211 */ /* 0x000fe400008f0c7f */
[C---:B------:R-:W-:Y:S03]  /*67b0*/  LEA R42, P1, R87.reuse, R142, 0x1 ;  /* 0x0000008e572a7211 */ /* 0x040fe600078208ff */
[----:B-1----:R-:W2:Y:S01]  /*67c0*/  LD.E.128 R24, [R38.64] ;  /* 0x0000000626187980 */ /* 0x002ea2000c101d00 */
[----:B------:R-:W-:Y:S07]  /*67d0*/  LEA.HI.X R43, R87, R143, R86, 0x1, P1 ;  /* 0x0000008f572b7211 */ /* 0x000fee00008f0c56 */
[----:B------:R-:W3:Y:S06]  /*67e0*/  @!P0 LD.E.64 R36, [R36.64+0xc0] ;  /* 0x0000c00624248980 */ /* 0x000eec000c101b00 */
[----:B------:R1:W4:Y:S01]  /*67f0*/  @!P0 LD.E.64 R6, [R22.64+0xc0] ;  /* 0x0000c00616068980 */ /* 0x000322000c101b00 */
[----:B--2---:R-:W-:Y:S01]  /*6800*/  @!P0 IMAD.U32 R32, R27, 0x10000, RZ ;  /* 0x000100001b208824 */ /* 0x004fe200078e00ff */
[C---:B------:R-:W-:Y:S02]  /*6810*/  @!P0 LOP3.LUT R17, R24.reuse, 0xffff0000, RZ, 0xc0, !PT ;  /* 0xffff000018118812 */ /* 0x040fe400078ec0ff */
[----:B------:R-:W-:Y:S02]  /*6820*/  @!P0 SHF.L.U32 R29, R24, 0x10, RZ ;  /* 0x00000010181d8819 */ /* 0x000fe400000006ff */
[----:B-1----:R-:W-:Y:S01]  /*6830*/  @!P0 LOP3.LUT R22, R26, 0xffff0000, RZ, 0xc0, !PT ;  /* 0xffff00001a168812 */ /* 0x002fe200078ec0ff */
        /* <DEDUP_REMOVED lines=8> */
[-C--:B------:R-:W-:Y:S01]  /*68c0*/  @!P0 FMUL.FTZ R0, R17, R8.reuse ;  /* 0x0000000811008220 */ /* 0x080fe20000410000 */
[----:B------:R-:W-:Y:S01]  /*68d0*/  @!P0 LOP3.LUT R17, R25, 0xffff0000, RZ, 0xc0, !PT ;  /* 0xffff000019118812 */ /* 0x000fe200078ec0ff */
        /* <DEDUP_REMOVED lines=27> */
.L_x_852:
[----:B------:R-:W-:Y:S05]  /*6a90*/  BSYNC B1 ;  /* 0x0000000000017941 */ /* 0x000fea0003800000 */
.L_x_851:
[----:B------:R-:W2:Y:S02]  /*6aa0*/  LD.E R3, [R20.64+0xd0] ;  /* 0x0000d00614037980 */ /* 0x000ea4000c101900 */
[----:B--2---:R-:W-:Y:S05]  /*6ab0*/  IMAD.U32 R3, R3, -0x20, RZ ;  /* 0xffffffe003037824 */ /* 0x004fea00078e00ff */
[C---:B------:R-:W-:Y:S02]  /*6ac0*/  LEA R18, P1, R3.reuse, R18, 0x1 ;  /* 0x0000001203127211 */ /* 0x040fe400078208ff */
[C---:B------:R-:W-:Y:S02]  /*6ad0*/  LEA R60, P0, R3.reuse, R60, 0x1 ;  /* 0x0000003c033c7211 */ /* 0x040fe400078008ff */
[C---:B------:R-:W-:Y:S02]  /*6ae0*/  LEA.HI.X.SX32 R19, R3.reuse, R19, 0x1, P1 ;  /* 0x0000001303137211 */ /* 0x040fe400008f0eff */
[----:B------:R-:W-:Y:S01]  /*6af0*/  LEA.HI.X.SX32 R61, R3, R61, 0x1, P0 ;  /* 0x0000003d033d7211 */ /* 0x000fe200000f0eff */
[----:B------:R-:W-:-:S05]  /*6b00*/  BRA `(.L_x_859) ;  /* 0x0000680000007947 */ /* 0x000fca0003800000 */
.L_x_826:
[----:B-1----:R-:W-:Y:S01]  /*6b10*/  BSSY B2, `(.L_x_860) ;  /* 0x0000168000027945 */ /* 0x002fe20003800000 */
[----:B------:R-:W-:-:S05]  /*6b20*/  @!P2 BRA `(.L_x_861) ;  /* 0x000016600000a947 */ /* 0x000fca0003800000 */
[----:B-----5:R-:W-:Y:S01]  /*6b30*/  ISETP.GE.AND P0, PT, R14, R176, PT ;  /* 0x000000b00e00720c */ /* 0x020fe20003f06270 */
[----:B------:R-:W-:Y:S01]  /*6b40*/  @!UPT UIADD3 URZ, URZ, URZ, URZ ;  /* 0x0000003f3f3ff290 */ /* 0x000fe2000fffe03f */
[----:B------:R-:W-:Y:S11]  /*6b50*/  BSSY B1, `(.L_x_862) ;  /* 0x0000057000017945 */ /* 0x000ff60003800000 */
[----:B------:R-:W-:-:S05]  /*6b60*/  @P0 BRA `(.L_x_863) ;  /* 0x0000055000000947 */ /* 0x000fca0003800000 */
[----:B------:R1:W5:Y:S01]  /*6b70*/  LD.E.128 R44, [R136.64] ;  /* 0x00000006882c7980 */ /* 0x000362000c101d00 */
[----:B------:R-:W-:Y:S01]  /*6b80*/  ISETP.GE.AND P0, PT, R14, R17, PT ;  /* 0x000000110e00720c */ /* 0x000fe20003f06270 */
[----:B------:R-:W-:Y:S01]  /*6b90*/  @!UPT UIADD3 URZ, URZ, URZ, URZ ;  /* 0x0000003f3f3ff290 */ /* 0x000fe2000fffe03f */
[----:B------:R-:W-:Y:S11]  /*6ba0*/  BSSY B0, `(.L_x_864) ;  /* 0x0000050000007945 */ /* 0x000ff60003800000 */
[----:B------:R-:W-:-:S05]  /*6bb0*/  @P0 BRA `(.L_x_865) ;  /* 0x000004e000000947 */ /* 0x000fca0003800000 */
[----:B------:R-:W-:Y:S01]  /*6bc0*/  LEA.HI R211, R17, R17, RZ, 0x1 ;  /* 0x0000001111d37211 */ /* 0x000fe200078f08ff */
[----:B------:R-:W-:Y:S01]  /*6bd0*/  IMAD.MOV.U32 R213, RZ, RZ, RZ ;  /* 0x000000ffffd57224 */ /* 0x000fe200078e00ff */
[C---:B-----5:R-:W-:Y:S01]  /*6be0*/  LOP3.LUT R41, R44.reuse, 0xffff0000, RZ, 0xc0, !PT ;  /* 0xffff00002c297812 */ /* 0x060fe200078ec0ff */
[----:B------:R-:W-:Y:S01]  /*6bf0*/  IMAD.U32 R39, R44, 0x10000, RZ ;  /* 0x000100002c277824 */ /* 0x000fe200078e00ff */
[----:B------:R-:W-:Y:S01]  /*6c00*/  SHF.R.S32.HI R211, RZ, 0x1, R211 ;  /* 0x00000001ffd37819 */ /* 0x000fe200000114d3 */
[----:B------:R-:W-:Y:S01]  /*6c10*/  IMAD.U32 R48, R46, 0x10000, RZ ;  /* 0x000100002e307824 */ /* 0x000fe200078e00ff */
[C---:B------:R-:W-:Y:S02]  /*6c20*/  SHF.L.U32 R44, R45.reuse, 0x10, RZ ;  /* 0x000000102d2c7819 */ /* 0x040fe400000006ff */
[-C--:B------:R-:W-:Y:S02]  /*6c30*/  ISETP.GE.AND P1, PT, R14, R211.reuse, PT ;  /* 0x000000d30e00720c */ /* 0x080fe40003f26270 */
[----:B------:R-:W-:Y:S02]  /*6c40*/  MOV R63, R211 ;  /* 0x000000d3003f7202 */ /* 0x000fe40000000f00 */
[----:B------:R-:W-:Y:S02]  /*6c50*/  LOP3.LUT R45, R45, 0xffff0000, RZ, 0xc0, !PT ;  /* 0xffff00002d2d7812 */ /* 0x000fe400078ec0ff */
[----:B------:R-:W-:Y:S02]  /*6c60*/  LOP3.LUT R49, R46, 0xffff0000, RZ, 0xc0, !PT ;  /* 0xffff00002e317812 */ /* 0x000fe400078ec0ff */
[C---:B------:R-:W-:Y:S02]  /*6c70*/  SHF.L.U32 R52, R47.reuse, 0x10, RZ ;  /* 0x000000102f347819 */ /* 0x040fe400000006ff */
[----:B------:R-:W-:Y:S03]  /*6c80*/  LOP3.LUT R53, R47, 0xffff0000, RZ, 0xc0, !PT ;  /* 0xffff00002f357812 */ /* 0x000fe600078ec0ff */
[--C-:B------:R-:W-:Y:S02]  /*6c90*/  @P1 IMAD.MOV R213, RZ, RZ, -R211.reuse ;  /* 0x000000ffffd51224 */ /* 0x100fe400078e0ad3 */
[----:B------:R-:W-:Y:S03]  /*6ca0*/  @P1 IMAD.MOV R63, RZ, RZ, -R211 ;  /* 0x000000ffff3f1224 */ /* 0x000fe600078e0ad3 */
[C---:B------:R-:W-:Y:S04]  /*6cb0*/  LEA R214, P0, R213.reuse, R138, 0x1 ;  /* 0x0000008ad5d67211 */ /* 0x040fe800078008ff */
[----:B------:R-:W-:Y:S02]  /*6cc0*/  LEA.HI.X.SX32 R215, R213, R139, 0x1, P0 ;  /* 0x0000008bd5d77211 */ /* 0x000fe400000f0eff */
[C---:B------:R-:W-:Y:S04]  /*6cd0*/  LEA R22, P0, R63.reuse, R136, 0x1 ;  /* 0x000000883f167211 */ /* 0x040fe800078008ff */
[----:B------:R-:W-:Y:S01]  /*6ce0*/  LEA.HI.X.SX32 R23, R63, R137, 0x1, P0 ;  /* 0x000000893f177211 */ /* 0x000fe200000f0eff */
[----:B------:R-:W-:Y:S01]  /*6cf0*/  IMAD.MOV.U32 R63, RZ, RZ, RZ ;  /* 0x000000ffff3f7224 */ /* 0x000fe200078e00ff */
[----:B------:R-:W-:Y:S01]  /*6d00*/  @P1 IADD3 R63, -R211, RZ, RZ ;  /* 0x000000ffd33f1210 */ /* 0x000fe20007ffe1ff */
[----:B------:R-:W2:Y:S03]  /*6d10*/  LD.E.128 R212, [R214.64] ;  /* 0x00000006d6d47980 */ /* 0x000ea6000c101d00 */
[C---:B------:R-:W-:Y:S04]  /*6d20*/  LEA R42, P0, R63.reuse, R140, 0x1 ;  /* 0x0000008c3f2a7211 */ /* 0x040fe800078008ff */
[----:B------:R-:W-:Y:S01]  /*6d30*/  LEA.HI.X.SX32 R43, R63, R141, 0x1, P0 ;  /* 0x0000008d3f2b7211 */ /* 0x000fe200000f0eff */
[----:B------:R-:W3:Y:S08]  /*6d40*/  LD.E.128 R24, [R22.64] ;  /* 0x0000000616187980 */ /* 0x000ef0000c101d00 */
[----:B------:R-:W4:Y:S01]  /*6d50*/  LD.E.128 R64, [R42.64] ;  /* 0x000000062a407980 */ /* 0x000f22000c101d00 */
[C---:B--2---:R-:W-:Y:S01]  /*6d60*/  IMAD.U32 R37, R212.reuse, 0x10000, RZ ;  /* 0x00010000d4257824 */ /* 0x044fe200078e00ff */
[----:B------:R-:W-:Y:S01]  /*6d70*/  LOP3.LUT R33, R212, 0xffff0000, RZ, 0xc0, !PT ;  /* 0xffff0000d4217812 */ /* 0x000fe200078ec0ff */
[C---:B------:R-:W-:Y:S01]  /*6d80*/  IMAD.U32 R29, R214.reuse, 0x10000, RZ ;  /* 0x00010000d61d7824 */ /* 0x040fe200078e00ff */
[----:B------:R-:W-:Y:S01]  /*6d90*/  SHF.L.U32 R31, R213, 0x10, RZ ;  /* 0x00000010d51f7819 */ /* 0x000fe200000006ff */
[----:B------:R-:W-:Y:S01]  /*6da0*/  @!P1 FADD.FTZ R37, -R37, -RZ ;  /* 0x800000ff25259221 */ /* 0x000fe20000010100 */
[----:B------:R-:W-:Y:S01]  /*6db0*/  LOP3.LUT R30, R213, 0xffff0000, RZ, 0xc0, !PT ;  /* 0xffff0000d51e7812 */ /* 0x000fe200078ec0ff */
[----:B------:R-:W-:Y:S01]  /*6dc0*/  @!P1 FADD.FTZ R33, -R33, -RZ ;  /* 0x800000ff21219221 */ /* 0x000fe20000010100 */
[----:B------:R-:W-:Y:S01]  /*6dd0*/  LOP3.LUT R28, R214, 0xffff0000, RZ, 0xc0, !PT ;  /* 0xffff0000d61c7812 */ /* 0x000fe200078ec0ff */
[C---:B---3--:R-:W-:Y:S01]  /*6de0*/  IMAD.U32 R38, R24.reuse, 0x10000, RZ ;  /* 0x0001000018267824 */ /* 0x048fe200078e00ff */
[----:B------:R-:W-:Y:S01]  /*6df0*/  LOP3.LUT R36, R24, 0xffff0000, RZ, 0xc0, !PT ;  /* 0xffff000018247812 */ /* 0x000fe200078ec0ff */
[----:B------:R-:W-:Y:S01]  /*6e00*/  @!P1 FADD.FTZ R31, -R31, -RZ ;  /* 0x800000ff1f1f9221 */ /* 0x000fe20000010100 */
[C---:B------:R-:W-:Y:S01]  /*6e10*/  SHF.L.U32 R34, R25.reuse, 0x10, RZ ;  /* 0x0000001019227819 */ /* 0x040fe200000006ff */
[----:B------:R-:W-:Y:S01]  /*6e20*/  FMUL.FTZ R0, R38, R37 ;  /* 0x0000002526007220 */ /* 0x000fe20000410000 */
[----:B------:R-:W-:Y:S01]  /*6e30*/  LOP3.LUT R35, R25, 0xffff0000, RZ, 0xc0, !PT ;  /* 0xffff000019237812 */ /* 0x000fe200078ec0ff */
[----:B------:R-:W-:Y:S01]  /*6e40*/  @!P1 FADD.FTZ R30, -R30, -RZ ;  /* 0x800000ff1e1e9221 */ /* 0x000fe20000010100 */
[----:B------:R-:W-:Y:S01]  /*6e50*/  SHF.L.U32 R23, R215, 0x10, RZ ;  /* 0x00000010d7177819 */ /* 0x000fe200000006ff */
[C---:B----4-:R-:W-:Y:S01]  /*6e60*/  IMAD.U32 R40, R64.reuse, 0x10000, RZ ;  /* 0x0001000040287824 */ /* 0x050fe200078e00ff */
[----:B------:R-:W-:Y:S01]  /*6e70*/  LOP3.LUT R42, R64, 0xffff0000, RZ, 0xc0, !PT ;  /* 0xffff0000402a7812 */ /* 0x000fe200078ec0ff */
[----:B------:R-:W-:Y:S01]  /*6e80*/  FMUL.FTZ R2, R36, R33 ;  /* 0x0000002124027220 */ /* 0x000fe20000410000 */
[----:B------:R-:W-:Y:S01]  /*6e90*/  SHF.L.U32 R43, R65, 0x10, RZ ;  /* 0x00000010412b7819 */ /* 0x000fe200000006ff */
[----:B------:R-:W-:Y:S01]  /*6ea0*/  IMAD.U32 R32, R26, 0x10000, RZ ;  /* 0x000100001a207824 */ /* 0x000fe200078e00ff */
[----:B------:R-:W-:Y:S01]  /*6eb0*/  LOP3.LUT R22, R215, 0xffff0000, RZ, 0xc0, !PT ;  /* 0xffff0000d7167812 */ /* 0x000fe200078ec0ff */
[----:B------:R-:W-:Y:S01]  /*6ec0*/  FMUL.FTZ R3, R34, R31 ;  /* 0x0000001f22037220 */ /* 0x000fe20000410000 */
[----:B------:R-:W-:Y:S01]  /*6ed0*/  LOP3.LUT R25, R26, 0xffff0000, RZ, 0xc0, !PT ;  /* 0xffff00001a197812 */ /* 0x000fe200078ec0ff */
[----:B------:R-:W-:Y:S01]  /*6ee0*/  @!P1 FADD.FTZ R29, -R29, -RZ ;  /* 0x800000ff1d1d9221 */ /* 0x000fe20000010100 */
[----:B------:R-:W-:Y:S01]  /*6ef0*/  LOP3.LUT R46, R65, 0xffff0000, RZ, 0xc0, !PT ;  /* 0xffff0000412e7812 */ /* 0x000fe200078ec0ff */
[----:B------:R-:W-:Y:S01]  /*6f00*/  FFMA.FTZ R0, R39, R40, R0 ;  /* 0x0000002827007223 */ /* 0x000fe20000010000 */
[----:B------:R-:W-:Y:S01]  /*6f10*/  SHF.L.U32 R24, R27, 0x10, RZ ;  /* 0x000000101b187819 */ /* 0x000fe200000006ff */
[----:B------:R-:W-:Y:S01]  /*6f20*/  FMUL.FTZ R4, R35, R30 ;  /* 0x0000001e23047220 */ /* 0x000fe20000410000 */
[----:B------:R-:W-:Y:S01]  /*6f30*/  LOP3.LUT R27, R27, 0xffff0000, RZ, 0xc0, !PT ;  /* 0xffff00001b1b7812 */ /* 0x000fe200078ec0ff */
[----:B------:R-:W-:Y:S01]  /*6f40*/  @!P1 FADD.FTZ R28, -R28, -RZ ;  /* 0x800000ff1c1c9221 */ /* 0x000fe20000010100 */
[----:B------:R-:W-:Y:S01]  /*6f50*/  LOP3.LUT R50, R66, 0xffff0000, RZ, 0xc0, !PT ;  /* 0xffff000042327812 */ /* 0x000fe200078ec0ff */
[----:B------:R-:W-:Y:S01]  /*6f60*/  FFMA.FTZ R2, R41, R42, R2 ;  /* 0x0000002a29027223 */ /* 0x000fe20000010002 */
[----:B------:R-:W-:Y:S01]  /*6f70*/  SHF.L.U32 R51, R67, 0x10, RZ ;  /* 0x0000001043337819 */ /* 0x000fe200000006ff */
[----:B------:R-:W-:Y:S01]  /*6f80*/  @!P1 FADD.FTZ R23, -R23, -RZ ;  /* 0x800000ff17179221 */ /* 0x000fe20000010100 */
[----:B------:R-:W-:Y:S01]  /*6f90*/  LOP3.LUT R54, R67, 0xffff0000, RZ, 0xc0, !PT ;  /* 0xffff000043367812 */ /* 0x000fe200078ec0ff */
[----:B------:R-:W-:Y:S02]  /*6fa0*/  FMUL.FTZ R5, R32, R29 ;  /* 0x0000001d20057220 */ /* 0x000fe40000410000 */
[----:B------:R-:W-:Y:S02]  /*6fb0*/  IMAD.U32 R47, R66, 0x10000, RZ ;  /* 0x00010000422f7824 */ /* 0x000fe400078e00ff */
[----:B------:R-:W-:Y:S01]  /*6fc0*/  FFMA.FTZ R3, R44, R43, R3 ;  /* 0x0000002b2c037223 */ /* 0x000fe20000010003 */
[----:B------:R-:W-:Y:S01]  /*6fd0*/  F2FP.BF16.PACK_AB R44, R2, R0 ;  /* 0x00000000022c723e */ /* 0x000fe200000010ff */
[----:B------:R-:W-:Y:S02]  /*6fe0*/  @!P1 FADD.FTZ R22, -R22, -RZ ;  /* 0x800000ff16169221 */ /* 0x000fe40000010100 */
[----:B------:R-:W-:Y:S02]  /*6ff0*/  FMUL.FTZ R6, R25, R28 ;  /* 0x0000001c19067220 */ /* 0x000fe40000410000 */
[----:B------:R-:W-:Y:S02]  /*7000*/  FFMA.FTZ R4, R45, R46, R4 ;  /* 0x0000002e2d047223 */ /* 0x000fe40000010004 */
[----:B------:R-:W-:Y:S02]  /*7010*/  FMUL.FTZ R7, R24, R23 ;  /* 0x0000001718077220 */ /* 0x000fe40000410000 */
[----:B------:R-:W-:Y:S01]  /*7020*/  FFMA.FTZ R5, R48, R47, R5 ;  /* 0x0000002f30057223 */ /* 0x000fe20000010005 */
[----:B------:R-:W-:Y:S01]  /*7030*/  F2FP.BF16.PACK_AB R45, R4, R3 ;  /* 0x00000003042d723e */ /* 0x000fe200000010ff */
[----:B------:R-:W-:Y:S02]  /*7040*/  FMUL.FTZ R8, R27, R22 ;  /* 0x000000161b087220 */ /* 0x000fe40000410000 */
[----:B------:R-:W-:Y:S02]  /*7050*/  FFMA.FTZ R6, R49, R50, R6 ;  /* 0x0000003231067223 */ /* 0x000fe40000010006 */
[----:B------:R-:W-:Y:S02]  /*7060*/  FFMA.FTZ R7, R52, R51, R7 ;  /* 0x0000003334077223 */ /* 0x000fe40000010007 */
[----:B------:R-:W-:Y:S01]  /*7070*/  FFMA.FTZ R8, R53, R54, R8 ;  /* 0x0000003635087223 */ /* 0x000fe20000010008 */
[----:B------:R-:W-:Y:S04]  /*7080*/  F2FP.BF16.PACK_AB R46, R6, R5 ;  /* 0x00000005062e723e */ /* 0x000fe800000010ff */
[----:B------:R-:W-:Y:S02]  /*7090*/  F2FP.BF16.PACK_AB R47, R8, R7 ;  /* 0x00000007082f723e */ /* 0x000fe400000010ff */
.L_x_865:
[----:B------:R-:W-:Y:S05]  /*70a0*/  BSYNC B0 ;  /* 0x0000000000007941 */ /* 0x000fea0003800000 */
.L_x_864:
[----:B-----5:R2:W-:Y:S02]  /*70b0*/  ST.E.128 [R142.64], R44 ;  /* 0x0000002c8e007985 */ /* 0x0205e4000c101d06 */
.L_x_863:
[----:B------:R-:W-:Y:S05]  /*70c0*/  BSYNC B1 ;  /* 0x0000000000017941 */ /* 0x000fea0003800000 */
.L_x_862:
[----:B------:R-:W-:Y:S01]  /*70d0*/  ISETP.GE.AND P0, PT, R11, R176, PT ;  /* 0x000000b00b00720c */ /* 0x000fe20003f06270 */
[----:B------:R-:W-:Y:S01]  /*70e0*/  @!UPT UIADD3 URZ, URZ, URZ, URZ ;  /* 0x0000003f3f3ff290 */ /* 0x000fe2000fffe03f */
[----:B------:R-:W-:Y:S11]  /*70f0*/  BSSY B1, `(.L_x_866) ;  /* 0x0000057000017945 */ /* 0x000ff60003800000 */
[----:B------:R-:W-:-:S05]  /*7100*/  @P0 BRA `(.L_x_867) ;  /* 0x0000055000000947 */ /* 0x000fca0003800000 */
[----:B--2---:R2:W5:Y:S01]  /*7110*/  LD.E.128 R44, [R136.64+0x80] ;  /* 0x00008006882c7980 */ /* 0x004562000c101d00 */
        /* <DEDUP_REMOVED lines=9> */
[C---:B------:R-:W-:Y:S01]  /*71b0*/  IMAD.U32 R48, R46.reuse, 0x10000, RZ ;  /* 0x000100002e307824 */ /* 0x040fe200078e00ff */
[----:B------:R-:W-:Y:S02]  /*71c0*/  SHF.L.U32 R44, R45, 0x10, RZ ;  /* 0x000000102d2c7819 */ /* 0x000fe400000006ff */
        /* <DEDUP_REMOVED lines=14> */
[----:B------:R-:W3:Y:S03]  /*72b0*/  LD.E.128 R212, [R212.64+0x80] ;  /* 0x00008006d4d47980 */ /* 0x000ee6000c101d00 */
[C---:B------:R-:W-:Y:S04]  /*72c0*/  LEA R42, P0, R63.reuse, R140, 0x1 ;  /* 0x0000008c3f2a7211 */ /* 0x040fe800078008ff */
[----:B------:R-:W-:Y:S01]  /*72d0*/  LEA.HI.X.SX32 R43, R63, R141, 0x1, P0 ;  /* 0x0000008d3f2b7211 */ /* 0x000fe200000f0eff */
[----:B------:R-:W4:Y:S08]  /*72e0*/  LD.E.128 R24, [R22.64+0x80] ;  /* 0x0000800616187980 */ /* 0x000f30000c101d00 */
[----:B--2---:R-:W2:Y:S01]  /*72f0*/  LD.E.128 R64, [R42.64+0x80] ;  /* 0x000080062a407980 */ /* 0x004ea2000c101d00 */
[C---:B---3--:R-:W-:Y:S01]  /*7300*/  IMAD.U32 R37, R212.reuse, 0x10000, RZ ;  /* 0x00010000d4257824 */ /* 0x048fe200078e00ff */
[----:B------:R-:W-:Y:S01]  /*7310*/  LOP3.LUT R33, R212, 0xffff0000, RZ, 0xc0, !PT ;  /* 0xffff0000d4217812 */ /* 0x000fe200078ec0ff */
[C---:B------:R-:W-:Y:S01]  /*7320*/  IMAD.U32 R29, R214.reuse, 0x10000, RZ ;  /* 0x00010000d61d7824 */ /* 0x040fe200078e00ff */
[----:B------:R-:W-:Y:S01]  /*7330*/  SHF.L.U32 R31, R213, 0x10, RZ ;  /* 0x00000010d51f7819 */ /* 0x000fe200000006ff */
[----:B------:R-:W-:Y:S01]  /*7340*/  @!P1 FADD.FTZ R37, -R37, -RZ ;  /* 0x800000ff25259221 */ /* 0x000fe20000010100 */
[----:B------:R-:W-:Y:S01]  /*7350*/  LOP3.LUT R30, R213, 0xffff0000, RZ, 0xc0, !PT ;  /* 0xffff0000d51e7812 */ /* 0x000fe200078ec0ff */
[----:B------:R-:W-:Y:S01]  /*7360*/  @!P1 FADD.FTZ R33, -R33, -RZ ;  /* 0x800000ff21219221 */ /* 0x000fe20000010100 */
[----:B------:R-:W-:Y:S01]  /*7370*/  LOP3.LUT R28, R214, 0xffff0000, RZ, 0xc0, !PT ;  /* 0xffff0000d61c7812 */ /* 0x000fe200078ec0ff */
[C---:B----4-:R-:W-:Y:S01]  /*7380*/  IMAD.U32 R38, R24.reuse, 0x10000, RZ ;  /* 0x0001000018267824 */ /* 0x050fe200078e00ff */
[----:B------:R-:W-:Y:S01]  /*7390*/  LOP3.LUT R36, R24, 0xffff0000, RZ, 0xc0, !PT ;  /* 0xffff000018247812 */ /* 0x000fe200078ec0ff */
[----:B------:R-:W-:Y:S01]  /*73a0*/  @!P1 FADD.FTZ R31, -R31, -RZ ;  /* 0x800000ff1f1f9221 */ /* 0x000fe20000010100 */
[C---:B------:R-:W-:Y:S01]  /*73b0*/  SHF.L.U32 R34, R25.reuse, 0x10, RZ ;  /* 0x0000001019227819 */ /* 0x040fe200000006ff */
[----:B------:R-:W-:Y:S01]  /*73c0*/  FMUL.FTZ R0, R38, R37 ;  /* 0x0000002526007220 */ /* 0x000fe20000410000 */
[----:B------:R-:W-:Y:S01]  /*73d0*/  LOP3.LUT R35, R25, 0xffff0000, RZ, 0xc0, !PT ;  /* 0xffff000019237812 */ /* 0x000fe200078ec0ff */
[----:B------:R-:W-:Y:S01]  /*73e0*/  @!P1 FADD.FTZ R30, -R30, -RZ ;  /* 0x800000ff1e1e9221 */ /* 0x000fe20000010100 */
[----:B------:R-:W-:Y:S01]  /*73f0*/  SHF.L.U32 R23, R215, 0x10, RZ ;  /* 0x00000010d7177819 */ /* 0x000fe200000006ff */
[C---:B--2---:R-:W-:Y:S01]  /*7400*/  IMAD.U32 R40, R64.reuse, 0x10000, RZ ;  /* 0x0001000040287824 */ /* 0x044fe200078e00ff */
        /* <DEDUP_REMOVED lines=35> */
.L_x_869:
[----:B------:R-:W-:Y:S05]  /*7640*/  BSYNC B0 ;  /* 0x0000000000007941 */ /* 0x000fea0003800000 */
.L_x_868:
[----:B-----5:R3:W-:Y:S02]  /*7650*/  ST.E.128 [R142.64+0x80], R44 ;  /* 0x0000802c8e007985 */ /* 0x0207e4000c101d06 */
.L_x_867:
[----:B------:R-:W-:Y:S05]  /*7660*/  BSYNC B1 ;  /* 0x0000000000017941 */ /* 0x000fea0003800000 */
.L_x_866:
[----:B------:R-:W-:Y:S01]  /*7670*/  ISETP.GE.AND P0, PT, R10, R176, PT ;  /* 0x000000b00a00720c */ /* 0x000fe20003f06270 */
[----:B------:R-:W-:Y:S01]  /*7680*/  @!UPT UIADD3 URZ, URZ, URZ, URZ ;  /* 0x0000003f3f3ff290 */ /* 0x000fe2000fffe03f */
[----:B------:R-:W-:Y:S11]  /*7690*/  BSSY B1, `(.L_x_870) ;  /* 0x0000057000017945 */ /* 0x000ff60003800000 */
[----:B------:R-:W-:-:S05]  /*76a0*/  @P0 BRA `(.L_x_871) ;  /* 0x0000055000000947 */ /* 0x000fca0003800000 */
[----:B--23--:R2:W5:Y:S01]  /*76b0*/  LD.E.128 R44, [R136.64+0x100] ;  /* 0x00010006882c7980 */ /* 0x00c562000c101d00 */
        /* <DEDUP_REMOVED lines=82> */
.L_x_873:
[----:B------:R-:W-:Y:S05]  /*7be0*/  BSYNC B0 ;  /* 0x0000000000007941 */ /* 0x000fea0003800000 */
.L_x_872:
[----:B-----5:R3:W-:Y:S02]  /*7bf0*/  ST.E.128 [R142.64+0x100], R44 ;  /* 0x0001002c8e007985 */ /* 0x0207e4000c101d06 */
.L_x_871:
[----:B------:R-:W-:Y:S05]  /*7c00*/  BSYNC B1 ;  /* 0x0000000000017941 */ /* 0x000fea0003800000 */
.L_x_870:
[----:B------:R-:W-:Y:S11]  /*7c10*/  ISETP.GE.AND P0, PT, R9, R176, PT ;  /* 0x000000b00900720c */ /* 0x000ff60003f06270 */
[----:B------:R-:W-:Y:S02]  /*7c20*/  @!UPT UIADD3 URZ, URZ, URZ, URZ ;  /* 0x0000003f3f3ff290 */ /* 0x000fe4000fffe03f */
        /* <DEDUP_REMOVED lines=84> */
.L_x_875:
[----:B------:R-:W-:Y:S05]  /*8170*/  BSYNC B0 ;  /* 0x0000000000007941 */ /* 0x000fea0003800000 */
.L_x_874:
[----:B-----5:R3:W-:Y:S02]  /*8180*/  ST.E.128 [R142.64+0x180], R44 ;  /* 0x0001802c8e007985 */ /* 0x0207e4000c101d06 */
.L_x_861:
[----:B------:R-:W-:Y:S05]  /*8190*/  BSYNC B2 ;  /* 0x0000000000027941 */ /* 0x000fea0003800000 */
.L_x_860:
[C---:B------:R-:W-:Y:S01]  /*81a0*/  ISETP.GE.AND P0, PT, R82.reuse, R209, PT ;  /* 0x000000d15200720c */ /* 0x040fe20003f06270 */
[----:B------:R-:W-:Y:S03]  /*81b0*/  BSSY B2, `(.L_x_876) ;  /* 0x0000186000027945 */ /* 0x000fe60003800000 */
[----:B------:R-:W-:Y:S11]  /*81c0*/  ISETP.GE.AND P0, PT, R82, R177, !P0 ;  /* 0x000000b15200720c */ /* 0x000ff60004706270 */
[----:B------:R-:W-:Y:S02]  /*81d0*/  @!UPT UIADD3 URZ, URZ, URZ, URZ ;  /* 0x0000003f3f3ff290 */ /* 0x000fe4000fffe03f */
[----:B------:R-:W-:-:S05]  /*81e0*/  @!P0 BRA `(.L_x_877) ;  /* 0x0000182000008947 */ /* 0x000fca0003800000 */
[----:B-----5:R-:W-:Y:S01]  /*81f0*/  ISETP.GE.AND P0, PT, R14, R176, PT ;  /* 0x000000b00e00720c */ /* 0x020fe20003f06270 */
[----:B------:R-:W-:Y:S01]  /*8200*/  @!UPT UIADD3 URZ, URZ, URZ, URZ ;  /* 0x0000003f3f3ff290 */ /* 0x000fe2000fffe03f */
[----:B------:R-:W-:Y:S11]  /*8210*/  BSSY B1, `(.L_x_878) ;  /* 0x000005e000017945 */ /* 0x000ff60003800000 */
[----:B------:R-:W-:-:S05]  /*8220*/  @P0 BRA `(.L_x_879) ;  /* 0x000005c000000947 */ /* 0x000fca0003800000 */
[C---:B------:R-:W-:Y:S01]  /*8230*/  LEA R214, P0, R108.reuse, R136, 0x1 ;  /* 0x000000886cd67211 */ /* 0x040fe200078008ff */
[----:B------:R-:W-:Y:S03]  /*8240*/  BSSY B0, `(.L_x_880) ;  /* 0x0000057000007945 */ /* 0x000fe60003800000 */
[----:B------:R-:W-:Y:S02]  /*8250*/  LEA.HI.X R215, R108, R137, R107, 0x1, P0 ;  /* 0x000000896cd77211 */ /* 0x000fe400000f0c6b */
[----:B------:R-:W-:Y:S03]  /*8260*/  ISETP.GE.AND P0, PT, R14, R17, PT ;  /* 0x000000110e00720c */ /* 0x000fe60003f06270 */
[----:B------:R4:W5:Y:S10]  /*8270*/  LD.E.128 R48, [R214.64] ;  /* 0x00000006d6307980 */ /* 0x000974000c101d00 */
[----:B------:R-:W-:-:S05]  /*8280*/  @P0 BRA `(.L_x_881) ;  /* 0x0000052000000947 */ /* 0x000fca0003800000 */
[----:B------:R-:W-:Y:S01]  /*8290*/  LEA.HI R211, R17, R17, RZ, 0x1 ;  /* 0x0000001111d37211 */ /* 0x000fe200078f08ff */
[----:B------:R-:W-:Y:S01]  /*82a0*/  IMAD.MOV.U32 R54, RZ, RZ, RZ ;  /* 0x000000ffff367224 */ /* 0x000fe200078e00ff */
[C---:B-----5:R-:W-:Y:S01]  /*82b0*/  LOP3.LUT R41, R48.reuse, 0xffff0000, RZ, 0xc0, !PT ;  /* 0xffff000030297812 */ /* 0x060fe200078ec0ff */
[----:B------:R-:W-:Y:S01]  /*82c0*/  IMAD.U32 R39, R48, 0x10000, RZ ;  /* 0x0001000030277824 */ /* 0x000fe200078e00ff */
[----:B------:R-:W-:Y:S01]  /*82d0*/  SHF.R.S32.HI R211, RZ, 0x1, R211 ;  /* 0x00000001ffd37819 */ /* 0x000fe200000114d3 */
[C---:B------:R-:W-:Y:S01]  /*82e0*/  IMAD.U32 R42, R49.reuse, 0x10000, RZ ;  /* 0x00010000312a7824 */ /* 0x040fe200078e00ff */
[----:B--23--:R-:W-:Y:S02]  /*82f0*/  LOP3.LUT R45, R49, 0xffff0000, RZ, 0xc0, !PT ;  /* 0xffff0000312d7812 */ /* 0x00cfe400078ec0ff */
[----:B------:R-:W-:Y:S01]  /*8300*/  ISETP.GE.AND P1, PT, R14, R211, PT ;  /* 0x000000d30e00720c */ /* 0x000fe20003f26270 */
[--C-:B------:R-:W-:Y:S01]  /*8310*/  IMAD.MOV.U32 R208, RZ, RZ, R211.reuse ;  /* 0x000000ffffd07224 */ /* 0x100fe200078e00d3 */
[C---:B------:R-:W-:Y:S02]  /*8320*/  SHF.L.U32 R46, R50.reuse, 0x10, RZ ;  /* 0x00000010322e7819 */ /* 0x040fe400000006ff */
[----:B------:R-:W-:Y:S01]  /*8330*/  LOP3.LUT R49, R50, 0xffff0000, RZ, 0xc0, !PT ;  /* 0xffff000032317812 */ /* 0x000fe200078ec0ff */
[C---:B------:R-:W-:Y:S01]  /*8340*/  IMAD.U32 R50, R51.reuse, 0x10000, RZ ;  /* 0x0001000033327824 */ /* 0x040fe200078e00ff */
[----:B------:R-:W-:Y:S07]  /*8350*/  LOP3.LUT R53, R51, 0xffff0000, RZ, 0xc0, !PT ;  /* 0xffff000033357812 */ /* 0x000fee00078ec0ff */
[----:B------:R-:W-:Y:S01]  /*8360*/  @P1 IADD3 R208, -R211, RZ, RZ ;  /* 0x000000ffd3d01210 */ /* 0x000fe20007ffe1ff */
[----:B------:R-:W-:Y:S03]  /*8370*/  @P1 IMAD.MOV R54, RZ, RZ, -R211 ;  /* 0x000000ffff361224 */ /* 0x000fe600078e0ad3 */
[C---:B------:R-:W-:Y:S02]  /*8380*/  LEA R22, P0, R208.reuse, R214, 0x1 ;  /* 0x000000d6d0167211 */ /* 0x040fe400078008ff */
[----:B------:R-:W-:Y:S02]  /*8390*/  IADD3 R213, P2, R175, R54, RZ ;  /* 0x00000036afd57210 */ /* 0x000fe40007f5e0ff */
[----:B------:R-:W-:Y:S02]  /*83a0*/  LEA.HI.X.SX32 R23, R208, R215, 0x1, P0 ;  /* 0x000000d7d0177211 */ /* 0x000fe400000f0eff */
[C---:B----4-:R-:W-:Y:S02]  /*83b0*/  LEA R214, P0, R213.reuse, R138, 0x1 ;  /* 0x0000008ad5d67211 */ /* 0x050fe400078008ff */
[----:B------:R-:W-:Y:S01]  /*83c0*/  LEA.HI.X.SX32 R54, R54, R157, 0x1, P2 ;  /* 0x0000009d36367211 */ /* 0x000fe200010f0eff */
[----:B------:R-:W2:Y:S03]  /*83d0*/  LD.E.128 R24, [R22.64] ;  /* 0x0000000616187980 */ /* 0x000ea6000c101d00 */
[----:B------:R-:W-:Y:S01]  /*83e0*/  LEA.HI.X R215, R213, R139, R54, 0x1, P0 ;  /* 0x0000008bd5d77211 */ /* 0x000fe200000f0c36 */
[----:B------:R-:W-:Y:S01]  /*83f0*/  IMAD.MOV.U32 R54, RZ, RZ, RZ ;  /* 0x000000ffff367224 */ /* 0x000fe200078e00ff */
[----:B------:R-:W-:Y:S04]  /*8400*/  @P1 IADD3 R54, -R211, RZ, RZ ;  /* 0x000000ffd3361210 */ /* 0x000fe80007ffe1ff */
[----:B------:R-:W-:Y:S01]  /*8410*/  IADD3 R211, P0, R175, R54, RZ ;  /* 0x00000036afd37210 */ /* 0x000fe20007f1e0ff */
[----:B------:R-:W3:Y:S03]  /*8420*/  LD.E.128 R212, [R214.64] ;  /* 0x00000006d6d47980 */ /* 0x000ee6000c101d00 */
[----:B------:R-:W-:Y:S02]  /*8430*/  LEA.HI.X.SX32 R54, R54, R157, 0x1, P0 ;  /* 0x0000009d36367211 */ /* 0x000fe400000f0eff */
[C---:B------:R-:W-:Y:S04]  /*8440*/  LEA R62, P0, R211.reuse, R140, 0x1 ;  /* 0x0000008cd33e7211 */ /* 0x040fe800078008ff */
[----:B------:R-:W-:Y:S05]  /*8450*/  LEA.HI.X R63, R211, R141, R54, 0x1, P0 ;  /* 0x0000008dd33f7211 */ /* 0x000fea00000f0c36 */
[----:B------:R-:W4:Y:S01]  /*8460*/  LD.E.128 R64, [R62.64] ;  /* 0x000000063e407980 */ /* 0x000f22000c101d00 */
[C---:B--2---:R-:W-:Y:S01]  /*8470*/  IMAD.U32 R32, R24.reuse, 0x10000, RZ ;  /* 0x0001000018207824 */ /* 0x044fe200078e00ff */
[----:B------:R-:W-:Y:S01]  /*8480*/  LOP3.LUT R31, R24, 0xffff0000, RZ, 0xc0, !PT ;  /* 0xffff0000181f7812 */ /* 0x000fe200078ec0ff */
[C---:B------:R-:W-:Y:S01]  /*8490*/  IMAD.U32 R28, R26.reuse, 0x10000, RZ ;  /* 0x000100001a1c7824 */ /* 0x040fe200078e00ff */
[----:B------:R-:W-:Y:S01]  /*84a0*/  SHF.L.U32 R29, R25, 0x10, RZ ;  /* 0x00000010191d7819 */ /* 0x000fe200000006ff */
[----:B------:R-:W-:Y:S01]  /*84b0*/  IMAD.U32 R22, R27, 0x10000, RZ ;  /* 0x000100001b167824 */ /* 0x000fe200078e00ff */
[----:B------:R-:W-:Y:S02]  /*84c0*/  LOP3.LUT R30, R25, 0xffff0000, RZ, 0xc0, !PT ;  /* 0xffff0000191e7812 */ /* 0x000fe400078ec0ff */
[----:B------:R-:W-:Y:S02]  /*84d0*/  LOP3.LUT R24, R26, 0xffff0000, RZ, 0xc0, !PT ;  /* 0xffff00001a187812 */ /* 0x000fe400078ec0ff */
[----:B------:R-:W-:Y:S01]  /*84e0*/  LOP3.LUT R26, R27, 0xffff0000, RZ, 0xc0, !PT ;  /* 0xffff00001b1a7812 */ /* 0x000fe200078ec0ff */
[C---:B---3--:R-:W-:Y:S01]  /*84f0*/  IMAD.U32 R34, R213.reuse, 0x10000, RZ ;  /* 0x00010000d5227824 */ /* 0x048fe200078e00ff */
[----:B------:R-:W-:Y:S01]  /*8500*/  SHF.L.U32 R37, R212, 0x10, RZ ;  /* 0x00000010d4257819 */ /* 0x000fe200000006ff */
[----:B------:R-:W-:Y:S01]  /*8510*/  IMAD.U32 R33, R214, 0x10000, RZ ;  /* 0x00010000d6217824 */ /* 0x000fe200078e00ff */
[----:B------:R-:W-:Y:S01]  /*8520*/  LOP3.LUT R36, R212, 0xffff0000, RZ, 0xc0, !PT ;  /* 0xffff0000d4247812 */ /* 0x000fe200078ec0ff */
[----:B------:R-:W-:Y:S01]  /*8530*/  @!P1 FADD.FTZ R34, -R34, -RZ ;  /* 0x800000ff22229221 */ /* 0x000fe20000010100 */
[----:B------:R-:W-:Y:S01]  /*8540*/  LOP3.LUT R35, R213, 0xffff0000, RZ, 0xc0, !PT ;  /* 0xffff0000d5237812 */ /* 0x000fe200078ec0ff */
[----:B------:R-:W-:Y:S01]  /*8550*/  @!P1 FADD.FTZ R37, -R37, -RZ ;  /* 0x800000ff25259221 */ /* 0x000fe20000010100 */
[----:B------:R-:W-:Y:S01]  /*8560*/  LOP3.LUT R27, R214, 0xffff0000, RZ, 0xc0, !PT ;  /* 0xffff0000d61b7812 */ /* 0x000fe200078ec0ff */
[----:B------:R-:W-:Y:S01]  /*8570*/  @!P1 FADD.FTZ R36, -R36, -RZ ;  /* 0x800000ff24249221 */ /* 0x000fe20000010100 */
[C---:B------:R-:W-:Y:S01]  /*8580*/  SHF.L.U32 R25, R215.reuse, 0x10, RZ ;  /* 0x00000010d7197819 */ /* 0x040fe200000006ff */
[----:B------:R-:W-:Y:S01]  /*8590*/  FMUL.FTZ R0, R32, R37 ;  /* 0x0000002520007220 */ /* 0x000fe20000410000 */
[----:B------:R-:W-:Y:S01]  /*85a0*/  LOP3.LUT R23, R215, 0xffff0000, RZ, 0xc0, !PT ;  /* 0xffff0000d7177812 */ /* 0x000fe200078ec0ff */
[----:B------:R-:W-:Y:S02]  /*85b0*/  @!P1 FADD.FTZ R35, -R35, -RZ ;  /* 0x800000ff23239221 */ /* 0x000fe40000010100 */
[C---:B----4-:R-:W-:Y:S01]  /*85c0*/  IMAD.U32 R38, R64.reuse, 0x10000, RZ ;  /* 0x0001000040267824 */ /* 0x050fe200078e00ff */
[----:B------:R-:W-:Y:S01]  /*85d0*/  LOP3.LUT R40, R64, 0xffff0000, RZ, 0xc0, !PT ;  /* 0xffff000040287812 */ /* 0x000fe200078ec0ff */
[----:B------:R-:W-:Y:S01]  /*85e0*/  FMUL.FTZ R2, R31, R36 ;  /* 0x000000241f027220 */ /* 0x000fe20000410000 */
[----:B------:R-:W-:Y:S01]  /*85f0*/  SHF.L.U32 R43, R65, 0x10, RZ ;  /* 0x00000010412b7819 */ /* 0x000fe200000006ff */
[----:B------:R-:W-:Y:S01]  /*8600*/  FMUL.FTZ R3, R29, R34 ;  /* 0x000000221d037220 */ /* 0x000fe20000410000 */
[----:B------:R-:W-:Y:S01]  /*8610*/  LOP3.LUT R44, R65, 0xffff0000, RZ, 0xc0, !PT ;  /* 0xffff0000412c7812 */ /* 0x000fe200078ec0ff */
[----:B------:R-:W-:Y:S01]  /*8620*/  @!P1 FADD.FTZ R33, -R33, -RZ ;  /* 0x800000ff21219221 */ /* 0x000fe20000010100 */
[----:B------:R-:W-:Y:S01]  /*8630*/  LOP3.LUT R48, R66, 0xffff0000, RZ, 0xc0, !PT ;  /* 0xffff000042307812 */ /* 0x000fe200078ec0ff */
[----:B------:R-:W-:Y:S01]  /*8640*/  FFMA.FTZ R0, R39, R38, R0 ;  /* 0x0000002627007223 */ /* 0x000fe20000010000 */
[C---:B------:R-:W-:Y:S01]  /*8650*/  SHF.L.U32 R51, R67.reuse, 0x10, RZ ;  /* 0x0000001043337819 */ /* 0x040fe200000006ff */
[----:B------:R-:W-:Y:S01]  /*8660*/  FMUL.FTZ R4, R30, R35 ;  /* 0x000000231e047220 */ /* 0x000fe20000410000 */
[----:B------:R-:W-:Y:S01]  /*8670*/  LOP3.LUT R52, R67, 0xffff0000, RZ, 0xc0, !PT ;  /* 0xffff000043347812 */ /* 0x000fe200078ec0ff */
[----:B------:R-:W-:Y:S02]  /*8680*/  @!P1 FADD.FTZ R27, -R27, -RZ ;  /* 0x800000ff1b1b9221 */ /* 0x000fe40000010100 */
[----:B------:R-:W-:Y:S02]  /*8690*/  FFMA.FTZ R2, R41, R40, R2 ;  /* 0x0000002829027223 */ /* 0x000fe40000010002 */
[----:B------:R-:W-:Y:S02]  /*86a0*/  @!P1 FADD.FTZ R25, -R25, -RZ ;  /* 0x800000ff19199221 */ /* 0x000fe40000010100 */
[----:B------:R-:W-:Y:S02]  /*86b0*/  FMUL.FTZ R5, R28, R33 ;  /* 0x000000211c057220 */ /* 0x000fe40000410000 */
[----:B------:R-:W-:Y:S02]  /*86c0*/  IMAD.U32 R47, R66, 0x10000, RZ ;  /* 0x00010000422f7824 */ /* 0x000fe400078e00ff */
[----:B------:R-:W-:Y:S02]  /*86d0*/  FFMA.FTZ R3, R42, R43, R3 ;  /* 0x0000002b2a037223 */ /* 0x000fe40000010003 */
[----:B------:R-:W-:Y:S02]  /*86e0*/  @!P1 FADD.FTZ R23, -R23, -RZ ;  /* 0x800000ff17179221 */ /* 0x000fe40000010100 */
[----:B------:R-:W-:Y:S02]  /*86f0*/  FMUL.FTZ R6, R24, R27 ;  /* 0x0000001b18067220 */ /* 0x000fe40000410000 */
[----:B------:R-:W-:Y:S02]  /*8700*/  FFMA.FTZ R4, R45, R44, R4 ;  /* 0x0000002c2d047223 */ /* 0x000fe40000010004 */
[----:B------:R-:W-:Y:S02]  /*8710*/  FMUL.FTZ R7, R22, R25 ;  /* 0x0000001916077220 */ /* 0x000fe40000410000 */
[----:B------:R-:W-:Y:S02]  /*8720*/  FFMA.FTZ R5, R46, R47, R5 ;  /* 0x0000002f2e057223 */ /* 0x000fe40000010005 */
[----:B------:R-:W-:Y:S02]  /*8730*/  FMUL.FTZ R8, R26, R23 ;  /* 0x000000171a087220 */ /* 0x000fe40000410000 */
[----:B------:R-:W-:Y:S01]  /*8740*/  FFMA.FTZ R6, R49, R48, R6 ;  /* 0x0000003031067223 */ /* 0x000fe20000010006 */
[----:B------:R-:W-:Y:S01]  /*8750*/  F2FP.BF16.PACK_AB R48, R2, R0 ;  /* 0x000000000230723e */ /* 0x000fe200000010ff */
[----:B------:R-:W-:Y:S01]  /*8760*/  FFMA.FTZ R7, R50, R51, R7 ;  /* 0x0000003332077223 */ /* 0x000fe20000010007 */
[----:B------:R-:W-:Y:S01]  /*8770*/  F2FP.BF16.PACK_AB R49, R4, R3 ;  /* 0x000000030431723e */ /* 0x000fe200000010ff */
[----:B------:R-:W-:Y:S01]  /*8780*/  FFMA.FTZ R8, R53, R52, R8 ;  /* 0x0000003435087223 */ /* 0x000fe20000010008 */
[----:B------:R-:W-:Y:S04]  /*8790*/  F2FP.BF16.PACK_AB R50, R6, R5 ;  /* 0x000000050632723e */ /* 0x000fe800000010ff */
[----:B------:R-:W-:Y:S02]  /*87a0*/  F2FP.BF16.PACK_AB R51, R8, R7 ;  /* 0x000000070833723e */ /* 0x000fe400000010ff */
.L_x_881:
[----:B------:R-:W-:Y:S05]  /*87b0*/  BSYNC B0 ;  /* 0x0000000000007941 */ /* 0x000fea0003800000 */
.L_x_880:
[C---:B------:R-:W-:Y:S04]  /*87c0*/  LEA R2, P0, R236.reuse, R142, 0x1 ;  /* 0x0000008eec027211 */ /* 0x040fe800078008ff */
[----:B------:R-:W-:Y:S05]  /*87d0*/  LEA.HI.X R3, R236, R143, R237, 0x1, P0 ;  /* 0x0000008fec037211 */ /* 0x000fea00000f0ced */
[----:B-----5:R1:W-:Y:S04]  /*87e0*/  ST.E.128 [R2.64], R48 ;  /* 0x0000003002007985 */ /* 0x0203e8000c101d06 */
.L_x_879:
[----:B------:R-:W-:Y:S05]  /*87f0*/  BSYNC B1 ;  /* 0x0000000000017941 */ /* 0x000fea0003800000 */
.L_x_878:
[----:B------:R-:W-:Y:S01]  /*8800*/  ISETP.GE.AND P0, PT, R11, R176, PT ;  /* 0x000000b00b00720c */ /* 0x000fe20003f06270 */
[----:B------:R-:W-:Y:S01]  /*8810*/  @!UPT UIADD3 URZ, URZ, URZ, URZ ;  /* 0x0000003f3f3ff290 */ /* 0x000fe2000fffe03f */
[----:B------:R-:W-:Y:S11]  /*8820*/  BSSY B1, `(.L_x_882) ;  /* 0x000005e000017945 */ /* 0x000ff60003800000 */
[----:B------:R-:W-:-:S05]  /*8830*/  @P0 BRA `(.L_x_883) ;  /* 0x000005c000000947 */ /* 0x000fca0003800000 */
[C---:B------:R-:W-:Y:S01]  /*8840*/  LEA R212, P0, R109.reuse, R136, 0x1 ;  /* 0x000000886dd47211 */ /* 0x040fe200078008ff */
[----:B------:R-:W-:Y:S03]  /*8850*/  BSSY B0, `(.L_x_884) ;  /* 0x0000057000007945 */ /* 0x000fe60003800000 */
[----:B------:R-:W-:Y:S02]  /*8860*/  LEA.HI.X R213, R109, R137, R110, 0x1, P0 ;  /* 0x000000896dd57211 */ /* 0x000fe400000f0c6e */
[----:B------:R-:W-:Y:S03]  /*8870*/  ISETP.GE.AND P0, PT, R11, R17, PT ;  /* 0x000000110b00720c */ /* 0x000fe60003f06270 */
[----:B-1----:R1:W5:Y:S10]  /*8880*/  LD.E.128 R48, [R212.64] ;  /* 0x00000006d4307980 */ /* 0x002374000c101d00 */
        /* <DEDUP_REMOVED lines=16> */
[----:B------:R-:W-:Y:S02]  /*8990*/  LEA R22, P0, R210, R212, 0x1 ;  /* 0x000000d4d2167211 */ /* 0x000fe400078008ff */
[----:B------:R-:W-:Y:S02]  /*89a0*/  IADD3 R211, P2, R168, R208, RZ ;  /* 0x000000d0a8d37210 */ /* 0x000fe40007f5e0ff */
[----:B------:R-:W-:Y:S02]  /*89b0*/  LEA.HI.X.SX32 R23, R210, R213, 0x1, P0 ;  /* 0x000000d5d2177211 */ /* 0x000fe400000f0eff */
[C---:B-1----:R-:W-:Y:S02]  /*89c0*/  LEA R212, P0, R211.reuse, R138, 0x1 ;  /* 0x0000008ad3d47211 */ /* 0x042fe400078008ff */
[----:B------:R-:W-:Y:S01]  /*89d0*/  LEA.HI.X.SX32 R208, R208, R155, 0x1, P2 ;  /* 0x0000009bd0d07211 */ /* 0x000fe200010f0eff */
[----:B------:R-:W2:Y:S03]  /*89e0*/  LD.E.128 R24, [R22.64] ;  /* 0x0000000616187980 */ /* 0x000ea6000c101d00 */
[----:B------:R-:W-:Y:S01]  /*89f0*/  LEA.HI.X R213, R211, R139, R208, 0x1, P0 ;  /* 0x0000008bd3d57211 */ /* 0x000fe200000f0cd0 */
[----:B------:R-:W-:Y:S01]  /*8a00*/  IMAD.MOV.U32 R208, RZ, RZ, RZ ;  /* 0x000000ffffd07224 */ /* 0x000fe200078e00ff */
[----:B------:R-:W-:Y:S04]  /*8a10*/  @P1 IADD3 R208, -R54, RZ, RZ ;  /* 0x000000ff36d01210 */ /* 0x000fe80007ffe1ff */
[----:B------:R-:W-:Y:S01]  /*8a20*/  IADD3 R211, P0, R168, R208, RZ ;  /* 0x000000d0a8d37210 */ /* 0x000fe20007f1e0ff */
[----:B----4-:R-:W3:Y:S03]  /*8a30*/  LD.E.128 R212, [R212.64] ;  /* 0x00000006d4d47980 */ /* 0x010ee6000c101d00 */
        /* <DEDUP_REMOVED lines=56> */
.L_x_885:
[----:B------:R-:W-:Y:S05]  /*8dc0*/  BSYNC B0 ;  /* 0x0000000000007941 */ /* 0x000fea0003800000 */
.L_x_884:
[C---:B------:R-:W-:Y:S04]  /*8dd0*/  LEA R2, P0, R103.reuse, R142, 0x1 ;  /* 0x0000008e67027211 */ /* 0x040fe800078008ff */
[----:B------:R-:W-:Y:S05]  /*8de0*/  LEA.HI.X R3, R103, R143, R102, 0x1, P0 ;  /* 0x0000008f67037211 */ /* 0x000fea00000f0c66 */
[----:B-----5:R1:W-:Y:S04]  /*8df0*/  ST.E.128 [R2.64], R48 ;  /* 0x0000003002007985 */ /* 0x0203e8000c101d06 */
.L_x_883:
[----:B------:R-:W-:Y:S05]  /*8e00*/  BSYNC B1 ;  /* 0x0000000000017941 */ /* 0x000fea0003800000 */
.L_x_882:
[----:B------:R-:W-:Y:S01]  /*8e10*/  ISETP.GE.AND P0, PT, R10, R176, PT ;  /* 0x000000b00a00720c */ /* 0x000fe20003f06270 */
[----:B------:R-:W-:Y:S01]  /*8e20*/  @!UPT UIADD3 URZ, URZ, URZ, URZ ;  /* 0x0000003f3f3ff290 */ /* 0x000fe2000fffe03f */
[----:B------:R-:W-:Y:S11]  /*8e30*/  BSSY B1, `(.L_x_886) ;  /* 0x000005e000017945 */ /* 0x000ff60003800000 */
[----:B------:R-:W-:-:S05]  /*8e40*/  @P0 BRA `(.L_x_887) ;  /* 0x000005c000000947 */ /* 0x000fca0003800000 */
[C---:B----4-:R-:W-:Y:S01]  /*8e50*/  LEA R214, P0, R113.reuse, R136, 0x1 ;  /* 0x0000008871d67211 */ /* 0x050fe200078008ff */
        /* <DEDUP_REMOVED lines=87> */
.L_x_889:
[----:B------:R-:W-:Y:S05]  /*93d0*/  BSYNC B0 ;  /* 0x0000000000007941 */ /* 0x000fea0003800000 */
.L_x_888:
[C---:B------:R-:W-:Y:S04]  /*93e0*/  LEA R2, P0, R99.reuse, R142, 0x1 ;  /* 0x0000008e63027211 */ /* 0x040fe800078008ff */
[----:B------:R-:W-:Y:S05]  /*93f0*/  LEA.HI.X R3, R99, R143, R98, 0x1, P0 ;  /* 0x0000008f63037211 */ /* 0x000fea00000f0c62 */
[----:B-----5:R4:W-:Y:S04]  /*9400*/  ST.E.128 [R2.64], R48 ;  /* 0x0000003002007985 */ /* 0x0209e8000c101d06 */
.L_x_887:
[----:B------:R-:W-:Y:S05]  /*9410*/  BSYNC B1 ;  /* 0x0000000000017941 */ /* 0x000fea0003800000 */
.L_x_886:
[----:B------:R-:W-:Y:S11]  /*9420*/  ISETP.GE.AND P0, PT, R9, R176, PT ;  /* 0x000000b00900720c */ /* 0x000ff60003f06270 */
[----:B------:R-:W-:Y:S02]  /*9430*/  @!UPT UIADD3 URZ, URZ, URZ, URZ ;  /* 0x0000003f3f3ff290 */ /* 0x000fe4000fffe03f */
[----:B------:R-:W-:-:S05]  /*9440*/  @P0 BRA `(.L_x_877) ;  /* 0x000005c000000947 */ /* 0x000fca0003800000 */
[C---:B-1----:R-:W-:Y:S01]  /*9450*/  LEA R212, P0, R121.reuse, R136, 0x1 ;  /* 0x0000008879d47211 */ /* 0x042fe200078008ff */
[----:B------:R-:W-:Y:S03]  /*9460*/  BSSY B0, `(.L_x_890) ;  /* 0x0000057000007945 */ /* 0x000fe60003800000 */
[----:B------:R-:W-:Y:S02]  /*9470*/  LEA.HI.X R213, R121, R137, R122, 0x1, P0 ;  /* 0x0000008979d57211 */ /* 0x000fe400000f0c7a */
[----:B------:R-:W-:Y:S03]  /*9480*/  ISETP.GE.AND P0, PT, R9, R17, PT ;  /* 0x000000110900720c */ /* 0x000fe60003f06270 */
[----:B----4-:R1:W5:Y:S10]  /*9490*/  LD.E.128 R48, [R212.64] ;  /* 0x00000006d4307980 */ /* 0x010374000c101d00 */
        /* <DEDUP_REMOVED lines=83> */
.L_x_891:
[----:B------:R-:W-:Y:S05]  /*99d0*/  BSYNC B0 ;  /* 0x0000000000007941 */ /* 0x000fea0003800000 */
.L_x_890:
[C---:B------:R-:W-:Y:S04]  /*99e0*/  LEA R2, P0, R93.reuse, R142, 0x1 ;  /* 0x0000008e5d027211 */ /* 0x040fe800078008ff */
[----:B------:R-:W-:Y:S05]  /*99f0*/  LEA.HI.X R3, R93, R143, R92, 0x1, P0 ;  /* 0x0000008f5d037211 */ /* 0x000fea00000f0c5c */
[----:B-----5:R4:W-:Y:S04]  /*9a00*/  ST.E.128 [R2.64], R48 ;  /* 0x0000003002007985 */ /* 0x0209e8000c101d06 */
.L_x_877:
[----:B------:R-:W-:Y:S05]  /*9a10*/  BSYNC B2 ;  /* 0x0000000000027941 */ /* 0x000fea0003800000 */
.L_x_876:
        /* <DEDUP_REMOVED lines=9> */
[C---:B-1--4-:R-:W-:Y:S01]  /*9ab0*/  LEA R214, P0, R118.reuse, R136, 0x1 ;  /* 0x0000008876d67211 */ /* 0x052fe200078008ff */
        /* <DEDUP_REMOVED lines=87> */
.L_x_897:
[----:B------:R-:W-:Y:S05]  /*a030*/  BSYNC B0 ;  /* 0x0000000000007941 */ /* 0x000fea0003800000 */
.L_x_896:
[C---:B------:R-:W-:Y:S04]  /*a040*/  LEA R2, P0, R104.reuse, R142, 0x1 ;  /* 0x0000008e68027211 */ /* 0x040fe800078008ff */
[----:B------:R-:W-:Y:S05]  /*a050*/  LEA.HI.X R3, R104, R143, R105, 0x1, P0 ;  /* 0x0000008f68037211 */ /* 0x000fea00000f0c69 */
[----:B-----5:R4:W-:Y:S04]  /*a060*/  ST.E.128 [R2.64], R48 ;  /* 0x0000003002007985 */ /* 0x0209e8000c101d06 */
.L_x_895:
[----:B------:R-:W-:Y:S05]  /*a070*/  BSYNC B1 ;  /* 0x0000000000017941 */ /* 0x000fea0003800000 */
.L_x_894:
[----:B------:R-:W-:Y:S01]  /*a080*/  ISETP.GE.AND P0, PT, R11, R176, PT ;  /* 0x000000b00b00720c */ /* 0x000fe20003f06270 */
        /* <DEDUP_REMOVED lines=12> */
[----:B------:R-:W-:Y:S01]  /*a150*/  IMAD.MOV.U32 R217, RZ, RZ, RZ ;  /* 0x000000ffffd97224 */ /* 0x000fe200078e00ff */
[----:B------:R-:W-:Y:S01]  /*a160*/  SHF.R.S32.HI R54, RZ, 0x1, R54 ;  /* 0x00000001ff367819 */ /* 0x000fe20000011436 */
[----:B------:R-:W-:Y:S01]  /*a170*/  IMAD.U32 R39, R48, 0x10000, RZ ;  /* 0x0001000030277824 */ /* 0x000fe200078e00ff */
[C---:B--23--:R-:W-:Y:S01]  /*a180*/  LOP3.LUT R45, R49.reuse, 0xffff0000, RZ, 0xc0, !PT ;  /* 0xffff0000312d7812 */ /* 0x04cfe200078ec0ff */
[----:B------:R-:W-:Y:S01]  /*a190*/  IMAD.U32 R42, R49, 0x10000, RZ ;  /* 0x00010000312a7824 */ /* 0x000fe200078e00ff */
[----:B------:R-:W-:Y:S01]  /*a1a0*/  ISETP.GE.AND P1, PT, R11, R54, PT ;  /* 0x000000360b00720c */ /* 0x000fe20003f26270 */
[--C-:B------:R-:W-:Y:S01]  /*a1b0*/  IMAD.MOV.U32 R208, RZ, RZ, R54.reuse ;  /* 0x000000ffffd07224 */ /* 0x100fe200078e0036 */
[C---:B------:R-:W-:Y:S02]  /*a1c0*/  SHF.L.U32 R46, R50.reuse, 0x10, RZ ;  /* 0x00000010322e7819 */ /* 0x040fe400000006ff */
[----:B------:R-:W-:Y:S01]  /*a1d0*/  LOP3.LUT R49, R50, 0xffff0000, RZ, 0xc0, !PT ;  /* 0xffff000032317812 */ /* 0x000fe200078ec0ff */
[C---:B------:R-:W-:Y:S01]  /*a1e0*/  IMAD.U32 R50, R51.reuse, 0x10000, RZ ;  /* 0x0001000033327824 */ /* 0x040fe200078e00ff */
[----:B------:R-:W-:Y:S07]  /*a1f0*/  LOP3.LUT R53, R51, 0xffff0000, RZ, 0xc0, !PT ;  /* 0xffff000033357812 */ /* 0x000fee00078ec0ff */
[C---:B------:R-:W-:Y:S01]  /*a200*/  @P1 IADD3 R208, -R54.reuse, RZ, RZ ;  /* 0x000000ff36d01210 */ /* 0x040fe20007ffe1ff */
[----:B------:R-:W-:Y:S01]  /*a210*/  @P1 IMAD.MOV R213, RZ, RZ, -R54 ;  /* 0x000000ffffd51224 */ /* 0x000fe200078e0a36 */
[----:B------:R-:W-:Y:S02]  /*a220*/  @P1 IADD3 R217, -R54, RZ, RZ ;  /* 0x000000ff36d91210 */ /* 0x000fe40007ffe1ff */
[----:B------:R-:W-:Y:S02]  /*a230*/  LEA R22, P0, R208, R214, 0x1 ;  /* 0x000000d6d0167211 */ /* 0x000fe400078008ff */
[----:B------:R-:W-:Y:S02]  /*a240*/  IADD3 R211, P2, R164, R213, RZ ;  /* 0x000000d5a4d37210 */ /* 0x000fe40007f5e0ff */
[----:B------:R-:W-:Y:S02]  /*a250*/  LEA.HI.X.SX32 R23, R208, R215, 0x1, P0 ;  /* 0x000000d7d0177211 */ /* 0x000fe400000f0eff */
[----:B------:R-:W-:Y:S02]  /*a260*/  LEA.HI.X.SX32 R208, R213, R152, 0x1, P2 ;  /* 0x00000098d5d07211 */ /* 0x000fe400010f0eff */
[C---:B-1----:R-:W-:Y:S01]  /*a270*/  LEA R214, P0, R211.reuse, R138, 0x1 ;  /* 0x0000008ad3d67211 */ /* 0x042fe200078008ff */
[----:B------:R-:W2:Y:S03]  /*a280*/  LD.E.128 R24, [R22.64] ;  /* 0x0000000616187980 */ /* 0x000ea6000c101d00 */
[----:B------:R-:W-:Y:S02]  /*a290*/  LEA.HI.X R215, R211, R139, R208, 0x1, P0 ;  /* 0x0000008bd3d77211 */ /* 0x000fe400000f0cd0 */
[----:B------:R-:W-:Y:S04]  /*a2a0*/  IADD3 R211, P0, R164, R217, RZ ;  /* 0x000000d9a4d37210 */ /* 0x000fe80007f1e0ff */
[----:B------:R-:W3:Y:S01]  /*a2b0*/  LD.E.128 R212, [R214.64] ;  /* 0x00000006d6d47980 */ /* 0x000ee2000c101d00 */
        /* <DEDUP_REMOVED lines=20> */
[----:B------:R-:W-:Y:S01]  /*a400*/  LOP3.LUT R27, R214, 0xffff0000, RZ, 0xc0, !PT ;  /* 0xffff0000d61b7812 */ /* 0x000fe200078ec0ff */
[----:B------:R-:W-:Y:S01]  /*a410*/  FMUL.FTZ R0, R32, R37 ;  /* 0x0000002520007220 */ /* 0x000fe20000410000 */
[----:B------:R-:W-:Y:S01]  /*a420*/  SHF.L.U32 R25, R215, 0x10, RZ ;  /* 0x00000010d7197819 */ /* 0x000fe200000006ff */
[C---:B----4-:R-:W-:Y:S01]  /*a430*/  IMAD.U32 R38, R64.reuse, 0x10000, RZ ;  /* 0x0001000040267824 */ /* 0x050fe200078e00ff */
[----:B------:R-:W-:Y:S01]  /*a440*/  LOP3.LUT R40, R64, 0xffff0000, RZ, 0xc0, !PT ;  /* 0xffff000040287812 */ /* 0x000fe200078ec0ff */
[----:B------:R-:W-:Y:S01]  /*a450*/  @!P1 FADD.FTZ R35, -R35, -RZ ;  /* 0x800000ff23239221 */ /* 0x000fe20000010100 */
[----:B------:R-:W-:Y:S01]  /*a460*/  SHF.L.U32 R43, R65, 0x10, RZ ;  /* 0x00000010412b7819 */ /* 0x000fe200000006ff */
[----:B------:R-:W-:Y:S01]  /*a470*/  FMUL.FTZ R2, R31, R36 ;  /* 0x000000241f027220 */ /* 0x000fe20000410000 */
[----:B------:R-:W-:Y:S01]  /*a480*/  LOP3.LUT R23, R215, 0xffff0000, RZ, 0xc0, !PT ;  /* 0xffff0000d7177812 */ /* 0x000fe200078ec0ff */
        /* <DEDUP_REMOVED lines=27> */
.L_x_901:
[----:B------:R-:W-:Y:S05]  /*a640*/  BSYNC B0 ;  /* 0x0000000000007941 */ /* 0x000fea0003800000 */
.L_x_900:
[C---:B------:R-:W-:Y:S04]  /*a650*/  LEA R2, P0, R101.reuse, R142, 0x1 ;  /* 0x0000008e65027211 */ /* 0x040fe800078008ff */
[----:B------:R-:W-:Y:S05]  /*a660*/  LEA.HI.X R3, R101, R143, R100, 0x1, P0 ;  /* 0x0000008f65037211 */ /* 0x000fea00000f0c64 */
[----:B-----5:R4:W-:Y:S04]  /*a670*/  ST.E.128 [R2.64], R48 ;  /* 0x0000003002007985 */ /* 0x0209e8000c101d06 */
.L_x_899:
[----:B------:R-:W-:Y:S05]  /*a680*/  BSYNC B1 ;  /* 0x0000000000017941 */ /* 0x000fea0003800000 */
.L_x_898:
        /* <DEDUP_REMOVED lines=8> */
[----:B-1--4-:R1:W5:Y:S10]  /*a710*/  LD.E.128 R48, [R216.64] ;  /* 0x00000006d8307980 */ /* 0x012374000c101d00 */
        /* <DEDUP_REMOVED lines=18> */
[----:B------:R-:W-:Y:S01]  /*a840*/  LEA.HI.X.SX32 R23, R54, R217, 0x1, P0 ;  /* 0x000000d936177211 */ /* 0x000fe200000f0eff */
[----:B-1----:R-:W-:Y:S01]  /*a850*/  IMAD.MOV.U32 R217, RZ, RZ, RZ ;  /* 0x000000ffffd97224 */ /* 0x002fe200078e00ff */
[----:B------:R-:W-:Y:S02]  /*a860*/  LEA.HI.X.SX32 R54, R215, R150, 0x1, P2 ;  /* 0x00000096d7367211 */ /* 0x000fe400010f0eff */
[----:B------:R-:W-:Y:S01]  /*a870*/  LEA R218, P0, R213, R138, 0x1 ;  /* 0x0000008ad5da7211 */ /* 0x000fe200078008ff */
[----:B------:R-:W2:Y:S01]  /*a880*/  LD.E.128 R24, [R22.64] ;  /* 0x0000000616187980 */ /* 0x000ea2000c101d00 */
[----:B------:R-:W-:Y:S02]  /*a890*/  @P1 IADD3 R217, -R211, RZ, RZ ;  /* 0x000000ffd3d91210 */ /* 0x000fe40007ffe1ff */
[----:B------:R-:W-:Y:S02]  /*a8a0*/  LEA.HI.X R219, R213, R139, R54, 0x1, P0 ;  /* 0x0000008bd5db7211 */ /* 0x000fe400000f0c36 */
[----:B------:R-:W-:Y:S03]  /*a8b0*/  IADD3 R211, P0, R162, R217, RZ ;  /* 0x000000d9a2d37210 */ /* 0x000fe60007f1e0ff */
        /* <DEDUP_REMOVED lines=57> */
.L_x_905:
[----:B------:R-:W-:Y:S05]  /*ac50*/  BSYNC B0 ;  /* 0x0000000000007941 */ /* 0x000fea0003800000 */
.L_x_904:
[C---:B------:R-:W-:Y:S04]  /*ac60*/  LEA R2, P0, R97.reuse, R142, 0x1 ;  /* 0x0000008e61027211 */ /* 0x040fe800078008ff */
[----:B------:R-:W-:Y:S05]  /*ac70*/  LEA.HI.X R3, R97, R143, R96, 0x1, P0 ;  /* 0x0000008f61037211 */ /* 0x000fea00000f0c60 */
[----:B-----5:R4:W-:Y:S04]  /*ac80*/  ST.E.128 [R2.64], R48 ;  /* 0x0000003002007985 */ /* 0x0209e8000c101d06 */
.L_x_903:
[----:B------:R-:W-:Y:S05]  /*ac90*/  BSYNC B1 ;  /* 0x0000000000017941 */ /* 0x000fea0003800000 */
.L_x_902:
[----:B------:R-:W-:Y:S11]  /*aca0*/  ISETP.GE.AND P0, PT, R9, R176, PT ;  /* 0x000000b00900720c */ /* 0x000ff60003f06270 */
[----:B------:R-:W-:Y:S02]  /*acb0*/  @!UPT UIADD3 URZ, URZ, URZ, URZ ;  /* 0x0000003f3f3ff290 */ /* 0x000fe4000fffe03f */
        /* <DEDUP_REMOVED lines=89> */
.L_x_907:
[----:B------:R-:W-:Y:S05]  /*b250*/  BSYNC B0 ;  /* 0x0000000000007941 */ /* 0x000fea0003800000 */
.L_x_906:
[C---:B------:R-:W-:Y:S04]  /*b260*/  LEA R2, P0, R91.reuse, R142, 0x1 ;  /* 0x0000008e5b027211 */ /* 0x040fe800078008ff */
[----:B------:R-:W-:Y:S05]  /*b270*/  LEA.HI.X R3, R91, R143, R90, 0x1, P0 ;  /* 0x0000008f5b037211 */ /* 0x000fea00000f0c5a */
[----:B-----5:R4:W-:Y:S04]  /*b280*/  ST.E.128 [R2.64], R48 ;  /* 0x0000003002007985 */ /* 0x0209e8000c101d06 */
.L_x_893:
[----:B------:R-:W-:Y:S05]  /*b290*/  BSYNC B2 ;  /* 0x0000000000027941 */ /* 0x000fea0003800000 */
.L_x_892:
        /* <DEDUP_REMOVED lines=9> */
[----:B------:R-:W-:Y:S01]  /*b330*/  IMAD.WIDE.U32 R210, R206, 0x60, R136 ;  /* 0x00000060ced27825 */ /* 0x000fe200078e0088 */
[----:B------:R-:W-:Y:S01]  /*b340*/  ISETP.GE.AND P0, PT, R14, R17, PT ;  /* 0x000000110e00720c */ /* 0x000fe20003f06270 */
[----:B------:R-:W-:Y:S02]  /*b350*/  BSSY B0, `(.L_x_912) ;  /* 0x0000057000007945 */ /* 0x000fe40003800000 */
[----:B------:R-:W-:Y:S05]  /*b360*/  IMAD R0, R207, 0x60, RZ ;  /* 0x00000060cf007824 */ /* 0x000fea00078e02ff */
[----:B------:R-:W-:Y:S05]  /*b370*/  IADD3 R211, R211, R0, RZ ;  /* 0x00000000d3d37210 */ /* 0x000fea0007ffe0ff */
[----:B-1--4-:R1:W5:Y:S01]  /*b380*/  LD.E.128 R48, [R210.64] ;  /* 0x00000006d2307980 */ /* 0x012362000c101d00 */
        /* <DEDUP_REMOVED lines=83> */
.L_x_913:
[----:B------:R-:W-:Y:S05]  /*b8c0*/  BSYNC B0 ;  /* 0x0000000000007941 */ /* 0x000fea0003800000 */
.L_x_912:
[----:B------:R-:W-:Y:S02]  /*b8d0*/  IMAD R0, R69, 0x60, RZ ;  /* 0x0000006045007824 */ /* 0x000fe400078e02ff */
[----:B------:R-:W-:Y:S05]  /*b8e0*/  IMAD.WIDE.U32 R2, R68, 0x60, R142 ;  /* 0x0000006044027825 */ /* 0x000fea00078e008e */
[----:B------:R-:W-:Y:S05]  /*b8f0*/  IADD3 R3, R3, R0, RZ ;  /* 0x0000000003037210 */ /* 0x000fea0007ffe0ff */
[----:B-----5:R4:W-:Y:S02]  /*b900*/  ST.E.128 [R2.64], R48 ;  /* 0x0000003002007985 */ /* 0x0209e4000c101d06 */
.L_x_911:
[----:B------:R-:W-:Y:S05]  /*b910*/  BSYNC B1 ;  /* 0x0000000000017941 */ /* 0x000fea0003800000 */
.L_x_910:
[----:B------:R-:W-:Y:S01]  /*b920*/  ISETP.GE.AND P0, PT, R11, R176, PT ;  /* 0x000000b00b00720c */ /* 0x000fe20003f06270 */
[----:B------:R-:W-:Y:S01]  /*b930*/  @!UPT UIADD3 URZ, URZ, URZ, URZ ;  /* 0x0000003f3f3ff290 */ /* 0x000fe2000fffe03f */
[----:B------:R-:W-:Y:S11]  /*b940*/  BSSY B1, `(.L_x_914) ;  /* 0x000005e000017945 */ /* 0x000ff60003800000 */
        /* <DEDUP_REMOVED lines=89> */
.L_x_917:
[----:B------:R-:W-:Y:S05]  /*bee0*/  BSYNC B0 ;  /* 0x0000000000007941 */ /* 0x000fea0003800000 */
.L_x_916:
[C---:B------:R-:W-:Y:S04]  /*bef0*/  LEA R2, P0, R95.reuse, R142, 0x1 ;  /* 0x0000008e5f027211 */ /* 0x040fe800078008ff */
[----:B------:R-:W-:Y:S05]  /*bf00*/  LEA.HI.X R3, R95, R143, R94, 0x1, P0 ;  /* 0x0000008f5f037211 */ /* 0x000fea00000f0c5e */
[----:B-----5:R4:W-:Y:S04]  /*bf10*/  ST.E.128 [R2.64], R48 ;  /* 0x0000003002007985 */ /* 0x0209e8000c101d06 */
.L_x_915:
[----:B------:R-:W-:Y:S05]  /*bf20*/  BSYNC B1 ;  /* 0x0000000000017941 */ /* 0x000fea0003800000 */
.L_x_914:
        /* <DEDUP_REMOVED lines=92> */
.L_x_921:
[----:B------:R-:W-:Y:S05]  /*c4f0*/  BSYNC B0 ;  /* 0x0000000000007941 */ /* 0x000fea0003800000 */
.L_x_920:
[C---:B------:R-:W-:Y:S04]  /*c500*/  LEA R2, P0, R89.reuse, R142, 0x1 ;  /* 0x0000008e59027211 */ /* 0x040fe800078008ff */
[----:B------:R-:W-:Y:S05]  /*c510*/  LEA.HI.X R3, R89, R143, R88, 0x1, P0 ;  /* 0x0000008f59037211 */ /* 0x000fea00000f0c58 */
[----:B-----5:R4:W-:Y:S04]  /*c520*/  ST.E.128 [R2.64], R48 ;  /* 0x0000003002007985 */ /* 0x0209e8000c101d06 */
.L_x_919:
[----:B------:R-:W-:Y:S05]  /*c530*/  BSYNC B1 ;  /* 0x0000000000017941 */ /* 0x000fea0003800000 */
.L_x_918:
        /* <DEDUP_REMOVED lines=15> */
[----:B------:R-:W-:Y:S01]  /*c630*/  LOP3.LUT R33, R24, 0xffff0000, RZ, 0xc0, !PT ;  /* 0xffff000018217812 */ /* 0x000fe200078ec0ff */
[----:B------:R-:W-:Y:S01]  /*c640*/  IMAD.U32 R28, R25, 0x10000, RZ ;  /* 0x00010000191c7824 */ /* 0x000fe200078e00ff */
[----:B------:R-:W-:Y:S01]  /*c650*/  ISETP.GE.AND P1, PT, R9, R0, PT ;  /* 0x000000000900720c */ /* 0x000fe20003f26270 */
[--C-:B------:R-:W-:Y:S01]  /*c660*/  IMAD.MOV.U32 R4, RZ, RZ, R0.reuse ;  /* 0x000000ffff047224 */ /* 0x100fe200078e0000 */
[----:B------:R-:W-:Y:S02]  /*c670*/  LOP3.LUT R35, R25, 0xffff0000, RZ, 0xc0, !PT ;  /* 0xffff000019237812 */ /* 0x000fe400078ec0ff */
[C---:B------:R-:W-:Y:S02]  /*c680*/  SHF.L.U32 R30, R26.reuse, 0x10, RZ ;  /* 0x000000101a1e7819 */ /* 0x040fe400000006ff */
[----:B------:R-:W-:Y:S07]  /*c690*/  LOP3.LUT R37, R26, 0xffff0000, RZ, 0xc0, !PT ;  /* 0xffff00001a257812 */ /* 0x000fee00078ec0ff */
[C---:B------:R-:W-:Y:S01]  /*c6a0*/  @P1 IADD3 R4, -R0.reuse, RZ, RZ ;  /* 0x000000ff00041210 */ /* 0x040fe20007ffe1ff */
[----:B------:R-:W-:Y:S01]  /*c6b0*/  @P1 IMAD.MOV R5, RZ, RZ, -R0 ;  /* 0x000000ffff051224 */ /* 0x000fe200078e0a00 */
[----:B------:R-:W-:Y:S02]  /*c6c0*/  @P1 IADD3 R31, -R0, RZ, RZ ;  /* 0x000000ff001f1210 */ /* 0x000fe40007ffe1ff */
[----:B-1----:R-:W-:Y:S02]  /*c6d0*/  LEA R2, P0, R4, R2, 0x1 ;  /* 0x0000000204027211 */ /* 0x002fe400078008ff */
[----:B------:R-:W-:Y:S02]  /*c6e0*/  IADD3 R23, P2, R158, R5, RZ ;  /* 0x000000059e177210 */ /* 0x000fe40007f5e0ff */
[----:B------:R-:W-:Y:S02]  /*c6f0*/  LEA.HI.X.SX32 R3, R4, R3, 0x1, P0 ;  /* 0x0000000304037211 */ /* 0x000fe400000f0eff */
[----:B------:R-:W-:Y:S02]  /*c700*/  LEA.HI.X.SX32 R8, R5, R146, 0x1, P2 ;  /* 0x0000009205087211 */ /* 0x000fe400010f0eff */
[C---:B--23--:R-:W-:Y:S01]  /*c710*/  LEA R44, P0, R23.reuse, R138, 0x1 ;  /* 0x0000008a172c7211 */ /* 0x04cfe200078008ff */
[----:B------:R-:W2:Y:S03]  /*c720*/  LD.E.128 R4, [R2.64] ;  /* 0x0000000602047980 */ /* 0x000ea6000c101d00 */
[----:B------:R-:W-:Y:S02]  /*c730*/  LEA.HI.X R45, R23, R139, R8, 0x1, P0 ;  /* 0x0000008b172d7211 */ /* 0x000fe400000f0c08 */
[----:B------:R-:W-:Y:S04]  /*c740*/  IADD3 R29, P0, R158, R31, RZ ;  /* 0x0000001f9e1d7210 */ /* 0x000fe80007f1e0ff */
[----:B------:R-:W3:Y:S01]  /*c750*/  LD.E.128 R44, [R44.64] ;  /* 0x000000062c2c7980 */ /* 0x000ee2000c101d00 */
[----:B------:R-:W-:Y:S01]  /*c760*/  LEA.HI.X.SX32 R0, R31, R146, 0x1, P0 ;  /* 0x000000921f007211 */ /* 0x000fe200000f0eff */
[----:B------:R-:W-:Y:S01]  /*c770*/  IMAD.U32 R31, R24, 0x10000, RZ ;  /* 0x00010000181f7824 */ /* 0x000fe200078e00ff */
[C---:B------:R-:W-:Y:S04]  /*c780*/  LEA R22, P0, R29.reuse, R140, 0x1 ;  /* 0x0000008c1d167211 */ /* 0x040fe800078008ff */
[----:B------:R-:W-:Y:S05]  /*c790*/  LEA.HI.X R23, R29, R141, R0, 0x1, P0 ;  /* 0x0000008d1d177211 */ /* 0x000fea00000f0c00 */
[----:B------:R1:W4:Y:S01]  /*c7a0*/  LD.E.128 R40, [R22.64] ;  /* 0x0000000616287980 */ /* 0x000322000c101d00 */
[C---:B--2---:R-:W-:Y:S01]  /*c7b0*/  IMAD.U32 R8, R7.reuse, 0x10000, RZ ;  /* 0x0001000007087824 */ /* 0x044fe200078e00ff */
[----:B-1----:R-:W-:Y:S01]  /*c7c0*/  LOP3.LUT R22, R7, 0xffff0000, RZ, 0xc0, !PT ;  /* 0xffff000007167812 */ /* 0x002fe200078ec0ff */
[C---:B------:R-:W-:Y:S01]  /*c7d0*/  IMAD.U32 R0, R4.reuse, 0x10000, RZ ;  /* 0x0001000004007824 */ /* 0x040fe200078e00ff */
[----:B------:R-:W-:Y:S02]  /*c7e0*/  LOP3.LUT R2, R4, 0xffff0000, RZ, 0xc0, !PT ;  /* 0xffff000004027812 */ /* 0x000fe400078ec0ff */
[C---:B------:R-:W-:Y:S02]  /*c7f0*/  SHF.L.U32 R3, R5.reuse, 0x10, RZ ;  /* 0x0000001005037819 */ /* 0x040fe400000006ff */
[----:B------:R-:W-:Y:S01]  /*c800*/  LOP3.LUT R4, R5, 0xffff0000, RZ, 0xc0, !PT ;  /* 0xffff000005047812 */ /* 0x000fe200078ec0ff */
[----:B------:R-:W-:Y:S01]  /*c810*/  IMAD.U32 R5, R6, 0x10000, RZ ;  /* 0x0001000006057824 */ /* 0x000fe200078e00ff */
[----:B---3--:R-:W-:Y:S01]  /*c820*/  SHF.L.U32 R29, R44, 0x10, RZ ;  /* 0x000000102c1d7819 */ /* 0x008fe200000006ff */
[C---:B------:R-:W-:Y:S01]  /*c830*/  IMAD.U32 R24, R46.reuse, 0x10000, RZ ;  /* 0x000100002e187824 */ /* 0x040fe200078e00ff */
        /* <DEDUP_REMOVED lines=12> */
[C---:B----4-:R-:W-:Y:S01]  /*c900*/  LOP3.LUT R34, R43.reuse, 0xffff0000, RZ, 0xc0, !PT ;  /* 0xffff00002b227812 */ /* 0x050fe200078ec0ff */
[----:B------:R-:W-:Y:S02]  /*c910*/  @!P1 FADD.FTZ R24, -R24, -RZ ;  /* 0x800000ff18189221 */ /* 0x000fe40000010100 */
[----:B------:R-:W-:Y:S02]  /*c920*/  @!P1 FADD.FTZ R26, -R26, -RZ ;  /* 0x800000ff1a1a9221 */ /* 0x000fe40000010100 */
[----:B------:R-:W-:Y:S01]  /*c930*/  FMUL.FTZ R0, R0, R29 ;  /* 0x0000001d00007220 */ /* 0x000fe20000410000 */
[----:B------:R-:W-:Y:S01]  /*c940*/  SHF.L.U32 R29, R43, 0x10, RZ ;  /* 0x000000102b1d7819 */ /* 0x000fe200000006ff */
[----:B------:R-:W-:Y:S02]  /*c950*/  FMUL.FTZ R7, R8, R7 ;  /* 0x0000000708077220 */ /* 0x000fe40000410000 */
[----:B------:R-:W-:Y:S02]  /*c960*/  FMUL.FTZ R8, R22, R17 ;  /* 0x0000001116087220 */ /* 0x000fe40000410000 */
[----:B------:R-:W-:Y:S02]  /*c970*/  IMAD.U32 R22, R40, 0x10000, RZ ;  /* 0x0001000028167824 */ /* 0x000fe400078e00ff */
[----:B------:R-:W-:Y:S02]  /*c980*/  @!P1 FADD.FTZ R25, -R25, -RZ ;  /* 0x800000ff19199221 */ /* 0x000fe40000010100 */
[----:B------:R-:W-:Y:S01]  /*c990*/  FMUL.FTZ R6, R6, R23 ;  /* 0x0000001706067220 */ /* 0x000fe20000410000 */
[----:B------:R-:W-:Y:S01]  /*c9a0*/  LOP3.LUT R23, R40, 0xffff0000, RZ, 0xc0, !PT ;  /* 0xffff000028177812 */ /* 0x000fe200078ec0ff */
[----:B------:R-:W-:Y:S01]  /*c9b0*/  FMUL.FTZ R2, R2, R27 ;  /* 0x0000001b02027220 */ /* 0x000fe20000410000 */
[----:B------:R-:W-:Y:S01]  /*c9c0*/  LOP3.LUT R27, R42, 0xffff0000, RZ, 0xc0, !PT ;  /* 0xffff00002a1b7812 */ /* 0x000fe200078ec0ff */
[----:B------:R-:W-:Y:S01]  /*c9d0*/  FMUL.FTZ R5, R5, R24 ;  /* 0x0000001805057220 */ /* 0x000fe20000410000 */
[----:B------:R-:W-:Y:S01]  /*c9e0*/  SHF.L.U32 R24, R41, 0x10, RZ ;  /* 0x0000001029187819 */ /* 0x000fe200000006ff */
[----:B------:R-:W-:Y:S02]  /*c9f0*/  FMUL.FTZ R3, R3, R26 ;  /* 0x0000001a03037220 */ /* 0x000fe40000410000 */
[----:B------:R-:W-:Y:S02]  /*ca00*/  FFMA.FTZ R0, R31, R22, R0 ;  /* 0x000000161f007223 */ /* 0x000fe40000010000 */
[----:B------:R-:W-:Y:S01]  /*ca10*/  FMUL.FTZ R4, R4, R25 ;  /* 0x0000001904047220 */ /* 0x000fe20000410000 */
[----:B------:R-:W-:Y:S01]  /*ca20*/  LOP3.LUT R25, R41, 0xffff0000, RZ, 0xc0, !PT ;  /* 0xffff000029197812 */ /* 0x000fe200078ec0ff */
[----:B------:R-:W-:Y:S02]  /*ca30*/  FFMA.FTZ R2, R33, R23, R2 ;  /* 0x0000001721027223 */ /* 0x000fe40000010002 */
[----:B------:R-:W-:Y:S02]  /*ca40*/  IMAD.U32 R26, R42, 0x10000, RZ ;  /* 0x000100002a1a7824 */ /* 0x000fe400078e00ff */
[----:B------:R-:W-:Y:S01]  /*ca50*/  FFMA.FTZ R3, R28, R24, R3 ;  /* 0x000000181c037223 */ /* 0x000fe20000010003 */
[----:B------:R-:W-:Y:S01]  /*ca60*/  F2FP.BF16.PACK_AB R24, R2, R0 ;  /* 0x000000000218723e */ /* 0x000fe200000010ff */
[----:B------:R-:W-:Y:S02]  /*ca70*/  FFMA.FTZ R4, R35, R25, R4 ;  /* 0x0000001923047223 */ /* 0x000fe40000010004 */
[----:B------:R-:W-:Y:S02]  /*ca80*/  FFMA.FTZ R5, R30, R26, R5 ;  /* 0x0000001a1e057223 */ /* 0x000fe40000010005 */
[----:B------:R-:W-:Y:S01]  /*ca90*/  FFMA.FTZ R6, R37, R27, R6 ;  /* 0x0000001b25067223 */ /* 0x000fe20000010006 */
[----:B------:R-:W-:Y:S01]  /*caa0*/  F2FP.BF16.PACK_AB R25, R4, R3 ;  /* 0x000000030419723e */ /* 0x000fe200000010ff */
[----:B------:R-:W-:Y:S02]  /*cab0*/  FFMA.FTZ R7, R32, R29, R7 ;  /* 0x0000001d20077223 */ /* 0x000fe40000010007 */
[----:B------:R-:W-:Y:S01]  /*cac0*/  FFMA.FTZ R8, R39, R34, R8 ;  /* 0x0000002227087223 */ /* 0x000fe20000010008 */
[----:B------:R-:W-:Y:S04]  /*cad0*/  F2FP.BF16.PACK_AB R26, R6, R5 ;  /* 0x00000005061a723e */ /* 0x000fe800000010ff */
[----:B------:R-:W-:Y:S02]  /*cae0*/  F2FP.BF16.PACK_AB R27, R8, R7 ;  /* 0x00000007081b723e */ /* 0x000fe400000010ff */
.L_x_923:
[----:B------:R-:W-:Y:S05]  /*caf0*/  BSYNC B0 ;  /* 0x0000000000007941 */ /* 0x000fea0003800000 */
.L_x_922:
[C---:B-1----:R-:W-:Y:S04]  /*cb00*/  LEA R2, P0, R87.reuse, R142, 0x1 ;  /* 0x0000008e57027211 */ /* 0x042fe800078008ff */
[----:B------:R-:W-:Y:S05]  /*cb10*/  LEA.HI.X R3, R87, R143, R86, 0x1, P0 ;  /* 0x0000008f57037211 */ /* 0x000fea00000f0c56 */
[----:B-----5:R1:W-:Y:S04]  /*cb20*/  ST.E.128 [R2.64], R24 ;  /* 0x0000001802007985 */ /* 0x0203e8000c101d06 */
.L_x_909:
[----:B------:R-:W-:Y:S05]  /*cb30*/  BSYNC B2 ;  /* 0x0000000000027941 */ /* 0x000fea0003800000 */
.L_x_908:
[----:B-1--4-:R-:W4:Y:S02]  /*cb40*/  LD.E R3, [R20.64+0xd0] ;  /* 0x0000d00614037980 */ /* 0x012f24000c101900 */
[----:B----4-:R-:W-:Y:S05]  /*cb50*/  IMAD.U32 R3, R3, -0x20, RZ ;  /* 0xffffffe003037824 */ /* 0x010fea00078e00ff */
[C---:B------:R-:W-:Y:S02]  /*cb60*/  LEA R140, P1, R3.reuse, R140, 0x1 ;  /* 0x0000008c038c7211 */ /* 0x040fe400078208ff */
[C---:B------:R-:W-:Y:S02]  /*cb70*/  LEA R138, P0, R3.reuse, R138, 0x1 ;  /* 0x0000008a038a7211 */ /* 0x040fe400078008ff */
[C---:B------:R-:W-:Y:S02]  /*cb80*/  LEA.HI.X.SX32 R141, R3.reuse, R141, 0x1, P1 ;  /* 0x0000008d038d7211 */ /* 0x040fe400008f0eff */
[----:B------:R-:W-:Y:S01]  /*cb90*/  LEA.HI.X.SX32 R139, R3, R139, 0x1, P0 ;  /* 0x0000008b038b7211 */ /* 0x000fe200000f0eff */
[----:B------:R-:W-:-:S05]  /*cba0*/  BRA `(.L_x_859) ;  /* 0x0000076000007947 */ /* 0x000fca0003800000 */
.L_x_825:
[----:B------:R-:W-:Y:S01]  /*cbb0*/  BSSY B0, `(.L_x_924) ;  /* 0x000000e000007945 */ /* 0x000fe20003800000 */
[----:B------:R-:W-:-:S05]  /*cbc0*/  @!P2 BRA `(.L_x_925) ;  /* 0x000000c00000a947 */ /* 0x000fca0003800000 */
        /* <DEDUP_REMOVED lines=8> */
[----:B------:R-:W3:Y:S04]  /*cc50*/  @P1 LD.E.128 R24, [R136.64+0x100] ;  /* 0x0001000688181980 */ /* 0x000ee8000c101d00 */
[----:B---3--:R2:W-:Y:S04]  /*cc60*/  @P1 ST.E.128 [R142.64+0x100], R24 ;  /* 0x000100188e001985 */ /* 0x0085e8000c101d06 */
[----:B-1----:R-:W3:Y:S04]  /*cc70*/  @P0 LD.E.128 R4, [R136.64+0x180] ;  /* 0x0001800688040980 */ /* 0x002ee8000c101d00 */
[----:B---3--:R2:W-:Y:S02]  /*cc80*/  @P0 ST.E.128 [R142.64+0x180], R4 ;  /* 0x000180048e000985 */ /* 0x0085e4000c101d06 */
.L_x_925:
[----:B------:R-:W-:Y:S05]  /*cc90*/  BSYNC B0 ;  /* 0x0000000000007941 */ /* 0x000fea0003800000 */
.L_x_924:
[C---:B------:R-:W-:Y:S01]  /*cca0*/  ISETP.GE.AND P0, PT, R82.reuse, R209, PT ;  /* 0x000000d15200720c */ /* 0x040fe20003f06270 */
[----:B------:R-:W-:Y:S03]  /*ccb0*/  BSSY B0, `(.L_x_926) ;  /* 0x0000020000007945 */ /* 0x000fe60003800000 */
[----:B------:R-:W-:Y:S11]  /*ccc0*/  ISETP.GE.AND P0, PT, R82, R177, !P0 ;  /* 0x000000b15200720c */ /* 0x000ff60004706270 */
[----:B------:R-:W-:Y:S02]  /*ccd0*/  @!UPT UIADD3 URZ, URZ, URZ, URZ ;  /* 0x0000003f3f3ff290 */ /* 0x000fe4000fffe03f */
[----:B------:R-:W-:-:S05]  /*cce0*/  @!P0 BRA `(.L_x_927) ;  /* 0x000001c000008947 */ /* 0x000fca0003800000 */
[----:B------:R-:W-:Y:S02]  /*ccf0*/  ISETP.NE.AND P3, PT, R173, RZ, PT ;  /* 0x000000ffad00720c */ /* 0x000fe40003f65270 */
[----:B------:R-:W-:Y:S11]  /*cd00*/  ISETP.NE.AND P2, PT, R172, RZ, PT ;  /* 0x000000ffac00720c */ /* 0x000ff60003f45270 */
[----:B------:R-:W-:Y:S02]  /*cd10*/  @P3 LEA R22, P0, R108, R136, 0x1 ;  /* 0x000000886c163211 */ /* 0x000fe400078008ff */
[----:B------:R-:W-:Y:S02]  /*cd20*/  @P3 LEA R2, P1, R236, R142, 0x1 ;  /* 0x0000008eec023211 */ /* 0x000fe400078208ff */
[----:B------:R-:W-:Y:S02]  /*cd30*/  @P3 LEA.HI.X R23, R108, R137, R107, 0x1, P0 ;  /* 0x000000896c173211 */ /* 0x000fe400000f0c6b */
[C---:B------:R-:W-:Y:S02]  /*cd40*/  @P2 LEA R36, P0, R109.reuse, R136, 0x1 ;  /* 0x000000886d242211 */ /* 0x040fe400078008ff */
[----:B------:R-:W-:Y:S01]  /*cd50*/  @P3 LEA.HI.X R3, R236, R143, R237, 0x1, P1 ;  /* 0x0000008fec033211 */ /* 0x000fe200008f0ced */
[----:B--2---:R-:W2:Y:S01]  /*cd60*/  @P3 LD.E.128 R4, [R22.64] ;  /* 0x0000000616043980 */ /* 0x004ea2000c101d00 */
[----:B------:R-:W-:Y:S02]  /*cd70*/  @P2 LEA.HI.X R37, R109, R137, R110, 0x1, P0 ;  /* 0x000000896d252211 */ /* 0x000fe400000f0c6e */
[C---:B------:R-:W-:Y:S04]  /*cd80*/  @P2 LEA R34, P1, R103.reuse, R142, 0x1 ;  /* 0x0000008e67222211 */ /* 0x040fe800078208ff */
[----:B------:R-:W-:Y:S02]  /*cd90*/  @P2 LEA.HI.X R35, R103, R143, R102, 0x1, P1 ;  /* 0x0000008f67232211 */ /* 0x000fe400008f0c66 */
[----:B------:R-:W-:Y:S01]  /*cda0*/  ISETP.NE.AND P1, PT, R170, RZ, PT ;  /* 0x000000ffaa00720c */ /* 0x000fe20003f25270 */
[----:B--2---:R1:W-:Y:S01]  /*cdb0*/  @P3 ST.E.128 [R2.64], R4 ;  /* 0x0000000402003985 */ /* 0x0043e2000c101d06 */
[----:B------:R-:W-:Y:S03]  /*cdc0*/  ISETP.NE.AND P3, PT, R171, RZ, PT ;  /* 0x000000ffab00720c */ /* 0x000fe60003f65270 */
[----:B------:R2:W3:Y:S10]  /*cdd0*/  @P2 LD.E.128 R28, [R36.64] ;  /* 0x00000006241c2980 */ /* 0x0004f4000c101d00 */
[CC--:B------:R-:W-:Y:S04]  /*cde0*/  @P3 LEA R32, P0, R113.reuse, R136.reuse, 0x1 ;  /* 0x0000008871203211 */ /* 0x0c0fe800078008ff */
[-C--:B------:R-:W-:Y:S02]  /*cdf0*/  @P3 LEA.HI.X R33, R113, R137.reuse, R114, 0x1, P0 ;  /* 0x0000008971213211 */ /* 0x080fe400000f0c72 */
[C---:B-1----:R-:W-:Y:S04]  /*ce00*/  @P1 LEA R2, P0, R121.reuse, R136, 0x1 ;  /* 0x0000008879021211 */ /* 0x042fe800078008ff */
[----:B------:R-:W-:Y:S02]  /*ce10*/  @P1 LEA.HI.X R3, R121, R137, R122, 0x1, P0 ;  /* 0x0000008979031211 */ /* 0x000fe400000f0c7a */
[CC--:B--2---:R-:W-:Y:S04]  /*ce20*/  @P1 LEA R36, P0, R93.reuse, R142.reuse, 0x1 ;  /* 0x0000008e5d241211 */ /* 0x0c4fe800078008ff */
[-C--:B------:R-:W-:Y:S01]  /*ce30*/  @P1 LEA.HI.X R37, R93, R143.reuse, R92, 0x1, P0 ;  /* 0x0000008f5d251211 */ /* 0x080fe200000f0c5c */
[----:B---3--:R1:W-:Y:S01]  /*ce40*/  @P2 ST.E.128 [R34.64], R28 ;  /* 0x0000001c22002985 */ /* 0x0083e2000c101d06 */
[C---:B------:R-:W-:Y:S03]  /*ce50*/  @P3 LEA R22, P2, R99.reuse, R142, 0x1 ;  /* 0x0000008e63163211 */ /* 0x040fe600078408ff */
[----:B------:R-:W2:Y:S01]  /*ce60*/  @P3 LD.E.128 R24, [R32.64] ;  /* 0x0000000620183980 */ /* 0x000ea2000c101d00 */
[----:B------:R-:W-:Y:S05]  /*ce70*/  @P3 LEA.HI.X R23, R99, R143, R98, 0x1, P2 ;  /* 0x0000008f63173211 */ /* 0x000fea00010f0c62 */
[----:B--2---:R1:W-:Y:S04]  /*ce80*/  @P3 ST.E.128 [R22.64], R24 ;  /* 0x0000001816003985 */ /* 0x0043e8000c101d06 */
[----:B------:R-:W2:Y:S04]  /*ce90*/  @P1 LD.E.128 R4, [R2.64] ;  /* 0x0000000602041980 */ /* 0x000ea8000c101d00 */
[----:B--2---:R1:W-:Y:S02]  /*cea0*/  @P1 ST.E.128 [R36.64], R4 ;  /* 0x0000000424001985 */ /* 0x0043e4000c101d06 */
.L_x_927:
[----:B------:R-:W-:Y:S05]  /*ceb0*/  BSYNC B0 ;  /* 0x0000000000007941 */ /* 0x000fea0003800000 */
.L_x_926:
[C---:B------:R-:W-:Y:S01]  /*cec0*/  ISETP.GE.AND P0, PT, R80.reuse, R209, PT ;  /* 0x000000d15000720c */ /* 0x040fe20003f06270 */
[----:B------:R-:W-:Y:S03]  /*ced0*/  BSSY B0, `(.L_x_928) ;  /* 0x0000020000007945 */ /* 0x000fe60003800000 */
[----:B------:R-:W-:Y:S11]  /*cee0*/  ISETP.GE.AND P0, PT, R80, R177, !P0 ;  /* 0x000000b15000720c */ /* 0x000ff60004706270 */
[----:B------:R-:W-:Y:S02]  /*cef0*/  @!UPT UIADD3 URZ, URZ, URZ, URZ ;  /* 0x0000003f3f3ff290 */ /* 0x000fe4000fffe03f */
[----:B------:R-:W-:-:S05]  /*cf00*/  @!P0 BRA `(.L_x_929) ;  /* 0x000001c000008947 */ /* 0x000fca0003800000 */
[----:B------:R-:W-:Y:S02]  /*cf10*/  ISETP.NE.AND P3, PT, R173, RZ, PT ;  /* 0x000000ffad00720c */ /* 0x000fe40003f65270 */
[----:B------:R-:W-:Y:S11]  /*cf20*/  ISETP.NE.AND P2, PT, R172, RZ, PT ;  /* 0x000000ffac00720c */ /* 0x000ff60003f45270 */
[----:B-1----:R-:W-:Y:S02]  /*cf30*/  @P3 LEA R22, P0, R118, R136, 0x1 ;  /* 0x0000008876163211 */ /* 0x002fe400078008ff */
[----:B------:R-:W-:Y:S02]  /*cf40*/  @P3 LEA R2, P1, R104, R142, 0x1 ;  /* 0x0000008e68023211 */ /* 0x000fe400078208ff */
[----:B------:R-:W-:Y:S02]  /*cf50*/  @P3 LEA.HI.X R23, R118, R137, R117, 0x1, P0 ;  /* 0x0000008976173211 */ /* 0x000fe400000f0c75 */
[----:B------:R-:W-:Y:S02]  /*cf60*/  @P2 LEA R36, P0, R112, R136, 0x1 ;  /* 0x0000008870242211 */ /* 0x000fe400078008ff */
        /* <DEDUP_REMOVED lines=22> */
.L_x_929:
[----:B------:R-:W-:Y:S05]  /*d0d0*/  BSYNC B0 ;  /* 0x0000000000007941 */ /* 0x000fea0003800000 */
.L_x_928:
[C---:B------:R-:W-:Y:S04]  /*d0e0*/  ISETP.GE.AND P0, PT, R78.reuse, R209, PT ;  /* 0x000000d14e00720c */ /* 0x040fe80003f06270 */
[----:B------:R-:W-:Y:S11]  /*d0f0*/  ISETP.GE.AND P0, PT, R78, R177, !P0 ;  /* 0x000000b14e00720c */ /* 0x000ff60004706270 */
[----:B------:R-:W-:Y:S02]  /*d100*/  @!UPT UIADD3 URZ, URZ, URZ, URZ ;  /* 0x0000003f3f3ff290 */ /* 0x000fe4000fffe03f */
[----:B------:R-:W-:-:S05]  /*d110*/  @!P0 BRA `(.L_x_859) ;  /* 0x000001f000008947 */ /* 0x000fca0003800000 */
[----:B------:R-:W-:Y:S02]  /*d120*/  ISETP.NE.AND P1, PT, R173, RZ, PT ;  /* 0x000000ffad00720c */ /* 0x000fe40003f25270 */
[----:B------:R-:W-:Y:S02]  /*d130*/  ISETP.NE.AND P2, PT, R172, RZ, PT ;  /* 0x000000ffac00720c */ /* 0x000fe40003f45270 */
[----:B------:R-:W-:Y:S09]  /*d140*/  ISETP.NE.AND P3, PT, R171, RZ, PT ;  /* 0x000000ffab00720c */ /* 0x000ff20003f65270 */
[----:B------:R-:W-:Y:S04]  /*d150*/  @P1 IMAD.WIDE.U32 R2, R206, 0x60, R136 ;  /* 0x00000060ce021825 */ /* 0x000fe800078e0088 */
[----:B------:R-:W-:Y:S02]  /*d160*/  @P1 IMAD R0, R207, 0x60, RZ ;  /* 0x00000060cf001824 */ /* 0x000fe400078e02ff */
[----:B-1----:R-:W-:Y:S04]  /*d170*/  @P1 IMAD.WIDE.U32 R22, R68, 0x60, R142 ;  /* 0x0000006044161825 */ /* 0x002fe800078e008e */
[----:B------:R-:W-:Y:S02]  /*d180*/  @P1 IMAD.IADD R3, R3, 0x1, R0 ;  /* 0x0000000103031824 */ /* 0x000fe400078e0200 */
[----:B------:R-:W-:Y:S03]  /*d190*/  @P1 IMAD R0, R69, 0x60, RZ ;  /* 0x0000006045001824 */ /* 0x000fe600078e02ff */
[----:B--2---:R1:W2:Y:S01]  /*d1a0*/  @P1 LD.E.128 R4, [R2.64] ;  /* 0x0000000602041980 */ /* 0x0042a2000c101d00 */
[----:B------:R-:W-:Y:S01]  /*d1b0*/  @P1 IMAD.IADD R23, R23, 0x1, R0 ;  /* 0x0000000117171824 */ /* 0x000fe200078e0200 */
[CC--:B-1----:R-:W-:Y:S04]  /*d1c0*/  @P2 LEA R2, P0, R120.reuse, R136.reuse, 0x1 ;  /* 0x0000008878022211 */ /* 0x0c2fe800078008ff */
[-C--:B------:R-:W-:Y:S02]  /*d1d0*/  @P2 LEA.HI.X R3, R120, R137.reuse, R119, 0x1, P0 ;  /* 0x0000008978032211 */ /* 0x080fe400000f0c77 */
[C---:B------:R-:W-:Y:S04]  /*d1e0*/  @P3 LEA R34, P0, R126.reuse, R136, 0x1 ;  /* 0x000000887e223211 */ /* 0x040fe800078008ff */
[----:B------:R-:W-:Y:S01]  /*d1f0*/  @P3 LEA.HI.X R35, R126, R137, R125, 0x1, P0 ;  /* 0x000000897e233211 */ /* 0x000fe200000f0c7d */
[----:B--2---:R1:W-:Y:S01]  /*d200*/  @P1 ST.E.128 [R22.64], R4 ;  /* 0x0000000416001985 */ /* 0x0043e2000c101d06 */
[C---:B------:R-:W-:Y:S03]  /*d210*/  @P2 LEA R36, P1, R95.reuse, R142, 0x1 ;  /* 0x0000008e5f242211 */ /* 0x040fe600078208ff */
[----:B------:R2:W3:Y:S01]  /*d220*/  @P2 LD.E.128 R28, [R2.64] ;  /* 0x00000006021c2980 */ /* 0x0004e2000c101d00 */
[----:B------:R-:W-:Y:S02]  /*d230*/  @P2 LEA.HI.X R37, R95, R143, R94, 0x1, P1 ;  /* 0x0000008f5f252211 */ /* 0x000fe400008f0c5e */
[----:B------:R-:W-:Y:S11]  /*d240*/  ISETP.NE.AND P1, PT, R170, RZ, PT ;  /* 0x000000ffaa00720c */ /* 0x000ff60003f25270 */
[----:B------:R-:W-:Y:S02]  /*d250*/  @!UPT UIADD3 URZ, URZ, URZ, URZ ;  /* 0x0000003f3f3ff290 */ /* 0x000fe4000fffe03f */
        /* <DEDUP_REMOVED lines=11> */
.L_x_859:
[----:B------:R-:W-:Y:S05]  /*d310*/  BSYNC B3 ;  /* 0x0000000000037941 */ /* 0x000fea0003800000 */
.L_x_824:
[----:B------:R-:W-:Y:S01]  /*d320*/  ISETP.NE.U32.AND P1, PT, R248, RZ, PT ;  /* 0x000000fff800720c */ /* 0x000fe20003f25070 */
[----:B-1----:R-:W4:Y:S01]  /*d330*/  LD.E R3, [R20.64+0x128] ;  /* 0x0001280614037980 */ /* 0x002f22000c101900 */
[----:B------:R-:W-:Y:S02]  /*d340*/  BSSY B0, `(.L_x_930) ;  /* 0x000005f000007945 */ /* 0x000fe40003800000 */
[----:B------:R-:W-:Y:S01]  /*d350*/  ISETP.NE.AND.EX P1, PT, R249, RZ, PT, P1 ;  /* 0x000000fff900720c */ /* 0x000fe20003f25310 */
[----:B----4-:R-:W-:Y:S05]  /*d360*/  IMAD.U32 R3, R3, -0x40, RZ ;  /* 0xffffffc003037824 */ /* 0x010fea00078e00ff */
[C---:B--2---:R-:W-:Y:S04]  /*d370*/  LEA R136, P0, R3.reuse, R136, 0x1 ;  /* 0x0000008803887211 */ /* 0x044fe800078008ff */
[----:B------:R-:W-:Y:S03]  /*d380*/  LEA.HI.X.SX32 R137, R3, R137, 0x1, P0 ;  /* 0x0000008903897211 */ /* 0x000fe600000f0eff */
[----:B------:R-:W-:-:S05]  /*d390*/  @!P1 BRA `(.L_x_931) ;  /* 0x0000051000009947 */ /* 0x000fca0003800000 */
[----:B------:R-:W-:Y:S04]  /*d3a0*/  IADD3 R3, R12, -0x1, RZ ;  /* 0xffffffff0c037810 */ /* 0x000fe80007ffe0ff */
[----:B------:R-:W-:Y:S11]  /*d3b0*/  ISETP.GT.AND P0, PT, R3, R106, PT ;  /* 0x0000006a0300720c */ /* 0x000ff60003f04270 */
[----:B------:R-:W-:Y:S02]  /*d3c0*/  @!UPT UIADD3 URZ, URZ, URZ, URZ ;  /* 0x0000003f3f3ff290 */ /* 0x000fe4000fffe03f */
[----:B------:R-:W-:-:S05]  /*d3d0*/  @!P0 BRA `(.L_x_932) ;  /* 0x0000055000008947 */ /* 0x000fca0003800000 */
[----:B------:R-:W-:Y:S01]  /*d3e0*/  IMAD.MOV.U32 R22, RZ, RZ, RZ ;  /* 0x000000ffff167224 */ /* 0x000fe200078e00ff */
[----:B------:R-:W2:Y:S01]  /*d3f0*/  LD.E R2, [R20.64+0x170] ;  /* 0x0001700614027980 */ /* 0x000ea2000c101900 */
[----:B------:R-:W-:Y:S03]  /*d400*/  IABS R8, R13 ;  /* 0x0000000d00087213 */ /* 0x000fe60000000000 */
[----:B------:R-:W4:Y:S06]  /*d410*/  LD.E.64 R26, [R20.64+0x40] ;  /* 0x00004006141a7980 */ /* 0x000f2c000c101b00 */
[----:B---3--:R-:W3:Y:S01]  /*d420*/  LD.E.64 R24, [R20.64+0x20] ;  /* 0x0000200614187980 */ /* 0x008ee2000c101b00 */
[-C--:B--2---:R-:W-:Y:S02]  /*d430*/  IABS R3, R2.reuse ;  /* 0x0000000200037213 */ /* 0x084fe40000000000 */
[----:B------:R-:W-:Y:S02]  /*d440*/  IABS R7, R2 ;  /* 0x0000000200077213 */ /* 0x000fe40000000000 */
[----:B------:R-:W1:Y:S03]  /*d450*/  I2F.RP R17, R3 ;  /* 0x0000000300117306 */ /* 0x000e660000209400 */
[----:B------:R-:W-:Y:S07]  /*d460*/  IMAD.MOV R7, RZ, RZ, -R7 ;  /* 0x000000ffff077224 */ /* 0x000fee00078e0a07 */
[----:B-1----:R-:W1:Y:S02]  /*d470*/  MUFU.RCP R0, R17 ;  /* 0x0000001100007308 */ /* 0x002e640000001000 */
[----:B-1----:R-:W-:Y:S02]  /*d480*/  IADD3 R4, R0, 0xffffffe, RZ ;  /* 0x0ffffffe00047810 */ /* 0x002fe40007ffe0ff */
[----:B------:R-:W-:Y:S06]  /*d490*/  IADD3 R0, R16, -0x80, RZ ;  /* 0xffffff8010007810 */ /* 0x000fec0007ffe0ff */
[----:B------:R-:W1:Y:S01]  /*d4a0*/  F2I.FTZ.U32.TRUNC.NTZ R23, R4 ;  /* 0x0000000400177305 */ /* 0x000e62000021f000 */
[----:B------:R-:W2:Y:S01]  /*d4b0*/  LD.E.64 R16, [R20.64+0x38] ;  /* 0x0000380614107980 */ /* 0x000ea2000c101b00 */
[----:B------:R-:W-:Y:S01]  /*d4c0*/  IABS R5, R0 ;  /* 0x0000000000057213 */ /* 0x000fe20000000000 */
[--C-:B-1----:R-:W-:Y:S04]  /*d4d0*/  IMAD.MOV R6, RZ, RZ, -R23.reuse ;  /* 0x000000ffff067224 */ /* 0x102fe800078e0a17 */
[----:B------:R-:W-:Y:S04]  /*d4e0*/  IMAD R6, R6, R3, RZ ;  /* 0x0000000306067224 */ /* 0x000fe800078e02ff */
[----:B------:R-:W-:Y:S02]  /*d4f0*/  IMAD.HI.U32 R6, R23, R6, R22 ;  /* 0x0000000617067227 */ /* 0x000fe400078e0016 */
[----:B------:R-:W2:Y:S04]  /*d500*/  LD.E.64 R22, [R20.64+0x28] ;  /* 0x0000280614167980 */ /* 0x000ea8000c101b00 */
[C---:B------:R-:W-:Y:S04]  /*d510*/  IMAD.HI.U32 R4, R6.reuse, R5, RZ ;  /* 0x0000000506047227 */ /* 0x040fe800078e00ff */
[----:B------:R-:W-:Y:S04]  /*d520*/  IMAD.HI.U32 R6, R6, R8, RZ ;  /* 0x0000000806067227 */ /* 0x000fe800078e00ff */
[-C--:B------:R-:W-:Y:S02]  /*d530*/  IMAD R5, R4, R7.reuse, R5 ;  /* 0x0000000704057224 */ /* 0x080fe400078e0205 */
[----:B------:R-:W-:Y:S03]  /*d540*/  IMAD R8, R6, R7, R8 ;  /* 0x0000000706087224 */ /* 0x000fe600078e0208 */
[C---:B------:R-:W-:Y:S02]  /*d550*/  ISETP.GT.U32.AND P0, PT, R3.reuse, R5, PT ;  /* 0x000000050300720c */ /* 0x040fe40003f04070 */
[----:B------:R-:W-:Y:S11]  /*d560*/  ISETP.GT.U32.AND P3, PT, R3, R8, PT ;  /* 0x000000080300720c */ /* 0x000ff60003f64070 */
[--C-:B------:R-:W-:Y:S01]  /*d570*/  @!P0 IMAD.IADD R5, R5, 0x1, -R3.reuse ;  /* 0x0000000105058824 */ /* 0x100fe200078e0a03 */
[----:B------:R-:W-:Y:S01]  /*d580*/  @!P0 IADD3 R4, R4, 0x1, RZ ;  /* 0x0000000104048810 */ /* 0x000fe20007ffe0ff */
[----:B------:R-:W-:Y:S01]  /*d590*/  @!P3 IMAD.IADD R8, R8, 0x1, -R3 ;  /* 0x000000010808b824 */ /* 0x000fe200078e0a03 */
[----:B------:R-:W-:Y:S02]  /*d5a0*/  @!P3 IADD3 R6, R6, 0x1, RZ ;  /* 0x000000010606b810 */ /* 0x000fe40007ffe0ff */
[-C--:B------:R-:W-:Y:S02]  /*d5b0*/  ISETP.GE.U32.AND P4, PT, R5, R3.reuse, PT ;  /* 0x000000030500720c */ /* 0x080fe40003f86070 */
[----:B------:R-:W-:Y:S02]  /*d5c0*/  ISETP.GE.U32.AND P5, PT, R8, R3, PT ;  /* 0x000000030800720c */ /* 0x000fe40003fa6070 */
[-C--:B------:R-:W-:Y:S02]  /*d5d0*/  LOP3.LUT R5, R13, R2.reuse, RZ, 0x3c, !PT ;  /* 0x000000020d057212 */ /* 0x080fe400078e3cff */
[-C--:B------:R-:W-:Y:S02]  /*d5e0*/  LOP3.LUT R3, R0, R2.reuse, RZ, 0x3c, !PT ;  /* 0x0000000200037212 */ /* 0x080fe400078e3cff */
[----:B------:R-:W-:Y:S02]  /*d5f0*/  ISETP.GE.AND P2, PT, R5, RZ, PT ;  /* 0x000000ff0500720c */ /* 0x000fe40003f46270 */
[----:B------:R-:W-:Y:S02]  /*d600*/  ISETP.GE.AND P1, PT, R3, RZ, PT ;  /* 0x000000ff0300720c */ /* 0x000fe40003f26270 */
[----:B------:R-:W-:Y:S02]  /*d610*/  ISETP.NE.AND P0, PT, R2, RZ, PT ;  /* 0x000000ff0200720c */ /* 0x000fe40003f05270 */
[----:B------:R-:W-:Y:S02]  /*d620*/  @P4 IADD3 R4, R4, 0x1, RZ ;  /* 0x0000000104044810 */ /* 0x000fe40007ffe0ff */
[----:B------:R-:W-:Y:S02]  /*d630*/  @P5 IADD3 R6, R6, 0x1, RZ ;  /* 0x0000000106065810 */ /* 0x000fe40007ffe0ff */
[----:B------:R-:W-:Y:S02]  /*d640*/  LOP3.LUT R3, RZ, R2, RZ, 0x33, !PT ;  /* 0x00000002ff037212 */ /* 0x000fe400078e33ff */
[----:B------:R-:W-:Y:S01]  /*d650*/  IADD3 R0, -R13, R0, RZ ;  /* 0x000000000d007210 */ /* 0x000fe20007ffe1ff */
[----:B------:R-:W-:Y:S02]  /*d660*/  @!P2 IMAD.MOV R6, RZ, RZ, -R6 ;  /* 0x000000ffff06a224 */ /* 0x000fe400078e0a06 */
[----:B------:R-:W-:Y:S05]  /*d670*/  @!P1 IMAD.MOV R4, RZ, RZ, -R4 ;  /* 0x000000ffff049224 */ /* 0x000fea00078e0a04 */
[C---:B------:R-:W-:Y:S02]  /*d680*/  SEL R4, R3.reuse, R4, !P0 ;  /* 0x0000000403047207 */ /* 0x040fe40004000000 */
[----:B------:R-:W-:Y:S02]  /*d690*/  SEL R3, R3, R6, !P0 ;  /* 0x0000000603037207 */ /* 0x000fe40004000000 */
[CC--:B------:R-:W-:Y:S02]  /*d6a0*/  LEA R30, P1, R4.reuse, R248.reuse, 0x2 ;  /* 0x000000f8041e7211 */ /* 0x0c0fe400078210ff */
[C---:B------:R-:W-:Y:S02]  /*d6b0*/  LEA R28, P0, R3.reuse, R248, 0x2 ;  /* 0x000000f8031c7211 */ /* 0x040fe400078010ff */
[-C--:B------:R-:W-:Y:S02]  /*d6c0*/  LEA.HI.X.SX32 R31, R4, R249.reuse, 0x2, P1 ;  /* 0x000000f9041f7211 */ /* 0x080fe400008f16ff */
[C---:B------:R-:W-:Y:S01]  /*d6d0*/  LEA.HI.X.SX32 R29, R3.reuse, R249, 0x2, P0 ;  /* 0x000000f9031d7211 */ /* 0x040fe200000f16ff */
[----:B------:R-:W-:Y:S02]  /*d6e0*/  IMAD.IADD R3, R3, 0x1, -R4 ;  /* 0x0000000103037824 */ /* 0x000fe400078e0a04 */
[----:B------:R-:W2:Y:S02]  /*d6f0*/  LD.E R5, [R30.64] ;  /* 0x000000061e057980 */ /* 0x000ea4000c101900 */
[----:B------:R-:W-:Y:S02]  /*d700*/  IMAD R0, R3, R2, R0 ;  /* 0x0000000203007224 */ /* 0x000fe400078e0200 */
[----:B------:R1:W2:Y:S02]  /*d710*/  LD.E R6, [R28.64] ;  /* 0x000000061c067980 */ /* 0x0002a4000c101900 */
[-C--:B----4-:R-:W-:Y:S01]  /*d720*/  IMAD R4, R27, R0.reuse, RZ ;  /* 0x000000001b047224 */ /* 0x090fe200078e02ff */
[----:B------:R-:W-:Y:S01]  /*d730*/  SHF.R.S32.HI R3, RZ, 0x1f, R0 ;  /* 0x0000001fff037819 */ /* 0x000fe20000011400 */
[C---:B-1----:R-:W-:Y:S04]  /*d740*/  IMAD.WIDE.U32 R28, R26.reuse, R0, RZ ;  /* 0x000000001a1c7225 */ /* 0x042fe800078e00ff */
[----:B--2---:R-:W-:Y:S02]  /*d750*/  IMAD.IADD R6, R5, 0x1, -R6 ;  /* 0x0000000105067824 */ /* 0x004fe400078e0a06 */
[----:B------:R-:W-:Y:S02]  /*d760*/  IMAD R5, R26, R3, R4 ;  /* 0x000000031a057224 */ /* 0x000fe400078e0204 */
[-C--:B---3--:R-:W-:Y:S01]  /*d770*/  IMAD R4, R25, R6.reuse, RZ ;  /* 0x0000000619047224 */ /* 0x088fe200078e02ff */
[----:B------:R-:W-:Y:S01]  /*d780*/  SHF.R.S32.HI R7, RZ, 0x1f, R6 ;  /* 0x0000001fff077819 */ /* 0x000fe20000011406 */
[C---:B------:R-:W-:Y:S04]  /*d790*/  IMAD.WIDE.U32 R26, R24.reuse, R6, RZ ;  /* 0x00000006181a7225 */ /* 0x040fe800078e00ff */
[-C--:B------:R-:W-:Y:S01]  /*d7a0*/  IMAD R4, R24, R7.reuse, R4 ;  /* 0x0000000718047224 */ /* 0x080fe200078e0204 */
[----:B------:R-:W-:Y:S01]  /*d7b0*/  MOV R24, R28 ;  /* 0x0000001c00187202 */ /* 0x000fe20000000f00 */
[----:B------:R-:W-:Y:S02]  /*d7c0*/  IMAD.IADD R25, R29, 0x1, R5 ;  /* 0x000000011d197824 */ /* 0x000fe400078e0205 */
[----:B------:R-:W-:Y:S02]  /*d7d0*/  IMAD.IADD R27, R27, 0x1, R4 ;  /* 0x000000011b1b7824 */ /* 0x000fe400078e0204 */
[----:B------:R-:W-:Y:S04]  /*d7e0*/  IMAD.WIDE.U32 R24, R6, R22, R24 ;  /* 0x0000001606187225 */ /* 0x000fe800078e0018 */
[----:B------:R-:W-:Y:S01]  /*d7f0*/  IMAD R6, R23, R6, RZ ;  /* 0x0000000617067224 */ /* 0x000fe200078e02ff */
[----:B------:R-:W-:Y:S01]  /*d800*/  LEA R144, P1, R24, R144, 0x1 ;  /* 0x0000009018907211 */ /* 0x000fe200078208ff */
[----:B------:R-:W-:Y:S02]  /*d810*/  IMAD R4, R17, R0, RZ ;  /* 0x0000000011047224 */ /* 0x000fe400078e02ff */
[----:B------:R-:W-:Y:S04]  /*d820*/  IMAD.WIDE.U32 R26, R0, R16, R26 ;  /* 0x00000010001a7225 */ /* 0x000fe800078e001a */
[----:B------:R-:W-:Y:S01]  /*d830*/  IMAD R6, R22, R7, R6 ;  /* 0x0000000716067224 */ /* 0x000fe200078e0206 */
[----:B------:R-:W-:Y:S01]  /*d840*/  LEA R142, P0, R26, R142, 0x1 ;  /* 0x0000008e1a8e7211 */ /* 0x000fe200078008ff */
[----:B------:R-:W-:Y:S02]  /*d850*/  IMAD R4, R16, R3, R4 ;  /* 0x0000000310047224 */ /* 0x000fe400078e0204 */
[----:B------:R-:W-:Y:S02]  /*d860*/  IMAD.IADD R6, R25, 0x1, R6 ;  /* 0x0000000119067824 */ /* 0x000fe400078e0206 */
[----:B------:R-:W-:Y:S03]  /*d870*/  IMAD.IADD R4, R27, 0x1, R4 ;  /* 0x000000011b047824 */ /* 0x000fe600078e0204 */
[----:B------:R-:W-:Y:S02]  /*d880*/  LEA.HI.X R145, R24, R145, R6, 0x1, P1 ;  /* 0x0000009118917211 */ /* 0x000fe400008f0c06 */
[----:B------:R-:W-:Y:S01]  /*d890*/  LEA.HI.X R143, R26, R143, R4, 0x1, P0 ;  /* 0x0000008f1a8f7211 */ /* 0x000fe200000f0c04 */
[----:B------:R-:W-:-:S05]  /*d8a0*/  BRA `(.L_x_932) ;  /* 0x0000008000007947 */ /* 0x000fca0003800000 */
.L_x_931:
[----:B------:R-:W2:Y:S04]  /*d8b0*/  LD.E R5, [R20.64+0x40] ;  /* 0x0000400614057980 */ /* 0x000ea8000c101900 */
[----:B------:R-:W4:Y:S02]  /*d8c0*/  LD.E R3, [R20.64+0x38] ;  /* 0x0000380614037980 */ /* 0x000f24000c101900 */
[----:B----4-:R-:W-:Y:S02]  /*d8d0*/  IMAD.U32 R3, R3, -0x40, RZ ;  /* 0xffffffc003037824 */ /* 0x010fe400078e00ff */
[----:B--2---:R-:W-:Y:S03]  /*d8e0*/  IMAD.U32 R5, R5, -0x40, RZ ;  /* 0xffffffc005057824 */ /* 0x004fe600078e00ff */
[----:B---3--:R-:W-:Y:S02]  /*d8f0*/  LEA R142, P0, R3, R142, 0x1 ;  /* 0x0000008e038e7211 */ /* 0x008fe400078008ff */
[----:B------:R-:W-:Y:S02]  /*d900*/  LEA R144, P1, R5, R144, 0x1 ;  /* 0x0000009005907211 */ /* 0x000fe400078208ff */
[----:B------:R-:W-:Y:S02]  /*d910*/  LEA.HI.X.SX32 R143, R3, R143, 0x1, P0 ;  /* 0x0000008f038f7211 */ /* 0x000fe400000f0eff */
[----:B------:R-:W-:Y:S04]  /*d920*/  LEA.HI.X.SX32 R145, R5, R145, 0x1, P1 ;  /* 0x0000009105917211 */ /* 0x000fe800008f0eff */
.L_x_932:
[----:B------:R-:W-:Y:S05]  /*d930*/  BSYNC B0 ;  /* 0x0000000000007941 */ /* 0x000fea0003800000 */
.L_x_930:
[----:B------:R-:W-:Y:S04]  /*d940*/  IADD3 R12, R12, -0x1, RZ ;  /* 0xffffffff0c0c7810 */ /* 0x000fe80007ffe0ff */
[----:B------:R-:W-:Y:S11]  /*d950*/  ISETP.GT.AND P0, PT, R12, R106, PT ;  /* 0x0000006a0c00720c */ /* 0x000ff60003f04270 */
[----:B------:R-:W-:Y:S02]  /*d960*/  @!UPT UIADD3 URZ, URZ, URZ, URZ ;  /* 0x0000003f3f3ff290 */ /* 0x000fe4000fffe03f */
[----:B------:R-:W-:-:S05]  /*d970*/  @P0 BRA `(.L_x_933) ;  /* 0xffff53b000000947 */ /* 0x000fca000383ffff */
.L_x_815:
[----:B------:R-:W-:Y:S01]  /*d980*/  WARPSYNC 0xffffffff ;  /* 0xffffffff00007948 */ /* 0x000fe20003800000 */
[----:B------:R-:W-:Y:S06]  /*d990*/  BAR.SYNC.DEFER_BLOCKING 0x0 ;  /* 0x0000000000007b1d */ /* 0x000fec0000010000 */
[----:B------:R-:W2:Y:S01]  /*d9a0*/  LD.E R0, [R20.64+0xd0] ;  /* 0x0000d00614007980 */ /* 0x000ea2000c101900 */
[----:B------:R-:W-:Y:S01]  /*d9b0*/  BSSY B3, `(.L_x_934) ;  /* 0x00009a3000037945 */ /* 0x000fe20003800000 */
[----:B------:R-:W-:Y:S01]  /*d9c0*/  IMAD.SHL.U32 R245, R174, 0x2, RZ ;  /* 0x00000002aef57824 */ /* 0x000fe200078e00ff */
[C---:B------:R-:W-:Y:S01]  /*d9d0*/  SHF.L.U64.HI R17, R198.reuse, 0x4, R199 ;  /* 0x00000004c6117819 */ /* 0x040fe200000102c7 */
[----:B------:R-:W-:Y:S01]  /*d9e0*/  IMAD.SHL.U32 R7, R198, 0x10, RZ ;  /* 0x00000010c6077824 */ /* 0x000fe200078e00ff */
[----:B--2---:R-:W-:-:S13]  /*d9f0*/  ISETP.NE.AND P0, PT, R0, RZ, PT ;  /* 0x000000ff0000720c */ /* 0x004fda0003f05270 */
[----:B------:R-:W-:Y:S05]  /*da00*/  @!P0 BRA `(.L_x_935) ;  /* 0x0000908000008947 */ /* 0x000fea0003800000 */
[----:B------:R-:W2:Y:S01]  /*da10*/  LD.E.64 R2, [R20.64+0xf0] ;  /* 0x0000f00614027980 */ /* 0x000ea2000c101b00 */
[----:B------:R-:W-:-:S03]  /*da20*/  IMAD.MOV.U32 R13, RZ, RZ, RZ ;  /* 0x000000ffff0d7224 */ /* 0x000fc600078e00ff */
[----:B------:R1:W5:Y:S04]  /*da30*/  LD.E R6, [R20.64+0xc0] ;  /* 0x0000c00614067980 */ /* 0x000368000c101900 */
[----:B------:R1:W5:Y:S04]  /*da40*/  LD.E.64 R40, [R20.64+0x148] ;  /* 0x0001480614287980 */ /* 0x000368000c101b00 */
[----:B------:R1:W5:Y:S01]  /*da50*/  LD.E.64 R38, [R20.64+0x150] ;  /* 0x0001500614267980 */ /* 0x000362000c101b00 */
[----:B--2---:R-:W-:-:S04]  /*da60*/  ISETP.NE.U32.AND P1, PT, R2, RZ, PT ;  /* 0x000000ff0200720c */ /* 0x004fc80003f25070 */
[----:B------:R-:W-:-:S13]  /*da70*/  ISETP.NE.AND.EX P1, PT, R3, RZ, PT, P1 ;  /* 0x000000ff0300720c */ /* 0x000fda0003f25310 */
[----:B------:R-:W-:-:S04]  /*da80*/  @P1 LEA R18, P0, R242, R2, 0x2 ;  /* 0x00000002f2121211 */ /* 0x000fc800078010ff */
[----:B------:R-:W-:Y:S02]  /*da90*/  @P1 LEA.HI.X R19, R242, R3, R75, 0x2, P0 ;  /* 0x00000003f2131211 */ /* 0x000fe400000f144b */
[----:B------:R-:W2:Y:S04]  /*daa0*/  LD.E.U8 R3, [R20.64+0x1b3] ;  /* 0x0001b30614037980 */ /* 0x000ea8000c101100 */
[----:B------:R-:W4:Y:S01]  /*dab0*/  @P1 LD.E R13, [R18.64] ;  /* 0x00000006120d1980 */ /* 0x000f22000c101900 */
[----:B------:R-:W-:Y:S02]  /*dac0*/  IADD3 R7, P1, R7, R194, RZ ;  /* 0x000000c207077210 */ /* 0x000fe40007f3e0ff */
[----:B------:R-:W-:Y:S02]  /*dad0*/  LEA.HI R2, R0, R0, RZ, 0x1 ;  /* 0x0000000000027211 */ /* 0x000fe400078f08ff */
[----:B------:R-:W-:Y:S01]  /*dae0*/  LEA R5, P0, R198, R194, 0x5 ;  /* 0x000000c2c6057211 */ /* 0x000fe200078028ff */
[----:B------:R-:W-:Y:S01]  /*daf0*/  IMAD.X R17, R17, 0x1, R197, P1 ;  /* 0x0000000111117824 */ /* 0x000fe200008e06c5 */
[----:B-----5:R-:W-:Y:S01]  /*db00*/  LEA R42, P2, R194, R200, 0x1 ;  /* 0x000000c8c22a7211 */ /* 0x020fe200078408ff */
[----:B------:R-:W-:Y:S01]  /*db10*/  IMAD.MOV.U32 R196, RZ, RZ, R194 ;  /* 0x000000ffffc47224 */ /* 0x000fe200078e00c2 */
[----:B------:R-:W-:-:S02]  /*db20*/  SHF.R.S32.HI R2, RZ, 0x1, R2 ;  /* 0x00000001ff027819 */ /* 0x000fc40000011402 */
[-C--:B------:R-:W-:Y:S02]  /*db30*/  LEA R36, P1, R7, R200.reuse, 0x1 ;  /* 0x000000c807247211 */ /* 0x080fe400078208ff */
[----:B------:R-:W-:Y:S01]  /*db40*/  LEA.HI.X R8, R198, R197, R199, 0x5, P0 ;  /* 0x000000c5c6087211 */ /* 0x000fe200000f2cc7 */
[----:B------:R-:W-:Y:S01]  /*db50*/  IMAD R4, R199, 0x30, RZ ;  /* 0x00000030c7047824 */ /* 0x000fe200078e02ff */
[-CC-:B------:R-:W-:Y:S01]  /*db60*/  LEA.HI.X R43, R194, R201.reuse, R197.reuse, 0x1, P2 ;  /* 0x000000c9c22b7211 */ /* 0x180fe200010f0cc5 */
[----:B------:R-:W-:Y:S01]  /*db70*/  IMAD.WIDE.U32 R196, R198, 0x30, R196 ;  /* 0x00000030c6c47825 */ /* 0x000fe200078e00c4 */
[-C--:B------:R-:W-:Y:S02]  /*db80*/  LEA R22, P0, R5, R200.reuse, 0x1 ;  /* 0x000000c805167211 */ /* 0x080fe400078008ff */
[-C--:B------:R-:W-:Y:S01]  /*db90*/  LEA.HI.X R37, R7, R201.reuse, R17, 0x1, P1 ;  /* 0x000000c907257211 */ /* 0x080fe200008f0c11 */
[----:B------:R-:W-:Y:S01]  /*dba0*/  IMAD.IADD R7, R244, 0x1, -R81 ;  /* 0x00000001f4077824 */ /* 0x000fe200078e0a51 */
[----:B------:R-:W-:Y:S01]  /*dbb0*/  LEA.HI.X R23, R5, R201, R8, 0x1, P0 ;  /* 0x000000c905177211 */ /* 0x000fe200000f0c08 */
[----:B------:R-:W-:Y:S01]  /*dbc0*/  IMAD.IADD R5, R197, 0x1, R4 ;  /* 0x00000001c5057824 */ /* 0x000fe200078e0204 */
[----:B------:R-:W-:-:S02]  /*dbd0*/  LEA R12, P1, R196, R200, 0x1 ;  /* 0x000000c8c40c7211 */ /* 0x000fc400078208ff */
[----:B------:R-:W-:-:S04]  /*dbe0*/  ISETP.GE.AND P0, PT, R190, R7, PT ;  /* 0x00000007be00720c */ /* 0x000fc80003f06270 */
[----:B------:R-:W-:Y:S02]  /*dbf0*/  ISETP.GT.AND P0, PT, R57, -0x8, !P0 ;  /* 0xfffffff83900780c */ /* 0x000fe40004704270 */
[----:B--2---:R-:W-:Y:S01]  /*dc00*/  ISETP.NE.AND P4, PT, R3, RZ, PT ;  /* 0x000000ff0300720c */ /* 0x004fe20003f85270 */
[----:B----4-:R-:W-:-:S04]  /*dc10*/  IMAD.IADD R13, R74, 0x1, R13 ;  /* 0x000000014a0d7824 */ /* 0x010fc800078e020d */
[----:B------:R-:W-:-:S05]  /*dc20*/  IMAD R13, R2, R13, RZ ;  /* 0x0000000d020d7224 */ /* 0x000fca00078e02ff */
[----:B------:R-:W-:Y:S02]  /*dc30*/  SHF.R.S32.HI R17, RZ, 0x1f, R13 ;  /* 0x0000001fff117819 */ /* 0x000fe4000001140d */
[-C--:B------:R-:W-:Y:S02]  /*dc40*/  IADD3 R3, P2, R14, R13.reuse, RZ ;  /* 0x0000000d0e037210 */ /* 0x080fe40007f5e0ff */
[----:B------:R-:W-:Y:S02]  /*dc50*/  IADD3 R8, P3, R76, R13, RZ ;  /* 0x0000000d4c087210 */ /* 0x000fe40007f7e0ff */
[----:B------:R-:W-:Y:S01]  /*dc60*/  LEA.HI.X R13, R196, R201, R5, 0x1, P1 ;  /* 0x000000c9c40d7211 */ /* 0x000fe200008f0c05 */
[----:B------:R-:W-:Y:S01]  /*dc70*/  IMAD.X R4, R15, 0x1, R17, P2 ;  /* 0x000000010f047824 */ /* 0x000fe200010e0611 */
[----:B------:R-:W-:Y:S01]  /*dc80*/  LEA.HI.X.SX32 R19, R76, R17, 0x1, P3 ;  /* 0x000000114c137211 */ /* 0x000fe200018f0eff */
[----:B------:R-:W-:Y:S01]  /*dc90*/  IMAD.MOV.U32 R5, RZ, RZ, R2 ;  /* 0x000000ffff057224 */ /* 0x000fe200078e0002 */
[----:B------:R-:W-:Y:S05]  /*dca0*/  @!P4 BRA `(.L_x_936) ;  /* 0x000032800000c947 */ /* 0x000fea0003800000 */
[C---:B-1----:R-:W-:Y:S01]  /*dcb0*/  IMAD.SHL.U32 R3, R8.reuse, 0x2, RZ ;  /* 0x0000000208037824 */ /* 0x042fe200078e00ff */
[----:B------:R-:W-:Y:S01]  /*dcc0*/  SHF.L.U64.HI R19, R8, 0x1, R19 ;  /* 0x0000000108137819 */ /* 0x000fe20000010213 */
[----:B------:R-:W-:Y:S03]  /*dcd0*/  BSSY B2, `(.L_x_937) ;  /* 0x00000cc000027945 */ /* 0x000fe60003800000 */
[----:B------:R-:W-:-:S02]  /*dce0*/  IADD3 R16, P2, R40, R3, RZ ;  /* 0x0000000328107210 */ /* 0x000fc40007f5e0ff */
[----:B------:R-:W-:-:S03]  /*dcf0*/  IADD3 R18, P1, R38, R3, RZ ;  /* 0x0000000326127210 */ /* 0x000fc60007f3e0ff */
[--C-:B------:R-:W-:Y:S02]  /*dd00*/  IMAD.X R17, R41, 0x1, R19.reuse, P2 ;  /* 0x0000000129117824 */ /* 0x100fe400010e0613 */
[----:B------:R-:W-:Y:S01]  /*dd10*/  IMAD.X R19, R39, 0x1, R19, P1 ;  /* 0x0000000127137824 */ /* 0x000fe200008e0613 */
[----:B------:R-:W-:Y:S05]  /*dd20*/  @!P0 BRA `(.L_x_938) ;  /* 0x00000c6000008947 */ /* 0x000fea0003800000 */
[----:B------:R-:W-:Y:S01]  /*dd30*/  ISETP.GE.AND P0, PT, R14, R6, PT ;  /* 0x000000060e00720c */ /* 0x000fe20003f06270 */
[----:B------:R-:W-:-:S12]  /*dd40*/  BSSY B1, `(.L_x_939) ;  /* 0x0000030000017945 */ /* 0x000fd80003800000 */
[----:B------:R1:W-:Y:S01]  /*dd50*/  @P0 STS.128 [R245], RZ ;  /* 0x000000fff5000388 */ /* 0x0003e20000000c00 */
[----:B------:R-:W-:Y:S05]  /*dd60*/  @P0 BRA `(.L_x_940) ;  /* 0x000002d000000947 */ /* 0x000fea0003800000 */
[----:B------:R2:W5:Y:S01]  /*dd70*/  LD.E.128 R24, [R42.64] ;  /* 0x000000062a187980 */ /* 0x000562000c101d00 */
[----:B------:R-:W-:Y:S01]  /*dd80*/  ISETP.GE.AND P0, PT, R14, R0, PT ;  /* 0x000000000e00720c */ /* 0x000fe20003f06270 */
[----:B------:R-:W-:-:S12]  /*dd90*/  BSSY B0, `(.L_x_941) ;  /* 0x0000029000007945 */ /* 0x000fd80003800000 */
[----:B------:R-:W-:Y:S05]  /*dda0*/  @P0 BRA `(.L_x_942) ;  /* 0x0000027000000947 */ /* 0x000fea0003800000 */
[----:B------:R-:W4:Y:S04]  /*ddb0*/  LD.E.64 R2, [R18.64] ;  /* 0x0000000612027980 */ /* 0x000f28000c101b00 */
[----:B--2---:R-:W2:Y:S01]  /*ddc0*/  LD.E.64 R4, [R16.64] ;  /* 0x0000000610047980 */ /* 0x004ea2000c101b00 */
[C---:B-----5:R-:W-:Y:S01]  /*ddd0*/  SHF.L.U32 R28, R25.reuse, 0x10, RZ ;  /* 0x00000010191c7819 */ /* 0x060fe200000006ff */
[----:B------:R-:W-:Y:S01]  /*dde0*/  IMAD.U32 R32, R26, 0x10000, RZ ;  /* 0x000100001a207824 */ /* 0x000fe200078e00ff */
[----:B------:R-:W-:Y:S02]  /*ddf0*/  LOP3.LUT R8, R25, 0xffff0000, RZ, 0xc0, !PT ;  /* 0xffff000019087812 */ /* 0x000fe400078ec0ff */
[C---:B------:R-:W-:Y:S02]  /*de00*/  SHF.L.U32 R25, R24.reuse, 0x10, RZ ;  /* 0x0000001018197819 */ /* 0x040fe400000006ff */
[----:B------:R-:W-:-:S02]  /*de10*/  LOP3.LUT R34, R24, 0xffff0000, RZ, 0xc0, !PT ;  /* 0xffff000018227812 */ /* 0x000fc400078ec0ff */
[C---:B------:R-:W-:Y:S02]  /*de20*/  LOP3.LUT R33, R27.reuse, 0xffff0000, RZ, 0xc0, !PT ;  /* 0xffff00001b217812 */ /* 0x040fe400078ec0ff */
[----:B------:R-:W-:Y:S02]  /*de30*/  LOP3.LUT R38, R26, 0xffff0000, RZ, 0xc0, !PT ;  /* 0xffff00001a267812 */ /* 0x000fe400078ec0ff */
[----:B------:R-:W-:Y:S02]  /*de40*/  SHF.L.U32 R35, R27, 0x10, RZ ;  /* 0x000000101b237819 */ /* 0x000fe400000006ff */
[C---:B----4-:R-:W-:Y:S01]  /*de50*/  LOP3.LUT R24, R3.reuse, 0xffff0000, RZ, 0xc0, !PT ;  /* 0xffff000003187812 */ /* 0x050fe200078ec0ff */
[----:B------:R-:W-:Y:S01]  /*de60*/  IMAD.U32 R3, R3, 0x10000, RZ ;  /* 0x0001000003037824 */ /* 0x000fe200078e00ff */
[----:B------:R-:W-:Y:S02]  /*de70*/  LOP3.LUT R29, R2, 0xffff0000, RZ, 0xc0, !PT ;  /* 0xffff0000021d7812 */ /* 0x000fe400078ec0ff */
[----:B--2---:R-:W-:Y:S01]  /*de80*/  LOP3.LUT R30, R5, 0xffff0000, RZ, 0xc0, !PT ;  /* 0xffff0000051e7812 */ /* 0x004fe200078ec0ff */
[C---:B------:R-:W-:Y:S01]  /*de90*/  FMUL.FTZ R26, R33.reuse, R24 ;  /* 0x00000018211a7220 */ /* 0x040fe20000410000 */
[----:B------:R-:W-:Y:S01]  /*dea0*/  LOP3.LUT R31, R4, 0xffff0000, RZ, 0xc0, !PT ;  /* 0xffff0000041f7812 */ /* 0x000fe200078ec0ff */
[----:B------:R-:W-:Y:S01]  /*deb0*/  FMUL.FTZ R27, R8, R29 ;  /* 0x0000001d081b7220 */ /* 0x000fe20000410000 */
[----:B------:R-:W-:Y:S01]  /*dec0*/  SHF.L.U32 R2, R2, 0x10, RZ ;  /* 0x0000001002027819 */ /* 0x000fe200000006ff */
[----:B------:R-:W-:Y:S01]  /*ded0*/  FMUL.FTZ R33, R33, R30 ;  /* 0x0000001e21217220 */ /* 0x000fe20000410000 */
[----:B------:R-:W-:Y:S01]  /*dee0*/  SHF.L.U32 R4, R4, 0x10, RZ ;  /* 0x0000001004047819 */ /* 0x000fe200000006ff */
[----:B------:R-:W-:Y:S01]  /*def0*/  FMUL.FTZ R8, R8, R31 ;  /* 0x0000001f08087220 */ /* 0x000fe20000410000 */
[----:B------:R-:W-:Y:S01]  /*df00*/  SHF.L.U32 R5, R5, 0x10, RZ ;  /* 0x0000001005057819 */ /* 0x000fe200000006ff */
[----:B------:R-:W-:-:S02]  /*df10*/  FFMA.FTZ R33, R35, R24, R33 ;  /* 0x0000001823217223 */ /* 0x000fc40000010021 */
[C---:B------:R-:W-:Y:S02]  /*df20*/  FFMA.FTZ R27, R28.reuse, R31, -R27 ;  /* 0x0000001f1c1b7223 */ /* 0x040fe4000001081b */
[----:B------:R-:W-:Y:S02]  /*df30*/  FFMA.FTZ R8, R28, R29, R8 ;  /* 0x0000001d1c087223 */ /* 0x000fe40000010008 */
[C---:B------:R-:W-:Y:S02]  /*df40*/  FMUL.FTZ R24, R34.reuse, R2 ;  /* 0x0000000222187220 */ /* 0x040fe40000410000 */
[----:B------:R-:W-:Y:S01]  /*df50*/  FMUL.FTZ R34, R34, R4 ;  /* 0x0000000422227220 */ /* 0x000fe20000410000 */
[----:B------:R-:W-:Y:S01]  /*df60*/  F2FP.BF16.PACK_AB R8, R8, R27 ;  /* 0x0000001b0808723e */ /* 0x000fe200000010ff */
[C---:B------:R-:W-:Y:S02]  /*df70*/  FMUL.FTZ R28, R38.reuse, R3 ;  /* 0x00000003261c7220 */ /* 0x040fe40000410000 */
[----:B------:R-:W-:-:S02]  /*df80*/  FMUL.FTZ R38, R38, R5 ;  /* 0x0000000526267220 */ /* 0x000fc40000410000 */
[----:B------:R-:W-:Y:S02]  /*df90*/  FFMA.FTZ R24, R25, R4, -R24 ;  /* 0x0000000419187223 */ /* 0x000fe40000010818 */
[----:B------:R-:W-:Y:S02]  /*dfa0*/  FFMA.FTZ R26, R35, R30, -R26 ;  /* 0x0000001e231a7223 */ /* 0x000fe4000001081a */
[----:B------:R-:W-:Y:S02]  /*dfb0*/  FFMA.FTZ R25, R25, R2, R34 ;  /* 0x0000000219197223 */ /* 0x000fe40000010022 */
[C---:B------:R-:W-:Y:S01]  /*dfc0*/  FFMA.FTZ R28, R32.reuse, R5, -R28 ;  /* 0x00000005201c7223 */ /* 0x040fe2000001081c */
[----:B------:R-:W-:Y:S01]  /*dfd0*/  F2FP.BF16.PACK_AB R27, R33, R26 ;  /* 0x0000001a211b723e */ /* 0x000fe200000010ff */
[----:B------:R-:W-:Y:S01]  /*dfe0*/  FFMA.FTZ R3, R32, R3, R38 ;  /* 0x0000000320037223 */ /* 0x000fe20000010026 */
[----:B------:R-:W-:Y:S02]  /*dff0*/  F2FP.BF16.PACK_AB R24, R25, R24 ;  /* 0x000000181918723e */ /* 0x000fe400000010ff */
[----:B------:R-:W-:-:S02]  /*e000*/  MOV R25, R8 ;  /* 0x0000000800197202 */ /* 0x000fc40000000f00 */
[----:B------:R-:W-:Y:S02]  /*e010*/  F2FP.BF16.PACK_AB R26, R3, R28 ;  /* 0x0000001c031a723e */ /* 0x000fe400000010ff */
.L_x_942:
[----:B------:R-:W-:Y:S05]  /*e020*/  BSYNC B0 ;  /* 0x0000000000007941 */ /* 0x000fea0003800000 */
.L_x_941:
[----:B-----5:R4:W-:Y:S02]  /*e030*/  STS.128 [R245], R24 ;  /* 0x00000018f5007388 */ /* 0x0209e40000000c00 */
.L_x_940:
[----:B------:R-:W-:Y:S05]  /*e040*/  BSYNC B1 ;  /* 0x0000000000017941 */ /* 0x000fea0003800000 */
.L_x_939:
[----:B------:R-:W-:Y:S01]  /*e050*/  ISETP.GE.AND P0, PT, R11, R6, PT ;  /* 0x000000060b00720c */ /* 0x000fe20003f06270 */
[----:B------:R-:W-:-:S12]  /*e060*/  BSSY B1, `(.L_x_943) ;  /* 0x0000030000017945 */ /* 0x000fd80003800000 */
[----:B------:R1:W-:Y:S01]  /*e070*/  @P0 STS.128 [R245+0x2000], RZ ;  /* 0x002000fff5000388 */ /* 0x0003e20000000c00 */
[----:B------:R-:W-:Y:S05]  /*e080*/  @P0 BRA `(.L_x_944) ;  /* 0x000002d000000947 */ /* 0x000fea0003800000 */
[----:B----4-:R4:W5:Y:S01]  /*e090*/  LD.E.128 R24, [R42.64+0x80] ;  /* 0x000080062a187980 */ /* 0x010962000c101d00 */
[----:B------:R-:W-:Y:S01]  /*e0a0*/  ISETP.GE.AND P0, PT, R11, R0, PT ;  /* 0x000000000b00720c */ /* 0x000fe20003f06270 */
[----:B------:R-:W-:-:S12]  /*e0b0*/  BSSY B0, `(.L_x_945) ;  /* 0x0000029000007945 */ /* 0x000fd80003800000 */
[----:B------:R-:W-:Y:S05]  /*e0c0*/  @P0 BRA `(.L_x_946) ;  /* 0x0000027000000947 */ /* 0x000fea0003800000 */
[----:B--2---:R-:W2:Y:S04]  /*e0d0*/  LD.E.64 R2, [R18.64+0x40] ;  /* 0x0000400612027980 */ /* 0x004ea8000c101b00 */
[----:B---3--:R-:W3:Y:S01]  /*e0e0*/  LD.E.64 R4, [R16.64+0x40] ;  /* 0x0000400610047980 */ /* 0x008ee2000c101b00 */
        /* <DEDUP_REMOVED lines=8> */
[C---:B--2---:R-:W-:Y:S01]  /*e170*/  LOP3.LUT R24, R3.reuse, 0xffff0000, RZ, 0xc0, !PT ;  /* 0xffff000003187812 */ /* 0x044fe200078ec0ff */
[----:B------:R-:W-:Y:S01]  /*e180*/  IMAD.U32 R3, R3, 0x10000, RZ ;  /* 0x0001000003037824 */ /* 0x000fe200078e00ff */
[----:B------:R-:W-:Y:S02]  /*e190*/  LOP3.LUT R29, R2, 0xffff0000, RZ, 0xc0, !PT ;  /* 0xffff0000021d7812 */ /* 0x000fe400078ec0ff */
[----:B---3--:R-:W-:Y:S01]  /*e1a0*/  LOP3.LUT R30, R5, 0xffff0000, RZ, 0xc0, !PT ;  /* 0xffff0000051e7812 */ /* 0x008fe200078ec0ff */
        /* <DEDUP_REMOVED lines=25> */
.L_x_946:
[----:B------:R-:W-:Y:S05]  /*e340*/  BSYNC B0 ;  /* 0x0000000000007941 */ /* 0x000fea0003800000 */
.L_x_945:
[----:B-----5:R1:W-:Y:S02]  /*e350*/  STS.128 [R245+0x2000], R24 ;  /* 0x00200018f5007388 */ /* 0x0203e40000000c00 */
.L_x_944:
[----:B------:R-:W-:Y:S05]  /*e360*/  BSYNC B1 ;  /* 0x0000000000017941 */ /* 0x000fea0003800000 */
.L_x_943:
[----:B------:R-:W-:Y:S01]  /*e370*/  ISETP.GE.AND P0, PT, R10, R6, PT ;  /* 0x000000060a00720c */ /* 0x000fe20003f06270 */
[----:B------:R-:W-:-:S12]  /*e380*/  BSSY B1, `(.L_x_947) ;  /* 0x0000030000017945 */ /* 0x000fd80003800000 */
[----:B------:R1:W-:Y:S01]  /*e390*/  @P0 STS.128 [R245+0x4000], RZ ;  /* 0x004000fff5000388 */ /* 0x0003e20000000c00 */
[----:B------:R-:W-:Y:S05]  /*e3a0*/  @P0 BRA `(.L_x_948) ;  /* 0x000002d000000947 */ /* 0x000fea0003800000 */
[----:B-1--4-:R1:W5:Y:S01]  /*e3b0*/  LD.E.128 R24, [R42.64+0x100] ;  /* 0x000100062a187980 */ /* 0x012362000c101d00 */
[----:B------:R-:W-:Y:S01]  /*e3c0*/  ISETP.GE.AND P0, PT, R10, R0, PT ;  /* 0x000000000a00720c */ /* 0x000fe20003f06270 */
[----:B------:R-:W-:-:S12]  /*e3d0*/  BSSY B0, `(.L_x_949) ;  /* 0x0000029000007945 */ /* 0x000fd80003800000 */
[----:B------:R-:W-:Y:S05]  /*e3e0*/  @P0 BRA `(.L_x_950) ;  /* 0x0000027000000947 */ /* 0x000fea0003800000 */
[----:B------:R-:W4:Y:S04]  /*e3f0*/  LD.E.64 R2, [R18.64+0x80] ;  /* 0x0000800612027980 */ /* 0x000f28000c101b00 */
[----:B--2---:R-:W2:Y:S01]  /*e400*/  LD.E.64 R4, [R16.64+0x80] ;  /* 0x0000800610047980 */ /* 0x004ea2000c101b00 */
        /* <DEDUP_REMOVED lines=37> */
.L_x_950:
[----:B------:R-:W-:Y:S05]  /*e660*/  BSYNC B0 ;  /* 0x0000000000007941 */ /* 0x000fea0003800000 */
.L_x_949:
[----:B-----5:R4:W-:Y:S02]  /*e670*/  STS.128 [R245+0x4000], R24 ;  /* 0x00400018f5007388 */ /* 0x0209e40000000c00 */
.L_x_948:
[----:B------:R-:W-:Y:S05]  /*e680*/  BSYNC B1 ;  /* 0x0000000000017941 */ /* 0x000fea0003800000 */
.L_x_947:
[----:B------:R-:W-:-:S13]  /*e690*/  ISETP.GE.AND P0, PT, R9, R6, PT ;  /* 0x000000060900720c */ /* 0x000fda0003f06270 */
        /* <DEDUP_REMOVED lines=45> */
.L_x_952:
[----:B------:R-:W-:Y:S05]  /*e970*/  BSYNC B0 ;  /* 0x0000000000007941 */ /* 0x000fea0003800000 */
.L_x_951:
[----:B-----5:R4:W-:Y:S02]  /*e980*/  STS.128 [R245+0x6000], R24 ;  /* 0x00600018f5007388 */ /* 0x0209e40000000c00 */
.L_x_938:
[----:B------:R-:W-:Y:S05]  /*e990*/  BSYNC B2 ;  /* 0x0000000000027941 */ /* 0x000fea0003800000 */
.L_x_937:
[----:B------:R-:W-:Y:S01]  /*e9a0*/  IADD3 R8, R190, 0x10, RZ ;  /* 0x00000010be087810 */ /* 0x000fe20007ffe0ff */
[----:B------:R-:W-:Y:S03]  /*e9b0*/  BSSY B2, `(.L_x_953) ;  /* 0x00000c6000027945 */ /* 0x000fe60003800000 */
[----:B------:R-:W-:-:S04]  /*e9c0*/  ISETP.GE.AND P0, PT, R8, R7, PT ;  /* 0x000000070800720c */ /* 0x000fc80003f06270 */
[----:B------:R-:W-:-:S13]  /*e9d0*/  ISETP.LT.OR P0, PT, R57, -0x87, P0 ;  /* 0xffffff793900780c */ /* 0x000fda0000701670 */
[----:B------:R-:W-:Y:S05]  /*e9e0*/  @P0 BRA `(.L_x_954) ;  /* 0x00000c2000000947 */ /* 0x000fea0003800000 */
[----:B------:R-:W-:Y:S01]  /*e9f0*/  ISETP.GE.AND P0, PT, R14, R6, PT ;  /* 0x000000060e00720c */ /* 0x000fe20003f06270 */
[----:B------:R-:W-:-:S12]  /*ea00*/  BSSY B1, `(.L_x_955) ;  /* 0x000002f000017945 */ /* 0x000fd80003800000 */
[----:B------:R1:W-:Y:S01]  /*ea10*/  @P0 STS.128 [R245+0x800], RZ ;  /* 0x000800fff5000388 */ /* 0x0003e20000000c00 */
[----:B------:R-:W-:Y:S05]  /*ea20*/  @P0 BRA `(.L_x_956) ;  /* 0x000002c000000947 */ /* 0x000fea0003800000 */
[----:B-1--4-:R1:W5:Y:S01]  /*ea30*/  LD.E.128 R24, [R36.64] ;  /* 0x0000000624187980 */ /* 0x012362000c101d00 */
        /* <DEDUP_REMOVED lines=10> */
[C---:B------:R-:W-:Y:S02]  /*eae0*/  SHF.L.U32 R29, R24.reuse, 0x10, RZ ;  /* 0x00000010181d7819 */ /* 0x040fe400000006ff */
[----:B------:R-:W-:Y:S02]  /*eaf0*/  LOP3.LUT R38, R24, 0xffff0000, RZ, 0xc0, !PT ;  /* 0xffff000018267812 */ /* 0x000fe400078ec0ff */
[----:B------:R-:W-:Y:S02]  /*eb00*/  LOP3.LUT R39, R26, 0xffff0000, RZ, 0xc0, !PT ;  /* 0xffff00001a277812 */ /* 0x000fe400078ec0ff */
[----:B----4-:R-:W-:Y:S02]  /*eb10*/  LOP3.LUT R30, R2, 0xffff0000, RZ, 0xc0, !PT ;  /* 0xffff0000021e7812 */ /* 0x010fe400078ec0ff */
[----:B------:R-:W-:Y:S02]  /*eb20*/  LOP3.LUT R24, R3, 0xffff0000, RZ, 0xc0, !PT ;  /* 0xffff000003187812 */ /* 0x000fe400078ec0ff */
[C---:B--2---:R-:W-:Y:S01]  /*eb30*/  LOP3.LUT R32, R4.reuse, 0xffff0000, RZ, 0xc0, !PT ;  /* 0xffff000004207812 */ /* 0x044fe200078ec0ff */
[----:B------:R-:W-:Y:S01]  /*eb40*/  FMUL.FTZ R27, R25, R30 ;  /* 0x0000001e191b7220 */ /* 0x000fe20000410000 */
[----:B------:R-:W-:Y:S01]  /*eb50*/  LOP3.LUT R31, R5, 0xffff0000, RZ, 0xc0, !PT ;  /* 0xffff0000051f7812 */ /* 0x000fe200078ec0ff */
[----:B------:R-:W-:Y:S01]  /*eb60*/  IMAD.U32 R4, R4, 0x10000, RZ ;  /* 0x0001000004047824 */ /* 0x000fe200078e00ff */
[----:B------:R-:W-:Y:S01]  /*eb70*/  SHF.L.U32 R2, R2, 0x10, RZ ;  /* 0x0000001002027819 */ /* 0x000fe200000006ff */
[----:B------:R-:W-:-:S02]  /*eb80*/  FMUL.FTZ R25, R25, R32 ;  /* 0x0000002019197220 */ /* 0x000fc40000410000 */
[C---:B------:R-:W-:Y:S01]  /*eb90*/  FFMA.FTZ R27, R28.reuse, R32, -R27 ;  /* 0x000000201c1b7223 */ /* 0x040fe2000001081b */
[----:B------:R-:W-:Y:S01]  /*eba0*/  SHF.L.U32 R32, R5, 0x10, RZ ;  /* 0x0000001005207819 */ /* 0x000fe200000006ff */
[----:B------:R-:W-:Y:S01]  /*ebb0*/  FFMA.FTZ R28, R28, R30, R25 ;  /* 0x0000001e1c1c7223 */ /* 0x000fe20000010019 */
[----:B------:R-:W-:Y:S01]  /*ebc0*/  SHF.L.U32 R30, R3, 0x10, RZ ;  /* 0x00000010031e7819 */ /* 0x000fe200000006ff */
[C---:B------:R-:W-:Y:S02]  /*ebd0*/  FMUL.FTZ R26, R33.reuse, R24 ;  /* 0x00000018211a7220 */ /* 0x040fe40000410000 */
[----:B------:R-:W-:Y:S01]  /*ebe0*/  FMUL.FTZ R33, R33, R31 ;  /* 0x0000001f21217220 */ /* 0x000fe20000410000 */
[----:B------:R-:W-:Y:S01]  /*ebf0*/  F2FP.BF16.PACK_AB R25, R28, R27 ;  /* 0x0000001b1c19723e */ /* 0x000fe200000010ff */
[----:B------:R-:W-:Y:S02]  /*ec00*/  FMUL.FTZ R3, R38, R2 ;  /* 0x0000000226037220 */ /* 0x000fe40000410000 */
[----:B------:R-:W-:-:S02]  /*ec10*/  FMUL.FTZ R5, R39, R30 ;  /* 0x0000001e27057220 */ /* 0x000fc40000410000 */
[----:B------:R-:W-:Y:S02]  /*ec20*/  FMUL.FTZ R38, R38, R4 ;  /* 0x0000000426267220 */ /* 0x000fe40000410000 */
[----:B------:R-:W-:Y:S02]  /*ec30*/  FMUL.FTZ R39, R39, R32 ;  /* 0x0000002027277220 */ /* 0x000fe40000410000 */
[C---:B------:R-:W-:Y:S02]  /*ec40*/  FFMA.FTZ R26, R34.reuse, R31, -R26 ;  /* 0x0000001f221a7223 */ /* 0x040fe4000001081a */
[----:B------:R-:W-:Y:S02]  /*ec50*/  FFMA.FTZ R33, R34, R24, R33 ;  /* 0x0000001822217223 */ /* 0x000fe40000010021 */
[C---:B------:R-:W-:Y:S02]  /*ec60*/  FFMA.FTZ R3, R29.reuse, R4, -R3 ;  /* 0x000000041d037223 */ /* 0x040fe40000010803 */
[----:B------:R-:W-:Y:S01]  /*ec70*/  FFMA.FTZ R38, R29, R2, R38 ;  /* 0x000000021d267223 */ /* 0x000fe20000010026 */
[----:B------:R-:W-:Y:S01]  /*ec80*/  F2FP.BF16.PACK_AB R27, R33, R26 ;  /* 0x0000001a211b723e */ /* 0x000fe200000010ff */
[----:B------:R-:W-:-:S02]  /*ec90*/  FFMA.FTZ R5, R35, R32, -R5 ;  /* 0x0000002023057223 */ /* 0x000fc40000010805 */
[----:B------:R-:W-:Y:S01]  /*eca0*/  FFMA.FTZ R30, R35, R30, R39 ;  /* 0x0000001e231e7223 */ /* 0x000fe20000010027 */
[----:B------:R-:W-:-:S04]  /*ecb0*/  F2FP.BF16.PACK_AB R24, R38, R3 ;  /* 0x000000032618723e */ /* 0x000fc800000010ff */
[----:B------:R-:W-:Y:S02]  /*ecc0*/  F2FP.BF16.PACK_AB R26, R30, R5 ;  /* 0x000000051e1a723e */ /* 0x000fe400000010ff */
.L_x_958:
[----:B------:R-:W-:Y:S05]  /*ecd0*/  BSYNC B0 ;  /* 0x0000000000007941 */ /* 0x000fea0003800000 */
.L_x_957:
[----:B-----5:R4:W-:Y:S02]  /*ece0*/  STS.128 [R245+0x800], R24 ;  /* 0x00080018f5007388 */ /* 0x0209e40000000c00 */
.L_x_956:
[----:B------:R-:W-:Y:S05]  /*ecf0*/  BSYNC B1 ;  /* 0x0000000000017941 */ /* 0x000fea0003800000 */
.L_x_955:
        /* <DEDUP_REMOVED lines=46> */
.L_x_962:
[----:B------:R-:W-:Y:S05]  /*efe0*/  BSYNC B0 ;  /* 0x0000000000007941 */ /* 0x000fea0003800000 */
.L_x_961:
[----:B-----5:R4:W-:Y:S02]  /*eff0*/  STS.128 [R245+0x2800], R24 ;  /* 0x00280018f5007388 */ /* 0x0209e40000000c00 */
.L_x_960:
[----:B------:R-:W-:Y:S05]  /*f000*/  BSYNC B1 ;  /* 0x0000000000017941 */ /* 0x000fea0003800000 */
.L_x_959:
        /* <DEDUP_REMOVED lines=46> */
.L_x_966:
[----:B------:R-:W-:Y:S05]  /*f2f0*/  BSYNC B0 ;  /* 0x0000000000007941 */ /* 0x000fea0003800000 */
.L_x_965:
[----:B-----5:R4:W-:Y:S02]  /*f300*/  STS.128 [R245+0x4800], R24 ;  /* 0x00480018f5007388 */ /* 0x0209e40000000c00 */
.L_x_964:
[----:B------:R-:W-:Y:S05]  /*f310*/  BSYNC B1 ;  /* 0x0000000000017941 */ /* 0x000fea0003800000 */
.L_x_963:
[----:B------:R-:W-:-:S13]  /*f320*/  ISETP.GE.AND P0, PT, R9, R6, PT ;  /* 0x000000060900720c */ /* 0x000fda0003f06270 */
[----:B------:R1:W-:Y:S01]  /*f330*/  @P0 STS.128 [R245+0x6800], RZ ;  /* 0x006800fff5000388 */ /* 0x0003e20000000c00 */
[----:B------:R-:W-:Y:S05]  /*f340*/  @P0 BRA `(.L_x_954) ;  /* 0x000002c000000947 */ /* 0x000fea0003800000 */
[----:B-1----:R-:W5:Y:S01]  /*f350*/  LD.E.128 R36, [R36.64+0x180] ;  /* 0x0001800624247980 */ /* 0x002f62000c101d00 */
[----:B------:R-:W-:Y:S01]  /*f360*/  ISETP.GE.AND P0, PT, R9, R0, PT ;  /* 0x000000000900720c */ /* 0x000fe20003f06270 */
[----:B------:R-:W-:-:S12]  /*f370*/  BSSY B0, `(.L_x_967) ;  /* 0x0000028000007945 */ /* 0x000fd80003800000 */
[----:B------:R-:W-:Y:S05]  /*f380*/  @P0 BRA `(.L_x_968) ;  /* 0x0000026000000947 */ /* 0x000fea0003800000 */
[----:B--2---:R-:W2:Y:S04]  /*f390*/  LD.E.64 R2, [R18.64+0xc0] ;  /* 0x0000c00612027980 */ /* 0x004ea8000c101b00 */
[----:B---3--:R-:W3:Y:S01]  /*f3a0*/  LD.E.64 R4, [R16.64+0xc0] ;  /* 0x0000c00610047980 */ /* 0x008ee2000c101b00 */
[C---:B----45:R-:W-:Y:S01]  /*f3b0*/  LOP3.LUT R24, R37.reuse, 0xffff0000, RZ, 0xc0, !PT ;  /* 0xffff000025187812 */ /* 0x070fe200078ec0ff */
[----:B------:R-:W-:Y:S01]  /*f3c0*/  IMAD.U32 R34, R38, 0x10000, RZ ;  /* 0x0001000026227824 */ /* 0x000fe200078e00ff */
[----:B------:R-:W-:Y:S02]  /*f3d0*/  SHF.L.U32 R25, R37, 0x10, RZ ;  /* 0x0000001025197819 */ /* 0x000fe400000006ff */
[C---:B------:R-:W-:Y:S02]  /*f3e0*/  SHF.L.U32 R26, R36.reuse, 0x10, RZ ;  /* 0x00000010241a7819 */ /* 0x040fe400000006ff */
[----:B------:R-:W-:-:S02]  /*f3f0*/  LOP3.LUT R36, R36, 0xffff0000, RZ, 0xc0, !PT ;  /* 0xffff000024247812 */ /* 0x000fc400078ec0ff */
[C---:B------:R-:W-:Y:S02]  /*f400*/  LOP3.LUT R32, R39.reuse, 0xffff0000, RZ, 0xc0, !PT ;  /* 0xffff000027207812 */ /* 0x040fe400078ec0ff */
[----:B------:R-:W-:Y:S02]  /*f410*/  LOP3.LUT R38, R38, 0xffff0000, RZ, 0xc0, !PT ;  /* 0xffff000026267812 */ /* 0x000fe400078ec0ff */
[----:B------:R-:W-:Y:S02]  /*f420*/  SHF.L.U32 R33, R39, 0x10, RZ ;  /* 0x0000001027217819 */ /* 0x000fe400000006ff */
[----:B--2---:R-:W-:Y:S02]  /*f430*/  LOP3.LUT R29, R2, 0xffff0000, RZ, 0xc0, !PT ;  /* 0xffff0000021d7812 */ /* 0x004fe400078ec0ff */
[----:B------:R-:W-:Y:S02]  /*f440*/  LOP3.LUT R27, R3, 0xffff0000, RZ, 0xc0, !PT ;  /* 0xffff0000031b7812 */ /* 0x000fe400078ec0ff */
[----:B---3--:R-:W-:Y:S01]  /*f450*/  LOP3.LUT R31, R4, 0xffff0000, RZ, 0xc0, !PT ;  /* 0xffff0000041f7812 */ /* 0x008fe200078ec0ff */
[----:B------:R-:W-:Y:S01]  /*f460*/  FMUL.FTZ R28, R24, R29 ;  /* 0x0000001d181c7220 */ /* 0x000fe20000410000 */
[----:B------:R-:W-:Y:S01]  /*f470*/  LOP3.LUT R30, R5, 0xffff0000, RZ, 0xc0, !PT ;  /* 0xffff0000051e7812 */ /* 0x000fe200078ec0ff */
[----:B------:R-:W-:Y:S01]  /*f480*/  FMUL.FTZ R35, R32, R27 ;  /* 0x0000001b20237220 */ /* 0x000fe20000410000 */
[----:B------:R-:W-:Y:S01]  /*f490*/  SHF.L.U32 R3, R3, 0x10, RZ ;  /* 0x0000001003037819 */ /* 0x000fe200000006ff */
[-C--:B------:R-:W-:Y:S01]  /*f4a0*/  FMUL.FTZ R24, R24, R31.reuse ;  /* 0x0000001f18187220 */ /* 0x080fe20000410000 */
[----:B------:R-:W-:Y:S01]  /*f4b0*/  SHF.L.U32 R5, R5, 0x10, RZ ;  /* 0x0000001005057819 */ /* 0x000fe200000006ff */
[----:B------:R-:W-:-:S02]  /*f4c0*/  FFMA.FTZ R28, R25, R31, -R28 ;  /* 0x0000001f191c7223 */ /* 0x000fc4000001081c */
[----:B------:R-:W-:Y:S01]  /*f4d0*/  FFMA.FTZ R25, R25, R29, R24 ;  /* 0x0000001d19197223 */ /* 0x000fe20000010018 */
[----:B------:R-:W-:Y:S01]  /*f4e0*/  SHF.L.U32 R29, R2, 0x10, RZ ;  /* 0x00000010021d7819 */ /* 0x000fe200000006ff */
[----:B------:R-:W-:Y:S02]  /*f4f0*/  IMAD.U32 R31, R4, 0x10000, RZ ;  /* 0x00010000041f7824 */ /* 0x000fe400078e00ff */
[----:B------:R-:W-:Y:S01]  /*f500*/  FMUL.FTZ R4, R38, R3 ;  /* 0x0000000326047220 */ /* 0x000fe20000410000 */
[----:B------:R-:W-:Y:S01]  /*f510*/  F2FP.BF16.PACK_AB R37, R25, R28 ;  /* 0x0000001c1925723e */ /* 0x000fe200000010ff */
[----:B------:R-:W-:Y:S02]  /*f520*/  FMUL.FTZ R2, R36, R29 ;  /* 0x0000001d24027220 */ /* 0x000fe40000410000 */
[----:B------:R-:W-:Y:S02]  /*f530*/  FMUL.FTZ R32, R32, R30 ;  /* 0x0000001e20207220 */ /* 0x000fe40000410000 */
[----:B------:R-:W-:-:S02]  /*f540*/  FMUL.FTZ R36, R36, R31 ;  /* 0x0000001f24247220 */ /* 0x000fc40000410000 */
        /* <DEDUP_REMOVED lines=10> */
.L_x_968:
[----:B------:R-:W-:Y:S05]  /*f5f0*/  BSYNC B0 ;  /* 0x0000000000007941 */ /* 0x000fea0003800000 */
.L_x_967:
[----:B-----5:R1:W-:Y:S02]  /*f600*/  STS.128 [R245+0x6800], R36 ;  /* 0x00680024f5007388 */ /* 0x0203e40000000c00 */
.L_x_954:
[----:B------:R-:W-:Y:S05]  /*f610*/  BSYNC B2 ;  /* 0x0000000000027941 */ /* 0x000fea0003800000 */
.L_x_953:
[----:B-1----:R-:W-:Y:S01]  /*f620*/  IADD3 R36, R190, 0x20, RZ ;  /* 0x00000020be247810 */ /* 0x002fe20007ffe0ff */
        /* <DEDUP_REMOVED lines=8> */
[----:B----4-:R4:W5:Y:S01]  /*f6b0*/  LD.E.128 R24, [R22.64] ;  /* 0x0000000616187980 */ /* 0x010962000c101d00 */
[----:B------:R-:W-:Y:S01]  /*f6c0*/  ISETP.GE.AND P0, PT, R14, R0, PT ;  /* 0x000000000e00720c */ /* 0x000fe20003f06270 */
[----:B------:R-:W-:-:S12]  /*f6d0*/  BSSY B0, `(.L_x_973) ;  /* 0x0000028000007945 */ /* 0x000fd80003800000 */
[----:B------:R-:W-:Y:S05]  /*f6e0*/  @P0 BRA `(.L_x_974) ;  /* 0x0000026000000947 */ /* 0x000fea0003800000 */
[----:B--2---:R-:W2:Y:S04]  /*f6f0*/  LD.E.64 R2, [R18.64] ;  /* 0x0000000612027980 */ /* 0x004ea8000c101b00 */
[----:B---3--:R-:W3:Y:S01]  /*f700*/  LD.E.64 R4, [R16.64] ;  /* 0x0000000610047980 */ /* 0x008ee2000c101b00 */
[C---:B-----5:R-:W-:Y:S01]  /*f710*/  SHF.L.U32 R28, R25.reuse, 0x10, RZ ;  /* 0x00000010191c7819 */ /* 0x060fe200000006ff */
[----:B------:R-:W-:Y:S01]  /*f720*/  IMAD.U32 R35, R26, 0x10000, RZ ;  /* 0x000100001a237824 */ /* 0x000fe200078e00ff */
[C---:B------:R-:W-:Y:S02]  /*f730*/  SHF.L.U32 R29, R24.reuse, 0x10, RZ ;  /* 0x00000010181d7819 */ /* 0x040fe400000006ff */
[----:B------:R-:W-:Y:S02]  /*f740*/  LOP3.LUT R37, R24, 0xffff0000, RZ, 0xc0, !PT ;  /* 0xffff000018257812 */ /* 0x000fe400078ec0ff */
[----:B------:R-:W-:-:S02]  /*f750*/  LOP3.LUT R25, R25, 0xffff0000, RZ, 0xc0, !PT ;  /* 0xffff000019197812 */ /* 0x000fc400078ec0ff */
[C---:B------:R-:W-:Y:S02]  /*f760*/  LOP3.LUT R33, R27.reuse, 0xffff0000, RZ, 0xc0, !PT ;  /* 0xffff00001b217812 */ /* 0x040fe400078ec0ff */
[----:B------:R-:W-:Y:S02]  /*f770*/  SHF.L.U32 R34, R27, 0x10, RZ ;  /* 0x000000101b227819 */ /* 0x000fe400000006ff */
[----:B------:R-:W-:Y:S02]  /*f780*/  LOP3.LUT R38, R26, 0xffff0000, RZ, 0xc0, !PT ;  /* 0xffff00001a267812 */ /* 0x000fe400078ec0ff */
[----:B--2---:R-:W-:Y:S02]  /*f790*/  LOP3.LUT R30, R2, 0xffff0000, RZ, 0xc0, !PT ;  /* 0xffff0000021e7812 */ /* 0x004fe400078ec0ff */
[----:B------:R-:W-:Y:S02]  /*f7a0*/  LOP3.LUT R24, R3, 0xffff0000, RZ, 0xc0, !PT ;  /* 0xffff000003187812 */ /* 0x000fe400078ec0ff */
[----:B---3--:R-:W-:Y:S01]  /*f7b0*/  LOP3.LUT R32, R4, 0xffff0000, RZ, 0xc0, !PT ;  /* 0xffff000004207812 */ /* 0x008fe200078ec0ff */
[----:B------:R-:W-:Y:S01]  /*f7c0*/  FMUL.FTZ R27, R25, R30 ;  /* 0x0000001e191b7220 */ /* 0x000fe20000410000 */
[----:B------:R-:W-:Y:S01]  /*f7d0*/  LOP3.LUT R31, R5, 0xffff0000, RZ, 0xc0, !PT ;  /* 0xffff0000051f7812 */ /* 0x000fe200078ec0ff */
[----:B------:R-:W-:Y:S01]  /*f7e0*/  FMUL.FTZ R26, R33, R24 ;  /* 0x00000018211a7220 */ /* 0x000fe20000410000 */
[----:B------:R-:W-:Y:S01]  /*f7f0*/  SHF.L.U32 R2, R2, 0x10, RZ ;  /* 0x0000001002027819 */ /* 0x000fe200000006ff */
[----:B------:R-:W-:Y:S01]  /*f800*/  FMUL.FTZ R25, R25, R32 ;  /* 0x0000002019197220 */ /* 0x000fe20000410000 */
[----:B------:R-:W-:Y:S01]  /*f810*/  SHF.L.U32 R3, R3, 0x10, RZ ;  /* 0x0000001003037819 */ /* 0x000fe200000006ff */
[----:B------:R-:W-:Y:S01]  /*f820*/  FMUL.FTZ R33, R33, R31 ;  /* 0x0000001f21217220 */ /* 0x000fe20000410000 */
[----:B------:R-:W-:Y:S01]  /*f830*/  SHF.L.U32 R5, R5, 0x10, RZ ;  /* 0x0000001005057819 */ /* 0x000fe200000006ff */
[----:B------:R-:W-:-:S02]  /*f840*/  IMAD.U32 R4, R4, 0x10000, RZ ;  /* 0x0001000004047824 */ /* 0x000fc400078e00ff */
[C---:B------:R-:W-:Y:S02]  /*f850*/  FFMA.FTZ R27, R28.reuse, R32, -R27 ;  /* 0x000000201c1b7223 */ /* 0x040fe4000001081b */
[----:B------:R-:W-:Y:S02]  /*f860*/  FFMA.FTZ R28, R28, R30, R25 ;  /* 0x0000001e1c1c7223 */ /* 0x000fe40000010019 */
[----:B------:R-:W-:Y:S02]  /*f870*/  FFMA.FTZ R33, R34, R24, R33 ;  /* 0x0000001822217223 */ /* 0x000fe40000010021 */
[C---:B------:R-:W-:Y:S01]  /*f880*/  FMUL.FTZ R24, R37.reuse, R2 ;  /* 0x0000000225187220 */ /* 0x040fe20000410000 */
[----:B------:R-:W-:Y:S01]  /*f890*/  F2FP.BF16.PACK_AB R25, R28, R27 ;  /* 0x0000001b1c19723e */ /* 0x000fe200000010ff */
[----:B------:R-:W-:Y:S02]  /*f8a0*/  FMUL.FTZ R30, R38, R3 ;  /* 0x00000003261e7220 */ /* 0x000fe40000410000 */
[----:B------:R-:W-:-:S02]  /*f8b0*/  FMUL.FTZ R37, R37, R4 ;  /* 0x0000000425257220 */ /* 0x000fc40000410000 */
[----:B------:R-:W-:Y:S02]  /*f8c0*/  FMUL.FTZ R38, R38, R5 ;  /* 0x0000000526267220 */ /* 0x000fe40000410000 */
[----:B------:R-:W-:Y:S02]  /*f8d0*/  FFMA.FTZ R26, R34, R31, -R26 ;  /* 0x0000001f221a7223 */ /* 0x000fe4000001081a */
[C---:B------:R-:W-:Y:S02]  /*f8e0*/  FFMA.FTZ R24, R29.reuse, R4, -R24 ;  /* 0x000000041d187223 */ /* 0x040fe40000010818 */
[----:B------:R-:W-:Y:S01]  /*f8f0*/  FFMA.FTZ R37, R29, R2, R37 ;  /* 0x000000021d257223 */ /* 0x000fe20000010025 */
[----:B------:R-:W-:Y:S01]  /*f900*/  F2FP.BF16.PACK_AB R27, R33, R26 ;  /* 0x0000001a211b723e */ /* 0x000fe200000010ff */
[C---:B------:R-:W-:Y:S02]  /*f910*/  FFMA.FTZ R30, R35.reuse, R5, -R30 ;  /* 0x00000005231e7223 */ /* 0x040fe4000001081e */
[----:B------:R-:W-:Y:S01]  /*f920*/  FFMA.FTZ R3, R35, R3, R38 ;  /* 0x0000000323037223 */ /* 0x000fe20000010026 */
[----:B------:R-:W-:-:S04]  /*f930*/  F2FP.BF16.PACK_AB R24, R37, R24 ;  /* 0x000000182518723e */ /* 0x000fc800000010ff */
[----:B------:R-:W-:Y:S02]  /*f940*/  F2FP.BF16.PACK_AB R26, R3, R30 ;  /* 0x0000001e031a723e */ /* 0x000fe400000010ff */
.L_x_974:
[----:B------:R-:W-:Y:S05]  /*f950*/  BSYNC B0 ;  /* 0x0000000000007941 */ /* 0x000fea0003800000 */
.L_x_973:
[----:B-----5:R1:W-:Y:S02]  /*f960*/  STS.128 [R245+0x1000], R24 ;  /* 0x00100018f5007388 */ /* 0x0203e40000000c00 */
.L_x_972:
[----:B------:R-:W-:Y:S05]  /*f970*/  BSYNC B1 ;  /* 0x0000000000017941 */ /* 0x000fea0003800000 */
.L_x_971:
        /* <DEDUP_REMOVED lines=18> */
[----:B----4-:R-:W-:Y:S02]  /*faa0*/  LOP3.LUT R30, R2, 0xffff0000, RZ, 0xc0, !PT ;  /* 0xffff0000021e7812 */ /* 0x010fe400078ec0ff */
[----:B------:R-:W-:Y:S02]  /*fab0*/  LOP3.LUT R24, R3, 0xffff0000, RZ, 0xc0, !PT ;  /* 0xffff000003187812 */ /* 0x000fe400078ec0ff */
[----:B--2---:R-:W-:Y:S01]  /*fac0*/  LOP3.LUT R32, R4, 0xffff0000, RZ, 0xc0, !PT ;  /* 0xffff000004207812 */ /* 0x004fe200078ec0ff */
        /* <DEDUP_REMOVED lines=25> */
.L_x_978:
[----:B------:R-:W-:Y:S05]  /*fc60*/  BSYNC B0 ;  /* 0x0000000000007941 */ /* 0x000fea0003800000 */
.L_x_977:
[----:B-----5:R4:W-:Y:S02]  /*fc70*/  STS.128 [R245+0x3000], R24 ;  /* 0x00300018f5007388 */ /* 0x0209e40000000c00 */
.L_x_976:
[----:B------:R-:W-:Y:S05]  /*fc80*/  BSYNC B1 ;  /* 0x0000000000017941 */ /* 0x000fea0003800000 */
.L_x_975:
        /* <DEDUP_REMOVED lines=46> */
.L_x_982:
[----:B------:R-:W-:Y:S05]  /*ff70*/  BSYNC B0 ;  /* 0x0000000000007941 */ /* 0x000fea0003800000 */
.L_x_981:
[----:B-----5:R4:W-:Y:S02]  /*ff80*/  STS.128 [R245+0x5000], R24 ;  /* 0x00500018f5007388 */ /* 0x0209e40000000c00 */
.L_x_980:
[----:B------:R-:W-:Y:S05]  /*ff90*/  BSYNC B1 ;  /* 0x0000000000017941 */ /* 0x000fea0003800000 */
.L_x_979:
        /* <DEDUP_REMOVED lines=9> */
[C---:B-1---5:R-:W-:Y:S01]  /*10030*/  LOP3.LUT R22, R25.reuse, 0xffff0000, RZ, 0xc0, !PT ;  /* 0xffff000019167812 */ /* 0x062fe200078ec0ff */
[----:B------:R-:W-:Y:S01]  /*10040*/  IMAD.U32 R33, R26, 0x10000, RZ ;  /* 0x000100001a217824 */ /* 0x000fe200078e00ff */
[----:B------:R-:W-:Y:S02]  /*10050*/  SHF.L.U32 R23, R25, 0x10, RZ ;  /* 0x0000001019177819 */ /* 0x000fe400000006ff */
[C---:B------:R-:W-:Y:S02]  /*10060*/  SHF.L.U32 R25, R24.reuse, 0x10, RZ ;  /* 0x0000001018197819 */ /* 0x040fe400000006ff */
[----:B------:R-:W-:-:S02]  /*10070*/  LOP3.LUT R34, R24, 0xffff0000, RZ, 0xc0, !PT ;  /* 0xffff000018227812 */ /* 0x000fc400078ec0ff */
[C---:B------:R-:W-:Y:S02]  /*10080*/  SHF.L.U32 R32, R27.reuse, 0x10, RZ ;  /* 0x000000101b207819 */ /* 0x040fe400000006ff */
[----:B------:R-:W-:Y:S02]  /*10090*/  LOP3.LUT R30, R27, 0xffff0000, RZ, 0xc0, !PT ;  /* 0xffff00001b1e7812 */ /* 0x000fe400078ec0ff */
[----:B------:R-:W-:Y:S02]  /*100a0*/  LOP3.LUT R35, R26, 0xffff0000, RZ, 0xc0, !PT ;  /* 0xffff00001a237812 */ /* 0x000fe400078ec0ff */
[----:B----4-:R-:W-:Y:S02]  /*100b0*/  LOP3.LUT R28, R2, 0xffff0000, RZ, 0xc0, !PT ;  /* 0xffff0000021c7812 */ /* 0x010fe400078ec0ff */
[----:B------:R-:W-:Y:S02]  /*100c0*/  LOP3.LUT R27, R3, 0xffff0000, RZ, 0xc0, !PT ;  /* 0xffff0000031b7812 */ /* 0x000fe400078ec0ff */
[----:B--2---:R-:W-:Y:S01]  /*100d0*/  LOP3.LUT R31, R4, 0xffff0000, RZ, 0xc0, !PT ;  /* 0xffff0000041f7812 */ /* 0x004fe200078ec0ff */
[----:B------:R-:W-:Y:S01]  /*100e0*/  FMUL.FTZ R24, R22, R28 ;  /* 0x0000001c16187220 */ /* 0x000fe20000410000 */
[----:B------:R-:W-:Y:S01]  /*100f0*/  LOP3.LUT R29, R5, 0xffff0000, RZ, 0xc0, !PT ;  /* 0xffff0000051d7812 */ /* 0x000fe200078ec0ff */
[----:B------:R-:W-:Y:S01]  /*10100*/  IMAD.U32 R4, R4, 0x10000, RZ ;  /* 0x0001000004047824 */ /* 0x000fe200078e00ff */
[----:B------:R-:W-:Y:S01]  /*10110*/  SHF.L.U32 R2, R2, 0x10, RZ ;  /* 0x0000001002027819 */ /* 0x000fe200000006ff */
[----:B------:R-:W-:-:S02]  /*10120*/  FMUL.FTZ R22, R22, R31 ;  /* 0x0000001f16167220 */ /* 0x000fc40000410000 */
[C---:B------:R-:W-:Y:S02]  /*10130*/  FFMA.FTZ R24, R23.reuse, R31, -R24 ;  /* 0x0000001f17187223 */ /* 0x040fe40000010818 */
[----:B------:R-:W-:Y:S01]  /*10140*/  FFMA.FTZ R23, R23, R28, R22 ;  /* 0x0000001c17177223 */ /* 0x000fe20000010016 */
[----:B------:R-:W-:Y:S01]  /*10150*/  SHF.L.U32 R22, R3, 0x10, RZ ;  /* 0x0000001003167819 */ /* 0x000fe200000006ff */
[C---:B------:R-:W-:Y:S01]  /*10160*/  FMUL.FTZ R26, R30.reuse, R27 ;  /* 0x0000001b1e1a7220 */ /* 0x040fe20000410000 */
[----:B------:R-:W-:Y:S01]  /*10170*/  SHF.L.U32 R28, R5, 0x10, RZ ;  /* 0x00000010051c7819 */ /* 0x000fe200000006ff */
[----:B------:R-:W-:Y:S02]  /*10180*/  FMUL.FTZ R30, R30, R29 ;  /* 0x0000001d1e1e7220 */ /* 0x000fe40000410000 */
        /* <DEDUP_REMOVED lines=9> */
[----:B------:R-:W-:Y:S01]  /*10220*/  FFMA.FTZ R5, R33, R28, -R5 ;  /* 0x0000001c21057223 */ /* 0x000fe20000010805 */
[----:B------:R-:W-:Y:S01]  /*10230*/  F2FP.BF16.PACK_AB R27, R27, R26 ;  /* 0x0000001a1b1b723e */ /* 0x000fe200000010ff */
[----:B------:R-:W-:Y:S01]  /*10240*/  FFMA.FTZ R22, R33, R22, R35 ;  /* 0x0000001621167223 */ /* 0x000fe20000010023 */
[----:B------:R-:W-:-:S04]  /*10250*/  F2FP.BF16.PACK_AB R24, R34, R3 ;  /* 0x000000032218723e */ /* 0x000fc800000010ff */
[----:B------:R-:W-:Y:S02]  /*10260*/  F2FP.BF16.PACK_AB R26, R22, R5 ;  /* 0x00000005161a723e */ /* 0x000fe400000010ff */
.L_x_984:
[----:B------:R-:W-:Y:S05]  /*10270*/  BSYNC B0 ;  /* 0x0000000000007941 */ /* 0x000fea0003800000 */
.L_x_983:
[----:B-----5:R4:W-:Y:S02]  /*10280*/  STS.128 [R245+0x7000], R24 ;  /* 0x00700018f5007388 */ /* 0x0209e40000000c00 */
.L_x_970:
[----:B------:R-:W-:Y:S05]  /*10290*/  BSYNC B2 ;  /* 0x0000000000027941 */ /* 0x000fea0003800000 */
.L_x_969:
[----:B-1--4-:R-:W-:-:S04]  /*102a0*/  IADD3 R22, R190, 0x30, RZ ;  /* 0x00000030be167810 */ /* 0x012fc80007ffe0ff */
[----:B------:R-:W-:-:S04]  /*102b0*/  ISETP.GE.AND P0, PT, R22, R7, PT ;  /* 0x000000071600720c */ /* 0x000fc80003f06270 */
[----:B------:R-:W-:-:S13]  /*102c0*/  ISETP.LT.OR P0, PT, R57, -0x187, P0 ;  /* 0xfffffe793900780c */ /* 0x000fda0000701670 */
[----:B------:R-:W-:Y:S05]  /*102d0*/  @P0 BRA `(.L_x_985) ;  /* 0x0000710000000947 */ /* 0x000fea0003800000 */
[----:B------:R-:W-:Y:S01]  /*102e0*/  ISETP.GE.AND P0, PT, R14, R6, PT ;  /* 0x000000060e00720c */ /* 0x000fe20003f06270 */
[----:B------:R-:W-:-:S12]  /*102f0*/  BSSY B1, `(.L_x_986) ;  /* 0x000002f000017945 */ /* 0x000fd80003800000 */
[----:B------:R1:W-:Y:S01]  /*10300*/  @P0 STS.128 [R245+0x1800], RZ ;  /* 0x001800fff5000388 */ /* 0x0003e20000000c00 */
[----:B------:R-:W-:Y:S05]  /*10310*/  @P0 BRA `(.L_x_987) ;  /* 0x000002c000000947 */ /* 0x000fea0003800000 */
[----:B------:R4:W5:Y:S01]  /*10320*/  LD.E.128 R24, [R12.64] ;  /* 0x000000060c187980 */ /* 0x000962000c101d00 */
[----:B------:R-:W-:Y:S01]  /*10330*/  ISETP.GE.AND P0, PT, R14, R0, PT ;  /* 0x000000000e00720c */ /* 0x000fe20003f06270 */
[----:B------:R-:W-:-:S12]  /*10340*/  BSSY B0, `(.L_x_988) ;  /* 0x0000028000007945 */ /* 0x000fd80003800000 */
[----:B------:R-:W-:Y:S05]  /*10350*/  @P0 BRA `(.L_x_989) ;  /* 0x0000026000000947 */ /* 0x000fea0003800000 */
[----:B--2---:R-:W2:Y:S04]  /*10360*/  LD.E.64 R2, [R18.64] ;  /* 0x0000000612027980 */ /* 0x004ea8000c101b00 */
[----:B---3--:R-:W3:Y:S01]  /*10370*/  LD.E.64 R4, [R16.64] ;  /* 0x0000000610047980 */ /* 0x008ee2000c101b00 */
        /* <DEDUP_REMOVED lines=8> */
[----:B--2---:R-:W-:Y:S02]  /*10400*/  LOP3.LUT R25, R2, 0xffff0000, RZ, 0xc0, !PT ;  /* 0xffff000002197812 */ /* 0x004fe400078ec0ff */
[----:B------:R-:W-:Y:S02]  /*10410*/  LOP3.LUT R24, R3, 0xffff0000, RZ, 0xc0, !PT ;  /* 0xffff000003187812 */ /* 0x000fe400078ec0ff */
[C---:B---3--:R-:W-:Y:S01]  /*10420*/  LOP3.LUT R28, R4.reuse, 0xffff0000, RZ, 0xc0, !PT ;  /* 0xffff0000041c7812 */ /* 0x048fe200078ec0ff */
[----:B------:R-:W-:Y:S01]  /*10430*/  FMUL.FTZ R23, R7, R25 ;  /* 0x0000001907177220 */ /* 0x000fe20000410000 */
[----:B------:R-:W-:Y:S01]  /*10440*/  LOP3.LUT R27, R5, 0xffff0000, RZ, 0xc0, !PT ;  /* 0xffff0000051b7812 */ /* 0x000fe200078ec0ff */
[----:B------:R-:W-:Y:S01]  /*10450*/  IMAD.U32 R4, R4, 0x10000, RZ ;  /* 0x0001000004047824 */ /* 0x000fe200078e00ff */
[----:B------:R-:W-:Y:S01]  /*10460*/  SHF.L.U32 R2, R2, 0x10, RZ ;  /* 0x0000001002027819 */ /* 0x000fe200000006ff */
[-C--:B------:R-:W-:Y:S01]  /*10470*/  FMUL.FTZ R7, R7, R28.reuse ;  /* 0x0000001c07077220 */ /* 0x080fe20000410000 */
[----:B------:R-:W-:Y:S01]  /*10480*/  SHF.L.U32 R34, R5, 0x10, RZ ;  /* 0x0000001005227819 */ /* 0x000fe200000006ff */
[----:B------:R-:W-:Y:S01]  /*10490*/  FFMA.FTZ R23, R14, R28, -R23 ;  /* 0x0000001c0e177223 */ /* 0x000fe20000010817 */
[----:B------:R-:W-:Y:S01]  /*104a0*/  SHF.L.U32 R28, R3, 0x10, RZ ;  /* 0x00000010031c7819 */ /* 0x000fe200000006ff */
[----:B------:R-:W-:-:S02]  /*104b0*/  FMUL.FTZ R26, R29, R24 ;  /* 0x000000181d1a7220 */ /* 0x000fc40000410000 */
[-C--:B------:R-:W-:Y:S02]  /*104c0*/  FMUL.FTZ R29, R29, R27.reuse ;  /* 0x0000001b1d1d7220 */ /* 0x080fe40000410000 */
[C---:B------:R-:W-:Y:S02]  /*104d0*/  FMUL.FTZ R3, R32.reuse, R2 ;  /* 0x0000000220037220 */ /* 0x040fe40000410000 */
[C---:B------:R-:W-:Y:S02]  /*104e0*/  FMUL.FTZ R5, R33.reuse, R28 ;  /* 0x0000001c21057220 */ /* 0x040fe40000410000 */
[----:B------:R-:W-:Y:S02]  /*104f0*/  FMUL.FTZ R32, R32, R4 ;  /* 0x0000000420207220 */ /* 0x000fe40000410000 */
[----:B------:R-:W-:Y:S02]  /*10500*/  FMUL.FTZ R33, R33, R34 ;  /* 0x0000002221217220 */ /* 0x000fe40000410000 */
[----:B------:R-:W-:-:S02]  /*10510*/  FFMA.FTZ R26, R30, R27, -R26 ;  /* 0x0000001b1e1a7223 */ /* 0x000fc4000001081a */
[----:B------:R-:W-:Y:S02]  /*10520*/  FFMA.FTZ R29, R30, R24, R29 ;  /* 0x000000181e1d7223 */ /* 0x000fe4000001001d */
[----:B------:R-:W-:Y:S02]  /*10530*/  FFMA.FTZ R14, R14, R25, R7 ;  /* 0x000000190e0e7223 */ /* 0x000fe40000010007 */
[----:B------:R-:W-:Y:S01]  /*10540*/  FFMA.FTZ R3, R15, R4, -R3 ;  /* 0x000000040f037223 */ /* 0x000fe20000010803 */
[----:B------:R-:W-:Y:S01]  /*10550*/  F2FP.BF16.PACK_AB R27, R29, R26 ;  /* 0x0000001a1d1b723e */ /* 0x000fe200000010ff */
[----:B------:R-:W-:Y:S01]  /*10560*/  FFMA.FTZ R32, R15, R2, R32 ;  /* 0x000000020f207223 */ /* 0x000fe20000010020 */
[----:B------:R-:W-:Y:S01]  /*10570*/  F2FP.BF16.PACK_AB R25, R14, R23 ;  /* 0x000000170e19723e */ /* 0x000fe200000010ff */
[C---:B------:R-:W-:Y:S02]  /*10580*/  FFMA.FTZ R5, R31.reuse, R34, -R5 ;  /* 0x000000221f057223 */ /* 0x040fe40000010805 */
[----:B------:R-:W-:Y:S01]  /*10590*/  FFMA.FTZ R28, R31, R28, R33 ;  /* 0x0000001c1f1c7223 */ /* 0x000fe20000010021 */
[----:B------:R-:W-:-:S04]  /*105a0*/  F2FP.BF16.PACK_AB R24, R32, R3 ;  /* 0x000000032018723e */ /* 0x000fc800000010ff */
[----:B------:R-:W-:Y:S02]  /*105b0*/  F2FP.BF16.PACK_AB R26, R28, R5 ;  /* 0x000000051c1a723e */ /* 0x000fe400000010ff */
.L_x_989:
[----:B------:R-:W-:Y:S05]  /*105c0*/  BSYNC B0 ;  /* 0x0000000000007941 */ /* 0x000fea0003800000 */
.L_x_988:
[----:B-----5:R1:W-:Y:S02]  /*105d0*/  STS.128 [R245+0x1800], R24 ;  /* 0x00180018f5007388 */ /* 0x0203e40000000c00 */
.L_x_987:
[----:B------:R-:W-:Y:S05]  /*105e0*/  BSYNC B1 ;  /* 0x0000000000017941 */ /* 0x000fea0003800000 */
.L_x_986:
[----:B------:R-:W-:Y:S01]  /*105f0*/  ISETP.GE.AND P0, PT, R11, R6, PT ;  /* 0x000000060b00720c */ /* 0x000fe20003f06270 */
[----:B------:R-:W-:-:S12]  /*10600*/  BSSY B1, `(.L_x_990) ;  /* 0x000002f000017945 */ /* 0x000fd80003800000 */
[----:B------:R1:W-:Y:S01]  /*10610*/  @P0 STS.128 [R245+0x3800], RZ ;  /* 0x003800fff5000388 */ /* 0x0003e20000000c00 */
[----:B------:R-:W-:Y:S05]  /*10620*/  @P0 BRA `(.L_x_991) ;  /* 0x000002c000000947 */ /* 0x000fea0003800000 */
[----:B-1----:R1:W5:Y:S01]  /*10630*/  LD.E.128 R24, [R12.64+0x80] ;  /* 0x000080060c187980 */ /* 0x002362000c101d00 */
[----:B------:R-:W-:Y:S01]  /*10640*/  ISETP.GE.AND P0, PT, R11, R0, PT ;  /* 0x000000000b00720c */ /* 0x000fe20003f06270 */
[----:B------:R-:W-:-:S12]  /*10650*/  BSSY B0, `(.L_x_992) ;  /* 0x0000028000007945 */ /* 0x000fd80003800000 */
[----:B------:R-:W-:Y:S05]  /*10660*/  @P0 BRA `(.L_x_993) ;  /* 0x0000026000000947 */ /* 0x000fea0003800000 */
[----:B--2---:R-:W2:Y:S04]  /*10670*/  LD.E.64 R2, [R18.64+0x40] ;  /* 0x0000400612027980 */ /* 0x004ea8000c101b00 */
[----:B---3--:R-:W3:Y:S01]  /*10680*/  LD.E.64 R4, [R16.64+0x40] ;  /* 0x0000400610047980 */ /* 0x008ee2000c101b00 */
[C---:B-----5:R-:W-:Y:S02]  /*10690*/  LOP3.LUT R7, R25.reuse, 0xffff0000, RZ, 0xc0, !PT ;  /* 0xffff000019077812 */ /* 0x060fe400078ec0ff */
[C---:B------:R-:W-:Y:S02]  /*106a0*/  SHF.L.U32 R14, R24.reuse, 0x10, RZ ;  /* 0x00000010180e7819 */ /* 0x040fe400000006ff */
[----:B------:R-:W-:Y:S02]  /*106b0*/  LOP3.LUT R29, R24, 0xffff0000, RZ, 0xc0, !PT ;  /* 0xffff0000181d7812 */ /* 0x000fe400078ec0ff */
[----:B------:R-:W-:Y:S01]  /*106c0*/  SHF.L.U32 R11, R25, 0x10, RZ ;  /* 0x00000010190b7819 */ /* 0x000fe200000006ff */
[----:B------:R-:W-:Y:S01]  /*106d0*/  IMAD.U32 R25, R26, 0x10000, RZ ;  /* 0x000100001a197824 */ /* 0x000fe200078e00ff */
[----:B------:R-:W-:-:S02]  /*106e0*/  SHF.L.U32 R34, R27, 0x10, RZ ;  /* 0x000000101b227819 */ /* 0x000fc400000006ff */
        /* <DEDUP_REMOVED lines=9> */
[----:B------:R-:W-:-:S02]  /*10780*/  FMUL.FTZ R7, R7, R30 ;  /* 0x0000001e07077220 */ /* 0x000fc40000410000 */
[----:B------:R-:W-:Y:S01]  /*10790*/  FFMA.FTZ R24, R11, R30, -R24 ;  /* 0x0000001e0b187223 */ /* 0x000fe20000010818 */
[----:B------:R-:W-:Y:S01]  /*107a0*/  SHF.L.U32 R30, R5, 0x10, RZ ;  /* 0x00000010051e7819 */ /* 0x000fe200000006ff */
[----:B------:R-:W-:Y:S01]  /*107b0*/  FFMA.FTZ R7, R11, R28, R7 ;  /* 0x0000001c0b077223 */ /* 0x000fe20000010007 */
[----:B------:R-:W-:Y:S01]  /*107c0*/  SHF.L.U32 R28, R3, 0x10, RZ ;  /* 0x00000010031c7819 */ /* 0x000fe200000006ff */
[C---:B------:R-:W-:Y:S02]  /*107d0*/  FMUL.FTZ R26, R32.reuse, R15 ;  /* 0x0000000f201a7220 */ /* 0x040fe40000410000 */
        /* <DEDUP_REMOVED lines=8> */
[----:B------:R-:W-:-:S02]  /*10860*/  FFMA.FTZ R2, R14, R2, R29 ;  /* 0x000000020e027223 */ /* 0x000fc4000001001d */
[C---:B------:R-:W-:Y:S02]  /*10870*/  FFMA.FTZ R5, R25.reuse, R30, -R5 ;  /* 0x0000001e19057223 */ /* 0x040fe40000010805 */
[----:B------:R-:W-:Y:S01]  /*10880*/  FFMA.FTZ R28, R25, R28, R27 ;  /* 0x0000001c191c7223 */ /* 0x000fe2000001001b */
[----:B------:R-:W-:Y:S02]  /*10890*/  F2FP.BF16.PACK_AB R25, R7, R24 ;  /* 0x000000180719723e */ /* 0x000fe400000010ff */
[----:B------:R-:W-:Y:S02]  /*108a0*/  F2FP.BF16.PACK_AB R27, R15, R26 ;  /* 0x0000001a0f1b723e */ /* 0x000fe400000010ff */
[----:B------:R-:W-:Y:S02]  /*108b0*/  F2FP.BF16.PACK_AB R24, R2, R3 ;  /* 0x000000030218723e */ /* 0x000fe400000010ff */
[----:B------:R-:W-:Y:S02]  /*108c0*/  F2FP.BF16.PACK_AB R26, R28, R5 ;  /* 0x000000051c1a723e */ /* 0x000fe400000010ff */
.L_x_993:
[----:B------:R-:W-:Y:S05]  /*108d0*/  BSYNC B0 ;  /* 0x0000000000007941 */ /* 0x000fea0003800000 */
.L_x_992:
[----:B-----5:R1:W-:Y:S02]  /*108e0*/  STS.128 [R245+0x3800], R24 ;  /* 0x00380018f5007388 */ /* 0x0203e40000000c00 */
.L_x_991:
[----:B------:R-:W-:Y:S05]  /*108f0*/  BSYNC B1 ;  /* 0x0000000000017941 */ /* 0x000fea0003800000 */
.L_x_990:
        /* <DEDUP_REMOVED lines=10> */
[----:B-----5:R-:W-:Y:S01]  /*109a0*/  SHF.L.U32 R10, R25, 0x10, RZ ;  /* 0x00000010190a7819 */ /* 0x020fe200000006ff */
[----:B------:R-:W-:Y:S01]  /*109b0*/  IMAD.U32 R29, R27, 0x10000, RZ ;  /* 0x000100001b1d7824 */ /* 0x000fe200078e00ff */
[----:B------:R-:W-:Y:S02]  /*109c0*/  LOP3.LUT R7, R25, 0xffff0000, RZ, 0xc0, !PT ;  /* 0xffff000019077812 */ /* 0x000fe400078ec0ff */
[----:B------:R-:W-:Y:S02]  /*109d0*/  LOP3.LUT R25, R27, 0xffff0000, RZ, 0xc0, !PT ;  /* 0xffff00001b197812 */ /* 0x000fe400078ec0ff */
[----:B------:R-:W-:-:S02]  /*109e0*/  SHF.L.U32 R11, R24, 0x10, RZ ;  /* 0x00000010180b7819 */ /* 0x000fc400000006ff */
[----:B------:R-:W-:Y:S02]  /*109f0*/  LOP3.LUT R30, R24, 0xffff0000, RZ, 0xc0, !PT ;  /* 0xffff0000181e7812 */ /* 0x000fe400078ec0ff */
[C---:B------:R-:W-:Y:S02]  /*10a00*/  SHF.L.U32 R27, R26.reuse, 0x10, RZ ;  /* 0x000000101a1b7819 */ /* 0x040fe400000006ff */
[----:B------:R-:W-:Y:S02]  /*10a10*/  LOP3.LUT R31, R26, 0xffff0000, RZ, 0xc0, !PT ;  /* 0xffff00001a1f7812 */ /* 0x000fe400078ec0ff */
[----:B--2---:R-:W-:Y:S02]  /*10a20*/  LOP3.LUT R14, R3, 0xffff0000, RZ, 0xc0, !PT ;  /* 0xffff0000030e7812 */ /* 0x004fe400078ec0ff */
[C---:B------:R-:W-:Y:S01]  /*10a30*/  LOP3.LUT R23, R2.reuse, 0xffff0000, RZ, 0xc0, !PT ;  /* 0xffff000002177812 */ /* 0x040fe200078ec0ff */
[----:B------:R-:W-:Y:S01]  /*10a40*/  IMAD.U32 R2, R2, 0x10000, RZ ;  /* 0x0001000002027824 */ /* 0x000fe200078e00ff */
[----:B---3--:R-:W-:Y:S01]  /*10a50*/  LOP3.LUT R24, R5, 0xffff0000, RZ, 0xc0, !PT ;  /* 0xffff000005187812 */ /* 0x008fe200078ec0ff */
[----:B------:R-:W-:Y:S01]  /*10a60*/  FMUL.FTZ R26, R25, R14 ;  /* 0x0000000e191a7220 */ /* 0x000fe20000410000 */
[C---:B------:R-:W-:Y:S01]  /*10a70*/  LOP3.LUT R28, R4.reuse, 0xffff0000, RZ, 0xc0, !PT ;  /* 0xffff0000041c7812 */ /* 0x040fe200078ec0ff */
[----:B------:R-:W-:Y:S01]  /*10a80*/  FMUL.FTZ R15, R7, R23 ;  /* 0x00000017070f7220 */ /* 0x000fe20000410000 */
[----:B------:R-:W-:Y:S01]  /*10a90*/  SHF.L.U32 R4, R4, 0x10, RZ ;  /* 0x0000001004047819 */ /* 0x000fe200000006ff */
[----:B------:R-:W-:-:S02]  /*10aa0*/  FMUL.FTZ R25, R25, R24 ;  /* 0x0000001819197220 */ /* 0x000fc40000410000 */
[----:B------:R-:W-:Y:S01]  /*10ab0*/  FFMA.FTZ R26, R29, R24, -R26 ;  /* 0x000000181d1a7223 */ /* 0x000fe2000001081a */
[----:B------:R-:W-:Y:S01]  /*10ac0*/  SHF.L.U32 R24, R3, 0x10, RZ ;  /* 0x0000001003187819 */ /* 0x000fe200000006ff */
[-C--:B------:R-:W-:Y:S02]  /*10ad0*/  FMUL.FTZ R7, R7, R28.reuse ;  /* 0x0000001c07077220 */ /* 0x080fe40000410000 */
[----:B------:R-:W-:Y:S02]  /*10ae0*/  FFMA.FTZ R15, R10, R28, -R15 ;  /* 0x0000001c0a0f7223 */ /* 0x000fe4000001080f */
[----:B------:R-:W-:Y:S02]  /*10af0*/  IMAD.U32 R28, R5, 0x10000, RZ ;  /* 0x00010000051c7824 */ /* 0x000fe400078e00ff */
[C---:B------:R-:W-:Y:S02]  /*10b00*/  FMUL.FTZ R3, R30.reuse, R2 ;  /* 0x000000021e037220 */ /* 0x040fe40000410000 */
[----:B------:R-:W-:-:S02]  /*10b10*/  FMUL.FTZ R30, R30, R4 ;  /* 0x000000041e1e7220 */ /* 0x000fc40000410000 */
[C---:B------:R-:W-:Y:S02]  /*10b20*/  FMUL.FTZ R5, R31.reuse, R24 ;  /* 0x000000181f057220 */ /* 0x040fe40000410000 */
[----:B------:R-:W-:Y:S02]  /*10b30*/  FMUL.FTZ R31, R31, R28 ;  /* 0x0000001c1f1f7220 */ /* 0x000fe40000410000 */
[----:B------:R-:W-:Y:S02]  /*10b40*/  FFMA.FTZ R10, R10, R23, R7 ;  /* 0x000000170a0a7223 */ /* 0x000fe40000010007 */
[C---:B------:R-:W-:Y:S02]  /*10b50*/  FFMA.FTZ R3, R11.reuse, R4, -R3 ;  /* 0x000000040b037223 */ /* 0x040fe40000010803 */
[----:B------:R-:W-:Y:S01]  /*10b60*/  FFMA.FTZ R30, R11, R2, R30 ;  /* 0x000000020b1e7223 */ /* 0x000fe2000001001e */
[----:B------:R-:W-:Y:S01]  /*10b70*/  F2FP.BF16.PACK_AB R10, R10, R15 ;  /* 0x0000000f0a0a723e */ /* 0x000fe200000010ff */
[----:B------:R-:W-:-:S02]  /*10b80*/  FFMA.FTZ R25, R29, R14, R25 ;  /* 0x0000000e1d197223 */ /* 0x000fc40000010019 */
[C---:B------:R-:W-:Y:S01]  /*10b90*/  FFMA.FTZ R5, R27.reuse, R28, -R5 ;  /* 0x0000001c1b057223 */ /* 0x040fe20000010805 */
[----:B------:R-:W-:Y:S01]  /*10ba0*/  F2FP.BF16.PACK_AB R3, R30, R3 ;  /* 0x000000031e03723e */ /* 0x000fe200000010ff */
[----:B------:R-:W-:Y:S01]  /*10bb0*/  FFMA.FTZ R24, R27, R24, R31 ;  /* 0x000000181b187223 */ /* 0x000fe2000001001f */
[----:B------:R-:W-:Y:S02]  /*10bc0*/  F2FP.BF16.PACK_AB R27, R25, R26 ;  /* 0x0000001a191b723e */ /* 0x000fe400000010ff */
[----:B------:R-:W-:Y:S02]  /*10bd0*/  MOV R25, R10 ;  /* 0x0000000a00197202 */ /* 0x000fe40000000f00 */
[----:B------:R-:W-:Y:S02]  /*10be0*/  F2FP.BF16.PACK_AB R26, R24, R5 ;  /* 0x00000005181a723e */ /* 0x000fe400000010ff */
[----:B------:R-:W-:Y:S02]  /*10bf0*/  MOV R24, R3 ;  /* 0x0000000300187202 */ /* 0x000fe40000000f00 */
.L_x_997:
[----:B------:R-:W-:Y:S05]  /*10c00*/  BSYNC B0 ;  /* 0x0000000000007941 */ /* 0x000fea0003800000 */
.L_x_996:
[----:B-----5:R1:W-:Y:S02]  /*10c10*/  STS.128 [R245+0x5800], R24 ;  /* 0x00580018f5007388 */ /* 0x0203e40000000c00 */
.L_x_995:
[----:B------:R-:W-:Y:S05]  /*10c20*/  BSYNC B1 ;  /* 0x0000000000017941 */ /* 0x000fea0003800000 */
.L_x_994:
[----:B------:R-:W-:-:S13]  /*10c30*/  ISETP.GE.AND P0, PT, R9, R6, PT ;  /* 0x000000060900720c */ /* 0x000fda0003f06270 */
[----:B------:R1:W-:Y:S01]  /*10c40*/  @P0 STS.128 [R245+0x7800], RZ ;  /* 0x007800fff5000388 */ /* 0x0003e20000000c00 */
[----:B------:R-:W-:Y:S05]  /*10c50*/  @P0 BRA `(.L_x_985) ;  /* 0x0000678000000947 */ /* 0x000fea0003800000 */
[----:B-1--4-:R-:W5:Y:S01]  /*10c60*/  LD.E.128 R12, [R12.64+0x180] ;  /* 0x000180060c0c7980 */ /* 0x012f62000c101d00 */
[----:B------:R-:W-:Y:S01]  /*10c70*/  ISETP.GE.AND P0, PT, R9, R0, PT ;  /* 0x000000000900720c */ /* 0x000fe20003f06270 */
[----:B------:R-:W-:-:S12]  /*10c80*/  BSSY B0, `(.L_x_998) ;  /* 0x0000028000007945 */ /* 0x000fd80003800000 */
[----:B------:R-:W-:Y:S05]  /*10c90*/  @P0 BRA `(.L_x_999) ;  /* 0x0000026000000947 */ /* 0x000fea0003800000 */
[----:B------:R-:W4:Y:S04]  /*10ca0*/  LD.E.64 R2, [R18.64+0xc0] ;  /* 0x0000c00612027980 */ /* 0x000f28000c101b00 */
[----:B--2---:R1:W2:Y:S01]  /*10cb0*/  LD.E.64 R4, [R16.64+0xc0] ;  /* 0x0000c00610047980 */ /* 0x0042a2000c101b00 */
[----:B-----5:R-:W-:Y:S01]  /*10cc0*/  SHF.L.U32 R23, R15, 0x10, RZ ;  /* 0x000000100f177819 */ /* 0x020fe200000006ff */
[----:B------:R-:W-:Y:S01]  /*10cd0*/  IMAD.U32 R24, R14, 0x10000, RZ ;  /* 0x000100000e187824 */ /* 0x000fe200078e00ff */
[C---:B------:R-:W-:Y:S02]  /*10ce0*/  SHF.L.U32 R6, R13.reuse, 0x10, RZ ;  /* 0x000000100d067819 */ /* 0x040fe400000006ff */
[----:B------:R-:W-:Y:S02]  /*10cf0*/  LOP3.LUT R0, R13, 0xffff0000, RZ, 0xc0, !PT ;  /* 0xffff00000d007812 */ /* 0x000fe400078ec0ff */
[----:B------:R-:W-:-:S02]  /*10d00*/  SHF.L.U32 R7, R12, 0x10, RZ ;  /* 0x000000100c077819 */ /* 0x000fc400000006ff */
[----:B------:R-:W-:Y:S02]  /*10d10*/  LOP3.LUT R25, R12, 0xffff0000, RZ, 0xc0, !PT ;  /* 0xffff00000c197812 */ /* 0x000fe400078ec0ff */
[----:B------:R-:W-:Y:S02]  /*10d20*/  LOP3.LUT R15, R15, 0xffff0000, RZ, 0xc0, !PT ;  /* 0xffff00000f0f7812 */ /* 0x000fe400078ec0ff */
[----:B-1----:R-:W-:Y:S02]  /*10d30*/  LOP3.LUT R16, R14, 0xffff0000, RZ, 0xc0, !PT ;  /* 0xffff00000e107812 */ /* 0x002fe400078ec0ff */
        /* <DEDUP_REMOVED lines=19> */
[-C--:B------:R-:W-:Y:S02]  /*10e70*/  FMUL.FTZ R16, R16, R5.reuse ;  /* 0x0000000510107220 */ /* 0x080fe40000410000 */
        /* <DEDUP_REMOVED lines=8> */
.L_x_999:
[----:B------:R-:W-:Y:S05]  /*10f00*/  BSYNC B0 ;  /* 0x0000000000007941 */ /* 0x000fea0003800000 */
.L_x_998:
[----:B-----5:R1:W-:Y:S01]  /*10f10*/  STS.128 [R245+0x7800], R12 ;  /* 0x0078000cf5007388 */ /* 0x0203e20000000c00 */
[----:B------:R-:W-:Y:S05]  /*10f20*/  BRA `(.L_x_985) ;  /* 0x000064b000007947 */ /* 0x000fea0003800000 */
.L_x_936:
[----:B-1----:R-:W-:Y:S01]  /*10f30*/  BSSY B2, `(.L_x_1000) ;  /* 0x0000168000027945 */ /* 0x002fe20003800000 */
        /* <DEDUP_REMOVED lines=9> */
[----:B------:R-:W-:Y:S01]  /*10fd0*/  ISETP.GE.AND P0, PT, R14, R5, PT ;  /* 0x000000050e00720c */ /* 0x000fe20003f06270 */
[----:B------:R-:W-:Y:S02]  /*10fe0*/  IMAD.MOV.U32 R25, RZ, RZ, RZ ;  /* 0x000000ffff197224 */ /* 0x000fe400078e00ff */
[----:B------:R-:W-:-:S10]  /*10ff0*/  IMAD.MOV.U32 R17, RZ, RZ, R5 ;  /* 0x000000ffff117224 */ /* 0x000fd400078e0005 */
[----:B------:R-:W-:Y:S01]  /*11000*/  @P0 IADD3 R25, -R2, RZ, RZ ;  /* 0x000000ff02190210 */ /* 0x000fe20007ffe1ff */
[----:B------:R-:W-:-:S03]  /*11010*/  @P0 IMAD.MOV R17, RZ, RZ, -R2 ;  /* 0x000000ffff110224 */ /* 0x000fc600078e0a02 */
[----:B------:R-:W-:Y:S01]  /*11020*/  IADD3 R27, P1, R25, R3, RZ ;  /* 0x00000003191b7210 */ /* 0x000fe20007f3e0ff */
[----:B------:R-:W-:-:S03]  /*11030*/  IMAD.WIDE R16, R17, 0x2, R42 ;  /* 0x0000000211107825 */ /* 0x000fc600078e022a */
[----:B------:R-:W-:Y:S01]  /*11040*/  LEA.HI.X.SX32 R25, R25, R4, 0x1, P1 ;  /* 0x0000000419197211 */ /* 0x000fe200008f0eff */
[----:B------:R-:W-:Y:S01]  /*11050*/  IMAD.MOV.U32 R29, RZ, RZ, RZ ;  /* 0x000000ffff1d7224 */ /* 0x000fe200078e00ff */
[C---:B------:R-:W-:Y:S01]  /*11060*/  LEA R24, P1, R27.reuse, R38, 0x1 ;  /* 0x000000261b187211 */ /* 0x040fe200078208ff */
[----:B------:R-:W4:Y:S01]  /*11070*/  LD.E.128 R16, [R16.64] ;  /* 0x0000000610107980 */ /* 0x000f22000c101d00 */
[----:B------:R-:W-:Y:S02]  /*11080*/  @P0 IADD3 R29, -R2, RZ, RZ ;  /* 0x000000ff021d0210 */ /* 0x000fe40007ffe1ff */
[----:B------:R-:W-:Y:S02]  /*11090*/  LEA.HI.X R25, R27, R39, R25, 0x1, P1 ;  /* 0x000000271b197211 */ /* 0x000fe400008f0c19 */
[----:B------:R-:W-:-:S04]  /*110a0*/  IADD3 R31, P1, R29, R3, RZ ;  /* 0x000000031d1f7210 */ /* 0x000fc80007f3e0ff */
[----:B--2---:R-:W2:Y:S01]  /*110b0*/  LD.E.128 R24, [R24.64] ;  /* 0x0000000618187980 */ /* 0x004ea2000c101d00 */
[----:B------:R-:W-:Y:S02]  /*110c0*/  LEA.HI.X.SX32 R29, R29, R4, 0x1, P1 ;  /* 0x000000041d1d7211 */ /* 0x000fe400008f0eff */
[----:B------:R-:W-:-:S04]  /*110d0*/  LEA R28, P1, R31, R40, 0x1 ;  /* 0x000000281f1c7211 */ /* 0x000fc800078208ff */
[----:B------:R-:W-:-:S06]  /*110e0*/  LEA.HI.X R29, R31, R41, R29, 0x1, P1 ;  /* 0x000000291f1d7211 */ /* 0x000fcc00008f0c1d */
[----:B---3--:R-:W3:Y:S01]  /*110f0*/  LD.E.128 R28, [R28.64] ;  /* 0x000000061c1c7980 */ /* 0x008ee2000c101d00 */
[C---:B-----5:R-:W-:Y:S01]  /*11100*/  LOP3.LUT R8, R33.reuse, 0xffff0000, RZ, 0xc0, !PT ;  /* 0xffff000021087812 */ /* 0x060fe200078ec0ff */
[----:B------:R-:W-:Y:S01]  /*11110*/  IMAD.U32 R44, R32, 0x10000, RZ ;  /* 0x00010000202c7824 */ /* 0x000fe200078e00ff */
[----:B------:R-:W-:Y:S01]  /*11120*/  SHF.L.U32 R46, R33, 0x10, RZ ;  /* 0x00000010212e7819 */ /* 0x000fe200000006ff */
[----:B------:R-:W-:Y:S01]  /*11130*/  IMAD.U32 R45, R34, 0x10000, RZ ;  /* 0x00010000222d7824 */ /* 0x000fe200078e00ff */
[C---:B------:R-:W-:Y:S02]  /*11140*/  LOP3.LUT R33, R35.reuse, 0xffff0000, RZ, 0xc0, !PT ;  /* 0xffff000023217812 */ /* 0x040fe400078ec0ff */
[----:B------:R-:W-:Y:S02]  /*11150*/  SHF.L.U32 R48, R35, 0x10, RZ ;  /* 0x0000001023307819 */ /* 0x000fe400000006ff */
[----:B------:R-:W-:Y:S02]  /*11160*/  LOP3.LUT R32, R32, 0xffff0000, RZ, 0xc0, !PT ;  /* 0xffff000020207812 */ /* 0x000fe400078ec0ff */
[----:B------:R-:W-:Y:S01]  /*11170*/  LOP3.LUT R34, R34, 0xffff0000, RZ, 0xc0, !PT ;  /* 0xffff000022227812 */ /* 0x000fe200078ec0ff */
[C---:B----4-:R-:W-:Y:S01]  /*11180*/  IMAD.U32 R47, R16.reuse, 0x10000, RZ ;  /* 0x00010000102f7824 */ /* 0x050fe200078e00ff */
[----:B------:R-:W-:Y:S01]  /*11190*/  LOP3.LUT R35, R16, 0xffff0000, RZ, 0xc0, !PT ;  /* 0xffff000010237812 */ /* 0x000fe200078ec0ff */
[----:B------:R-:W-:Y:S01]  /*111a0*/  IMAD.U32 R49, R18, 0x10000, RZ ;  /* 0x0001000012317824 */ /* 0x000fe200078e00ff */
[----:B------:R-:W-:-:S02]  /*111b0*/  SHF.L.U32 R16, R17, 0x10, RZ ;  /* 0x0000001011107819 */ /* 0x000fc400000006ff */
[----:B------:R-:W-:Y:S02]  /*111c0*/  LOP3.LUT R50, R17, 0xffff0000, RZ, 0xc0, !PT ;  /* 0xffff000011327812 */ /* 0x000fe400078ec0ff */
[C---:B------:R-:W-:Y:S02]  /*111d0*/  SHF.L.U32 R17, R19.reuse, 0x10, RZ ;  /* 0x0000001013117819 */ /* 0x040fe400000006ff */
[----:B------:R-:W-:Y:S01]  /*111e0*/  LOP3.LUT R51, R19, 0xffff0000, RZ, 0xc0, !PT ;  /* 0xffff000013337812 */ /* 0x000fe200078ec0ff */
[----:B--2---:R-:W-:Y:S01]  /*111f0*/  IMAD.U32 R52, R24, 0x10000, RZ ;  /* 0x0001000018347824 */ /* 0x004fe200078e00ff */
[C---:B------:R-:W-:Y:S01]  /*11200*/  SHF.L.U32 R19, R25.reuse, 0x10, RZ ;  /* 0x0000001019137819 */ /* 0x040fe200000006ff */
[----:B------:R-:W-:Y:S01]  /*11210*/  IMAD.U32 R54, R26, 0x10000, RZ ;  /* 0x000100001a367824 */ /* 0x000fe200078e00ff */
[----:B------:R-:W-:Y:S01]  /*11220*/  LOP3.LUT R53, R25, 0xffff0000, RZ, 0xc0, !PT ;  /* 0xffff000019357812 */ /* 0x000fe200078ec0ff */
[----:B------:R-:W-:Y:S01]  /*11230*/  @!P0 FADD.FTZ R52, -R52, -RZ ;  /* 0x800000ff34348221 */ /* 0x000fe20000010100 */
[----:B------:R-:W-:Y:S01]  /*11240*/  LOP3.LUT R24, R24, 0xffff0000, RZ, 0xc0, !PT ;  /* 0xffff000018187812 */ /* 0x000fe200078ec0ff */
[----:B------:R-:W-:Y:S01]  /*11250*/  @!P0 FADD.FTZ R19, -R19, -RZ ;  /* 0x800000ff13138221 */ /* 0x000fe20000010100 */
[----:B------:R-:W-:Y:S01]  /*11260*/  LOP3.LUT R25, R26, 0xffff0000, RZ, 0xc0, !PT ;  /* 0xffff00001a197812 */ /* 0x000fe200078ec0ff */
[----:B------:R-:W-:Y:S01]  /*11270*/  @!P0 FADD.FTZ R53, -R53, -RZ ;  /* 0x800000ff35358221 */ /* 0x000fe20000010100 */
[----:B------:R-:W-:Y:S01]  /*11280*/  SHF.L.U32 R26, R27, 0x10, RZ ;  /* 0x000000101b1a7819 */ /* 0x000fe200000006ff */
[----:B------:R-:W-:Y:S01]  /*11290*/  @!P0 FADD.FTZ R24, -R24, -RZ ;  /* 0x800000ff18188221 */ /* 0x000fe20000010100 */
[----:B------:R-:W-:Y:S01]  /*112a0*/  LOP3.LUT R18, R18, 0xffff0000, RZ, 0xc0, !PT ;  /* 0xffff000012127812 */ /* 0x000fe200078ec0ff */
[----:B------:R-:W-:Y:S01]  /*112b0*/  @!P0 FADD.FTZ R25, -R25, -RZ ;  /* 0x800000ff19198221 */ /* 0x000fe20000010100 */
[----:B------:R-:W-:Y:S01]  /*112c0*/  LOP3.LUT R60, R27, 0xffff0000, RZ, 0xc0, !PT ;  /* 0xffff00001b3c7812 */ /* 0x000fe200078ec0ff */
[----:B------:R-:W-:Y:S01]  /*112d0*/  @!P0 FADD.FTZ R26, -R26, -RZ ;  /* 0x800000ff1a1a8221 */ /* 0x000fe20000010100 */
[----:B---3--:R-:W-:Y:S01]  /*112e0*/  LOP3.LUT R27, R30, 0xffff0000, RZ, 0xc0, !PT ;  /* 0xffff00001e1b7812 */ /* 0x008fe200078ec0ff */
[----:B------:R-:W-:-:S02]  /*112f0*/  FMUL.FTZ R35, R35, R24 ;  /* 0x0000001823237220 */ /* 0x000fc40000410000 */
[----:B------:R-:W-:Y:S02]  /*11300*/  @!P0 FADD.FTZ R54, -R54, -RZ ;  /* 0x800000ff36368221 */ /* 0x000fe40000010100 */
[----:B------:R-:W-:Y:S02]  /*11310*/  @!P0 FADD.FTZ R60, -R60, -RZ ;  /* 0x800000ff3c3c8221 */ /* 0x000fe40000010100 */
[----:B------:R-:W-:Y:S01]  /*11320*/  FMUL.FTZ R25, R18, R25 ;  /* 0x0000001912197220 */ /* 0x000fe20000410000 */
[----:B------:R-:W-:Y:S01]  /*11330*/  LOP3.LUT R18, R28, 0xffff0000, RZ, 0xc0, !PT ;  /* 0xffff00001c127812 */ /* 0x000fe200078ec0ff */
[----:B------:R-:W-:Y:S01]  /*11340*/  FMUL.FTZ R19, R16, R19 ;  /* 0x0000001310137220 */ /* 0x000fe20000410000 */
[C---:B------:R-:W-:Y:S01]  /*11350*/  SHF.L.U32 R16, R29.reuse, 0x10, RZ ;  /* 0x000000101d107819 */ /* 0x040fe200000006ff */
[----:B------:R-:W-:Y:S01]  /*11360*/  IMAD.U32 R24, R28, 0x10000, RZ ;  /* 0x000100001c187824 */ /* 0x000fe200078e00ff */
[----:B------:R-:W-:Y:S01]  /*11370*/  LOP3.LUT R29, R29, 0xffff0000, RZ, 0xc0, !PT ;  /* 0xffff00001d1d7812 */ /* 0x000fe200078ec0ff */
[----:B------:R-:W-:Y:S01]  /*11380*/  FMUL.FTZ R17, R17, R26 ;  /* 0x0000001a11117220 */ /* 0x000fe20000410000 */
[C---:B------:R-:W-:Y:S01]  /*11390*/  SHF.L.U32 R26, R31.reuse, 0x10, RZ ;  /* 0x000000101f1a7819 */ /* 0x040fe200000006ff */
[----:B------:R-:W-:Y:S01]  /*113a0*/  IMAD.U32 R28, R30, 0x10000, RZ ;  /* 0x000100001e1c7824 */ /* 0x000fe200078e00ff */
[----:B------:R-:W-:Y:S01]  /*113b0*/  LOP3.LUT R30, R31, 0xffff0000, RZ, 0xc0, !PT ;  /* 0xffff00001f1e7812 */ /* 0x000fe200078ec0ff */
[----:B------:R-:W-:-:S02]  /*113c0*/  FMUL.FTZ R47, R47, R52 ;  /* 0x000000342f2f7220 */ /* 0x000fc40000410000 */
[----:B------:R-:W-:Y:S02]  /*113d0*/  FMUL.FTZ R53, R50, R53 ;  /* 0x0000003532357220 */ /* 0x000fe40000410000 */
[----:B------:R-:W-:Y:S02]  /*113e0*/  FMUL.FTZ R54, R49, R54 ;  /* 0x0000003631367220 */ /* 0x000fe40000410000 */
[----:B------:R-:W-:Y:S02]  /*113f0*/  FMUL.FTZ R60, R51, R60 ;  /* 0x0000003c333c7220 */ /* 0x000fe40000410000 */
[----:B------:R-:W-:Y:S02]  /*11400*/  FFMA.FTZ R24, R44, R24, R47 ;  /* 0x000000182c187223 */ /* 0x000fe4000001002f */
[----:B------:R-:W-:Y:S02]  /*11410*/  FFMA.FTZ R35, R32, R18, R35 ;  /* 0x0000001220237223 */ /* 0x000fe40000010023 */
[----:B------:R-:W-:-:S02]  /*11420*/  FFMA.FTZ R16, R46, R16, R19 ;  /* 0x000000102e107223 */ /* 0x000fc40000010013 */
[----:B------:R-:W-:Y:S01]  /*11430*/  FFMA.FTZ R29, R8, R29, R53 ;  /* 0x0000001d081d7223 */ /* 0x000fe20000010035 */
[----:B------:R-:W-:Y:S01]  /*11440*/  F2FP.BF16.PACK_AB R32, R35, R24 ;  /* 0x000000182320723e */ /* 0x000fe200000010ff */
[----:B------:R-:W-:Y:S02]  /*11450*/  FFMA.FTZ R28, R45, R28, R54 ;  /* 0x0000001c2d1c7223 */ /* 0x000fe40000010036 */
[----:B------:R-:W-:Y:S02]  /*11460*/  FFMA.FTZ R17, R48, R26, R17 ;  /* 0x0000001a30117223 */ /* 0x000fe40000010011 */
[----:B------:R-:W-:Y:S01]  /*11470*/  FFMA.FTZ R30, R33, R30, R60 ;  /* 0x0000001e211e7223 */ /* 0x000fe2000001003c */
[----:B------:R-:W-:Y:S01]  /*11480*/  F2FP.BF16.PACK_AB R33, R29, R16 ;  /* 0x000000101d21723e */ /* 0x000fe200000010ff */
[----:B------:R-:W-:-:S03]  /*11490*/  FFMA.FTZ R25, R34, R27, R25 ;  /* 0x0000001b22197223 */ /* 0x000fc60000010019 */
[----:B------:R-:W-:Y:S02]  /*114a0*/  F2FP.BF16.PACK_AB R35, R30, R17 ;  /* 0x000000111e23723e */ /* 0x000fe400000010ff */
[----:B------:R-:W-:Y:S02]  /*114b0*/  F2FP.BF16.PACK_AB R34, R25, R28 ;  /* 0x0000001c1922723e */ /* 0x000fe400000010ff */
.L_x_1005:
[----:B------:R-:W-:Y:S05]  /*114c0*/  BSYNC B0 ;  /* 0x0000000000007941 */ /* 0x000fea0003800000 */
.L_x_1004:
[----:B-----5:R4:W-:Y:S02]  /*114d0*/  STS.128 [R245], R32 ;  /* 0x00000020f5007388 */ /* 0x0209e40000000c00 */
.L_x_1003:
[----:B------:R-:W-:Y:S05]  /*114e0*/  BSYNC B1 ;  /* 0x0000000000017941 */ /* 0x000fea0003800000 */
.L_x_1002:
        /* <DEDUP_REMOVED lines=18> */
[----:B--2---:R-:W2:Y:S01]  /*11610*/  LD.E.128 R16, [R16.64+0x80] ;  /* 0x0000800610107980 */ /* 0x004ea2000c101d00 */
[----:B------:R-:W-:Y:S02]  /*11620*/  @P0 IADD3 R29, -R2, RZ, RZ ;  /* 0x000000ff021d0210 */ /* 0x000fe40007ffe1ff */
[----:B------:R-:W-:Y:S02]  /*11630*/  LEA.HI.X R25, R27, R39, R25, 0x1, P1 ;  /* 0x000000271b197211 */ /* 0x000fe400008f0c19 */
[----:B------:R-:W-:-:S04]  /*11640*/  IADD3 R31, P1, R29, R3, RZ ;  /* 0x000000031d1f7210 */ /* 0x000fc80007f3e0ff */
[----:B---3--:R-:W3:Y:S01]  /*11650*/  LD.E.128 R24, [R24.64+0x80] ;  /* 0x0000800618187980 */ /* 0x008ee2000c101d00 */
[----:B------:R-:W-:Y:S02]  /*11660*/  LEA.HI.X.SX32 R29, R29, R4, 0x1, P1 ;  /* 0x000000041d1d7211 */ /* 0x000fe400008f0eff */
[----:B------:R-:W-:-:S04]  /*11670*/  LEA R28, P1, R31, R40, 0x1 ;  /* 0x000000281f1c7211 */ /* 0x000fc800078208ff */
[----:B------:R-:W-:-:S06]  /*11680*/  LEA.HI.X R29, R31, R41, R29, 0x1, P1 ;  /* 0x000000291f1d7211 */ /* 0x000fcc00008f0c1d */
[----:B----4-:R-:W4:Y:S01]  /*11690*/  LD.E.128 R28, [R28.64+0x80] ;  /* 0x000080061c1c7980 */ /* 0x010f22000c101d00 */
        /* <DEDUP_REMOVED lines=8> */
[C---:B--2---:R-:W-:Y:S01]  /*11720*/  IMAD.U32 R47, R16.reuse, 0x10000, RZ ;  /* 0x00010000102f7824 */ /* 0x044fe200078e00ff */
[----:B------:R-:W-:Y:S01]  /*11730*/  LOP3.LUT R35, R16, 0xffff0000, RZ, 0xc0, !PT ;  /* 0xffff000010237812 */ /* 0x000fe200078ec0ff */
[----:B------:R-:W-:Y:S01]  /*11740*/  IMAD.U32 R49, R18, 0x10000, RZ ;  /* 0x0001000012317824 */ /* 0x000fe200078e00ff */
[----:B------:R-:W-:-:S02]  /*11750*/  SHF.L.U32 R16, R17, 0x10, RZ ;  /* 0x0000001011107819 */ /* 0x000fc400000006ff */
[----:B------:R-:W-:Y:S02]  /*11760*/  LOP3.LUT R50, R17, 0xffff0000, RZ, 0xc0, !PT ;  /* 0xffff000011327812 */ /* 0x000fe400078ec0ff */
[C---:B------:R-:W-:Y:S02]  /*11770*/  SHF.L.U32 R17, R19.reuse, 0x10, RZ ;  /* 0x0000001013117819 */ /* 0x040fe400000006ff */
[----:B------:R-:W-:Y:S01]  /*11780*/  LOP3.LUT R51, R19, 0xffff0000, RZ, 0xc0, !PT ;  /* 0xffff000013337812 */ /* 0x000fe200078ec0ff */
[----:B---3--:R-:W-:Y:S01]  /*11790*/  IMAD.U32 R52, R24, 0x10000, RZ ;  /* 0x0001000018347824 */ /* 0x008fe200078e00ff */
        /* <DEDUP_REMOVED lines=14> */
[----:B----4-:R-:W-:Y:S01]  /*11880*/  LOP3.LUT R27, R30, 0xffff0000, RZ, 0xc0, !PT ;  /* 0xffff00001e1b7812 */ /* 0x010fe200078ec0ff */
        /* <DEDUP_REMOVED lines=29> */
.L_x_1009:
[----:B------:R-:W-:Y:S05]  /*11a60*/  BSYNC B0 ;  /* 0x0000000000007941 */ /* 0x000fea0003800000 */
.L_x_1008:
[----:B-----5:R1:W-:Y:S02]  /*11a70*/  STS.128 [R245+0x2000], R32 ;  /* 0x00200020f5007388 */ /* 0x0203e40000000c00 */
.L_x_1007:
[----:B------:R-:W-:Y:S05]  /*11a80*/  BSYNC B1 ;  /* 0x0000000000017941 */ /* 0x000fea0003800000 */
.L_x_1006:
        /* <DEDUP_REMOVED lines=18> */
[----:B------:R-:W4:Y:S01]  /*11bb0*/  LD.E.128 R16, [R16.64+0x100] ;  /* 0x0001000610107980 */ /* 0x000f22000c101d00 */
[----:B------:R-:W-:Y:S02]  /*11bc0*/  @P0 IADD3 R29, -R2, RZ, RZ ;  /* 0x000000ff021d0210 */ /* 0x000fe40007ffe1ff */
[----:B------:R-:W-:Y:S02]  /*11bd0*/  LEA.HI.X R25, R27, R39, R25, 0x1, P1 ;  /* 0x000000271b197211 */ /* 0x000fe400008f0c19 */
[----:B------:R-:W-:-:S04]  /*11be0*/  IADD3 R31, P1, R29, R3, RZ ;  /* 0x000000031d1f7210 */ /* 0x000fc80007f3e0ff */
[----:B--2---:R-:W2:Y:S01]  /*11bf0*/  LD.E.128 R24, [R24.64+0x100] ;  /* 0x0001000618187980 */ /* 0x004ea2000c101d00 */
[----:B------:R-:W-:Y:S02]  /*11c00*/  LEA.HI.X.SX32 R29, R29, R4, 0x1, P1 ;  /* 0x000000041d1d7211 */ /* 0x000fe400008f0eff */
[----:B------:R-:W-:-:S04]  /*11c10*/  LEA R28, P1, R31, R40, 0x1 ;  /* 0x000000281f1c7211 */ /* 0x000fc800078208ff */
[----:B------:R-:W-:-:S06]  /*11c20*/  LEA.HI.X R29, R31, R41, R29, 0x1, P1 ;  /* 0x000000291f1d7211 */ /* 0x000fcc00008f0c1d */
[----:B---3--:R-:W3:Y:S01]  /*11c30*/  LD.E.128 R28, [R28.64+0x100] ;  /* 0x000100061c1c7980 */ /* 0x008ee2000c101d00 */
        /* <DEDUP_REMOVED lines=60> */
.L_x_1013:
[----:B------:R-:W-:Y:S05]  /*12000*/  BSYNC B0 ;  /* 0x0000000000007941 */ /* 0x000fea0003800000 */
.L_x_1012:
[----:B-----5:R4:W-:Y:S02]  /*12010*/  STS.128 [R245+0x4000], R32 ;  /* 0x00400020f5007388 */ /* 0x0209e40000000c00 */
.L_x_1011:
[----:B------:R-:W-:Y:S05]  /*12020*/  BSYNC B1 ;  /* 0x0000000000017941 */ /* 0x000fea0003800000 */
.L_x_1010:
[----:B------:R-:W-:-:S13]  /*12030*/  ISETP.GE.AND P0, PT, R9, R6, PT ;  /* 0x000000060900720c */ /* 0x000fda0003f06270 */
        /* <DEDUP_REMOVED lines=26> */
[----:B-1----:R-:W-:Y:S01]  /*121e0*/  IMAD.U32 R42, R32, 0x10000, RZ ;  /* 0x00010000202a7824 */ /* 0x002fe200078e00ff */
        /* <DEDUP_REMOVED lines=58> */
.L_x_1015:
[----:B------:R-:W-:Y:S05]  /*12590*/  BSYNC B0 ;  /* 0x0000000000007941 */ /* 0x000fea0003800000 */
.L_x_1014:
[----:B-----5:R4:W-:Y:S02]  /*125a0*/  STS.128 [R245+0x6000], R32 ;  /* 0x00600020f5007388 */ /* 0x0209e40000000c00 */
.L_x_1001:
[----:B------:R-:W-:Y:S05]  /*125b0*/  BSYNC B2 ;  /* 0x0000000000027941 */ /* 0x000fea0003800000 */
.L_x_1000:
        /* <DEDUP_REMOVED lines=13> */
[----:B------:R-:W-:Y:S01]  /*12690*/  ISETP.GE.AND P0, PT, R14, R5, PT ;  /* 0x000000050e00720c */ /* 0x000fe20003f06270 */
[----:B------:R-:W-:Y:S02]  /*126a0*/  IMAD.MOV.U32 R25, RZ, RZ, RZ ;  /* 0x000000ffff197224 */ /* 0x000fe400078e00ff */
[----:B------:R-:W-:Y:S01]  /*126b0*/  IMAD.MOV.U32 R17, RZ, RZ, R5 ;  /* 0x000000ffff117224 */ /* 0x000fe200078e0005 */
[----:B------:R-:W-:-:S09]  /*126c0*/  MOV R29, RZ ;  /* 0x000000ff001d7202 */ /* 0x000fd20000000f00 */
[----:B------:R-:W-:Y:S01]  /*126d0*/  @P0 IADD3 R25, -R2, RZ, RZ ;  /* 0x000000ff02190210 */ /* 0x000fe20007ffe1ff */
[----:B------:R-:W-:-:S03]  /*126e0*/  @P0 IMAD.MOV R17, RZ, RZ, -R2 ;  /* 0x000000ffff110224 */ /* 0x000fc600078e0a02 */
[----:B------:R-:W-:Y:S01]  /*126f0*/  IADD3 R27, P1, R25, R3, RZ ;  /* 0x00000003191b7210 */ /* 0x000fe20007f3e0ff */
[----:B------:R-:W-:-:S03]  /*12700*/  IMAD.WIDE R16, R17, 0x2, R36 ;  /* 0x0000000211107825 */ /* 0x000fc600078e0224 */
[----:B------:R-:W-:Y:S01]  /*12710*/  LEA.HI.X.SX32 R25, R25, R4, 0x1, P1 ;  /* 0x0000000419197211 */ /* 0x000fe200008f0eff */
[----:B------:R-:W-:Y:S01]  /*12720*/  @P0 IMAD.MOV R29, RZ, RZ, -R2 ;  /* 0x000000ffff1d0224 */ /* 0x000fe200078e0a02 */
[C---:B------:R-:W-:Y:S01]  /*12730*/  LEA R24, P1, R27.reuse, R38, 0x1 ;  /* 0x000000261b187211 */ /* 0x040fe200078208ff */
[----:B------:R-:W4:Y:S03]  /*12740*/  LD.E.128 R16, [R16.64] ;  /* 0x0000000610107980 */ /* 0x000f26000c101d00 */
[----:B------:R-:W-:Y:S02]  /*12750*/  LEA.HI.X R25, R27, R39, R25, 0x1, P1 ;  /* 0x000000271b197211 */ /* 0x000fe400008f0c19 */
[----:B------:R-:W-:-:S04]  /*12760*/  IADD3 R31, P1, R29, R3, RZ ;  /* 0x000000031d1f7210 */ /* 0x000fc80007f3e0ff */
[----:B--2---:R-:W2:Y:S01]  /*12770*/  LD.E.128 R24, [R24.64] ;  /* 0x0000000618187980 */ /* 0x004ea2000c101d00 */
[----:B------:R-:W-:Y:S02]  /*12780*/  LEA.HI.X.SX32 R29, R29, R4, 0x1, P1 ;  /* 0x000000041d1d7211 */ /* 0x000fe400008f0eff */
[----:B------:R-:W-:-:S04]  /*12790*/  LEA R28, P1, R31, R40, 0x1 ;  /* 0x000000281f1c7211 */ /* 0x000fc800078208ff */
[----:B------:R-:W-:-:S06]  /*127a0*/  LEA.HI.X R29, R31, R41, R29, 0x1, P1 ;  /* 0x000000291f1d7211 */ /* 0x000fcc00008f0c1d */
[----:B---3--:R-:W3:Y:S01]  /*127b0*/  LD.E.128 R28, [R28.64] ;  /* 0x000000061c1c7980 */ /* 0x008ee2000c101d00 */
[C---:B-----5:R-:W-:Y:S01]  /*127c0*/  SHF.L.U32 R43, R32.reuse, 0x10, RZ ;  /* 0x00000010202b7819 */ /* 0x060fe200000006ff */
[----:B------:R-:W-:Y:S01]  /*127d0*/  IMAD.U32 R45, R33, 0x10000, RZ ;  /* 0x00010000212d7824 */ /* 0x000fe200078e00ff */
[----:B------:R-:W-:Y:S01]  /*127e0*/  LOP3.LUT R42, R32, 0xffff0000, RZ, 0xc0, !PT ;  /* 0xffff0000202a7812 */ /* 0x000fe200078ec0ff */
[----:B------:R-:W-:Y:S01]  /*127f0*/  IMAD.U32 R47, R35, 0x10000, RZ ;  /* 0x00010000232f7824 */ /* 0x000fe200078e00ff */
[----:B------:R-:W-:Y:S02]  /*12800*/  LOP3.LUT R32, R33, 0xffff0000, RZ, 0xc0, !PT ;  /* 0xffff000021207812 */ /* 0x000fe400078ec0ff */
[----:B------:R-:W-:Y:S02]  /*12810*/  LOP3.LUT R33, R35, 0xffff0000, RZ, 0xc0, !PT ;  /* 0xffff000023217812 */ /* 0x000fe400078ec0ff */
[C---:B------:R-:W-:Y:S02]  /*12820*/  SHF.L.U32 R44, R34.reuse, 0x10, RZ ;  /* 0x00000010222c7819 */ /* 0x040fe400000006ff */
[----:B------:R-:W-:-:S02]  /*12830*/  LOP3.LUT R34, R34, 0xffff0000, RZ, 0xc0, !PT ;  /* 0xffff000022227812 */ /* 0x000fc400078ec0ff */
[C---:B----4-:R-:W-:Y:S02]  /*12840*/  SHF.L.U32 R46, R16.reuse, 0x10, RZ ;  /* 0x00000010102e7819 */ /* 0x050fe400000006ff */
[----:B------:R-:W-:Y:S01]  /*12850*/  LOP3.LUT R35, R16, 0xffff0000, RZ, 0xc0, !PT ;  /* 0xffff000010237812 */ /* 0x000fe200078ec0ff */
[C---:B------:R-:W-:Y:S01]  /*12860*/  IMAD.U32 R16, R17.reuse, 0x10000, RZ ;  /* 0x0001000011107824 */ /* 0x040fe200078e00ff */
[----:B------:R-:W-:Y:S01]  /*12870*/  LOP3.LUT R49, R17, 0xffff0000, RZ, 0xc0, !PT ;  /* 0xffff000011317812 */ /* 0x000fe200078ec0ff */
[C---:B------:R-:W-:Y:S01]  /*12880*/  IMAD.U32 R17, R19.reuse, 0x10000, RZ ;  /* 0x0001000013117824 */ /* 0x040fe200078e00ff */
[----:B------:R-:W-:Y:S02]  /*12890*/  LOP3.LUT R50, R19, 0xffff0000, RZ, 0xc0, !PT ;  /* 0xffff000013327812 */ /* 0x000fe400078ec0ff */
[----:B------:R-:W-:Y:S01]  /*128a0*/  SHF.L.U32 R48, R18, 0x10, RZ ;  /* 0x0000001012307819 */ /* 0x000fe200000006ff */
[C---:B--2---:R-:W-:Y:S01]  /*128b0*/  IMAD.U32 R19, R25.reuse, 0x10000, RZ ;  /* 0x0001000019137824 */ /* 0x044fe200078e00ff */
[----:B------:R-:W-:-:S02]  /*128c0*/  LOP3.LUT R52, R25, 0xffff0000, RZ, 0xc0, !PT ;  /* 0xffff000019347812 */ /* 0x000fc400078ec0ff */
[C---:B------:R-:W-:Y:S01]  /*128d0*/  SHF.L.U32 R53, R26.reuse, 0x10, RZ ;  /* 0x000000101a357819 */ /* 0x040fe200000006ff */
[----:B------:R-:W-:Y:S01]  /*128e0*/  @!P0 FADD.FTZ R19, -R19, -RZ ;  /* 0x800000ff13138221 */ /* 0x000fe20000010100 */
[----:B------:R-:W-:Y:S01]  /*128f0*/  LOP3.LUT R25, R26, 0xffff0000, RZ, 0xc0, !PT ;  /* 0xffff00001a197812 */ /* 0x000fe200078ec0ff */
[C---:B------:R-:W-:Y:S01]  /*12900*/  IMAD.U32 R26, R27.reuse, 0x10000, RZ ;  /* 0x000100001b1a7824 */ /* 0x040fe200078e00ff */
[----:B------:R-:W-:Y:S01]  /*12910*/  LOP3.LUT R27, R27, 0xffff0000, RZ, 0xc0, !PT ;  /* 0xffff00001b1b7812 */ /* 0x000fe200078ec0ff */
[----:B------:R-:W-:Y:S01]  /*12920*/  @!P0 FADD.FTZ R52, -R52, -RZ ;  /* 0x800000ff34348221 */ /* 0x000fe20000010100 */
[----:B------:R-:W-:Y:S01]  /*12930*/  SHF.L.U32 R51, R24, 0x10, RZ ;  /* 0x0000001018337819 */ /* 0x000fe200000006ff */
[----:B------:R-:W-:Y:S01]  /*12940*/  @!P0 FADD.FTZ R26, -R26, -RZ ;  /* 0x800000ff1a1a8221 */ /* 0x000fe20000010100 */
[----:B------:R-:W-:Y:S01]  /*12950*/  LOP3.LUT R24, R24, 0xffff0000, RZ, 0xc0, !PT ;  /* 0xffff000018187812 */ /* 0x000fe200078ec0ff */
[----:B------:R-:W-:Y:S01]  /*12960*/  @!P0 FADD.FTZ R25, -R25, -RZ ;  /* 0x800000ff19198221 */ /* 0x000fe20000010100 */
[----:B------:R-:W-:Y:S01]  /*12970*/  LOP3.LUT R18, R18, 0xffff0000, RZ, 0xc0, !PT ;  /* 0xffff000012127812 */ /* 0x000fe200078ec0ff */
[----:B------:R-:W-:-:S02]  /*12980*/  @!P0 FADD.FTZ R27, -R27, -RZ ;  /* 0x800000ff1b1b8221 */ /* 0x000fc40000010100 */
[----:B------:R-:W-:Y:S02]  /*12990*/  FMUL.FTZ R26, R17, R26 ;  /* 0x0000001a111a7220 */ /* 0x000fe40000410000 */
[----:B------:R-:W-:Y:S02]  /*129a0*/  @!P0 FADD.FTZ R24, -R24, -RZ ;  /* 0x800000ff18188221 */ /* 0x000fe40000010100 */
[C---:B---3--:R-:W-:Y:S01]  /*129b0*/  IMAD.U32 R17, R29.reuse, 0x10000, RZ ;  /* 0x000100001d117824 */ /* 0x048fe200078e00ff */
[----:B------:R-:W-:Y:S01]  /*129c0*/  LOP3.LUT R29, R29, 0xffff0000, RZ, 0xc0, !PT ;  /* 0xffff00001d1d7812 */ /* 0x000fe200078ec0ff */
[----:B------:R-:W-:Y:S01]  /*129d0*/  FMUL.FTZ R16, R16, R19 ;  /* 0x0000001310107220 */ /* 0x000fe20000410000 */
[----:B------:R-:W-:Y:S01]  /*129e0*/  SHF.L.U32 R19, R28, 0x10, RZ ;  /* 0x000000101c137819 */ /* 0x000fe200000006ff */
[----:B------:R-:W-:Y:S01]  /*129f0*/  FMUL.FTZ R25, R18, R25 ;  /* 0x0000001912197220 */ /* 0x000fe20000410000 */
[----:B------:R-:W-:Y:S01]  /*12a00*/  LOP3.LUT R18, R28, 0xffff0000, RZ, 0xc0, !PT ;  /* 0xffff00001c127812 */ /* 0x000fe200078ec0ff */
[----:B------:R-:W-:Y:S01]  /*12a10*/  @!P0 FADD.FTZ R51, -R51, -RZ ;  /* 0x800000ff33338221 */ /* 0x000fe20000010100 */
[----:B------:R-:W-:Y:S01]  /*12a20*/  SHF.L.U32 R28, R30, 0x10, RZ ;  /* 0x000000101e1c7819 */ /* 0x000fe200000006ff */
[----:B------:R-:W-:-:S02]  /*12a30*/  FMUL.FTZ R49, R49, R52 ;  /* 0x0000003431317220 */ /* 0x000fc40000410000 */
[----:B------:R-:W-:Y:S02]  /*12a40*/  @!P0 FADD.FTZ R53, -R53, -RZ ;  /* 0x800000ff35358221 */ /* 0x000fe40000010100 */
[----:B------:R-:W-:Y:S01]  /*12a50*/  FMUL.FTZ R50, R50, R27 ;  /* 0x0000001b32327220 */ /* 0x000fe20000410000 */
[----:B------:R-:W-:Y:S01]  /*12a60*/  LOP3.LUT R27, R30, 0xffff0000, RZ, 0xc0, !PT ;  /* 0xffff00001e1b7812 */ /* 0x000fe200078ec0ff */
[----:B------:R-:W-:Y:S01]  /*12a70*/  FMUL.FTZ R35, R35, R24 ;  /* 0x0000001823237220 */ /* 0x000fe20000410000 */
[C---:B------:R-:W-:Y:S01]  /*12a80*/  LOP3.LUT R30, R31.reuse, 0xffff0000, RZ, 0xc0, !PT ;  /* 0xffff00001f1e7812 */ /* 0x040fe200078ec0ff */
[----:B------:R-:W-:Y:S02]  /*12a90*/  IMAD.U32 R24, R31, 0x10000, RZ ;  /* 0x000100001f187824 */ /* 0x000fe400078e00ff */
[----:B------:R-:W-:Y:S02]  /*12aa0*/  FMUL.FTZ R46, R46, R51 ;  /* 0x000000332e2e7220 */ /* 0x000fe40000410000 */
[----:B------:R-:W-:-:S02]  /*12ab0*/  FMUL.FTZ R53, R48, R53 ;  /* 0x0000003530357220 */ /* 0x000fc40000410000 */
[----:B------:R-:W-:Y:S02]  /*12ac0*/  FFMA.FTZ R16, R45, R17, R16 ;  /* 0x000000112d107223 */ /* 0x000fe40000010010 */
[----:B------:R-:W-:Y:S02]  /*12ad0*/  FFMA.FTZ R29, R32, R29, R49 ;  /* 0x0000001d201d7223 */ /* 0x000fe40000010031 */
[----:B------:R-:W-:Y:S02]  /*12ae0*/  FFMA.FTZ R24, R47, R24, R26 ;  /* 0x000000182f187223 */ /* 0x000fe4000001001a */
[----:B------:R-:W-:Y:S01]  /*12af0*/  FFMA.FTZ R33, R33, R30, R50 ;  /* 0x0000001e21217223 */ /* 0x000fe20000010032 */
[----:B------:R-:W-:Y:S01]  /*12b00*/  F2FP.BF16.PACK_AB R16, R29, R16 ;  /* 0x000000101d10723e */ /* 0x000fe200000010ff */
[----:B------:R-:W-:Y:S02]  /*12b10*/  FFMA.FTZ R19, R43, R19, R46 ;  /* 0x000000132b137223 */ /* 0x000fe4000001002e */
[----:B------:R-:W-:Y:S01]  /*12b20*/  FFMA.FTZ R18, R42, R18, R35 ;  /* 0x000000122a127223 */ /* 0x000fe20000010023 */
[----:B------:R-:W-:Y:S01]  /*12b30*/  F2FP.BF16.PACK_AB R35, R33, R24 ;  /* 0x000000182123723e */ /* 0x000fe200000010ff */
[----:B------:R-:W-:Y:S01]  /*12b40*/  FFMA.FTZ R28, R44, R28, R53 ;  /* 0x0000001c2c1c7223 */ /* 0x000fe20000010035 */
[----:B------:R-:W-:Y:S01]  /*12b50*/  MOV R33, R16 ;  /* 0x0000001000217202 */ /* 0x000fe20000000f00 */
[----:B------:R-:W-:Y:S01]  /*12b60*/  FFMA.FTZ R25, R34, R27, R25 ;  /* 0x0000001b22197223 */ /* 0x000fe20000010019 */
[----:B------:R-:W-:-:S04]  /*12b70*/  F2FP.BF16.PACK_AB R32, R18, R19 ;  /* 0x000000131220723e */ /* 0x000fc800000010ff */
[----:B------:R-:W-:Y:S02]  /*12b80*/  F2FP.BF16.PACK_AB R34, R25, R28 ;  /* 0x0000001c1922723e */ /* 0x000fe400000010ff */
.L_x_1021:
[----:B------:R-:W-:Y:S05]  /*12b90*/  BSYNC B0 ;  /* 0x0000000000007941 */ /* 0x000fea0003800000 */
.L_x_1020:
[----:B-----5:R4:W-:Y:S02]  /*12ba0*/  STS.128 [R245+0x800], R32 ;  /* 0x00080020f5007388 */ /* 0x0209e40000000c00 */
.L_x_1019:
[----:B------:R-:W-:Y:S05]  /*12bb0*/  BSYNC B1 ;  /* 0x0000000000017941 */ /* 0x000fea0003800000 */
.L_x_1018:
        /* <DEDUP_REMOVED lines=19> */
[----:B------:R-:W4:Y:S03]  /*12cf0*/  LD.E.128 R16, [R16.64+0x80] ;  /* 0x0000800610107980 */ /* 0x000f26000c101d00 */
[----:B------:R-:W-:Y:S02]  /*12d00*/  LEA.HI.X R25, R27, R39, R25, 0x1, P1 ;  /* 0x000000271b197211 */ /* 0x000fe400008f0c19 */
[----:B------:R-:W-:-:S04]  /*12d10*/  IADD3 R31, P1, R29, R3, RZ ;  /* 0x000000031d1f7210 */ /* 0x000fc80007f3e0ff */
[----:B--2---:R-:W2:Y:S01]  /*12d20*/  LD.E.128 R24, [R24.64+0x80] ;  /* 0x0000800618187980 */ /* 0x004ea2000c101d00 */
[----:B------:R-:W-:Y:S02]  /*12d30*/  LEA.HI.X.SX32 R29, R29, R4, 0x1, P1 ;  /* 0x000000041d1d7211 */ /* 0x000fe400008f0eff */
[----:B------:R-:W-:-:S04]  /*12d40*/  LEA R28, P1, R31, R40, 0x1 ;  /* 0x000000281f1c7211 */ /* 0x000fc800078208ff */
[----:B------:R-:W-:-:S06]  /*12d50*/  LEA.HI.X R29, R31, R41, R29, 0x1, P1 ;  /* 0x000000291f1d7211 */ /* 0x000fcc00008f0c1d */
[----:B---3--:R-:W3:Y:S01]  /*12d60*/  LD.E.128 R28, [R28.64+0x80] ;  /* 0x000080061c1c7980 */ /* 0x008ee2000c101d00 */
        /* <DEDUP_REMOVED lines=61> */
.L_x_1025:
[----:B------:R-:W-:Y:S05]  /*13140*/  BSYNC B0 ;  /* 0x0000000000007941 */ /* 0x000fea0003800000 */
.L_x_1024:
[----:B-----5:R4:W-:Y:S02]  /*13150*/  STS.128 [R245+0x2800], R32 ;  /* 0x00280020f5007388 */ /* 0x0209e40000000c00 */
.L_x_1023:
[----:B------:R-:W-:Y:S05]  /*13160*/  BSYNC B1 ;  /* 0x0000000000017941 */ /* 0x000fea0003800000 */
.L_x_1022:
        /* <DEDUP_REMOVED lines=88> */
.L_x_1029:
[----:B------:R-:W-:Y:S05]  /*136f0*/  BSYNC B0 ;  /* 0x0000000000007941 */ /* 0x000fea0003800000 */
.L_x_1028:
[----:B-----5:R4:W-:Y:S02]  /*13700*/  STS.128 [R245+0x4800], R32 ;  /* 0x00480020f5007388 */ /* 0x0209e40000000c00 */
.L_x_1027:
[----:B------:R-:W-:Y:S05]  /*13710*/  BSYNC B1 ;  /* 0x0000000000017941 */ /* 0x000fea0003800000 */
.L_x_1026:
        /* <DEDUP_REMOVED lines=26> */
[C---:B-1---5:R-:W-:Y:S01]  /*138c0*/  SHF.L.U32 R37, R32.reuse, 0x10, RZ ;  /* 0x0000001020257819 */ /* 0x062fe200000006ff */
        /* <DEDUP_REMOVED lines=60> */
.L_x_1031:
[----:B------:R-:W-:Y:S05]  /*13c90*/  BSYNC B0 ;  /* 0x0000000000007941 */ /* 0x000fea0003800000 */
.L_x_1030:
[----:B-----5:R4:W-:Y:S02]  /*13ca0*/  STS.128 [R245+0x6800], R32 ;  /* 0x00680020f5007388 */ /* 0x0209e40000000c00 */
.L_x_1017:
[----:B------:R-:W-:Y:S05]  /*13cb0*/  BSYNC B2 ;  /* 0x0000000000027941 */ /* 0x000fea0003800000 */
.L_x_1016:
        /* <DEDUP_REMOVED lines=20> */
[----:B------:R-:W-:Y:S02]  /*13e00*/  LEA.HI.X.SX32 R25, R25, R4, 0x1, P1 ;  /* 0x0000000419197211 */ /* 0x000fe400008f0eff */
[C---:B------:R-:W-:Y:S01]  /*13e10*/  LEA R24, P1, R27.reuse, R38, 0x1 ;  /* 0x000000261b187211 */ /* 0x040fe200078208ff */
[----:B------:R-:W-:Y:S01]  /*13e20*/  IMAD.MOV.U32 R29, RZ, RZ, RZ ;  /* 0x000000ffff1d7224 */ /* 0x000fe200078e00ff */
[----:B------:R-:W-:Y:S01]  /*13e30*/  @P0 IADD3 R29, -R2, RZ, RZ ;  /* 0x000000ff021d0210 */ /* 0x000fe20007ffe1ff */
[----:B--2---:R-:W2:Y:S01]  /*13e40*/  LD.E.128 R16, [R16.64] ;  /* 0x0000000610107980 */ /* 0x004ea2000c101d00 */
[----:B------:R-:W-:Y:S02]  /*13e50*/  LEA.HI.X R25, R27, R39, R25, 0x1, P1 ;  /* 0x000000271b197211 */ /* 0x000fe400008f0c19 */
[----:B------:R-:W-:-:S04]  /*13e60*/  IADD3 R31, P1, R29, R3, RZ ;  /* 0x000000031d1f7210 */ /* 0x000fc80007f3e0ff */
[----:B---3--:R-:W3:Y:S01]  /*13e70*/  LD.E.128 R24, [R24.64] ;  /* 0x0000000618187980 */ /* 0x008ee2000c101d00 */
[----:B------:R-:W-:Y:S02]  /*13e80*/  LEA.HI.X.SX32 R29, R29, R4, 0x1, P1 ;  /* 0x000000041d1d7211 */ /* 0x000fe400008f0eff */
[----:B------:R-:W-:-:S04]  /*13e90*/  LEA R28, P1, R31, R40, 0x1 ;  /* 0x000000281f1c7211 */ /* 0x000fc800078208ff */
[----:B------:R-:W-:-:S06]  /*13ea0*/  LEA.HI.X R29, R31, R41, R29, 0x1, P1 ;  /* 0x000000291f1d7211 */ /* 0x000fcc00008f0c1d */
[----:B----4-:R-:W4:Y:S01]  /*13eb0*/  LD.E.128 R28, [R28.64] ;  /* 0x000000061c1c7980 */ /* 0x010f22000c101d00 */
[C---:B-----5:R-:W-:Y:S01]  /*13ec0*/  IMAD.U32 R42, R32.reuse, 0x10000, RZ ;  /* 0x00010000202a7824 */ /* 0x060fe200078e00ff */
[----:B------:R-:W-:Y:S01]  /*13ed0*/  LOP3.LUT R37, R32, 0xffff0000, RZ, 0xc0, !PT ;  /* 0xffff000020257812 */ /* 0x000fe200078ec0ff */
[----:B------:R-:W-:Y:S01]  /*13ee0*/  IMAD.U32 R43, R34, 0x10000, RZ ;  /* 0x00010000222b7824 */ /* 0x000fe200078e00ff */
[C---:B------:R-:W-:Y:S02]  /*13ef0*/  LOP3.LUT R32, R33.reuse, 0xffff0000, RZ, 0xc0, !PT ;  /* 0xffff000021207812 */ /* 0x040fe400078ec0ff */
[----:B------:R-:W-:Y:S02]  /*13f00*/  SHF.L.U32 R44, R33, 0x10, RZ ;  /* 0x00000010212c7819 */ /* 0x000fe400000006ff */
[C---:B------:R-:W-:Y:S02]  /*13f10*/  LOP3.LUT R33, R35.reuse, 0xffff0000, RZ, 0xc0, !PT ;  /* 0xffff000023217812 */ /* 0x040fe400078ec0ff */
[----:B------:R-:W-:-:S02]  /*13f20*/  SHF.L.U32 R46, R35, 0x10, RZ ;  /* 0x00000010232e7819 */ /* 0x000fc400000006ff */
[----:B------:R-:W-:Y:S01]  /*13f30*/  LOP3.LUT R34, R34, 0xffff0000, RZ, 0xc0, !PT ;  /* 0xffff000022227812 */ /* 0x000fe200078ec0ff */
[C---:B--2---:R-:W-:Y:S01]  /*13f40*/  IMAD.U32 R45, R16.reuse, 0x10000, RZ ;  /* 0x00010000102d7824 */ /* 0x044fe200078e00ff */
[----:B------:R-:W-:Y:S01]  /*13f50*/  LOP3.LUT R35, R16, 0xffff0000, RZ, 0xc0, !PT ;  /* 0xffff000010237812 */ /* 0x000fe200078ec0ff */
[----:B------:R-:W-:Y:S01]  /*13f60*/  IMAD.U32 R47, R18, 0x10000, RZ ;  /* 0x00010000122f7824 */ /* 0x000fe200078e00ff */
[C---:B------:R-:W-:Y:S02]  /*13f70*/  SHF.L.U32 R16, R17.reuse, 0x10, RZ ;  /* 0x0000001011107819 */ /* 0x040fe400000006ff */
[----:B------:R-:W-:Y:S02]  /*13f80*/  LOP3.LUT R48, R17, 0xffff0000, RZ, 0xc0, !PT ;  /* 0xffff000011307812 */ /* 0x000fe400078ec0ff */
[C---:B------:R-:W-:Y:S01]  /*13f90*/  SHF.L.U32 R17, R19.reuse, 0x10, RZ ;  /* 0x0000001013117819 */ /* 0x040fe200000006ff */
[----:B---3--:R-:W-:Y:S01]  /*13fa0*/  IMAD.U32 R50, R24, 0x10000, RZ ;  /* 0x0001000018327824 */ /* 0x008fe200078e00ff */
[----:B------:R-:W-:Y:S01]  /*13fb0*/  LOP3.LUT R49, R19, 0xffff0000, RZ, 0xc0, !PT ;  /* 0xffff000013317812 */ /* 0x000fe200078ec0ff */
[----:B------:R-:W-:Y:S01]  /*13fc0*/  IMAD.U32 R52, R26, 0x10000, RZ ;  /* 0x000100001a347824 */ /* 0x000fe200078e00ff */
[C---:B------:R-:W-:Y:S01]  /*13fd0*/  SHF.L.U32 R19, R25.reuse, 0x10, RZ ;  /* 0x0000001019137819 */ /* 0x040fe200000006ff */
[----:B------:R-:W-:Y:S01]  /*13fe0*/  @!P0 FADD.FTZ R50, -R50, -RZ ;  /* 0x800000ff32328221 */ /* 0x000fe20000010100 */
        /* <DEDUP_REMOVED lines=12> */
[----:B----4-:R-:W-:Y:S01]  /*140b0*/  SHF.L.U32 R27, R31, 0x10, RZ ;  /* 0x000000101f1b7819 */ /* 0x010fe200000006ff */
[----:B------:R-:W-:Y:S01]  /*140c0*/  FMUL.FTZ R24, R35, R24 ;  /* 0x0000001823187220 */ /* 0x000fe20000410000 */
[C---:B------:R-:W-:Y:S01]  /*140d0*/  LOP3.LUT R35, R29.reuse, 0xffff0000, RZ, 0xc0, !PT ;  /* 0xffff00001d237812 */ /* 0x040fe200078ec0ff */
[----:B------:R-:W-:Y:S01]  /*140e0*/  FMUL.FTZ R19, R16, R19 ;  /* 0x0000001310137220 */ /* 0x000fe20000410000 */
[----:B------:R-:W-:Y:S01]  /*140f0*/  SHF.L.U32 R16, R29, 0x10, RZ ;  /* 0x000000101d107819 */ /* 0x000fe200000006ff */
[----:B------:R-:W-:-:S02]  /*14100*/  @!P0 FADD.FTZ R54, -R54, -RZ ;  /* 0x800000ff36368221 */ /* 0x000fc40000010100 */
[----:B------:R-:W-:Y:S01]  /*14110*/  FMUL.FTZ R25, R18, R25 ;  /* 0x0000001912197220 */ /* 0x000fe20000410000 */
[C---:B------:R-:W-:Y:S01]  /*14120*/  LOP3.LUT R18, R28.reuse, 0xffff0000, RZ, 0xc0, !PT ;  /* 0xffff00001c127812 */ /* 0x040fe200078ec0ff */
[----:B------:R-:W-:Y:S02]  /*14130*/  FMUL.FTZ R17, R17, R26 ;  /* 0x0000001a11117220 */ /* 0x000fe40000410000 */
[----:B------:R-:W-:Y:S01]  /*14140*/  IMAD.U32 R26, R28, 0x10000, RZ ;  /* 0x000100001c1a7824 */ /* 0x000fe200078e00ff */
[C---:B------:R-:W-:Y:S01]  /*14150*/  LOP3.LUT R28, R30.reuse, 0xffff0000, RZ, 0xc0, !PT ;  /* 0xffff00001e1c7812 */ /* 0x040fe200078ec0ff */
[----:B------:R-:W-:Y:S01]  /*14160*/  IMAD.U32 R29, R30, 0x10000, RZ ;  /* 0x000100001e1d7824 */ /* 0x000fe200078e00ff */
[----:B------:R-:W-:Y:S01]  /*14170*/  LOP3.LUT R30, R31, 0xffff0000, RZ, 0xc0, !PT ;  /* 0xffff00001f1e7812 */ /* 0x000fe200078ec0ff */
[----:B------:R-:W-:Y:S02]  /*14180*/  FMUL.FTZ R51, R48, R51 ;  /* 0x0000003330337220 */ /* 0x000fe40000410000 */
[----:B------:R-:W-:-:S02]  /*14190*/  FMUL.FTZ R45, R45, R50 ;  /* 0x000000322d2d7220 */ /* 0x000fc40000410000 */
[----:B------:R-:W-:Y:S02]  /*141a0*/  FMUL.FTZ R52, R47, R52 ;  /* 0x000000342f347220 */ /* 0x000fe40000410000 */
[----:B------:R-:W-:Y:S02]  /*141b0*/  FMUL.FTZ R54, R49, R54 ;  /* 0x0000003631367220 */ /* 0x000fe40000410000 */
[----:B------:R-:W-:Y:S02]  /*141c0*/  FFMA.FTZ R16, R44, R16, R19 ;  /* 0x000000102c107223 */ /* 0x000fe40000010013 */
[----:B------:R-:W-:Y:S02]  /*141d0*/  FFMA.FTZ R35, R32, R35, R51 ;  /* 0x0000002320237223 */ /* 0x000fe40000010033 */
[----:B------:R-:W-:Y:S02]  /*141e0*/  FFMA.FTZ R26, R42, R26, R45 ;  /* 0x0000001a2a1a7223 */ /* 0x000fe4000001002d */
[----:B------:R-:W-:-:S02]  /*141f0*/  FFMA.FTZ R37, R37, R18, R24 ;  /* 0x0000001225257223 */ /* 0x000fc40000010018 */
[----:B------:R-:W-:Y:S02]  /*14200*/  FFMA.FTZ R29, R43, R29, R52 ;  /* 0x0000001d2b1d7223 */ /* 0x000fe40000010034 */
[----:B------:R-:W-:Y:S01]  /*14210*/  FFMA.FTZ R17, R46, R27, R17 ;  /* 0x0000001b2e117223 */ /* 0x000fe20000010011 */
[----:B------:R-:W-:Y:S01]  /*14220*/  F2FP.BF16.PACK_AB R32, R37, R26 ;  /* 0x0000001a2520723e */ /* 0x000fe200000010ff */
[----:B------:R-:W-:Y:S01]  /*14230*/  FFMA.FTZ R30, R33, R30, R54 ;  /* 0x0000001e211e7223 */ /* 0x000fe20000010036 */
[----:B------:R-:W-:Y:S01]  /*14240*/  F2FP.BF16.PACK_AB R33, R35, R16 ;  /* 0x000000102321723e */ /* 0x000fe200000010ff */
[----:B------:R-:W-:-:S03]  /*14250*/  FFMA.FTZ R28, R34, R28, R25 ;  /* 0x0000001c221c7223 */ /* 0x000fc60000010019 */
[----:B------:R-:W-:Y:S02]  /*14260*/  F2FP.BF16.PACK_AB R35, R30, R17 ;  /* 0x000000111e23723e */ /* 0x000fe400000010ff */
[----:B------:R-:W-:Y:S02]  /*14270*/  F2FP.BF16.PACK_AB R34, R28, R29 ;  /* 0x0000001d1c22723e */ /* 0x000fe400000010ff */
.L_x_1037:
[----:B------:R-:W-:Y:S05]  /*14280*/  BSYNC B0 ;  /* 0x0000000000007941 */ /* 0x000fea0003800000 */
.L_x_1036:
[----:B-----5:R1:W-:Y:S02]  /*14290*/  STS.128 [R245+0x1000], R32 ;  /* 0x00100020f5007388 */ /* 0x0203e40000000c00 */
.L_x_1035:
[----:B------:R-:W-:Y:S05]  /*142a0*/  BSYNC B1 ;  /* 0x0000000000017941 */ /* 0x000fea0003800000 */
.L_x_1034:
        /* <DEDUP_REMOVED lines=19> */
[----:B------:R-:W4:Y:S01]  /*143e0*/  LD.E.128 R16, [R16.64+0x80] ;  /* 0x0000800610107980 */ /* 0x000f22000c101d00 */
[----:B------:R-:W-:Y:S02]  /*143f0*/  LEA.HI.X R25, R27, R39, R25, 0x1, P1 ;  /* 0x000000271b197211 */ /* 0x000fe400008f0c19 */
[----:B------:R-:W-:-:S04]  /*14400*/  IADD3 R31, P1, R29, R3, RZ ;  /* 0x000000031d1f7210 */ /* 0x000fc80007f3e0ff */
[----:B--2---:R-:W2:Y:S01]  /*14410*/  LD.E.128 R24, [R24.64+0x80] ;  /* 0x0000800618187980 */ /* 0x004ea2000c101d00 */
[----:B------:R-:W-:Y:S02]  /*14420*/  LEA.HI.X.SX32 R29, R29, R4, 0x1, P1 ;  /* 0x000000041d1d7211 */ /* 0x000fe400008f0eff */
[----:B------:R-:W-:-:S04]  /*14430*/  LEA R28, P1, R31, R40, 0x1 ;  /* 0x000000281f1c7211 */ /* 0x000fc800078208ff */
[----:B------:R-:W-:-:S06]  /*14440*/  LEA.HI.X R29, R31, R41, R29, 0x1, P1 ;  /* 0x000000291f1d7211 */ /* 0x000fcc00008f0c1d */
[----:B---3--:R-:W3:Y:S01]  /*14450*/  LD.E.128 R28, [R28.64+0x80] ;  /* 0x000080061c1c7980 */ /* 0x008ee2000c101d00 */
        /* <DEDUP_REMOVED lines=8> */
[C---:B----4-:R-:W-:Y:S01]  /*144e0*/  IMAD.U32 R45, R16.reuse, 0x10000, RZ ;  /* 0x00010000102d7824 */ /* 0x050fe200078e00ff */
[----:B------:R-:W-:Y:S01]  /*144f0*/  LOP3.LUT R35, R16, 0xffff0000, RZ, 0xc0, !PT ;  /* 0xffff000010237812 */ /* 0x000fe200078ec0ff */
[----:B------:R-:W-:Y:S01]  /*14500*/  IMAD.U32 R47, R18, 0x10000, RZ ;  /* 0x00010000122f7824 */ /* 0x000fe200078e00ff */
[C---:B------:R-:W-:Y:S02]  /*14510*/  SHF.L.U32 R16, R17.reuse, 0x10, RZ ;  /* 0x0000001011107819 */ /* 0x040fe400000006ff */
[----:B------:R-:W-:Y:S02]  /*14520*/  LOP3.LUT R48, R17, 0xffff0000, RZ, 0xc0, !PT ;  /* 0xffff000011307812 */ /* 0x000fe400078ec0ff */
[C---:B------:R-:W-:Y:S01]  /*14530*/  SHF.L.U32 R17, R19.reuse, 0x10, RZ ;  /* 0x0000001013117819 */ /* 0x040fe200000006ff */
[----:B--2---:R-:W-:Y:S01]  /*14540*/  IMAD.U32 R50, R24, 0x10000, RZ ;  /* 0x0001000018327824 */ /* 0x004fe200078e00ff */
        /* <DEDUP_REMOVED lines=16> */
[----:B---3--:R-:W-:Y:S01]  /*14650*/  SHF.L.U32 R27, R31, 0x10, RZ ;  /* 0x000000101f1b7819 */ /* 0x008fe200000006ff */
        /* <DEDUP_REMOVED lines=28> */
.L_x_1041:
[----:B------:R-:W-:Y:S05]  /*14820*/  BSYNC B0 ;  /* 0x0000000000007941 */ /* 0x000fea0003800000 */
.L_x_1040:
[----:B-----5:R4:W-:Y:S02]  /*14830*/  STS.128 [R245+0x3000], R32 ;  /* 0x00300020f5007388 */ /* 0x0209e40000000c00 */
.L_x_1039:
[----:B------:R-:W-:Y:S05]  /*14840*/  BSYNC B1 ;  /* 0x0000000000017941 */ /* 0x000fea0003800000 */
.L_x_1038:
        /* <DEDUP_REMOVED lines=87> */
.L_x_1045:
[----:B------:R-:W-:Y:S05]  /*14dc0*/  BSYNC B0 ;  /* 0x0000000000007941 */ /* 0x000fea0003800000 */
.L_x_1044:
[----:B-----5:R4:W-:Y:S02]  /*14dd0*/  STS.128 [R245+0x5000], R32 ;  /* 0x00500020f5007388 */ /* 0x0209e40000000c00 */
.L_x_1043:
[----:B------:R-:W-:Y:S05]  /*14de0*/  BSYNC B1 ;  /* 0x0000000000017941 */ /* 0x000fea0003800000 */
.L_x_1042:
[----:B------:R-:W-:-:S13]  /*14df0*/  ISETP.GE.AND P0, PT, R9, R6, PT ;  /* 0x000000060900720c */ /* 0x000fda0003f06270 */
[----:B------:R1:W-:Y:S01]  /*14e00*/  @P0 STS.128 [R245+0x7000], RZ ;  /* 0x007000fff5000388 */ /* 0x0003e20000000c00 */
[----:B------:R-:W-:Y:S05]  /*14e10*/  @P0 BRA `(.L_x_1033) ;  /* 0x0000055000000947 */ /* 0x000fea0003800000 */
[----:B------:R1:W5:Y:S01]  /*14e20*/  LD.E.128 R16, [R22.64+0x180] ;  /* 0x0001800616107980 */ /* 0x000362000c101d00 */
        /* <DEDUP_REMOVED lines=10> */
[----:B-1--4-:R-:W-:Y:S02]  /*14ed0*/  LEA.HI.X.SX32 R22, R24, R4, 0x1, P1 ;  /* 0x0000000418167211 */ /* 0x012fe400008f0eff */
        /* <DEDUP_REMOVED lines=18> */
[----:B------:R-:W-:Y:S02]  /*15000*/  LOP3.LUT R18, R18, 0xffff0000, RZ, 0xc0, !PT ;  /* 0xffff000012127812 */ /* 0x000fe400078ec0ff */
[C---:B----4-:R-:W-:Y:S01]  /*15010*/  SHF.L.U32 R19, R25.reuse, 0x10, RZ ;  /* 0x0000001019137819 */ /* 0x050fe200000006ff */
[----:B------:R-:W-:Y:S01]  /*15020*/  IMAD.U32 R43, R24, 0x10000, RZ ;  /* 0x00010000182b7824 */ /* 0x000fe200078e00ff */
[----:B------:R-:W-:Y:S01]  /*15030*/  LOP3.LUT R46, R25, 0xffff0000, RZ, 0xc0, !PT ;  /* 0xffff0000192e7812 */ /* 0x000fe200078ec0ff */
[----:B------:R-:W-:Y:S01]  /*15040*/  IMAD.U32 R45, R26, 0x10000, RZ ;  /* 0x000100001a2d7824 */ /* 0x000fe200078e00ff */
[C---:B------:R-:W-:Y:S02]  /*15050*/  SHF.L.U32 R25, R27.reuse, 0x10, RZ ;  /* 0x000000101b197819 */ /* 0x040fe400000006ff */
[----:B------:R-:W-:Y:S01]  /*15060*/  LOP3.LUT R47, R27, 0xffff0000, RZ, 0xc0, !PT ;  /* 0xffff00001b2f7812 */ /* 0x000fe200078ec0ff */
[C---:B--2---:R-:W-:Y:S01]  /*15070*/  IMAD.U32 R48, R28.reuse, 0x10000, RZ ;  /* 0x000100001c307824 */ /* 0x044fe200078e00ff */
        /* <DEDUP_REMOVED lines=14> */
[----:B------:R-:W-:Y:S01]  /*15160*/  LOP3.LUT R52, R31, 0xffff0000, RZ, 0xc0, !PT ;  /* 0xffff00001f347812 */ /* 0x000fe200078ec0ff */
[----:B------:R-:W-:Y:S01]  /*15170*/  FMUL.FTZ R27, R24, R27 ;  /* 0x0000001b181b7220 */ /* 0x000fe20000410000 */
[----:B---3--:R-:W-:Y:S01]  /*15180*/  SHF.L.U32 R24, R33, 0x10, RZ ;  /* 0x0000001021187819 */ /* 0x008fe200000006ff */
[----:B------:R-:W-:Y:S01]  /*15190*/  FMUL.FTZ R19, R19, R28 ;  /* 0x0000001c13137220 */ /* 0x000fe20000410000 */
[----:B------:R-:W-:Y:S01]  /*151a0*/  LOP3.LUT R33, R33, 0xffff0000, RZ, 0xc0, !PT ;  /* 0xffff000021217812 */ /* 0x000fe200078ec0ff */
[----:B------:R-:W-:Y:S01]  /*151b0*/  @!P0 FADD.FTZ R50, -R50, -RZ ;  /* 0x800000ff32328221 */ /* 0x000fe20000010100 */
[----:B------:R-:W-:Y:S01]  /*151c0*/  LOP3.LUT R31, R34, 0xffff0000, RZ, 0xc0, !PT ;  /* 0xffff0000221f7812 */ /* 0x000fe200078ec0ff */
[----:B------:R-:W-:-:S02]  /*151d0*/  @!P0 FADD.FTZ R52, -R52, -RZ ;  /* 0x800000ff34348221 */ /* 0x000fc40000010100 */
[----:B------:R-:W-:Y:S01]  /*151e0*/  FMUL.FTZ R29, R26, R29 ;  /* 0x0000001d1a1d7220 */ /* 0x000fe20000410000 */
[C---:B------:R-:W-:Y:S01]  /*151f0*/  LOP3.LUT R26, R32.reuse, 0xffff0000, RZ, 0xc0, !PT ;  /* 0xffff0000201a7812 */ /* 0x040fe200078ec0ff */
[----:B------:R-:W-:Y:S02]  /*15200*/  IMAD.U32 R28, R32, 0x10000, RZ ;  /* 0x00010000201c7824 */ /* 0x000fe400078e00ff */
[----:B------:R-:W-:Y:S01]  /*15210*/  FMUL.FTZ R25, R25, R30 ;  /* 0x0000001e19197220 */ /* 0x000fe20000410000 */
[C---:B------:R-:W-:Y:S01]  /*15220*/  SHF.L.U32 R30, R35.reuse, 0x10, RZ ;  /* 0x00000010231e7819 */ /* 0x040fe200000006ff */
        /* <DEDUP_REMOVED lines=11> */
[----:B------:R-:W-:Y:S02]  /*152e0*/  FFMA.FTZ R25, R44, R30, R25 ;  /* 0x0000001e2c197223 */ /* 0x000fe40000010019 */
[----:B------:R-:W-:Y:S01]  /*152f0*/  FFMA.FTZ R34, R17, R34, R52 ;  /* 0x0000002211227223 */ /* 0x000fe20000010034 */
[----:B------:R-:W-:Y:S01]  /*15300*/  F2FP.BF16.PACK_AB R17, R16, R19 ;  /* 0x000000131011723e */ /* 0x000fe200000010ff */
[----:B------:R-:W-:Y:S01]  /*15310*/  FFMA.FTZ R29, R18, R31, R29 ;  /* 0x0000001f121d7223 */ /* 0x000fe2000001001d */
[----:B------:R-:W-:Y:S02]  /*15320*/  F2FP.BF16.PACK_AB R16, R22, R23 ;  /* 0x000000171610723e */ /* 0x000fe400000010ff */
[----:B------:R-:W-:Y:S02]  /*15330*/  F2FP.BF16.PACK_AB R19, R34, R25 ;  /* 0x000000192213723e */ /* 0x000fe400000010ff */
[----:B------:R-:W-:-:S02]  /*15340*/  F2FP.BF16.PACK_AB R18, R29, R32 ;  /* 0x000000201d12723e */ /* 0x000fc400000010ff */
.L_x_1047:
[----:B------:R-:W-:Y:S05]  /*15350*/  BSYNC B0 ;  /* 0x0000000000007941 */ /* 0x000fea0003800000 */
.L_x_1046:
[----:B-----5:R1:W-:Y:S02]  /*15360*/  STS.128 [R245+0x7000], R16 ;  /* 0x00700010f5007388 */ /* 0x0203e40000000c00 */
.L_x_1033:
[----:B------:R-:W-:Y:S05]  /*15370*/  BSYNC B2 ;  /* 0x0000000000027941 */ /* 0x000fea0003800000 */
.L_x_1032:
        /* <DEDUP_REMOVED lines=21> */
[----:B--2---:R-:W2:Y:S03]  /*154d0*/  LD.E.128 R24, [R24.64] ;  /* 0x0000000618187980 */ /* 0x004ea6000c101d00 */
[----:B------:R-:W-:Y:S01]  /*154e0*/  LEA.HI.X R29, R15, R39, R7, 0x1, P1 ;  /* 0x000000270f1d7211 */ /* 0x000fe200008f0c07 */
[----:B------:R-:W-:Y:S01]  /*154f0*/  IMAD.MOV.U32 R7, RZ, RZ, RZ ;  /* 0x000000ffff077224 */ /* 0x000fe200078e00ff */
[----:B------:R-:W-:-:S04]  /*15500*/  @P0 IADD3 R7, -R2, RZ, RZ ;  /* 0x000000ff02070210 */ /* 0x000fc80007ffe1ff */
[C---:B------:R-:W-:Y:S01]  /*15510*/  IADD3 R15, P1, R7.reuse, R3, RZ ;  /* 0x00000003070f7210 */ /* 0x040fe20007f3e0ff */
[----:B---3--:R-:W3:Y:S03]  /*15520*/  LD.E.128 R28, [R28.64] ;  /* 0x000000061c1c7980 */ /* 0x008ee6000c101d00 */
[----:B------:R-:W-:Y:S02]  /*15530*/  LEA.HI.X.SX32 R7, R7, R4, 0x1, P1 ;  /* 0x0000000407077211 */ /* 0x000fe400008f0eff */
[----:B------:R-:W-:-:S04]  /*15540*/  LEA R32, P1, R15, R40, 0x1 ;  /* 0x000000280f207211 */ /* 0x000fc800078208ff */
[----:B------:R-:W-:-:S06]  /*15550*/  LEA.HI.X R33, R15, R41, R7, 0x1, P1 ;  /* 0x000000290f217211 */ /* 0x000fcc00008f0c07 */
[----:B----4-:R-:W4:Y:S01]  /*15560*/  LD.E.128 R32, [R32.64] ;  /* 0x0000000620207980 */ /* 0x010f22000c101d00 */
[C---:B-----5:R-:W-:Y:S01]  /*15570*/  LOP3.LUT R7, R17.reuse, 0xffff0000, RZ, 0xc0, !PT ;  /* 0xffff000011077812 */ /* 0x060fe200078ec0ff */
[----:B------:R-:W-:Y:S01]  /*15580*/  IMAD.U32 R15, R16, 0x10000, RZ ;  /* 0x00010000100f7824 */ /* 0x000fe200078e00ff */
[----:B------:R-:W-:Y:S01]  /*15590*/  SHF.L.U32 R37, R17, 0x10, RZ ;  /* 0x0000001011257819 */ /* 0x000fe200000006ff */
[----:B------:R-:W-:Y:S01]  /*155a0*/  IMAD.U32 R23, R18, 0x10000, RZ ;  /* 0x0001000012177824 */ /* 0x000fe200078e00ff */
[----:B------:R-:W-:Y:S02]  /*155b0*/  LOP3.LUT R14, R16, 0xffff0000, RZ, 0xc0, !PT ;  /* 0xffff0000100e7812 */ /* 0x000fe400078ec0ff */
[----:B------:R-:W-:Y:S02]  /*155c0*/  LOP3.LUT R17, R18, 0xffff0000, RZ, 0xc0, !PT ;  /* 0xffff000012117812 */ /* 0x000fe400078ec0ff */
[C---:B------:R-:W-:Y:S02]  /*155d0*/  LOP3.LUT R16, R19.reuse, 0xffff0000, RZ, 0xc0, !PT ;  /* 0xffff000013107812 */ /* 0x040fe400078ec0ff */
[----:B------:R-:W-:-:S02]  /*155e0*/  SHF.L.U32 R43, R19, 0x10, RZ ;  /* 0x00000010132b7819 */ /* 0x000fc400000006ff */
[C---:B--2---:R-:W-:Y:S01]  /*155f0*/  SHF.L.U32 R18, R25.reuse, 0x10, RZ ;  /* 0x0000001019127819 */ /* 0x044fe200000006ff */
[----:B------:R-:W-:Y:S01]  /*15600*/  IMAD.U32 R42, R24, 0x10000, RZ ;  /* 0x00010000182a7824 */ /* 0x000fe200078e00ff */
[----:B------:R-:W-:Y:S01]  /*15610*/  LOP3.LUT R45, R25, 0xffff0000, RZ, 0xc0, !PT ;  /* 0xffff0000192d7812 */ /* 0x000fe200078ec0ff */
[----:B------:R-:W-:Y:S01]  /*15620*/  IMAD.U32 R44, R26, 0x10000, RZ ;  /* 0x000100001a2c7824 */ /* 0x000fe200078e00ff */
[----:B------:R-:W-:Y:S02]  /*15630*/  LOP3.LUT R19, R24, 0xffff0000, RZ, 0xc0, !PT ;  /* 0xffff000018137812 */ /* 0x000fe400078ec0ff */
[----:B------:R-:W-:Y:S02]  /*15640*/  LOP3.LUT R25, R26, 0xffff0000, RZ, 0xc0, !PT ;  /* 0xffff00001a197812 */ /* 0x000fe400078ec0ff */
[C---:B------:R-:W-:Y:S02]  /*15650*/  SHF.L.U32 R24, R27.reuse, 0x10, RZ ;  /* 0x000000101b187819 */ /* 0x040fe400000006ff */
[----:B------:R-:W-:Y:S01]  /*15660*/  LOP3.LUT R46, R27, 0xffff0000, RZ, 0xc0, !PT ;  /* 0xffff00001b2e7812 */ /* 0x000fe200078ec0ff */
        /* <DEDUP_REMOVED lines=8> */
[----:B------:R-:W-:Y:S01]  /*156f0*/  @!P0 FADD.FTZ R27, -R27, -RZ ;  /* 0x800000ff1b1b8221 */ /* 0x000fe20000010100 */
[C---:B------:R-:W-:Y:S01]  /*15700*/  SHF.L.U32 R29, R31.reuse, 0x10, RZ ;  /* 0x000000101f1d7819 */ /* 0x040fe200000006ff */
[----:B------:R-:W-:Y:S01]  /*15710*/  @!P0 FADD.FTZ R28, -R28, -RZ ;  /* 0x800000ff1c1c8221 */ /* 0x000fe20000010100 */
[----:B------:R-:W-:Y:S01]  /*15720*/  LOP3.LUT R31, R31, 0xffff0000, RZ, 0xc0, !PT ;  /* 0xffff00001f1f7812 */ /* 0x000fe200078ec0ff */
[----:B------:R-:W-:-:S02]  /*15730*/  @!P0 FADD.FTZ R48, -R48, -RZ ;  /* 0x800000ff30308221 */ /* 0x000fc40000010100 */
[----:B------:R-:W-:Y:S01]  /*15740*/  @!P0 FADD.FTZ R29, -R29, -RZ ;  /* 0x800000ff1d1d8221 */ /* 0x000fe20000010100 */
[----:B----4-:R-:W-:Y:S01]  /*15750*/  LOP3.LUT R30, R34, 0xffff0000, RZ, 0xc0, !PT ;  /* 0xffff0000221e7812 */ /* 0x010fe200078ec0ff */
[----:B------:R-:W-:Y:S01]  /*15760*/  FMUL.FTZ R19, R19, R26 ;  /* 0x0000001a13137220 */ /* 0x000fe20000410000 */
[----:B------:R-:W-:Y:S01]  /*15770*/  LOP3.LUT R26, R32, 0xffff0000, RZ, 0xc0, !PT ;  /* 0xffff0000201a7812 */ /* 0x000fe200078ec0ff */
[----:B------:R-:W-:Y:S02]  /*15780*/  FMUL.FTZ R18, R18, R27 ;  /* 0x0000001b12127220 */ /* 0x000fe40000410000 */
[----:B------:R-:W-:Y:S02]  /*15790*/  @!P0 FADD.FTZ R49, -R49, -RZ ;  /* 0x800000ff31318221 */ /* 0x000fe40000010100 */
[----:B------:R-:W-:Y:S02]  /*157a0*/  @!P0 FADD.FTZ R31, -R31, -RZ ;  /* 0x800000ff1f1f8221 */ /* 0x000fe40000010100 */
        /* <DEDUP_REMOVED lines=15> */
[----:B------:R-:W-:Y:S02]  /*158a0*/  FFMA.FTZ R14, R14, R26, R19 ;  /* 0x0000001a0e0e7223 */ /* 0x000fe40000010013 */
[----:B------:R-:W-:Y:S02]  /*158b0*/  FFMA.FTZ R23, R23, R32, R44 ;  /* 0x0000002017177223 */ /* 0x000fe4000001002c */
[----:B------:R-:W-:Y:S02]  /*158c0*/  FFMA.FTZ R24, R43, R29, R24 ;  /* 0x0000001d2b187223 */ /* 0x000fe40000010018 */
[----:B------:R-:W-:Y:S01]  /*158d0*/  FFMA.FTZ R31, R16, R34, R31 ;  /* 0x00000022101f7223 */ /* 0x000fe2000001001f */
[----:B------:R-:W-:Y:S01]  /*158e0*/  F2FP.BF16.PACK_AB R16, R14, R15 ;  /* 0x0000000f0e10723e */ /* 0x000fe200000010ff */
[----:B------:R-:W-:Y:S01]  /*158f0*/  FFMA.FTZ R28, R17, R30, R28 ;  /* 0x0000001e111c7223 */ /* 0x000fe2000001001c */
[----:B------:R-:W-:Y:S02]  /*15900*/  F2FP.BF16.PACK_AB R17, R7, R18 ;  /* 0x000000120711723e */ /* 0x000fe400000010ff */
[----:B------:R-:W-:-:S02]  /*15910*/  F2FP.BF16.PACK_AB R19, R31, R24 ;  /* 0x000000181f13723e */ /* 0x000fc400000010ff */
[----:B------:R-:W-:Y:S02]  /*15920*/  F2FP.BF16.PACK_AB R18, R28, R23 ;  /* 0x000000171c12723e */ /* 0x000fe400000010ff */
.L_x_1051:
[----:B------:R-:W-:Y:S05]  /*15930*/  BSYNC B0 ;  /* 0x0000000000007941 */ /* 0x000fea0003800000 */
.L_x_1050:
[----:B-----5:R1:W-:Y:S02]  /*15940*/  STS.128 [R245+0x1800], R16 ;  /* 0x00180010f5007388 */ /* 0x0203e40000000c00 */
.L_x_1049:
[----:B------:R-:W-:Y:S05]  /*15950*/  BSYNC B1 ;  /* 0x0000000000017941 */ /* 0x000fea0003800000 */
.L_x_1048:
        /* <DEDUP_REMOVED lines=17> */
[----:B--2---:R-:W2:Y:S03]  /*15a70*/  LD.E.128 R24, [R24.64+0x80] ;  /* 0x0000800618187980 */ /* 0x004ea6000c101d00 */
[----:B------:R-:W-:Y:S01]  /*15a80*/  LEA.HI.X R29, R11, R39, R7, 0x1, P1 ;  /* 0x000000270b1d7211 */ /* 0x000fe200008f0c07 */
[----:B------:R-:W-:Y:S01]  /*15a90*/  IMAD.MOV.U32 R7, RZ, RZ, RZ ;  /* 0x000000ffff077224 */ /* 0x000fe200078e00ff */
[----:B------:R-:W-:-:S04]  /*15aa0*/  @P0 IADD3 R7, -R2, RZ, RZ ;  /* 0x000000ff02070210 */ /* 0x000fc80007ffe1ff */
[C---:B------:R-:W-:Y:S01]  /*15ab0*/  IADD3 R11, P1, R7.reuse, R3, RZ ;  /* 0x00000003070b7210 */ /* 0x040fe20007f3e0ff */
[----:B---3--:R-:W3:Y:S03]  /*15ac0*/  LD.E.128 R28, [R28.64+0x80] ;  /* 0x000080061c1c7980 */ /* 0x008ee6000c101d00 */
[----:B------:R-:W-:Y:S02]  /*15ad0*/  LEA.HI.X.SX32 R7, R7, R4, 0x1, P1 ;  /* 0x0000000407077211 */ /* 0x000fe400008f0eff */
[----:B------:R-:W-:-:S04]  /*15ae0*/  LEA R32, P1, R11, R40, 0x1 ;  /* 0x000000280b207211 */ /* 0x000fc800078208ff */
[----:B------:R-:W-:-:S06]  /*15af0*/  LEA.HI.X R33, R11, R41, R7, 0x1, P1 ;  /* 0x000000290b217211 */ /* 0x000fcc00008f0c07 */
[----:B----4-:R-:W4:Y:S01]  /*15b00*/  LD.E.128 R32, [R32.64+0x80] ;  /* 0x0000800620207980 */ /* 0x010f22000c101d00 */
[C---:B-----5:R-:W-:Y:S01]  /*15b10*/  IMAD.U32 R14, R16.reuse, 0x10000, RZ ;  /* 0x00010000100e7824 */ /* 0x060fe200078e00ff */
[----:B------:R-:W-:Y:S02]  /*15b20*/  LOP3.LUT R11, R16, 0xffff0000, RZ, 0xc0, !PT ;  /* 0xffff0000100b7812 */ /* 0x000fe400078ec0ff */
[C---:B------:R-:W-:Y:S02]  /*15b30*/  LOP3.LUT R7, R17.reuse, 0xffff0000, RZ, 0xc0, !PT ;  /* 0xffff000011077812 */ /* 0x040fe400078ec0ff */
[----:B------:R-:W-:Y:S01]  /*15b40*/  SHF.L.U32 R23, R17, 0x10, RZ ;  /* 0x0000001011177819 */ /* 0x000fe200000006ff */
[----:B------:R-:W-:Y:S01]  /*15b50*/  IMAD.U32 R17, R18, 0x10000, RZ ;  /* 0x0001000012117824 */ /* 0x000fe200078e00ff */
        /* <DEDUP_REMOVED lines=8> */
[C---:B------:R-:W-:Y:S02]  /*15be0*/  SHF.L.U32 R24, R27.reuse, 0x10, RZ ;  /* 0x000000101b187819 */ /* 0x040fe400000006ff */
[----:B------:R-:W-:Y:S01]  /*15bf0*/  LOP3.LUT R45, R27, 0xffff0000, RZ, 0xc0, !PT ;  /* 0xffff00001b2d7812 */ /* 0x000fe200078ec0ff */
        /* <DEDUP_REMOVED lines=16> */
[----:B------:R-:W-:Y:S01]  /*15d00*/  FMUL.FTZ R26, R19, R26 ;  /* 0x0000001a131a7220 */ /* 0x000fe20000410000 */
[C---:B------:R-:W-:Y:S01]  /*15d10*/  SHF.L.U32 R19, R33.reuse, 0x10, RZ ;  /* 0x0000001021137819 */ /* 0x040fe200000006ff */
[----:B------:R-:W-:Y:S01]  /*15d20*/  FMUL.FTZ R29, R24, R29 ;  /* 0x0000001d181d7220 */ /* 0x000fe20000410000 */
[----:B------:R-:W-:Y:S01]  /*15d30*/  LOP3.LUT R24, R32, 0xffff0000, RZ, 0xc0, !PT ;  /* 0xffff000020187812 */ /* 0x000fe200078ec0ff */
[----:B------:R-:W-:Y:S01]  /*15d40*/  FMUL.FTZ R18, R18, R27 ;  /* 0x0000001b12127220 */ /* 0x000fe20000410000 */
[----:B------:R-:W-:Y:S01]  /*15d50*/  LOP3.LUT R33, R33, 0xffff0000, RZ, 0xc0, !PT ;  /* 0xffff000021217812 */ /* 0x000fe200078ec0ff */
[----:B------:R-:W-:-:S02]  /*15d60*/  @!P0 FADD.FTZ R28, -R28, -RZ ;  /* 0x800000ff1c1c8221 */ /* 0x000fc40000010100 */
[----:B------:R-:W-:Y:S02]  /*15d70*/  FMUL.FTZ R37, R37, R46 ;  /* 0x0000002e25257220 */ /* 0x000fe40000410000 */
[----:B------:R-:W-:Y:S02]  /*15d80*/  IMAD.U32 R27, R32, 0x10000, RZ ;  /* 0x00010000201b7824 */ /* 0x000fe400078e00ff */
[----:B------:R-:W-:Y:S02]  /*15d90*/  FMUL.FTZ R44, R44, R47 ;  /* 0x0000002f2c2c7220 */ /* 0x000fe40000410000 */
[----:B------:R-:W-:Y:S02]  /*15da0*/  @!P0 FADD.FTZ R30, -R30, -RZ ;  /* 0x800000ff1e1e8221 */ /* 0x000fe40000010100 */
[----:B------:R-:W-:Y:S01]  /*15db0*/  FMUL.FTZ R25, R25, R28 ;  /* 0x0000001c19197220 */ /* 0x000fe20000410000 */
[C---:B------:R-:W-:Y:S01]  /*15dc0*/  SHF.L.U32 R28, R35.reuse, 0x10, RZ ;  /* 0x00000010231c7819 */ /* 0x040fe200000006ff */
[----:B------:R-:W-:Y:S01]  /*15dd0*/  IMAD.U32 R32, R34, 0x10000, RZ ;  /* 0x0001000022207824 */ /* 0x000fe200078e00ff */
[----:B------:R-:W-:Y:S01]  /*15de0*/  LOP3.LUT R34, R35, 0xffff0000, RZ, 0xc0, !PT ;  /* 0xffff000023227812 */ /* 0x000fe200078ec0ff */
[----:B------:R-:W-:-:S02]  /*15df0*/  FMUL.FTZ R48, R43, R48 ;  /* 0x000000302b307220 */ /* 0x000fc40000410000 */
[----:B------:R-:W-:Y:S02]  /*15e00*/  FFMA.FTZ R14, R14, R27, R37 ;  /* 0x0000001b0e0e7223 */ /* 0x000fe40000010025 */
[----:B------:R-:W-:Y:S02]  /*15e10*/  FFMA.FTZ R11, R11, R24, R26 ;  /* 0x000000180b0b7223 */ /* 0x000fe4000001001a */
[----:B------:R-:W-:Y:S02]  /*15e20*/  FMUL.FTZ R30, R45, R30 ;  /* 0x0000001e2d1e7220 */ /* 0x000fe40000410000 */
[----:B------:R-:W-:Y:S01]  /*15e30*/  FFMA.FTZ R18, R23, R19, R18 ;  /* 0x0000001317127223 */ /* 0x000fe20000010012 */
[----:B------:R-:W-:Y:S01]  /*15e40*/  F2FP.BF16.PACK_AB R14, R11, R14 ;  /* 0x0000000e0b0e723e */ /* 0x000fe200000010ff */
[----:B------:R-:W-:Y:S02]  /*15e50*/  FFMA.FTZ R7, R7, R33, R44 ;  /* 0x0000002107077223 */ /* 0x000fe4000001002c */
[----:B------:R-:W-:-:S02]  /*15e60*/  FFMA.FTZ R17, R17, R32, R48 ;  /* 0x0000002011117223 */ /* 0x000fc40000010030 */
[----:B------:R-:W-:Y:S01]  /*15e70*/  FFMA.FTZ R16, R16, R31, R25 ;  /* 0x0000001f10107223 */ /* 0x000fe20000010019 */
[----:B------:R-:W-:Y:S01]  /*15e80*/  F2FP.BF16.PACK_AB R7, R7, R18 ;  /* 0x000000120707723e */ /* 0x000fe200000010ff */
[----:B------:R-:W-:Y:S02]  /*15e90*/  FFMA.FTZ R28, R42, R28, R29 ;  /* 0x0000001c2a1c7223 */ /* 0x000fe4000001001d */
[----:B------:R-:W-:Y:S01]  /*15ea0*/  FFMA.FTZ R15, R15, R34, R30 ;  /* 0x000000220f0f7223 */ /* 0x000fe2000001001e */
[----:B------:R-:W-:Y:S01]  /*15eb0*/  F2FP.BF16.PACK_AB R18, R16, R17 ;  /* 0x000000111012723e */ /* 0x000fe200000010ff */
[----:B------:R-:W-:Y:S01]  /*15ec0*/  IMAD.MOV.U32 R16, RZ, RZ, R14 ;  /* 0x000000ffff107224 */ /* 0x000fe200078e000e */
[----:B------:R-:W-:Y:S02]  /*15ed0*/  MOV R17, R7 ;  /* 0x0000000700117202 */ /* 0x000fe40000000f00 */
[----:B------:R-:W-:Y:S02]  /*15ee0*/  F2FP.BF16.PACK_AB R19, R15, R28 ;  /* 0x0000001c0f13723e */ /* 0x000fe400000010ff */
.L_x_1055:
[----:B------:R-:W-:Y:S05]  /*15ef0*/  BSYNC B0 ;  /* 0x0000000000007941 */ /* 0x000fea0003800000 */
.L_x_1054:
[----:B-----5:R1:W-:Y:S02]  /*15f00*/  STS.128 [R245+0x3800], R16 ;  /* 0x00380010f5007388 */ /* 0x0203e40000000c00 */
.L_x_1053:
[----:B------:R-:W-:Y:S05]  /*15f10*/  BSYNC B1 ;  /* 0x0000000000017941 */ /* 0x000fea0003800000 */
.L_x_1052:
        /* <DEDUP_REMOVED lines=18> */
[----:B------:R-:W-:Y:S02]  /*16040*/  LEA.HI.X R29, R11, R39, R7, 0x1, P1 ;  /* 0x000000270b1d7211 */ /* 0x000fe400008f0c07 */
[----:B------:R-:W-:Y:S01]  /*16050*/  MOV R7, RZ ;  /* 0x000000ff00077202 */ /* 0x000fe20000000f00 */
[----:B------:R-:W-:-:S03]  /*16060*/  @P0 IMAD.MOV R7, RZ, RZ, -R2 ;  /* 0x000000ffff070224 */ /* 0x000fc600078e0a02 */
[----:B---3--:R-:W3:Y:S02]  /*16070*/  LD.E.128 R28, [R28.64+0x100] ;  /* 0x000100061c1c7980 */ /* 0x008ee4000c101d00 */
[----:B------:R-:W-:-:S04]  /*16080*/  IADD3 R11, P1, R7, R3, RZ ;  /* 0x00000003070b7210 */ /* 0x000fc80007f3e0ff */
[----:B------:R-:W-:Y:S02]  /*16090*/  LEA.HI.X.SX32 R7, R7, R4, 0x1, P1 ;  /* 0x0000000407077211 */ /* 0x000fe400008f0eff */
[----:B------:R-:W-:-:S04]  /*160a0*/  LEA R32, P1, R11, R40, 0x1 ;  /* 0x000000280b207211 */ /* 0x000fc800078208ff */
[----:B------:R-:W-:-:S06]  /*160b0*/  LEA.HI.X R33, R11, R41, R7, 0x1, P1 ;  /* 0x000000290b217211 */ /* 0x000fcc00008f0c07 */
[----:B----4-:R-:W4:Y:S01]  /*160c0*/  LD.E.128 R32, [R32.64+0x100] ;  /* 0x0001000620207980 */ /* 0x010f22000c101d00 */
[C---:B-----5:R-:W-:Y:S01]  /*160d0*/  SHF.L.U32 R11, R16.reuse, 0x10, RZ ;  /* 0x00000010100b7819 */ /* 0x060fe200000006ff */
[C---:B------:R-:W-:Y:S01]  /*160e0*/  IMAD.U32 R37, R19.reuse, 0x10000, RZ ;  /* 0x0001000013257824 */ /* 0x040fe200078e00ff */
[----:B------:R-:W-:Y:S02]  /*160f0*/  LOP3.LUT R10, R16, 0xffff0000, RZ, 0xc0, !PT ;  /* 0xffff0000100a7812 */ /* 0x000fe400078ec0ff */
[C---:B------:R-:W-:Y:S02]  /*16100*/  SHF.L.U32 R16, R18.reuse, 0x10, RZ ;  /* 0x0000001012107819 */ /* 0x040fe400000006ff */
[----:B------:R-:W-:Y:S02]  /*16110*/  LOP3.LUT R15, R18, 0xffff0000, RZ, 0xc0, !PT ;  /* 0xffff0000120f7812 */ /* 0x000fe400078ec0ff */
[----:B------:R-:W-:Y:S02]  /*16120*/  LOP3.LUT R14, R19, 0xffff0000, RZ, 0xc0, !PT ;  /* 0xffff0000130e7812 */ /* 0x000fe400078ec0ff */
[C---:B------:R-:W-:Y:S01]  /*16130*/  LOP3.LUT R7, R17.reuse, 0xffff0000, RZ, 0xc0, !PT ;  /* 0xffff000011077812 */ /* 0x040fe200078ec0ff */
[----:B------:R-:W-:-:S02]  /*16140*/  IMAD.U32 R17, R17, 0x10000, RZ ;  /* 0x0001000011117824 */ /* 0x000fc400078e00ff */
[C---:B--2---:R-:W-:Y:S01]  /*16150*/  IMAD.U32 R18, R25.reuse, 0x10000, RZ ;  /* 0x0001000019127824 */ /* 0x044fe200078e00ff */
[----:B------:R-:W-:Y:S02]  /*16160*/  LOP3.LUT R43, R25, 0xffff0000, RZ, 0xc0, !PT ;  /* 0xffff0000192b7812 */ /* 0x000fe400078ec0ff */
[C---:B------:R-:W-:Y:S02]  /*16170*/  SHF.L.U32 R42, R26.reuse, 0x10, RZ ;  /* 0x000000101a2a7819 */ /* 0x040fe400000006ff */
[----:B------:R-:W-:Y:S02]  /*16180*/  LOP3.LUT R25, R26, 0xffff0000, RZ, 0xc0, !PT ;  /* 0xffff00001a197812 */ /* 0x000fe400078ec0ff */
[----:B------:R-:W-:Y:S02]  /*16190*/  SHF.L.U32 R23, R24, 0x10, RZ ;  /* 0x0000001018177819 */ /* 0x000fe400000006ff */
[C---:B---3--:R-:W-:Y:S02]  /*161a0*/  SHF.L.U32 R44, R28.reuse, 0x10, RZ ;  /* 0x000000101c2c7819 */ /* 0x048fe400000006ff */
[----:B------:R-:W-:-:S02]  /*161b0*/  LOP3.LUT R26, R28, 0xffff0000, RZ, 0xc0, !PT ;  /* 0xffff00001c1a7812 */ /* 0x000fc400078ec0ff */
[----:B------:R-:W-:Y:S01]  /*161c0*/  LOP3.LUT R28, R30, 0xffff0000, RZ, 0xc0, !PT ;  /* 0xffff00001e1c7812 */ /* 0x000fe200078ec0ff */
[----:B------:R-:W-:Y:S01]  /*161d0*/  @!P0 FADD.FTZ R44, -R44, -RZ ;  /* 0x800000ff2c2c8221 */ /* 0x000fe20000010100 */
[----:B------:R-:W-:Y:S01]  /*161e0*/  LOP3.LUT R19, R24, 0xffff0000, RZ, 0xc0, !PT ;  /* 0xffff000018137812 */ /* 0x000fe200078ec0ff */
[C---:B------:R-:W-:Y:S01]  /*161f0*/  IMAD.U32 R24, R27.reuse, 0x10000, RZ ;  /* 0x000100001b187824 */ /* 0x040fe200078e00ff */
[----:B------:R-:W-:Y:S01]  /*16200*/  LOP3.LUT R45, R27, 0xffff0000, RZ, 0xc0, !PT ;  /* 0xffff00001b2d7812 */ /* 0x000fe200078ec0ff */
[C---:B------:R-:W-:Y:S01]  /*16210*/  IMAD.U32 R27, R29.reuse, 0x10000, RZ ;  /* 0x000100001d1b7824 */ /* 0x040fe200078e00ff */
[----:B------:R-:W-:Y:S01]  /*16220*/  SHF.L.U32 R47, R30, 0x10, RZ ;  /* 0x000000101e2f7819 */ /* 0x000fe200000006ff */
[----:B------:R-:W-:Y:S01]  /*16230*/  @!P0 FADD.FTZ R26, -R26, -RZ ;  /* 0x800000ff1a1a8221 */ /* 0x000fe20000010100 */
[----:B------:R-:W-:Y:S01]  /*16240*/  LOP3.LUT R46, R29, 0xffff0000, RZ, 0xc0, !PT ;  /* 0xffff00001d2e7812 */ /* 0x000fe200078ec0ff */
[C---:B------:R-:W-:Y:S01]  /*16250*/  IMAD.U32 R29, R31.reuse, 0x10000, RZ ;  /* 0x000100001f1d7824 */ /* 0x040fe200078e00ff */
[----:B------:R-:W-:Y:S01]  /*16260*/  LOP3.LUT R30, R31, 0xffff0000, RZ, 0xc0, !PT ;  /* 0xffff00001f1e7812 */ /* 0x000fe200078ec0ff */
[----:B------:R-:W-:-:S02]  /*16270*/  @!P0 FADD.FTZ R28, -R28, -RZ ;  /* 0x800000ff1c1c8221 */ /* 0x000fc40000010100 */
[----:B------:R-:W-:Y:S02]  /*16280*/  @!P0 FADD.FTZ R29, -R29, -RZ ;  /* 0x800000ff1d1d8221 */ /* 0x000fe40000010100 */
[----:B------:R-:W-:Y:S02]  /*16290*/  @!P0 FADD.FTZ R30, -R30, -RZ ;  /* 0x800000ff1e1e8221 */ /* 0x000fe40000010100 */
[----:B------:R-:W-:Y:S01]  /*162a0*/  FMUL.FTZ R19, R19, R26 ;  /* 0x0000001a13137220 */ /* 0x000fe20000410000 */
[C---:B----4-:R-:W-:Y:S01]  /*162b0*/  SHF.L.U32 R26, R32.reuse, 0x10, RZ ;  /* 0x00000010201a7819 */ /* 0x050fe200000006ff */
[----:B------:R-:W-:Y:S01]  /*162c0*/  FMUL.FTZ R28, R25, R28 ;  /* 0x0000001c191c7220 */ /* 0x000fe20000410000 */
[----:B------:R-:W-:Y:S01]  /*162d0*/  LOP3.LUT R25, R32, 0xffff0000, RZ, 0xc0, !PT ;  /* 0xffff000020197812 */ /* 0x000fe200078ec0ff */
[----:B------:R-:W-:Y:S01]  /*162e0*/  @!P0 FADD.FTZ R27, -R27, -RZ ;  /* 0x800000ff1b1b8221 */ /* 0x000fe20000010100 */
[----:B------:R-:W-:Y:S01]  /*162f0*/  LOP3.LUT R32, R33, 0xffff0000, RZ, 0xc0, !PT ;  /* 0xffff000021207812 */ /* 0x000fe200078ec0ff */
[----:B------:R-:W-:-:S02]  /*16300*/  @!P0 FADD.FTZ R47, -R47, -RZ ;  /* 0x800000ff2f2f8221 */ /* 0x000fc40000010100 */
[----:B------:R-:W-:Y:S02]  /*16310*/  @!P0 FADD.FTZ R46, -R46, -RZ ;  /* 0x800000ff2e2e8221 */ /* 0x000fe40000010100 */
[----:B------:R-:W-:Y:S02]  /*16320*/  FMUL.FTZ R44, R23, R44 ;  /* 0x0000002c172c7220 */ /* 0x000fe40000410000 */
[----:B------:R-:W-:Y:S01]  /*16330*/  FMUL.FTZ R24, R24, R29 ;  /* 0x0000001d18187220 */ /* 0x000fe20000410000 */
[C---:B------:R-:W-:Y:S01]  /*16340*/  LOP3.LUT R29, R34.reuse, 0xffff0000, RZ, 0xc0, !PT ;  /* 0xffff0000221d7812 */ /* 0x040fe200078ec0ff */
[----:B------:R-:W-:Y:S01]  /*16350*/  FMUL.FTZ R45, R45, R30 ;  /* 0x0000001e2d2d7220 */ /* 0x000fe20000410000 */
[----:B------:R-:W-:Y:S01]  /*16360*/  SHF.L.U32 R30, R34, 0x10, RZ ;  /* 0x00000010221e7819 */ /* 0x000fe200000006ff */
[----:B------:R-:W-:Y:S01]  /*16370*/  FMUL.FTZ R18, R18, R27 ;  /* 0x0000001b12127220 */ /* 0x000fe20000410000 */
[----:B------:R-:W-:Y:S01]  /*16380*/  LOP3.LUT R34, R35, 0xffff0000, RZ, 0xc0, !PT ;  /* 0xffff000023227812 */ /* 0x000fe200078ec0ff */
[----:B------:R-:W-:-:S02]  /*16390*/  FMUL.FTZ R47, R42, R47 ;  /* 0x0000002f2a2f7220 */ /* 0x000fc40000410000 */
[----:B------:R-:W-:Y:S02]  /*163a0*/  FMUL.FTZ R46, R43, R46 ;  /* 0x0000002e2b2e7220 */ /* 0x000fe40000410000 */
[----:B------:R-:W-:Y:S02]  /*163b0*/  IMAD.U32 R23, R33, 0x10000, RZ ;  /* 0x0001000021177824 */ /* 0x000fe400078e00ff */
[----:B------:R-:W-:Y:S02]  /*163c0*/  IMAD.U32 R27, R35, 0x10000, RZ ;  /* 0x00010000231b7824 */ /* 0x000fe400078e00ff */
[----:B------:R-:W-:Y:S02]  /*163d0*/  FFMA.FTZ R11, R11, R26, R44 ;  /* 0x0000001a0b0b7223 */ /* 0x000fe4000001002c */
[----:B------:R-:W-:Y:S02]  /*163e0*/  FFMA.FTZ R10, R10, R25, R19 ;  /* 0x000000190a0a7223 */ /* 0x000fe40000010013 */
[----:B------:R-:W-:-:S02]  /*163f0*/  FFMA.FTZ R16, R16, R30, R47 ;  /* 0x0000001e10107223 */ /* 0x000fc4000001002f */
        /* <DEDUP_REMOVED lines=10> */
.L_x_1059:
[----:B------:R-:W-:Y:S05]  /*164a0*/  BSYNC B0 ;  /* 0x0000000000007941 */ /* 0x000fea0003800000 */
.L_x_1058:
[----:B-----5:R1:W-:Y:S02]  /*164b0*/  STS.128 [R245+0x5800], R16 ;  /* 0x00580010f5007388 */ /* 0x0203e40000000c00 */
.L_x_1057:
[----:B------:R-:W-:Y:S05]  /*164c0*/  BSYNC B1 ;  /* 0x0000000000017941 */ /* 0x000fea0003800000 */
.L_x_1056:
[----:B------:R-:W-:-:S13]  /*164d0*/  ISETP.GE.AND P0, PT, R9, R6, PT ;  /* 0x000000060900720c */ /* 0x000fda0003f06270 */
[----:B------:R1:W-:Y:S01]  /*164e0*/  @P0 STS.128 [R245+0x7800], RZ ;  /* 0x007800fff5000388 */ /* 0x0003e20000000c00 */
[----:B------:R-:W-:Y:S05]  /*164f0*/  @P0 BRA `(.L_x_985) ;  /* 0x00000ee000000947 */ /* 0x000fea0003800000 */
[----:B-1----:R1:W5:Y:S01]  /*16500*/  LD.E.128 R16, [R12.64+0x180] ;  /* 0x000180060c107980 */ /* 0x002362000c101d00 */
[----:B------:R-:W-:Y:S01]  /*16510*/  ISETP.GE.AND P0, PT, R9, R0, PT ;  /* 0x000000000900720c */ /* 0x000fe20003f06270 */
[----:B------:R-:W-:Y:S01]  /*16520*/  BSSY B0, `(.L_x_1060) ;  /* 0x0000054000007945 */ /* 0x000fe20003800000 */
[----:B------:R-:W-:-:S05]  /*16530*/  IADD3 R6, P1, R12, 0x180, RZ ;  /* 0x000001800c067810 */ /* 0x000fca0007f3e0ff */
[----:B------:R-:W-:-:S06]  /*16540*/  IMAD.X R7, RZ, RZ, R13, P1 ;  /* 0x000000ffff077224 */ /* 0x000fcc00008e060d */
[----:B------:R-:W-:Y:S05]  /*16550*/  @P0 BRA `(.L_x_1061) ;  /* 0x0000050000000947 */ /* 0x000fea0003800000 */
[----:B------:R-:W-:Y:S01]  /*16560*/  ISETP.GE.AND P0, PT, R9, R5, PT ;  /* 0x000000050900720c */ /* 0x000fe20003f06270 */
[----:B------:R-:W-:Y:S01]  /*16570*/  IMAD.MOV.U32 R10, RZ, RZ, RZ ;  /* 0x000000ffff0a7224 */ /* 0x000fe200078e00ff */
[----:B------:R-:W-:-:S05]  /*16580*/  IADD3 R3, P1, R3, 0xc0, RZ ;  /* 0x000000c003037810 */ /* 0x000fca0007f3e0ff */
[----:B------:R-:W-:-:S06]  /*16590*/  IMAD.X R0, RZ, RZ, R4, P1 ;  /* 0x000000ffff007224 */ /* 0x000fcc00008e0604 */
[----:B------:R-:W-:Y:S01]  /*165a0*/  @P0 IMAD.MOV R10, RZ, RZ, -R2 ;  /* 0x000000ffff0a0224 */ /* 0x000fe200078e0a02 */
[----:B------:R-:W-:-:S04]  /*165b0*/  @P0 IADD3 R5, -R2, RZ, RZ ;  /* 0x000000ff02050210 */ /* 0x000fc80007ffe1ff */
[----:B------:R-:W-:Y:S01]  /*165c0*/  IADD3 R9, P1, R10, R3, RZ ;  /* 0x000000030a097210 */ /* 0x000fe20007f3e0ff */
[----:B------:R-:W-:-:S03]  /*165d0*/  IMAD.WIDE R6, R5, 0x2, R6 ;  /* 0x0000000205067825 */ /* 0x000fc600078e0206 */
[----:B------:R-:W-:Y:S02]  /*165e0*/  LEA.HI.X.SX32 R10, R10, R0, 0x1, P1 ;  /* 0x000000000a0a7211 */ /* 0x000fe400008f0eff */
[C---:B-1--4-:R-:W-:Y:S01]  /*165f0*/  LEA R12, P1, R9.reuse, R38, 0x1 ;  /* 0x00000026090c7211 */ /* 0x052fe200078208ff */
[----:B------:R-:W4:Y:S03]  /*16600*/  LD.E.128 R4, [R6.64] ;  /* 0x0000000606047980 */ /* 0x000f26000c101d00 */
[----:B------:R-:W-:Y:S01]  /*16610*/  LEA.HI.X R13, R9, R39, R10, 0x1, P1 ;  /* 0x00000027090d7211 */ /* 0x000fe200008f0c0a */
[----:B------:R-:W-:Y:S01]  /*16620*/  IMAD.MOV.U32 R9, RZ, RZ, RZ ;  /* 0x000000ffff097224 */ /* 0x000fe200078e00ff */
[----:B------:R-:W-:-:S04]  /*16630*/  @P0 IADD3 R9, -R2, RZ, RZ ;  /* 0x000000ff02090210 */ /* 0x000fc80007ffe1ff */
[C---:B------:R-:W-:Y:S01]  /*16640*/  IADD3 R3, P1, R9.reuse, R3, RZ ;  /* 0x0000000309037210 */ /* 0x040fe20007f3e0ff */
[----:B--2---:R-:W2:Y:S03]  /*16650*/  LD.E.128 R12, [R12.64] ;  /* 0x000000060c0c7980 */ /* 0x004ea6000c101d00 */
[----:B------:R-:W-:Y:S02]  /*16660*/  LEA.HI.X.SX32 R0, R9, R0, 0x1, P1 ;  /* 0x0000000009007211 */ /* 0x000fe400008f0eff */
[----:B------:R-:W-:-:S04]  /*16670*/  LEA R24, P1, R3, R40, 0x1 ;  /* 0x0000002803187211 */ /* 0x000fc800078208ff */
[----:B------:R-:W-:-:S06]  /*16680*/  LEA.HI.X R25, R3, R41, R0, 0x1, P1 ;  /* 0x0000002903197211 */ /* 0x000fcc00008f0c00 */
[----:B---3--:R-:W3:Y:S01]  /*16690*/  LD.E.128 R24, [R24.64] ;  /* 0x0000000618187980 */ /* 0x008ee2000c101d00 */
[C---:B-----5:R-:W-:Y:S01]  /*166a0*/  IMAD.U32 R3, R16.reuse, 0x10000, RZ ;  /* 0x0001000010037824 */ /* 0x060fe200078e00ff */
[----:B------:R-:W-:Y:S01]  /*166b0*/  LOP3.LUT R2, R16, 0xffff0000, RZ, 0xc0, !PT ;  /* 0xffff000010027812 */ /* 0x000fe200078ec0ff */
[C---:B------:R-:W-:Y:S01]  /*166c0*/  IMAD.U32 R11, R18.reuse, 0x10000, RZ ;  /* 0x00010000120b7824 */ /* 0x040fe200078e00ff */
[C---:B------:R-:W-:Y:S02]  /*166d0*/  LOP3.LUT R0, R17.reuse, 0xffff0000, RZ, 0xc0, !PT ;  /* 0xffff000011007812 */ /* 0x040fe400078ec0ff */
[----:B------:R-:W-:Y:S02]  /*166e0*/  SHF.L.U32 R16, R17, 0x10, RZ ;  /* 0x0000001011107819 */ /* 0x000fe400000006ff */
[----:B------:R-:W-:Y:S02]  /*166f0*/  LOP3.LUT R10, R18, 0xffff0000, RZ, 0xc0, !PT ;  /* 0xffff0000120a7812 */ /* 0x000fe400078ec0ff */
[----:B------:R-:W-:-:S02]  /*16700*/  LOP3.LUT R9, R19, 0xffff0000, RZ, 0xc0, !PT ;  /* 0xffff000013097812 */ /* 0x000fc400078ec0ff */
[----:B------:R-:W-:Y:S01]  /*16710*/  SHF.L.U32 R19, R19, 0x10, RZ ;  /* 0x0000001013137819 */ /* 0x000fe200000006ff */
[C---:B----4-:R-:W-:Y:S01]  /*16720*/  IMAD.U32 R18, R4.reuse, 0x10000, RZ ;  /* 0x0001000004127824 */ /* 0x050fe200078e00ff */
[----:B------:R-:W-:Y:S01]  /*16730*/  LOP3.LUT R17, R4, 0xffff0000, RZ, 0xc0, !PT ;  /* 0xffff000004117812 */ /* 0x000fe200078ec0ff */
[----:B------:R-:W-:Y:S01]  /*16740*/  IMAD.U32 R23, R6, 0x10000, RZ ;  /* 0x0001000006177824 */ /* 0x000fe200078e00ff */
[C---:B------:R-:W-:Y:S02]  /*16750*/  SHF.L.U32 R4, R5.reuse, 0x10, RZ ;  /* 0x0000001005047819 */ /* 0x040fe400000006ff */
        /* <DEDUP_REMOVED lines=17> */
[----:B------:R-:W-:-:S02]  /*16870*/  @!P0 FADD.FTZ R15, -R15, -RZ ;  /* 0x800000ff0f0f8221 */ /* 0x000fc40000010100 */
[----:B------:R-:W-:Y:S02]  /*16880*/  @!P0 FADD.FTZ R12, -R12, -RZ ;  /* 0x800000ff0c0c8221 */ /* 0x000fe40000010100 */
[----:B------:R-:W-:Y:S02]  /*16890*/  @!P0 FADD.FTZ R31, -R31, -RZ ;  /* 0x800000ff1f1f8221 */ /* 0x000fe40000010100 */
[----:B------:R-:W-:Y:S02]  /*168a0*/  FMUL.FTZ R32, R23, R32 ;  /* 0x0000002017207220 */ /* 0x000fe40000410000 */
[----:B------:R-:W-:Y:S02]  /*168b0*/  FMUL.FTZ R13, R6, R13 ;  /* 0x0000000d060d7220 */ /* 0x000fe40000410000 */
[----:B------:R-:W-:Y:S01]  /*168c0*/  FMUL.FTZ R14, R5, R14 ;  /* 0x0000000e050e7220 */ /* 0x000fe20000410000 */
[----:B---3--:R-:W-:Y:S01]  /*168d0*/  LOP3.LUT R5, R24, 0xffff0000, RZ, 0xc0, !PT ;  /* 0xffff000018057812 */ /* 0x008fe200078ec0ff */
[----:B------:R-:W-:Y:S01]  /*168e0*/  FMUL.FTZ R30, R30, R15 ;  /* 0x0000000f1e1e7220 */ /* 0x000fe20000410000 */
[----:B------:R-:W-:Y:S01]  /*168f0*/  LOP3.LUT R15, R26, 0xffff0000, RZ, 0xc0, !PT ;  /* 0xffff00001a0f7812 */ /* 0x000fe200078ec0ff */
[----:B------:R-:W-:Y:S01]  /*16900*/  FMUL.FTZ R17, R17, R12 ;  /* 0x0000000c11117220 */ /* 0x000fe20000410000 */
[----:B------:R-:W-:Y:S01]  /*16910*/  SHF.L.U32 R12, R27, 0x10, RZ ;  /* 0x000000101b0c7819 */ /* 0x000fe200000006ff */
[----:B------:R-:W-:Y:S01]  /*16920*/  FMUL.FTZ R7, R4, R7 ;  /* 0x0000000704077220 */ /* 0x000fe20000410000 */
[C---:B------:R-:W-:Y:S01]  /*16930*/  SHF.L.U32 R4, R25.reuse, 0x10, RZ ;  /* 0x0000001019047819 */ /* 0x040fe200000006ff */
[----:B------:R-:W-:Y:S01]  /*16940*/  IMAD.U32 R6, R24, 0x10000, RZ ;  /* 0x0001000018067824 */ /* 0x000fe200078e00ff */
[----:B------:R-:W-:Y:S01]  /*16950*/  LOP3.LUT R24, R25, 0xffff0000, RZ, 0xc0, !PT ;  /* 0xffff000019187812 */ /* 0x000fe200078ec0ff */
[----:B------:R-:W-:Y:S01]  /*16960*/  IMAD.U32 R23, R26, 0x10000, RZ ;  /* 0x000100001a177824 */ /* 0x000fe200078e00ff */
[----:B------:R-:W-:Y:S01]  /*16970*/  LOP3.LUT R26, R27, 0xffff0000, RZ, 0xc0, !PT ;  /* 0xffff00001b1a7812 */ /* 0x000fe200078ec0ff */
[----:B------:R-:W-:-:S02]  /*16980*/  FMUL.FTZ R18, R18, R29 ;  /* 0x0000001d12127220 */ /* 0x000fc40000410000 */
[----:B------:R-:W-:Y:S02]  /*16990*/  FMUL.FTZ R31, R28, R31 ;  /* 0x0000001f1c1f7220 */ /* 0x000fe40000410000 */
[----:B------:R-:W-:Y:S02]  /*169a0*/  FFMA.FTZ R3, R3, R6, R18 ;  /* 0x0000000603037223 */ /* 0x000fe40000010012 */
[----:B------:R-:W-:Y:S02]  /*169b0*/  FFMA.FTZ R2, R2, R5, R17 ;  /* 0x0000000502027223 */ /* 0x000fe40000010011 */
[----:B------:R-:W-:Y:S02]  /*169c0*/  FFMA.FTZ R4, R16, R4, R7 ;  /* 0x0000000410047223 */ /* 0x000fe40000010007 */
[----:B------:R-:W-:Y:S01]  /*169d0*/  FFMA.FTZ R31, R0, R24, R31 ;  /* 0x00000018001f7223 */ /* 0x000fe2000001001f */
[----:B------:R-:W-:Y:S01]  /*169e0*/  F2FP.BF16.PACK_AB R16, R2, R3 ;  /* 0x000000030210723e */ /* 0x000fe200000010ff */
[----:B------:R-:W-:-:S02]  /*169f0*/  FFMA.FTZ R11, R11, R23, R32 ;  /* 0x000000170b0b7223 */ /* 0x000fc40000010020 */
[----:B------:R-:W-:Y:S01]  /*16a00*/  FFMA.FTZ R12, R19, R12, R14 ;  /* 0x0000000c130c7223 */ /* 0x000fe2000001000e */
[----:B------:R-:W-:Y:S01]  /*16a10*/  F2FP.BF16.PACK_AB R17, R31, R4 ;  /* 0x000000041f11723e */ /* 0x000fe200000010ff */
[----:B------:R-:W-:Y:S02]  /*16a20*/  FFMA.FTZ R9, R9, R26, R30 ;  /* 0x0000001a09097223 */ /* 0x000fe4000001001e */
[----:B------:R-:W-:-:S03]  /*16a30*/  FFMA.FTZ R10, R10, R15, R13 ;  /* 0x0000000f0a0a7223 */ /* 0x000fc6000001000d */
[----:B------:R-:W-:Y:S02]  /*16a40*/  F2FP.BF16.PACK_AB R19, R9, R12 ;  /* 0x0000000c0913723e */ /* 0x000fe400000010ff */
[----:B------:R-:W-:Y:S02]  /*16a50*/  F2FP.BF16.PACK_AB R18, R10, R11 ;  /* 0x0000000b0a12723e */ /* 0x000fe400000010ff */
.L_x_1061:
[----:B------:R-:W-:Y:S05]  /*16a60*/  BSYNC B0 ;  /* 0x0000000000007941 */ /* 0x000fea0003800000 */
.L_x_1060:
[----:B-----5:R1:W-:Y:S01]  /*16a70*/  STS.128 [R245+0x7800], R16 ;  /* 0x00780010f5007388 */ /* 0x0203e20000000c00 */
[----:B------:R-:W-:Y:S05]  /*16a80*/  BRA `(.L_x_985) ;  /* 0x0000095000007947 */ /* 0x000fea0003800000 */
.L_x_935:
[----:B------:R-:W-:Y:S01]  /*16a90*/  IMAD.IADD R81, R244, 0x1, -R81 ;  /* 0x00000001f4517824 */ /* 0x000fe200078e0a51 */
[----:B------:R-:W-:Y:S01]  /*16aa0*/  BSSY B0, `(.L_x_1062) ;  /* 0x0000024000007945 */ /* 0x000fe20003800000 */
[-C--:B------:R-:W-:Y:S02]  /*16ab0*/  ISETP.GE.AND P2, PT, R10, R79.reuse, PT ;  /* 0x0000004f0a00720c */ /* 0x080fe40003f46270 */
[----:B------:R-:W-:Y:S02]  /*16ac0*/  ISETP.GE.AND P1, PT, R9, R79, PT ;  /* 0x0000004f0900720c */ /* 0x000fe40003f26270 */
[----:B------:R-:W-:Y:S02]  /*16ad0*/  ISETP.GE.AND P3, PT, R190, R81, PT ;  /* 0x00000051be00720c */ /* 0x000fe40003f66270 */
[----:B------:R-:W-:-:S11]  /*16ae0*/  ISETP.GE.AND P0, PT, R11, R79, PT ;  /* 0x0000004f0b00720c */ /* 0x000fd60003f06270 */
[----:B------:R-:W-:Y:S05]  /*16af0*/  @P3 BRA `(.L_x_1063) ;  /* 0x000001e000003947 */ /* 0x000fea0003800000 */
[----:B------:R-:W-:Y:S02]  /*16b00*/  ISETP.GE.AND P6, PT, R14, R79, PT ;  /* 0x0000004f0e00720c */ /* 0x000fe40003fc6270 */
[CC--:B-----5:R-:W-:Y:S02]  /*16b10*/  @!P0 LEA R4, P4, R194.reuse, R200.reuse, 0x1 ;  /* 0x000000c8c2048211 */ /* 0x0e0fe400078808ff */
[C---:B------:R-:W-:Y:S02]  /*16b20*/  @!P2 LEA R2, P3, R194.reuse, R200, 0x1 ;  /* 0x000000c8c202a211 */ /* 0x040fe400078608ff */
[CCC-:B------:R-:W-:Y:S02]  /*16b30*/  @!P0 LEA.HI.X R5, R194.reuse, R201.reuse, R197.reuse, 0x1, P4 ;  /* 0x000000c9c2058211 */ /* 0x1c0fe400020f0cc5 */
[----:B------:R-:W-:-:S05]  /*16b40*/  @!P2 LEA.HI.X R3, R194, R201, R197, 0x1, P3 ;  /* 0x000000c9c203a211 */ /* 0x000fca00018f0cc5 */
[C---:B------:R-:W-:Y:S01]  /*16b50*/  @!P6 LEA R8, P5, R194.reuse, R200, 0x1 ;  /* 0x000000c8c208e211 */ /* 0x040fe200078a08ff */
[----:B------:R1:W-:Y:S03]  /*16b60*/  @P6 STS.128 [R245], RZ ;  /* 0x000000fff5006388 */ /* 0x0003e60000000c00 */
[----:B------:R-:W-:-:S05]  /*16b70*/  @!P6 LEA.HI.X R9, R194, R201, R197, 0x1, P5 ;  /* 0x000000c9c209e211 */ /* 0x000fca00028f0cc5 */
        /* <DEDUP_REMOVED lines=16> */
[----:B-1----:R-:W-:-:S04]  /*16c80*/  LEA R2, P3, R194, R200, 0x1 ;  /* 0x000000c8c2027211 */ /* 0x002fc800078608ff */
[----:B------:R-:W-:-:S05]  /*16c90*/  LEA.HI.X R3, R194, R201, R197, 0x1, P3 ;  /* 0x000000c9c2037211 */ /* 0x000fca00018f0cc5 */
[----:B------:R-:W-:Y:S01]  /*16ca0*/  @!PT LDS RZ, [RZ] ;  /* 0x00000000fffff984 */ /* 0x000fe20000000800 */
[----:B------:R-:W-:Y:S01]  /*16cb0*/  @!PT LDS RZ, [RZ] ;  /* 0x00000000fffff984 */ /* 0x000fe20000000800 */
[----:B------:R-:W-:Y:S01]  /*16cc0*/  @!PT LDS RZ, [RZ] ;  /* 0x00000000fffff984 */ /* 0x000fe20000000800 */
[----:B------:R1:W-:Y:S04]  /*16cd0*/  LDGSTS.E.BYPASS.LTC128B.128 [R245+0x6000], [R2.64+0x180] ;  /* 0x0600018002f57fae */ /* 0x0003e8000b901d46 */
.L_x_1063:
[----:B------:R-:W-:Y:S05]  /*16ce0*/  BSYNC B0 ;  /* 0x0000000000007941 */ /* 0x000fea0003800000 */
.L_x_1062:
[----:B-1----:R-:W-:Y:S01]  /*16cf0*/  IADD3 R8, R190, 0x10, RZ ;  /* 0x00000010be087810 */ /* 0x002fe20007ffe0ff */
[----:B------:R-:W-:Y:S03]  /*16d00*/  BSSY B0, `(.L_x_1064) ;  /* 0x0000023000007945 */ /* 0x000fe60003800000 */
[----:B------:R-:W-:-:S13]  /*16d10*/  ISETP.GE.AND P3, PT, R8, R81, PT ;  /* 0x000000510800720c */ /* 0x000fda0003f66270 */
[----:B------:R-:W-:Y:S05]  /*16d20*/  @P3 BRA `(.L_x_1065) ;  /* 0x0000020000003947 */ /* 0x000fea0003800000 */
[----:B------:R-:W-:Y:S02]  /*16d30*/  ISETP.GE.AND P5, PT, R14, R79, PT ;  /* 0x0000004f0e00720c */ /* 0x000fe40003fa6270 */
[----:B------:R-:W-:-:S04]  /*16d40*/  IADD3 R7, P3, R7, R194, RZ ;  /* 0x000000c207077210 */ /* 0x000fc80007f7e0ff */
[-C--:B-----5:R-:W-:Y:S01]  /*16d50*/  @!P0 LEA R4, P4, R7, R200.reuse, 0x1 ;  /* 0x000000c807048211 */ /* 0x0a0fe200078808ff */
[----:B------:R-:W-:Y:S01]  /*16d60*/  IMAD.X R17, R17, 0x1, R197, P3 ;  /* 0x0000000111117824 */ /* 0x000fe200018e06c5 */
[----:B------:R-:W-:-:S04]  /*16d70*/  @!P2 LEA R2, P3, R7, R200, 0x1 ;  /* 0x000000c80702a211 */ /* 0x000fc800078608ff */
[CCC-:B------:R-:W-:Y:S01]  /*16d80*/  @!P0 LEA.HI.X R5, R7.reuse, R201.reuse, R17.reuse, 0x1, P4 ;  /* 0x000000c907058211 */ /* 0x1c0fe200020f0c11 */
[----:B------:R1:W-:Y:S01]  /*16d90*/  @P5 STS.128 [R245+0x800], RZ ;  /* 0x000800fff5005388 */ /* 0x0003e20000000c00 */
[C---:B------:R-:W-:Y:S02]  /*16da0*/  @!P5 LEA R10, P6, R7.reuse, R200, 0x1 ;  /* 0x000000c8070ad211 */ /* 0x040fe400078c08ff */
[CCC-:B------:R-:W-:Y:S02]  /*16db0*/  @!P2 LEA.HI.X R3, R7.reuse, R201.reuse, R17.reuse, 0x1, P3 ;  /* 0x000000c90703a211 */ /* 0x1c0fe400018f0c11 */
[----:B------:R-:W-:-:S05]  /*16dc0*/  @!P5 LEA.HI.X R11, R7, R201, R17, 0x1, P6 ;  /* 0x000000c9070bd211 */ /* 0x000fca00030f0c11 */
        /* <DEDUP_REMOVED lines=22> */
.L_x_1065:
[----:B------:R-:W-:Y:S05]  /*16f30*/  BSYNC B0 ;  /* 0x0000000000007941 */ /* 0x000fea0003800000 */
.L_x_1064:
[----:B------:R-:W-:Y:S01]  /*16f40*/  IADD3 R36, R190, 0x20, RZ ;  /* 0x00000020be247810 */ /* 0x000fe20007ffe0ff */
[----:B------:R-:W-:Y:S03]  /*16f50*/  BSSY B0, `(.L_x_1066) ;  /* 0x0000023000007945 */ /* 0x000fe60003800000 */
[----:B------:R-:W-:-:S13]  /*16f60*/  ISETP.GE.AND P3, PT, R36, R81, PT ;  /* 0x000000512400720c */ /* 0x000fda0003f66270 */
[----:B------:R-:W-:Y:S05]  /*16f70*/  @P3 BRA `(.L_x_1067) ;  /* 0x0000020000003947 */ /* 0x000fea0003800000 */
[----:B------:R-:W-:Y:S02]  /*16f80*/  ISETP.GE.AND P5, PT, R14, R79, PT ;  /* 0x0000004f0e00720c */ /* 0x000fe40003fa6270 */
[----:B-1----:R-:W-:-:S04]  /*16f90*/  LEA R5, P3, R198, R194, 0x5 ;  /* 0x000000c2c6057211 */ /* 0x002fc800078628ff */
[----:B------:R-:W-:Y:S02]  /*16fa0*/  LEA.HI.X R3, R198, R197, R199, 0x5, P3 ;  /* 0x000000c5c6037211 */ /* 0x000fe400018f2cc7 */
[CC--:B-----5:R-:W-:Y:S02]  /*16fb0*/  @!P0 LEA R10, P4, R5.reuse, R200.reuse, 0x1 ;  /* 0x000000c8050a8211 */ /* 0x0e0fe400078808ff */
[CC--:B------:R-:W-:Y:S02]  /*16fc0*/  @!P2 LEA R6, P3, R5.reuse, R200.reuse, 0x1 ;  /* 0x000000c80506a211 */ /* 0x0c0fe400078608ff */
[CCC-:B------:R-:W-:Y:S01]  /*16fd0*/  @!P0 LEA.HI.X R11, R5.reuse, R201.reuse, R3.reuse, 0x1, P4 ;  /* 0x000000c9050b8211 */ /* 0x1c0fe200020f0c03 */
[----:B------:R1:W-:Y:S01]  /*16fe0*/  @P5 STS.128 [R245+0x1000], RZ ;  /* 0x001000fff5005388 */ /* 0x0003e20000000c00 */
[C---:B------:R-:W-:Y:S02]  /*16ff0*/  @!P5 LEA R12, P6, R5.reuse, R200, 0x1 ;  /* 0x000000c8050cd211 */ /* 0x040fe400078c08ff */
[----:B------:R-:W-:-:S02]  /*17000*/  @!P2 LEA.HI.X R7, R5, R201, R3, 0x1, P3 ;  /* 0x000000c90507a211 */ /* 0x000fc400018f0c03 */
        /* <DEDUP_REMOVED lines=17> */
[----:B------:R-:W-:-:S04]  /*17120*/  LEA R2, P3, R5, R200, 0x1 ;  /* 0x000000c805027211 */ /* 0x000fc800078608ff */
[----:B------:R-:W-:-:S05]  /*17130*/  LEA.HI.X R3, R5, R201, R3, 0x1, P3 ;  /* 0x000000c905037211 */ /* 0x000fca00018f0c03 */
[----:B------:R-:W-:Y:S01]  /*17140*/  @!PT LDS RZ, [RZ] ;  /* 0x00000000fffff984 */ /* 0x000fe20000000800 */
[----:B------:R-:W-:Y:S01]  /*17150*/  @!PT LDS RZ, [RZ] ;  /* 0x00000000fffff984 */ /* 0x000fe20000000800 */
[----:B------:R-:W-:Y:S01]  /*17160*/  @!PT LDS RZ, [RZ] ;  /* 0x00000000fffff984 */ /* 0x000fe20000000800 */
[----:B------:R2:W-:Y:S04]  /*17170*/  LDGSTS.E.BYPASS.LTC128B.128 [R245+0x7000], [R2.64+0x180] ;  /* 0x0700018002f57fae */ /* 0x0005e8000b901d46 */
.L_x_1067:
[----:B------:R-:W-:Y:S05]  /*17180*/  BSYNC B0 ;  /* 0x0000000000007941 */ /* 0x000fea0003800000 */
.L_x_1066:
[----:B------:R-:W-:-:S04]  /*17190*/  IADD3 R22, R190, 0x30, RZ ;  /* 0x00000030be167810 */ /* 0x000fc80007ffe0ff */
[----:B------:R-:W-:-:S13]  /*171a0*/  ISETP.GE.AND P3, PT, R22, R81, PT ;  /* 0x000000511600720c */ /* 0x000fda0003f66270 */
[----:B------:R-:W-:Y:S05]  /*171b0*/  @P3 BRA `(.L_x_985) ;  /* 0x0000022000003947 */ /* 0x000fea0003800000 */
[----:B------:R-:W-:Y:S01]  /*171c0*/  ISETP.GE.AND P5, PT, R14, R79, PT ;  /* 0x0000004f0e00720c */ /* 0x000fe20003fa6270 */
[----:B------:R-:W-:Y:S02]  /*171d0*/  IMAD.MOV.U32 R195, RZ, RZ, R197 ;  /* 0x000000ffffc37224 */ /* 0x000fe400078e00c5 */
[----:B------:R-:W-:Y:S02]  /*171e0*/  IMAD R0, R199, 0x30, RZ ;  /* 0x00000030c7007824 */ /* 0x000fe400078e02ff */
[----:B------:R-:W-:-:S04]  /*171f0*/  IMAD.WIDE.U32 R198, R198, 0x30, R194 ;  /* 0x00000030c6c67825 */ /* 0x000fc800078e00c2 */
[----:B-12---:R-:W-:Y:S01]  /*17200*/  IMAD.IADD R3, R0, 0x1, R199 ;  /* 0x0000000100037824 */ /* 0x006fe200078e02c7 */
[CC--:B-----5:R-:W-:Y:S02]  /*17210*/  @!P0 LEA R6, P4, R198.reuse, R200.reuse, 0x1 ;  /* 0x000000c8c6068211 */ /* 0x0e0fe400078808ff */
[CC--:B------:R-:W-:Y:S01]  /*17220*/  @!P2 LEA R4, P3, R198.reuse, R200.reuse, 0x1 ;  /* 0x000000c8c604a211 */ /* 0x0c0fe200078608ff */
[----:B------:R1:W-:Y:S01]  /*17230*/  @P5 STS.128 [R245+0x1800], RZ ;  /* 0x001800fff5005388 */ /* 0x0003e20000000c00 */
[C---:B------:R-:W-:Y:S02]  /*17240*/  @!P5 LEA R10, P6, R198.reuse, R200, 0x1 ;  /* 0x000000c8c60ad211 */ /* 0x040fe400078c08ff */
[CCC-:B------:R-:W-:Y:S02]  /*17250*/  @!P0 LEA.HI.X R7, R198.reuse, R201.reuse, R3.reuse, 0x1, P4 ;  /* 0x000000c9c6078211 */ /* 0x1c0fe400020f0c03 */
[CCC-:B------:R-:W-:Y:S02]  /*17260*/  @!P5 LEA.HI.X R11, R198.reuse, R201.reuse, R3.reuse, 0x1, P6 ;  /* 0x000000c9c60bd211 */ /* 0x1c0fe400030f0c03 */
[----:B------:R-:W-:-:S03]  /*17270*/  @!P2 LEA.HI.X R5, R198, R201, R3, 0x1, P3 ;  /* 0x000000c9c605a211 */ /* 0x000fc600018f0c03 */
        /* <DEDUP_REMOVED lines=22> */
.L_x_985:
[----:B------:R-:W-:Y:S05]  /*173e0*/  BSYNC B3 ;  /* 0x0000000000037941 */ /* 0x000fea0003800000 */
.L_x_934:
[----:B------:R-:W-:Y:S01]  /*173f0*/  LEA R23, R165, 0xffffffc0, 0x6 ;  /* 0xffffffc0a5177811 */ /* 0x000fe200078e30ff */
[----:B------:R-:W-:Y:S01]  /*17400*/  BSSY B0, `(.L_x_1068) ;  /* 0x0000020000007945 */ /* 0x000fe20003800000 */
[----:B------:R-:W-:-:S03]  /*17410*/  LOP3.LUT R247, R77, 0xff, RZ, 0xc0, !PT ;  /* 0x000000ff4df77812 */ /* 0x000fc600078ec0ff */
[----:B-12---:R-:W-:-:S05]  /*17420*/  IMAD.IADD R3, R72, 0x1, -R23 ;  /* 0x0000000148037824 */ /* 0x006fca00078e0a17 */
[----:B------:R-:W-:-:S13]  /*17430*/  ISETP.GE.AND P0, PT, R190, R3, PT ;  /* 0x00000003be00720c */ /* 0x000fda0003f06270 */
[----:B------:R-:W-:Y:S05]  /*17440*/  @P0 BRA `(.L_x_1069) ;  /* 0x000001b000000947 */ /* 0x000fea0003800000 */
[C---:B------:R-:W-:Y:S02]  /*17450*/  LOP3.LUT R0, R247.reuse, 0x1, RZ, 0xc0, !PT ;  /* 0x00000001f7007812 */ /* 0x040fe400078ec0ff */
[----:B------:R-:W-:Y:S02]  /*17460*/  R2P PR, R247, 0xe ;  /* 0x0000000ef7007804 */ /* 0x000fe40000000000 */
[----:B------:R-:W-:-:S11]  /*17470*/  ISETP.NE.U32.AND P0, PT, R0, 0x1, PT ;  /* 0x000000010000780c */ /* 0x000fd60003f05070 */
[----:B------:R-:W-:Y:S01]  /*17480*/  @P1 IMAD.MOV.U32 R6, RZ, RZ, R238 ;  /* 0x000000ffff061224 */ /* 0x000fe200078e00ee */
[----:B------:R-:W-:Y:S01]  /*17490*/  @P2 MOV R4, R238 ;  /* 0x000000ee00042202 */ /* 0x000fe20000000f00 */
[--C-:B------:R-:W-:Y:S01]  /*174a0*/  @P1 IMAD.MOV.U32 R7, RZ, RZ, R239.reuse ;  /* 0x000000ffff071224 */ /* 0x100fe200078e00ef */
[----:B------:R-:W-:Y:S01]  /*174b0*/  @!PT LDS RZ, [RZ] ;  /* 0x00000000fffff984 */ /* 0x000fe20000000800 */
[----:B------:R-:W-:Y:S01]  /*174c0*/  @!PT LDS RZ, [RZ] ;  /* 0x00000000fffff984 */ /* 0x000fe20000000800 */
[----:B------:R-:W-:Y:S01]  /*174d0*/  @!PT LDS RZ, [RZ] ;  /* 0x00000000fffff984 */ /* 0x000fe20000000800 */
[----:B------:R1:W-:Y:S01]  /*174e0*/  @!P0 LDGSTS.E.BYPASS.LTC128B.128 [R245+0x8000], [R238.64] ;  /* 0x08000000eef58fae */ /* 0x0003e2000b901d46 */
[----:B------:R-:W-:-:S03]  /*174f0*/  @P2 IMAD.MOV.U32 R5, RZ, RZ, R239 ;  /* 0x000000ffff052224 */ /* 0x000fc600078e00ef */
[----:B------:R1:W-:Y:S04]  /*17500*/  @P0 STS.128 [R245+0x8000], RZ ;  /* 0x008000fff5000388 */ /* 0x0003e80000000c00 */
[----:B------:R-:W-:Y:S01]  /*17510*/  @!PT LDS RZ, [RZ] ;  /* 0x00000000fffff984 */ /* 0x000fe20000000800 */
[----:B------:R-:W-:Y:S01]  /*17520*/  @!PT LDS RZ, [RZ] ;  /* 0x00000000fffff984 */ /* 0x000fe20000000800 */
[----:B------:R-:W-:Y:S01]  /*17530*/  @!PT LDS RZ, [RZ] ;  /* 0x00000000fffff984 */ /* 0x000fe20000000800 */
[----:B------:R1:W-:Y:S04]  /*17540*/  @P1 LDGSTS.E.BYPASS.LTC128B.128 [R245+0xa000], [R6.64+0x80] ;  /* 0x0a00008006f51fae */ /* 0x0003e8000b901d46 */
[----:B------:R1:W-:Y:S04]  /*17550*/  @!P1 STS.128 [R245+0xa000], RZ ;  /* 0x00a000fff5009388 */ /* 0x0003e80000000c00 */
        /* <DEDUP_REMOVED lines=9> */
[----:B------:R1:W-:Y:S02]  /*175f0*/  @!P3 STS.128 [R245+0xe000], RZ ;  /* 0x00e000fff500b388 */ /* 0x0003e40000000c00 */
.L_x_1069:
[----:B------:R-:W-:Y:S05]  /*17600*/  BSYNC B0 ;  /* 0x0000000000007941 */ /* 0x000fea0003800000 */
.L_x_1068:
[----:B------:R-:W-:Y:S01]  /*17610*/  ISETP.GE.AND P0, PT, R8, R3, PT ;  /* 0x000000030800720c */ /* 0x000fe20003f06270 */
[----:B------:R-:W-:-:S12]  /*17620*/  BSSY B0, `(.L_x_1070) ;  /* 0x0000025000007945 */ /* 0x000fd80003800000 */
[----:B------:R-:W-:Y:S05]  /*17630*/  @P0 BRA `(.L_x_1071) ;  /* 0x0000023000000947 */ /* 0x000fea0003800000 */
[C---:B------:R-:W-:Y:S02]  /*17640*/  LOP3.LUT R0, R247.reuse, 0x1, RZ, 0xc0, !PT ;  /* 0x00000001f7007812 */ /* 0x040fe400078ec0ff */
[C---:B------:R-:W-:Y:S02]  /*17650*/  LOP3.LUT P4, RZ, R247.reuse, 0x2, RZ, 0xc0, !PT ;  /* 0x00000002f7ff7812 */ /* 0x040fe4000788c0ff */
[----:B------:R-:W-:Y:S02]  /*17660*/  ISETP.NE.U32.AND P5, PT, R0, 0x1, PT ;  /* 0x000000010000780c */ /* 0x000fe40003fa5070 */
[C---:B------:R-:W-:Y:S02]  /*17670*/  LOP3.LUT P3, RZ, R247.reuse, 0x4, RZ, 0xc0, !PT ;  /* 0x00000004f7ff7812 */ /* 0x040fe4000786c0ff */
[----:B------:R-:W-:Y:S02]  /*17680*/  LOP3.LUT P1, RZ, R247, 0x8, RZ, 0xc0, !PT ;  /* 0x00000008f7ff7812 */ /* 0x000fe4000782c0ff */
[----:B-1----:R-:W-:-:S05]  /*17690*/  IADD3 R7, P2, R236, R178, RZ ;  /* 0x000000b2ec077210 */ /* 0x002fca0007f5e0ff */
[----:B------:R-:W-:Y:S01]  /*176a0*/  IMAD.X R5, R237, 0x1, R181, P2 ;  /* 0x00000001ed057824 */ /* 0x000fe200010e06b5 */
[C---:B----4-:R-:W-:Y:S02]  /*176b0*/  @P4 LEA R12, P6, R7.reuse, R182, 0x1 ;  /* 0x000000b6070c4211 */ /* 0x050fe400078c08ff */
[C---:B------:R-:W-:Y:S02]  /*176c0*/  @!P5 LEA R14, P0, R236.reuse, R238, 0x1 ;  /* 0x000000eeec0ed211 */ /* 0x040fe400078008ff */
[CC--:B------:R-:W-:Y:S02]  /*176d0*/  @P3 LEA R10, P2, R7.reuse, R182.reuse, 0x1 ;  /* 0x000000b6070a3211 */ /* 0x0c0fe400078408ff */
[----:B------:R-:W-:Y:S02]  /*176e0*/  @!P5 LEA.HI.X R15, R236, R239, R237, 0x1, P0 ;  /* 0x000000efec0fd211 */ /* 0x000fe400000f0ced */
[C---:B------:R-:W-:Y:S02]  /*176f0*/  @P1 LEA R4, P0, R7.reuse, R182, 0x1 ;  /* 0x000000b607041211 */ /* 0x040fe400078008ff */
[CCC-:B------:R-:W-:Y:S01]  /*17700*/  @P4 LEA.HI.X R13, R7.reuse, R183.reuse, R5.reuse, 0x1, P6 ;  /* 0x000000b7070d4211 */ /* 0x1c0fe200030f0c05 */
[----:B------:R-:W-:Y:S01]  /*17710*/  @!PT LDS RZ, [RZ] ;  /* 0x00000000fffff984 */ /* 0x000fe20000000800 */
[----:B------:R-:W-:Y:S01]  /*17720*/  @!PT LDS RZ, [RZ] ;  /* 0x00000000fffff984 */ /* 0x000fe20000000800 */
[----:B------:R-:W-:Y:S01]  /*17730*/  @!PT LDS RZ, [RZ] ;  /* 0x00000000fffff984 */ /* 0x000fe20000000800 */
[----:B------:R1:W-:Y:S01]  /*17740*/  @!P5 LDGSTS.E.BYPASS.LTC128B.128 [R245+0x8800], [R14.64] ;  /* 0x088000000ef5dfae */ /* 0x0003e2000b901d46 */
[----:B------:R-:W-:-:S02]  /*17750*/  @P3 LEA.HI.X R11, R7, R183, R5, 0x1, P2 ;  /* 0x000000b7070b3211 */ /* 0x000fc400010f0c05 */
[----:B------:R-:W-:Y:S01]  /*17760*/  @P1 LEA.HI.X R5, R7, R183, R5, 0x1, P0 ;  /* 0x000000b707051211 */ /* 0x000fe200000f0c05 */
        /* <DEDUP_REMOVED lines=16> */
.L_x_1071:
[----:B------:R-:W-:Y:S05]  /*17870*/  BSYNC B0 ;  /* 0x0000000000007941 */ /* 0x000fea0003800000 */
.L_x_1070:
[----:B------:R-:W-:Y:S01]  /*17880*/  ISETP.GE.AND P0, PT, R36, R3, PT ;  /* 0x000000032400720c */ /* 0x000fe20003f06270 */
[----:B------:R-:W-:-:S12]  /*17890*/  BSSY B0, `(.L_x_1072) ;  /* 0x0000027000007945 */ /* 0x000fd80003800000 */
[----:B------:R-:W-:Y:S05]  /*178a0*/  @P0 BRA `(.L_x_1073) ;  /* 0x0000025000000947 */ /* 0x000fea0003800000 */
[C---:B------:R-:W-:Y:S02]  /*178b0*/  LOP3.LUT R0, R247.reuse, 0x1, RZ, 0xc0, !PT ;  /* 0x00000001f7007812 */ /* 0x040fe400078ec0ff */
[C---:B------:R-:W-:Y:S02]  /*178c0*/  LOP3.LUT P4, RZ, R247.reuse, 0x2, RZ, 0xc0, !PT ;  /* 0x00000002f7ff7812 */ /* 0x040fe4000788c0ff */
[----:B------:R-:W-:Y:S01]  /*178d0*/  ISETP.NE.U32.AND P5, PT, R0, 0x1, PT ;  /* 0x000000010000780c */ /* 0x000fe20003fa5070 */
[C---:B------:R-:W-:Y:S01]  /*178e0*/  IMAD.SHL.U32 R0, R68.reuse, 0x20, RZ ;  /* 0x0000002044007824 */ /* 0x040fe200078e00ff */
[C---:B------:R-:W-:Y:S02]  /*178f0*/  LOP3.LUT P3, RZ, R247.reuse, 0x4, RZ, 0xc0, !PT ;  /* 0x00000004f7ff7812 */ /* 0x040fe4000786c0ff */
[----:B------:R-:W-:Y:S02]  /*17900*/  LOP3.LUT P1, RZ, R247, 0x8, RZ, 0xc0, !PT ;  /* 0x00000008f7ff7812 */ /* 0x000fe4000782c0ff */
[----:B------:R-:W-:-:S02]  /*17910*/  SHF.L.U64.HI R2, R68, 0x5, R69 ;  /* 0x0000000544027819 */ /* 0x000fc40000010245 */
[----:B-1----:R-:W-:-:S04]  /*17920*/  LEA R5, P0, R68, R178, 0x5 ;  /* 0x000000b244057211 */ /* 0x002fc800078028ff */
[----:B----4-:R-:W-:Y:S02]  /*17930*/  @P4 LEA R12, P6, R5, R182, 0x1 ;  /* 0x000000b6050c4211 */ /* 0x010fe400078c08ff */
[----:B------:R-:W-:-:S04]  /*17940*/  @!P5 LEA R6, P2, R0, R238, 0x1 ;  /* 0x000000ee0006d211 */ /* 0x000fc800078408ff */
[----:B------:R-:W-:Y:S02]  /*17950*/  @!P5 LEA.HI.X R7, R0, R239, R2, 0x1, P2 ;  /* 0x000000ef0007d211 */ /* 0x000fe400010f0c02 */
[----:B------:R-:W-:Y:S02]  /*17960*/  LEA.HI.X R0, R68, R181, R69, 0x5, P0 ;  /* 0x000000b544007211 */ /* 0x000fe400000f2c45 */
[CC--:B------:R-:W-:Y:S01]  /*17970*/  @P3 LEA R10, P2, R5.reuse, R182.reuse, 0x1 ;  /* 0x000000b6050a3211 */ /* 0x0c0fe200078408ff */
[----:B------:R-:W-:Y:S01]  /*17980*/  @!PT LDS RZ, [RZ] ;  /* 0x00000000fffff984 */ /* 0x000fe20000000800 */
[----:B------:R-:W-:Y:S01]  /*17990*/  @!PT LDS RZ, [RZ] ;  /* 0x00000000fffff984 */ /* 0x000fe20000000800 */
[----:B------:R-:W-:Y:S01]  /*179a0*/  @!PT LDS RZ, [RZ] ;  /* 0x00000000fffff984 */ /* 0x000fe20000000800 */
[----:B------:R1:W-:Y:S01]  /*179b0*/  @!P5 LDGSTS.E.BYPASS.LTC128B.128 [R245+0x9000], [R6.64] ;  /* 0x0900000006f5dfae */ /* 0x0003e2000b901d46 */
[C---:B------:R-:W-:Y:S02]  /*179c0*/  @P1 LEA R4, P0, R5.reuse, R182, 0x1 ;  /* 0x000000b605041211 */ /* 0x040fe400078008ff */
[CCC-:B------:R-:W-:Y:S01]  /*179d0*/  @P4 LEA.HI.X R13, R5.reuse, R183.reuse, R0.reuse, 0x1, P6 ;  /* 0x000000b7050d4211 */ /* 0x1c0fe200030f0c00 */
[----:B------:R1:W-:Y:S01]  /*179e0*/  @P5 STS.128 [R245+0x9000], RZ ;  /* 0x009000fff5005388 */ /* 0x0003e20000000c00 */
[----:B------:R-:W-:-:S02]  /*179f0*/  @P3 LEA.HI.X R11, R5, R183, R0, 0x1, P2 ;  /* 0x000000b7050b3211 */ /* 0x000fc400010f0c00 */
[----:B------:R-:W-:Y:S01]  /*17a00*/  @P1 LEA.HI.X R5, R5, R183, R0, 0x1, P0 ;  /* 0x000000b705051211 */ /* 0x000fe200000f0c00 */
        /* <DEDUP_REMOVED lines=15> */
.L_x_1073:
[----:B------:R-:W-:Y:S05]  /*17b00*/  BSYNC B0 ;  /* 0x0000000000007941 */ /* 0x000fea0003800000 */
.L_x_1072:
[----:B------:R-:W-:Y:S01]  /*17b10*/  ISETP.GE.AND P0, PT, R22, R3, PT ;  /* 0x000000031600720c */ /* 0x000fe20003f06270 */
[----:B------:R-:W-:-:S12]  /*17b20*/  BSSY B0, `(.L_x_1074) ;  /* 0x000002a000007945 */ /* 0x000fd80003800000 */
[----:B------:R-:W-:Y:S05]  /*17b30*/  @P0 BRA `(.L_x_1075) ;  /* 0x0000028000000947 */ /* 0x000fea0003800000 */
[C---:B------:R-:W-:Y:S01]  /*17b40*/  LOP3.LUT R0, R247.reuse, 0x1, RZ, 0xc0, !PT ;  /* 0x00000001f7007812 */ /* 0x040fe200078ec0ff */
[----:B------:R-:W-:Y:S01]  /*17b50*/  IMAD.MOV.U32 R180, RZ, RZ, R178 ;  /* 0x000000ffffb47224 */ /* 0x000fe200078e00b2 */
[----:B------:R-:W-:Y:S02]  /*17b60*/  LOP3.LUT P2, RZ, R247, 0x2, RZ, 0xc0, !PT ;  /* 0x00000002f7ff7812 */ /* 0x000fe4000784c0ff */
[----:B------:R-:W-:Y:S01]  /*17b70*/  ISETP.NE.U32.AND P3, PT, R0, 0x1, PT ;  /* 0x000000010000780c */ /* 0x000fe20003f65070 */
[----:B------:R-:W-:Y:S01]  /*17b80*/  IMAD R0, R69, 0x30, RZ ;  /* 0x0000003045007824 */ /* 0x000fe200078e02ff */
[----:B------:R-:W-:Y:S01]  /*17b90*/  LOP3.LUT P1, RZ, R247, 0x4, RZ, 0xc0, !PT ;  /* 0x00000004f7ff7812 */ /* 0x000fe2000782c0ff */
[----:B-1----:R-:W-:-:S04]  /*17ba0*/  IMAD.WIDE.U32 R6, R68, 0x30, R180 ;  /* 0x0000003044067825 */ /* 0x002fc800078e00b4 */
[----:B------:R-:W-:-:S04]  /*17bb0*/  IMAD.IADD R5, R7, 0x1, R0 ;  /* 0x0000000107057824 */ /* 0x000fc800078e0200 */
[-C--:B------:R-:W-:Y:S02]  /*17bc0*/  @P2 LEA R14, P4, R6, R182.reuse, 0x1 ;  /* 0x000000b6060e2211 */ /* 0x080fe400078808ff */
[----:B------:R-:W-:Y:S02]  /*17bd0*/  @!P3 IMAD.WIDE.U32 R10, R68, 0x60, R238 ;  /* 0x00000060440ab825 */ /* 0x000fe400078e00ee */
[C---:B----4-:R-:W-:Y:S02]  /*17be0*/  @P1 LEA R12, P0, R6.reuse, R182, 0x1 ;  /* 0x000000b6060c1211 */ /* 0x050fe400078008ff */
[----:B------:R-:W-:Y:S01]  /*17bf0*/  @!P3 IMAD R69, R69, 0x60, RZ ;  /* 0x000000604545b824 */ /* 0x000fe200078e02ff */
[CCC-:B------:R-:W-:Y:S02]  /*17c00*/  @P2 LEA.HI.X R15, R6.reuse, R183.reuse, R5.reuse, 0x1, P4 ;  /* 0x000000b7060f2211 */ /* 0x1c0fe400020f0c05 */
[----:B------:R-:W-:Y:S01]  /*17c10*/  @P1 LEA.HI.X R13, R6, R183, R5, 0x1, P0 ;  /* 0x000000b7060d1211 */ /* 0x000fe200000f0c05 */
[----:B------:R-:W-:Y:S01]  /*17c20*/  @!P3 IMAD.IADD R11, R69, 0x1, R11 ;  /* 0x00000001450bb824 */ /* 0x000fe200078e020b */
[----:B------:R-:W-:-:S04]  /*17c30*/  LOP3.LUT P0, RZ, R247, 0x8, RZ, 0xc0, !PT ;  /* 0x00000008f7ff7812 */ /* 0x000fc8000780c0ff */
        /* <DEDUP_REMOVED lines=14> */
[----:B------:R1:W-:Y:S01]  /*17d20*/  @!P1 STS.128 [R245+0xd800], RZ ;  /* 0x00d800fff5009388 */ /* 0x0003e20000000c00 */
[----:B------:R-:W-:Y:S05]  /*17d30*/  @!P0 BRA `(.L_x_1076) ;  /* 0x0000007000008947 */ /* 0x000fea0003800000 */
[----:B------:R-:W-:-:S04]  /*17d40*/  LEA R4, P0, R6, R182, 0x1 ;  /* 0x000000b606047211 */ /* 0x000fc800078008ff */
[----:B------:R-:W-:-:S05]  /*17d50*/  LEA.HI.X R5, R6, R183, R5, 0x1, P0 ;  /* 0x000000b706057211 */ /* 0x000fca00000f0c05 */
[----:B------:R-:W-:Y:S01]  /*17d60*/  @!PT LDS RZ, [RZ] ;  /* 0x00000000fffff984 */ /* 0x000fe20000000800 */
[----:B------:R-:W-:Y:S01]  /*17d70*/  @!PT LDS RZ, [RZ] ;  /* 0x00000000fffff984 */ /* 0x000fe20000000800 */
[----:B------:R-:W-:Y:S01]  /*17d80*/  @!PT LDS RZ, [RZ] ;  /* 0x00000000fffff984 */ /* 0x000fe20000000800 */
[----:B------:R2:W-:Y:S01]  /*17d90*/  LDGSTS.E.BYPASS.LTC128B.128 [R245+0xf800], [R4.64+0x180] ;  /* 0x0f80018004f57fae */ /* 0x0005e2000b901d46 */
[----:B------:R-:W-:Y:S05]  /*17da0*/  BRA `(.L_x_1075) ;  /* 0x0000001000007947 */ /* 0x000fea0003800000 */
.L_x_1076:
[----:B------:R2:W-:Y:S02]  /*17db0*/  STS.128 [R245+0xf800], RZ ;  /* 0x00f800fff5007388 */ /* 0x0005e40000000c00 */
.L_x_1075:
[----:B------:R-:W-:Y:S05]  /*17dc0*/  BSYNC B0 ;  /* 0x0000000000007941 */ /* 0x000fea0003800000 */
.L_x_1074:
[----:B------:R-:W0:Y:S01]  /*17dd0*/  LDGDEPBAR ;  /* 0x00000000000079af */ /* 0x000e220000000000 */
[----:B------:R-:W-:Y:S01]  /*17de0*/  ISETP.GE.AND P0, PT, R190, R3, PT ;  /* 0x00000003be00720c */ /* 0x000fe20003f06270 */
[----:B------:R-:W-:Y:S01]  /*17df0*/  BSSY B0, `(.L_x_1077) ;  /* 0x0000023000007945 */ /* 0x000fe20003800000 */
[----:B------:R-:W-:-:S04]  /*17e00*/  DEPBAR.LE SB0, 0x0 ;  /* 0x000080000000791a */ /* 0x000fc80000000000 */
[----:B------:R-:W-:Y:S07]  /*17e10*/  BAR.SYNC.DEFER_BLOCKING 0x0 ;  /* 0x0000000000007b1d */ /* 0x000fee0000010000 */
[----:B------:R1:W-:Y:S04]  /*17e20*/  @P0 STS.128 [R245+0x10000], RZ ;  /* 0x010000fff5000388 */ /* 0x0003e80000000c00 */
[----:B------:R1:W-:Y:S04]  /*17e30*/  @P0 STS.128 [R245+0x12000], RZ ;  /* 0x012000fff5000388 */ /* 0x0003e80000000c00 */
[----:B------:R1:W-:Y:S04]  /*17e40*/  @P0 STS.128 [R245+0x14000], RZ ;  /* 0x014000fff5000388 */ /* 0x0003e80000000c00 */
[----:B------:R1:W-:Y:S01]  /*17e50*/  @P0 STS.128 [R245+0x16000], RZ ;  /* 0x016000fff5000388 */ /* 0x0003e20000000c00 */
[----:B------:R-:W-:Y:S05]  /*17e60*/  @P0 BRA `(.L_x_1078) ;  /* 0x000001b000000947 */ /* 0x000fea0003800000 */
[C---:B------:R-:W-:Y:S02]  /*17e70*/  LOP3.LUT R0, R247.reuse, 0x1, RZ, 0xc0, !PT ;  /* 0x00000001f7007812 */ /* 0x040fe400078ec0ff */
[----:B------:R-:W-:-:S02]  /*17e80*/  R2P PR, R247, 0xe ;  /* 0x0000000ef7007804 */ /* 0x000fc40000000000 */
[----:B------:R-:W-:-:S11]  /*17e90*/  ISETP.NE.U32.AND P0, PT, R0, 0x1, PT ;  /* 0x000000010000780c */ /* 0x000fd60003f05070 */
[----:B-1----:R-:W-:Y:S01]  /*17ea0*/  @P1 IMAD.MOV.U32 R6, RZ, RZ, R188 ;  /* 0x000000ffff061224 */ /* 0x002fe200078e00bc */
[----:B--2---:R-:W-:Y:S01]  /*17eb0*/  @P2 MOV R4, R188 ;  /* 0x000000bc00042202 */ /* 0x004fe20000000f00 */
        /* <DEDUP_REMOVED lines=22> */
.L_x_1078:
[----:B------:R-:W-:Y:S05]  /*18020*/  BSYNC B0 ;  /* 0x0000000000007941 */ /* 0x000fea0003800000 */
.L_x_1077:
[----:B------:R-:W-:Y:S01]  /*18030*/  ISETP.GE.AND P0, PT, R8, R3, PT ;  /* 0x000000030800720c */ /* 0x000fe20003f06270 */
[----:B------:R-:W-:-:S12]  /*18040*/  BSSY B0, `(.L_x_1079) ;  /* 0x0000029000007945 */ /* 0x000fd80003800000 */
[----:B------:R1:W-:Y:S04]  /*18050*/  @P0 STS.128 [R245+0x10800], RZ ;  /* 0x010800fff5000388 */ /* 0x0003e80000000c00 */
[----:B------:R1:W-:Y:S04]  /*18060*/  @P0 STS.128 [R245+0x12800], RZ ;  /* 0x012800fff5000388 */ /* 0x0003e80000000c00 */
[----:B------:R1:W-:Y:S04]  /*18070*/  @P0 STS.128 [R245+0x14800], RZ ;  /* 0x014800fff5000388 */ /* 0x0003e80000000c00 */
[----:B------:R1:W-:Y:S01]  /*18080*/  @P0 STS.128 [R245+0x16800], RZ ;  /* 0x016800fff5000388 */ /* 0x0003e20000000c00 */
[----:B------:R-:W-:Y:S05]  /*18090*/  @P0 BRA `(.L_x_1080) ;  /* 0x0000023000000947 */ /* 0x000fea0003800000 */
[C---:B------:R-:W-:Y:S02]  /*180a0*/  LOP3.LUT R0, R247.reuse, 0x1, RZ, 0xc0, !PT ;  /* 0x00000001f7007812 */ /* 0x040fe400078ec0ff */
[----:B------:R-:W-:-:S02]  /*180b0*/  LOP3.LUT P4, RZ, R247, 0x2, RZ, 0xc0, !PT ;  /* 0x00000002f7ff7812 */ /* 0x000fc4000788c0ff */
[----:B------:R-:W-:Y:S02]  /*180c0*/  ISETP.NE.U32.AND P5, PT, R0, 0x1, PT ;  /* 0x000000010000780c */ /* 0x000fe40003fa5070 */
[C---:B------:R-:W-:Y:S02]  /*180d0*/  LOP3.LUT P3, RZ, R247.reuse, 0x4, RZ, 0xc0, !PT ;  /* 0x00000004f7ff7812 */ /* 0x040fe4000786c0ff */
[----:B------:R-:W-:Y:S02]  /*180e0*/  LOP3.LUT P1, RZ, R247, 0x8, RZ, 0xc0, !PT ;  /* 0x00000008f7ff7812 */ /* 0x000fe4000782c0ff */
[----:B-1----:R-:W-:-:S05]  /*180f0*/  IADD3 R7, P2, R234, R184, RZ ;  /* 0x000000b8ea077210 */ /* 0x002fca0007f5e0ff */
[----:B--2---:R-:W-:Y:S01]  /*18100*/  IMAD.X R5, R235, 0x1, R187, P2 ;  /* 0x00000001eb057824 */ /* 0x004fe200010e06bb */
[C---:B------:R-:W-:Y:S02]  /*18110*/  @P4 LEA R10, P6, R7.reuse, R192, 0x1 ;  /* 0x000000c0070a4211 */ /* 0x040fe400078c08ff */
[C---:B----4-:R-:W-:Y:S02]  /*18120*/  @!P5 LEA R12, P0, R234.reuse, R188, 0x1 ;  /* 0x000000bcea0cd211 */ /* 0x050fe400078008ff */
        /* <DEDUP_REMOVED lines=26> */
.L_x_1080:
[----:B------:R-:W-:Y:S05]  /*182d0*/  BSYNC B0 ;  /* 0x0000000000007941 */ /* 0x000fea0003800000 */
.L_x_1079:
        /* <DEDUP_REMOVED lines=9> */
[----:B------:R-:W-:Y:S01]  /*18370*/  ISETP.NE.U32.AND P5, PT, R0, 0x1, PT ;  /* 0x000000010000780c */ /* 0x000fe20003fa5070 */
[C---:B------:R-:W-:Y:S01]  /*18380*/  IMAD.SHL.U32 R0, R70.reuse, 0x20, RZ ;  /* 0x0000002046007824 */ /* 0x040fe200078e00ff */
[C---:B------:R-:W-:Y:S02]  /*18390*/  LOP3.LUT P3, RZ, R247.reuse, 0x4, RZ, 0xc0, !PT ;  /* 0x00000004f7ff7812 */ /* 0x040fe4000786c0ff */
[----:B------:R-:W-:Y:S02]  /*183a0*/  LOP3.LUT P1, RZ, R247, 0x8, RZ, 0xc0, !PT ;  /* 0x00000008f7ff7812 */ /* 0x000fe4000782c0ff */
[C---:B------:R-:W-:Y:S02]  /*183b0*/  SHF.L.U64.HI R2, R70.reuse, 0x5, R71 ;  /* 0x0000000546027819 */ /* 0x040fe40000010247 */
[----:B-12---:R-:W-:-:S04]  /*183c0*/  LEA R5, P0, R70, R184, 0x5 ;  /* 0x000000b846057211 */ /* 0x006fc800078028ff */
[----:B------:R-:W-:Y:S02]  /*183d0*/  @P4 LEA R10, P6, R5, R192, 0x1 ;  /* 0x000000c0050a4211 */ /* 0x000fe400078c08ff */
        /* <DEDUP_REMOVED lines=28> */
.L_x_1082:
[----:B------:R-:W-:Y:S05]  /*185a0*/  BSYNC B0 ;  /* 0x0000000000007941 */ /* 0x000fea0003800000 */
.L_x_1081:
[----:B------:R-:W-:Y:S01]  /*185b0*/  ISETP.GE.AND P0, PT, R22, R3, PT ;  /* 0x000000031600720c */ /* 0x000fe20003f06270 */
[----:B------:R-:W-:Y:S01]  /*185c0*/  BSSY B0, `(.L_x_1083) ;  /* 0x0000031000007945 */ /* 0x000fe20003800000 */
[----:B------:R-:W-:-:S04]  /*185d0*/  SHF.R.S32.HI R0, RZ, 0x1f, R57 ;  /* 0x0000001fff007819 */ /* 0x000fc80000011439 */
[----:B------:R-:W-:-:S04]  /*185e0*/  LEA.HI R0, R0, R57, RZ, 0x5 ;  /* 0x0000003900007211 */ /* 0x000fc800078f28ff */
[----:B------:R-:W-:-:S03]  /*185f0*/  SHF.R.S32.HI R2, RZ, 0x5, R0 ;  /* 0x00000005ff027819 */ /* 0x000fc60000011400 */
[----:B------:R1:W-:Y:S04]  /*18600*/  @P0 STS.128 [R245+0x11800], RZ ;  /* 0x011800fff5000388 */ /* 0x0003e80000000c00 */
[----:B------:R1:W-:Y:S04]  /*18610*/  @P0 STS.128 [R245+0x13800], RZ ;  /* 0x013800fff5000388 */ /* 0x0003e80000000c00 */
[----:B------:R1:W-:Y:S04]  /*18620*/  @P0 STS.128 [R245+0x15800], RZ ;  /* 0x015800fff5000388 */ /* 0x0003e80000000c00 */
[----:B------:R1:W-:Y:S01]  /*18630*/  @P0 STS.128 [R245+0x17800], RZ ;  /* 0x017800fff5000388 */ /* 0x0003e20000000c00 */
[----:B------:R-:W-:Y:S05]  /*18640*/  @P0 BRA `(.L_x_1084) ;  /* 0x0000028000000947 */ /* 0x000fea0003800000 */
[C---:B------:R-:W-:Y:S01]  /*18650*/  LOP3.LUT R0, R247.reuse, 0x1, RZ, 0xc0, !PT ;  /* 0x00000001f7007812 */ /* 0x040fe200078ec0ff */
[----:B------:R-:W-:Y:S01]  /*18660*/  IMAD.MOV.U32 R186, RZ, RZ, R184 ;  /* 0x000000ffffba7224 */ /* 0x000fe200078e00b8 */
[----:B------:R-:W-:-:S02]  /*18670*/  LOP3.LUT P2, RZ, R247, 0x2, RZ, 0xc0, !PT ;  /* 0x00000002f7ff7812 */ /* 0x000fc4000784c0ff */
[----:B------:R-:W-:Y:S01]  /*18680*/  ISETP.NE.U32.AND P3, PT, R0, 0x1, PT ;  /* 0x000000010000780c */ /* 0x000fe20003f65070 */
[----:B------:R-:W-:Y:S01]  /*18690*/  IMAD R0, R71, 0x30, RZ ;  /* 0x0000003047007824 */ /* 0x000fe200078e02ff */
[----:B------:R-:W-:Y:S01]  /*186a0*/  LOP3.LUT P1, RZ, R247, 0x4, RZ, 0xc0, !PT ;  /* 0x00000004f7ff7812 */ /* 0x000fe2000782c0ff */
[----:B------:R-:W-:-:S04]  /*186b0*/  IMAD.WIDE.U32 R186, R70, 0x30, R186 ;  /* 0x0000003046ba7825 */ /* 0x000fc800078e00ba */
[----:B------:R-:W-:-:S04]  /*186c0*/  IMAD.IADD R3, R187, 0x1, R0 ;  /* 0x00000001bb037824 */ /* 0x000fc800078e0200 */
[-C--:B-1----:R-:W-:Y:S02]  /*186d0*/  @P2 LEA R8, P4, R186, R192.reuse, 0x1 ;  /* 0x000000c0ba082211 */ /* 0x082fe400078808ff */
[----:B--2---:R-:W-:Y:S02]  /*186e0*/  @!P3 IMAD.WIDE.U32 R4, R70, 0x60, R188 ;  /* 0x000000604604b825 */ /* 0x004fe400078e00bc */
[C---:B------:R-:W-:Y:S02]  /*186f0*/  @P1 LEA R6, P0, R186.reuse, R192, 0x1 ;  /* 0x000000c0ba061211 */ /* 0x040fe400078008ff */
        /* <DEDUP_REMOVED lines=21> */
[----:B-1----:R-:W-:-:S04]  /*18850*/  LEA R4, P0, R186, R192, 0x1 ;  /* 0x000000c0ba047211 */ /* 0x002fc800078008ff */
[----:B------:R-:W-:-:S05]  /*18860*/  LEA.HI.X R5, R186, R193, R3, 0x1, P0 ;  /* 0x000000c1ba057211 */ /* 0x000fca00000f0c03 */
[----:B------:R-:W-:Y:S01]  /*18870*/  @!PT LDS RZ, [RZ] ;  /* 0x00000000fffff984 */ /* 0x000fe20000000800 */
[----:B------:R-:W-:Y:S01]  /*18880*/  @!PT LDS RZ, [RZ] ;  /* 0x00000000fffff984 */ /* 0x000fe20000000800 */
[----:B------:R-:W-:Y:S01]  /*18890*/  @!PT LDS RZ, [RZ] ;  /* 0x00000000fffff984 */ /* 0x000fe20000000800 */
[----:B------:R1:W-:Y:S01]  /*188a0*/  LDGSTS.E.BYPASS.LTC128B.128 [R245+0x17800], [R4.64+0x180] ;  /* 0x1780018004f57fae */ /* 0x0003e2000b901d46 */
[----:B------:R-:W-:Y:S05]  /*188b0*/  BRA `(.L_x_1084) ;  /* 0x0000001000007947 */ /* 0x000fea0003800000 */
.L_x_1085:
[----:B------:R2:W-:Y:S02]  /*188c0*/  STS.128 [R245+0x17800], RZ ;  /* 0x017800fff5007388 */ /* 0x0005e40000000c00 */
.L_x_1084:
[----:B------:R-:W-:Y:S05]  /*188d0*/  BSYNC B0 ;  /* 0x0000000000007941 */ /* 0x000fea0003800000 */
.L_x_1083:
[C---:B------:R-:W-:Y:S01]  /*188e0*/  IMAD.SHL.U32 R0, R59.reuse, 0x40, RZ ;  /* 0x000000403b007824 */ /* 0x040fe200078e00ff */
[----:B------:R-:W-:Y:S01]  /*188f0*/  R2P PR, R59, 0x6 ;  /* 0x000000063b007804 */ /* 0x000fe20000000000 */
[----:B------:R-:W-:Y:S01]  /*18900*/  IMAD.SHL.U32 R190, R190, 0x8, RZ ;  /* 0x00000008bebe7824 */ /* 0x000fe200078e00ff */
[----:B------:R-:W0:Y:S01]  /*18910*/  LDGDEPBAR ;  /* 0x00000000000079af */ /* 0x000e220000000000 */
[----:B------:R-:W-:Y:S01]  /*18920*/  IMAD R229, R2, 0x400, R55 ;  /* 0x0000040002e57824 */ /* 0x000fe200078e0237 */
[----:B------:R-:W-:Y:S01]  /*18930*/  LOP3.LUT R3, R0, 0x1c0, RZ, 0xc0, !PT ;  /* 0x000001c000037812 */ /* 0x000fe200078ec0ff */
[----:B------:R-:W-:Y:S01]  /*18940*/  IMAD.SHL.U32 R57, R57, 0x2, RZ ;  /* 0x0000000239397824 */ /* 0x000fe200078e00ff */
[----:B------:R-:W-:Y:S01]  /*18950*/  BSSY B1, `(.L_x_1086) ;  /* 0x00001f9000017945 */ /* 0x000fe20003800000 */
[----:B------:R-:W-:Y:S01]  /*18960*/  IMAD.SHL.U32 R229, R229, 0x2, RZ ;  /* 0x00000002e5e57824 */ /* 0x000fe200078e00ff */
[----:B------:R-:W-:-:S02]  /*18970*/  LOP3.LUT R190, R3, 0x8, R190, 0xf8, !PT ;  /* 0x0000000803be7812 */ /* 0x000fc400078ef8be */
[----:B------:R-:W-:Y:S01]  /*18980*/  SHF.R.U32.HI R3, RZ, 0x3, R3 ;  /* 0x00000003ff037819 */ /* 0x000fe20000011603 */
[--C-:B------:R-:W-:Y:S01]  /*18990*/  IMAD R227, R58, 0x2, R229.reuse ;  /* 0x000000023ae37824 */ /* 0x100fe200078e02e5 */
[----:B------:R-:W-:Y:S01]  /*189a0*/  LDSM.16.M88.4 R84, [R229] ;  /* 0x00000000e554783b */ /* 0x000fe20000000200 */
[----:B------:R-:W-:Y:S01]  /*189b0*/  IMAD R225, R56, 0x2, R229 ;  /* 0x0000000238e17824 */ /* 0x000fe200078e02e5 */
[----:B------:R-:W-:Y:S01]  /*189c0*/  LOP3.LUT R228, R190, R3, RZ, 0x3c, !PT ;  /* 0x00000003bee47212 */ /* 0x000fe200078e3cff */
[----:B------:R-:W-:Y:S01]  /*189d0*/  IMAD.MOV.U32 R3, RZ, RZ, 0x40 ;  /* 0x00000040ff037424 */ /* 0x000fe200078e00ff */
[----:B------:R-:W-:Y:S01]  /*189e0*/  LDSM.16.M88.4 R60, [R227] ;  /* 0x00000000e33c783b */ /* 0x000fe20000000200 */
[----:B------:R-:W-:Y:S02]  /*189f0*/  IMAD R224, R56, 0x2, R227 ;  /* 0x0000000238e07824 */ /* 0x000fe400078e02e3 */
[----:B------:R-:W-:Y:S01]  /*18a00*/  IMAD R228, R73, 0x200, R228 ;  /* 0x0000020049e47824 */ /* 0x000fe200078e02e4 */
[----:B------:R-:W-:-:S03]  /*18a10*/  SEL R3, R3, 0xffffffc0, !P2 ;  /* 0xffffffc003037807 */ /* 0x000fc60005000000 */
[----:B------:R-:W-:-:S04]  /*18a20*/  IMAD.SHL.U32 R228, R228, 0x2, RZ ;  /* 0x00000002e4e47824 */ /* 0x000fc800078e00ff */
[C---:B------:R-:W-:Y:S01]  /*18a30*/  IMAD.IADD R223, R228.reuse, 0x1, R3 ;  /* 0x00000001e4df7824 */ /* 0x040fe200078e0203 */
[----:B---3--:R-:W3:Y:S01]  /*18a40*/  LDSM.16.M88.4 R44, [R228+0x8000] ;  /* 0x00800000e42c783b */ /* 0x008ee20000000200 */
[C---:B------:R-:W-:Y:S02]  /*18a50*/  IADD3 R0, R228.reuse, 0x8000, RZ ;  /* 0x00008000e4007810 */ /* 0x040fe40007ffe0ff */
[----:B------:R-:W-:Y:S01]  /*18a60*/  IADD3 R226, R228, 0x8020, RZ ;  /* 0x00008020e4e27810 */ /* 0x000fe20007ffe0ff */
[----:B------:R-:W1:Y:S01]  /*18a70*/  LDSM.16.M88.4 R36, [R228+0x8800] ;  /* 0x00880000e424783b */ /* 0x000e620000000200 */
[----:B------:R-:W-:Y:S02]  /*18a80*/  @P1 IADD3 R226, R0, -0x20, RZ ;  /* 0xffffffe000e21810 */ /* 0x000fe40007ffe0ff */
[----:B------:R-:W-:Y:S01]  /*18a90*/  LOP3.LUT R0, R57, 0x6, RZ, 0xc0, !PT ;  /* 0x0000000639007812 */ /* 0x000fe200078ec0ff */
[----:B------:R-:W2:Y:S01]  /*18aa0*/  LDSM.16.M88.4 R28, [R228+0x9000] ;  /* 0x00900000e41c783b */ /* 0x000ea20000000200 */
[C---:B------:R-:W-:Y:S01]  /*18ab0*/  IADD3 R222, R226.reuse, 0x800, RZ ;  /* 0x00000800e2de7810 */ /* 0x040fe20007ffe0ff */
[----:B------:R-:W-:Y:S01]  /*18ac0*/  IMAD.IADD R219, R3, 0x1, R226 ;  /* 0x0000000103db7824 */ /* 0x000fe200078e02e2 */
[C---:B------:R-:W-:Y:S01]  /*18ad0*/  IADD3 R221, R226.reuse, 0x1000, RZ ;  /* 0x00001000e2dd7810 */ /* 0x040fe20007ffe0ff */
[----:B-12---:R-:W1:Y:S01]  /*18ae0*/  LDSM.16.M88.4 R4, [R228+0x9800] ;  /* 0x00980000e404783b */ /* 0x006e620000000200 */
[----:B------:R-:W-:Y:S01]  /*18af0*/  IMAD R3, R165, 0x40, R0 ;  /* 0x00000040a5037824 */ /* 0x000fe200078e0200 */
[----:B------:R-:W-:-:S02]  /*18b00*/  IADD3 R220, R226, 0x1800, RZ ;  /* 0x00001800e2dc7810 */ /* 0x000fc40007ffe0ff */
[----:B------:R-:W2:Y:S01]  /*18b10*/  LDSM.16.M88.4 R68, [R226] ;  /* 0x00000000e244783b */ /* 0x000ea20000000200 */
[C---:B------:R-:W-:Y:S02]  /*18b20*/  IADD3 R218, R226.reuse, 0x2000, RZ ;  /* 0x00002000e2da7810 */ /* 0x040fe40007ffe0ff */
[C---:B------:R-:W-:Y:S01]  /*18b30*/  IADD3 R217, R226.reuse, 0x2800, RZ ;  /* 0x00002800e2d97810 */ /* 0x040fe20007ffe0ff */
[----:B-----5:R-:W4:Y:S01]  /*18b40*/  LDSM.16.M88.4 R16, [R226+0x800] ;  /* 0x00080000e210783b */ /* 0x020f220000000200 */
[C---:B------:R-:W-:Y:S02]  /*18b50*/  IADD3 R216, R226.reuse, 0x3000, RZ ;  /* 0x00003000e2d87810 */ /* 0x040fe40007ffe0ff */
[C---:B------:R-:W-:Y:S01]  /*18b60*/  IADD3 R215, R226.reuse, 0x3800, RZ ;  /* 0x00003800e2d77810 */ /* 0x040fe20007ffe0ff */
[----:B------:R-:W1:Y:S01]  /*18b70*/  LDSM.16.M88.4 R76, [R226+0x1000] ;  /* 0x00100000e24c783b */ /* 0x000e620000000200 */
[C---:B------:R-:W-:Y:S02]  /*18b80*/  IADD3 R214, R226.reuse, 0x4000, RZ ;  /* 0x00004000e2d67810 */ /* 0x040fe40007ffe0ff */
[C---:B------:R-:W-:Y:S01]  /*18b90*/  IADD3 R213, R226.reuse, 0x4800, RZ ;  /* 0x00004800e2d57810 */ /* 0x040fe20007ffe0ff */
[----:B------:R-:W1:Y:S01]  /*18ba0*/  LDSM.16.M88.4 R64, [R226+0x1800] ;  /* 0x00180000e240783b */ /* 0x000e620000000200 */
[----:B------:R-:W-:-:S02]  /*18bb0*/  IADD3 R212, R226, 0x5000, RZ ;  /* 0x00005000e2d47810 */ /* 0x000fc40007ffe0ff */
[C---:B------:R-:W-:Y:S01]  /*18bc0*/  IADD3 R211, R226.reuse, 0x5800, RZ ;  /* 0x00005800e2d37810 */ /* 0x040fe20007ffe0ff */
[----:B------:R-:W-:Y:S01]  /*18bd0*/  LDSM.16.M88.4 R8, [R223+0x8000] ;  /* 0x00800000df08783b */ /* 0x000fe20000000200 */
[C---:B------:R-:W-:Y:S02]  /*18be0*/  IADD3 R210, R226.reuse, 0x6000, RZ ;  /* 0x00006000e2d27810 */ /* 0x040fe40007ffe0ff */
[C---:B------:R-:W-:Y:S01]  /*18bf0*/  IADD3 R209, R226.reuse, 0x6800, RZ ;  /* 0x00006800e2d17810 */ /* 0x040fe20007ffe0ff */
[----:B----4-:R-:W-:Y:S01]  /*18c00*/  LDSM.16.M88.4 R12, [R223+0x8800] ;  /* 0x00880000df0c783b */ /* 0x010fe20000000200 */
[C---:B------:R-:W-:Y:S02]  /*18c10*/  IADD3 R208, R226.reuse, 0x7000, RZ ;  /* 0x00007000e2d07810 */ /* 0x040fe40007ffe0ff */
[----:B------:R-:W-:Y:S01]  /*18c20*/  IADD3 R167, R226, 0x7800, RZ ;  /* 0x00007800e2a77810 */ /* 0x000fe20007ffe0ff */
[C---:B---3--:R-:W-:Y:S01]  /*18c30*/  HMMA.16816.F32.BF16 R48, R84.reuse, R44, RZ ;  /* 0x0000002c5430723c */ /* 0x048fe200000418ff */
[----:B------:R-:W-:Y:S04]  /*18c40*/  LDSM.16.M88.4 R88, [R219+0x3000] ;  /* 0x00300000db58783b */ /* 0x000fe80000000200 */
[----:B------:R-:W-:Y:S03]  /*18c50*/  LDSM.16.M88.4 R80, [R228+0xd000] ;  /* 0x00d00000e450783b */ /* 0x000fe60000000200 */
[C---:B------:R-:W-:Y:S01]  /*18c60*/  HMMA.16816.F32.BF16 R44, R84.reuse, R46, RZ ;  /* 0x0000002e542c723c */ /* 0x040fe200000418ff */
[----:B------:R-:W-:Y:S07]  /*18c70*/  LDSM.16.M88.4 R92, [R223+0xd800] ;  /* 0x00d80000df5c783b */ /* 0x000fee0000000200 */
[C---:B------:R-:W-:Y:S08]  /*18c80*/  HMMA.16816.F32.BF16 R40, R84.reuse, R36, RZ ;  /* 0x000000245428723c */ /* 0x040ff000000418ff */
[C---:B------:R-:W-:Y:S08]  /*18c90*/  HMMA.16816.F32.BF16 R32, R84.reuse, R28, RZ ;  /* 0x0000001c5420723c */ /* 0x040ff000000418ff */
[C---:B------:R-:W-:Y:S08]  /*18ca0*/  HMMA.16816.F32.BF16 R36, R84.reuse, R38, RZ ;  /* 0x000000265424723c */ /* 0x040ff000000418ff */
[C---:B------:R-:W-:Y:S08]  /*18cb0*/  HMMA.16816.F32.BF16 R28, R84.reuse, R30, RZ ;  /* 0x0000001e541c723c */ /* 0x040ff000000418ff */
[C---:B-1----:R-:W-:Y:S08]  /*18cc0*/  HMMA.16816.F32.BF16 R24, R84.reuse, R4, RZ ;  /* 0x000000045418723c */ /* 0x042ff000000418ff */
[----:B------:R-:W-:Y:S01]  /*18cd0*/  HMMA.16816.F32.BF16 R84, R84, R6, RZ ;  /* 0x000000065454723c */ /* 0x000fe200000418ff */
[----:B------:R-:W1:Y:S07]  /*18ce0*/  LDSM.16.M88.4 R4, [R225] ;  /* 0x00000000e104783b */ /* 0x000e6e0000000200 */
[C---:B--2---:R-:W-:Y:S08]  /*18cf0*/  HMMA.16816.F32.BF16 R48, R60.reuse, R68, R48 ;  /* 0x000000443c30723c */ /* 0x044ff00000041830 */
        /* <DEDUP_REMOVED lines=30> */
[----:B------:R-:W1:Y:S07]  /*18ee0*/  LDSM.16.M88.4 R64, [R228+0xb000] ;  /* 0x00b00000e440783b */ /* 0x000e6e0000000200 */
        /* <DEDUP_REMOVED lines=13> */
[C---:B------:R-:W-:Y:S08]  /*18fc0*/  HMMA.16816.F32.BF16 R32, R4.reuse, R64, R32 ;  /* 0x000000400420723c */ /* 0x040ff00000041820 */
        /* <DEDUP_REMOVED lines=31> */
[----:B------:R-:W1:Y:S03]  /*191c0*/  LDSM.16.M88.4 R76, [R228+0xd800] ;  /* 0x00d80000e44c783b */ /* 0x000e660000000200 */
        /* <DEDUP_REMOVED lines=22> */
[C---:B------:R-:W-:Y:S08]  /*19330*/  HMMA.16816.F32.BF16 R24, R8.reuse, R76, R24 ;  /* 0x0000004c0818723c */ /* 0x040ff00000041818 */
        /* <DEDUP_REMOVED lines=11> */
[----:B------:R-:W4:Y:S07]  /*193f0*/  LDSM.16.M88.4 R64, [R219+0x5000] ;  /* 0x00500000db40783b */ /* 0x000f2e0000000200 */
        /* <DEDUP_REMOVED lines=18> */
[C---:B------:R-:W-:Y:S08]  /*19520*/  HMMA.16816.F32.BF16 R32, R80.reuse, R64, R32 ;  /* 0x000000405020723c */ /* 0x040ff00000041820 */
        /* <DEDUP_REMOVED lines=8> */
[----:B------:R-:W1:Y:S07]  /*195b0*/  LDSM.16.M88.4 R60, [R226+0x7000] ;  /* 0x00700000e23c783b */ /* 0x000e6e0000000200 */
        /* <DEDUP_REMOVED lines=16> */
[C---:B------:R-:W-:Y:S08]  /*196c0*/  HMMA.16816.F32.BF16 R32, R76.reuse, R60, R32 ;  /* 0x0000003c4c20723c */ /* 0x040ff00000041820 */
[C---:B------:R-:W-:Y:S01]  /*196d0*/  HMMA.16816.F32.BF16 R28, R76.reuse, R62, R28 ;  /* 0x0000003e4c1c723c */ /* 0x040fe2000004181c */
[----:B------:R-:W4:Y:S07]  /*196e0*/  LDSM.16.M88.4 R60, [R223+0xf800] ;  /* 0x00f80000df3c783b */ /* 0x000f2e0000000200 */
[C---:B------:R-:W-:Y:S08]  /*196f0*/  HMMA.16816.F32.BF16 R48, R76.reuse, R68, R48 ;  /* 0x000000444c30723c */ /* 0x040ff00000041830 */
[C---:B------:R-:W-:Y:S01]  /*19700*/  HMMA.16816.F32.BF16 R44, R76.reuse, R70, R44 ;  /* 0x000000464c2c723c */ /* 0x040fe2000004182c */
[----:B------:R-:W4:Y:S07]  /*19710*/  LDSM.16.M88.4 R68, [R224+0x6000] ;  /* 0x00600000e044783b */ /* 0x000f2e0000000200 */
[C---:B--2---:R-:W-:Y:S08]  /*19720*/  HMMA.16816.F32.BF16 R88, R76.reuse, R8, R88 ;  /* 0x000000084c58723c */ /* 0x044ff00000041858 */
[----:B------:R-:W-:Y:S01]  /*19730*/  HMMA.16816.F32.BF16 R84, R76, R10, R84 ;  /* 0x0000000a4c54723c */ /* 0x000fe20000041854 */
[----:B------:R-:W2:Y:S07]  /*19740*/  LDSM.16.M88.4 R8, [R219+0x6800] ;  /* 0x00680000db08783b */ /* 0x000eae0000000200 */
[C---:B---3--:R-:W-:Y:S08]  /*19750*/  HMMA.16816.F32.BF16 R48, R12.reuse, R4, R48 ;  /* 0x000000040c30723c */ /* 0x048ff00000041830 */
[C---:B------:R-:W-:Y:S01]  /*19760*/  HMMA.16816.F32.BF16 R44, R12.reuse, R6, R44 ;  /* 0x000000060c2c723c */ /* 0x040fe2000004182c */
[----:B------:R-:W3:Y:S07]  /*19770*/  LDSM.16.M88.4 R4, [R219+0x7000] ;  /* 0x00700000db04783b */ /* 0x000eee0000000200 */
[C---:B-1----:R-:W-:Y:S07]  /*19780*/  HMMA.16816.F32.BF16 R40, R12.reuse, R24, R40 ;  /* 0x000000180c28723c */ /* 0x042fee0000041828 */
[----:B------:R-:W-:Y:S01]  /*19790*/  IADD3 R25, R3, -0x40, RZ ;  /* 0xffffffc003197810 */ /* 0x000fe20007ffe0ff */
[----:B------:R-:W-:Y:S03]  /*197a0*/  HMMA.16816.F32.BF16 R36, R12, R26, R36 ;  /* 0x0000001a0c24723c */ /* 0x000fe60000041824 */
[----:B------:R-:W-:-:S05]  /*197b0*/  ISETP.GE.AND P1, PT, R25, R72, PT ;  /* 0x000000481900720c */ /* 0x000fca0003f26270 */
[C---:B------:R-:W-:Y:S07]  /*197c0*/  HMMA.16816.F32.BF16 R32, R12.reuse, R16, R32 ;  /* 0x000000100c20723c */ /* 0x040fee0000041820 */
[----:B------:R-:W-:Y:S01]  /*197d0*/  IADD3 R17, R3, -0x38, RZ ;  /* 0xffffffc803117810 */ /* 0x000fe20007ffe0ff */
[----:B------:R-:W-:Y:S03]  /*197e0*/  HMMA.16816.F32.BF16 R28, R12, R18, R28 ;  /* 0x000000120c1c723c */ /* 0x000fe6000004181c */
[----:B------:R-:W-:-:S02]  /*197f0*/  ISETP.GE.AND P6, PT, R17, R72, PT ;  /* 0x000000481100720c */ /* 0x000fc40003fc6270 */
[C---:B------:R-:W-:Y:S02]  /*19800*/  IADD3 R17, R3.reuse, -0x30, RZ ;  /* 0xffffffd003117810 */ /* 0x040fe40007ffe0ff */
[----:B------:R-:W-:Y:S01]  /*19810*/  IADD3 R19, R3, -0x3f, RZ ;  /* 0xffffffc103137810 */ /* 0x000fe20007ffe0ff */
[----:B----4-:R-:W-:Y:S01]  /*19820*/  HMMA.16816.F32.BF16 R88, R12, R60, R88 ;  /* 0x0000003c0c58723c */ /* 0x010fe20000041858 */
[-C--:B------:R-:W-:Y:S02]  /*19830*/  ISETP.GE.AND P4, PT, R17, R72.reuse, PT ;  /* 0x000000481100720c */ /* 0x080fe40003f86270 */
[----:B------:R-:W-:-:S05]  /*19840*/  ISETP.GE.AND P0, PT, R19, R72, PT ;  /* 0x000000481300720c */ /* 0x000fca0003f06270 */
[----:B------:R-:W-:Y:S01]  /*19850*/  HMMA.16816.F32.BF16 R84, R12, R62, R84 ;  /* 0x0000003e0c54723c */ /* 0x000fe20000041854 */
[----:B------:R-:W1:Y:S01]  /*19860*/  LDSM.16.M88.4 R12, [R219+0x7800] ;  /* 0x00780000db0c783b */ /* 0x000e620000000200 */
[----:B------:R-:W-:-:S06]  /*19870*/  DEPBAR.LE SB0, 0x0 ;  /* 0x000080000000791a */ /* 0x000fcc0000000000 */
[C---:B------:R-:W-:Y:S08]  /*19880*/  HMMA.16816.F32.BF16 R44, R68.reuse, R66, R44 ;  /* 0x00000042442c723c */ /* 0x040ff0000004182c */
[C---:B--2---:R-:W-:Y:S07]  /*19890*/  HMMA.16816.F32.BF16 R40, R68.reuse, R8, R40 ;  /* 0x000000084428723c */ /* 0x044fee0000041828 */
[----:B------:R-:W-:Y:S01]  /*198a0*/  IADD3 R9, R3, -0x37, RZ ;  /* 0xffffffc903097810 */ /* 0x000fe20007ffe0ff */
[----:B---3--:R-:W-:Y:S03]  /*198b0*/  HMMA.16816.F32.BF16 R28, R68, R6, R28 ;  /* 0x00000006441c723c */ /* 0x008fe6000004181c */
[----:B------:R-:W-:-:S02]  /*198c0*/  ISETP.GE.AND P5, PT, R9, R72, PT ;  /* 0x000000480900720c */ /* 0x000fc40003fa6270 */
[C---:B------:R-:W-:Y:S02]  /*198d0*/  IADD3 R9, R3.reuse, -0x2f, RZ ;  /* 0xffffffd103097810 */ /* 0x040fe40007ffe0ff */
[----:B------:R-:W-:Y:S01]  /*198e0*/  IADD3 R7, R3, -0x18, RZ ;  /* 0xffffffe803077810 */ /* 0x000fe20007ffe0ff */
[C---:B------:R-:W-:Y:S01]  /*198f0*/  HMMA.16816.F32.BF16 R48, R68.reuse, R64, R48 ;  /* 0x000000404430723c */ /* 0x040fe20000041830 */
[----:B------:R-:W-:Y:S02]  /*19900*/  FSEL R46, R46, -INF , !P6 ;  /* 0xff8000002e2e7808 */ /* 0x000fe40007000000 */
[----:B------:R-:W-:Y:S02]  /*19910*/  FSEL R44, R44, -INF , !P6 ;  /* 0xff8000002c2c7808 */ /* 0x000fe40007000000 */
[----:B------:R-:W-:Y:S02]  /*19920*/  FSEL R47, R47, -INF , !P5 ;  /* 0xff8000002f2f7808 */ /* 0x000fe40006800000 */
[----:B------:R-:W-:Y:S01]  /*19930*/  FSEL R45, R45, -INF , !P5 ;  /* 0xff8000002d2d7808 */ /* 0x000fe20006800000 */
[----:B------:R-:W-:Y:S01]  /*19940*/  HMMA.16816.F32.BF16 R36, R68, R10, R36 ;  /* 0x0000000a4424723c */ /* 0x000fe20000041824 */
[----:B------:R-:W-:-:S02]  /*19950*/  ISETP.GE.AND P3, PT, R9, R72, PT ;  /* 0x000000480900720c */ /* 0x000fc40003f66270 */
[----:B------:R-:W-:Y:S02]  /*19960*/  ISETP.GE.AND P5, PT, R7, R72, PT ;  /* 0x000000480700720c */ /* 0x000fe40003fa6270 */
[C---:B------:R-:W-:Y:S02]  /*19970*/  IADD3 R7, R3.reuse, -0x10, RZ ;  /* 0xfffffff003077810 */ /* 0x040fe40007ffe0ff */
[C---:B------:R-:W-:Y:S01]  /*19980*/  IADD3 R11, R3.reuse, -0x28, RZ ;  /* 0xffffffd8030b7810 */ /* 0x040fe20007ffe0ff */
[----:B------:R-:W-:Y:S01]  /*19990*/  HMMA.16816.F32.BF16 R32, R68, R4, R32 ;  /* 0x000000044420723c */ /* 0x000fe20000041820 */
[----:B------:R-:W-:Y:S02]  /*199a0*/  IADD3 R9, R3, -0x27, RZ ;  /* 0xffffffd903097810 */ /* 0x000fe40007ffe0ff */
[----:B------:R-:W-:Y:S02]  /*199b0*/  FSEL R8, R42, -INF , !P4 ;  /* 0xff8000002a087808 */ /* 0x000fe40006000000 */
[----:B------:R-:W-:-:S02]  /*199c0*/  FSEL R186, R30, -INF , !P5 ;  /* 0xff8000001eba7808 */ /* 0x000fc40006800000 */
[----:B------:R-:W-:Y:S01]  /*199d0*/  IADD3 R5, R3, -0x1f, RZ ;  /* 0xffffffe103057810 */ /* 0x000fe20007ffe0ff */
[C---:B-1----:R-:W-:Y:S01]  /*199e0*/  HMMA.16816.F32.BF16 R88, R68.reuse, R12, R88 ;  /* 0x0000000c4458723c */ /* 0x042fe20000041858 */
[----:B------:R-:W-:Y:S02]  /*199f0*/  FSEL R4, R40, -INF , !P4 ;  /* 0xff80000028047808 */ /* 0x000fe40006000000 */
[-C--:B------:R-:W-:Y:S02]  /*19a00*/  ISETP.GE.AND P6, PT, R5, R72.reuse, PT ;  /* 0x000000480500720c */ /* 0x080fe40003fc6270 */
[----:B------:R-:W-:Y:S02]  /*19a10*/  IADD3 R5, R3, -0x17, RZ ;  /* 0xffffffe903057810 */ /* 0x000fe40007ffe0ff */
[----:B------:R-:W-:Y:S01]  /*19a20*/  FSEL R13, R43, -INF , !P3 ;  /* 0xff8000002b0d7808 */ /* 0x000fe20005800000 */
[----:B------:R-:W-:Y:S01]  /*19a30*/  HMMA.16816.F32.BF16 R84, R68, R14, R84 ;  /* 0x0000000e4454723c */ /* 0x000fe20000041854 */
[----:B------:R-:W-:-:S02]  /*19a40*/  ISETP.GE.AND P4, PT, R5, R72, PT ;  /* 0x000000480500720c */ /* 0x000fc40003f86270 */
[----:B------:R-:W-:Y:S02]  /*19a50*/  FSEL R5, R41, -INF , !P3 ;  /* 0xff80000029057808 */ /* 0x000fe40005800000 */
[----:B------:R-:W-:Y:S02]  /*19a60*/  FSEL R198, R28, -INF , !P5 ;  /* 0xff8000001cc67808 */ /* 0x000fe40006800000 */
[-C--:B------:R-:W-:Y:S02]  /*19a70*/  ISETP.GE.AND P2, PT, R11, R72.reuse, PT ;  /* 0x000000480b00720c */ /* 0x080fe40003f46270 */
[----:B------:R-:W-:Y:S02]  /*19a80*/  FSEL R50, R50, -INF , !P1 ;  /* 0xff80000032327808 */ /* 0x000fe40004800000 */
[----:B------:R-:W-:Y:S02]  /*19a90*/  FSEL R48, R48, -INF , !P1 ;  /* 0xff80000030307808 */ /* 0x000fe40004800000 */
[----:B------:R-:W-:-:S02]  /*19aa0*/  ISETP.GE.AND P3, PT, R7, R72, PT ;  /* 0x000000480700720c */ /* 0x000fc40003f66270 */
[----:B------:R-:W-:Y:S02]  /*19ab0*/  ISETP.GE.AND P5, PT, R165, 0x2, PT ;  /* 0x00000002a500780c */ /* 0x000fe40003fa6270 */
[----:B------:R-:W-:Y:S02]  /*19ac0*/  ISETP.GE.AND P1, PT, R9, R72, PT ;  /* 0x000000480900720c */ /* 0x000fe40003f26270 */
[C---:B------:R-:W-:Y:S02]  /*19ad0*/  IADD3 R7, R3.reuse, -0xf, RZ ;  /* 0xfffffff103077810 */ /* 0x040fe40007ffe0ff */
[----:B------:R-:W-:Y:S02]  /*19ae0*/  IADD3 R9, R3, -0x20, RZ ;  /* 0xffffffe003097810 */ /* 0x000fe40007ffe0ff */
[----:B------:R-:W-:Y:S02]  /*19af0*/  FSEL R0, R38, -INF , !P2 ;  /* 0xff80000026007808 */ /* 0x000fe40005000000 */
[----:B------:R-:W-:-:S02]  /*19b00*/  FSEL R2, R36, -INF , !P2 ;  /* 0xff80000024027808 */ /* 0x000fc40005000000 */
[----:B------:R-:W-:Y:S02]  /*19b10*/  FSEL R51, R51, -INF , !P0 ;  /* 0xff80000033337808 */ /* 0x000fe40004000000 */
[----:B------:R-:W-:Y:S02]  /*19b20*/  FSEL R49, R49, -INF , !P0 ;  /* 0xff80000031317808 */ /* 0x000fe40004000000 */
[-C--:B------:R-:W-:Y:S02]  /*19b30*/  ISETP.GE.AND P2, PT, R7, R72.reuse, PT ;  /* 0x000000480700720c */ /* 0x080fe40003f46270 */
[----:B------:R-:W-:Y:S02]  /*19b40*/  ISETP.GE.AND P0, PT, R9, R72, PT ;  /* 0x000000480900720c */ /* 0x000fe40003f06270 */
[C---:B------:R-:W-:Y:S02]  /*19b50*/  IADD3 R7, R3.reuse, -0x8, RZ ;  /* 0xfffffff803077810 */ /* 0x040fe40007ffe0ff */
[----:B------:R-:W-:-:S02]  /*19b60*/  IADD3 R3, R3, -0x7, RZ ;  /* 0xfffffff903037810 */ /* 0x000fc40007ffe0ff */
[----:B------:R-:W-:Y:S02]  /*19b70*/  FSEL R12, R39, -INF , !P1 ;  /* 0xff800000270c7808 */ /* 0x000fe40004800000 */
[----:B------:R-:W-:Y:S02]  /*19b80*/  FSEL R9, R37, -INF , !P1 ;  /* 0xff80000025097808 */ /* 0x000fe40004800000 */
[----:B------:R-:W-:Y:S02]  /*19b90*/  FSEL R196, R34, -INF , !P0 ;  /* 0xff80000022c47808 */ /* 0x000fe40004000000 */
[----:B------:R-:W-:Y:S02]  /*19ba0*/  FSEL R200, R32, -INF , !P0 ;  /* 0xff80000020c87808 */ /* 0x000fe40004000000 */
[-C--:B------:R-:W-:Y:S02]  /*19bb0*/  ISETP.GE.AND P1, PT, R7, R72.reuse, PT ;  /* 0x000000480700720c */ /* 0x080fe40003f26270 */
[----:B------:R-:W-:-:S02]  /*19bc0*/  ISETP.GE.AND P0, PT, R3, R72, PT ;  /* 0x000000480300720c */ /* 0x000fc40003f06270 */
        /* <DEDUP_REMOVED lines=14> */
[----:B------:R-:W-:Y:S01]  /*19cb0*/  ISETP.NE.U32.AND P0, PT, R248, RZ, PT ;  /* 0x000000fff800720c */ /* 0x000fe20003f05070 */
[----:B------:R-:W-:Y:S03]  /*19cc0*/  BSSY B0, `(.L_x_1088) ;  /* 0x0000042000007945 */ /* 0x000fe60003800000 */
[----:B------:R-:W-:-:S13]  /*19cd0*/  ISETP.NE.AND.EX P0, PT, R249, RZ, PT, P0 ;  /* 0x000000fff900720c */ /* 0x000fda0003f05300 */
[----:B------:R-:W-:Y:S05]  /*19ce0*/  @!P0 BRA `(.L_x_1089) ;  /* 0x000003c000008947 */ /* 0x000fea0003800000 */
[----:B------:R-:W2:Y:S01]  /*19cf0*/  LD.E R16, [R20.64+0x170] ;  /* 0x0001700614107980 */ /* 0x000ea2000c101900 */
[C---:B------:R-:W-:Y:S02]  /*19d00*/  IADD3 R14, R23.reuse, -0x40, RZ ;  /* 0xffffffc0170e7810 */ /* 0x040fe40007ffe0ff */
[----:B------:R-:W-:Y:S02]  /*19d10*/  IABS R7, R23 ;  /* 0x0000001700077213 */ /* 0x000fe40000000000 */
[-C--:B--2---:R-:W-:Y:S02]  /*19d20*/  IABS R10, R16.reuse ;  /* 0x00000010000a7213 */ /* 0x084fe40000000000 */
[-C--:B------:R-:W-:Y:S02]  /*19d30*/  IABS R6, R16.reuse ;  /* 0x0000001000067213 */ /* 0x080fe40000000000 */
[----:B------:R-:W1:Y:S01]  /*19d40*/  I2F.RP R11, R10 ;  /* 0x0000000a000b7306 */ /* 0x000e620000209400 */
[----:B------:R-:W-:-:S02]  /*19d50*/  LOP3.LUT R23, R23, R16, RZ, 0x3c, !PT ;  /* 0x0000001017177212 */ /* 0x000fc400078e3cff */
[----:B------:R-:W-:Y:S02]  /*19d60*/  IMAD.MOV R6, RZ, RZ, -R6 ;  /* 0x000000ffff067224 */ /* 0x000fe400078e0a06 */
[----:B------:R-:W-:-:S03]  /*19d70*/  ISETP.GE.AND P2, PT, R23, RZ, PT ;  /* 0x000000ff1700720c */ /* 0x000fc60003f46270 */
[----:B-1----:R-:W1:Y:S02]  /*19d80*/  MUFU.RCP R24, R11 ;  /* 0x0000000b00187308 */ /* 0x002e640000001000 */
[----:B-1----:R-:W-:-:S06]  /*19d90*/  IADD3 R24, R24, 0xffffffe, RZ ;  /* 0x0ffffffe18187810 */ /* 0x002fcc0007ffe0ff */
[----:B------:R-:W1:Y:S02]  /*19da0*/  F2I.FTZ.U32.TRUNC.NTZ R25, R24 ;  /* 0x0000001800197305 */ /* 0x000e64000021f000 */
[--C-:B-1----:R-:W-:Y:S02]  /*19db0*/  IMAD.MOV R3, RZ, RZ, -R25.reuse ;  /* 0x000000ffff037224 */ /* 0x102fe400078e0a19 */
[----:B------:R-:W-:Y:S02]  /*19dc0*/  IMAD.MOV.U32 R24, RZ, RZ, RZ ;  /* 0x000000ffff187224 */ /* 0x000fe400078e00ff */
[----:B------:R-:W-:Y:S01]  /*19dd0*/  IMAD R18, R3, R10, RZ ;  /* 0x0000000a03127224 */ /* 0x000fe200078e02ff */
[----:B------:R-:W-:Y:S02]  /*19de0*/  IABS R3, R14 ;  /* 0x0000000e00037213 */ /* 0x000fe40000000000 */
[----:B------:R-:W-:Y:S01]  /*19df0*/  LOP3.LUT R14, R14, R16, RZ, 0x3c, !PT ;  /* 0x000000100e0e7212 */ /* 0x000fe200078e3cff */
[----:B------:R-:W-:-:S03]  /*19e00*/  IMAD.HI.U32 R18, R25, R18, R24 ;  /* 0x0000001219127227 */ /* 0x000fc600078e0018 */
[----:B------:R-:W-:-:S03]  /*19e10*/  ISETP.GE.AND P0, PT, R14, RZ, PT ;  /* 0x000000ff0e00720c */ /* 0x000fc60003f06270 */
[----:B------:R-:W-:-:S04]  /*19e20*/  IMAD.HI.U32 R15, R18, R7, RZ ;  /* 0x00000007120f7227 */ /* 0x000fc800078e00ff */
[----:B------:R-:W-:Y:S02]  /*19e30*/  IMAD.HI.U32 R11, R18, R3, RZ ;  /* 0x00000003120b7227 */ /* 0x000fe400078e00ff */
[----:B------:R-:W2:Y:S02]  /*19e40*/  LD.E.64 R18, [R20.64+0x20] ;  /* 0x0000200614127980 */ /* 0x000ea4000c101b00 */
[-C--:B------:R-:W-:Y:S02]  /*19e50*/  IMAD R7, R15, R6.reuse, R7 ;  /* 0x000000060f077224 */ /* 0x080fe400078e0207 */
[----:B------:R-:W-:-:S03]  /*19e60*/  IMAD R3, R11, R6, R3 ;  /* 0x000000060b037224 */ /* 0x000fc600078e0203 */
[C---:B------:R-:W-:Y:S02]  /*19e70*/  ISETP.GT.U32.AND P3, PT, R10.reuse, R7, PT ;  /* 0x000000070a00720c */ /* 0x040fe40003f64070 */
[----:B------:R-:W-:-:S11]  /*19e80*/  ISETP.GT.U32.AND P1, PT, R10, R3, PT ;  /* 0x000000030a00720c */ /* 0x000fd60003f24070 */
[----:B------:R-:W-:Y:S01]  /*19e90*/  @!P3 IMAD.IADD R7, R7, 0x1, -R10 ;  /* 0x000000010707b824 */ /* 0x000fe200078e0a0a */
[----:B------:R-:W-:Y:S02]  /*19ea0*/  @!P3 IADD3 R15, R15, 0x1, RZ ;  /* 0x000000010f0fb810 */ /* 0x000fe40007ffe0ff */
[-C--:B------:R-:W-:Y:S02]  /*19eb0*/  @!P1 IADD3 R3, R3, -R10.reuse, RZ ;  /* 0x8000000a03039210 */ /* 0x080fe40007ffe0ff */
[-C--:B------:R-:W-:Y:S02]  /*19ec0*/  ISETP.GE.U32.AND P6, PT, R7, R10.reuse, PT ;  /* 0x0000000a0700720c */ /* 0x080fe40003fc6070 */
[----:B------:R-:W-:Y:S02]  /*19ed0*/  ISETP.GE.U32.AND P4, PT, R3, R10, PT ;  /* 0x0000000a0300720c */ /* 0x000fe40003f86070 */
[----:B------:R-:W-:Y:S02]  /*19ee0*/  @!P1 IADD3 R11, R11, 0x1, RZ ;  /* 0x000000010b0b9810 */ /* 0x000fe40007ffe0ff */
[----:B------:R-:W-:-:S02]  /*19ef0*/  ISETP.NE.AND P1, PT, R16, RZ, PT ;  /* 0x000000ff1000720c */ /* 0x000fc40003f25270 */
[----:B------:R-:W-:-:S05]  /*19f00*/  LOP3.LUT R10, RZ, R16, RZ, 0x33, !PT ;  /* 0x00000010ff0a7212 */ /* 0x000fca00078e33ff */
[----:B------:R-:W-:Y:S02]  /*19f10*/  @P6 IADD3 R15, R15, 0x1, RZ ;  /* 0x000000010f0f6810 */ /* 0x000fe40007ffe0ff */
[----:B------:R-:W-:-:S03]  /*19f20*/  @P4 IADD3 R11, R11, 0x1, RZ ;  /* 0x000000010b0b4810 */ /* 0x000fc60007ffe0ff */
[----:B------:R-:W-:Y:S02]  /*19f30*/  @!P2 IMAD.MOV R15, RZ, RZ, -R15 ;  /* 0x000000ffff0fa224 */ /* 0x000fe400078e0a0f */
[----:B------:R-:W-:-:S03]  /*19f40*/  @!P0 IMAD.MOV R11, RZ, RZ, -R11 ;  /* 0x000000ffff0b8224 */ /* 0x000fc600078e0a0b */
[C---:B------:R-:W-:Y:S02]  /*19f50*/  SEL R7, R10.reuse, R15, !P1 ;  /* 0x0000000f0a077207 */ /* 0x040fe40004800000 */
[----:B------:R-:W-:Y:S01]  /*19f60*/  SEL R10, R10, R11, !P1 ;  /* 0x0000000b0a0a7207 */ /* 0x000fe20004800000 */
[----:B------:R-:W3:Y:S02]  /*19f70*/  LD.E.64 R14, [R20.64+0x38] ;  /* 0x00003806140e7980 */ /* 0x000ee4000c101b00 */
[----:B------:R-:W-:-:S04]  /*19f80*/  IMAD.WIDE R24, R7, 0x4, R248 ;  /* 0x0000000407187825 */ /* 0x000fc800078e02f8 */
[----:B------:R-:W-:Y:S01]  /*19f90*/  IMAD.WIDE R22, R10, 0x4, R248 ;  /* 0x000000040a167825 */ /* 0x000fe200078e02f8 */
[----:B------:R-:W4:Y:S04]  /*19fa0*/  LD.E R6, [R24.64] ;  /* 0x0000000618067980 */ /* 0x000f28000c101900 */
[----:B------:R-:W4:Y:S01]  /*19fb0*/  LD.E R3, [R22.64] ;  /* 0x0000000616037980 */ /* 0x000f22000c101900 */
[----:B------:R-:W-:-:S05]  /*19fc0*/  IADD3 R7, R7, -R10, RZ ;  /* 0x8000000a07077210 */ /* 0x000fca0007ffe0ff */
[----:B------:R-:W-:-:S05]  /*19fd0*/  IMAD R16, R16, R7, -0x40 ;  /* 0xffffffc010107424 */ /* 0x000fca00078e0207 */
[----:B------:R-:W-:Y:S01]  /*19fe0*/  SHF.R.S32.HI R10, RZ, 0x1f, R16 ;  /* 0x0000001fff0a7819 */ /* 0x000fe20000011410 */
[-C--:B---3--:R-:W-:Y:S02]  /*19ff0*/  IMAD R7, R15, R16.reuse, RZ ;  /* 0x000000100f077224 */ /* 0x088fe400078e02ff */
[----:B------:R-:W-:-:S04]  /*1a000*/  IMAD.WIDE.U32 R16, R14, R16, RZ ;  /* 0x000000100e107225 */ /* 0x000fc800078e00ff */
[----:B------:R-:W-:Y:S02]  /*1a010*/  IMAD R10, R14, R10, R7 ;  /* 0x0000000a0e0a7224 */ /* 0x000fe400078e0207 */
[----:B----4-:R-:W-:Y:S02]  /*1a020*/  IMAD.IADD R3, R3, 0x1, -R6 ;  /* 0x0000000103037824 */ /* 0x010fe400078e0a06 */
[----:B------:R-:W-:Y:S02]  /*1a030*/  IMAD.IADD R17, R17, 0x1, R10 ;  /* 0x0000000111117824 */ /* 0x000fe400078e020a */
[----:B--2---:R-:W-:Y:S01]  /*1a040*/  IMAD R7, R19, R3, RZ ;  /* 0x0000000313077224 */ /* 0x004fe200078e02ff */
[----:B------:R-:W-:Y:S01]  /*1a050*/  SHF.R.S32.HI R6, RZ, 0x1f, R3 ;  /* 0x0000001fff067819 */ /* 0x000fe20000011403 */
[----:B------:R-:W-:-:S04]  /*1a060*/  IMAD.WIDE.U32 R16, R3, R18, R16 ;  /* 0x0000001203107225 */ /* 0x000fc800078e0010 */
[----:B------:R-:W-:Y:S02]  /*1a070*/  IMAD R6, R18, R6, R7 ;  /* 0x0000000612067224 */ /* 0x000fe400078e0207 */
[----:B------:R-:W-:-:S03]  /*1a080*/  IMAD.MOV.U32 R3, RZ, RZ, R16 ;  /* 0x000000ffff037224 */ /* 0x000fc600078e0010 */
[----:B------:R-:W-:Y:S01]  /*1a090*/  IADD3 R6, R17, R6, RZ ;  /* 0x0000000611067210 */ /* 0x000fe20007ffe0ff */
[----:B------:R-:W-:Y:S05]  /*1a0a0*/  BRA `(.L_x_1090) ;  /* 0x0000003000007947 */ /* 0x000fea0003800000 */
.L_x_1089:
[----:B------:R-:W2:Y:S02]  /*1a0b0*/  LD.E R3, [R20.64+0x38] ;  /* 0x0000380614037980 */ /* 0x000ea4000c101900 */
[----:B--2---:R-:W-:-:S04]  /*1a0c0*/  LEA R3, -R3, RZ, 0x6 ;  /* 0x000000ff03037211 */ /* 0x004fc800078e31ff */
[----:B------:R-:W-:Y:S02]  /*1a0d0*/  SHF.R.S32.HI R6, RZ, 0x1f, R3 ;  /* 0x0000001fff067819 */ /* 0x000fe40000011403 */
.L_x_1090:
[----:B------:R-:W-:Y:S05]  /*1a0e0*/  BSYNC B0 ;  /* 0x0000000000007941 */ /* 0x000fea0003800000 */
.L_x_1088:
[C---:B------:R-:W-:Y:S02]  /*1a0f0*/  LOP3.LUT P3, RZ, R247.reuse, 0x4, RZ, 0xc0, !PT ;  /* 0x00000004f7ff7812 */ /* 0x040fe4000786c0ff */
[----:B------:R-:W-:Y:S02]  /*1a100*/  LOP3.LUT P4, RZ, R247, 0x2, RZ, 0xc0, !PT ;  /* 0x00000002f7ff7812 */ /* 0x000fe4000788c0ff */
[----:B------:R-:W-:Y:S02]  /*1a110*/  IADD3 R179, P1, R3, R178, RZ ;  /* 0x000000b203b37210 */ /* 0x000fe40007f3e0ff */
[C---:B------:R-:W-:Y:S02]  /*1a120*/  LOP3.LUT P2, RZ, R247.reuse, 0x8, RZ, 0xc0, !PT ;  /* 0x00000008f7ff7812 */ /* 0x040fe4000784c0ff */
[----:B------:R-:W-:Y:S01]  /*1a130*/  LOP3.LUT P6, RZ, R247, 0x1, RZ, 0xc0, !PT ;  /* 0x00000001f7ff7812 */ /* 0x000fe200078cc0ff */
[----:B------:R-:W-:Y:S01]  /*1a140*/  IMAD.X R180, R6, 0x1, R181, P1 ;  /* 0x0000000106b47824 */ /* 0x000fe200008e06b5 */
[----:B------:R-:W-:-:S03]  /*1a150*/  LEA R16, P0, R3, R238, 0x1 ;  /* 0x000000ee03107211 */ /* 0x000fc600078008ff */
[----:B------:R-:W-:Y:S02]  /*1a160*/  @P3 LEA R10, P1, R179, R182, 0x1 ;  /* 0x000000b6b30a3211 */ /* 0x000fe400078208ff */
[----:B------:R-:W-:Y:S02]  /*1a170*/  LEA.HI.X R17, R3, R239, R6, 0x1, P0 ;  /* 0x000000ef03117211 */ /* 0x000fe400000f0c06 */
[-CC-:B------:R-:W-:Y:S02]  /*1a180*/  @P3 LEA.HI.X R11, R179, R183.reuse, R180.reuse, 0x1, P1 ;  /* 0x000000b7b30b3211 */ /* 0x180fe400008f0cb4 */
[----:B------:R-:W-:Y:S02]  /*1a190*/  IADD3 R3, P1, R3, R236, RZ ;  /* 0x000000ec03037210 */ /* 0x000fe40007f3e0ff */
[CC--:B------:R-:W-:Y:S01]  /*1a1a0*/  @P4 LEA R14, P0, R179.reuse, R182.reuse, 0x1 ;  /* 0x000000b6b30e4211 */ /* 0x0c0fe200078008ff */
[----:B------:R-:W-:Y:S01]  /*1a1b0*/  @!PT LDS RZ, [RZ] ;  /* 0x00000000fffff984 */ /* 0x000fe20000000800 */
[----:B------:R-:W-:Y:S01]  /*1a1c0*/  @!PT LDS RZ, [RZ] ;  /* 0x00000000fffff984 */ /* 0x000fe20000000800 */
[----:B------:R-:W-:Y:S01]  /*1a1d0*/  @!PT LDS RZ, [RZ] ;  /* 0x00000000fffff984 */ /* 0x000fe20000000800 */
[----:B------:R1:W-:Y:S02]  /*1a1e0*/  @P6 LDGSTS.E.BYPASS.LTC128B.128 [R245+0x8000], [R16.64] ;  /* 0x0800000010f56fae */ /* 0x0003e4000b901d46 */
[----:B------:R-:W-:Y:S01]  /*1a1f0*/  IMAD.X R6, R6, 0x1, R237, P1 ;  /* 0x0000000106067824 */ /* 0x000fe200008e06ed */
[C---:B------:R-:W-:Y:S01]  /*1a200*/  @P4 LEA.HI.X R15, R179.reuse, R183, R180, 0x1, P0 ;  /* 0x000000b7b30f4211 */ /* 0x040fe200000f0cb4 */
[----:B------:R1:W-:Y:S01]  /*1a210*/  @!P6 STS.128 [R245+0x8000], RZ ;  /* 0x008000fff500e388 */ /* 0x0003e20000000c00 */
[----:B------:R-:W-:-:S02]  /*1a220*/  @P2 LEA R18, P0, R179, R182, 0x1 ;  /* 0x000000b6b3122211 */ /* 0x000fc400078008ff */
[-C--:B------:R-:W-:Y:S01]  /*1a230*/  @P6 LEA R28, P1, R3, R238.reuse, 0x1 ;  /* 0x000000ee031c6211 */ /* 0x080fe200078208ff */
[----:B------:R-:W-:Y:S01]  /*1a240*/  @!PT LDS RZ, [RZ] ;  /* 0x00000000fffff984 */ /* 0x000fe20000000800 */
[----:B------:R-:W-:Y:S01]  /*1a250*/  @!PT LDS RZ, [RZ] ;  /* 0x00000000fffff984 */ /* 0x000fe20000000800 */
[----:B------:R-:W-:Y:S01]  /*1a260*/  @!PT LDS RZ, [RZ] ;  /* 0x00000000fffff984 */ /* 0x000fe20000000800 */
[----:B------:R1:W-:Y:S01]  /*1a270*/  @P4 LDGSTS.E.BYPASS.LTC128B.128 [R245+0xa000], [R14.64+0x80] ;  /* 0x0a0000800ef54fae */ /* 0x0003e2000b901d46 */
[----:B------:R-:W-:Y:S02]  /*1a280*/  @P2 LEA.HI.X R19, R179, R183, R180, 0x1, P0 ;  /* 0x000000b7b3132211 */ /* 0x000fe400000f0cb4 */
[CCC-:B------:R-:W-:Y:S01]  /*1a290*/  @P6 LEA.HI.X R29, R3.reuse, R239.reuse, R6.reuse, 0x1, P1 ;  /* 0x000000ef031d6211 */ /* 0x1c0fe200008f0c06 */
[----:B------:R1:W-:Y:S01]  /*1a2a0*/  @!P4 STS.128 [R245+0xa000], RZ ;  /* 0x00a000fff500c388 */ /* 0x0003e20000000c00 */
[CC--:B------:R-:W-:Y:S02]  /*1a2b0*/  @P4 LEA R26, P0, R3.reuse, R238.reuse, 0x1 ;  /* 0x000000ee031a4211 */ /* 0x0c0fe400078008ff */
[C---:B------:R-:W-:Y:S01]  /*1a2c0*/  @P3 LEA R24, P1, R3.reuse, R238, 0x1 ;  /* 0x000000ee03183211 */ /* 0x040fe200078208ff */
[----:B------:R-:W-:Y:S01]  /*1a2d0*/  @!PT LDS RZ, [RZ] ;  /* 0x00000000fffff984 */ /* 0x000fe20000000800 */
[----:B------:R-:W-:Y:S01]  /*1a2e0*/  @!PT LDS RZ, [RZ] ;  /* 0x00000000fffff984 */ /* 0x000fe20000000800 */
[----:B------:R-:W-:Y:S01]  /*1a2f0*/  @!PT LDS RZ, [RZ] ;  /* 0x00000000fffff984 */ /* 0x000fe20000000800 */
[----:B------:R1:W-:Y:S01]  /*1a300*/  @P3 LDGSTS.E.BYPASS.LTC128B.128 [R245+0xc000], [R10.64+0x100] ;  /* 0x0c0001000af53fae */ /* 0x0003e2000b901d46 */
[----:B------:R-:W-:-:S02]  /*1a310*/  @P4 LEA.HI.X R27, R3, R239, R6, 0x1, P0 ;  /* 0x000000ef031b4211 */ /* 0x000fc400000f0c06 */
[CCC-:B------:R-:W-:Y:S01]  /*1a320*/  @P3 LEA.HI.X R25, R3.reuse, R239.reuse, R6.reuse, 0x1, P1 ;  /* 0x000000ef03193211 */ /* 0x1c0fe200008f0c06 */
[----:B------:R1:W-:Y:S01]  /*1a330*/  @!P3 STS.128 [R245+0xc000], RZ ;  /* 0x00c000fff500b388 */ /* 0x0003e20000000c00 */
[C---:B------:R-:W-:Y:S02]  /*1a340*/  @P2 LEA R22, P0, R3.reuse, R238, 0x1 ;  /* 0x000000ee03162211 */ /* 0x040fe400078008ff */
[C---:B------:R-:W-:Y:S01]  /*1a350*/  IADD3 R7, P1, R3.reuse, R236, RZ ;  /* 0x000000ec03077210 */ /* 0x040fe20007f3e0ff */
[----:B------:R-:W-:Y:S01]  /*1a360*/  @!PT LDS RZ, [RZ] ;  /* 0x00000000fffff984 */ /* 0x000fe20000000800 */
[----:B------:R-:W-:Y:S01]  /*1a370*/  @!PT LDS RZ, [RZ] ;  /* 0x00000000fffff984 */ /* 0x000fe20000000800 */
[----:B------:R-:W-:Y:S01]  /*1a380*/  @!PT LDS RZ, [RZ] ;  /* 0x00000000fffff984 */ /* 0x000fe20000000800 */
[----:B------:R1:W-:Y:S01]  /*1a390*/  @P2 LDGSTS.E.BYPASS.LTC128B.128 [R245+0xe000], [R18.64+0x180] ;  /* 0x0e00018012f52fae */ /* 0x0003e2000b901d46 */
[-C--:B------:R-:W-:Y:S02]  /*1a3a0*/  @P2 LEA.HI.X R23, R3, R239.reuse, R6, 0x1, P0 ;  /* 0x000000ef03172211 */ /* 0x080fe400000f0c06 */
[CC--:B------:R-:W-:Y:S01]  /*1a3b0*/  @P4 LEA R38, P0, R7.reuse, R238.reuse, 0x1 ;  /* 0x000000ee07264211 */ /* 0x0c0fe200078008ff */
[----:B------:R-:W-:Y:S01]  /*1a3c0*/  IMAD.X R6, R6, 0x1, R237, P1 ;  /* 0x0000000106067824 */ /* 0x000fe200008e06ed */
[CC--:B------:R-:W-:Y:S01]  /*1a3d0*/  @P6 LEA R40, P1, R7.reuse, R238.reuse, 0x1 ;  /* 0x000000ee07286211 */ /* 0x0c0fe200078208ff */
[----:B------:R1:W-:Y:S03]  /*1a3e0*/  @!P2 STS.128 [R245+0xe000], RZ ;  /* 0x00e000fff500a388 */ /* 0x0003e60000000c00 */
[C---:B------:R-:W-:Y:S01]  /*1a3f0*/  @P6 LEA.HI.X R41, R7.reuse, R239, R6, 0x1, P1 ;  /* 0x000000ef07296211 */ /* 0x040fe200008f0c06 */
[----:B------:R-:W-:Y:S01]  /*1a400*/  @!PT LDS RZ, [RZ] ;  /* 0x00000000fffff984 */ /* 0x000fe20000000800 */
[----:B------:R-:W-:Y:S01]  /*1a410*/  @!PT LDS RZ, [RZ] ;  /* 0x00000000fffff984 */ /* 0x000fe20000000800 */
[----:B------:R-:W-:Y:S01]  /*1a420*/  @!PT LDS RZ, [RZ] ;  /* 0x00000000fffff984 */ /* 0x000fe20000000800 */
[----:B------:R1:W-:Y:S01]  /*1a430*/  @P6 LDGSTS.E.BYPASS.LTC128B.128 [R245+0x8800], [R28.64] ;  /* 0x088000001cf56fae */ /* 0x0003e2000b901d46 */
[----:B------:R-:W-:-:S02]  /*1a440*/  @P3 LEA R36, P1, R7, R238, 0x1 ;  /* 0x000000ee07243211 */ /* 0x000fc400078208ff */
[CCC-:B------:R-:W-:Y:S01]  /*1a450*/  @P4 LEA.HI.X R39, R7.reuse, R239.reuse, R6.reuse, 0x1, P0 ;  /* 0x000000ef07274211 */ /* 0x1c0fe200000f0c06 */
[----:B------:R1:W-:Y:S01]  /*1a460*/  @!P6 STS.128 [R245+0x8800], RZ ;  /* 0x008800fff500e388 */ /* 0x0003e20000000c00 */
[CCC-:B------:R-:W-:Y:S02]  /*1a470*/  @P3 LEA.HI.X R37, R7.reuse, R239.reuse, R6.reuse, 0x1, P1 ;  /* 0x000000ef07253211 */ /* 0x1c0fe400008f0c06 */
[C---:B------:R-:W-:Y:S01]  /*1a480*/  @P2 LEA R30, P0, R7.reuse, R238, 0x1 ;  /* 0x000000ee071e2211 */ /* 0x040fe200078008ff */
[----:B------:R-:W-:Y:S01]  /*1a490*/  @!PT LDS RZ, [RZ] ;  /* 0x00000000fffff984 */ /* 0x000fe20000000800 */
[----:B------:R-:W-:Y:S01]  /*1a4a0*/  @!PT LDS RZ, [RZ] ;  /* 0x00000000fffff984 */ /* 0x000fe20000000800 */
[----:B------:R-:W-:Y:S01]  /*1a4b0*/  @!PT LDS RZ, [RZ] ;  /* 0x00000000fffff984 */ /* 0x000fe20000000800 */
[----:B------:R1:W-:Y:S01]  /*1a4c0*/  @P4 LDGSTS.E.BYPASS.LTC128B.128 [R245+0xa800], [R26.64+0x80] ;  /* 0x0a8000801af54fae */ /* 0x0003e2000b901d46 */
[C---:B------:R-:W-:Y:S02]  /*1a4d0*/  IADD3 R3, P1, R7.reuse, R236, RZ ;  /* 0x000000ec07037210 */ /* 0x040fe40007f3e0ff */
[-C--:B------:R-:W-:Y:S01]  /*1a4e0*/  @P2 LEA.HI.X R31, R7, R239.reuse, R6, 0x1, P0 ;  /* 0x000000ef071f2211 */ /* 0x080fe200000f0c06 */
[----:B------:R1:W-:Y:S01]  /*1a4f0*/  @!P4 STS.128 [R245+0xa800], RZ ;  /* 0x00a800fff500c388 */ /* 0x0003e20000000c00 */
[CC--:B------:R-:W-:Y:S01]  /*1a500*/  @P4 LEA R52, P0, R3.reuse, R238.reuse, 0x1 ;  /* 0x000000ee03344211 */ /* 0x0c0fe200078008ff */
[----:B------:R-:W-:Y:S01]  /*1a510*/  IMAD.X R6, R6, 0x1, R237, P1 ;  /* 0x0000000106067824 */ /* 0x000fe200008e06ed */
[CC--:B------:R-:W-:Y:S01]  /*1a520*/  @P6 LEA R60, P1, R3.reuse, R238.reuse, 0x1 ;  /* 0x000000ee033c6211 */ /* 0x0c0fe200078208ff */
[----:B------:R-:W-:Y:S01]  /*1a530*/  @!PT LDS RZ, [RZ] ;  /* 0x00000000fffff984 */ /* 0x000fe20000000800 */
[----:B------:R-:W-:Y:S01]  /*1a540*/  @!PT LDS RZ, [RZ] ;  /* 0x00000000fffff984 */ /* 0x000fe20000000800 */
[----:B------:R-:W-:Y:S01]  /*1a550*/  @!PT LDS RZ, [RZ] ;  /* 0x00000000fffff984 */ /* 0x000fe20000000800 */
[----:B------:R1:W-:Y:S03]  /*1a560*/  @P3 LDGSTS.E.BYPASS.LTC128B.128 [R245+0xc800], [R24.64+0x100] ;  /* 0x0c80010018f53fae */ /* 0x0003e6000b901d46 */
[C---:B------:R-:W-:Y:S01]  /*1a570*/  @P6 LEA.HI.X R61, R3.reuse, R239, R6, 0x1, P1 ;  /* 0x000000ef033d6211 */ /* 0x040fe200008f0c06 */
[----:B------:R1:W-:Y:S01]  /*1a580*/  @!P3 STS.128 [R245+0xc800], RZ ;  /* 0x00c800fff500b388 */ /* 0x0003e20000000c00 */
[----:B------:R-:W-:-:S02]  /*1a590*/  @P3 LEA R42, P1, R3, R238, 0x1 ;  /* 0x000000ee032a3211 */ /* 0x000fc400078208ff */
[CC--:B------:R-:W-:Y:S01]  /*1a5a0*/  @P4 LEA.HI.X R53, R3.reuse, R239.reuse, R6, 0x1, P0 ;  /* 0x000000ef03354211 */ /* 0x0c0fe200000f0c06 */
[----:B------:R-:W-:Y:S01]  /*1a5b0*/  @!PT LDS RZ, [RZ] ;  /* 0x00000000fffff984 */ /* 0x000fe20000000800 */
[----:B------:R-:W-:Y:S01]  /*1a5c0*/  @!PT LDS RZ, [RZ] ;  /* 0x00000000fffff984 */ /* 0x000fe20000000800 */
[----:B------:R-:W-:Y:S01]  /*1a5d0*/  @!PT LDS RZ, [RZ] ;  /* 0x00000000fffff984 */ /* 0x000fe20000000800 */
[----:B------:R1:W-:Y:S01]  /*1a5e0*/  @P2 LDGSTS.E.BYPASS.LTC128B.128 [R245+0xe800], [R22.64+0x180] ;  /* 0x0e80018016f52fae */ /* 0x0003e2000b901d46 */
[C---:B------:R-:W-:Y:S01]  /*1a5f0*/  @P2 LEA R62, P0, R3.reuse, R238, 0x1 ;  /* 0x000000ee033e2211 */ /* 0x040fe200078008ff */
[----:B------:R-:W-:Y:S01]  /*1a600*/  IMAD.MOV.U32 R238, RZ, RZ, R16 ;  /* 0x000000ffffee7224 */ /* 0x000fe200078e0010 */
[CCC-:B------:R-:W-:Y:S01]  /*1a610*/  @P3 LEA.HI.X R43, R3.reuse, R239.reuse, R6.reuse, 0x1, P1 ;  /* 0x000000ef032b3211 */ /* 0x1c0fe200008f0c06 */
[----:B------:R1:W-:Y:S01]  /*1a620*/  @!P2 STS.128 [R245+0xe800], RZ ;  /* 0x00e800fff500a388 */ /* 0x0003e20000000c00 */
[----:B------:R-:W-:Y:S01]  /*1a630*/  @P2 LEA.HI.X R63, R3, R239, R6, 0x1, P0 ;  /* 0x000000ef033f2211 */ /* 0x000fe200000f0c06 */
[----:B------:R-:W-:Y:S02]  /*1a640*/  IMAD.MOV.U32 R239, RZ, RZ, R17 ;  /* 0x000000ffffef7224 */ /* 0x000fe400078e0011 */
[----:B------:R-:W-:Y:S01]  /*1a650*/  @!PT LDS RZ, [RZ] ;  /* 0x00000000fffff984 */ /* 0x000fe20000000800 */
[----:B------:R-:W-:Y:S01]  /*1a660*/  @!PT LDS RZ, [RZ] ;  /* 0x00000000fffff984 */ /* 0x000fe20000000800 */
[----:B------:R-:W-:Y:S01]  /*1a670*/  @!PT LDS RZ, [RZ] ;  /* 0x00000000fffff984 */ /* 0x000fe20000000800 */
[----:B------:R1:W-:Y:S04]  /*1a680*/  @P6 LDGSTS.E.BYPASS.LTC128B.128 [R245+0x9000], [R40.64] ;  /* 0x0900000028f56fae */ /* 0x0003e8000b901d46 */
        /* <DEDUP_REMOVED lines=36> */
[----:B------:R-:W0:Y:S02]  /*1a8d0*/  LDGDEPBAR ;  /* 0x00000000000079af */ /* 0x000e240000000000 */
.L_x_1087:
[----:B------:R-:W-:Y:S05]  /*1a8e0*/  BSYNC B1 ;  /* 0x0000000000017941 */ /* 0x000fea0003800000 */
.L_x_1086:
[----:B------:R2:W3:Y:S01]  /*1a8f0*/  LD.E R184, [R20.64+0xdc] ;  /* 0x0000dc0614b87980 */ /* 0x0004e2000c101900 */
[----:B------:R-:W-:-:S02]  /*1a900*/  FMNMX.FTZ R3, R48, R49, !PT ;  /* 0x0000003130037209 */ /* 0x000fc40007810000 */
[----:B------:R-:W-:Y:S02]  /*1a910*/  SHF.L.U32 R233, R55, 0x1, RZ ;  /* 0x0000000137e97819 */ /* 0x000fe400000006ff */
[----:B------:R-:W-:Y:S02]  /*1a920*/  FMNMX.FTZ R6, R44, R3, !PT ;  /* 0x000000032c067209 */ /* 0x000fe40007810000 */
[-C--:B------:R-:W-:Y:S01]  /*1a930*/  LEA R232, R58, R233.reuse, 0x1 ;  /* 0x000000e93ae87211 */ /* 0x080fe200078e08ff */
[----:B------:R-:W-:Y:S01]  /*1a940*/  LDSM.16.MT88.4 R156, [R233+0x10000] ;  /* 0x01000000e99c783b */ /* 0x000fe20000004200 */
[----:B------:R-:W-:Y:S02]  /*1a950*/  FMNMX.FTZ R3, R45, R6, !PT ;  /* 0x000000062d037209 */ /* 0x000fe40007810000 */
[----:B------:R-:W-:Y:S01]  /*1a960*/  LEA R231, R56, R233, 0x1 ;  /* 0x000000e938e77211 */ /* 0x000fe200078e08ff */
[----:B-1----:R-:W-:Y:S01]  /*1a970*/  LDSM.16.MT88.4 R40, [R232+0x10000] ;  /* 0x01000000e828783b */ /* 0x002fe20000004200 */
[----:B------:R-:W-:-:S02]  /*1a980*/  FMNMX.FTZ R6, R4, R3, !PT ;  /* 0x0000000304067209 */ /* 0x000fc40007810000 */
[----:B------:R-:W-:Y:S01]  /*1a990*/  FMNMX.FTZ R3, R50, R51, !PT ;  /* 0x0000003332037209 */ /* 0x000fe20007810000 */
[----:B------:R-:W-:Y:S01]  /*1a9a0*/  LDSM.16.MT88.4 R64, [R233+0x12000] ;  /* 0x01200000e940783b */ /* 0x000fe20000004200 */
[----:B------:R-:W-:Y:S02]  /*1a9b0*/  FMNMX.FTZ R7, R5, R6, !PT ;  /* 0x0000000605077209 */ /* 0x000fe40007810000 */
[----:B------:R-:W-:Y:S01]  /*1a9c0*/  FMNMX.FTZ R6, R46, R3, !PT ;  /* 0x000000032e067209 */ /* 0x000fe20007810000 */
[----:B------:R-:W-:Y:S01]  /*1a9d0*/  LDSM.16.MT88.4 R72, [R232+0x12000] ;  /* 0x01200000e848783b */ /* 0x000fe20000004200 */
[----:B------:R-:W-:Y:S02]  /*1a9e0*/  FMNMX.FTZ R10, R2, R7, !PT ;  /* 0x00000007020a7209 */ /* 0x000fe40007810000 */
[----:B------:R-:W-:Y:S01]  /*1a9f0*/  FMNMX.FTZ R3, R47, R6, !PT ;  /* 0x000000062f037209 */ /* 0x000fe20007810000 */
[----:B------:R-:W-:Y:S01]  /*1aa00*/  LDSM.16.MT88.4 R80, [R231+0x12000] ;  /* 0x01200000e750783b */ /* 0x000fe20000004200 */
        /* <DEDUP_REMOVED lines=16> */
[----:B------:R-:W-:Y:S01]  /*1ab10*/  LEA R230, R56, R232, 0x1 ;  /* 0x000000e838e67211 */ /* 0x000fe200078e08ff */
        /* <DEDUP_REMOVED lines=9> */
[----:B------:R-:W-:Y:S03]  /*1abb0*/  LDSM.16.MT88.4 R120, [R230+0x14000] ;  /* 0x01400000e678783b */ /* 0x000fe60000004200 */
[----:B------:R-:W-:Y:S01]  /*1abc0*/  FMNMX.FTZ R3, R190, R3, !PT ;  /* 0x00000003be037209 */ /* 0x000fe20007810000 */
[----:B------:R-:W1:Y:S03]  /*1abd0*/  SHFL.BFLY PT, R7, R10, 0x2, 0x1f ;  /* 0x0c401f000a077f89 */ /* 0x000e6600000e0000 */
[----:B------:R-:W-:Y:S01]  /*1abe0*/  FMNMX.FTZ R6, R34, R3, !PT ;  /* 0x0000000322067209 */ /* 0x000fe20007810000 */
[----:B------:R-:W-:Y:S03]  /*1abf0*/  LDSM.16.MT88.4 R16, [R232+0x10800] ;  /* 0x01080000e810783b */ /* 0x000fe60000004200 */
[----:B------:R-:W-:Y:S01]  /*1ac00*/  FMNMX.FTZ R11, R33, R6, !PT ;  /* 0x00000006210b7209 */ /* 0x000fe20007810000 */
[----:B------:R-:W-:Y:S03]  /*1ac10*/  LDSM.16.MT88.4 R24, [R233+0x12800] ;  /* 0x01280000e918783b */ /* 0x000fe60000004200 */
[----:B------:R-:W-:Y:S01]  /*1ac20*/  FMNMX.FTZ R11, R32, R11, !PT ;  /* 0x0000000b200b7209 */ /* 0x000fe20007810000 */
[----:B--2---:R-:W-:Y:S04]  /*1ac30*/  LDSM.16.MT88.4 R20, [R230+0x12800] ;  /* 0x01280000e614783b */ /* 0x004fe80000004200 */
[----:B------:R-:W2:Y:S04]  /*1ac40*/  SHFL.BFLY PT, R6, R11, 0x2, 0x1f ;  /* 0x0c401f000b067f89 */ /* 0x000ea800000e0000 */
[----:B------:R-:W-:Y:S01]  /*1ac50*/  LDSM.16.MT88.4 R28, [R231+0x10800] ;  /* 0x01080000e71c783b */ /* 0x000fe20000004200 */
[----:B-1----:R-:W-:-:S05]  /*1ac60*/  FMNMX.FTZ R7, R10, R7, !PT ;  /* 0x000000070a077209 */ /* 0x002fca0007810000 */
[----:B------:R-:W1:Y:S01]  /*1ac70*/  SHFL.BFLY PT, R164, R7, 0x1, 0x1f ;  /* 0x0c201f0007a47f89 */ /* 0x000e6200000e0000 */
[----:B--2---:R-:W-:-:S05]  /*1ac80*/  FMNMX.FTZ R6, R11, R6, !PT ;  /* 0x000000060b067209 */ /* 0x004fca0007810000 */
[----:B------:R-:W2:Y:S01]  /*1ac90*/  SHFL.BFLY PT, R3, R6, 0x1, 0x1f ;  /* 0x0c201f0006037f89 */ /* 0x000ea200000e0000 */
[----:B-1----:R-:W-:-:S04]  /*1aca0*/  FMNMX.FTZ R164, R7, R164, !PT ;  /* 0x000000a407a47209 */ /* 0x002fc80007810000 */
[----:B------:R-:W-:Y:S02]  /*1acb0*/  FSETP.NEU.FTZ.AND P0, PT, R164, -INF , PT ;  /* 0xff800000a400780b */ /* 0x000fe40003f1d000 */
[----:B--2---:R-:W-:Y:S01]  /*1acc0*/  FMNMX.FTZ R3, R6, R3, !PT ;  /* 0x0000000306037209 */ /* 0x004fe20007810000 */
[----:B---3--:R-:W-:-:S04]  /*1acd0*/  FMUL.FTZ R199, R184, R164 ;  /* 0x000000a4b8c77220 */ /* 0x008fc80000410000 */
[----:B------:R-:W-:Y:S01]  /*1ace0*/  FMUL.FTZ R35, R184, R3 ;  /* 0x00000003b8237220 */ /* 0x000fe20000410000 */
[----:B------:R-:W-:Y:S02]  /*1acf0*/  FSEL R199, R199, RZ, P0 ;  /* 0x000000ffc7c77208 */ /* 0x000fe40000000000 */
[----:B------:R-:W-:-:S03]  /*1ad00*/  FSETP.NEU.FTZ.AND P0, PT, R3, -INF , PT ;  /* 0xff8000000300780b */ /* 0x000fc60003f1d000 */
[-CC-:B------:R-:W-:Y:S01]  /*1ad10*/  FFMA.FTZ R179, R48, R184.reuse, -R199.reuse ;  /* 0x000000b830b37223 */ /* 0x180fe200000108c7 */
[----:B------:R-:W-:Y:S01]  /*1ad20*/  FSEL R35, R35, RZ, P0 ;  /* 0x000000ff23237208 */ /* 0x000fe20000000000 */
[-CC-:B------:R-:W-:Y:S02]  /*1ad30*/  FFMA.FTZ R174, R49, R184.reuse, -R199.reuse ;  /* 0x000000b831ae7223 */ /* 0x180fe400000108c7 */
[-CC-:B------:R-:W-:Y:S02]  /*1ad40*/  FFMA.FTZ R177, R44, R184.reuse, -R199.reuse ;  /* 0x000000b82cb17223 */ /* 0x180fe400000108c7 */
[-C--:B------:R-:W-:Y:S01]  /*1ad50*/  FFMA.FTZ R170, R45, R184.reuse, -R199 ;  /* 0x000000b82daa7223 */ /* 0x080fe200000108c7 */
[----:B------:R-:W-:Y:S01]  /*1ad60*/  MUFU.EX2 R179, R179 ;  /* 0x000000b300b37308 */ /* 0x000fe20000000800 */
[-CC-:B------:R-:W-:Y:S02]  /*1ad70*/  FFMA.FTZ R176, R50, R184.reuse, -R35.reuse ;  /* 0x000000b832b07223 */ /* 0x180fe40000010823 */
[----:B------:R-:W-:-:S02]  /*1ad80*/  FFMA.FTZ R183, R51, R184, -R35 ;  /* 0x000000b833b77223 */ /* 0x000fc40000010823 */
[-CC-:B------:R-:W-:Y:S01]  /*1ad90*/  FFMA.FTZ R181, R46, R184.reuse, -R35.reuse ;  /* 0x000000b82eb57223 */ /* 0x180fe20000010823 */
[----:B------:R-:W1:Y:S01]  /*1ada0*/  LDSM.16.MT88.4 R48, [R231+0x10000] ;  /* 0x01000000e730783b */ /* 0x000e620000004200 */
[-C--:B------:R-:W-:Y:S01]  /*1adb0*/  FFMA.FTZ R172, R47, R184.reuse, -R35 ;  /* 0x000000b82fac7223 */ /* 0x080fe20000010823 */
[----:B------:R-:W2:Y:S01]  /*1adc0*/  MUFU.EX2 R174, R174 ;  /* 0x000000ae00ae7308 */ /* 0x000ea20000000800 */
[-CC-:B------:R-:W-:Y:S02]  /*1add0*/  FFMA.FTZ R175, R4, R184.reuse, -R199.reuse ;  /* 0x000000b804af7223 */ /* 0x180fe400000108c7 */
[-CC-:B------:R-:W-:Y:S02]  /*1ade0*/  FFMA.FTZ R168, R5, R184.reuse, -R199.reuse ;  /* 0x000000b805a87223 */ /* 0x180fe400000108c7 */
[----:B------:R-:W3:Y:S01]  /*1adf0*/  LDSM.16.MT88.4 R4, [R230+0x16000] ;  /* 0x01600000e604783b */ /* 0x000ee20000004200 */
[-CC-:B------:R-:W-:Y:S02]  /*1ae00*/  FFMA.FTZ R171, R2, R184.reuse, -R199.reuse ;  /* 0x000000b802ab7223 */ /* 0x180fe400000108c7 */
[----:B------:R-:W-:Y:S01]  /*1ae10*/  MUFU.EX2 R177, R177 ;  /* 0x000000b100b17308 */ /* 0x000fe20000000800 */
[----:B------:R-:W-:-:S02]  /*1ae20*/  FFMA.FTZ R2, R9, R184, -R199 ;  /* 0x000000b809027223 */ /* 0x000fc400000108c7 */
[-CC-:B------:R-:W-:Y:S02]  /*1ae30*/  FFMA.FTZ R173, R8, R184.reuse, -R35.reuse ;  /* 0x000000b808ad7223 */ /* 0x180fe40000010823 */
[----:B------:R-:W4:Y:S01]  /*1ae40*/  LDSM.16.MT88.4 R8, [R233+0x10800] ;  /* 0x01080000e908783b */ /* 0x000f220000004200 */
[-CC-:B------:R-:W-:Y:S02]  /*1ae50*/  FFMA.FTZ R169, R0, R184.reuse, -R35.reuse ;  /* 0x000000b800a97223 */ /* 0x180fe40000010823 */
[----:B------:R-:W5:Y:S01]  /*1ae60*/  MUFU.EX2 R170, R170 ;  /* 0x000000aa00aa7308 */ /* 0x000f620000000800 */
[----:B--2---:R-:W-:Y:S01]  /*1ae70*/  F2FP.BF16.PACK_AB R144, R174, R179 ;  /* 0x000000b3ae90723e */ /* 0x004fe200000010ff */
[-CC-:B------:R-:W-:Y:S02]  /*1ae80*/  FFMA.FTZ R166, R13, R184.reuse, -R35.reuse ;  /* 0x000000b80da67223 */ /* 0x180fe40000010823 */
[-C--:B------:R-:W-:Y:S02]  /*1ae90*/  FFMA.FTZ R0, R12, R184.reuse, -R35 ;  /* 0x000000b80c007223 */ /* 0x080fe40000010823 */
[----:B------:R-:W2:Y:S01]  /*1aea0*/  LDSM.16.MT88.4 R12, [R230+0x10800] ;  /* 0x01080000e60c783b */ /* 0x000ea20000004200 */
[-CC-:B------:R-:W-:Y:S01]  /*1aeb0*/  FFMA.FTZ R178, R200, R184.reuse, -R199.reuse ;  /* 0x000000b8c8b27223 */ /* 0x180fe200000108c7 */
[----:B------:R-:W-:Y:S01]  /*1aec0*/  MUFU.EX2 R176, R176 ;  /* 0x000000b000b07308 */ /* 0x000fe20000000800 */
[----:B------:R-:W-:-:S02]  /*1aed0*/  FFMA.FTZ R185, R185, R184, -R199 ;  /* 0x000000b8b9b97223 */ /* 0x000fc400000108c7 */
[-CC-:B------:R-:W-:Y:S02]  /*1aee0*/  FFMA.FTZ R180, R198, R184.reuse, -R199.reuse ;  /* 0x000000b8c6b47223 */ /* 0x180fe400000108c7 */
[-C--:B------:R-:W-:Y:S02]  /*1aef0*/  FFMA.FTZ R187, R187, R184.reuse, -R199 ;  /* 0x000000b8bbbb7223 */ /* 0x080fe400000108c7 */
[-CC-:B------:R-:W-:Y:S01]  /*1af00*/  FFMA.FTZ R182, R196, R184.reuse, -R35.reuse ;  /* 0x000000b8c4b67223 */ /* 0x180fe20000010823 */
[----:B------:R-:W1:Y:S01]  /*1af10*/  MUFU.EX2 R183, R183 ;  /* 0x000000b700b77308 */ /* 0x000e620000000800 */
[----:B-----5:R-:W-:Y:S01]  /*1af20*/  F2FP.BF16.PACK_AB R146, R170, R177 ;  /* 0x000000b1aa92723e */ /* 0x020fe200000010ff */
[-CC-:B------:R-:W-:Y:S02]  /*1af30*/  FFMA.FTZ R191, R191, R184.reuse, -R35.reuse ;  /* 0x000000b8bfbf7223 */ /* 0x180fe40000010823 */
[-CC-:B------:R-:W-:Y:S02]  /*1af40*/  FFMA.FTZ R186, R186, R184.reuse, -R35.reuse ;  /* 0x000000b8baba7223 */ /* 0x180fe40000010823 */
[----:B------:R-:W-:-:S02]  /*1af50*/  FFMA.FTZ R193, R193, R184, -R35 ;  /* 0x000000b8c1c17223 */ /* 0x000fc40000010823 */
[----:B------:R-:W-:Y:S01]  /*1af60*/  MUFU.EX2 R181, R181 ;  /* 0x000000b500b57308 */ /* 0x000fe20000000800 */
[-CC-:B------:R-:W-:Y:S02]  /*1af70*/  FFMA.FTZ R201, R192, R184.reuse, -R199.reuse ;  /* 0x000000b8c0c97223 */ /* 0x180fe400000108c7 */
[-CC-:B------:R-:W-:Y:S02]  /*1af80*/  FFMA.FTZ R192, R197, R184.reuse, -R199.reuse ;  /* 0x000000b8c5c07223 */ /* 0x180fe400000108c7 */
[-CC-:B------:R-:W-:Y:S02]  /*1af90*/  FFMA.FTZ R194, R194, R184.reuse, -R199.reuse ;  /* 0x000000b8c2c27223 */ /* 0x180fe400000108c7 */
[----:B------:R-:W-:Y:S01]  /*1afa0*/  FFMA.FTZ R195, R195, R184, -R199 ;  /* 0x000000b8c3c37223 */ /* 0x000fe200000108c7 */
[----:B------:R-:W5:Y:S01]  /*1afb0*/  MUFU.EX2 R172, R172 ;  /* 0x000000ac00ac7308 */ /* 0x000f620000000800 */
[----:B-1----:R-:W-:Y:S01]  /*1afc0*/  F2FP.BF16.PACK_AB R145, R183, R176 ;  /* 0x000000b0b791723e */ /* 0x002fe200000010ff */
[----:B------:R-:W-:-:S02]  /*1afd0*/  FFMA.FTZ R190, R190, R184, -R35 ;  /* 0x000000b8bebe7223 */ /* 0x000fc40000010823 */
[-CC-:B------:R-:W-:Y:S02]  /*1afe0*/  FFMA.FTZ R197, R34, R184.reuse, -R35.reuse ;  /* 0x000000b822c57223 */ /* 0x180fe40000010823 */
[-CC-:B------:R-:W-:Y:S02]  /*1aff0*/  FFMA.FTZ R196, R33, R184.reuse, -R35.reuse ;  /* 0x000000b821c47223 */ /* 0x180fe40000010823 */
[----:B------:R-:W-:Y:S01]  /*1b000*/  MUFU.EX2 R175, R175 ;  /* 0x000000af00af7308 */ /* 0x000fe20000000800 */
[----:B------:R-:W-:Y:S02]  /*1b010*/  FFMA.FTZ R251, R32, R184, -R35 ;  /* 0x000000b820fb7223 */ /* 0x000fe40000010823 */
[----:B------:R-:W-:Y:S01]  /*1b020*/  FADD.FTZ R174, R179, R174 ;  /* 0x000000aeb3ae7221 */ /* 0x000fe20000010000 */
[----:B------:R-:W-:Y:S01]  /*1b030*/  LDSM.16.MT88.4 R32, [R232+0x11800] ;  /* 0x01180000e820783b */ /* 0x000fe20000004200 */
[----:B------:R-:W-:Y:S02]  /*1b040*/  FADD.FTZ R176, R176, R183 ;  /* 0x000000b7b0b07221 */ /* 0x000fe40000010000 */
[----:B------:R-:W-:Y:S01]  /*1b050*/  FADD.FTZ R177, R177, R174 ;  /* 0x000000aeb1b17221 */ /* 0x000fe20000010000 */
[----:B-----5:R-:W-:Y:S01]  /*1b060*/  F2FP.BF16.PACK_AB R147, R172, R181 ;  /* 0x000000b5ac93723e */ /* 0x020fe200000010ff */
[----:B------:R-:W1:Y:S01]  /*1b070*/  MUFU.EX2 R168, R168 ;  /* 0x000000a800a87308 */ /* 0x000e620000000800 */
[----:B------:R-:W-:-:S02]  /*1b080*/  FADD.FTZ R181, R181, R176 ;  /* 0x000000b0b5b57221 */ /* 0x000fc40000010000 */
        /* <DEDUP_REMOVED lines=54> */
[C---:B---3--:R-:W-:Y:S07]  /*1b3f0*/  HMMA.16816.F32.BF16 R148, R144.reuse, R4, RZ ;  /* 0x000000049094723c */ /* 0x048fee00000418ff */
[----:B-1----:R-:W-:Y:S01]  /*1b400*/  F2FP.BF16.PACK_AB R4, R168, R175 ;  /* 0x000000afa804723e */ /* 0x002fe200000010ff */
[----:B------:R-:W-:Y:S01]  /*1b410*/  HMMA.16816.F32.BF16 R144, R144, R6, RZ ;  /* 0x000000069090723c */ /* 0x000fe200000418ff */
[----:B-----5:R-:W-:Y:S01]  /*1b420*/  F2FP.BF16.PACK_AB R5, R166, R173 ;  /* 0x000000ada605723e */ /* 0x020fe200000010ff */
[----:B------:R-:W-:-:S02]  /*1b430*/  FADD.FTZ R175, R175, R170 ;  /* 0x000000aaafaf7221 */ /* 0x000fc40000010000 */
[----:B------:R-:W-:Y:S02]  /*1b440*/  FADD.FTZ R173, R173, R172 ;  /* 0x000000acadad7221 */ /* 0x000fe40000010000 */
[----:B------:R-:W-:Y:S01]  /*1b450*/  FADD.FTZ R168, R168, R175 ;  /* 0x000000afa8a87221 */ /* 0x000fe20000010000 */
[----:B------:R-:W-:Y:S01]  /*1b460*/  F2FP.BF16.PACK_AB R6, R2, R171 ;  /* 0x000000ab0206723e */ /* 0x000fe200000010ff */
[----:B------:R-:W-:Y:S01]  /*1b470*/  FADD.FTZ R166, R166, R173 ;  /* 0x000000ada6a67221 */ /* 0x000fe20000010000 */
[----:B------:R-:W-:Y:S01]  /*1b480*/  F2FP.BF16.PACK_AB R7, R0, R169 ;  /* 0x000000a90007723e */ /* 0x000fe200000010ff */
[----:B------:R-:W-:Y:S02]  /*1b490*/  FADD.FTZ R171, R171, R168 ;  /* 0x000000a8abab7221 */ /* 0x000fe40000010000 */
[----:B------:R-:W-:Y:S02]  /*1b4a0*/  FADD.FTZ R169, R169, R166 ;  /* 0x000000a6a9a97221 */ /* 0x000fe40000010000 */
[----:B------:R-:W-:-:S02]  /*1b4b0*/  FADD.FTZ R171, R2, R171 ;  /* 0x000000ab02ab7221 */ /* 0x000fc40000010000 */
[----:B----4-:R-:W-:Y:S01]  /*1b4c0*/  HMMA.16816.F32.BF16 R160, R4, R8, R160 ;  /* 0x0000000804a0723c */ /* 0x010fe200000418a0 */
[----:B------:R-:W-:-:S07]  /*1b4d0*/  FADD.FTZ R169, R0, R169 ;  /* 0x000000a900a97221 */ /* 0x000fce0000010000 */
[C---:B------:R-:W-:Y:S01]  /*1b4e0*/  HMMA.16816.F32.BF16 R156, R4.reuse, R10, R156 ;  /* 0x0000000a049c723c */ /* 0x040fe2000004189c */
[----:B------:R-:W1:Y:S07]  /*1b4f0*/  LDSM.16.MT88.4 R8, [R232+0x12800] ;  /* 0x01280000e808783b */ /* 0x000e6e0000004200 */
[C---:B------:R-:W-:Y:S08]  /*1b500*/  HMMA.16816.F32.BF16 R36, R4.reuse, R16, R36 ;  /* 0x000000100424723c */ /* 0x040ff00000041824 */
[C---:B------:R-:W-:Y:S01]  /*1b510*/  HMMA.16816.F32.BF16 R40, R4.reuse, R18, R40 ;  /* 0x000000120428723c */ /* 0x040fe20000041828 */
[----:B------:R-:W3:Y:S07]  /*1b520*/  LDSM.16.MT88.4 R16, [R231+0x12800] ;  /* 0x01280000e710783b */ /* 0x000eee0000004200 */
[C---:B--2---:R-:W-:Y:S08]  /*1b530*/  HMMA.16816.F32.BF16 R52, R4.reuse, R12, R52 ;  /* 0x0000000c0434723c */ /* 0x044ff00000041834 */
[C---:B------:R-:W-:Y:S01]  /*1b540*/  HMMA.16816.F32.BF16 R56, R4.reuse, R14, R56 ;  /* 0x0000000e0438723c */ /* 0x040fe20000041838 */
[----:B------:R-:W2:Y:S07]  /*1b550*/  LDSM.16.MT88.4 R12, [R233+0x14800] ;  /* 0x01480000e90c783b */ /* 0x000eae0000004200 */
[C---:B------:R-:W-:Y:S08]  /*1b560*/  HMMA.16816.F32.BF16 R60, R4.reuse, R24, R60 ;  /* 0x00000018043c723c */ /* 0x040ff0000004183c */
[C---:B-1----:R-:W-:Y:S08]  /*1b570*/  HMMA.16816.F32.BF16 R68, R4.reuse, R8, R68 ;  /* 0x000000080444723c */ /* 0x042ff00000041844 */
[C---:B------:R-:W-:Y:S01]  /*1b580*/  HMMA.16816.F32.BF16 R72, R4.reuse, R10, R72 ;  /* 0x0000000a0448723c */ /* 0x040fe20000041848 */
[----:B------:R-:W1:Y:S07]  /*1b590*/  LDSM.16.MT88.4 R8, [R232+0x14800] ;  /* 0x01480000e808783b */ /* 0x000e6e0000004200 */
[C---:B---3--:R-:W-:Y:S08]  /*1b5a0*/  HMMA.16816.F32.BF16 R76, R4.reuse, R16, R76 ;  /* 0x00000010044c723c */ /* 0x048ff0000004184c */
[C---:B------:R-:W-:Y:S01]  /*1b5b0*/  HMMA.16816.F32.BF16 R80, R4.reuse, R18, R80 ;  /* 0x000000120450723c */ /* 0x040fe20000041850 */
[----:B------:R-:W3:Y:S07]  /*1b5c0*/  LDSM.16.MT88.4 R16, [R230+0x14800] ;  /* 0x01480000e610783b */ /* 0x000eee0000004200 */
[C---:B--2---:R-:W-:Y:S08]  /*1b5d0*/  HMMA.16816.F32.BF16 R92, R4.reuse, R12, R92 ;  /* 0x0000000c045c723c */ /* 0x044ff0000004185c */
[C---:B------:R-:W-:Y:S01]  /*1b5e0*/  HMMA.16816.F32.BF16 R96, R4.reuse, R14, R96 ;  /* 0x0000000e0460723c */ /* 0x040fe20000041860 */
[----:B------:R-:W2:Y:S07]  /*1b5f0*/  LDSM.16.MT88.4 R12, [R232+0x16800] ;  /* 0x01680000e80c783b */ /* 0x000eae0000004200 */
[C---:B------:R-:W-:Y:S01]  /*1b600*/  HMMA.16816.F32.BF16 R64, R4.reuse, R26, R64 ;  /* 0x0000001a0440723c */ /* 0x040fe20000041840 */
[----:B------:R-:W-:Y:S07]  /*1b610*/  LDSM.16.MT88.4 R24, [R231+0x14800] ;  /* 0x01480000e718783b */ /* 0x000fee0000004200 */
[C---:B-1----:R-:W-:Y:S08]  /*1b620*/  HMMA.16816.F32.BF16 R100, R4.reuse, R8, R100 ;  /* 0x000000080464723c */ /* 0x042ff00000041864 */
[C---:B------:R-:W-:Y:S01]  /*1b630*/  HMMA.16816.F32.BF16 R104, R4.reuse, R10, R104 ;  /* 0x0000000a0468723c */ /* 0x040fe20000041868 */
[----:B------:R-:W1:Y:S07]  /*1b640*/  LDSM.16.MT88.4 R8, [R231+0x16800] ;  /* 0x01680000e708783b */ /* 0x000e6e0000004200 */
[C---:B------:R-:W-:Y:S08]  /*1b650*/  HMMA.16816.F32.BF16 R84, R4.reuse, R20, R84 ;  /* 0x000000140454723c */ /* 0x040ff00000041854 */
[C---:B------:R-:W-:Y:S01]  /*1b660*/  HMMA.16816.F32.BF16 R88, R4.reuse, R22, R88 ;  /* 0x000000160458723c */ /* 0x040fe20000041858 */
[----:B------:R-:W4:Y:S07]  /*1b670*/  LDSM.16.MT88.4 R20, [R233+0x16800] ;  /* 0x01680000e914783b */ /* 0x000f2e0000004200 */
[C---:B---3--:R-:W-:Y:S08]  /*1b680*/  HMMA.16816.F32.BF16 R116, R4.reuse, R16, R116 ;  /* 0x000000100474723c */ /* 0x048ff00000041874 */
[C---:B------:R-:W-:Y:S01]  /*1b690*/  HMMA.16816.F32.BF16 R120, R4.reuse, R18, R120 ;  /* 0x000000120478723c */ /* 0x040fe20000041878 */
[----:B------:R-:W3:Y:S07]  /*1b6a0*/  LDSM.16.MT88.4 R16, [R230+0x16800] ;  /* 0x01680000e610783b */ /* 0x000eee0000004200 */
[C---:B--2---:R-:W-:Y:S08]  /*1b6b0*/  HMMA.16816.F32.BF16 R132, R4.reuse, R12, R132 ;  /* 0x0000000c0484723c */ /* 0x044ff00000041884 */
        /* <DEDUP_REMOVED lines=10> */
[----:B------:R-:W5:Y:S07]  /*1b760*/  LDSM.16.MT88.4 R24, [R232+0x11000] ;  /* 0x01100000e818783b */ /* 0x000f6e0000004200 */
[C---:B----4-:R-:W-:Y:S08]  /*1b770*/  HMMA.16816.F32.BF16 R124, R4.reuse, R20, R124 ;  /* 0x00000014047c723c */ /* 0x050ff0000004187c */
[C---:B------:R-:W-:Y:S01]  /*1b780*/  HMMA.16816.F32.BF16 R128, R4.reuse, R22, R128 ;  /* 0x000000160480723c */ /* 0x040fe20000041880 */
[----:B------:R-:W4:Y:S07]  /*1b790*/  LDSM.16.MT88.4 R20, [R230+0x11000] ;  /* 0x01100000e614783b */ /* 0x000f2e0000004200 */
[C---:B---3--:R-:W-:Y:S08]  /*1b7a0*/  HMMA.16816.F32.BF16 R148, R4.reuse, R16, R148 ;  /* 0x000000100494723c */ /* 0x048ff00000041894 */
[----:B------:R-:W-:Y:S01]  /*1b7b0*/  HMMA.16816.F32.BF16 R144, R4, R18, R144 ;  /* 0x000000120490723c */ /* 0x000fe20000041890 */
[----:B------:R-:W3:Y:S06]  /*1b7c0*/  LDSM.16.MT88.4 R16, [R233+0x13000] ;  /* 0x01300000e910783b */ /* 0x000eec0000004200 */
        /* <DEDUP_REMOVED lines=18> */
[C---:B-----5:R-:W-:Y:S08]  /*1b8f0*/  HMMA.16816.F32.BF16 R36, R4.reuse, R24, R36 ;  /* 0x000000180424723c */ /* 0x060ff00000041824 */
[C---:B------:R-:W-:Y:S01]  /*1b900*/  HMMA.16816.F32.BF16 R40, R4.reuse, R26, R40 ;  /* 0x0000001a0428723c */ /* 0x040fe20000041828 */
[----:B------:R-:W5:Y:S07]  /*1b910*/  LDSM.16.MT88.4 R24, [R230+0x13000] ;  /* 0x01300000e618783b */ /* 0x000f6e0000004200 */
[C---:B----4-:R-:W-:Y:S08]  /*1b920*/  HMMA.16816.F32.BF16 R52, R4.reuse, R20, R52 ;  /* 0x000000140434723c */ /* 0x050ff00000041834 */
        /* <DEDUP_REMOVED lines=28> */
[----:B------:R-:W-:Y:S07]  /*1baf0*/  LDSM.16.MT88.4 R24, [R230+0x11800] ;  /* 0x01180000e618783b */ /* 0x000fee0000004200 */
[C---:B----4-:R-:W-:Y:S08]  /*1bb00*/  HMMA.16816.F32.BF16 R132, R4.reuse, R20, R132 ;  /* 0x000000140484723c */ /* 0x050ff00000041884 */
[C---:B------:R-:W-:Y:S01]  /*1bb10*/  HMMA.16816.F32.BF16 R152, R4.reuse, R22, R152 ;  /* 0x000000160498723c */ /* 0x040fe20000041898 */
[----:B------:R-:W-:Y:S07]  /*1bb20*/  LDSM.16.MT88.4 R20, [R232+0x13800] ;  /* 0x01380000e814783b */ /* 0x000fee0000004200 */
[C---:B---3--:R-:W-:Y:S08]  /*1bb30*/  HMMA.16816.F32.BF16 R136, R4.reuse, R16, R136 ;  /* 0x000000100488723c */ /* 0x048ff00000041888 */
[C---:B------:R-:W-:Y:S01]  /*1bb40*/  HMMA.16816.F32.BF16 R140, R4.reuse, R18, R140 ;  /* 0x00000012048c723c */ /* 0x040fe2000004188c */
[----:B------:R-:W-:Y:S07]  /*1bb50*/  LDSM.16.MT88.4 R16, [R230+0x13800] ;  /* 0x01380000e610783b */ /* 0x000fee0000004200 */
[C---:B--2---:R-:W-:Y:S08]  /*1bb60*/  HMMA.16816.F32.BF16 R148, R4.reuse, R12, R148 ;  /* 0x0000000c0494723c */ /* 0x044ff00000041894 */
[----:B------:R-:W-:Y:S01]  /*1bb70*/  HMMA.16816.F32.BF16 R144, R4, R14, R144 ;  /* 0x0000000e0490723c */ /* 0x000fe20000041890 */
[----:B------:R-:W2:Y:S06]  /*1bb80*/  LDSM.16.MT88.4 R12, [R233+0x13800] ;  /* 0x01380000e90c783b */ /* 0x000eac0000004200 */
        /* <DEDUP_REMOVED lines=15> */
[C---:B------:R-:W-:Y:S08]  /*1bc80*/  HMMA.16816.F32.BF16 R44, R4.reuse, R28, R44 ;  /* 0x0000001c042c723c */ /* 0x040ff0000004182c */
[C---:B--2---:R-:W-:Y:S08]  /*1bc90*/  HMMA.16816.F32.BF16 R60, R4.reuse, R12, R60 ;  /* 0x0000000c043c723c */ /* 0x044ff0000004183c */
[C---:B------:R-:W-:Y:S01]  /*1bca0*/  HMMA.16816.F32.BF16 R64, R4.reuse, R14, R64 ;  /* 0x0000000e0440723c */ /* 0x040fe20000041840 */
[----:B------:R-:W2:Y:S07]  /*1bcb0*/  LDSM.16.MT88.4 R12, [R233+0x15800] ;  /* 0x01580000e90c783b */ /* 0x000eae0000004200 */
[C---:B------:R-:W-:Y:S01]  /*1bcc0*/  HMMA.16816.F32.BF16 R48, R4.reuse, R30, R48 ;  /* 0x0000001e0430723c */ /* 0x040fe20000041830 */
[----:B------:R-:W-:Y:S07]  /*1bcd0*/  LDSM.16.MT88.4 R28, [R232+0x15800] ;  /* 0x01580000e81c783b */ /* 0x000fee0000004200 */
[C---:B------:R-:W-:Y:S08]  /*1bce0*/  HMMA.16816.F32.BF16 R52, R4.reuse, R24, R52 ;  /* 0x000000180434723c */ /* 0x040ff00000041834 */
[C---:B-1----:R-:W-:Y:S08]  /*1bcf0*/  HMMA.16816.F32.BF16 R76, R4.reuse, R8, R76 ;  /* 0x00000008044c723c */ /* 0x042ff0000004184c */
[C---:B------:R-:W-:Y:S01]  /*1bd00*/  HMMA.16816.F32.BF16 R80, R4.reuse, R10, R80 ;  /* 0x0000000a0450723c */ /* 0x040fe20000041850 */
[----:B------:R-:W1:Y:S07]  /*1bd10*/  LDSM.16.MT88.4 R8, [R233+0x17800] ;  /* 0x01780000e908783b */ /* 0x000e6e0000004200 */
[C---:B------:R-:W-:Y:S01]  /*1bd20*/  HMMA.16816.F32.BF16 R56, R4.reuse, R26, R56 ;  /* 0x0000001a0438723c */ /* 0x040fe20000041838 */
[----:B------:R-:W3:Y:S07]  /*1bd30*/  LDSM.16.MT88.4 R24, [R231+0x15800] ;  /* 0x01580000e718783b */ /* 0x000eee0000004200 */
[C---:B------:R-:W-:Y:S08]  /*1bd40*/  HMMA.16816.F32.BF16 R68, R4.reuse, R20, R68 ;  /* 0x000000140444723c */ /* 0x040ff00000041844 */
[C---:B------:R-:W-:Y:S01]  /*1bd50*/  HMMA.16816.F32.BF16 R72, R4.reuse, R22, R72 ;  /* 0x000000160448723c */ /* 0x040fe20000041848 */
[----:B------:R-:W4:Y:S07]  /*1bd60*/  LDSM.16.MT88.4 R20, [R230+0x15800] ;  /* 0x01580000e614783b */ /* 0x000f2e0000004200 */
[C---:B------:R-:W-:Y:S08]  /*1bd70*/  HMMA.16816.F32.BF16 R84, R4.reuse, R16, R84 ;  /* 0x000000100454723c */ /* 0x040ff00000041854 */
        /* <DEDUP_REMOVED lines=8> */
[C---:B------:R-:W-:Y:S08]  /*1be00*/  HMMA.16816.F32.BF16 R36, R4.reuse, R32, R36 ;  /* 0x000000200424723c */ /* 0x040ff00000041824 */
[C---:B------:R-:W-:Y:S08]  /*1be10*/  HMMA.16816.F32.BF16 R40, R4.reuse, R34, R40 ;  /* 0x000000220428723c */ /* 0x040ff00000041828 */
[C---:B------:R-:W-:Y:S08]  /*1be20*/  HMMA.16816.F32.BF16 R100, R4.reuse, R28, R100 ;  /* 0x0000001c0464723c */ /* 0x040ff00000041864 */
[C---:B------:R-:W-:Y:S08]  /*1be30*/  HMMA.16816.F32.BF16 R104, R4.reuse, R30, R104 ;  /* 0x0000001e0468723c */ /* 0x040ff00000041868 */
[C---:B---3--:R-:W-:Y:S08]  /*1be40*/  HMMA.16816.F32.BF16 R108, R4.reuse, R24, R108 ;  /* 0x00000018046c723c */ /* 0x048ff0000004186c */
        /* <DEDUP_REMOVED lines=8> */
[----:B------:R-:W-:Y:S01]  /*1bed0*/  HMMA.16816.F32.BF16 R144, R4, R10, R144 ;  /* 0x0000000a0490723c */ /* 0x000fe20000041890 */
[----:B------:R-:W-:Y:S03]  /*1bee0*/  @!UPT UIADD3 URZ, URZ, URZ, URZ ;  /* 0x0000003f3f3ff290 */ /* 0x000fe6000fffe03f */
[----:B------:R-:W-:Y:S11]  /*1bef0*/  @!P5 BRA `(.L_x_1091) ;  /* 0x000045500000d947 */ /* 0x000ff60003800000 */
[----:B------:R-:W-:Y:S01]  /*1bf00*/  IADD3 R250, R165, -0x2, RZ ;  /* 0xfffffffea5fa7810 */ /* 0x000fe20007ffe0ff */
[----:B------:R-:W-:Y:S01]  /*1bf10*/  IMAD.MOV.U32 R0, RZ, RZ, R3 ;  /* 0x000000ffff007224 */ /* 0x000fe200078e0003 */
[----:B------:R-:W-:-:S07]  /*1bf20*/  MOV R165, R164 ;  /* 0x000000a400a57202 */ /* 0x000fce0000000f00 */
.L_x_1100:
[----:B------:R-:W-:Y:S01]  /*1bf30*/  ULDC.64 UR4, c[0x0][0x40] ;  /* 0x0000100000047ab9 */ /* 0x000fe20000000a00 */
[----:B------:R-:W-:Y:S04]  /*1bf40*/  DEPBAR.LE SB0, 0x0 ;  /* 0x000080000000791a */ /* 0x000fe80000000000 */
[----:B------:R-:W-:Y:S01]  /*1bf50*/  ISETP.NE.U32.AND P0, PT, R248, RZ, PT ;  /* 0x000000fff800720c */ /* 0x000fe20003f05070 */
[----:B------:R-:W-:Y:S03]  /*1bf60*/  UIADD3 UR4, UP0, UR4, 0x160, URZ ;  /* 0x0000016004047890 */ /* 0x000fe6000ff1e03f */
[----:B------:R-:W-:Y:S01]  /*1bf70*/  ISETP.NE.AND.EX P0, PT, R249, RZ, PT, P0 ;  /* 0x000000fff900720c */ /* 0x000fe20003f05300 */
[----:B------:R-:W-:Y:S02]  /*1bf80*/  UIADD3.X UR5, URZ, UR5, URZ, UP0, !UPT ;  /* 0x000000053f057290 */ /* 0x000fe400087fe43f */
[----:B------:R-:W-:Y:S04]  /*1bf90*/  IMAD.U32 R2, RZ, RZ, UR4 ;  /* 0x00000004ff027e24 */ /* 0x000fe8000f8e00ff */
[----:B------:R-:W-:Y:S01]  /*1bfa0*/  IMAD.U32 R3, RZ, RZ, UR5 ;  /* 0x00000005ff037e24 */ /* 0x000fe2000f8e00ff */
[----:B------:R-:W-:Y:S01]  /*1bfb0*/  WARPSYNC 0xffffffff ;  /* 0xffffffff00007948 */ /* 0x000fe20003800000 */
[----:B------:R-:W-:Y:S06]  /*1bfc0*/  BAR.SYNC.DEFER_BLOCKING 0x0 ;  /* 0x0000000000007b1d */ /* 0x000fec0000010000 */
[----:B------:R-:W-:Y:S01]  /*1bfd0*/  BSSY B0, `(.L_x_1092) ;  /* 0x0000046000007945 */ /* 0x000fe20003800000 */
[----:B------:R-:W-:-:S05]  /*1bfe0*/  @!P0 BRA `(.L_x_1093) ;  /* 0x0000040000008947 */ /* 0x000fca0003800000 */
[----:B------:R-:W-:Y:S02]  /*1bff0*/  ULDC.64 UR4, c[0x0][0x118] ;  /* 0x0000460000047ab9 */ /* 0x000fe40000000a00 */
[----:B------:R-:W2:Y:S02]  /*1c000*/  LD.E R11, [R2.64+0x170] ;  /* 0x00017004020b7980 */ /* 0x000ea4000c101900 */
[-C--:B--2---:R-:W-:Y:S02]  /*1c010*/  IABS R8, R11.reuse ;  /* 0x0000000b00087213 */ /* 0x084fe40000000000 */
[-C--:B------:R-:W-:Y:S02]  /*1c020*/  IABS R6, R11.reuse ;  /* 0x0000000b00067213 */ /* 0x080fe40000000000 */
[----:B------:R-:W1:Y:S03]  /*1c030*/  I2F.RP R9, R8 ;  /* 0x0000000800097306 */ /* 0x000e660000209400 */
[----:B------:R-:W-:Y:S07]  /*1c040*/  IMAD.MOV R6, RZ, RZ, -R6 ;  /* 0x000000ffff067224 */ /* 0x000fee00078e0a06 */
[----:B-1----:R-:W1:Y:S02]  /*1c050*/  MUFU.RCP R4, R9 ;  /* 0x0000000900047308 */ /* 0x002e640000001000 */
[----:B-1----:R-:W-:Y:S01]  /*1c060*/  IADD3 R14, R4, 0xffffffe, RZ ;  /* 0x0ffffffe040e7810 */ /* 0x002fe20007ffe0ff */
[----:B------:R-:W-:Y:S07]  /*1c070*/  IMAD.SHL.U32 R4, R250, 0x40, RZ ;  /* 0x00000040fa047824 */ /* 0x000fee00078e00ff */
[----:B------:R-:W1:Y:S01]  /*1c080*/  F2I.FTZ.U32.TRUNC.NTZ R15, R14 ;  /* 0x0000000e000f7305 */ /* 0x000e62000021f000 */
[C---:B------:R-:W-:Y:S02]  /*1c090*/  IADD3 R12, R4.reuse, 0x40, RZ ;  /* 0x00000040040c7810 */ /* 0x040fe40007ffe0ff */
[----:B------:R-:W-:Y:S02]  /*1c0a0*/  IABS R5, R4 ;  /* 0x0000000400057213 */ /* 0x000fe40000000000 */
[-C--:B------:R-:W-:Y:S04]  /*1c0b0*/  LOP3.LUT R4, R4, R11.reuse, RZ, 0x3c, !PT ;  /* 0x0000000b04047212 */ /* 0x080fe800078e3cff */
[----:B------:R-:W-:Y:S01]  /*1c0c0*/  ISETP.GE.AND P0, PT, R4, RZ, PT ;  /* 0x000000ff0400720c */ /* 0x000fe20003f06270 */
[--C-:B-1----:R-:W-:Y:S02]  /*1c0d0*/  IMAD.MOV R7, RZ, RZ, -R15.reuse ;  /* 0x000000ffff077224 */ /* 0x102fe400078e0a0f */
[----:B------:R-:W-:Y:S02]  /*1c0e0*/  IMAD.MOV.U32 R14, RZ, RZ, RZ ;  /* 0x000000ffff0e7224 */ /* 0x000fe400078e00ff */
[----:B------:R-:W-:Y:S01]  /*1c0f0*/  IMAD R10, R7, R8, RZ ;  /* 0x00000008070a7224 */ /* 0x000fe200078e02ff */
[----:B------:R-:W-:Y:S02]  /*1c100*/  IABS R7, R12 ;  /* 0x0000000c00077213 */ /* 0x000fe40000000000 */
[----:B------:R-:W-:Y:S01]  /*1c110*/  LOP3.LUT R12, R12, R11, RZ, 0x3c, !PT ;  /* 0x0000000b0c0c7212 */ /* 0x000fe200078e3cff */
[----:B------:R-:W-:Y:S02]  /*1c120*/  IMAD.HI.U32 R10, R15, R10, R14 ;  /* 0x0000000a0f0a7227 */ /* 0x000fe400078e000e */
[----:B------:R-:W2:Y:S01]  /*1c130*/  LD.E.64 R14, [R2.64+0x28] ;  /* 0x00002804020e7980 */ /* 0x000ea2000c101b00 */
[----:B------:R-:W-:Y:S03]  /*1c140*/  ISETP.GE.AND P2, PT, R12, RZ, PT ;  /* 0x000000ff0c00720c */ /* 0x000fe60003f46270 */
        /* <DEDUP_REMOVED lines=12> */
[----:B------:R-:W-:Y:S02]  /*1c210*/  ISETP.NE.AND P1, PT, R11, RZ, PT ;  /* 0x000000ff0b00720c */ /* 0x000fe40003f25270 */
[----:B------:R-:W-:Y:S07]  /*1c220*/  LOP3.LUT R7, RZ, R11, RZ, 0x33, !PT ;  /* 0x0000000bff077212 */ /* 0x000fee00078e33ff */
[----:B------:R-:W-:Y:S02]  /*1c230*/  @P4 IADD3 R9, R9, 0x1, RZ ;  /* 0x0000000109094810 */ /* 0x000fe40007ffe0ff */
[----:B------:R-:W-:Y:S03]  /*1c240*/  @P5 IADD3 R10, R10, 0x1, RZ ;  /* 0x000000010a0a5810 */ /* 0x000fe60007ffe0ff */
[----:B------:R-:W-:Y:S02]  /*1c250*/  @!P0 IMAD.MOV R9, RZ, RZ, -R9 ;  /* 0x000000ffff098224 */ /* 0x000fe400078e0a09 */
[----:B------:R-:W-:Y:S03]  /*1c260*/  @!P2 IMAD.MOV R10, RZ, RZ, -R10 ;  /* 0x000000ffff0aa224 */ /* 0x000fe600078e0a0a */
[C---:B------:R-:W-:Y:S02]  /*1c270*/  SEL R13, R7.reuse, R9, !P1 ;  /* 0x00000009070d7207 */ /* 0x040fe40004800000 */
[----:B------:R-:W-:Y:S01]  /*1c280*/  SEL R7, R7, R10, !P1 ;  /* 0x0000000a07077207 */ /* 0x000fe20004800000 */
[----:B------:R-:W3:Y:S01]  /*1c290*/  LD.E.64 R8, [R2.64+0x40] ;  /* 0x0000400402087980 */ /* 0x000ee2000c101b00 */
[-C--:B------:R-:W-:Y:S02]  /*1c2a0*/  LEA R18, P1, R13, R248.reuse, 0x2 ;  /* 0x000000f80d127211 */ /* 0x080fe400078210ff */
[C---:B------:R-:W-:Y:S01]  /*1c2b0*/  LEA R16, P0, R7.reuse, R248, 0x2 ;  /* 0x000000f807107211 */ /* 0x040fe200078010ff */
[----:B------:R-:W-:Y:S01]  /*1c2c0*/  IMAD.IADD R6, R7, 0x1, -R13 ;  /* 0x0000000107067824 */ /* 0x000fe200078e0a0d */
[-C--:B------:R-:W-:Y:S02]  /*1c2d0*/  LEA.HI.X.SX32 R19, R13, R249.reuse, 0x2, P1 ;  /* 0x000000f90d137211 */ /* 0x080fe400008f16ff */
[----:B------:R-:W-:Y:S01]  /*1c2e0*/  LEA.HI.X.SX32 R17, R7, R249, 0x2, P0 ;  /* 0x000000f907117211 */ /* 0x000fe200000f16ff */
[----:B------:R-:W-:Y:S02]  /*1c2f0*/  IMAD R11, R11, R6, -0x40 ;  /* 0xffffffc00b0b7424 */ /* 0x000fe400078e0206 */
[----:B------:R-:W4:Y:S03]  /*1c300*/  LD.E R4, [R18.64] ;  /* 0x0000000412047980 */ /* 0x000f26000c101900 */
[----:B------:R-:W-:Y:S01]  /*1c310*/  SHF.R.S32.HI R7, RZ, 0x1f, R11 ;  /* 0x0000001fff077819 */ /* 0x000fe2000001140b */
[----:B------:R-:W4:Y:S01]  /*1c320*/  LD.E R5, [R16.64] ;  /* 0x0000000410057980 */ /* 0x000f22000c101900 */
[-C--:B---3--:R-:W-:Y:S02]  /*1c330*/  IMAD R6, R9, R11.reuse, RZ ;  /* 0x0000000b09067224 */ /* 0x088fe400078e02ff */
[C---:B------:R-:W-:Y:S04]  /*1c340*/  IMAD.WIDE.U32 R10, R8.reuse, R11, RZ ;  /* 0x0000000b080a7225 */ /* 0x040fe800078e00ff */
[----:B------:R-:W-:Y:S04]  /*1c350*/  IMAD R6, R8, R7, R6 ;  /* 0x0000000708067224 */ /* 0x000fe800078e0206 */
[----:B------:R-:W-:Y:S02]  /*1c360*/  IMAD.IADD R11, R11, 0x1, R6 ;  /* 0x000000010b0b7824 */ /* 0x000fe400078e0206 */
[----:B----4-:R-:W-:Y:S04]  /*1c370*/  IMAD.IADD R5, R4, 0x1, -R5 ;  /* 0x0000000104057824 */ /* 0x010fe800078e0a05 */
[----:B--2---:R-:W-:Y:S01]  /*1c380*/  IMAD R7, R15, R5, RZ ;  /* 0x000000050f077224 */ /* 0x004fe200078e02ff */
[----:B------:R-:W-:Y:S01]  /*1c390*/  SHF.R.S32.HI R4, RZ, 0x1f, R5 ;  /* 0x0000001fff047819 */ /* 0x000fe20000011405 */
[----:B------:R-:W-:Y:S04]  /*1c3a0*/  IMAD.WIDE.U32 R10, R5, R14, R10 ;  /* 0x0000000e050a7225 */ /* 0x000fe800078e000a */
[----:B------:R-:W-:Y:S02]  /*1c3b0*/  IMAD R7, R14, R4, R7 ;  /* 0x000000040e077224 */ /* 0x000fe400078e0207 */
[----:B------:R-:W-:Y:S02]  /*1c3c0*/  IMAD.MOV.U32 R9, RZ, RZ, R10 ;  /* 0x000000ffff097224 */ /* 0x000fe400078e000a */
[----:B------:R-:W-:Y:S01]  /*1c3d0*/  IMAD.IADD R4, R11, 0x1, R7 ;  /* 0x000000010b047824 */ /* 0x000fe200078e0207 */
[----:B------:R-:W-:-:S05]  /*1c3e0*/  BRA `(.L_x_1094) ;  /* 0x0000004000007947 */ /* 0x000fca0003800000 */
.L_x_1093:
[----:B------:R-:W-:Y:S02]  /*1c3f0*/  ULDC.64 UR4, c[0x0][0x118] ;  /* 0x0000460000047ab9 */ /* 0x000fe40000000a00 */
[----:B------:R-:W2:Y:S02]  /*1c400*/  LD.E R9, [R2.64+0x40] ;  /* 0x0000400402097980 */ /* 0x000ea4000c101900 */
[----:B--2---:R-:W-:Y:S04]  /*1c410*/  LEA R9, -R9, RZ, 0x6 ;  /* 0x000000ff09097211 */ /* 0x004fe800078e31ff */
[----:B------:R-:W-:Y:S02]  /*1c420*/  SHF.R.S32.HI R4, RZ, 0x1f, R9 ;  /* 0x0000001fff047819 */ /* 0x000fe40000011409 */
.L_x_1094:
[----:B------:R-:W-:Y:S05]  /*1c430*/  BSYNC B0 ;  /* 0x0000000000007941 */ /* 0x000fea0003800000 */
.L_x_1092:
[----:B------:R1:W-:Y:S01]  /*1c440*/  STL.64 [R1], R2 ;  /* 0x0000000201007387 */ /* 0x0003e20000100a00 */
[C---:B------:R-:W-:Y:S01]  /*1c450*/  LOP3.LUT P6, RZ, R247.reuse, 0x1, RZ, 0xc0, !PT ;  /* 0x00000001f7ff7812 */ /* 0x040fe200078cc0ff */
[----:B------:R-:W-:Y:S01]  /*1c460*/  ULDC.64 UR4, c[0x0][0x118] ;  /* 0x0000460000047ab9 */ /* 0x000fe20000000a00 */
[C---:B------:R-:W-:Y:S01]  /*1c470*/  LOP3.LUT P4, RZ, R247.reuse, 0x4, RZ, 0xc0, !PT ;  /* 0x00000004f7ff7812 */ /* 0x040fe2000788c0ff */
[----:B------:R-:W-:Y:S01]  /*1c480*/  BSSY B1, `(.L_x_1095) ;  /* 0x000020f000017945 */ /* 0x000fe20003800000 */
[C---:B------:R-:W-:Y:S02]  /*1c490*/  LOP3.LUT P5, RZ, R247.reuse, 0x2, RZ, 0xc0, !PT ;  /* 0x00000002f7ff7812 */ /* 0x040fe400078ac0ff */
[----:B------:R-:W-:Y:S02]  /*1c4a0*/  LOP3.LUT P3, RZ, R247, 0x8, RZ, 0xc0, !PT ;  /* 0x00000008f7ff7812 */ /* 0x000fe4000786c0ff */
[-C--:B------:R-:W-:Y:S04]  /*1c4b0*/  IADD3 R7, P1, R9, R234.reuse, RZ ;  /* 0x000000ea09077210 */ /* 0x080fe80007f3e0ff */
[C---:B------:R-:W-:Y:S01]  /*1c4c0*/  IADD3 R5, P2, R7.reuse, R234, RZ ;  /* 0x000000ea07057210 */ /* 0x040fe20007f5e0ff */
[--C-:B------:R-:W-:Y:S01]  /*1c4d0*/  IMAD.X R6, R4, 0x1, R235.reuse, P1 ;  /* 0x0000000104067824 */ /* 0x100fe200008e06eb */
[CC--:B------:R-:W-:Y:S04]  /*1c4e0*/  @P6 LEA R16, P1, R7.reuse, R188.reuse, 0x1 ;  /* 0x000000bc07106211 */ /* 0x0c0fe800078208ff */
[CC--:B------:R-:W-:Y:S02]  /*1c4f0*/  @P6 LEA.HI.X R17, R7.reuse, R189.reuse, R6, 0x1, P1 ;  /* 0x000000bd07116211 */ /* 0x0c0fe400008f0c06 */
[-C--:B------:R-:W-:Y:S02]  /*1c500*/  @P3 LEA R8, P1, R7, R188.reuse, 0x1 ;  /* 0x000000bc07083211 */ /* 0x080fe400078208ff */
[CC--:B-1----:R-:W-:Y:S04]  /*1c510*/  LEA R2, P0, R9.reuse, R188.reuse, 0x1 ;  /* 0x000000bc09027211 */ /* 0x0c2fe800078008ff */
[-C--:B------:R-:W-:Y:S01]  /*1c520*/  LEA.HI.X R3, R9, R189.reuse, R4, 0x1, P0 ;  /* 0x000000bd09037211 */ /* 0x080fe200000f0c04 */
[--C-:B------:R-:W-:Y:S01]  /*1c530*/  IMAD.X R4, R6, 0x1, R235.reuse, P2 ;  /* 0x0000000106047824 */ /* 0x100fe200010e06eb */
[CC--:B------:R-:W-:Y:S02]  /*1c540*/  @P4 LEA R10, P2, R7.reuse, R188.reuse, 0x1 ;  /* 0x000000bc070a4211 */ /* 0x0c0fe400078408ff */
[CC--:B------:R-:W-:Y:S01]  /*1c550*/  @P5 LEA R12, P0, R7.reuse, R188.reuse, 0x1 ;  /* 0x000000bc070c5211 */ /* 0x0c0fe200078008ff */
[----:B------:R-:W-:Y:S01]  /*1c560*/  @!PT LDS RZ, [RZ] ;  /* 0x00000000fffff984 */ /* 0x000fe20000000800 */
[----:B------:R-:W-:Y:S01]  /*1c570*/  @!PT LDS RZ, [RZ] ;  /* 0x00000000fffff984 */ /* 0x000fe20000000800 */
[----:B------:R-:W-:Y:S01]  /*1c580*/  @!PT LDS RZ, [RZ] ;  /* 0x00000000fffff984 */ /* 0x000fe20000000800 */
[----:B------:R1:W-:Y:S01]  /*1c590*/  @P6 LDGSTS.E.BYPASS.LTC128B.128 [R245+0x10000], [R2.64] ;  /* 0x1000000002f56fae */ /* 0x0003e2000b901d44 */
[-CC-:B------:R-:W-:Y:S02]  /*1c5a0*/  @P4 LEA.HI.X R11, R7, R189.reuse, R6.reuse, 0x1, P2 ;  /* 0x000000bd070b4211 */ /* 0x180fe400010f0c06 */
[-C--:B------:R-:W-:Y:S01]  /*1c5b0*/  @P5 LEA R22, P2, R5, R188.reuse, 0x1 ;  /* 0x000000bc05165211 */ /* 0x080fe200078408ff */
[----:B------:R-:W-:Y:S01]  /*1c5c0*/  @!P6 STS.128 [R245+0x10000], RZ ;  /* 0x010000fff500e388 */ /* 0x000fe20000000c00 */
[-CC-:B------:R-:W-:Y:S02]  /*1c5d0*/  @P5 LEA.HI.X R13, R7, R189.reuse, R6.reuse, 0x1, P0 ;  /* 0x000000bd070d5211 */ /* 0x180fe400000f0c06 */
[----:B------:R-:W-:Y:S02]  /*1c5e0*/  @P6 LEA R14, P0, R5, R188, 0x1 ;  /* 0x000000bc050e6211 */ /* 0x000fe400078008ff */
[-C--:B------:R-:W-:Y:S02]  /*1c5f0*/  @P3 LEA.HI.X R9, R7, R189.reuse, R6, 0x1, P1 ;  /* 0x000000bd07093211 */ /* 0x080fe400008f0c06 */
[CCC-:B------:R-:W-:Y:S02]  /*1c600*/  @P5 LEA.HI.X R23, R5.reuse, R189.reuse, R4.reuse, 0x1, P2 ;  /* 0x000000bd05175211 */ /* 0x1c0fe400010f0c04 */
[C---:B------:R-:W-:Y:S02]  /*1c610*/  IADD3 R6, P2, R5.reuse, R234, RZ ;  /* 0x000000ea05067210 */ /* 0x040fe40007f5e0ff */
[CC--:B------:R-:W-:Y:S02]  /*1c620*/  @P4 LEA R20, P1, R5.reuse, R188.reuse, 0x1 ;  /* 0x000000bc05144211 */ /* 0x0c0fe400078208ff */
[CCC-:B------:R-:W-:Y:S02]  /*1c630*/  @P6 LEA.HI.X R15, R5.reuse, R189.reuse, R4.reuse, 0x1, P0 ;  /* 0x000000bd050f6211 */ /* 0x1c0fe400000f0c04 */
[CC--:B------:R-:W-:Y:S02]  /*1c640*/  @P3 LEA R18, P0, R5.reuse, R188.reuse, 0x1 ;  /* 0x000000bc05123211 */ /* 0x0c0fe400078008ff */
[CCC-:B------:R-:W-:Y:S02]  /*1c650*/  @P4 LEA.HI.X R21, R5.reuse, R189.reuse, R4.reuse, 0x1, P1 ;  /* 0x000000bd05154211 */ /* 0x1c0fe400008f0c04 */
[-C--:B------:R-:W-:Y:S01]  /*1c660*/  @P3 LEA.HI.X R19, R5, R189.reuse, R4, 0x1, P0 ;  /* 0x000000bd05133211 */ /* 0x080fe200000f0c04 */
[----:B------:R-:W-:Y:S01]  /*1c670*/  IMAD.X R4, R4, 0x1, R235, P2 ;  /* 0x0000000104047824 */ /* 0x000fe200010e06eb */
[CC--:B------:R-:W-:Y:S01]  /*1c680*/  @P6 LEA R24, P0, R6.reuse, R188.reuse, 0x1 ;  /* 0x000000bc06186211 */ /* 0x0c0fe200078008ff */
[--C-:B------:R-:W-:Y:S01]  /*1c690*/  @P5 IMAD.MOV.U32 R5, RZ, RZ, R3.reuse ;  /* 0x000000ffff055224 */ /* 0x100fe200078e0003 */
[CC--:B------:R-:W-:Y:S02]  /*1c6a0*/  @P5 LEA R30, P2, R6.reuse, R188.reuse, 0x1 ;  /* 0x000000bc061e5211 */ /* 0x0c0fe400078408ff */
[CC--:B------:R-:W-:Y:S02]  /*1c6b0*/  @P4 LEA R28, P1, R6.reuse, R188.reuse, 0x1 ;  /* 0x000000bc061c4211 */ /* 0x0c0fe400078208ff */
[CCC-:B------:R-:W-:Y:S02]  /*1c6c0*/  @P6 LEA.HI.X R25, R6.reuse, R189.reuse, R4.reuse, 0x1, P0 ;  /* 0x000000bd06196211 */ /* 0x1c0fe400000f0c04 */
[C---:B------:R-:W-:Y:S02]  /*1c6d0*/  @P3 LEA R188, P0, R6.reuse, R188, 0x1 ;  /* 0x000000bc06bc3211 */ /* 0x040fe400078008ff */
[CCC-:B------:R-:W-:Y:S02]  /*1c6e0*/  @P5 LEA.HI.X R31, R6.reuse, R189.reuse, R4.reuse, 0x1, P2 ;  /* 0x000000bd061f5211 */ /* 0x1c0fe400010f0c04 */
[CCC-:B------:R-:W-:Y:S02]  /*1c6f0*/  @P4 LEA.HI.X R29, R6.reuse, R189.reuse, R4.reuse, 0x1, P1 ;  /* 0x000000bd061d4211 */ /* 0x1c0fe400008f0c04 */
[----:B------:R-:W-:Y:S01]  /*1c700*/  @P3 LEA.HI.X R189, R6, R189, R4, 0x1, P0 ;  /* 0x000000bd06bd3211 */ /* 0x000fe200000f0c04 */
[--C-:B------:R-:W-:Y:S01]  /*1c710*/  @P5 IMAD.MOV.U32 R4, RZ, RZ, R2.reuse ;  /* 0x000000ffff045224 */ /* 0x100fe200078e0002 */
[----:B------:R-:W-:Y:S04]  /*1c720*/  ISETP.GE.AND P0, PT, R250, 0x1, PT ;  /* 0x00000001fa00780c */ /* 0x000fe80003f06270 */
[----:B------:R-:W-:Y:S01]  /*1c730*/  @!PT LDS RZ, [RZ] ;  /* 0x00000000fffff984 */ /* 0x000fe20000000800 */
[----:B------:R-:W-:Y:S01]  /*1c740*/  @!PT LDS RZ, [RZ] ;  /* 0x00000000fffff984 */ /* 0x000fe20000000800 */
[----:B------:R-:W-:Y:S01]  /*1c750*/  @!PT LDS RZ, [RZ] ;  /* 0x00000000fffff984 */ /* 0x000fe20000000800 */
[----:B------:R2:W-:Y:S04]  /*1c760*/  @P5 LDGSTS.E.BYPASS.LTC128B.128 [R245+0x12000], [R4.64+0x80] ;  /* 0x1200008004f55fae */ /* 0x0005e8000b901d44 */
[----:B------:R-:W-:Y:S01]  /*1c770*/  @!P5 STS.128 [R245+0x12000], RZ ;  /* 0x012000fff500d388 */ /* 0x000fe20000000c00 */
[--C-:B--2---:R-:W-:Y:S02]  /*1c780*/  @P4 IMAD.MOV.U32 R4, RZ, RZ, R2.reuse ;  /* 0x000000ffff044224 */ /* 0x104fe400078e0002 */
[--C-:B------:R-:W-:Y:S05]  /*1c790*/  @P4 IMAD.MOV.U32 R5, RZ, RZ, R3.reuse ;  /* 0x000000ffff054224 */ /* 0x100fea00078e0003 */
        /* <DEDUP_REMOVED lines=11> */
[----:B------:R-:W-:Y:S04]  /*1c850*/  @!P3 STS.128 [R245+0x16000], RZ ;  /* 0x016000fff500b388 */ /* 0x000fe80000000c00 */
[----:B------:R-:W-:Y:S01]  /*1c860*/  @!PT LDS RZ, [RZ] ;  /* 0x00000000fffff984 */ /* 0x000fe20000000800 */
[----:B------:R-:W-:Y:S01]  /*1c870*/  @!PT LDS RZ, [RZ] ;  /* 0x00000000fffff984 */ /* 0x000fe20000000800 */
[----:B------:R-:W-:Y:S01]  /*1c880*/  @!PT LDS RZ, [RZ] ;  /* 0x00000000fffff984 */ /* 0x000fe20000000800 */
[----:B------:R3:W-:Y:S04]  /*1c890*/  @P6 LDGSTS.E.BYPASS.LTC128B.128 [R245+0x10800], [R16.64] ;  /* 0x1080000010f56fae */ /* 0x0007e8000b901d44 */
[----:B------:R-:W-:Y:S04]  /*1c8a0*/  @!P6 STS.128 [R245+0x10800], RZ ;  /* 0x010800fff500e388 */ /* 0x000fe80000000c00 */
        /* <DEDUP_REMOVED lines=55> */
[----:B------:R-:W-:Y:S04]  /*1cc20*/  LDSM.16.M88.4 R32, [R229] ;  /* 0x00000000e520783b */ /* 0x000fe80000000200 */
[----:B-1----:R-:W1:Y:S04]  /*1cc30*/  LDSM.16.M88.4 R8, [R228+0x8000] ;  /* 0x00800000e408783b */ /* 0x002e680000000200 */
[----:B---3--:R-:W4:Y:S04]  /*1cc40*/  LDSM.16.M88.4 R16, [R228+0x8800] ;  /* 0x00880000e410783b */ /* 0x008f280000000200 */
[----:B------:R-:W3:Y:S04]  /*1cc50*/  LDSM.16.M88.4 R24, [R228+0x9000] ;  /* 0x00900000e418783b */ /* 0x000ee80000000200 */
[----:B------:R-:W0:Y:S04]  /*1cc60*/  LDGDEPBAR ;  /* 0x00000000000079af */ /* 0x000e280000000000 */
[----:B------:R-:W3:Y:S04]  /*1cc70*/  LDSM.16.M88.4 R168, [R228+0x9800] ;  /* 0x00980000e4a8783b */ /* 0x000ee80000000200 */
[----:B------:R-:W-:Y:S04]  /*1cc80*/  LDSM.16.M88.4 R172, [R227] ;  /* 0x00000000e3ac783b */ /* 0x000fe80000000200 */
[----:B------:R-:W3:Y:S04]  /*1cc90*/  LDSM.16.M88.4 R176, [R226] ;  /* 0x00000000e2b0783b */ /* 0x000ee80000000200 */
[----:B------:R-:W3:Y:S04]  /*1cca0*/  LDSM.16.M88.4 R180, [R222] ;  /* 0x00000000deb4783b */ /* 0x000ee80000000200 */
[----:B------:R-:W3:Y:S04]  /*1ccb0*/  LDSM.16.M88.4 R184, [R221] ;  /* 0x00000000ddb8783b */ /* 0x000ee80000000200 */
[----:B--2---:R-:W2:Y:S01]  /*1ccc0*/  LDSM.16.M88.4 R188, [R220] ;  /* 0x00000000dcbc783b */ /* 0x004ea20000000200 */
[C---:B-1----:R-:W-:Y:S03]  /*1ccd0*/  HMMA.16816.F32.BF16 R4, R32.reuse, R8, RZ ;  /* 0x000000082004723c */ /* 0x042fe600000418ff */
[----:B------:R-:W-:Y:S04]  /*1cce0*/  LDSM.16.M88.4 R192, [R225] ;  /* 0x00000000e1c0783b */ /* 0x000fe80000000200 */
[----:B------:R-:W1:Y:S01]  /*1ccf0*/  LDSM.16.M88.4 R196, [R223+0x8000] ;  /* 0x00800000dfc4783b */ /* 0x000e620000000200 */
[C---:B------:R-:W-:Y:S03]  /*1cd00*/  HMMA.16816.F32.BF16 R8, R32.reuse, R10, RZ ;  /* 0x0000000a2008723c */ /* 0x040fe600000418ff */
[----:B------:R-:W1:Y:S04]  /*1cd10*/  LDSM.16.M88.4 R200, [R223+0x8800] ;  /* 0x00880000dfc8783b */ /* 0x000e680000000200 */
[----:B------:R-:W-:Y:S01]  /*1cd20*/  LDSM.16.M88.4 R204, [R223+0x9800] ;  /* 0x00980000dfcc783b */ /* 0x000fe20000000200 */
[C---:B----4-:R-:W-:Y:S08]  /*1cd30*/  HMMA.16816.F32.BF16 R12, R32.reuse, R16, RZ ;  /* 0x00000010200c723c */ /* 0x050ff000000418ff */
[C---:B------:R-:W-:Y:S08]  /*1cd40*/  HMMA.16816.F32.BF16 R16, R32.reuse, R18, RZ ;  /* 0x000000122010723c */ /* 0x040ff000000418ff */
[C---:B---3--:R-:W-:Y:S08]  /*1cd50*/  HMMA.16816.F32.BF16 R20, R32.reuse, R24, RZ ;  /* 0x000000182014723c */ /* 0x048ff000000418ff */
[C---:B------:R-:W-:Y:S08]  /*1cd60*/  HMMA.16816.F32.BF16 R24, R32.reuse, R26, RZ ;  /* 0x0000001a2018723c */ /* 0x040ff000000418ff */
[C---:B------:R-:W-:Y:S08]  /*1cd70*/  HMMA.16816.F32.BF16 R28, R32.reuse, R168, RZ ;  /* 0x000000a8201c723c */ /* 0x040ff000000418ff */
[----:B------:R-:W-:Y:S01]  /*1cd80*/  HMMA.16816.F32.BF16 R32, R32, R170, RZ ;  /* 0x000000aa2020723c */ /* 0x000fe200000418ff */
[----:B------:R-:W3:Y:S07]  /*1cd90*/  LDSM.16.M88.4 R168, [R223+0x9000] ;  /* 0x00900000dfa8783b */ /* 0x000eee0000000200 */
[C---:B------:R-:W-:Y:S08]  /*1cda0*/  HMMA.16816.F32.BF16 R4, R172.reuse, R176, R4 ;  /* 0x000000b0ac04723c */ /* 0x040ff00000041804 */
[C---:B------:R-:W-:Y:S01]  /*1cdb0*/  HMMA.16816.F32.BF16 R8, R172.reuse, R178, R8 ;  /* 0x000000b2ac08723c */ /* 0x040fe20000041808 */
[----:B------:R-:W-:Y:S07]  /*1cdc0*/  LDSM.16.M88.4 R176, [R224] ;  /* 0x00000000e0b0783b */ /* 0x000fee0000000200 */
[C---:B------:R-:W-:Y:S08]  /*1cdd0*/  HMMA.16816.F32.BF16 R12, R172.reuse, R180, R12 ;  /* 0x000000b4ac0c723c */ /* 0x040ff0000004180c */
[C---:B------:R-:W-:Y:S01]  /*1cde0*/  HMMA.16816.F32.BF16 R16, R172.reuse, R182, R16 ;  /* 0x000000b6ac10723c */ /* 0x040fe20000041810 */
[----:B------:R-:W4:Y:S07]  /*1cdf0*/  LDSM.16.M88.4 R180, [R219] ;  /* 0x00000000dbb4783b */ /* 0x000f2e0000000200 */
[C---:B------:R-:W-:Y:S08]  /*1ce00*/  HMMA.16816.F32.BF16 R20, R172.reuse, R184, R20 ;  /* 0x000000b8ac14723c */ /* 0x040ff00000041814 */
[C---:B------:R-:W-:Y:S01]  /*1ce10*/  HMMA.16816.F32.BF16 R24, R172.reuse, R186, R24 ;  /* 0x000000baac18723c */ /* 0x040fe20000041818 */
[----:B------:R-:W3:Y:S07]  /*1ce20*/  LDSM.16.M88.4 R184, [R219+0x800] ;  /* 0x00080000dbb8783b */ /* 0x000eee0000000200 */
[C---:B--2---:R-:W-:Y:S08]  /*1ce30*/  HMMA.16816.F32.BF16 R28, R172.reuse, R188, R28 ;  /* 0x000000bcac1c723c */ /* 0x044ff0000004181c */
[----:B------:R-:W-:Y:S01]  /*1ce40*/  HMMA.16816.F32.BF16 R32, R172, R190, R32 ;  /* 0x000000beac20723c */ /* 0x000fe20000041820 */
[----:B------:R-:W2:Y:S04]  /*1ce50*/  LDSM.16.M88.4 R172, [R219+0x1000] ;  /* 0x00100000dbac783b */ /* 0x000ea80000000200 */
[----:B------:R-:W2:Y:S03]  /*1ce60*/  LDSM.16.M88.4 R188, [R219+0x1800] ;  /* 0x00180000dbbc783b */ /* 0x000ea60000000200 */
[C---:B-1----:R-:W-:Y:S08]  /*1ce70*/  HMMA.16816.F32.BF16 R4, R192.reuse, R196, R4 ;  /* 0x000000c4c004723c */ /* 0x042ff00000041804 */
[C---:B------:R-:W-:Y:S01]  /*1ce80*/  HMMA.16816.F32.BF16 R8, R192.reuse, R198, R8 ;  /* 0x000000c6c008723c */ /* 0x040fe20000041808 */
[----:B------:R-:W-:Y:S07]  /*1ce90*/  LDSM.16.M88.4 R196, [R228+0xa000] ;  /* 0x00a00000e4c4783b */ /* 0x000fee0000000200 */
[C---:B------:R-:W-:Y:S08]  /*1cea0*/  HMMA.16816.F32.BF16 R12, R192.reuse, R200, R12 ;  /* 0x000000c8c00c723c */ /* 0x040ff0000004180c */
[C---:B------:R-:W-:Y:S01]  /*1ceb0*/  HMMA.16816.F32.BF16 R16, R192.reuse, R202, R16 ;  /* 0x000000cac010723c */ /* 0x040fe20000041810 */
[----:B------:R-:W-:Y:S07]  /*1cec0*/  LDSM.16.M88.4 R200, [R228+0xa800] ;  /* 0x00a80000e4c8783b */ /* 0x000fee0000000200 */
[C---:B---3--:R-:W-:Y:S08]  /*1ced0*/  HMMA.16816.F32.BF16 R20, R192.reuse, R168, R20 ;  /* 0x000000a8c014723c */ /* 0x048ff00000041814 */
[C---:B------:R-:W-:Y:S01]  /*1cee0*/  HMMA.16816.F32.BF16 R24, R192.reuse, R170, R24 ;  /* 0x000000aac018723c */ /* 0x040fe20000041818 */
[----:B------:R-:W1:Y:S07]  /*1cef0*/  LDSM.16.M88.4 R168, [R229+0x2000] ;  /* 0x00200000e5a8783b */ /* 0x000e6e0000000200 */
[C---:B------:R-:W-:Y:S08]  /*1cf00*/  HMMA.16816.F32.BF16 R28, R192.reuse, R204, R28 ;  /* 0x000000ccc01c723c */ /* 0x040ff0000004181c */
[----:B------:R-:W-:Y:S01]  /*1cf10*/  HMMA.16816.F32.BF16 R32, R192, R206, R32 ;  /* 0x000000cec020723c */ /* 0x000fe20000041820 */
[----:B------:R-:W3:Y:S04]  /*1cf20*/  LDSM.16.M88.4 R192, [R228+0xb000] ;  /* 0x00b00000e4c0783b */ /* 0x000ee80000000200 */
[----:B------:R-:W1:Y:S03]  /*1cf30*/  LDSM.16.M88.4 R204, [R228+0xb800] ;  /* 0x00b80000e4cc783b */ /* 0x000e660000000200 */
[C---:B----4-:R-:W-:Y:S08]  /*1cf40*/  HMMA.16816.F32.BF16 R4, R176.reuse, R180, R4 ;  /* 0x000000b4b004723c */ /* 0x050ff00000041804 */
[C---:B------:R-:W-:Y:S01]  /*1cf50*/  HMMA.16816.F32.BF16 R8, R176.reuse, R182, R8 ;  /* 0x000000b6b008723c */ /* 0x040fe20000041808 */
[----:B------:R-:W-:Y:S07]  /*1cf60*/  LDSM.16.M88.4 R180, [R218] ;  /* 0x00000000dab4783b */ /* 0x000fee0000000200 */
[C---:B------:R-:W-:Y:S08]  /*1cf70*/  HMMA.16816.F32.BF16 R12, R176.reuse, R184, R12 ;  /* 0x000000b8b00c723c */ /* 0x040ff0000004180c */
[C---:B------:R-:W-:Y:S01]  /*1cf80*/  HMMA.16816.F32.BF16 R16, R176.reuse, R186, R16 ;  /* 0x000000bab010723c */ /* 0x040fe20000041810 */
[----:B------:R-:W-:Y:S07]  /*1cf90*/  LDSM.16.M88.4 R184, [R217] ;  /* 0x00000000d9b8783b */ /* 0x000fee0000000200 */
[C---:B--2---:R-:W-:Y:S08]  /*1cfa0*/  HMMA.16816.F32.BF16 R20, R176.reuse, R172, R20 ;  /* 0x000000acb014723c */ /* 0x044ff00000041814 */
[C---:B------:R-:W-:Y:S01]  /*1cfb0*/  HMMA.16816.F32.BF16 R24, R176.reuse, R174, R24 ;  /* 0x000000aeb018723c */ /* 0x040fe20000041818 */
[----:B------:R-:W2:Y:S07]  /*1cfc0*/  LDSM.16.M88.4 R172, [R227+0x2000] ;  /* 0x00200000e3ac783b */ /* 0x000eae0000000200 */
[C---:B------:R-:W-:Y:S08]  /*1cfd0*/  HMMA.16816.F32.BF16 R28, R176.reuse, R188, R28 ;  /* 0x000000bcb01c723c */ /* 0x040ff0000004181c */
[----:B------:R-:W-:Y:S01]  /*1cfe0*/  HMMA.16816.F32.BF16 R32, R176, R190, R32 ;  /* 0x000000beb020723c */ /* 0x000fe20000041820 */
[----:B------:R-:W4:Y:S04]  /*1cff0*/  LDSM.16.M88.4 R176, [R216] ;  /* 0x00000000d8b0783b */ /* 0x000f280000000200 */
[----:B------:R-:W2:Y:S03]  /*1d000*/  LDSM.16.M88.4 R188, [R215] ;  /* 0x00000000d7bc783b */ /* 0x000ea60000000200 */
        /* <DEDUP_REMOVED lines=13> */
[C---:B--2---:R-:W-:Y:S08]  /*1d0e0*/  HMMA.16816.F32.BF16 R4, R172.reuse, R180, R4 ;  /* 0x000000b4ac04723c */ /* 0x044ff00000041804 */
[C---:B------:R-:W-:Y:S01]  /*1d0f0*/  HMMA.16816.F32.BF16 R8, R172.reuse, R182, R8 ;  /* 0x000000b6ac08723c */ /* 0x040fe20000041808 */
[----:B------:R-:W-:Y:S07]  /*1d100*/  LDSM.16.M88.4 R180, [R219+0x2000] ;  /* 0x00200000dbb4783b */ /* 0x000fee0000000200 */
[C---:B------:R-:W-:Y:S08]  /*1d110*/  HMMA.16816.F32.BF16 R12, R172.reuse, R184, R12 ;  /* 0x000000b8ac0c723c */ /* 0x040ff0000004180c */
[C---:B------:R-:W-:Y:S01]  /*1d120*/  HMMA.16816.F32.BF16 R16, R172.reuse, R186, R16 ;  /* 0x000000baac10723c */ /* 0x040fe20000041810 */
[----:B------:R-:W-:Y:S07]  /*1d130*/  LDSM.16.M88.4 R184, [R219+0x2800] ;  /* 0x00280000dbb8783b */ /* 0x000fee0000000200 */
[C---:B----4-:R-:W-:Y:S08]  /*1d140*/  HMMA.16816.F32.BF16 R20, R172.reuse, R176, R20 ;  /* 0x000000b0ac14723c */ /* 0x050ff00000041814 */
[C---:B------:R-:W-:Y:S01]  /*1d150*/  HMMA.16816.F32.BF16 R24, R172.reuse, R178, R24 ;  /* 0x000000b2ac18723c */ /* 0x040fe20000041818 */
[----:B------:R-:W2:Y:S07]  /*1d160*/  LDSM.16.M88.4 R176, [R224+0x2000] ;  /* 0x00200000e0b0783b */ /* 0x000eae0000000200 */
[C---:B------:R-:W-:Y:S08]  /*1d170*/  HMMA.16816.F32.BF16 R28, R172.reuse, R188, R28 ;  /* 0x000000bcac1c723c */ /* 0x040ff0000004181c */
[----:B------:R-:W-:Y:S01]  /*1d180*/  HMMA.16816.F32.BF16 R32, R172, R190, R32 ;  /* 0x000000beac20723c */ /* 0x000fe20000041820 */
[----:B------:R-:W4:Y:S04]  /*1d190*/  LDSM.16.M88.4 R172, [R219+0x3000] ;  /* 0x00300000dbac783b */ /* 0x000f280000000200 */
        /* <DEDUP_REMOVED lines=16> */
[----:B------:R-:W-:Y:S07]  /*1d2a0*/  LDSM.16.M88.4 R180, [R214] ;  /* 0x00000000d6b4783b */ /* 0x000fee0000000200 */
[C---:B------:R-:W-:Y:S08]  /*1d2b0*/  HMMA.16816.F32.BF16 R12, R176.reuse, R184, R12 ;  /* 0x000000b8b00c723c */ /* 0x040ff0000004180c */
[C---:B------:R-:W-:Y:S01]  /*1d2c0*/  HMMA.16816.F32.BF16 R16, R176.reuse, R186, R16 ;  /* 0x000000bab010723c */ /* 0x040fe20000041810 */
[----:B------:R-:W-:Y:S07]  /*1d2d0*/  LDSM.16.M88.4 R184, [R213] ;  /* 0x00000000d5b8783b */ /* 0x000fee0000000200 */
[C---:B----4-:R-:W-:Y:S08]  /*1d2e0*/  HMMA.16816.F32.BF16 R20, R176.reuse, R172, R20 ;  /* 0x000000acb014723c */ /* 0x050ff00000041814 */
        /* <DEDUP_REMOVED lines=84> */
[C---:B-1----:R-:W-:Y:S01]  /*1d830*/  HMMA.16816.F32.BF16 R4, R192.reuse, R196, R4 ;  /* 0x000000c4c004723c */ /* 0x042fe20000041804 */
[----:B------:R-:W-:Y:S04]  /*1d840*/  DEPBAR.LE SB0, 0x0 ;  /* 0x000080000000791a */ /* 0x000fe80000000000 */
[----:B------:R-:W-:Y:S03]  /*1d850*/  BAR.SYNC.DEFER_BLOCKING 0x0 ;  /* 0x0000000000007b1d */ /* 0x000fe60000010000 */
[C---:B------:R-:W-:Y:S08]  /*1d860*/  HMMA.16816.F32.BF16 R8, R192.reuse, R198, R8 ;  /* 0x000000c6c008723c */ /* 0x040ff00000041808 */
[C---:B------:R-:W-:Y:S08]  /*1d870*/  HMMA.16816.F32.BF16 R12, R192.reuse, R200, R12 ;  /* 0x000000c8c00c723c */ /* 0x040ff0000004180c */
[C---:B------:R-:W-:Y:S08]  /*1d880*/  HMMA.16816.F32.BF16 R16, R192.reuse, R202, R16 ;  /* 0x000000cac010723c */ /* 0x040ff00000041810 */
[C---:B---3--:R-:W-:Y:S08]  /*1d890*/  HMMA.16816.F32.BF16 R20, R192.reuse, R168, R20 ;  /* 0x000000a8c014723c */ /* 0x048ff00000041814 */
[C---:B------:R-:W-:Y:S08]  /*1d8a0*/  HMMA.16816.F32.BF16 R24, R192.reuse, R170, R24 ;  /* 0x000000aac018723c */ /* 0x040ff00000041818 */
[C---:B------:R-:W-:Y:S08]  /*1d8b0*/  HMMA.16816.F32.BF16 R28, R192.reuse, R204, R28 ;  /* 0x000000ccc01c723c */ /* 0x040ff0000004181c */
[----:B------:R-:W-:Y:S08]  /*1d8c0*/  HMMA.16816.F32.BF16 R32, R192, R206, R32 ;  /* 0x000000cec020723c */ /* 0x000ff00000041820 */
[C---:B--2---:R-:W-:Y:S08]  /*1d8d0*/  HMMA.16816.F32.BF16 R4, R176.reuse, R180, R4 ;  /* 0x000000b4b004723c */ /* 0x044ff00000041804 */
[C---:B------:R-:W-:Y:S08]  /*1d8e0*/  HMMA.16816.F32.BF16 R8, R176.reuse, R182, R8 ;  /* 0x000000b6b008723c */ /* 0x040ff00000041808 */
[C---:B------:R-:W-:Y:S08]  /*1d8f0*/  HMMA.16816.F32.BF16 R12, R176.reuse, R184, R12 ;  /* 0x000000b8b00c723c */ /* 0x040ff0000004180c */
[C---:B------:R-:W-:Y:S08]  /*1d900*/  HMMA.16816.F32.BF16 R16, R176.reuse, R186, R16 ;  /* 0x000000bab010723c */ /* 0x040ff00000041810 */
[C---:B----4-:R-:W-:Y:S08]  /*1d910*/  HMMA.16816.F32.BF16 R20, R176.reuse, R172, R20 ;  /* 0x000000acb014723c */ /* 0x050ff00000041814 */
[C---:B------:R-:W-:Y:S08]  /*1d920*/  HMMA.16816.F32.BF16 R24, R176.reuse, R174, R24 ;  /* 0x000000aeb018723c */ /* 0x040ff00000041818 */
[C---:B------:R-:W-:Y:S07]  /*1d930*/  HMMA.16816.F32.BF16 R28, R176.reuse, R188, R28 ;  /* 0x000000bcb01c723c */ /* 0x040fee000004181c */
[----:B------:R-:W-:Y:S01]  /*1d940*/  IMAD.MOV.U32 R188, RZ, RZ, R2 ;  /* 0x000000ffffbc7224 */ /* 0x000fe200078e0002 */
[----:B------:R-:W-:Y:S04]  /*1d950*/  HMMA.16816.F32.BF16 R32, R176, R190, R32 ;  /* 0x000000beb020723c */ /* 0x000fe80000041820 */
[----:B------:R-:W-:Y:S02]  /*1d960*/  IMAD.MOV.U32 R189, RZ, RZ, R3 ;  /* 0x000000ffffbd7224 */ /* 0x000fe400078e0003 */
[----:B------:R1:W5:Y:S02]  /*1d970*/  LDL.LU.64 R2, [R1] ;  /* 0x0000000001027983 */ /* 0x0003640000300a00 */
[----:B------:R-:W-:-:S11]  /*1d980*/  @!P0 BRA `(.L_x_1096) ;  /* 0x00000be000008947 */ /* 0x000fd60003800000 */
[----:B------:R-:W-:Y:S01]  /*1d990*/  ISETP.NE.U32.AND P0, PT, R248, RZ, PT ;  /* 0x000000fff800720c */ /* 0x000fe20003f05070 */
[----:B------:R-:W-:Y:S03]  /*1d9a0*/  BSSY B0, `(.L_x_1097) ;  /* 0x0000048000007945 */ /* 0x000fe60003800000 */
[----:B------:R-:W-:Y:S11]  /*1d9b0*/  ISETP.NE.AND.EX P0, PT, R249, RZ, PT, P0 ;  /* 0x000000fff900720c */ /* 0x000ff60003f05300 */
[----:B------:R-:W-:Y:S02]  /*1d9c0*/  @!UPT UIADD3 URZ, URZ, URZ, URZ ;  /* 0x0000003f3f3ff290 */ /* 0x000fe4000fffe03f */
[----:B------:R-:W-:-:S05]  /*1d9d0*/  @!P0 BRA `(.L_x_1098) ;  /* 0x0000040000008947 */ /* 0x000fca0003800000 */
[----:B------:R-:W-:Y:S01]  /*1d9e0*/  IMAD.SHL.U32 R166, R250, 0x40, RZ ;  /* 0x00000040faa67824 */ /* 0x000fe200078e00ff */
[----:B------:R-:W-:Y:S02]  /*1d9f0*/  ULDC.64 UR4, c[0x0][0x118] ;  /* 0x0000460000047ab9 */ /* 0x000fe40000000a00 */
[----:B-----5:R-:W2:Y:S02]  /*1da00*/  LD.E R175, [R2.64+0x170] ;  /* 0x0001700402af7980 */ /* 0x020ea4000c101900 */
[----:B------:R-:W-:Y:S02]  /*1da10*/  IADD3 R172, R166, -0x40, RZ ;  /* 0xffffffc0a6ac7810 */ /* 0x000fe40007ffe0ff */
[----:B------:R-:W3:Y:S02]  /*1da20*/  LD.E.64 R178, [R2.64+0x20] ;  /* 0x0000200402b27980 */ /* 0x000ee4000c101b00 */
[----:B------:R-:W-:Y:S02]  /*1da30*/  IABS R168, R172 ;  /* 0x000000ac00a87213 */ /* 0x000fe40000000000 */
[-C--:B--2---:R-:W-:Y:S02]  /*1da40*/  IABS R171, R175.reuse ;  /* 0x000000af00ab7213 */ /* 0x084fe40000000000 */
[-C--:B------:R-:W-:Y:S02]  /*1da50*/  IABS R169, R175.reuse ;  /* 0x000000af00a97213 */ /* 0x080fe40000000000 */
[----:B------:R-:W2:Y:S01]  /*1da60*/  I2F.RP R170, R171 ;  /* 0x000000ab00aa7306 */ /* 0x000ea20000209400 */
[----:B------:R-:W-:Y:S02]  /*1da70*/  LOP3.LUT R172, R172, R175, RZ, 0x3c, !PT ;  /* 0x000000afacac7212 */ /* 0x000fe400078e3cff */
[----:B------:R-:W-:Y:S07]  /*1da80*/  IMAD.MOV R169, RZ, RZ, -R169 ;  /* 0x000000ffffa97224 */ /* 0x000fee00078e0aa9 */
[----:B--2---:R-:W2:Y:S02]  /*1da90*/  MUFU.RCP R164, R170 ;  /* 0x000000aa00a47308 */ /* 0x004ea40000001000 */
[----:B--2---:R-:W-:Y:S08]  /*1daa0*/  IADD3 R176, R164, 0xffffffe, RZ ;  /* 0x0ffffffea4b07810 */ /* 0x004ff00007ffe0ff */
[----:B------:R-:W2:Y:S02]  /*1dab0*/  F2I.FTZ.U32.TRUNC.NTZ R177, R176 ;  /* 0x000000b000b17305 */ /* 0x000ea4000021f000 */
[--C-:B--2---:R-:W-:Y:S02]  /*1dac0*/  IMAD.MOV R164, RZ, RZ, -R177.reuse ;  /* 0x000000ffffa47224 */ /* 0x104fe400078e0ab1 */
[----:B------:R-:W-:Y:S02]  /*1dad0*/  IMAD.MOV.U32 R176, RZ, RZ, RZ ;  /* 0x000000ffffb07224 */ /* 0x000fe400078e00ff */
[----:B------:R-:W-:Y:S01]  /*1dae0*/  IMAD R173, R164, R171, RZ ;  /* 0x000000aba4ad7224 */ /* 0x000fe200078e02ff */
[----:B------:R-:W-:Y:S02]  /*1daf0*/  IABS R164, R166 ;  /* 0x000000a600a47213 */ /* 0x000fe40000000000 */
[----:B------:R-:W-:Y:S01]  /*1db00*/  LOP3.LUT R166, R166, R175, RZ, 0x3c, !PT ;  /* 0x000000afa6a67212 */ /* 0x000fe200078e3cff */
[----:B------:R-:W-:Y:S02]  /*1db10*/  IMAD.HI.U32 R173, R177, R173, R176 ;  /* 0x000000adb1ad7227 */ /* 0x000fe400078e00b0 */
[----:B------:R-:W2:Y:S04]  /*1db20*/  LD.E.64 R176, [R2.64+0x38] ;  /* 0x0000380402b07980 */ /* 0x000ea8000c101b00 */
[C---:B------:R-:W-:Y:S04]  /*1db30*/  IMAD.HI.U32 R170, R173.reuse, R168, RZ ;  /* 0x000000a8adaa7227 */ /* 0x040fe800078e00ff */
[CC--:B------:R-:W-:Y:S02]  /*1db40*/  IMAD R168, R170.reuse, R169.reuse, R168 ;  /* 0x000000a9aaa87224 */ /* 0x0c0fe400078e02a8 */
[----:B------:R-:W-:Y:S03]  /*1db50*/  IMAD.HI.U32 R173, R173, R164, RZ ;  /* 0x000000a4adad7227 */ /* 0x000fe600078e00ff */
[----:B------:R-:W-:Y:S01]  /*1db60*/  ISETP.GT.U32.AND P2, PT, R171, R168, PT ;  /* 0x000000a8ab00720c */ /* 0x000fe20003f44070 */
[----:B------:R-:W-:Y:S05]  /*1db70*/  IMAD R164, R173, R169, R164 ;  /* 0x000000a9ada47224 */ /* 0x000fea00078e02a4 */
[----:B------:R-:W-:Y:S07]  /*1db80*/  ISETP.GT.U32.AND P0, PT, R171, R164, PT ;  /* 0x000000a4ab00720c */ /* 0x000fee0003f04070 */
[----:B------:R-:W-:Y:S01]  /*1db90*/  @!P2 IADD3 R170, R170, 0x1, RZ ;  /* 0x00000001aaaaa810 */ /* 0x000fe20007ffe0ff */
[--C-:B------:R-:W-:Y:S05]  /*1dba0*/  @!P2 IMAD.IADD R168, R168, 0x1, -R171.reuse ;  /* 0x00000001a8a8a824 */ /* 0x100fea00078e0aab */
[-C--:B------:R-:W-:Y:S01]  /*1dbb0*/  ISETP.GE.U32.AND P1, PT, R168, R171.reuse, PT ;  /* 0x000000aba800720c */ /* 0x080fe20003f26070 */
[----:B------:R-:W-:Y:S01]  /*1dbc0*/  @!P0 IMAD.IADD R164, R164, 0x1, -R171 ;  /* 0x00000001a4a48824 */ /* 0x000fe200078e0aab */
[----:B------:R-:W-:Y:S02]  /*1dbd0*/  @!P0 IADD3 R173, R173, 0x1, RZ ;  /* 0x00000001adad8810 */ /* 0x000fe40007ffe0ff */
[----:B------:R-:W-:Y:S02]  /*1dbe0*/  ISETP.GE.AND P0, PT, R172, RZ, PT ;  /* 0x000000ffac00720c */ /* 0x000fe40003f06270 */
[----:B------:R-:W-:Y:S02]  /*1dbf0*/  ISETP.GE.U32.AND P2, PT, R164, R171, PT ;  /* 0x000000aba400720c */ /* 0x000fe40003f46070 */
[----:B------:R-:W-:Y:S05]  /*1dc00*/  LOP3.LUT R164, RZ, R175, RZ, 0x33, !PT ;  /* 0x000000afffa47212 */ /* 0x000fea00078e33ff */
[----:B------:R-:W-:Y:S02]  /*1dc10*/  @P1 IADD3 R170, R170, 0x1, RZ ;  /* 0x00000001aaaa1810 */ /* 0x000fe40007ffe0ff */
[----:B------:R-:W-:Y:S03]  /*1dc20*/  ISETP.GE.AND P1, PT, R166, RZ, PT ;  /* 0x000000ffa600720c */ /* 0x000fe60003f26270 */
[----:B------:R-:W-:Y:S01]  /*1dc30*/  @!P0 IMAD.MOV R170, RZ, RZ, -R170 ;  /* 0x000000ffffaa8224 */ /* 0x000fe200078e0aaa */
[----:B------:R-:W-:Y:S02]  /*1dc40*/  @P2 IADD3 R173, R173, 0x1, RZ ;  /* 0x00000001adad2810 */ /* 0x000fe40007ffe0ff */
[----:B------:R-:W-:Y:S04]  /*1dc50*/  ISETP.NE.AND P2, PT, R175, RZ, PT ;  /* 0x000000ffaf00720c */ /* 0x000fe80003f45270 */
[C---:B------:R-:W-:Y:S03]  /*1dc60*/  SEL R171, R164.reuse, R170, !P2 ;  /* 0x000000aaa4ab7207 */ /* 0x040fe60005000000 */
[----:B------:R-:W-:Y:S01]  /*1dc70*/  @!P1 IMAD.MOV R173, RZ, RZ, -R173 ;  /* 0x000000ffffad9224 */ /* 0x000fe200078e0aad */
[CC--:B------:R-:W-:Y:S04]  /*1dc80*/  LEA R182, P1, R171.reuse, R248.reuse, 0x2 ;  /* 0x000000f8abb67211 */ /* 0x0c0fe800078210ff */
[----:B------:R-:W-:Y:S02]  /*1dc90*/  SEL R173, R164, R173, !P2 ;  /* 0x000000ada4ad7207 */ /* 0x000fe40005000000 */
[-C--:B------:R-:W-:Y:S02]  /*1dca0*/  LEA.HI.X.SX32 R183, R171, R249.reuse, 0x2, P1 ;  /* 0x000000f9abb77211 */ /* 0x080fe400008f16ff */
[C---:B------:R-:W-:Y:S01]  /*1dcb0*/  LEA R180, P0, R173.reuse, R248, 0x2 ;  /* 0x000000f8adb47211 */ /* 0x040fe200078010ff */
[C---:B------:R-:W-:Y:S02]  /*1dcc0*/  IMAD.IADD R166, R173.reuse, 0x1, -R171 ;  /* 0x00000001ada67824 */ /* 0x040fe400078e0aab */
[----:B------:R-:W4:Y:S01]  /*1dcd0*/  LD.E R164, [R182.64] ;  /* 0x00000004b6a47980 */ /* 0x000f22000c101900 */
[----:B------:R-:W-:Y:S01]  /*1dce0*/  LEA.HI.X.SX32 R181, R173, R249, 0x2, P0 ;  /* 0x000000f9adb57211 */ /* 0x000fe200000f16ff */
[----:B------:R-:W-:Y:S04]  /*1dcf0*/  IMAD R175, R175, R166, -0x40 ;  /* 0xffffffc0afaf7424 */ /* 0x000fe800078e02a6 */
[----:B------:R-:W4:Y:S01]  /*1dd00*/  LD.E R169, [R180.64] ;  /* 0x00000004b4a97980 */ /* 0x000f22000c101900 */
[----:B------:R-:W-:Y:S01]  /*1dd10*/  SHF.R.S32.HI R171, RZ, 0x1f, R175 ;  /* 0x0000001fffab7819 */ /* 0x000fe200000114af */
[-C--:B--2---:R-:W-:Y:S02]  /*1dd20*/  IMAD R166, R177, R175.reuse, RZ ;  /* 0x000000afb1a67224 */ /* 0x084fe400078e02ff */
[C---:B------:R-:W-:Y:S04]  /*1dd30*/  IMAD.WIDE.U32 R172, R176.reuse, R175, RZ ;  /* 0x000000afb0ac7225 */ /* 0x040fe800078e00ff */
[----:B------:R-:W-:Y:S04]  /*1dd40*/  IMAD R166, R176, R171, R166 ;  /* 0x000000abb0a67224 */ /* 0x000fe800078e02a6 */
[----:B------:R-:W-:Y:S02]  /*1dd50*/  IMAD.IADD R173, R173, 0x1, R166 ;  /* 0x00000001adad7824 */ /* 0x000fe400078e02a6 */
[----:B----4-:R-:W-:Y:S04]  /*1dd60*/  IMAD.IADD R169, R164, 0x1, -R169 ;  /* 0x00000001a4a97824 */ /* 0x010fe800078e0aa9 */
[----:B---3--:R-:W-:Y:S01]  /*1dd70*/  IMAD R171, R179, R169, RZ ;  /* 0x000000a9b3ab7224 */ /* 0x008fe200078e02ff */
[----:B------:R-:W-:Y:S01]  /*1dd80*/  SHF.R.S32.HI R164, RZ, 0x1f, R169 ;  /* 0x0000001fffa47819 */ /* 0x000fe200000114a9 */
[----:B------:R-:W-:Y:S04]  /*1dd90*/  IMAD.WIDE.U32 R172, R169, R178, R172 ;  /* 0x000000b2a9ac7225 */ /* 0x000fe800078e00ac */
[----:B------:R-:W-:Y:S04]  /*1dda0*/  IMAD R171, R178, R164, R171 ;  /* 0x000000a4b2ab7224 */ /* 0x000fe800078e02ab */
[----:B------:R-:W-:Y:S02]  /*1ddb0*/  IMAD.IADD R164, R173, 0x1, R171 ;  /* 0x00000001ada47824 */ /* 0x000fe400078e02ab */
[----:B------:R-:W-:Y:S01]  /*1ddc0*/  IMAD.MOV.U32 R173, RZ, RZ, R172 ;  /* 0x000000ffffad7224 */ /* 0x000fe200078e00ac */
[----:B------:R-:W-:-:S05]  /*1ddd0*/  BRA `(.L_x_1099) ;  /* 0x0000004000007947 */ /* 0x000fca0003800000 */
.L_x_1098:
[----:B------:R-:W-:Y:S02]  /*1dde0*/  ULDC.64 UR4, c[0x0][0x118] ;  /* 0x0000460000047ab9 */ /* 0x000fe40000000a00 */
[----:B-----5:R-:W2:Y:S02]  /*1ddf0*/  LD.E R173, [R2.64+0x38] ;  /* 0x0000380402ad7980 */ /* 0x020ea4000c101900 */
[----:B--2---:R-:W-:Y:S04]  /*1de00*/  LEA R173, -R173, RZ, 0x6 ;  /* 0x000000ffadad7211 */ /* 0x004fe800078e31ff */
[----:B------:R-:W-:Y:S02]  /*1de10*/  SHF.R.S32.HI R164, RZ, 0x1f, R173 ;  /* 0x0000001fffa47819 */ /* 0x000fe400000114ad */
.L_x_1099:
[----:B------:R-:W-:Y:S05]  /*1de20*/  BSYNC B0 ;  /* 0x0000000000007941 */ /* 0x000fea0003800000 */
.L_x_1097:
[C---:B------:R-:W-:Y:S01]  /*1de30*/  LEA R180, P0, R173.reuse, R238, 0x1 ;  /* 0x000000eeadb47211 */ /* 0x040fe200078008ff */
[----:B------:R-:W-:Y:S01]  /*1de40*/  ULDC.64 UR4, c[0x0][0x118] ;  /* 0x0000460000047ab9 */ /* 0x000fe20000000a00 */
[C---:B------:R-:W-:Y:S02]  /*1de50*/  IADD3 R171, P1, R173.reuse, R236, RZ ;  /* 0x000000ecadab7210 */ /* 0x040fe40007f3e0ff */
[-C--:B------:R-:W-:Y:S02]  /*1de60*/  LEA.HI.X R181, R173, R239.reuse, R164, 0x1, P0 ;  /* 0x000000efadb57211 */ /* 0x080fe400000f0ca4 */
[CC--:B------:R-:W-:Y:S01]  /*1de70*/  @P5 LEA R174, P0, R171.reuse, R238.reuse, 0x1 ;  /* 0x000000eeabae5211 */ /* 0x0c0fe200078008ff */
[--C-:B------:R-:W-:Y:S01]  /*1de80*/  IMAD.X R166, R164, 0x1, R237.reuse, P1 ;  /* 0x00000001a4a67824 */ /* 0x100fe200008e06ed */
[C---:B------:R-:W-:Y:S01]  /*1de90*/  @P6 LEA R178, P1, R171.reuse, R238, 0x1 ;  /* 0x000000eeabb26211 */ /* 0x040fe200078208ff */
[----:B------:R-:W-:Y:S01]  /*1dea0*/  @!PT LDS RZ, [RZ] ;  /* 0x00000000fffff984 */ /* 0x000fe20000000800 */
[----:B------:R-:W-:Y:S01]  /*1deb0*/  @!PT LDS RZ, [RZ] ;  /* 0x00000000fffff984 */ /* 0x000fe20000000800 */
[----:B------:R-:W-:Y:S01]  /*1dec0*/  @!PT LDS RZ, [RZ] ;  /* 0x00000000fffff984 */ /* 0x000fe20000000800 */
[----:B------:R2:W-:Y:S01]  /*1ded0*/  @P6 LDGSTS.E.BYPASS.LTC128B.128 [R245+0x8000], [R180.64] ;  /* 0x08000000b4f56fae */ /* 0x0005e2000b901d44 */
[C---:B------:R-:W-:Y:S02]  /*1dee0*/  IADD3 R169, P2, R171.reuse, R236, RZ ;  /* 0x000000ecaba97210 */ /* 0x040fe40007f5e0ff */
[CCC-:B------:R-:W-:Y:S01]  /*1def0*/  @P6 LEA.HI.X R179, R171.reuse, R239.reuse, R166.reuse, 0x1, P1 ;  /* 0x000000efabb36211 */ /* 0x1c0fe200008f0ca6 */
[----:B------:R2:W-:Y:S01]  /*1df00*/  @!P6 STS.128 [R245+0x8000], RZ ;  /* 0x008000fff500e388 */ /* 0x0005e20000000c00 */
[CCC-:B------:R-:W-:Y:S01]  /*1df10*/  @P5 LEA.HI.X R175, R171.reuse, R239.reuse, R166.reuse, 0x1, P0 ;  /* 0x000000efabaf5211 */ /* 0x1c0fe200000f0ca6 */
[--C-:B------:R-:W-:Y:S01]  /*1df20*/  IMAD.X R164, R166, 0x1, R237.reuse, P2 ;  /* 0x00000001a6a47824 */ /* 0x100fe200010e06ed */
[CC--:B------:R-:W-:Y:S01]  /*1df30*/  @P4 LEA R172, P2, R171.reuse, R238.reuse, 0x1 ;  /* 0x000000eeabac4211 */ /* 0x0c0fe200078408ff */
[----:B------:R-:W-:Y:S01]  /*1df40*/  @!PT LDS RZ, [RZ] ;  /* 0x00000000fffff984 */ /* 0x000fe20000000800 */
[----:B------:R-:W-:Y:S01]  /*1df50*/  @!PT LDS RZ, [RZ] ;  /* 0x00000000fffff984 */ /* 0x000fe20000000800 */
[----:B------:R-:W-:Y:S01]  /*1df60*/  @!PT LDS RZ, [RZ] ;  /* 0x00000000fffff984 */ /* 0x000fe20000000800 */
[----:B------:R2:W-:Y:S01]  /*1df70*/  @P5 LDGSTS.E.BYPASS.LTC128B.128 [R245+0xa000], [R180.64+0x80] ;  /* 0x0a000080b4f55fae */ /* 0x0005e2000b901d44 */
[CC--:B------:R-:W-:Y:S02]  /*1df80*/  @P3 LEA R170, P1, R171.reuse, R238.reuse, 0x1 ;  /* 0x000000eeabaa3211 */ /* 0x0c0fe400078208ff */
[CCC-:B------:R-:W-:Y:S01]  /*1df90*/  @P4 LEA.HI.X R173, R171.reuse, R239.reuse, R166.reuse, 0x1, P2 ;  /* 0x000000efabad4211 */ /* 0x1c0fe200010f0ca6 */
[----:B------:R2:W-:Y:S01]  /*1dfa0*/  @!P5 STS.128 [R245+0xa000], RZ ;  /* 0x00a000fff500d388 */ /* 0x0005e20000000c00 */
[-C--:B------:R-:W-:Y:S02]  /*1dfb0*/  @P3 LEA.HI.X R171, R171, R239.reuse, R166, 0x1, P1 ;  /* 0x000000efabab3211 */ /* 0x080fe400008f0ca6 */
        /* <DEDUP_REMOVED lines=8> */
[CCC-:B------:R-:W-:Y:S02]  /*1e040*/  @P5 LEA.HI.X R185, R169.reuse, R239.reuse, R164.reuse, 0x1, P2 ;  /* 0x000000efa9b95211 */ /* 0x1c0fe400010f0ca4 */
[CC--:B------:R-:W-:Y:S01]  /*1e050*/  @P4 LEA R182, P1, R169.reuse, R238.reuse, 0x1 ;  /* 0x000000eea9b64211 */ /* 0x0c0fe200078208ff */
[----:B------:R-:W-:Y:S01]  /*1e060*/  @!PT LDS RZ, [RZ] ;  /* 0x00000000fffff984 */ /* 0x000fe20000000800 */
[----:B------:R-:W-:Y:S01]  /*1e070*/  @!PT LDS RZ, [RZ] ;  /* 0x00000000fffff984 */ /* 0x000fe20000000800 */
[----:B------:R-:W-:Y:S01]  /*1e080*/  @!PT LDS RZ, [RZ] ;  /* 0x00000000fffff984 */ /* 0x000fe20000000800 */
[----:B------:R2:W-:Y:S01]  /*1e090*/  @P3 LDGSTS.E.BYPASS.LTC128B.128 [R245+0xe000], [R180.64+0x180] ;  /* 0x0e000180b4f53fae */ /* 0x0005e2000b901d44 */
[C---:B------:R-:W-:Y:S02]  /*1e0a0*/  @P3 LEA R168, P0, R169.reuse, R238, 0x1 ;  /* 0x000000eea9a83211 */ /* 0x040fe400078008ff */
[CCC-:B------:R-:W-:Y:S01]  /*1e0b0*/  @P4 LEA.HI.X R183, R169.reuse, R239.reuse, R164.reuse, 0x1, P1 ;  /* 0x000000efa9b74211 */ /* 0x1c0fe200008f0ca4 */
[----:B------:R2:W-:Y:S01]  /*1e0c0*/  @!P3 STS.128 [R245+0xe000], RZ ;  /* 0x00e000fff500b388 */ /* 0x0005e20000000c00 */
[C---:B------:R-:W-:Y:S02]  /*1e0d0*/  IADD3 R166, P2, R169.reuse, R236, RZ ;  /* 0x000000eca9a67210 */ /* 0x040fe40007f5e0ff */
[-C--:B------:R-:W-:Y:S01]  /*1e0e0*/  @P3 LEA.HI.X R169, R169, R239.reuse, R164, 0x1, P0 ;  /* 0x000000efa9a93211 */ /* 0x080fe200000f0ca4 */
[----:B------:R-:W-:Y:S01]  /*1e0f0*/  @!PT LDS RZ, [RZ] ;  /* 0x00000000fffff984 */ /* 0x000fe20000000800 */
[----:B------:R-:W-:Y:S01]  /*1e100*/  @!PT LDS RZ, [RZ] ;  /* 0x00000000fffff984 */ /* 0x000fe20000000800 */
[----:B------:R-:W-:Y:S01]  /*1e110*/  @!PT LDS RZ, [RZ] ;  /* 0x00000000fffff984 */ /* 0x000fe20000000800 */
[----:B------:R2:W-:Y:S01]  /*1e120*/  @P6 LDGSTS.E.BYPASS.LTC128B.128 [R245+0x8800], [R178.64] ;  /* 0x08800000b2f56fae */ /* 0x0005e2000b901d44 */
[-C--:B------:R-:W-:Y:S01]  /*1e130*/  @P6 LEA R192, P0, R166, R238.reuse, 0x1 ;  /* 0x000000eea6c06211 */ /* 0x080fe200078008ff */
[----:B------:R-:W-:Y:S01]  /*1e140*/  IMAD.X R164, R164, 0x1, R237, P2 ;  /* 0x00000001a4a47824 */ /* 0x000fe200010e06ed */
[CC--:B------:R-:W-:Y:S01]  /*1e150*/  @P5 LEA R190, P2, R166.reuse, R238.reuse, 0x1 ;  /* 0x000000eea6be5211 */ /* 0x0c0fe200078408ff */
[----:B------:R2:W-:Y:S01]  /*1e160*/  @!P6 STS.128 [R245+0x8800], RZ ;  /* 0x008800fff500e388 */ /* 0x0005e20000000c00 */
[CC--:B------:R-:W-:Y:S02]  /*1e170*/  @P4 LEA R186, P1, R166.reuse, R238.reuse, 0x1 ;  /* 0x000000eea6ba4211 */ /* 0x0c0fe400078208ff */
[CCC-:B------:R-:W-:Y:S01]  /*1e180*/  @P6 LEA.HI.X R193, R166.reuse, R239.reuse, R164.reuse, 0x1, P0 ;  /* 0x000000efa6c16211 */ /* 0x1c0fe200000f0ca4 */
[----:B------:R-:W-:Y:S01]  /*1e190*/  @!PT LDS RZ, [RZ] ;  /* 0x00000000fffff984 */ /* 0x000fe20000000800 */
[----:B------:R-:W-:Y:S01]  /*1e1a0*/  @!PT LDS RZ, [RZ] ;  /* 0x00000000fffff984 */ /* 0x000fe20000000800 */
[----:B------:R-:W-:Y:S01]  /*1e1b0*/  @!PT LDS RZ, [RZ] ;  /* 0x00000000fffff984 */ /* 0x000fe20000000800 */
[----:B------:R2:W-:Y:S01]  /*1e1c0*/  @P5 LDGSTS.E.BYPASS.LTC128B.128 [R245+0xa800], [R174.64+0x80] ;  /* 0x0a800080aef55fae */ /* 0x0005e2000b901d44 */
[CCC-:B------:R-:W-:Y:S02]  /*1e1d0*/  @P5 LEA.HI.X R191, R166.reuse, R239.reuse, R164.reuse, 0x1, P2 ;  /* 0x000000efa6bf5211 */ /* 0x1c0fe400010f0ca4 */
[CC--:B------:R-:W-:Y:S01]  /*1e1e0*/  @P4 LEA.HI.X R187, R166.reuse, R239.reuse, R164, 0x1, P1 ;  /* 0x000000efa6bb4211 */ /* 0x0c0fe200008f0ca4 */
[----:B------:R2:W-:Y:S01]  /*1e1f0*/  @!P5 STS.128 [R245+0xa800], RZ ;  /* 0x00a800fff500d388 */ /* 0x0005e20000000c00 */
[C---:B------:R-:W-:Y:S01]  /*1e200*/  @P3 LEA R194, P0, R166.reuse, R238, 0x1 ;  /* 0x000000eea6c23211 */ /* 0x040fe200078008ff */
[----:B------:R-:W-:Y:S02]  /*1e210*/  IMAD.MOV.U32 R238, RZ, RZ, R180 ;  /* 0x000000ffffee7224 */ /* 0x000fe400078e00b4 */
[----:B------:R-:W-:Y:S01]  /*1e220*/  @!PT LDS RZ, [RZ] ;  /* 0x00000000fffff984 */ /* 0x000fe20000000800 */
[----:B------:R-:W-:Y:S01]  /*1e230*/  @!PT LDS RZ, [RZ] ;  /* 0x00000000fffff984 */ /* 0x000fe20000000800 */
[----:B------:R-:W-:Y:S01]  /*1e240*/  @!PT LDS RZ, [RZ] ;  /* 0x00000000fffff984 */ /* 0x000fe20000000800 */
[----:B------:R2:W-:Y:S01]  /*1e250*/  @P4 LDGSTS.E.BYPASS.LTC128B.128 [R245+0xc800], [R172.64+0x100] ;  /* 0x0c800100acf54fae */ /* 0x0005e2000b901d44 */
[----:B------:R-:W-:Y:S01]  /*1e260*/  @P3 LEA.HI.X R195, R166, R239, R164, 0x1, P0 ;  /* 0x000000efa6c33211 */ /* 0x000fe200000f0ca4 */
[----:B------:R-:W-:Y:S02]  /*1e270*/  IMAD.MOV.U32 R239, RZ, RZ, R181 ;  /* 0x000000ffffef7224 */ /* 0x000fe400078e00b5 */
        /* <DEDUP_REMOVED lines=47> */
.L_x_1096:
[----:B------:R-:W-:Y:S05]  /*1e570*/  BSYNC B1 ;  /* 0x0000000000017941 */ /* 0x000fea0003800000 */
.L_x_1095:
[----:B------:R-:W-:Y:S01]  /*1e580*/  ULDC.64 UR4, c[0x0][0x118] ;  /* 0x0000460000047ab9 */ /* 0x000fe20000000a00 */
[----:B------:R-:W-:Y:S01]  /*1e590*/  FMNMX.FTZ R164, R4, R165, !PT ;  /* 0x000000a504a47209 */ /* 0x000fe20007810000 */
[----:B-----5:R3:W4:Y:S01]  /*1e5a0*/  LD.E R166, [R2.64+0xdc] ;  /* 0x0000dc0402a67980 */ /* 0x020722000c101900 */
[----:B--2---:R-:W-:Y:S02]  /*1e5b0*/  FMNMX.FTZ R168, R6, R0, !PT ;  /* 0x0000000006a87209 */ /* 0x004fe40007810000 */
        /* <DEDUP_REMOVED lines=8> */
[----:B------:R-:W-:Y:S04]  /*1e640*/  FMNMX.FTZ R164, R12, R169, !PT ;  /* 0x000000a90ca47209 */ /* 0x000fe80007810000 */
[----:B------:R-:W-:Y:S01]  /*1e650*/  FMNMX.FTZ R169, R13, R164, !PT ;  /* 0x000000a40da97209 */ /* 0x000fe20007810000 */
[----:B------:R-:W-:Y:S01]  /*1e660*/  LDSM.16.MT88.4 R180, [R231+0x12800] ;  /* 0x01280000e7b4783b */ /* 0x000fe20000004200 */
[----:B------:R-:W-:Y:S02]  /*1e670*/  FMNMX.FTZ R164, R14, R171, !PT ;  /* 0x000000ab0ea47209 */ /* 0x000fe40007810000 */
[----:B---3--:R-:W-:Y:S02]  /*1e680*/  FMNMX.FTZ R2, R16, R169, !PT ;  /* 0x000000a910027209 */ /* 0x008fe40007810000 */
[----:B------:R-:W-:Y:S03]  /*1e690*/  FMNMX.FTZ R169, R15, R164, !PT ;  /* 0x000000a40fa97209 */ /* 0x000fe60007810000 */
        /* <DEDUP_REMOVED lines=19> */
[----:B------:R-:W2:Y:S01]  /*1e7d0*/  SHFL.BFLY PT, R164, R171, 0x2, 0x1f ;  /* 0x0c401f00aba47f89 */ /* 0x000ea200000e0000 */
[----:B------:R-:W-:Y:S07]  /*1e7e0*/  FMNMX.FTZ R170, R35, R2, !PT ;  /* 0x0000000223aa7209 */ /* 0x000fee0007810000 */
[----:B------:R-:W3:Y:S01]  /*1e7f0*/  SHFL.BFLY PT, R3, R170, 0x2, 0x1f ;  /* 0x0c401f00aa037f89 */ /* 0x000ee200000e0000 */
[----:B--2---:R-:W-:Y:S07]  /*1e800*/  FMNMX.FTZ R169, R171, R164, !PT ;  /* 0x000000a4aba97209 */ /* 0x004fee0007810000 */
[----:B------:R-:W2:Y:S01]  /*1e810*/  SHFL.BFLY PT, R164, R169, 0x1, 0x1f ;  /* 0x0c201f00a9a47f89 */ /* 0x000ea200000e0000 */
[----:B---3--:R-:W-:Y:S07]  /*1e820*/  FMNMX.FTZ R168, R170, R3, !PT ;  /* 0x00000003aaa87209 */ /* 0x008fee0007810000 */
[----:B------:R-:W3:Y:S01]  /*1e830*/  SHFL.BFLY PT, R3, R168, 0x1, 0x1f ;  /* 0x0c201f00a8037f89 */ /* 0x000ee200000e0000 */
[----:B--2---:R-:W-:Y:S04]  /*1e840*/  FMNMX.FTZ R164, R169, R164, !PT ;  /* 0x000000a4a9a47209 */ /* 0x004fe80007810000 */
[C---:B------:R-:W-:Y:S01]  /*1e850*/  FSETP.NEU.FTZ.AND P0, PT, R164.reuse, -INF , PT ;  /* 0xff800000a400780b */ /* 0x040fe20003f1d000 */
[----:B------:R-:W-:Y:S01]  /*1e860*/  FADD.FTZ R165, -R164, R165 ;  /* 0x000000a5a4a57221 */ /* 0x000fe20000010100 */
[----:B---3--:R-:W-:Y:S02]  /*1e870*/  FMNMX.FTZ R3, R168, R3, !PT ;  /* 0x00000003a8037209 */ /* 0x008fe40007810000 */
[----:B------:R-:W2:Y:S01]  /*1e880*/  LDSM.16.MT88.4 R168, [R233+0x10000] ;  /* 0x01000000e9a8783b */ /* 0x000ea20000004200 */
[C---:B----4-:R-:W-:Y:S02]  /*1e890*/  FMUL.FTZ R201, R166.reuse, R164 ;  /* 0x000000a4a6c97220 */ /* 0x050fe40000410000 */
[C---:B------:R-:W-:Y:S02]  /*1e8a0*/  FMUL.FTZ R199, R166.reuse, R3 ;  /* 0x00000003a6c77220 */ /* 0x040fe40000410000 */
[C---:B------:R-:W-:Y:S01]  /*1e8b0*/  FMUL.FTZ R2, R166.reuse, R165 ;  /* 0x000000a5a6027220 */ /* 0x040fe20000410000 */
[----:B------:R-:W-:Y:S01]  /*1e8c0*/  FSEL R201, R201, RZ, P0 ;  /* 0x000000ffc9c97208 */ /* 0x000fe20000000000 */
[C---:B------:R-:W-:Y:S01]  /*1e8d0*/  FADD.FTZ R165, -R3.reuse, R0 ;  /* 0x0000000003a57221 */ /* 0x040fe20000010100 */
[----:B------:R-:W-:Y:S03]  /*1e8e0*/  FSETP.NEU.FTZ.AND P0, PT, R3, -INF , PT ;  /* 0xff8000000300780b */ /* 0x000fe60003f1d000 */
[----:B------:R-:W-:Y:S01]  /*1e8f0*/  FMUL.FTZ R0, R166, R165 ;  /* 0x000000a5a6007220 */ /* 0x000fe20000410000 */
[----:B------:R-:W-:Y:S01]  /*1e900*/  FSEL R199, R199, RZ, P0 ;  /* 0x000000ffc7c77208 */ /* 0x000fe20000000000 */
[-CC-:B------:R-:W-:Y:S01]  /*1e910*/  FFMA.FTZ R193, R4, R166.reuse, -R201.reuse ;  /* 0x000000a604c17223 */ /* 0x180fe200000108c9 */
[----:B------:R-:W3:Y:S01]  /*1e920*/  MUFU.EX2 R2, R2 ;  /* 0x0000000200027308 */ /* 0x000ee20000000800 */
[-C--:B------:R-:W-:Y:S01]  /*1e930*/  FFMA.FTZ R165, R5, R166.reuse, -R201 ;  /* 0x000000a605a57223 */ /* 0x080fe200000108c9 */
[----:B------:R-:W-:Y:S01]  /*1e940*/  ISETP.GT.AND P0, PT, R250, RZ, PT ;  /* 0x000000fffa00720c */ /* 0x000fe20003f04270 */
[-CC-:B------:R-:W-:Y:S02]  /*1e950*/  FFMA.FTZ R190, R6, R166.reuse, -R199.reuse ;  /* 0x000000a606be7223 */ /* 0x180fe400000108c7 */
[-C--:B------:R-:W-:Y:S02]  /*1e960*/  FFMA.FTZ R191, R7, R166.reuse, -R199 ;  /* 0x000000a607bf7223 */ /* 0x080fe400000108c7 */
[-CC-:B------:R-:W-:Y:S02]  /*1e970*/  FFMA.FTZ R192, R8, R166.reuse, -R201.reuse ;  /* 0x000000a608c07223 */ /* 0x180fe400000108c9 */
[-C--:B------:R-:W-:Y:S01]  /*1e980*/  FFMA.FTZ R195, R9, R166.reuse, -R201 ;  /* 0x000000a609c37223 */ /* 0x080fe200000108c9 */
[----:B------:R-:W4:Y:S01]  /*1e990*/  MUFU.EX2 R0, R0 ;  /* 0x0000000000007308 */ /* 0x000f220000000800 */
[-CC-:B------:R-:W-:Y:S02]  /*1e9a0*/  FFMA.FTZ R194, R10, R166.reuse, -R199.reuse ;  /* 0x000000a60ac27223 */ /* 0x180fe400000108c7 */
[-C--:B------:R-:W-:Y:S02]  /*1e9b0*/  FFMA.FTZ R197, R11, R166.reuse, -R199 ;  /* 0x000000a60bc57223 */ /* 0x080fe400000108c7 */
[-CC-:B------:R-:W-:Y:S02]  /*1e9c0*/  FFMA.FTZ R206, R32, R166.reuse, -R201.reuse ;  /* 0x000000a620ce7223 */ /* 0x180fe400000108c9 */
[-CC-:B------:R-:W-:Y:S02]  /*1e9d0*/  FFMA.FTZ R196, R12, R166.reuse, -R201.reuse ;  /* 0x000000a60cc47223 */ /* 0x180fe400000108c9 */
[-C--:B------:R-:W-:Y:S01]  /*1e9e0*/  FFMA.FTZ R203, R13, R166.reuse, -R201 ;  /* 0x000000a60dcb7223 */ /* 0x080fe200000108c9 */
[----:B------:R-:W-:Y:S01]  /*1e9f0*/  MUFU.EX2 R193, R193 ;  /* 0x000000c100c17308 */ /* 0x000fe20000000800 */
[-CC-:B------:R-:W-:Y:S02]  /*1ea00*/  FFMA.FTZ R198, R14, R166.reuse, -R199.reuse ;  /* 0x000000a60ec67223 */ /* 0x180fe400000108c7 */
[----:B------:R-:W-:Y:S02]  /*1ea10*/  FFMA.FTZ R205, R15, R166, -R199 ;  /* 0x000000a60fcd7223 */ /* 0x000fe400000108c7 */
[C---:B---3--:R-:W-:Y:S02]  /*1ea20*/  FMUL.FTZ R4, R2.reuse, R160 ;  /* 0x000000a002047220 */ /* 0x048fe40000410000 */
[C---:B------:R-:W-:Y:S02]  /*1ea30*/  FMUL.FTZ R5, R2.reuse, R161 ;  /* 0x000000a102057220 */ /* 0x040fe40000410000 */
[C---:B------:R-:W-:Y:S01]  /*1ea40*/  FMUL.FTZ R8, R2.reuse, R156 ;  /* 0x0000009c02087220 */ /* 0x040fe20000410000 */
[----:B------:R-:W3:Y:S01]  /*1ea50*/  MUFU.EX2 R165, R165 ;  /* 0x000000a500a57308 */ /* 0x000ee20000000800 */
[C---:B------:R-:W-:Y:S02]  /*1ea60*/  FMUL.FTZ R9, R2.reuse, R157 ;  /* 0x0000009d02097220 */ /* 0x040fe40000410000 */
[----:B------:R-:W-:Y:S02]  /*1ea70*/  FMUL.FTZ R36, R2, R36 ;  /* 0x0000002402247220 */ /* 0x000fe40000410000 */
[C---:B----4-:R-:W-:Y:S02]  /*1ea80*/  FMUL.FTZ R6, R0.reuse, R162 ;  /* 0x000000a200067220 */ /* 0x050fe40000410000 */
[C---:B------:R-:W-:Y:S02]  /*1ea90*/  FMUL.FTZ R7, R0.reuse, R163 ;  /* 0x000000a300077220 */ /* 0x040fe40000410000 */
[C---:B------:R-:W-:Y:S01]  /*1eaa0*/  FMUL.FTZ R10, R0.reuse, R158 ;  /* 0x0000009e000a7220 */ /* 0x040fe20000410000 */
[----:B------:R-:W-:Y:S01]  /*1eab0*/  MUFU.EX2 R190, R190 ;  /* 0x000000be00be7308 */ /* 0x000fe20000000800 */
[----:B------:R-:W-:Y:S02]  /*1eac0*/  FMUL.FTZ R11, R0, R159 ;  /* 0x0000009f000b7220 */ /* 0x000fe40000410000 */
[----:B------:R-:W4:Y:S01]  /*1ead0*/  LDSM.16.MT88.4 R156, [R230+0x10000] ;  /* 0x01000000e69c783b */ /* 0x000f220000004200 */
[----:B------:R-:W-:Y:S02]  /*1eae0*/  FMUL.FTZ R37, R2, R37 ;  /* 0x0000002502257220 */ /* 0x000fe40000410000 */
[C---:B------:R-:W-:Y:S02]  /*1eaf0*/  FMUL.FTZ R38, R0.reuse, R38 ;  /* 0x0000002600267220 */ /* 0x040fe40000410000 */
[----:B------:R-:W-:Y:S02]  /*1eb00*/  FMUL.FTZ R39, R0, R39 ;  /* 0x0000002700277220 */ /* 0x000fe40000410000 */
[----:B------:R-:W1:Y:S01]  /*1eb10*/  MUFU.EX2 R191, R191 ;  /* 0x000000bf00bf7308 */ /* 0x000e620000000800 */
        /* <DEDUP_REMOVED lines=10> */
[----:B------:R-:W-:Y:S01]  /*1ebc0*/  LDSM.16.MT88.4 R152, [R230+0x16000] ;  /* 0x01600000e698783b */ /* 0x000fe20000004200 */
[C---:B------:R-:W-:Y:S02]  /*1ebd0*/  FMUL.FTZ R44, R2.reuse, R44 ;  /* 0x0000002c022c7220 */ /* 0x040fe40000410000 */
[----:B------:R-:W3:Y:S01]  /*1ebe0*/  MUFU.EX2 R195, R195 ;  /* 0x000000c300c37308 */ /* 0x000ee20000000800 */
[----:B------:R-:W-:Y:S02]  /*1ebf0*/  FMUL.FTZ R45, R2, R45 ;  /* 0x0000002d022d7220 */ /* 0x000fe40000410000 */
[C---:B------:R-:W-:Y:S01]  /*1ec00*/  FMUL.FTZ R46, R0.reuse, R46 ;  /* 0x0000002e002e7220 */ /* 0x040fe20000410000 */
[----:B-1----:R-:W-:Y:S01]  /*1ec10*/  F2FP.BF16.PACK_AB R161, R191, R190 ;  /* 0x000000bebfa1723e */ /* 0x002fe200000010ff */
        /* <DEDUP_REMOVED lines=8> */
[C---:B------:R-:W-:Y:S01]  /*1eca0*/  FMUL.FTZ R54, R0.reuse, R54 ;  /* 0x0000003600367220 */ /* 0x040fe20000410000 */
[----:B------:R-:W1:Y:S01]  /*1ecb0*/  MUFU.EX2 R197, R197 ;  /* 0x000000c500c57308 */ /* 0x000e620000000800 */
[----:B------:R-:W-:Y:S02]  /*1ecc0*/  FMUL.FTZ R55, R0, R55 ;  /* 0x0000003700377220 */ /* 0x000fe40000410000 */
[C---:B------:R-:W-:Y:S01]  /*1ecd0*/  FMUL.FTZ R56, R2.reuse, R56 ;  /* 0x0000003802387220 */ /* 0x040fe20000410000 */
[----:B---3--:R-:W-:Y:S01]  /*1ece0*/  F2FP.BF16.PACK_AB R162, R195, R192 ;  /* 0x000000c0c3a2723e */ /* 0x008fe200000010ff */
        /* <DEDUP_REMOVED lines=17> */
[C---:B--2---:R-:W-:Y:S05]  /*1ee00*/  HMMA.16816.F32.BF16 R4, R160.reuse, R168, R4 ;  /* 0x000000a8a004723c */ /* 0x044fea0000041804 */
[C---:B------:R-:W-:Y:S02]  /*1ee10*/  FMUL.FTZ R70, R0.reuse, R70 ;  /* 0x0000004600467220 */ /* 0x040fe40000410000 */
[----:B------:R-:W-:Y:S01]  /*1ee20*/  FMUL.FTZ R71, R0, R71 ;  /* 0x0000004700477220 */ /* 0x000fe20000410000 */
[C---:B------:R-:W-:Y:S01]  /*1ee30*/  HMMA.16816.F32.BF16 R8, R160.reuse, R170, R8 ;  /* 0x000000aaa008723c */ /* 0x040fe20000041808 */
[----:B------:R-:W1:Y:S01]  /*1ee40*/  LDSM.16.MT88.4 R168, [R233+0x12000] ;  /* 0x01200000e9a8783b */ /* 0x000e620000004200 */
[----:B------:R-:W2:Y:S02]  /*1ee50*/  MUFU.EX2 R205, R205 ;  /* 0x000000cd00cd7308 */ /* 0x000ea40000000800 */
[C---:B------:R-:W-:Y:S02]  /*1ee60*/  FMUL.FTZ R72, R2.reuse, R72 ;  /* 0x0000004802487220 */ /* 0x040fe40000410000 */
[----:B------:R-:W-:Y:S02]  /*1ee70*/  FMUL.FTZ R73, R2, R73 ;  /* 0x0000004902497220 */ /* 0x000fe40000410000 */
[C---:B------:R-:W-:Y:S04]  /*1ee80*/  HMMA.16816.F32.BF16 R36, R160.reuse, R172, R36 ;  /* 0x000000aca024723c */ /* 0x040fe80000041824 */
[C---:B------:R-:W-:Y:S01]  /*1ee90*/  FMUL.FTZ R74, R0.reuse, R74 ;  /* 0x0000004a004a7220 */ /* 0x040fe20000410000 */
[----:B------:R-:W-:Y:S01]  /*1eea0*/  MUFU.EX2 R206, R206 ;  /* 0x000000ce00ce7308 */ /* 0x000fe20000000800 */
[----:B------:R-:W-:Y:S02]  /*1eeb0*/  FMUL.FTZ R75, R0, R75 ;  /* 0x0000004b004b7220 */ /* 0x000fe40000410000 */
[C---:B------:R-:W-:Y:S01]  /*1eec0*/  HMMA.16816.F32.BF16 R40, R160.reuse, R174, R40 ;  /* 0x000000aea028723c */ /* 0x040fe20000041828 */
[----:B------:R-:W2:Y:S03]  /*1eed0*/  LDSM.16.MT88.4 R172, [R232+0x12000] ;  /* 0x01200000e8ac783b */ /* 0x000ea60000004200 */
[C---:B------:R-:W-:Y:S02]  /*1eee0*/  FMUL.FTZ R76, R2.reuse, R76 ;  /* 0x0000004c024c7220 */ /* 0x040fe40000410000 */
[----:B------:R-:W-:Y:S02]  /*1eef0*/  FMUL.FTZ R77, R2, R77 ;  /* 0x0000004d024d7220 */ /* 0x000fe40000410000 */
[C---:B------:R-:W-:Y:S04]  /*1ef00*/  HMMA.16816.F32.BF16 R44, R160.reuse, R176, R44 ;  /* 0x000000b0a02c723c */ /* 0x040fe8000004182c */
[C---:B------:R-:W-:Y:S02]  /*1ef10*/  FMUL.FTZ R78, R0.reuse, R78 ;  /* 0x0000004e004e7220 */ /* 0x040fe40000410000 */
[----:B------:R-:W-:Y:S02]  /*1ef20*/  FMUL.FTZ R79, R0, R79 ;  /* 0x0000004f004f7220 */ /* 0x000fe40000410000 */
        /* <DEDUP_REMOVED lines=11> */
[C---:B-1----:R-:W-:Y:S04]  /*1efe0*/  HMMA.16816.F32.BF16 R60, R160.reuse, R168, R60 ;  /* 0x000000a8a03c723c */ /* 0x042fe8000004183c */
[C---:B------:R-:W-:Y:S02]  /*1eff0*/  FMUL.FTZ R86, R0.reuse, R86 ;  /* 0x0000005600567220 */ /* 0x040fe40000410000 */
[----:B------:R-:W-:Y:S02]  /*1f000*/  FMUL.FTZ R87, R0, R87 ;  /* 0x0000005700577220 */ /* 0x000fe40000410000 */
[C---:B------:R-:W-:Y:S01]  /*1f010*/  HMMA.16816.F32.BF16 R64, R160.reuse, R170, R64 ;  /* 0x000000aaa040723c */ /* 0x040fe20000041840 */
[----:B------:R-:W1:Y:S03]  /*1f020*/  LDSM.16.MT88.4 R168, [R230+0x12000] ;  /* 0x01200000e6a8783b */ /* 0x000e660000004200 */
[C---:B------:R-:W-:Y:S02]  /*1f030*/  FMUL.FTZ R88, R2.reuse, R88 ;  /* 0x0000005802587220 */ /* 0x040fe40000410000 */
[----:B------:R-:W-:Y:S02]  /*1f040*/  FMUL.FTZ R89, R2, R89 ;  /* 0x0000005902597220 */ /* 0x000fe40000410000 */
[C---:B--2---:R-:W-:Y:S04]  /*1f050*/  HMMA.16816.F32.BF16 R68, R160.reuse, R172, R68 ;  /* 0x000000aca044723c */ /* 0x044fe80000041844 */
[C---:B------:R-:W-:Y:S02]  /*1f060*/  FMUL.FTZ R90, R0.reuse, R90 ;  /* 0x0000005a005a7220 */ /* 0x040fe40000410000 */
[----:B------:R-:W-:Y:S02]  /*1f070*/  FMUL.FTZ R91, R0, R91 ;  /* 0x0000005b005b7220 */ /* 0x000fe40000410000 */
[C---:B------:R-:W-:Y:S01]  /*1f080*/  HMMA.16816.F32.BF16 R72, R160.reuse, R174, R72 ;  /* 0x000000aea048723c */ /* 0x040fe20000041848 */
[----:B------:R-:W2:Y:S03]  /*1f090*/  LDSM.16.MT88.4 R172, [R233+0x14000] ;  /* 0x01400000e9ac783b */ /* 0x000ea60000004200 */
[C---:B------:R-:W-:Y:S02]  /*1f0a0*/  FMUL.FTZ R92, R2.reuse, R92 ;  /* 0x0000005c025c7220 */ /* 0x040fe40000410000 */
[----:B------:R-:W-:Y:S02]  /*1f0b0*/  FMUL.FTZ R93, R2, R93 ;  /* 0x0000005d025d7220 */ /* 0x000fe40000410000 */
[C---:B------:R-:W-:Y:S01]  /*1f0c0*/  FMUL.FTZ R94, R0.reuse, R94 ;  /* 0x0000005e005e7220 */ /* 0x040fe20000410000 */
[C---:B----4-:R-:W-:Y:S03]  /*1f0d0*/  HMMA.16816.F32.BF16 R76, R160.reuse, R156, R76 ;  /* 0x0000009ca04c723c */ /* 0x050fe6000004184c */
[----:B------:R-:W-:Y:S02]  /*1f0e0*/  FMUL.FTZ R95, R0, R95 ;  /* 0x0000005f005f7220 */ /* 0x000fe40000410000 */
[C---:B------:R-:W-:Y:S02]  /*1f0f0*/  FMUL.FTZ R96, R2.reuse, R96 ;  /* 0x0000006002607220 */ /* 0x040fe40000410000 */
[----:B------:R-:W-:Y:S01]  /*1f100*/  FMUL.FTZ R97, R2, R97 ;  /* 0x0000006102617220 */ /* 0x000fe20000410000 */
        /* <DEDUP_REMOVED lines=30> */
[C---:B------:R-:W-:Y:S04]  /*1f2f0*/  FMUL.FTZ R116, R2.reuse, R116 ;  /* 0x0000007402747220 */ /* 0x040fe80000410000 */
[----:B------:R-:W-:Y:S01]  /*1f300*/  FMUL.FTZ R117, R2, R117 ;  /* 0x0000007502757220 */ /* 0x000fe20000410000 */
[C---:B------:R-:W-:Y:S01]  /*1f310*/  HMMA.16816.F32.BF16 R112, R160.reuse, R170, R112 ;  /* 0x000000aaa070723c */ /* 0x040fe20000041870 */
[----:B------:R-:W1:Y:S02]  /*1f320*/  LDSM.16.MT88.4 R168, [R232+0x16000] ;  /* 0x01600000e8a8783b */ /* 0x000e640000004200 */
[C---:B------:R-:W-:Y:S02]  /*1f330*/  FMUL.FTZ R118, R0.reuse, R118 ;  /* 0x0000007600767220 */ /* 0x040fe40000410000 */
[----:B------:R-:W-:Y:S02]  /*1f340*/  FMUL.FTZ R119, R0, R119 ;  /* 0x0000007700777220 */ /* 0x000fe40000410000 */
[C---:B------:R-:W-:Y:S02]  /*1f350*/  FMUL.FTZ R120, R2.reuse, R120 ;  /* 0x0000007802787220 */ /* 0x040fe40000410000 */
[----:B------:R-:W-:Y:S03]  /*1f360*/  FMUL.FTZ R121, R2, R121 ;  /* 0x0000007902797220 */ /* 0x000fe60000410000 */
[C---:B--2---:R-:W-:Y:S03]  /*1f370*/  HMMA.16816.F32.BF16 R116, R160.reuse, R172, R116 ;  /* 0x000000aca074723c */ /* 0x044fe60000041874 */
[C---:B------:R-:W-:Y:S02]  /*1f380*/  FMUL.FTZ R122, R0.reuse, R122 ;  /* 0x0000007a007a7220 */ /* 0x040fe40000410000 */
[----:B------:R-:W-:Y:S02]  /*1f390*/  FMUL.FTZ R123, R0, R123 ;  /* 0x0000007b007b7220 */ /* 0x000fe40000410000 */
[C---:B------:R-:W-:Y:S02]  /*1f3a0*/  FMUL.FTZ R124, R2.reuse, R124 ;  /* 0x0000007c027c7220 */ /* 0x040fe40000410000 */
[----:B------:R-:W-:Y:S03]  /*1f3b0*/  FMUL.FTZ R125, R2, R125 ;  /* 0x0000007d027d7220 */ /* 0x000fe60000410000 */
[C---:B------:R-:W-:Y:S01]  /*1f3c0*/  HMMA.16816.F32.BF16 R120, R160.reuse, R174, R120 ;  /* 0x000000aea078723c */ /* 0x040fe20000041878 */
[----:B------:R-:W2:Y:S02]  /*1f3d0*/  LDSM.16.MT88.4 R172, [R231+0x16000] ;  /* 0x01600000e7ac783b */ /* 0x000ea40000004200 */
[C---:B------:R-:W-:Y:S02]  /*1f3e0*/  FMUL.FTZ R126, R0.reuse, R126 ;  /* 0x0000007e007e7220 */ /* 0x040fe40000410000 */
[----:B------:R-:W-:Y:S02]  /*1f3f0*/  FMUL.FTZ R127, R0, R127 ;  /* 0x0000007f007f7220 */ /* 0x000fe40000410000 */
[C---:B------:R-:W-:Y:S02]  /*1f400*/  FMUL.FTZ R128, R2.reuse, R128 ;  /* 0x0000008002807220 */ /* 0x040fe40000410000 */
[----:B------:R-:W-:Y:S03]  /*1f410*/  FMUL.FTZ R129, R2, R129 ;  /* 0x0000008102817220 */ /* 0x000fe60000410000 */
[C---:B----4-:R-:W-:Y:S03]  /*1f420*/  HMMA.16816.F32.BF16 R124, R160.reuse, R156, R124 ;  /* 0x0000009ca07c723c */ /* 0x050fe6000004187c */
[C---:B------:R-:W-:Y:S02]  /*1f430*/  FMUL.FTZ R130, R0.reuse, R130 ;  /* 0x0000008200827220 */ /* 0x040fe40000410000 */
        /* <DEDUP_REMOVED lines=11> */
[----:B------:R-:W-:Y:S02]  /*1f4f0*/  FMUL.FTZ R139, R0, R139 ;  /* 0x0000008b008b7220 */ /* 0x000fe40000410000 */
[-CC-:B------:R-:W-:Y:S01]  /*1f500*/  FFMA.FTZ R200, R16, R166.reuse, -R201.reuse ;  /* 0x000000a610c87223 */ /* 0x180fe200000108c9 */
[C---:B------:R-:W-:Y:S01]  /*1f510*/  HMMA.16816.F32.BF16 R12, R160.reuse, R170, R12 ;  /* 0x000000aaa00c723c */ /* 0x040fe2000004180c */
[----:B------:R-:W1:Y:S03]  /*1f520*/  LDSM.16.MT88.4 R168, [R232+0x10800] ;  /* 0x01080000e8a8783b */ /* 0x000e660000004200 */
[-C--:B------:R-:W-:Y:S01]  /*1f530*/  FFMA.FTZ R207, R17, R166.reuse, -R201 ;  /* 0x000000a611cf7223 */ /* 0x080fe200000108c9 */
[----:B------:R-:W-:Y:S01]  /*1f540*/  MUFU.EX2 R200, R200 ;  /* 0x000000c800c87308 */ /* 0x000fe20000000800 */
[-CC-:B------:R-:W-:Y:S02]  /*1f550*/  FFMA.FTZ R202, R18, R166.reuse, -R199.reuse ;  /* 0x000000a612ca7223 */ /* 0x180fe400000108c7 */
[C---:B--2---:R-:W-:Y:S04]  /*1f560*/  HMMA.16816.F32.BF16 R136, R160.reuse, R172, R136 ;  /* 0x000000aca088723c */ /* 0x044fe80000041888 */
[----:B------:R-:W-:Y:S02]  /*1f570*/  FFMA.FTZ R204, R19, R166, -R199 ;  /* 0x000000a613cc7223 */ /* 0x000fe400000108c7 */
[C---:B------:R-:W-:Y:S01]  /*1f580*/  FMUL.FTZ R140, R2.reuse, R140 ;  /* 0x0000008c028c7220 */ /* 0x040fe20000410000 */
[----:B------:R-:W2:Y:S01]  /*1f590*/  MUFU.EX2 R207, R207 ;  /* 0x000000cf00cf7308 */ /* 0x000ea20000000800 */
[----:B------:R-:W-:Y:S04]  /*1f5a0*/  FMUL.FTZ R141, R2, R141 ;  /* 0x0000008d028d7220 */ /* 0x000fe80000410000 */
[C---:B------:R-:W-:Y:S02]  /*1f5b0*/  FMUL.FTZ R142, R0.reuse, R142 ;  /* 0x0000008e008e7220 */ /* 0x040fe40000410000 */
[----:B------:R-:W-:Y:S02]  /*1f5c0*/  FMUL.FTZ R143, R0, R143 ;  /* 0x0000008f008f7220 */ /* 0x000fe40000410000 */
[C---:B------:R-:W-:Y:S01]  /*1f5d0*/  FMUL.FTZ R16, R2.reuse, R148 ;  /* 0x0000009402107220 */ /* 0x040fe20000410000 */
[----:B------:R-:W-:Y:S01]  /*1f5e0*/  MUFU.EX2 R202, R202 ;  /* 0x000000ca00ca7308 */ /* 0x000fe20000000800 */
[----:B---3--:R-:W-:Y:S01]  /*1f5f0*/  F2FP.BF16.PACK_AB R148, R203, R196 ;  /* 0x000000c4cb94723e */ /* 0x008fe200000010ff */
[----:B------:R-:W-:Y:S01]  /*1f600*/  FMUL.FTZ R17, R2, R149 ;  /* 0x0000009502117220 */ /* 0x000fe20000410000 */
[----:B------:R-:W-:Y:S01]  /*1f610*/  F2FP.BF16.PACK_AB R149, R205, R198 ;  /* 0x000000c6cd95723e */ /* 0x000fe200000010ff */
[C---:B------:R-:W-:Y:S01]  /*1f620*/  HMMA.16816.F32.BF16 R140, R160.reuse, R174, R140 ;  /* 0x000000aea08c723c */ /* 0x040fe2000004188c */
[----:B------:R-:W3:Y:S02]  /*1f630*/  LDSM.16.MT88.4 R172, [R231+0x10800] ;  /* 0x01080000e7ac783b */ /* 0x000ee40000004200 */
[C---:B------:R-:W-:Y:S02]  /*1f640*/  FMUL.FTZ R18, R0.reuse, R150 ;  /* 0x0000009600127220 */ /* 0x040fe40000410000 */
[----:B------:R-:W-:Y:S01]  /*1f650*/  FMUL.FTZ R19, R0, R151 ;  /* 0x0000009700137220 */ /* 0x000fe20000410000 */
[----:B------:R-:W1:Y:S01]  /*1f660*/  MUFU.EX2 R204, R204 ;  /* 0x000000cc00cc7308 */ /* 0x000e620000000800 */
[C---:B------:R-:W-:Y:S02]  /*1f670*/  FMUL.FTZ R144, R2.reuse, R144 ;  /* 0x0000009002907220 */ /* 0x040fe40000410000 */
[----:B------:R-:W-:Y:S03]  /*1f680*/  FMUL.FTZ R145, R2, R145 ;  /* 0x0000009102917220 */ /* 0x000fe60000410000 */
[C---:B------:R-:W-:Y:S03]  /*1f690*/  HMMA.16816.F32.BF16 R16, R160.reuse, R152, R16 ;  /* 0x00000098a010723c */ /* 0x040fe60000041810 */
[C---:B------:R-:W-:Y:S01]  /*1f6a0*/  FMUL.FTZ R146, R0.reuse, R146 ;  /* 0x0000009200927220 */ /* 0x040fe20000410000 */
[----:B--2---:R-:W-:Y:S01]  /*1f6b0*/  F2FP.BF16.PACK_AB R150, R207, R200 ;  /* 0x000000c8cf96723e */ /* 0x004fe200000010ff */
[----:B------:R-:W-:Y:S02]  /*1f6c0*/  FMUL.FTZ R147, R0, R147 ;  /* 0x0000009300937220 */ /* 0x000fe40000410000 */
[----:B------:R-:W-:Y:S02]  /*1f6d0*/  FFMA.FTZ R193, R2, R252, R193 ;  /* 0x000000fc02c17223 */ /* 0x000fe400000100c1 */
[----:B------:R-:W-:Y:S03]  /*1f6e0*/  FFMA.FTZ R190, R0, R251, R190 ;  /* 0x000000fb00be7223 */ /* 0x000fe600000100be */
[----:B------:R-:W-:Y:S01]  /*1f6f0*/  HMMA.16816.F32.BF16 R144, R160, R154, R144 ;  /* 0x0000009aa090723c */ /* 0x000fe20000041890 */
[----:B------:R-:W2:Y:S02]  /*1f700*/  LDSM.16.MT88.4 R152, [R230+0x10800] ;  /* 0x01080000e698783b */ /* 0x000ea40000004200 */
[----:B------:R-:W-:Y:S01]  /*1f710*/  IADD3 R0, R250, -0x1, RZ ;  /* 0xfffffffffa007810 */ /* 0x000fe20007ffe0ff */
[----:B------:R-:W-:Y:S01]  /*1f720*/  FADD.FTZ R193, R165, R193 ;  /* 0x000000c1a5c17221 */ /* 0x000fe20000010000 */
[----:B------:R-:W-:Y:S01]  /*1f730*/  MOV R165, R164 ;  /* 0x000000a400a57202 */ /* 0x000fe20000000f00 */
[----:B------:R-:W-:Y:S01]  /*1f740*/  FADD.FTZ R191, R191, R190 ;  /* 0x000000bebfbf7221 */ /* 0x000fe20000010000 */
[----:B-1----:R-:W-:Y:S01]  /*1f750*/  F2FP.BF16.PACK_AB R151, R204, R202 ;  /* 0x000000cacc97723e */ /* 0x002fe200000010ff */
[----:B------:R-:W-:Y:S01]  /*1f760*/  FADD.FTZ R192, R192, R193 ;  /* 0x000000c1c0c07221 */ /* 0x000fe20000010000 */
[----:B------:R-:W1:Y:S03]  /*1f770*/  LDSM.16.MT88.4 R160, [R233+0x12800] ;  /* 0x01280000e9a0783b */ /* 0x000e660000004200 */
[----:B------:R-:W-:Y:S01]  /*1f780*/  MOV R250, R0 ;  /* 0x0000000000fa7202 */ /* 0x000fe20000000f00 */
[----:B------:R-:W-:Y:S01]  /*1f790*/  FADD.FTZ R194, R194, R191 ;  /* 0x000000bfc2c27221 */ /* 0x000fe20000010000 */
[C---:B----4-:R-:W-:Y:S05]  /*1f7a0*/  HMMA.16816.F32.BF16 R4, R148.reuse, R156, R4 ;  /* 0x0000009c9404723c */ /* 0x050fea0000041804 */
[----:B------:R-:W-:Y:S01]  /*1f7b0*/  FADD.FTZ R195, R195, R192 ;  /* 0x000000c0c3c37221 */ /* 0x000fe20000010000 */
[----:B------:R-:W-:Y:S01]  /*1f7c0*/  MOV R0, R3 ;  /* 0x0000000300007202 */ /* 0x000fe20000000f00 */
[----:B------:R-:W-:Y:S01]  /*1f7d0*/  FADD.FTZ R197, R197, R194 ;  /* 0x000000c2c5c57221 */ /* 0x000fe20000010000 */
[C---:B------:R-:W-:Y:S01]  /*1f7e0*/  HMMA.16816.F32.BF16 R8, R148.reuse, R158, R8 ;  /* 0x0000009e9408723c */ /* 0x040fe20000041808 */
[----:B------:R-:W4:Y:S03]  /*1f7f0*/  LDSM.16.MT88.4 R156, [R230+0x12800] ;  /* 0x01280000e69c783b */ /* 0x000f260000004200 */
[----:B------:R-:W-:Y:S02]  /*1f800*/  FADD.FTZ R196, R196, R195 ;  /* 0x000000c3c4c47221 */ /* 0x000fe40000010000 */
[----:B------:R-:W-:Y:S02]  /*1f810*/  FADD.FTZ R198, R198, R197 ;  /* 0x000000c5c6c67221 */ /* 0x000fe40000010000 */
[C---:B------:R-:W-:Y:S04]  /*1f820*/  HMMA.16816.F32.BF16 R36, R148.reuse, R168, R36 ;  /* 0x000000a89424723c */ /* 0x040fe80000041824 */
[----:B------:R-:W-:Y:S02]  /*1f830*/  FADD.FTZ R203, R203, R196 ;  /* 0x000000c4cbcb7221 */ /* 0x000fe40000010000 */
[----:B------:R-:W-:Y:S02]  /*1f840*/  FADD.FTZ R205, R205, R198 ;  /* 0x000000c6cdcd7221 */ /* 0x000fe40000010000 */
[C---:B------:R-:W-:Y:S01]  /*1f850*/  HMMA.16816.F32.BF16 R40, R148.reuse, R170, R40 ;  /* 0x000000aa9428723c */ /* 0x040fe20000041828 */
[----:B------:R-:W4:Y:S03]  /*1f860*/  LDSM.16.MT88.4 R168, [R233+0x14800] ;  /* 0x01480000e9a8783b */ /* 0x000f260000004200 */
[----:B------:R-:W-:Y:S04]  /*1f870*/  FADD.FTZ R200, R200, R203 ;  /* 0x000000cbc8c87221 */ /* 0x000fe80000010000 */
[C---:B---3--:R-:W-:Y:S04]  /*1f880*/  HMMA.16816.F32.BF16 R44, R148.reuse, R172, R44 ;  /* 0x000000ac942c723c */ /* 0x048fe8000004182c */
[----:B------:R-:W-:Y:S04]  /*1f890*/  FADD.FTZ R207, R207, R200 ;  /* 0x000000c8cfcf7221 */ /* 0x000fe80000010000 */
[C---:B------:R-:W-:Y:S01]  /*1f8a0*/  HMMA.16816.F32.BF16 R48, R148.reuse, R174, R48 ;  /* 0x000000ae9430723c */ /* 0x040fe20000041830 */
[----:B------:R-:W-:Y:S07]  /*1f8b0*/  LDSM.16.MT88.4 R172, [R233+0x13000] ;  /* 0x01300000e9ac783b */ /* 0x000fee0000004200 */
        /* <DEDUP_REMOVED lines=9> */
[C---:B------:R-:W-:Y:S07]  /*1f950*/  HMMA.16816.F32.BF16 R76, R148.reuse, R180, R76 ;  /* 0x000000b4944c723c */ /* 0x040fee000004184c */
[-CC-:B------:R-:W-:Y:S01]  /*1f960*/  FFMA.FTZ R180, R20, R166.reuse, -R201.reuse ;  /* 0x000000a614b47223 */ /* 0x180fe200000108c9 */
[C---:B------:R-:W-:Y:S04]  /*1f970*/  HMMA.16816.F32.BF16 R80, R148.reuse, R182, R80 ;  /* 0x000000b69450723c */ /* 0x040fe80000041850 */
[-C--:B------:R-:W-:Y:S01]  /*1f980*/  FFMA.FTZ R181, R21, R166.reuse, -R201 ;  /* 0x000000a615b57223 */ /* 0x080fe200000108c9 */
[----:B------:R-:W-:Y:S02]  /*1f990*/  MUFU.EX2 R180, R180 ;  /* 0x000000b400b47308 */ /* 0x000fe40000000800 */
[-CC-:B------:R-:W-:Y:S01]  /*1f9a0*/  FFMA.FTZ R182, R22, R166.reuse, -R199.reuse ;  /* 0x000000a616b67223 */ /* 0x180fe200000108c7 */
[C---:B----4-:R-:W-:Y:S04]  /*1f9b0*/  HMMA.16816.F32.BF16 R84, R148.reuse, R156, R84 ;  /* 0x0000009c9454723c */ /* 0x050fe80000041854 */
[-C--:B------:R-:W-:Y:S02]  /*1f9c0*/  FFMA.FTZ R183, R23, R166.reuse, -R199 ;  /* 0x000000a617b77223 */ /* 0x080fe400000108c7 */
[----:B------:R-:W-:Y:S01]  /*1f9d0*/  LDSM.16.MT88.4 R20, [R231+0x16800] ;  /* 0x01680000e714783b */ /* 0x000fe20000004200 */
[----:B------:R-:W3:Y:S01]  /*1f9e0*/  MUFU.EX2 R181, R181 ;  /* 0x000000b500b57308 */ /* 0x000ee20000000800 */
[C---:B------:R-:W-:Y:S06]  /*1f9f0*/  HMMA.16816.F32.BF16 R88, R148.reuse, R158, R88 ;  /* 0x0000009e9458723c */ /* 0x040fec0000041858 */
[----:B------:R-:W4:Y:S02]  /*1fa00*/  LDSM.16.MT88.4 R156, [R233+0x16800] ;  /* 0x01680000e99c783b */ /* 0x000f240000004200 */
[C---:B------:R-:W-:Y:S01]  /*1fa10*/  HMMA.16816.F32.BF16 R92, R148.reuse, R168, R92 ;  /* 0x000000a8945c723c */ /* 0x040fe2000004185c */
[----:B------:R-:W-:Y:S07]  /*1fa20*/  MUFU.EX2 R182, R182 ;  /* 0x000000b600b67308 */ /* 0x000fee0000000800 */
[C---:B------:R-:W-:Y:S01]  /*1fa30*/  HMMA.16816.F32.BF16 R96, R148.reuse, R170, R96 ;  /* 0x000000aa9460723c */ /* 0x040fe20000041860 */
[----:B------:R-:W3:Y:S02]  /*1fa40*/  LDSM.16.MT88.4 R168, [R232+0x16800] ;  /* 0x01680000e8a8783b */ /* 0x000ee40000004200 */
[----:B------:R-:W1:Y:S05]  /*1fa50*/  MUFU.EX2 R183, R183 ;  /* 0x000000b700b77308 */ /* 0x000e6a0000000800 */
[C---:B------:R-:W-:Y:S07]  /*1fa60*/  HMMA.16816.F32.BF16 R100, R148.reuse, R184, R100 ;  /* 0x000000b89464723c */ /* 0x040fee0000041864 */
[-CC-:B------:R-:W-:Y:S01]  /*1fa70*/  FFMA.FTZ R184, R24, R166.reuse, -R201.reuse ;  /* 0x000000a618b87223 */ /* 0x180fe200000108c9 */
[C---:B------:R-:W-:Y:S04]  /*1fa80*/  HMMA.16816.F32.BF16 R104, R148.reuse, R186, R104 ;  /* 0x000000ba9468723c */ /* 0x040fe80000041868 */
[-C--:B------:R-:W-:Y:S01]  /*1fa90*/  FFMA.FTZ R185, R25, R166.reuse, -R201 ;  /* 0x000000a619b97223 */ /* 0x080fe200000108c9 */
[----:B------:R-:W-:Y:S02]  /*1faa0*/  MUFU.EX2 R184, R184 ;  /* 0x000000b800b87308 */ /* 0x000fe40000000800 */
[-CC-:B------:R-:W-:Y:S01]  /*1fab0*/  FFMA.FTZ R186, R26, R166.reuse, -R199.reuse ;  /* 0x000000a61aba7223 */ /* 0x180fe200000108c7 */
[C---:B--2---:R-:W-:Y:S04]  /*1fac0*/  HMMA.16816.F32.BF16 R108, R148.reuse, R152, R108 ;  /* 0x00000098946c723c */ /* 0x044fe8000004186c */
[----:B------:R-:W-:Y:S02]  /*1fad0*/  FFMA.FTZ R187, R27, R166, -R199 ;  /* 0x000000a61bbb7223 */ /* 0x000fe400000108c7 */
[----:B------:R-:W-:Y:S01]  /*1fae0*/  LDSM.16.MT88.4 R24, [R232+0x11000] ;  /* 0x01100000e818783b */ /* 0x000fe20000004200 */
[----:B------:R-:W2:Y:S01]  /*1faf0*/  MUFU.EX2 R185, R185 ;  /* 0x000000b900b97308 */ /* 0x000ea20000000800 */
[C---:B------:R-:W-:Y:S06]  /*1fb00*/  HMMA.16816.F32.BF16 R112, R148.reuse, R154, R112 ;  /* 0x0000009a9470723c */ /* 0x040fec0000041870 */
[----:B------:R-:W2:Y:S02]  /*1fb10*/  LDSM.16.MT88.4 R152, [R230+0x16800] ;  /* 0x01680000e698783b */ /* 0x000ea40000004200 */
[C---:B-1----:R-:W-:Y:S01]  /*1fb20*/  HMMA.16816.F32.BF16 R116, R148.reuse, R160, R116 ;  /* 0x000000a09474723c */ /* 0x042fe20000041874 */
[----:B------:R-:W-:Y:S07]  /*1fb30*/  MUFU.EX2 R186, R186 ;  /* 0x000000ba00ba7308 */ /* 0x000fee0000000800 */
[C---:B------:R-:W-:Y:S01]  /*1fb40*/  HMMA.16816.F32.BF16 R120, R148.reuse, R162, R120 ;  /* 0x000000a29478723c */ /* 0x040fe20000041878 */
[----:B------:R-:W-:Y:S02]  /*1fb50*/  LDSM.16.MT88.4 R160, [R231+0x11000] ;  /* 0x01100000e7a0783b */ /* 0x000fe40000004200 */
[----:B------:R-:W1:Y:S05]  /*1fb60*/  MUFU.EX2 R187, R187 ;  /* 0x000000bb00bb7308 */ /* 0x000e6a0000000800 */
[C---:B----4-:R-:W-:Y:S08]  /*1fb70*/  HMMA.16816.F32.BF16 R124, R148.reuse, R156, R124 ;  /* 0x0000009c947c723c */ /* 0x050ff0000004187c */
[C---:B------:R-:W-:Y:S01]  /*1fb80*/  HMMA.16816.F32.BF16 R128, R148.reuse, R158, R128 ;  /* 0x0000009e9480723c */ /* 0x040fe20000041880 */
[----:B------:R-:W4:Y:S07]  /*1fb90*/  LDSM.16.MT88.4 R156, [R233+0x11000] ;  /* 0x01100000e99c783b */ /* 0x000f2e0000004200 */
[C---:B---3--:R-:W-:Y:S08]  /*1fba0*/  HMMA.16816.F32.BF16 R132, R148.reuse, R168, R132 ;  /* 0x000000a89484723c */ /* 0x048ff00000041884 */
[C---:B------:R-:W-:Y:S01]  /*1fbb0*/  HMMA.16816.F32.BF16 R12, R148.reuse, R170, R12 ;  /* 0x000000aa940c723c */ /* 0x040fe2000004180c */
[----:B------:R-:W3:Y:S07]  /*1fbc0*/  LDSM.16.MT88.4 R168, [R230+0x11000] ;  /* 0x01100000e6a8783b */ /* 0x000eee0000004200 */
[C---:B------:R-:W-:Y:S07]  /*1fbd0*/  HMMA.16816.F32.BF16 R136, R148.reuse, R20, R136 ;  /* 0x000000149488723c */ /* 0x040fee0000041888 */
[----:B------:R-:W-:Y:S01]  /*1fbe0*/  F2FP.BF16.PACK_AB R20, R181, R180 ;  /* 0x000000b4b514723e */ /* 0x000fe200000010ff */
[C---:B------:R-:W-:Y:S04]  /*1fbf0*/  HMMA.16816.F32.BF16 R140, R148.reuse, R22, R140 ;  /* 0x00000016948c723c */ /* 0x040fe8000004188c */
[----:B------:R-:W-:Y:S01]  /*1fc00*/  F2FP.BF16.PACK_AB R21, R183, R182 ;  /* 0x000000b6b715723e */ /* 0x000fe200000010ff */
[----:B------:R-:W-:Y:S02]  /*1fc10*/  FADD.FTZ R180, R180, R207 ;  /* 0x000000cfb4b47221 */ /* 0x000fe40000010000 */
[----:B--2---:R-:W-:Y:S01]  /*1fc20*/  F2FP.BF16.PACK_AB R22, R185, R184 ;  /* 0x000000b8b916723e */ /* 0x004fe200000010ff */
[C---:B------:R-:W-:Y:S04]  /*1fc30*/  HMMA.16816.F32.BF16 R16, R148.reuse, R152, R16 ;  /* 0x000000989410723c */ /* 0x040fe80000041810 */
[----:B-1----:R-:W-:Y:S01]  /*1fc40*/  F2FP.BF16.PACK_AB R23, R187, R186 ;  /* 0x000000babb17723e */ /* 0x002fe200000010ff */
[----:B------:R-:W-:Y:S03]  /*1fc50*/  FADD.FTZ R181, R181, R180 ;  /* 0x000000b4b5b57221 */ /* 0x000fe60000010000 */
[----:B------:R-:W-:Y:S01]  /*1fc60*/  HMMA.16816.F32.BF16 R144, R148, R154, R144 ;  /* 0x0000009a9490723c */ /* 0x000fe20000041890 */
[----:B------:R-:W1:Y:S03]  /*1fc70*/  LDSM.16.MT88.4 R148, [R232+0x13000] ;  /* 0x01300000e894783b */ /* 0x000e660000004200 */
[----:B------:R-:W-:Y:S04]  /*1fc80*/  FADD.FTZ R184, R184, R181 ;  /* 0x000000b5b8b87221 */ /* 0x000fe80000010000 */
[C---:B----4-:R-:W-:Y:S01]  /*1fc90*/  HMMA.16816.F32.BF16 R4, R20.reuse, R156, R4 ;  /* 0x0000009c1404723c */ /* 0x050fe20000041804 */
[----:B------:R-:W2:Y:S04]  /*1fca0*/  LDSM.16.MT88.4 R152, [R231+0x13000] ;  /* 0x01300000e798783b */ /* 0x000ea80000004200 */
[----:B------:R-:W-:Y:S03]  /*1fcb0*/  FADD.FTZ R185, R185, R184 ;  /* 0x000000b8b9b97221 */ /* 0x000fe60000010000 */
[C---:B------:R-:W-:Y:S01]  /*1fcc0*/  HMMA.16816.F32.BF16 R8, R20.reuse, R158, R8 ;  /* 0x0000009e1408723c */ /* 0x040fe20000041808 */
[----:B------:R-:W-:Y:S07]  /*1fcd0*/  LDSM.16.MT88.4 R156, [R230+0x15000] ;  /* 0x01500000e69c783b */ /* 0x000fee0000004200 */
[C---:B------:R-:W-:Y:S08]  /*1fce0*/  HMMA.16816.F32.BF16 R36, R20.reuse, R24, R36 ;  /* 0x000000181424723c */ /* 0x040ff00000041824 */
[C---:B------:R-:W-:Y:S01]  /*1fcf0*/  HMMA.16816.F32.BF16 R40, R20.reuse, R26, R40 ;  /* 0x0000001a1428723c */ /* 0x040fe20000041828 */
[----:B------:R-:W4:Y:S07]  /*1fd00*/  LDSM.16.MT88.4 R24, [R233+0x15000] ;  /* 0x01500000e918783b */ /* 0x000f2e0000004200 */
[C---:B------:R-:W-:Y:S08]  /*1fd10*/  HMMA.16816.F32.BF16 R44, R20.reuse, R160, R44 ;  /* 0x000000a0142c723c */ /* 0x040ff0000004182c */
[C---:B------:R-:W-:Y:S01]  /*1fd20*/  HMMA.16816.F32.BF16 R48, R20.reuse, R162, R48 ;  /* 0x000000a21430723c */ /* 0x040fe20000041830 */
[----:B------:R-:W-:Y:S07]  /*1fd30*/  LDSM.16.MT88.4 R160, [R231+0x17000] ;  /* 0x01700000e7a0783b */ /* 0x000fee0000004200 */
[C---:B---3--:R-:W-:Y:S08]  /*1fd40*/  HMMA.16816.F32.BF16 R52, R20.reuse, R168, R52 ;  /* 0x000000a81434723c */ /* 0x048ff00000041834 */
[C---:B------:R-:W-:Y:S01]  /*1fd50*/  HMMA.16816.F32.BF16 R56, R20.reuse, R170, R56 ;  /* 0x000000aa1438723c */ /* 0x040fe20000041838 */
[----:B------:R-:W-:Y:S07]  /*1fd60*/  LDSM.16.MT88.4 R168, [R232+0x11800] ;  /* 0x01180000e8a8783b */ /* 0x000fee0000004200 */
[C---:B------:R-:W-:Y:S07]  /*1fd70*/  HMMA.16816.F32.BF16 R60, R20.reuse, R172, R60 ;  /* 0x000000ac143c723c */ /* 0x040fee000004183c */
[-C--:B------:R-:W-:Y:S01]  /*1fd80*/  FFMA.FTZ R172, R34, R166.reuse, -R199 ;  /* 0x000000a622ac7223 */ /* 0x080fe200000108c7 */
[C---:B------:R-:W-:Y:S03]  /*1fd90*/  HMMA.16816.F32.BF16 R64, R20.reuse, R174, R64 ;  /* 0x000000ae1440723c */ /* 0x040fe60000041840 */
[----:B------:R-:W3:Y:S05]  /*1fda0*/  MUFU.EX2 R173, R172 ;  /* 0x000000ac00ad7308 */ /* 0x000eea0000000800 */
[C---:B-1----:R-:W-:Y:S08]  /*1fdb0*/  HMMA.16816.F32.BF16 R68, R20.reuse, R148, R68 ;  /* 0x000000941444723c */ /* 0x042ff00000041844 */
[C---:B------:R-:W-:Y:S01]  /*1fdc0*/  HMMA.16816.F32.BF16 R72, R20.reuse, R150, R72 ;  /* 0x000000961448723c */ /* 0x040fe20000041848 */
[----:B------:R-:W1:Y:S07]  /*1fdd0*/  LDSM.16.MT88.4 R148, [R232+0x15000] ;  /* 0x01500000e894783b */ /* 0x000e6e0000004200 */
[C---:B--2---:R-:W-:Y:S08]  /*1fde0*/  HMMA.16816.F32.BF16 R76, R20.reuse, R152, R76 ;  /* 0x00000098144c723c */ /* 0x044ff0000004184c */
[C---:B------:R-:W-:Y:S01]  /*1fdf0*/  HMMA.16816.F32.BF16 R80, R20.reuse, R154, R80 ;  /* 0x0000009a1450723c */ /* 0x040fe20000041850 */
[----:B------:R-:W2:Y:S07]  /*1fe00*/  LDSM.16.MT88.4 R152, [R231+0x15000] ;  /* 0x01500000e798783b */ /* 0x000eae0000004200 */
[C---:B------:R-:W-:Y:S07]  /*1fe10*/  HMMA.16816.F32.BF16 R84, R20.reuse, R176, R84 ;  /* 0x000000b01454723c */ /* 0x040fee0000041854 */
[-CC-:B------:R-:W-:Y:S01]  /*1fe20*/  FFMA.FTZ R176, R28, R166.reuse, -R201.reuse ;  /* 0x000000a61cb07223 */ /* 0x180fe200000108c9 */
[C---:B------:R-:W-:Y:S04]  /*1fe30*/  HMMA.16816.F32.BF16 R88, R20.reuse, R178, R88 ;  /* 0x000000b21458723c */ /* 0x040fe80000041858 */
[-CC-:B------:R-:W-:Y:S01]  /*1fe40*/  FFMA.FTZ R177, R29, R166.reuse, -R201.reuse ;  /* 0x000000a61db17223 */ /* 0x180fe200000108c9 */
[----:B------:R-:W-:Y:S01]  /*1fe50*/  MUFU.EX2 R176, R176 ;  /* 0x000000b000b07308 */ /* 0x000fe20000000800 */
[-C--:B------:R-:W-:Y:S02]  /*1fe60*/  FFMA.FTZ R201, R33, R166.reuse, -R201 ;  /* 0x000000a621c97223 */ /* 0x080fe400000108c9 */
[C---:B----4-:R-:W-:Y:S04]  /*1fe70*/  HMMA.16816.F32.BF16 R92, R20.reuse, R24, R92 ;  /* 0x00000018145c723c */ /* 0x050fe8000004185c */
[-CC-:B------:R-:W-:Y:S02]  /*1fe80*/  FFMA.FTZ R178, R30, R166.reuse, -R199.reuse ;  /* 0x000000a61eb27223 */ /* 0x180fe400000108c7 */
[-CC-:B------:R-:W-:Y:S01]  /*1fe90*/  FFMA.FTZ R179, R31, R166.reuse, -R199.reuse ;  /* 0x000000a61fb37223 */ /* 0x180fe200000108c7 */
[----:B------:R-:W4:Y:S01]  /*1fea0*/  MUFU.EX2 R177, R177 ;  /* 0x000000b100b17308 */ /* 0x000f220000000800 */
[C---:B------:R-:W-:Y:S01]  /*1feb0*/  HMMA.16816.F32.BF16 R96, R20.reuse, R26, R96 ;  /* 0x0000001a1460723c */ /* 0x040fe20000041860 */
[----:B------:R-:W4:Y:S03]  /*1fec0*/  LDSM.16.MT88.4 R24, [R233+0x17000] ;  /* 0x01700000e918783b */ /* 0x000f260000004200 */
[----:B------:R-:W-:Y:S01]  /*1fed0*/  FFMA.FTZ R199, R35, R166, -R199 ;  /* 0x000000a623c77223 */ /* 0x000fe200000108c7 */
[----:B---3--:R-:W-:Y:S03]  /*1fee0*/  MOV R166, R173 ;  /* 0x000000ad00a67202 */ /* 0x008fe60000000f00 */
[C---:B-1----:R-:W-:Y:S01]  /*1fef0*/  HMMA.16816.F32.BF16 R100, R20.reuse, R148, R100 ;  /* 0x000000941464723c */ /* 0x042fe20000041864 */
[----:B------:R-:W1:Y:S01]  /*1ff00*/  LDSM.16.MT88.4 R28, [R232+0x17000] ;  /* 0x01700000e81c783b */ /* 0x000e620000004200 */
[----:B------:R-:W-:Y:S06]  /*1ff10*/  MUFU.EX2 R178, R178 ;  /* 0x000000b200b27308 */ /* 0x000fec0000000800 */
[C---:B------:R-:W-:Y:S01]  /*1ff20*/  HMMA.16816.F32.BF16 R104, R20.reuse, R150, R104 ;  /* 0x000000961468723c */ /* 0x040fe20000041868 */
[----:B------:R-:W3:Y:S03]  /*1ff30*/  LDSM.16.MT88.4 R148, [R230+0x17000] ;  /* 0x01700000e694783b */ /* 0x000ee60000004200 */
[----:B------:R-:W1:Y:S04]  /*1ff40*/  MUFU.EX2 R179, R179 ;  /* 0x000000b300b37308 */ /* 0x000e680000000800 */
[C---:B--2---:R-:W-:Y:S01]  /*1ff50*/  HMMA.16816.F32.BF16 R108, R20.reuse, R152, R108 ;  /* 0x00000098146c723c */ /* 0x044fe2000004186c */
[----:B------:R-:W-:Y:S05]  /*1ff60*/  LDSM.16.MT88.4 R32, [R231+0x11800] ;  /* 0x01180000e720783b */ /* 0x000fea0000004200 */
[----:B------:R-:W2:Y:S02]  /*1ff70*/  MUFU.EX2 R201, R201 ;  /* 0x000000c900c97308 */ /* 0x000ea40000000800 */
[C---:B------:R-:W-:Y:S01]  /*1ff80*/  HMMA.16816.F32.BF16 R112, R20.reuse, R154, R112 ;  /* 0x0000009a1470723c */ /* 0x040fe20000041870 */
[----:B------:R-:W2:Y:S07]  /*1ff90*/  LDSM.16.MT88.4 R152, [R233+0x11800] ;  /* 0x01180000e998783b */ /* 0x000eae0000004200 */
[C---:B------:R-:W-:Y:S01]  /*1ffa0*/  HMMA.16816.F32.BF16 R116, R20.reuse, R156, R116 ;  /* 0x0000009c1474723c */ /* 0x040fe20000041874 */
[----:B------:R-:W-:Y:S01]  /*1ffb0*/  LDSM.16.MT88.4 R172, [R233+0x17800] ;  /* 0x01780000e9ac783b */ /* 0x000fe20000004200 */
[----:B------:R-:W1:Y:S06]  /*1ffc0*/  MUFU.EX2 R199, R199 ;  /* 0x000000c700c77308 */ /* 0x000e6c0000000800 */
[C---:B------:R-:W-:Y:S08]  /*1ffd0*/  HMMA.16816.F32.BF16 R120, R20.reuse, R158, R120 ;  /* 0x0000009e1478723c */ /* 0x040ff00000041878 */
[C---:B----4-:R-:W-:Y:S08]  /*1ffe0*/  HMMA.16816.F32.BF16 R124, R20.reuse, R24, R124 ;  /* 0x00000018147c723c */ /* 0x050ff0000004187c */
[C---:B------:R-:W-:Y:S01]  /*1fff0*/  HMMA.16816.F32.BF16 R128, R20.reuse, R26, R128 ;  /* 0x0000001a1480723c */ /* 0x040fe20000041880 */
[----:B------:R-:W4:Y:S07]  /*20000*/  LDSM.16.MT88.4 R24, [R230+0x11800] ;  /* 0x01180000e618783b */ /* 0x000f2e0000004200 */
[C---:B-1----:R-:W-:Y:S08]  /*20010*/  HMMA.16816.F32.BF16 R132, R20.reuse, R28, R132 ;  /* 0x0000001c1484723c */ /* 0x042ff00000041884 */
[C---:B------:R-:W-:Y:S01]  /*20020*/  HMMA.16816.F32.BF16 R12, R20.reuse, R30, R12 ;  /* 0x0000001e140c723c */ /* 0x040fe2000004180c */
[----:B------:R-:W1:Y:S07]  /*20030*/  LDSM.16.MT88.4 R28, [R233+0x13800] ;  /* 0x01380000e91c783b */ /* 0x000e6e0000004200 */
[C---:B------:R-:W-:Y:S08]  /*20040*/  HMMA.16816.F32.BF16 R136, R20.reuse, R160, R136 ;  /* 0x000000a01488723c */ /* 0x040ff00000041888 */
[C---:B------:R-:W-:Y:S08]  /*20050*/  HMMA.16816.F32.BF16 R140, R20.reuse, R162, R140 ;  /* 0x000000a2148c723c */ /* 0x040ff0000004188c */
[C---:B---3--:R-:W-:Y:S08]  /*20060*/  HMMA.16816.F32.BF16 R16, R20.reuse, R148, R16 ;  /* 0x000000941410723c */ /* 0x048ff00000041810 */
[----:B------:R-:W-:Y:S01]  /*20070*/  HMMA.16816.F32.BF16 R144, R20, R150, R144 ;  /* 0x000000961490723c */ /* 0x000fe20000041890 */
[----:B------:R-:W-:Y:S06]  /*20080*/  LDSM.16.MT88.4 R148, [R230+0x13800] ;  /* 0x01380000e694783b */ /* 0x000fec0000004200 */
[----:B------:R-:W-:Y:S01]  /*20090*/  F2FP.BF16.PACK_AB R20, R177, R176 ;  /* 0x000000b0b114723e */ /* 0x000fe200000010ff */
[----:B------:R-:W-:Y:S01]  /*200a0*/  FADD.FTZ R176, R176, R185 ;  /* 0x000000b9b0b07221 */ /* 0x000fe20000010000 */
[----:B------:R-:W-:Y:S03]  /*200b0*/  F2FP.BF16.PACK_AB R21, R179, R178 ;  /* 0x000000b2b315723e */ /* 0x000fe600000010ff */
[----:B--2---:R-:W-:Y:S01]  /*200c0*/  F2FP.BF16.PACK_AB R22, R201, R206 ;  /* 0x000000cec916723e */ /* 0x004fe200000010ff */
[----:B------:R-:W-:Y:S01]  /*200d0*/  FADD.FTZ R177, R177, R176 ;  /* 0x000000b0b1b17221 */ /* 0x000fe20000010000 */
[----:B------:R-:W-:Y:S03]  /*200e0*/  F2FP.BF16.PACK_AB R23, R199, R166 ;  /* 0x000000a6c717723e */ /* 0x000fe600000010ff */
[----:B------:R-:W-:Y:S04]  /*200f0*/  FADD.FTZ R206, R206, R177 ;  /* 0x000000b1cece7221 */ /* 0x000fe80000010000 */
[C---:B------:R-:W-:Y:S01]  /*20100*/  HMMA.16816.F32.BF16 R160, R20.reuse, R152, R4 ;  /* 0x0000009814a0723c */ /* 0x040fe20000041804 */
[----:B------:R-:W2:Y:S02]  /*20110*/  LDSM.16.MT88.4 R4, [R232+0x13800] ;  /* 0x01380000e804783b */ /* 0x000ea40000004200 */
[----:B------:R-:W-:Y:S05]  /*20120*/  FADD.FTZ R252, R201, R206 ;  /* 0x000000cec9fc7221 */ /* 0x000fea0000010000 */
[C---:B------:R-:W-:Y:S01]  /*20130*/  HMMA.16816.F32.BF16 R156, R20.reuse, R154, R8 ;  /* 0x0000009a149c723c */ /* 0x040fe20000041808 */
[----:B------:R-:W3:Y:S07]  /*20140*/  LDSM.16.MT88.4 R8, [R231+0x13800] ;  /* 0x01380000e708783b */ /* 0x000eee0000004200 */
[C---:B------:R-:W-:Y:S01]  /*20150*/  HMMA.16816.F32.BF16 R36, R20.reuse, R168, R36 ;  /* 0x000000a81424723c */ /* 0x040fe20000041824 */
[----:B------:R-:W1:Y:S07]  /*20160*/  LDSM.16.MT88.4 R152, [R233+0x15800] ;  /* 0x01580000e998783b */ /* 0x000e6e0000004200 */
[C---:B------:R-:W-:Y:S01]  /*20170*/  HMMA.16816.F32.BF16 R40, R20.reuse, R170, R40 ;  /* 0x000000aa1428723c */ /* 0x040fe20000041828 */
[----:B------:R-:W-:Y:S07]  /*20180*/  LDSM.16.MT88.4 R168, [R230+0x15800] ;  /* 0x01580000e6a8783b */ /* 0x000fee0000004200 */
[C---:B------:R-:W-:Y:S08]  /*20190*/  HMMA.16816.F32.BF16 R44, R20.reuse, R32, R44 ;  /* 0x00000020142c723c */ /* 0x040ff0000004182c */
[C---:B------:R-:W-:Y:S01]  /*201a0*/  HMMA.16816.F32.BF16 R48, R20.reuse, R34, R48 ;  /* 0x000000221430723c */ /* 0x040fe20000041830 */
[----:B------:R-:W3:Y:S07]  /*201b0*/  LDSM.16.MT88.4 R32, [R232+0x15800] ;  /* 0x01580000e820783b */ /* 0x000eee0000004200 */
        /* <DEDUP_REMOVED lines=20> */
[C---:B------:R-:W-:Y:S08]  /*20300*/  HMMA.16816.F32.BF16 R116, R20.reuse, R168, R116 ;  /* 0x000000a81474723c */ /* 0x040ff00000041874 */
[C---:B------:R-:W-:Y:S08]  /*20310*/  HMMA.16816.F32.BF16 R120, R20.reuse, R170, R120 ;  /* 0x000000aa1478723c */ /* 0x040ff00000041878 */
[C---:B------:R-:W-:Y:S08]  /*20320*/  HMMA.16816.F32.BF16 R124, R20.reuse, R172, R124 ;  /* 0x000000ac147c723c */ /* 0x040ff0000004187c */
[C---:B------:R-:W-:Y:S08]  /*20330*/  HMMA.16816.F32.BF16 R128, R20.reuse, R174, R128 ;  /* 0x000000ae1480723c */ /* 0x040ff00000041880 */
[C---:B-1----:R-:W-:Y:S08]  /*20340*/  HMMA.16816.F32.BF16 R132, R20.reuse, R28, R132 ;  /* 0x0000001c1484723c */ /* 0x042ff00000041884 */
[C---:B------:R-:W-:Y:S08]  /*20350*/  HMMA.16816.F32.BF16 R152, R20.reuse, R30, R12 ;  /* 0x0000001e1498723c */ /* 0x040ff0000004180c */
[C---:B--2---:R-:W-:Y:S07]  /*20360*/  HMMA.16816.F32.BF16 R136, R20.reuse, R4, R136 ;  /* 0x000000041488723c */ /* 0x044fee0000041888 */
[----:B------:R-:W-:Y:S01]  /*20370*/  FADD.FTZ R5, R202, R205 ;  /* 0x000000cdca057221 */ /* 0x000fe20000010000 */
[C---:B------:R-:W-:Y:S04]  /*20380*/  HMMA.16816.F32.BF16 R140, R20.reuse, R6, R140 ;  /* 0x00000006148c723c */ /* 0x040fe8000004188c */
[----:B------:R-:W-:Y:S04]  /*20390*/  FADD.FTZ R5, R204, R5 ;  /* 0x00000005cc057221 */ /* 0x000fe80000010000 */
[C---:B---3--:R-:W-:Y:S04]  /*203a0*/  HMMA.16816.F32.BF16 R148, R20.reuse, R8, R16 ;  /* 0x000000081494723c */ /* 0x048fe80000041810 */
[----:B------:R-:W-:Y:S04]  /*203b0*/  FADD.FTZ R182, R182, R5 ;  /* 0x00000005b6b67221 */ /* 0x000fe80000010000 */
[----:B------:R-:W-:Y:S01]  /*203c0*/  FADD.FTZ R183, R183, R182 ;  /* 0x000000b6b7b77221 */ /* 0x000fe20000010000 */
[----:B------:R-:W-:Y:S03]  /*203d0*/  HMMA.16816.F32.BF16 R144, R20, R10, R144 ;  /* 0x0000000a1490723c */ /* 0x000fe60000041890 */
[----:B------:R-:W-:Y:S04]  /*203e0*/  FADD.FTZ R186, R186, R183 ;  /* 0x000000b7baba7221 */ /* 0x000fe80000010000 */
[----:B------:R-:W-:Y:S05]  /*203f0*/  FADD.FTZ R187, R187, R186 ;  /* 0x000000babbbb7221 */ /* 0x000fea0000010000 */
[----:B------:R-:W-:Y:S04]  /*20400*/  FADD.FTZ R178, R178, R187 ;  /* 0x000000bbb2b27221 */ /* 0x000fe80000010000 */
[----:B------:R-:W-:Y:S04]  /*20410*/  FADD.FTZ R178, R179, R178 ;  /* 0x000000b2b3b27221 */ /* 0x000fe80000010000 */
[----:B------:R-:W-:Y:S04]  /*20420*/  FADD.FTZ R178, R166, R178 ;  /* 0x000000b2a6b27221 */ /* 0x000fe80000010000 */
[----:B------:R-:W-:Y:S01]  /*20430*/  FADD.FTZ R251, R199, R178 ;  /* 0x000000b2c7fb7221 */ /* 0x000fe20000010000 */
[----:B------:R-:W-:-:S05]  /*20440*/  @P0 BRA `(.L_x_1100) ;  /* 0xffffbae000000947 */ /* 0x000fca000383ffff */
.L_x_1091:
[----:B------:R-:W-:Y:S02]  /*20450*/  ULDC.64 UR4, c[0x0][0x40] ;  /* 0x0000100000047ab9 */ /* 0x000fe40000000a00 */
[----:B------:R-:W-:-:S04]  /*20460*/  UIADD3 UR4, UP0, UR4, 0x160, URZ ;  /* 0x0000016004047890 */ /* 0x000fc8000ff1e03f */
[----:B------:R-:W-:Y:S02]  /*20470*/  UIADD3.X UR5, URZ, UR5, URZ, UP0, !UPT ;  /* 0x000000053f057290 */ /* 0x000fe400087fe43f */
[----:B------:R-:W-:-:S04]  /*20480*/  IMAD.U32 R8, RZ, RZ, UR4 ;  /* 0x00000004ff087e24 */ /* 0x000fc8000f8e00ff */
[----:B------:R-:W-:Y:S01]  /*20490*/  IMAD.U32 R9, RZ, RZ, UR5 ;  /* 0x00000005ff097e24 */ /* 0x000fe2000f8e00ff */
[----:B------:R-:W-:Y:S01]  /*204a0*/  ULDC.64 UR4, c[0x0][0x118] ;  /* 0x0000460000047ab9 */ /* 0x000fe20000000a00 */
[----:B------:R-:W-:-:S03]  /*204b0*/  MOV R5, 0x1f ;  /* 0x0000001f00057802 */ /* 0x000fc60000000f00 */
[----:B------:R1:W5:Y:S01]  /*204c0*/  LD.E R2, [R8.64+0xd8] ;  /* 0x0000d80408027980 */ /* 0x000362000c101900 */
[----:B------:R-:W-:Y:S01]  /*204d0*/  MOV R0, 0xffffffff ;  /* 0xffffffff00007802 */ /* 0x000fe20000000f00 */
[----:B------:R-:W-:Y:S05]  /*204e0*/  BRA.DIV ~URZ, `(.L_x_1101) ;  /* 0x000020727f007947 */ /* 0x000fea000b800000 */
[----:B------:R2:W3:Y:S02]  /*204f0*/  SHFL.BFLY PT, R6, R252, 0x2, 0x1f ;  /* 0x0c401f00fc067f89 */ /* 0x0004e400000e0000 */
.L_x_1114:
[----:B--23--:R-:W-:Y:S01]  /*20500*/  FADD.FTZ R252, R6, R252 ;  /* 0x000000fc06fc7221 */ /* 0x00cfe20000010000 */
[----:B------:R-:W-:Y:S05]  /*20510*/  BRA.DIV ~URZ, `(.L_x_1102) ;  /* 0x000020827f007947 */ /* 0x000fea000b800000 */
[----:B------:R-:W2:Y:S04]  /*20520*/  SHFL.BFLY PT, R0, R251, 0x2, 0x1f ;  /* 0x0c401f00fb007f89 */ /* 0x000ea800000e0000 */
[----:B------:R-:W3:Y:S01]  /*20530*/  SHFL.BFLY PT, R5, R252, 0x1, 0x1f ;  /* 0x0c201f00fc057f89 */ /* 0x000ee200000e0000 */
[----:B--2---:R-:W-:Y:S02]  /*20540*/  FADD.FTZ R7, R0, R251 ;  /* 0x000000fb00077221 */ /* 0x004fe40000010000 */
[----:B---3--:R-:W-:-:S03]  /*20550*/  FADD.FTZ R10, R252, R5 ;  /* 0x00000005fc0a7221 */ /* 0x008fc60000010000 */
[----:B------:R2:W3:Y:S04]  /*20560*/  SHFL.BFLY PT, R6, R7, 0x1, 0x1f ;  /* 0x0c201f0007067f89 */ /* 0x0004e800000e0000 */
.L_x_1115:
[----:B------:R-:W4:Y:S01]  /*20570*/  S2R R4, SR_TID.X ;  /* 0x0000000000047919 */ /* 0x000f220000002100 */
[----:B------:R-:W-:Y:S01]  /*20580*/  FSETP.NE.FTZ.AND P4, PT, R10, RZ, PT ;  /* 0x000000ff0a00720b */ /* 0x000fe20003f95000 */
[----:B---3--:R-:W-:Y:S01]  /*20590*/  FADD.FTZ R6, R6, R7 ;  /* 0x0000000706067221 */ /* 0x008fe20000010000 */
[----:B------:R-:W-:Y:S01]  /*205a0*/  MOV R0, 0x3f800000 ;  /* 0x3f80000000007802 */ /* 0x000fe20000000f00 */
[----:B------:R-:W-:-:S03]  /*205b0*/  ULDC.64 UR4, c[0x0][0x118] ;  /* 0x0000460000047ab9 */ /* 0x000fc60000000a00 */
[----:B------:R-:W-:-:S07]  /*205c0*/  FSETP.NE.FTZ.AND P3, PT, R6, RZ, PT ;  /* 0x000000ff0600720b */ /* 0x000fce0003f75000 */
[----:B------:R-:W3:Y:S01]  /*205d0*/  @P4 MUFU.RCP R0, R10 ;  /* 0x0000000a00004308 */ /* 0x000ee20000001000 */
[----:B----4-:R-:W-:-:S04]  /*205e0*/  SHF.R.S32.HI R5, RZ, 0x1f, R4 ;  /* 0x0000001fff057819 */ /* 0x010fc80000011404 */
[----:B--2---:R-:W-:Y:S01]  /*205f0*/  LEA.HI R7, R5, R4, RZ, 0x2 ;  /* 0x0000000405077211 */ /* 0x004fe200078f10ff */
[----:B---3--:R-:W-:-:S03]  /*20600*/  FMUL.FTZ R160, R0, R160 ;  /* 0x000000a000a07220 */ /* 0x008fc60000410000 */
[--C-:B------:R-:W-:Y:S01]  /*20610*/  SHF.R.S32.HI R12, RZ, 0x2, R7.reuse ;  /* 0x00000002ff0c7819 */ /* 0x100fe20000011407 */
[C---:B------:R-:W-:Y:S01]  /*20620*/  FMUL.FTZ R161, R0.reuse, R161 ;  /* 0x000000a100a17220 */ /* 0x040fe20000410000 */
[----:B------:R-:W-:Y:S01]  /*20630*/  SHF.R.S32.HI R11, RZ, 0x1f, R7 ;  /* 0x0000001fff0b7819 */ /* 0x000fe20000011407 */
[C---:B------:R-:W-:Y:S01]  /*20640*/  FMUL.FTZ R156, R0.reuse, R156 ;  /* 0x0000009c009c7220 */ /* 0x040fe20000410000 */
[----:B------:R-:W-:Y:S01]  /*20650*/  LOP3.LUT R7, R7, 0x3ffffffc, RZ, 0xc0, !PT ;  /* 0x3ffffffc07077812 */ /* 0x000fe200078ec0ff */
[C---:B------:R-:W-:Y:S01]  /*20660*/  FMUL.FTZ R157, R0.reuse, R157 ;  /* 0x0000009d009d7220 */ /* 0x040fe20000410000 */
[----:B------:R-:W-:Y:S01]  /*20670*/  LEA.HI R11, R11, R12, RZ, 0x3 ;  /* 0x0000000c0b0b7211 */ /* 0x000fe200078f18ff */
[C---:B------:R-:W-:Y:S01]  /*20680*/  FMUL.FTZ R36, R0.reuse, R36 ;  /* 0x0000002400247220 */ /* 0x040fe20000410000 */
[----:B------:R-:W-:Y:S01]  /*20690*/  IADD3 R16, -R7, R4, RZ ;  /* 0x0000000407107210 */ /* 0x000fe20007ffe1ff */
[C---:B------:R-:W-:Y:S01]  /*206a0*/  FMUL.FTZ R37, R0.reuse, R37 ;  /* 0x0000002500257220 */ /* 0x040fe20000410000 */
[----:B------:R-:W-:Y:S01]  /*206b0*/  LOP3.LUT R11, R11, 0xfffffff8, RZ, 0xc0, !PT ;  /* 0xfffffff80b0b7812 */ /* 0x000fe200078ec0ff */
[C---:B------:R-:W-:Y:S01]  /*206c0*/  FMUL.FTZ R40, R0.reuse, R40 ;  /* 0x0000002800287220 */ /* 0x040fe20000410000 */
[----:B------:R-:W-:Y:S01]  /*206d0*/  F2FP.BF16.PACK_AB R160, R161, R160 ;  /* 0x000000a0a1a0723e */ /* 0x000fe200000010ff */
[----:B------:R-:W-:Y:S01]  /*206e0*/  FMUL.FTZ R41, R0, R41 ;  /* 0x0000002900297220 */ /* 0x000fe20000410000 */
[----:B------:R-:W-:Y:S01]  /*206f0*/  IADD3 R12, R12, -R11, RZ ;  /* 0x8000000b0c0c7210 */ /* 0x000fe20007ffe0ff */
[C---:B------:R-:W-:Y:S01]  /*20700*/  FMUL.FTZ R44, R0.reuse, R44 ;  /* 0x0000002c002c7220 */ /* 0x040fe20000410000 */
[----:B------:R-:W-:Y:S01]  /*20710*/  LEA.HI R11, R5, R4, RZ, 0x5 ;  /* 0x00000004050b7211 */ /* 0x000fe200078f28ff */
[----:B------:R-:W-:Y:S01]  /*20720*/  FMUL.FTZ R45, R0, R45 ;  /* 0x0000002d002d7220 */ /* 0x000fe20000410000 */
[----:B------:R-:W-:Y:S01]  /*20730*/  SHF.L.U32 R14, R12, 0x6, RZ ;  /* 0x000000060c0e7819 */ /* 0x000fe200000006ff */
[C---:B------:R-:W-:Y:S01]  /*20740*/  FMUL.FTZ R48, R0.reuse, R48 ;  /* 0x0000003000307220 */ /* 0x040fe20000410000 */
[----:B------:R-:W-:Y:S01]  /*20750*/  SHF.R.S32.HI R13, RZ, 0x5, R11 ;  /* 0x00000005ff0d7819 */ /* 0x000fe2000001140b */
[----:B------:R-:W-:Y:S01]  /*20760*/  FMUL.FTZ R49, R0, R49 ;  /* 0x0000003100317220 */ /* 0x000fe20000410000 */
[----:B------:R-:W-:Y:S01]  /*20770*/  LOP3.LUT R14, R14, 0x1c0, RZ, 0xc0, !PT ;  /* 0x000001c00e0e7812 */ /* 0x000fe200078ec0ff */
[----:B------:R-:W-:Y:S01]  /*20780*/  FMUL.FTZ R52, R0, R52 ;  /* 0x0000003400347220 */ /* 0x000fe20000410000 */
[----:B------:R-:W-:Y:S01]  /*20790*/  LOP3.LUT R7, R12, 0x1, RZ, 0xc0, !PT ;  /* 0x000000010c077812 */ /* 0x000fe200078ec0ff */
[C---:B------:R-:W-:Y:S01]  /*207a0*/  FMUL.FTZ R53, R0.reuse, R53 ;  /* 0x0000003500357220 */ /* 0x040fe20000410000 */
[----:B------:R-:W-:Y:S01]  /*207b0*/  LEA R16, R13, R16, 0x9 ;  /* 0x000000100d107211 */ /* 0x000fe200078e48ff */
[----:B------:R-:W-:Y:S01]  /*207c0*/  FMUL.FTZ R56, R0, R56 ;  /* 0x0000003800387220 */ /* 0x000fe20000410000 */
[----:B------:R-:W-:Y:S01]  /*207d0*/  LEA.HI R15, R14, R14, RZ, 0x1d ;  /* 0x0000000e0e0f7211 */ /* 0x000fe200078fe8ff */
[C---:B------:R-:W-:Y:S01]  /*207e0*/  FMUL.FTZ R57, R0.reuse, R57 ;  /* 0x0000003900397220 */ /* 0x040fe20000410000 */
[----:B------:R-:W-:Y:S01]  /*207f0*/  ISETP.NE.U32.AND P0, PT, R7, 0x1, PT ;  /* 0x000000010700780c */ /* 0x000fe20003f05070 */
[----:B------:R-:W-:Y:S01]  /*20800*/  FMUL.FTZ R60, R0, R60 ;  /* 0x0000003c003c7220 */ /* 0x000fe20000410000 */
[----:B------:R-:W-:Y:S01]  /*20810*/  LEA R15, R16, R15, 0x1 ;  /* 0x0000000f100f7211 */ /* 0x000fe200078e08ff */
[----:B------:R-:W-:Y:S01]  /*20820*/  FMUL.FTZ R61, R0, R61 ;  /* 0x0000003d003d7220 */ /* 0x000fe20000410000 */
[----:B------:R-:W-:Y:S01]  /*20830*/  R2P PR, R12, 0x6 ;  /* 0x000000060c007804 */ /* 0x000fe20000000000 */
[C---:B------:R-:W-:Y:S01]  /*20840*/  FMUL.FTZ R64, R0.reuse, R64 ;  /* 0x0000004000407220 */ /* 0x040fe20000410000 */
[----:B------:R-:W-:Y:S01]  /*20850*/  MOV R7, 0x20 ;  /* 0x0000002000077802 */ /* 0x000fe20000000f00 */
[C---:B------:R-:W-:Y:S01]  /*20860*/  FMUL.FTZ R65, R0.reuse, R65 ;  /* 0x0000004100417220 */ /* 0x040fe20000410000 */
[----:B------:R-:W-:Y:S01]  /*20870*/  SHF.L.U32 R15, R15, 0x1, RZ ;  /* 0x000000010f0f7819 */ /* 0x000fe200000006ff */
[C---:B------:R-:W-:Y:S01]  /*20880*/  FMUL.FTZ R68, R0.reuse, R68 ;  /* 0x0000004400447220 */ /* 0x040fe20000410000 */
[----:B------:R-:W-:Y:S01]  /*20890*/  SEL R12, R7, 0xffffffe0, !P1 ;  /* 0xffffffe0070c7807 */ /* 0x000fe20004800000 */
[C---:B------:R-:W-:Y:S01]  /*208a0*/  FMUL.FTZ R69, R0.reuse, R69 ;  /* 0x0000004500457220 */ /* 0x040fe20000410000 */
[----:B------:R-:W-:Y:S01]  /*208b0*/  MOV R7, 0x40 ;  /* 0x0000004000077802 */ /* 0x000fe20000000f00 */
[C---:B------:R-:W-:Y:S01]  /*208c0*/  FMUL.FTZ R72, R0.reuse, R72 ;  /* 0x0000004800487220 */ /* 0x040fe20000410000 */
[C---:B------:R-:W-:Y:S01]  /*208d0*/  IADD3 R17, R15.reuse, -0x10, RZ ;  /* 0xfffffff00f117810 */ /* 0x040fe20007ffe0ff */
[C---:B------:R-:W-:Y:S01]  /*208e0*/  FMUL.FTZ R73, R0.reuse, R73 ;  /* 0x0000004900497220 */ /* 0x040fe20000410000 */
[----:B------:R-:W-:Y:S01]  /*208f0*/  @P0 IADD3 R17, R15, 0x10, RZ ;  /* 0x000000100f110810 */ /* 0x000fe20007ffe0ff */
[C---:B------:R-:W-:Y:S01]  /*20900*/  FMUL.FTZ R76, R0.reuse, R76 ;  /* 0x0000004c004c7220 */ /* 0x040fe20000410000 */
[----:B------:R-:W-:Y:S01]  /*20910*/  SEL R14, R7, 0xffffffc0, !P2 ;  /* 0xffffffc0070e7807 */ /* 0x000fe20005000000 */
[C---:B------:R-:W-:Y:S01]  /*20920*/  FMUL.FTZ R77, R0.reuse, R77 ;  /* 0x0000004d004d7220 */ /* 0x040fe20000410000 */
[----:B------:R-:W-:Y:S01]  /*20930*/  F2FP.BF16.PACK_AB R156, R157, R156 ;  /* 0x0000009c9d9c723e */ /* 0x000fe200000010ff */
[C---:B------:R-:W-:Y:S01]  /*20940*/  FMUL.FTZ R80, R0.reuse, R80 ;  /* 0x0000005000507220 */ /* 0x040fe20000410000 */
[----:B------:R-:W-:Y:S01]  /*20950*/  F2FP.BF16.PACK_AB R36, R37, R36 ;  /* 0x000000242524723e */ /* 0x000fe200000010ff */
[C---:B------:R-:W-:Y:S01]  /*20960*/  FMUL.FTZ R81, R0.reuse, R81 ;  /* 0x0000005100517220 */ /* 0x040fe20000410000 */
[----:B------:R-:W-:Y:S01]  /*20970*/  IADD3 R19, R15, R12, RZ ;  /* 0x0000000c0f137210 */ /* 0x000fe20007ffe0ff */
[C---:B------:R-:W-:Y:S01]  /*20980*/  FMUL.FTZ R84, R0.reuse, R84 ;  /* 0x0000005400547220 */ /* 0x040fe20000410000 */
[----:B------:R-:W-:Y:S01]  /*20990*/  F2FP.BF16.PACK_AB R40, R41, R40 ;  /* 0x000000282928723e */ /* 0x000fe200000010ff */
[----:B------:R-:W-:Y:S01]  /*209a0*/  FMUL.FTZ R85, R0, R85 ;  /* 0x0000005500557220 */ /* 0x000fe20000410000 */
[----:B------:R-:W-:Y:S01]  /*209b0*/  IADD3 R7, R12, R17, RZ ;  /* 0x000000110c077210 */ /* 0x000fe20007ffe0ff */
[C---:B------:R-:W-:Y:S01]  /*209c0*/  FMUL.FTZ R88, R0.reuse, R88 ;  /* 0x0000005800587220 */ /* 0x040fe20000410000 */
[----:B------:R-:W-:Y:S01]  /*209d0*/  F2FP.BF16.PACK_AB R44, R45, R44 ;  /* 0x0000002c2d2c723e */ /* 0x000fe200000010ff */
[C---:B------:R-:W-:Y:S01]  /*209e0*/  FMUL.FTZ R89, R0.reuse, R89 ;  /* 0x0000005900597220 */ /* 0x040fe20000410000 */
[----:B------:R-:W-:Y:S01]  /*209f0*/  IADD3 R21, R15, R14, RZ ;  /* 0x0000000e0f157210 */ /* 0x000fe20007ffe0ff */
[C---:B------:R-:W-:Y:S01]  /*20a00*/  FMUL.FTZ R92, R0.reuse, R92 ;  /* 0x0000005c005c7220 */ /* 0x040fe20000410000 */
[----:B------:R-:W-:Y:S01]  /*20a10*/  F2FP.BF16.PACK_AB R48, R49, R48 ;  /* 0x000000303130723e */ /* 0x000fe200000010ff */
[C---:B------:R-:W-:Y:S01]  /*20a20*/  FMUL.FTZ R93, R0.reuse, R93 ;  /* 0x0000005d005d7220 */ /* 0x040fe20000410000 */
[----:B------:R-:W-:Y:S01]  /*20a30*/  STS [R15], R160 ;  /* 0x000000a00f007388 */ /* 0x000fe20000000800 */
        /* <DEDUP_REMOVED lines=52> */
[----:B------:R-:W-:Y:S01]  /*20d80*/  FMUL.FTZ R148, R0, R148 ;  /* 0x0000009400947220 */ /* 0x000fe20000410000 */
[----:B------:R-:W-:Y:S01]  /*20d90*/  ISETP.NE.AND P0, PT, R246, -0x1, PT ;  /* 0xfffffffff600780c */ /* 0x000fe20003f05270 */
[C---:B------:R-:W-:Y:S01]  /*20da0*/  FMUL.FTZ R149, R0.reuse, R149 ;  /* 0x0000009500957220 */ /* 0x040fe20000410000 */
[----:B------:R-:W-:Y:S01]  /*20db0*/  F2FP.BF16.PACK_AB R140, R141, R140 ;  /* 0x0000008c8d8c723e */ /* 0x000fe200000010ff */
[----:B------:R-:W-:-:S02]  /*20dc0*/  FMUL.FTZ R144, R0, R144 ;  /* 0x0000009000907220 */ /* 0x000fc40000410000 */
[----:B------:R-:W-:Y:S01]  /*20dd0*/  FMUL.FTZ R145, R0, R145 ;  /* 0x0000009100917220 */ /* 0x000fe20000410000 */
[----:B------:R-:W-:Y:S02]  /*20de0*/  MOV R0, 0x3f800000 ;  /* 0x3f80000000007802 */ /* 0x000fe40000000f00 */
[----:B------:R-:W-:Y:S02]  /*20df0*/  F2FP.BF16.PACK_AB R148, R149, R148 ;  /* 0x000000949594723e */ /* 0x000fe400000010ff */
[----:B------:R-:W-:Y:S02]  /*20e00*/  F2FP.BF16.PACK_AB R144, R145, R144 ;  /* 0x000000909190723e */ /* 0x000fe400000010ff */
[----:B------:R-:W2:Y:S02]  /*20e10*/  @P3 MUFU.RCP R0, R6 ;  /* 0x0000000600003308 */ /* 0x000ea40000001000 */
[C---:B--2---:R-:W-:Y:S02]  /*20e20*/  FMUL.FTZ R163, R0.reuse, R163 ;  /* 0x000000a300a37220 */ /* 0x044fe40000410000 */
[----:B------:R-:W-:-:S02]  /*20e30*/  FMUL.FTZ R162, R0, R162 ;  /* 0x000000a200a27220 */ /* 0x000fc40000410000 */
[C---:B------:R-:W-:Y:S02]  /*20e40*/  FMUL.FTZ R159, R0.reuse, R159 ;  /* 0x0000009f009f7220 */ /* 0x040fe40000410000 */
[C---:B------:R-:W-:Y:S01]  /*20e50*/  FMUL.FTZ R158, R0.reuse, R158 ;  /* 0x0000009e009e7220 */ /* 0x040fe20000410000 */
[----:B------:R-:W-:Y:S01]  /*20e60*/  F2FP.BF16.PACK_AB R162, R163, R162 ;  /* 0x000000a2a3a2723e */ /* 0x000fe200000010ff */
[C---:B------:R-:W-:Y:S02]  /*20e70*/  FMUL.FTZ R39, R0.reuse, R39 ;  /* 0x0000002700277220 */ /* 0x040fe40000410000 */
[C---:B------:R-:W-:Y:S01]  /*20e80*/  FMUL.FTZ R38, R0.reuse, R38 ;  /* 0x0000002600267220 */ /* 0x040fe20000410000 */
[----:B------:R-:W-:Y:S01]  /*20e90*/  F2FP.BF16.PACK_AB R158, R159, R158 ;  /* 0x0000009e9f9e723e */ /* 0x000fe200000010ff */
[C---:B------:R-:W-:Y:S01]  /*20ea0*/  FMUL.FTZ R43, R0.reuse, R43 ;  /* 0x0000002b002b7220 */ /* 0x040fe20000410000 */
[----:B------:R-:W-:Y:S01]  /*20eb0*/  STS [R15+0x400], R162 ;  /* 0x000400a20f007388 */ /* 0x000fe20000000800 */
[C---:B------:R-:W-:Y:S01]  /*20ec0*/  FMUL.FTZ R42, R0.reuse, R42 ;  /* 0x0000002a002a7220 */ /* 0x040fe20000410000 */
[----:B------:R-:W-:Y:S01]  /*20ed0*/  F2FP.BF16.PACK_AB R38, R39, R38 ;  /* 0x000000262726723e */ /* 0x000fe200000010ff */
[C---:B------:R-:W-:Y:S01]  /*20ee0*/  FMUL.FTZ R47, R0.reuse, R47 ;  /* 0x0000002f002f7220 */ /* 0x040fe20000410000 */
[----:B------:R-:W-:Y:S01]  /*20ef0*/  STS [R17], R156 ;  /* 0x0000009c11007388 */ /* 0x000fe20000000800 */
        /* <DEDUP_REMOVED lines=108> */
[----:B------:R-:W-:Y:S01]  /*215c0*/  FMUL.FTZ R0, R0, R146 ;  /* 0x0000009200007220 */ /* 0x000fe20000410000 */
[----:B------:R-:W-:-:S02]  /*215d0*/  F2FP.BF16.PACK_AB R150, R151, R150 ;  /* 0x000000969796723e */ /* 0x000fc400000010ff */
[----:B------:R-:W-:Y:S02]  /*215e0*/  STS [R27+0x2000], R88 ;  /* 0x002000581b007388 */ /* 0x000fe40000000800 */
[----:B------:R-:W-:Y:S02]  /*215f0*/  F2FP.BF16.PACK_AB R0, R147, R0 ;  /* 0x000000009300723e */ /* 0x000fe400000010ff */
        /* <DEDUP_REMOVED lines=33> */
[----:B--2---:R-:W2:Y:S04]  /*21810*/  LD.E.U8 R7, [R8.64+0x1c8] ;  /* 0x0001c80408077980 */ /* 0x004ea8000c101100 */
[----:B------:R-:W4:Y:S04]  /*21820*/  @!P0 LD.E.64 R16, [R8.64+0x80] ;  /* 0x0000800408108980 */ /* 0x000f28000c101b00 */
[----:B------:R-:W3:Y:S01]  /*21830*/  LD.E.64 R82, [R8.64+0x88] ;  /* 0x0000880408527980 */ /* 0x000ee2000c101b00 */
[----:B------:R-:W1:Y:S01]  /*21840*/  @P4 MUFU.LG2 R15, R10 ;  /* 0x0000000a000f4308 */ /* 0x000e620000000c00 */
[----:B------:R-:W-:Y:S01]  /*21850*/  @!P0 SHF.R.S32.HI R14, RZ, 0x1f, R242 ;  /* 0x0000001fff0e8819 */ /* 0x000fe200000114f2 */
[----:B------:R-:W-:Y:S01]  /*21860*/  BSSY B0, `(.L_x_1103) ;  /* 0x0000020000007945 */ /* 0x000fe20003800000 */
[----:B------:R2:W5:Y:S05]  /*21870*/  LD.E.64 R80, [R8.64+0x90] ;  /* 0x0000900408507980 */ /* 0x00056a000c101b00 */
[----:B------:R-:W1:Y:S01]  /*21880*/  @P3 MUFU.LG2 R6, R6 ;  /* 0x0000000600063308 */ /* 0x000e620000000c00 */
[----:B------:R-:W-:Y:S01]  /*21890*/  MOV R12, 0x7f800000 ;  /* 0x7f800000000c7802 */ /* 0x000fe20000000f00 */
[----:B-1----:R-:W-:-:S02]  /*218a0*/  @P4 FMUL.FTZ R15, R15, 0.69314718246459960938 ;  /* 0x3f3172180f0f4820 */ /* 0x002fc40000410000 */
[----:B------:R-:W-:-:S04]  /*218b0*/  @P3 FMUL.FTZ R10, R6, 0.69314718246459960938 ;  /* 0x3f317218060a3820 */ /* 0x000fc80000410000 */
[----:B-----5:R-:W-:Y:S01]  /*218c0*/  @P3 FFMA.FTZ R12, R3, R2, R10 ;  /* 0x00000002030c3223 */ /* 0x020fe2000001000a */
[----:B--2---:R-:W-:Y:S01]  /*218d0*/  ISETP.NE.AND P1, PT, R7, RZ, PT ;  /* 0x000000ff0700720c */ /* 0x004fe20003f25270 */
[----:B----4-:R-:W-:-:S04]  /*218e0*/  @!P0 IMAD R17, R17, R242, RZ ;  /* 0x000000f211118224 */ /* 0x010fc800078e02ff */
[----:B------:R-:W-:Y:S02]  /*218f0*/  @!P0 IMAD R14, R16, R14, R17 ;  /* 0x0000000e100e8224 */ /* 0x000fe400078e0211 */
[-C--:B---3--:R-:W-:Y:S02]  /*21900*/  @P0 IMAD R0, R83, R246.reuse, RZ ;  /* 0x000000f653000224 */ /* 0x088fe400078e02ff */
[----:B------:R-:W-:-:S04]  /*21910*/  @P0 IMAD.WIDE.U32 R18, R82, R246, RZ ;  /* 0x000000f652120225 */ /* 0x000fc800078e00ff */
[----:B------:R-:W-:Y:S01]  /*21920*/  @!P0 IMAD.WIDE.U32 R16, R16, R242, RZ ;  /* 0x000000f210108225 */ /* 0x000fe200078e00ff */
[----:B------:R-:W-:Y:S02]  /*21930*/  MOV R7, 0x7f800000 ;  /* 0x7f80000000077802 */ /* 0x000fe40000000f00 */
[----:B------:R-:W-:Y:S01]  /*21940*/  @P0 IADD3 R0, R19, R0, RZ ;  /* 0x0000000013000210 */ /* 0x000fe20007ffe0ff */
[----:B------:R-:W-:Y:S01]  /*21950*/  @P4 FFMA.FTZ R7, R164, R2, R15 ;  /* 0x00000002a4074223 */ /* 0x000fe2000001000f */
[----:B------:R-:W-:Y:S02]  /*21960*/  @P0 MOV R6, R18 ;  /* 0x0000001200060202 */ /* 0x000fe40000000f00 */
[----:B------:R-:W-:Y:S02]  /*21970*/  @!P0 IADD3 R0, R17, R14, RZ ;  /* 0x0000000e11008210 */ /* 0x000fe40007ffe0ff */
[----:B------:R-:W-:Y:S01]  /*21980*/  @!P0 MOV R6, R16 ;  /* 0x0000001000068202 */ /* 0x000fe20000000f00 */
[----:B------:R-:W-:Y:S05]  /*21990*/  @!P1 BRA `(.L_x_1104) ;  /* 0x0000007000009947 */ /* 0x000fea0003800000 */
[----:B------:R-:W-:Y:S01]  /*219a0*/  ISETP.NE.AND P0, PT, R246, -0x1, PT ;  /* 0xfffffffff600780c */ /* 0x000fe20003f05270 */
[----:B------:R-:W-:-:S02]  /*219b0*/  ULDC.64 UR4, c[0x0][0x118] ;  /* 0x0000460000047ab9 */ /* 0x000fc40000000a00 */
[----:B------:R-:W2:Y:S10]  /*219c0*/  LD.E R14, [R8.64+0xd4] ;  /* 0x0000d404080e7980 */ /* 0x000eb4000c101900 */
[----:B------:R-:W3:Y:S02]  /*219d0*/  @!P0 LD.E R3, [R8.64+0xb4] ;  /* 0x0000b40408038980 */ /* 0x000ee4000c101900 */
[----:B---3--:R-:W-:-:S04]  /*219e0*/  @!P0 IMAD R246, R3, R242, RZ ;  /* 0x000000f203f68224 */ /* 0x008fc800078e02ff */
[----:B--2---:R-:W-:Y:S01]  /*219f0*/  IMAD R14, R14, R241, R246 ;  /* 0x000000f10e0e7224 */ /* 0x004fe200078e02f6 */
[----:B------:R-:W-:Y:S05]  /*21a00*/  BRA `(.L_x_1105) ;  /* 0x0000005000007947 */ /* 0x000fea0003800000 */
.L_x_1104:
[----:B------:R-:W-:Y:S02]  /*21a10*/  ULDC.64 UR4, c[0x0][0x118] ;  /* 0x0000460000047ab9 */ /* 0x000fe40000000a00 */
[----:B------:R-:W2:Y:S04]  /*21a20*/  LD.E R2, [R8.64+0x60] ;  /* 0x0000600408027980 */ /* 0x000ea8000c101900 */
[----:B------:R-:W3:Y:S01]  /*21a30*/  LD.E R14, [R8.64+0xb4] ;  /* 0x0000b404080e7980 */ /* 0x000ee2000c101900 */
[----:B--2---:R-:W-:-:S04]  /*21a40*/  IMAD R3, R2, R242, R241 ;  /* 0x000000f202037224 */ /* 0x004fc800078e02f1 */
[----:B---3--:R-:W-:Y:S02]  /*21a50*/  IMAD R14, R14, R3, RZ ;  /* 0x000000030e0e7224 */ /* 0x008fe400078e02ff */
.L_x_1105:
[----:B------:R-:W-:Y:S05]  /*21a60*/  BSYNC B0 ;  /* 0x0000000000007941 */ /* 0x000fea0003800000 */
.L_x_1103:
[----:B------:R-:W-:Y:S02]  /*21a70*/  ULDC.64 UR4, c[0x0][0x118] ;  /* 0x0000460000047ab9 */ /* 0x000fe40000000a00 */
[----:B------:R1:W5:Y:S04]  /*21a80*/  LD.E.64 R84, [R8.64+0x70] ;  /* 0x0000700408547980 */ /* 0x000368000c101b00 */
[----:B------:R1:W5:Y:S01]  /*21a90*/  LD.E.64 R86, [R8.64+0xa0] ;  /* 0x0000a00408567980 */ /* 0x000362000c101b00 */
[----:B------:R-:W-:Y:S01]  /*21aa0*/  WARPSYNC 0xffffffff ;  /* 0xffffffff00007948 */ /* 0x000fe20003800000 */
[----:B------:R-:W-:Y:S01]  /*21ab0*/  LOP3.LUT R3, R11, 0xffffffe0, RZ, 0xc0, !PT ;  /* 0xffffffe00b037812 */ /* 0x000fe200078ec0ff */
[----:B------:R-:W-:Y:S01]  /*21ac0*/  BSSY B0, `(.L_x_1106) ;  /* 0x000002a000007945 */ /* 0x000fe20003800000 */
[----:B------:R-:W-:Y:S01]  /*21ad0*/  BAR.SYNC.DEFER_BLOCKING 0x0 ;  /* 0x0000000000007b1d */ /* 0x000fe20000010000 */
[----:B------:R-:W-:-:S02]  /*21ae0*/  SHF.R.S32.HI R10, RZ, 0x1f, R13 ;  /* 0x0000001fff0a7819 */ /* 0x000fc4000001140d */
[----:B------:R-:W-:Y:S02]  /*21af0*/  IMAD.IADD R3, R4, 0x1, -R3 ;  /* 0x0000000104037824 */ /* 0x000fe400078e0a03 */
[----:B------:R-:W-:-:S03]  /*21b00*/  LEA.HI R10, R10, R13, RZ, 0x2 ;  /* 0x0000000d0a0a7211 */ /* 0x000fc600078f10ff */
[----:B------:R-:W-:Y:S02]  /*21b10*/  LOP3.LUT P0, RZ, R3, 0x3, RZ, 0xc0, !PT ;  /* 0x0000000303ff7812 */ /* 0x000fe4000780c0ff */
[----:B------:R-:W-:Y:S02]  /*21b20*/  SHF.R.S32.HI R2, RZ, 0x1f, R3 ;  /* 0x0000001fff027819 */ /* 0x000fe40000011403 */
[----:B------:R-:W-:Y:S02]  /*21b30*/  LOP3.LUT R10, R10, 0xffffffc, RZ, 0xc0, !PT ;  /* 0x0ffffffc0a0a7812 */ /* 0x000fe400078ec0ff */
[----:B------:R-:W-:-:S03]  /*21b40*/  LEA.HI R2, R2, R3, RZ, 0x2 ;  /* 0x0000000302027211 */ /* 0x000fc600078f10ff */
[----:B------:R-:W-:Y:S01]  /*21b50*/  IMAD.IADD R13, R13, 0x1, -R10 ;  /* 0x000000010d0d7824 */ /* 0x000fe200078e0a0a */
[----:B------:R-:W-:-:S05]  /*21b60*/  SHF.R.S32.HI R2, RZ, 0x2, R2 ;  /* 0x00000002ff027819 */ /* 0x000fca0000011402 */
[----:B------:R-:W-:Y:S01]  /*21b70*/  IMAD R13, R13, 0x10, R2 ;  /* 0x000000100d0d7824 */ /* 0x000fe200078e0202 */
[----:B------:R1:W2:Y:S04]  /*21b80*/  LDS.128 R72, [R245] ;  /* 0x00000000f5487984 */ /* 0x0002a80000000c00 */
        /* <DEDUP_REMOVED lines=16> */
[----:B--234-:R-:W-:Y:S01]  /*21c90*/  IMAD R14, R243, 0x40, R14 ;  /* 0x00000040f30e7824 */ /* 0x01cfe200078e020e */
[----:B------:R-:W-:Y:S01]  /*21ca0*/  IADD3 R11, R13, 0x8, RZ ;  /* 0x000000080d0b7810 */ /* 0x000fe20007ffe0ff */
[----:B------:R-:W-:Y:S01]  /*21cb0*/  IMAD R2, R243, -0x40, R244 ;  /* 0xffffffc0f3027824 */ /* 0x000fe200078e02f4 */
[----:B------:R-:W-:-:S02]  /*21cc0*/  ULDC.64 UR4, c[0x0][0x118] ;  /* 0x0000460000047ab9 */ /* 0x000fc40000000a00 */
[----:B------:R-:W-:Y:S02]  /*21cd0*/  SHF.R.S32.HI R10, RZ, 0x1f, R14 ;  /* 0x0000001fff0a7819 */ /* 0x000fe4000001140e */
[C---:B------:R-:W-:Y:S02]  /*21ce0*/  IADD3 R3, P0, R13.reuse, R14, RZ ;  /* 0x0000000e0d037210 */ /* 0x040fe40007f1e0ff */
[-C--:B------:R-:W-:Y:S02]  /*21cf0*/  ISETP.GE.AND P2, PT, R13, R2.reuse, PT ;  /* 0x000000020d00720c */ /* 0x080fe40003f46270 */
[----:B------:R-:W-:Y:S02]  /*21d00*/  ISETP.GE.AND P1, PT, R11, R2, PT ;  /* 0x000000020b00720c */ /* 0x000fe40003f26270 */
[----:B------:R-:W-:Y:S02]  /*21d10*/  LEA.HI.X.SX32 R10, R13, R10, 0x1, P0 ;  /* 0x0000000a0d0a7211 */ /* 0x000fe400000f0eff */
[----:B-----5:R-:W-:-:S04]  /*21d20*/  LEA R2, P0, R3, R86, 0x2 ;  /* 0x0000005603027211 */ /* 0x020fc800078010ff */
[----:B------:R-:W-:-:S05]  /*21d30*/  LEA.HI.X R3, R3, R87, R10, 0x2, P0 ;  /* 0x0000005703037211 */ /* 0x000fca00000f140a */
[----:B------:R2:W-:Y:S04]  /*21d40*/  @!P2 ST.E [R2.64], R7 ;  /* 0x000000070200a985 */ /* 0x0005e8000c101904 */
[----:B------:R2:W-:Y:S02]  /*21d50*/  @!P1 ST.E [R2.64+0x20], R12 ;  /* 0x0000200c02009985 */ /* 0x0005e4000c101904 */
.L_x_1107:
[----:B--234-:R-:W-:Y:S05]  /*21d60*/  BSYNC B0 ;  /* 0x0000000000007941 */ /* 0x01cfea0003800000 */
.L_x_1106:
[----:B------:R-:W2:Y:S01]  /*21d70*/  S2R R2, SR_TID.X ;  /* 0x0000000000027919 */ /* 0x000ea20000002100 */
[----:B------:R-:W-:Y:S01]  /*21d80*/  LEA.HI R3, R5, R4, RZ, 0x3 ;  /* 0x0000000405037211 */ /* 0x000fe200078f18ff */
[----:B------:R-:W-:Y:S01]  /*21d90*/  ULDC.64 UR4, c[0x0][0x118] ;  /* 0x0000460000047ab9 */ /* 0x000fe20000000a00 */
[----:B------:R-:W-:Y:S01]  /*21da0*/  IMAD.SHL.U32 R243, R243, 0x40, RZ ;  /* 0x00000040f3f37824 */ /* 0x000fe200078e00ff */
[----:B-1----:R1:W5:Y:S01]  /*21db0*/  LD.E R8, [R8.64+0xc0] ;  /* 0x0000c00408087980 */ /* 0x002362000c101900 */
[----:B------:R-:W-:Y:S01]  /*21dc0*/  LOP3.LUT R3, R3, 0xfffffff8, RZ, 0xc0, !PT ;  /* 0xfffffff803037812 */ /* 0x000fe200078ec0ff */
[----:B------:R-:W-:Y:S01]  /*21dd0*/  IMAD R7, R81, R241, RZ ;  /* 0x000000f151077224 */ /* 0x000fe200078e02ff */
[----:B------:R-:W-:Y:S01]  /*21de0*/  BSSY B0, `(.L_x_1108) ;  /* 0x000002b000007945 */ /* 0x000fe20003800000 */
[----:B------:R-:W-:Y:S01]  /*21df0*/  SHF.R.S32.HI R10, RZ, 0x1f, R243 ;  /* 0x0000001fff0a7819 */ /* 0x000fe200000114f3 */
[----:B------:R-:W-:-:S02]  /*21e00*/  IMAD R5, R83, R243, RZ ;  /* 0x000000f353057224 */ /* 0x000fc400078e02ff */
[----:B------:R-:W-:Y:S02]  /*21e10*/  IMAD.IADD R4, R4, 0x1, -R3 ;  /* 0x0000000104047824 */ /* 0x000fe400078e0a03 */
[----:B------:R-:W-:Y:S02]  /*21e20*/  IMAD R5, R82, R10, R5 ;  /* 0x0000000a52057224 */ /* 0x000fe400078e0205 */
[----:B------:R-:W-:-:S05]  /*21e30*/  IMAD.SHL.U32 R14, R4, 0x8, RZ ;  /* 0x00000008040e7824 */ /* 0x000fca00078e00ff */
[----:B------:R-:W-:Y:S02]  /*21e40*/  SHF.R.S32.HI R15, RZ, 0x1f, R14 ;  /* 0x0000001fff0f7819 */ /* 0x000fe4000001140e */
[----:B--2---:R-:W-:-:S03]  /*21e50*/  SHF.R.S32.HI R3, RZ, 0x1f, R2 ;  /* 0x0000001fff037819 */ /* 0x004fc60000011402 */
[----:B------:R-:W-:Y:S01]  /*21e60*/  IMAD.WIDE.U32 R12, R82, R243, R14 ;  /* 0x000000f3520c7225 */ /* 0x000fe200078e000e */
[----:B------:R-:W-:-:S03]  /*21e70*/  LEA.HI R4, R3, R2, RZ, 0x3 ;  /* 0x0000000203047211 */ /* 0x000fc600078f18ff */
[----:B------:R-:W-:Y:S01]  /*21e80*/  IMAD.IADD R243, R244, 0x1, -R243 ;  /* 0x00000001f4f37824 */ /* 0x000fe200078e0af3 */
[----:B------:R-:W-:Y:S02]  /*21e90*/  IADD3 R10, P0, R6, R12, RZ ;  /* 0x0000000c060a7210 */ /* 0x000fe40007f1e0ff */
[----:B-1----:R-:W-:Y:S02]  /*21ea0*/  SHF.R.S32.HI R9, RZ, 0x3, R4 ;  /* 0x00000003ff097819 */ /* 0x002fe40000011404 */
[----:B------:R-:W-:Y:S02]  /*21eb0*/  LOP3.LUT R3, R4, 0xfffffff8, RZ, 0xc0, !PT ;  /* 0xfffffff804037812 */ /* 0x000fe400078ec0ff */
[----:B------:R-:W-:Y:S02]  /*21ec0*/  IADD3.X R11, R0, R13, R5, P0, !PT ;  /* 0x0000000d000b7210 */ /* 0x000fe400007fe405 */
[----:B------:R-:W-:Y:S01]  /*21ed0*/  ISETP.GE.AND P0, PT, R9, R243, PT ;  /* 0x000000f30900720c */ /* 0x000fe20003f06270 */
[----:B------:R-:W-:Y:S01]  /*21ee0*/  IMAD.IADD R3, R2, 0x1, -R3 ;  /* 0x0000000102037824 */ /* 0x000fe200078e0a03 */
[----:B------:R-:W-:-:S03]  /*21ef0*/  SHF.R.S32.HI R2, RZ, 0x1f, R241 ;  /* 0x0000001fff027819 */ /* 0x000fc600000114f1 */
[----:B------:R-:W-:Y:S02]  /*21f00*/  IMAD.SHL.U32 R3, R3, 0x8, RZ ;  /* 0x0000000803037824 */ /* 0x000fe400078e00ff */
[C---:B------:R-:W-:Y:S02]  /*21f10*/  IMAD R2, R80.reuse, R2, R7 ;  /* 0x0000000250027224 */ /* 0x040fe400078e0207 */
[----:B------:R-:W-:Y:S01]  /*21f20*/  IMAD.WIDE.U32 R80, R80, R241, R10 ;  /* 0x000000f150507225 */ /* 0x000fe200078e000a */
[C---:B------:R-:W-:Y:S02]  /*21f30*/  IADD3 R7, R3.reuse, 0x40, RZ ;  /* 0x0000004003077810 */ /* 0x040fe40007ffe0ff */
[----:B------:R-:W-:Y:S01]  /*21f40*/  IADD3 R5, R3, 0x80, RZ ;  /* 0x0000008003057810 */ /* 0x000fe20007ffe0ff */
[----:B-----5:R-:W-:Y:S01]  /*21f50*/  IMAD.IADD R87, R81, 0x1, R2 ;  /* 0x0000000151577824 */ /* 0x020fe200078e0202 */
[----:B------:R-:W-:Y:S02]  /*21f60*/  SHF.R.S32.HI R11, RZ, 0x1f, R9 ;  /* 0x0000001fff0b7819 */ /* 0x000fe40000011409 */
[----:B------:R-:W-:Y:S01]  /*21f70*/  IADD3 R3, R3, 0xc0, RZ ;  /* 0x000000c003037810 */ /* 0x000fe20007ffe0ff */
[----:B------:R-:W-:Y:S05]  /*21f80*/  @P0 BRA `(.L_x_1109) ;  /* 0x0000010000000947 */ /* 0x000fea0003800000 */
[----:B------:R-:W-:Y:S01]  /*21f90*/  IMAD R0, R83, R9, RZ ;  /* 0x0000000953007224 */ /* 0x000fe200078e02ff */
[-C--:B------:R-:W-:Y:S01]  /*21fa0*/  ISETP.GE.AND P4, PT, R14, R8.reuse, PT ;  /* 0x000000080e00720c */ /* 0x080fe20003f86270 */
[----:B------:R-:W-:Y:S01]  /*21fb0*/  IMAD.MOV.U32 R86, RZ, RZ, R80 ;  /* 0x000000ffff567224 */ /* 0x000fe200078e0050 */
[-C--:B------:R-:W-:Y:S01]  /*21fc0*/  ISETP.GE.AND P3, PT, R7, R8.reuse, PT ;  /* 0x000000080700720c */ /* 0x080fe20003f66270 */
[----:B------:R-:W-:Y:S01]  /*21fd0*/  IMAD R0, R82, R11, R0 ;  /* 0x0000000b52007224 */ /* 0x000fe200078e0200 */
[----:B------:R-:W-:Y:S01]  /*21fe0*/  ISETP.GE.AND P2, PT, R5, R8, PT ;  /* 0x000000080500720c */ /* 0x000fe20003f46270 */
[----:B------:R-:W-:Y:S01]  /*21ff0*/  IMAD.WIDE.U32 R12, R9, R82, R86 ;  /* 0x00000052090c7225 */ /* 0x000fe200078e0056 */
[----:B------:R-:W-:Y:S01]  /*22000*/  ISETP.GE.AND P1, PT, R3, R8, PT ;  /* 0x000000080300720c */ /* 0x000fe20003f26270 */
[----:B------:R-:W-:-:S02]  /*22010*/  ULDC.64 UR4, c[0x0][0x118] ;  /* 0x0000460000047ab9 */ /* 0x000fc40000000a00 */
[----:B------:R-:W-:Y:S01]  /*22020*/  IMAD.IADD R13, R13, 0x1, R0 ;  /* 0x000000010d0d7824 */ /* 0x000fe200078e0200 */
[----:B------:R-:W-:-:S04]  /*22030*/  LEA R88, P0, R12, R84, 0x1 ;  /* 0x000000540c587211 */ /* 0x000fc800078008ff */
[----:B------:R-:W-:-:S05]  /*22040*/  LEA.HI.X R89, R12, R85, R13, 0x1, P0 ;  /* 0x000000550c597211 */ /* 0x000fca00000f0c0d */
[----:B------:R1:W-:Y:S04]  /*22050*/  @!P4 ST.E.128 [R88.64], R72 ;  /* 0x000000485800c985 */ /* 0x0003e8000c101d04 */
[----:B------:R1:W-:Y:S04]  /*22060*/  @!P3 ST.E.128 [R88.64+0x80], R56 ;  /* 0x000080385800b985 */ /* 0x0003e8000c101d04 */
[----:B------:R1:W-:Y:S04]  /*22070*/  @!P2 ST.E.128 [R88.64+0x100], R40 ;  /* 0x000100285800a985 */ /* 0x0003e8000c101d04 */
[----:B------:R1:W-:Y:S02]  /*22080*/  @!P1 ST.E.128 [R88.64+0x180], R24 ;  /* 0x0001801858009985 */ /* 0x0003e4000c101d04 */
.L_x_1109:
[----:B------:R-:W-:Y:S05]  /*22090*/  BSYNC B0 ;  /* 0x0000000000007941 */ /* 0x000fea0003800000 */
.L_x_1108:
[----:B------:R-:W-:Y:S01]  /*220a0*/  IADD3 R0, R9, 0x10, RZ ;  /* 0x0000001009007810 */ /* 0x000fe20007ffe0ff */
[----:B------:R-:W-:Y:S03]  /*220b0*/  BSSY B0, `(.L_x_1110) ;  /* 0x0000016000007945 */ /* 0x000fe60003800000 */
[----:B------:R-:W-:-:S13]  /*220c0*/  ISETP.GE.AND P0, PT, R0, R243, PT ;  /* 0x000000f30000720c */ /* 0x000fda0003f06270 */
[----:B------:R-:W-:Y:S05]  /*220d0*/  @P0 BRA `(.L_x_1111) ;  /* 0x0000013000000947 */ /* 0x000fea0003800000 */
[----:B-1----:R-:W-:Y:S01]  /*220e0*/  IADD3 R25, P0, R9, 0x10, RZ ;  /* 0x0000001009197810 */ /* 0x002fe20007f1e0ff */
[----:B------:R-:W-:Y:S01]  /*220f0*/  IMAD.MOV.U32 R26, RZ, RZ, R80 ;  /* 0x000000ffff1a7224 */ /* 0x000fe200078e0050 */
[-C--:B------:R-:W-:Y:S01]  /*22100*/  ISETP.GE.AND P3, PT, R14, R8.reuse, PT ;  /* 0x000000080e00720c */ /* 0x080fe20003f66270 */
[----:B------:R-:W-:Y:S01]  /*22110*/  IMAD.MOV.U32 R27, RZ, RZ, R87 ;  /* 0x000000ffff1b7224 */ /* 0x000fe200078e0057 */
[-C--:B------:R-:W-:Y:S01]  /*22120*/  ISETP.GE.AND P2, PT, R7, R8.reuse, PT ;  /* 0x000000080700720c */ /* 0x080fe20003f46270 */
[----:B------:R-:W-:Y:S01]  /*22130*/  IMAD.X R13, RZ, RZ, R11, P0 ;  /* 0x000000ffff0d7224 */ /* 0x000fe200000e060b */
[-C--:B------:R-:W-:Y:S01]  /*22140*/  ISETP.GE.AND P1, PT, R5, R8.reuse, PT ;  /* 0x000000080500720c */ /* 0x080fe20003f26270 */
[----:B------:R-:W-:Y:S01]  /*22150*/  IMAD.WIDE.U32 R26, R82, R25, R26 ;  /* 0x00000019521a7225 */ /* 0x000fe200078e001a */
[----:B------:R-:W-:Y:S01]  /*22160*/  ISETP.GE.AND P0, PT, R3, R8, PT ;  /* 0x000000080300720c */ /* 0x000fe20003f06270 */
[----:B------:R-:W-:Y:S02]  /*22170*/  ULDC.64 UR4, c[0x0][0x118] ;  /* 0x0000460000047ab9 */ /* 0x000fe40000000a00 */
[----:B------:R-:W-:Y:S01]  /*22180*/  IMAD R13, R13, R82, RZ ;  /* 0x000000520d0d7224 */ /* 0x000fe200078e02ff */
[----:B------:R-:W-:-:S03]  /*22190*/  LEA R12, P4, R26, R84, 0x1 ;  /* 0x000000541a0c7211 */ /* 0x000fc600078808ff */
[----:B------:R-:W-:-:S04]  /*221a0*/  IMAD R13, R83, R25, R13 ;  /* 0x00000019530d7224 */ /* 0x000fc800078e020d */
[----:B------:R-:W-:-:S05]  /*221b0*/  IMAD.IADD R13, R27, 0x1, R13 ;  /* 0x000000011b0d7824 */ /* 0x000fca00078e020d */
[----:B------:R-:W-:-:S05]  /*221c0*/  LEA.HI.X R13, R26, R85, R13, 0x1, P4 ;  /* 0x000000551a0d7211 */ /* 0x000fca00020f0c0d */
[----:B------:R1:W-:Y:S04]  /*221d0*/  @!P3 ST.E.128 [R12.64], R68 ;  /* 0x000000440c00b985 */ /* 0x0003e8000c101d04 */
[----:B------:R1:W-:Y:S04]  /*221e0*/  @!P2 ST.E.128 [R12.64+0x80], R52 ;  /* 0x000080340c00a985 */ /* 0x0003e8000c101d04 */
[----:B------:R1:W-:Y:S04]  /*221f0*/  @!P1 ST.E.128 [R12.64+0x100], R36 ;  /* 0x000100240c009985 */ /* 0x0003e8000c101d04 */
[----:B------:R1:W-:Y:S02]  /*22200*/  @!P0 ST.E.128 [R12.64+0x180], R20 ;  /* 0x000180140c008985 */ /* 0x0003e4000c101d04 */
.L_x_1111:
[----:B------:R-:W-:Y:S05]  /*22210*/  BSYNC B0 ;  /* 0x0000000000007941 */ /* 0x000fea0003800000 */
.L_x_1110:
        /* <DEDUP_REMOVED lines=23> */
.L_x_1113:
[----:B------:R-:W-:Y:S05]  /*22390*/  BSYNC B0 ;  /* 0x0000000000007941 */ /* 0x000fea0003800000 */
.L_x_1112:
[----:B------:R-:W-:Y:S01]  /*223a0*/  IADD3 R0, R9, 0x30, RZ ;  /* 0x0000003009007810 */ /* 0x000fe20007ffe0ff */
[----:B------:R-:W-:-:S03]  /*223b0*/  IMAD.MOV.U32 R241, RZ, RZ, 0x0 ;  /* 0x00000000fff17424 */ /* 0x000fc600078e00ff */
[----:B------:R-:W-:-:S13]  /*223c0*/  ISETP.GE.AND P0, PT, R0, R243, PT ;  /* 0x000000f30000720c */ /* 0x000fda0003f06270 */
[----:B------:R-:W-:Y:S05]  /*223d0*/  @P0 RET.REL.NODEC R240 `(_ZN5flash24flash_fwd_splitkv_kernelI23Flash_fwd_kernel_traitsILi256ELi64ELi64ELi4ELb0ELb0EN7cutlass10bfloat16_tE19Flash_kernel_traitsILi256ELi64ELi64ELi4ES3_EELb0ELb0ELb0ELb0ELb0ELb0ELb0ELb1EEEvNS_16Flash_fwd_paramsE) ;  /* 0xfffddc20f0000950 */ /* 0x000fea0003c3ffff */
[----:B------:R-:W-:Y:S01]  /*223e0*/  IADD3 R9, P0, R9, 0x30, RZ ;  /* 0x0000003009097810 */ /* 0x000fe20007f1e0ff */
[----:B-1----:R-:W-:Y:S01]  /*223f0*/  IMAD.MOV.U32 R12, RZ, RZ, R80 ;  /* 0x000000ffff0c7224 */ /* 0x002fe200078e0050 */
[----:B------:R-:W-:Y:S01]  /*22400*/  MOV R13, R87 ;  /* 0x00000057000d7202 */ /* 0x000fe20000000f00 */
[----:B------:R-:W-:Y:S01]  /*22410*/  ULDC.64 UR4, c[0x0][0x118] ;  /* 0x0000460000047ab9 */ /* 0x000fe20000000a00 */
[-C--:B------:R-:W-:Y:S01]  /*22420*/  ISETP.GE.AND P2, PT, R14, R8.reuse, PT ;  /* 0x000000080e00720c */ /* 0x080fe20003f46270 */
[----:B------:R-:W-:Y:S01]  /*22430*/  IMAD.X R11, RZ, RZ, R11, P0 ;  /* 0x000000ffff0b7224 */ /* 0x000fe200000e060b */
[-C--:B------:R-:W-:Y:S01]  /*22440*/  ISETP.GE.AND P0, PT, R5, R8.reuse, PT ;  /* 0x000000080500720c */ /* 0x080fe20003f06270 */
[----:B------:R-:W-:Y:S01]  /*22450*/  IMAD.WIDE.U32 R12, R82, R9, R12 ;  /* 0x00000009520c7225 */ /* 0x000fe200078e000c */
[----:B------:R-:W-:Y:S02]  /*22460*/  ISETP.GE.AND P1, PT, R7, R8, PT ;  /* 0x000000080700720c */ /* 0x000fe40003f26270 */
[----:B------:R-:W-:Y:S01]  /*22470*/  MOV R241, 0x0 ;  /* 0x0000000000f17802 */ /* 0x000fe20000000f00 */
[----:B------:R-:W-:Y:S01]  /*22480*/  IMAD R11, R11, R82, RZ ;  /* 0x000000520b0b7224 */ /* 0x000fe200078e02ff */
[----:B------:R-:W-:-:S03]  /*22490*/  LEA R4, P3, R12, R84, 0x1 ;  /* 0x000000540c047211 */ /* 0x000fc600078608ff */
[----:B------:R-:W-:-:S04]  /*224a0*/  IMAD R11, R83, R9, R11 ;  /* 0x00000009530b7224 */ /* 0x000fc800078e020b */
[----:B------:R-:W-:-:S05]  /*224b0*/  IMAD.IADD R11, R13, 0x1, R11 ;  /* 0x000000010d0b7824 */ /* 0x000fca00078e020b */
[----:B------:R-:W-:-:S05]  /*224c0*/  LEA.HI.X R5, R12, R85, R11, 0x1, P3 ;  /* 0x000000550c057211 */ /* 0x000fca00018f0c0b */
[----:B------:R1:W-:Y:S01]  /*224d0*/  @!P0 ST.E.128 [R4.64+0x100], R28 ;  /* 0x0001001c04008985 */ /* 0x0003e2000c101d04 */
[----:B------:R-:W-:-:S03]  /*224e0*/  ISETP.GE.AND P0, PT, R3, R8, PT ;  /* 0x000000080300720c */ /* 0x000fc60003f06270 */
[----:B------:R1:W-:Y:S04]  /*224f0*/  @!P2 ST.E.128 [R4.64], R60 ;  /* 0x0000003c0400a985 */ /* 0x0003e8000c101d04 */
[----:B------:R1:W-:Y:S06]  /*22500*/  @!P1 ST.E.128 [R4.64+0x80], R44 ;  /* 0x0000802c04009985 */ /* 0x0003ec000c101d04 */
[----:B------:R-:W-:Y:S05]  /*22510*/  @P0 RET.REL.NODEC R240 `(_ZN5flash24flash_fwd_splitkv_kernelI23Flash_fwd_kernel_traitsILi256ELi64ELi64ELi4ELb0ELb0EN7cutlass10bfloat16_tE19Flash_kernel_traitsILi256ELi64ELi64ELi4ES3_EELb0ELb0ELb0ELb0ELb0ELb0ELb0ELb1EEEvNS_16Flash_fwd_paramsE) ;  /* 0xfffddae0f0000950 */ /* 0x000fea0003c3ffff */
[----:B------:R-:W-:Y:S01]  /*22520*/  MOV R241, 0x0 ;  /* 0x0000000000f17802 */ /* 0x000fe20000000f00 */
[----:B------:R-:W-:-:S02]  /*22530*/  ULDC.64 UR4, c[0x0][0x118] ;  /* 0x0000460000047ab9 */ /* 0x000fc40000000a00 */
[----:B------:R2:W-:Y:S01]  /*22540*/  ST.E.128 [R4.64+0x180], R76 ;  /* 0x0001804c04007985 */ /* 0x0005e2000c101d04 */
[----:B------:R-:W-:Y:S05]  /*22550*/  RET.REL.NODEC R240 `(_ZN5flash24flash_fwd_splitkv_kernelI23Flash_fwd_kernel_traitsILi256ELi64ELi64ELi4ELb0ELb0EN7cutlass10bfloat16_tE19Flash_kernel_traitsILi256ELi64ELi64ELi4ES3_EELb0ELb0ELb0ELb0ELb0ELb0ELb0ELb1EEEvNS_16Flash_fwd_paramsE) ;  /* 0xfffddaa0f0007950 */ /* 0x000fea0003c3ffff */
.L_x_1101:
[----:B------:R-:W-:Y:S02]  /*22560*/  MOV R6, 0x2 ;  /* 0x0000000200067802 */ /* 0x000fe40000000f00 */
[----:B------:R-:W-:Y:S02]  /*22570*/  MOV R4, 0x22590 ;  /* 0x0002259000047802 */ /* 0x000fe40000000f00 */
[----:B-1---5:R-:W-:Y:S05]  /*22580*/  CALL.REL.NOINC `($__internal_14_$__cuda_sm70_shflsync_bfly_p) ;  /* 0x000000f000007944 */ /* 0x022fea0003c00000 */
[----:B-12---:R-:W-:Y:S05]  /*22590*/  BRA `(.L_x_1114) ;  /* 0xffffdf6000007947 */ /* 0x006fea000383ffff */
.L_x_1102:
[----:B------:R-:W-:Y:S02]  /*225a0*/  MOV R6, 0x1 ;  /* 0x0000000100067802 */ /* 0x000fe40000000f00 */
[----:B------:R-:W-:Y:S02]  /*225b0*/  MOV R4, 0x225d0 ;  /* 0x000225d000047802 */ /* 0x000fe40000000f00 */
[----:B-1---5:R-:W-:Y:S05]  /*225c0*/  CALL.REL.NOINC `($__internal_14_$__cuda_sm70_shflsync_bfly_p) ;  /* 0x000000b000007944 */ /* 0x022fea0003c00000 */
[----:B--2---:R-:W-:Y:S01]  /*225d0*/  FADD.FTZ R10, R252, R6 ;  /* 0x00000006fc0a7221 */ /* 0x004fe20000010000 */
[----:B-1----:R-:W-:Y:S02]  /*225e0*/  MOV R252, R251 ;  /* 0x000000fb00fc7202 */ /* 0x002fe40000000f00 */
[----:B------:R-:W-:Y:S02]  /*225f0*/  MOV R6, 0x2 ;  /* 0x0000000200067802 */ /* 0x000fe40000000f00 */
[----:B------:R-:W-:-:S02]  /*22600*/  MOV R4, 0x22620 ;  /* 0x0002262000047802 */ /* 0x000fc40000000f00 */
[----:B------:R-:W-:Y:S05]  /*22610*/  CALL.REL.NOINC `($__internal_14_$__cuda_sm70_shflsync_bfly_p) ;  /* 0x0000006000007944 */ /* 0x000fea0003c00000 */
[----:B--2---:R-:W-:Y:S01]  /*22620*/  FADD.FTZ R7, R251, R6 ;  /* 0x00000006fb077221 */ /* 0x004fe20000010000 */
[----:B------:R-:W-:-:S02]  /*22630*/  MOV R6, 0x1 ;  /* 0x0000000100067802 */ /* 0x000fc40000000f00 */
[----:B------:R-:W-:Y:S02]  /*22640*/  MOV R4, 0x22670 ;  /* 0x0002267000047802 */ /* 0x000fe40000000f00 */
[----:B-1----:R-:W-:Y:S02]  /*22650*/  MOV R252, R7 ;  /* 0x0000000700fc7202 */ /* 0x002fe40000000f00 */
[----:B------:R-:W-:Y:S05]  /*22660*/  CALL.REL.NOINC `($__internal_14_$__cuda_sm70_shflsync_bfly_p) ;  /* 0x0000001000007944 */ /* 0x000fea0003c00000 */
[----:B-12---:R-:W-:Y:S05]  /*22670*/  BRA `(.L_x_1115) ;  /* 0xffffdef000007947 */ /* 0x006fea000383ffff */
        .weak           $__internal_14_$__cuda_sm70_shflsync_bfly_p
        .type           $__internal_14_$__cuda_sm70_shflsync_bfly_p,@function
        .size           $__internal_14_$__cuda_sm70_shflsync_bfly_p,(.L_x_8873 - $__internal_14_$__cuda_sm70_shflsync_bfly_p)
$__internal_14_$__cuda_sm70_shflsync_bfly_p:
[----:B------:R-:W-:Y:S01]  /*22680*/  MOV R12, R4 ;  /* 0x00000004000c7202 */ /* 0x000fe20000000f00 */
[----:B------:R-:W-:Y:S04]  /*22690*/  WARPSYNC R0 ;  /* 0x0000000000007348 */ /* 0x000fe80003800000 */
[----:B------:R-:W-:Y:S01]  /*226a0*/  MOV R13, 0x0 ;  /* 0x00000000000d7802 */ /* 0x000fe20000000f00 */
[----:B------:R1:W2:Y:S03]  /*226b0*/  SHFL.BFLY PT, R6, R252, R6, R5 ;  /* 0x0c000006fc067389 */ /* 0x0002a600000e0005 */
[----:B------:R-:W-:Y:S05]  /*226c0*/  RET.REL.NODEC R12 `(_ZN5flash24flash_fwd_splitkv_kernelI23Flash_fwd_kernel_traitsILi256ELi64ELi64ELi4ELb0ELb0EN7cutlass10bfloat16_tE19Flash_kernel_traitsILi256ELi64ELi64ELi4ES3_EELb0ELb0ELb0ELb0ELb0ELb0ELb0ELb1EEEvNS_16Flash_fwd_paramsE) ;  /* 0xfffdd9300c007950 */ /* 0x000fea0003c3ffff */
.L_x_1116:
        /* <DEDUP_REMOVED lines=11> */
.L_x_8873:


//--------------------- .text._ZN5flash24flash_fwd_splitkv_kernelI23Flash_fwd_kernel_traitsILi256ELi64ELi64ELi4ELb0ELb0EN7cutlass10bfloat16_tE19Flash_kernel_traitsILi256ELi64ELi64ELi4ES3_EELb0ELb0ELb0ELb0ELb0ELb1ELb0ELb1EEEvNS_16Flash_fwd_paramsE --------------------------
	.section	.text._ZN5flash24flash_fwd_splitkv_kernelI23Flash_fwd_kernel_traitsILi256ELi64ELi64ELi4ELb0ELb0EN7cutlass10bfloat16_tE19Flash_kernel_traitsILi256ELi64ELi64ELi4ES3_EELb0ELb0ELb0ELb0ELb0ELb1ELb0ELb1EEEvNS_16Flash_fwd_paramsE,"ax",@progbits
	.sectioninfo	@"SHI_REGISTERS=255"
	.align	128
        .global         _ZN5flash24flash_fwd_splitkv_kernelI23Flash_fwd_kernel_traitsILi256ELi64ELi64ELi4ELb0ELb0EN7cutlass10bfloat16_tE19Flash_kernel_traitsILi256ELi64ELi64ELi4ES3_EELb0ELb0ELb0ELb0ELb0ELb1ELb0ELb1EEEvNS_16Flash_fwd_paramsE
        .type           _ZN5flash24flash_fwd_splitkv_kernelI23Flash_fwd_kernel_traitsILi256ELi64ELi64ELi4ELb0ELb0EN7cutlass10bfloat16_tE19Flash_kernel_traitsILi256ELi64ELi64ELi4ES3_EELb0ELb0ELb0ELb0ELb0ELb1ELb0ELb1EEEvNS_16Flash_fwd_paramsE,@function
        .size           _ZN5flash24flash_fwd_splitkv_kernelI23Flash_fwd_kernel_traitsILi256ELi64ELi64ELi4ELb0ELb0EN7cutlass10bfloat16_tE19Flash_kernel_traitsILi256ELi64ELi64ELi4ES3_EELb0ELb0ELb0ELb0ELb0ELb1ELb0ELb1EEEvNS_16Flash_fwd_paramsE,(.L_x_8875 - _ZN5flash24flash_fwd_splitkv_kernelI23Flash_fwd_kernel_traitsILi256ELi64ELi64ELi4ELb0ELb0EN7cutlass10bfloat16_tE19Flash_kernel_traitsILi256ELi64ELi64ELi4ES3_EELb0ELb0ELb0ELb0ELb0ELb1ELb0ELb1EEEvNS_16Flash_fwd_paramsE)
        .other          _ZN5flash24flash_fwd_splitkv_kernelI23Flash_fwd_kernel_traitsILi256ELi64ELi64ELi4ELb0ELb0EN7cutlass10bfloat16_tE19Flash_kernel_traitsILi256ELi64ELi64ELi4ES3_EELb0ELb0ELb0ELb0ELb0ELb1ELb0ELb1EEEvNS_16Flash_fwd_paramsE,@"STO_CUDA_ENTRY STV_DEFAULT"
_ZN5flash24flash_fwd_splitkv_kernelI23Flash_fwd_kernel_traitsILi256ELi64ELi64ELi4ELb0ELb0EN7cutlass10bfloat16_tE19Flash_kernel_traitsILi256ELi64ELi64ELi4ES3_EELb0ELb0ELb0ELb0ELb0ELb1ELb0ELb1EEEvNS_16Flash_fwd_paramsE:
.text._ZN5flash24flash_fwd_splitkv_kernelI23Flash_fwd_kernel_traitsILi256ELi64ELi64ELi4ELb0ELb0EN7cutlass10bfloat16_tE19Flash_kernel_traitsILi256ELi64ELi64ELi4ES3_EELb0ELb0ELb0ELb0ELb0ELb1ELb0ELb1EEEvNS_16Flash_fwd_paramsE:
        /* <DEDUP_REMOVED lines=10> */
[----:B-123--:R-:W-:Y:S05]  /*00a0*/  CALL.REL.NOINC `($_ZN5flash24flash_fwd_splitkv_kernelI23Flash_fwd_kernel_traitsILi256ELi64ELi64ELi4ELb0ELb0EN7cutlass10bfloat16_tE19Flash_kernel_traitsILi256ELi64ELi64ELi4ES3_EELb0ELb0ELb0ELb0ELb0ELb1ELb0ELb1EEEvNS_16Flash_fwd_paramsE$_ZN5flash30compute_attn_1rowblock_splitkvI23Flash_fwd_kernel_traitsILi256ELi64ELi64ELi4ELb0ELb0EN7cutlass10bfloat16_tE19Flash_kernel_traitsILi256ELi64ELi64ELi4ES3_EELb0ELb0ELb0ELb0ELb0ELb1ELb0ELb1ENS_16Flash_fwd_paramsEEEvRKT8_iiiii) ;  /* 0x0000002000007944 */ /* 0x00efea0003c00000 */
[----:B------:R-:W-:Y:S05]  /*00b0*/  BSYNC B4 ;  /* 0x0000000000047941 */ /* 0x000fea0003800000 */
.L_x_1117:
[----:B------:R-:W-:Y:S05]  /*00c0*/  EXIT ;  /* 0x000000000000794d */ /* 0x000fea0003800000 */
        .type           $_ZN5flash24flash_fwd_splitkv_kernelI23Flash_fwd_kernel_traitsILi256ELi64ELi64ELi4ELb0ELb0EN7cutlass10bfloat16_tE19Flash_kernel_traitsILi256ELi64ELi64ELi4ES3_EELb0ELb0ELb0ELb0ELb0ELb1ELb0ELb1EEEvNS_16Flash_fwd_paramsE$_ZN5flash30compute_attn_1rowblock_splitkvI23Flash_fwd_kernel_traitsILi256ELi64ELi64ELi4ELb0ELb0EN7cutlass10bfloat16_tE19Flash_kernel_traitsILi256ELi64ELi64ELi4ES3_EELb0ELb0ELb0ELb0ELb0ELb1ELb0ELb1ENS_16Flash_fwd_paramsEEEvRKT8_iiiii,@function
        .size           $_ZN5flash24flash_fwd_splitkv_kernelI23Flash_fwd_kernel_traitsILi256ELi64ELi64ELi4ELb0ELb0EN7cutlass10bfloat16_tE19Flash_kernel_traitsILi256ELi64ELi64ELi4ES3_EELb0ELb0ELb0ELb0ELb0ELb1ELb0ELb1EEEvNS_16Flash_fwd_paramsE$_ZN5flash30compute_attn_1rowblock_splitkvI23Flash_fwd_kernel_traitsILi256ELi64ELi64ELi4ELb0ELb0EN7cutlass10bfloat16_tE19Flash_kernel_traitsILi256ELi64ELi64ELi4ES3_EELb0ELb0ELb0ELb0ELb0ELb1ELb0ELb1ENS_16Flash_fwd_paramsEEEvRKT8_iiiii,($__internal_15_$__cuda_sm70_shflsync_bfly_p - $_ZN5flash24flash_fwd_splitkv_kernelI23Flash_fwd_kernel_traitsILi256ELi64ELi64ELi4ELb0ELb0EN7cutlass10bfloat16_tE19Flash_kernel_traitsILi256ELi64ELi64ELi4ES3_EELb0ELb0ELb0ELb0ELb0ELb1ELb0ELb1EEEvNS_16Flash_fwd_paramsE$_ZN5flash30compute_attn_1rowblock_splitkvI23Flash_fwd_kernel_traitsILi256ELi64ELi64ELi4ELb0ELb0EN7cutlass10bfloat16_tE19Flash_kernel_traitsILi256ELi64ELi64ELi4ES3_EELb0ELb0ELb0ELb0ELb0ELb1ELb0ELb1ENS_16Flash_fwd_paramsEEEvRKT8_iiiii)
$_ZN5flash24flash_fwd_splitkv_kernelI23Flash_fwd_kernel_traitsILi256ELi64ELi64ELi4ELb0ELb0EN7cutlass10bfloat16_tE19Flash_kernel_traitsILi256ELi64ELi64ELi4ES3_EELb0ELb0ELb0ELb0ELb0ELb1ELb0ELb1EEEvNS_16Flash_fwd_paramsE$_ZN5flash30compute_attn_1rowblock_splitkvI23Flash_fwd_kernel_traitsILi256ELi64ELi64ELi4ELb0ELb0EN7cutlass10bfloat16_tE19Flash_kernel_traitsILi256ELi64ELi64ELi4ES3_EELb0ELb0ELb0ELb0ELb0ELb1ELb0ELb1ENS_16Flash_fwd_paramsEEEvRKT8_iiiii:
        /* <DEDUP_REMOVED lines=21> */
.L_x_1119:
[----:B------:R-:W-:Y:S05]  /*0220*/  BSYNC B0 ;  /* 0x0000000000007941 */ /* 0x000fea0003800000 */
.L_x_1118:
[----:B------:R-:W4:Y:S04]  /*0230*/  LD.E.64 R14, [R20.64+0xf0] ;  /* 0x0000f006140e7980 */ /* 0x000f28000c101b00 */
[----:B---3--:R-:W3:Y:S01]  /*0240*/  @P1 LD.E R245, [R2.64+0x4] ;  /* 0x0000040602f51980 */ /* 0x008ee2000c101900 */
        /* <DEDUP_REMOVED lines=9> */
[----:B------:R-:W4:Y:S02]  /*02e0*/  LD.E.U8 R0, [R20.64+0x1b2] ;  /* 0x0001b20614007980 */ /* 0x000f24000c101100 */
[----:B----4-:R-:W-:-:S13]  /*02f0*/  ISETP.NE.AND P0, PT, R0, RZ, PT ;  /* 0x000000ff0000720c */ /* 0x010fda0003f05270 */
[----:B-1----:R-:W4:Y:S02]  /*0300*/  @P0 LD.E R3, [R4.64+0x4] ;  /* 0x0000040604030980 */ /* 0x002f24000c101900 */
[----:B----4-:R-:W-:-:S06]  /*0310*/  @P0 IADD3 R74, R3, -R12, RZ ;  /* 0x8000000c034a0210 */ /* 0x010fcc0007ffe0ff */
[----:B------:R1:W5:Y:S01]  /*0320*/  @!P0 LD.E R74, [R4.64] ;  /* 0x00000006044a8980 */ /* 0x000362000c101900 */
[----:B------:R-:W-:Y:S05]  /*0330*/  BRA `(.L_x_1122) ;  /* 0x0000001000007947 */ /* 0x000fea0003800000 */
.L_x_1121:
[----:B------:R4:W5:Y:S02]  /*0340*/  LD.E R74, [R20.64+0xb8] ;  /* 0x0000b806144a7980 */ /* 0x000964000c101900 */
.L_x_1122:
[----:B------:R-:W-:Y:S05]  /*0350*/  BSYNC B0 ;  /* 0x0000000000007941 */ /* 0x000fea0003800000 */
.L_x_1120:
[----:B-1-3--:R-:W3:Y:S01]  /*0360*/  LD.E.64 R2, [R20.64+0xf8] ;  /* 0x0000f80614027980 */ /* 0x00aee2000c101b00 */
[----:B------:R-:W-:Y:S01]  /*0370*/  BSSY B1, `(.L_x_1123) ;  /* 0x0000012000017945 */ /* 0x000fe20003800000 */
[----:B-----5:R-:W-:Y:S01]  /*0380*/  IMAD.IADD R74, R74, 0x1, -R11 ;  /* 0x000000014a4a7824 */ /* 0x020fe200078e0a0b */
[----:B---3--:R-:W-:-:S04]  /*0390*/  ISETP.NE.U32.AND P0, PT, R2, RZ, PT ;  /* 0x000000ff0200720c */ /* 0x008fc80003f05070 */
[----:B------:R-:W-:-:S13]  /*03a0*/  ISETP.NE.AND.EX P0, PT, R3, RZ, PT, P0 ;  /* 0x000000ff0300720c */ /* 0x000fda0003f05300 */
[----:B------:R-:W-:Y:S05]  /*03b0*/  @!P0 BRA `(.L_x_1124) ;  /* 0x0000004000008947 */ /* 0x000fea0003800000 */
[----:B------:R-:W-:-:S05]  /*03c0*/  IMAD.WIDE R2, R243, 0x4, R2 ;  /* 0x00000004f3027825 */ /* 0x000fca00078e0202 */
[----:B------:R-:W3:Y:S02]  /*03d0*/  LD.E R70, [R2.64] ;  /* 0x0000000602467980 */ /* 0x000ee4000c101900 */
[----:B---3--:R-:W-:Y:S01]  /*03e0*/  IADD3 R70, R70, -R11, RZ ;  /* 0x8000000b46467210 */ /* 0x008fe20007ffe0ff */
[----:B------:R-:W-:Y:S05]  /*03f0*/  BRA `(.L_x_1125) ;  /* 0x0000009000007947 */ /* 0x000fea0003800000 */
.L_x_1124:
[----:B------:R-:W3:Y:S01]  /*0400*/  LD.E.64 R2, [R20.64+0x108] ;  /* 0x0001080614027980 */ /* 0x000ee2000c101b00 */
[----:B------:R-:W-:Y:S01]  /*0410*/  BSSY B0, `(.L_x_1126) ;  /* 0x0000006000007945 */ /* 0x000fe20003800000 */
[----:B---3--:R-:W-:-:S04]  /*0420*/  ISETP.NE.U32.AND P0, PT, R2, RZ, PT ;  /* 0x000000ff0200720c */ /* 0x008fc80003f05070 */
[----:B------:R-:W-:Y:S01]  /*0430*/  ISETP.NE.AND.EX P0, PT, R3, RZ, PT, P0 ;  /* 0x000000ff0300720c */ /* 0x000fe20003f05300 */
[----:B------:R-:W-:-:S12]  /*0440*/  IMAD.MOV.U32 R3, RZ, RZ, RZ ;  /* 0x000000ffff037224 */ /* 0x000fd800078e00ff */
[----:B------:R-:W-:Y:S05]  /*0450*/  @!P0 BRA `(.L_x_1127) ;  /* 0x0000001000008947 */ /* 0x000fea0003800000 */
[----:B------:R1:W5:Y:S02]  /*0460*/  LD.E R3, [R20.64+0xbc] ;  /* 0x0000bc0614037980 */ /* 0x000364000c101900 */
.L_x_1127:
[----:B------:R-:W-:Y:S05]  /*0470*/  BSYNC B0 ;  /* 0x0000000000007941 */ /* 0x000fea0003800000 */
.L_x_1126:
[----:B-----5:R-:W-:Y:S02]  /*0480*/  IADD3 R70, R74, R3, RZ ;  /* 0x000000034a467210 */ /* 0x020fe40007ffe0ff */
.L_x_1125:
[----:B------:R-:W-:Y:S05]  /*0490*/  BSYNC B1 ;  /* 0x0000000000017941 */ /* 0x000fea0003800000 */
.L_x_1123:
[----:B------:R-:W-:Y:S01]  /*04a0*/  IMAD.SHL.U32 R76, R244, 0x40, RZ ;  /* 0x00000040f44c7824 */ /* 0x000fe200078e00ff */
[----:B------:R-:W-:Y:S01]  /*04b0*/  MOV R2, R242 ;  /* 0x000000f200027202 */ /* 0x000fe20000000f00 */
[----:B------:R-:W-:-:S03]  /*04c0*/  IMAD.MOV.U32 R3, RZ, RZ, 0x0 ;  /* 0x00000000ff037424 */ /* 0x000fc600078e00ff */
[----:B------:R-:W-:-:S13]  /*04d0*/  ISETP.GT.AND P0, PT, R245, R76, PT ;  /* 0x0000004cf500720c */ /* 0x000fda0003f04270 */
[----:B------:R-:W-:Y:S05]  /*04e0*/  @!P0 RET.REL.NODEC R2 `(_ZN5flash24flash_fwd_splitkv_kernelI23Flash_fwd_kernel_traitsILi256ELi64ELi64ELi4ELb0ELb0EN7cutlass10bfloat16_tE19Flash_kernel_traitsILi256ELi64ELi64ELi4ES3_EELb0ELb0ELb0ELb0ELb0ELb1ELb0ELb1EEEvNS_16Flash_fwd_paramsE) ;  /* 0xfffffb1002008950 */ /* 0x000fea0003c3ffff */
[----:B------:R-:W3:Y:S01]  /*04f0*/  LD.E R5, [R20.64+0xb8] ;  /* 0x0000b80614057980 */ /* 0x000ee2000c101900 */
        /* <DEDUP_REMOVED lines=13> */
[----:B----4-:R1:W4:Y:S04]  /*05d0*/  LD.E.64 R16, [R20.64+0x90] ;  /* 0x0000900614107980 */ /* 0x010328000c101b00 */
        /* <DEDUP_REMOVED lines=14> */
[----:B------:R-:W-:Y:S01]  /*06c0*/  BSSY B0, `(.L_x_1129) ;  /* 0x000002c000007945 */ /* 0x000fe20003800000 */
[-C--:B---3--:R-:W-:Y:S02]  /*06d0*/  @P0 IMAD R15, R5, R246.reuse, RZ ;  /* 0x000000f6050f0224 */ /* 0x088fe400078e02ff */
[----:B------:R-:W-:-:S04]  /*06e0*/  @P0 IMAD.WIDE.U32 R18, R4, R246, RZ ;  /* 0x000000f604120225 */ /* 0x000fc800078e00ff */
[-C--:B--2---:R-:W-:Y:S02]  /*06f0*/  @!P0 IMAD R11, R23, R243.reuse, RZ ;  /* 0x000000f3170b8224 */ /* 0x084fe400078e02ff */
[----:B-1----:R-:W-:-:S04]  /*0700*/  @!P0 IMAD.WIDE.U32 R20, R22, R243, RZ ;  /* 0x000000f316148225 */ /* 0x002fc800078e00ff */
[----:B------:R-:W-:Y:S01]  /*0710*/  @!P0 IMAD R14, R22, R14, R11 ;  /* 0x0000000e160e8224 */ /* 0x000fe200078e020b */
[----:B------:R-:W-:Y:S02]  /*0720*/  SHF.R.S32.HI R11, RZ, 0x1f, R10 ;  /* 0x0000001fff0b7819 */ /* 0x000fe4000001140a */
        /* <DEDUP_REMOVED lines=11> */
[----:B------:R-:W-:Y:S01]  /*07e0*/  SHF.R.S32.HI R14, RZ, 0x1f, R241 ;  /* 0x0000001fff0e7819 */ /* 0x000fe200000114f1 */
[----:B------:R-:W-:-:S04]  /*07f0*/  IMAD.WIDE.U32 R20, R241, R16, R18 ;  /* 0x00000010f1147225 */ /* 0x000fc800078e0012 */
[----:B------:R-:W-:Y:S02]  /*0800*/  IMAD R25, R16, R14, R25 ;  /* 0x0000000e10197224 */ /* 0x000fe400078e0219 */
[----:B------:R-:W-:Y:S01]  /*0810*/  IMAD R243, R243, R12, R241 ;  /* 0x0000000cf3f37224 */ /* 0x000fe200078e02f1 */
[----:B------:R-:W-:Y:S02]  /*0820*/  SHF.R.S32.HI R13, RZ, 0x1f, R8 ;  /* 0x0000001fff0d7819 */ /* 0x000fe40000011408 */
[C---:B------:R-:W-:Y:S01]  /*0830*/  IADD3 R19, R10.reuse, 0x40, RZ ;  /* 0x000000400a137810 */ /* 0x040fe20007ffe0ff */
[----:B------:R-:W-:Y:S01]  /*0840*/  IMAD R76, R9, R243, R76 ;  /* 0x000000f3094c7224 */ /* 0x000fe200078e024c */
[C---:B------:R-:W-:Y:S02]  /*0850*/  IADD3 R17, R10.reuse, 0x80, RZ ;  /* 0x000000800a117810 */ /* 0x040fe40007ffe0ff */
        /* <DEDUP_REMOVED lines=8> */
[----:B------:R-:W-:Y:S01]  /*08e0*/  ISETP.GE.AND P2, PT, R17, R0, PT ;  /* 0x000000001100720c */ /* 0x000fe20003f46270 */
        /* <DEDUP_REMOVED lines=9> */
.L_x_1130:
[----:B------:R-:W-:Y:S05]  /*0980*/  BSYNC B0 ;  /* 0x0000000000007941 */ /* 0x000fea0003800000 */
.L_x_1129:
[----:B------:R-:W-:Y:S01]  /*0990*/  IADD3 R16, R8, 0x10, RZ ;  /* 0x0000001008107810 */ /* 0x000fe20007ffe0ff */
[----:B------:R-:W-:Y:S03]  /*09a0*/  BSSY B0, `(.L_x_1131) ;  /* 0x0000015000007945 */ /* 0x000fe60003800000 */
[----:B------:R-:W-:-:S13]  /*09b0*/  ISETP.GE.AND P0, PT, R16, R245, PT ;  /* 0x000000f51000720c */ /* 0x000fda0003f06270 */
[----:B------:R-:W-:Y:S05]  /*09c0*/  @P0 BRA `(.L_x_1132) ;  /* 0x0000012000000947 */ /* 0x000fea0003800000 */
[----:B------:R-:W-:Y:S01]  /*09d0*/  IADD3 R23, P0, R8, 0x10, RZ ;  /* 0x0000001008177810 */ /* 0x000fe20007f1e0ff */
[----:B-1----:R-:W-:Y:S01]  /*09e0*/  IMAD.MOV.U32 R26, RZ, RZ, R20 ;  /* 0x000000ffff1a7224 */ /* 0x002fe200078e0014 */
        /* <DEDUP_REMOVED lines=16> */
.L_x_1132:
[----:B------:R-:W-:Y:S05]  /*0af0*/  BSYNC B0 ;  /* 0x0000000000007941 */ /* 0x000fea0003800000 */
.L_x_1131:
        /* <DEDUP_REMOVED lines=22> */
.L_x_1134:
[----:B------:R-:W-:Y:S05]  /*0c60*/  BSYNC B0 ;  /* 0x0000000000007941 */ /* 0x000fea0003800000 */
.L_x_1133:
[----:B------:R-:W-:Y:S01]  /*0c70*/  IADD3 R12, R8, 0x30, RZ ;  /* 0x00000030080c7810 */ /* 0x000fe20007ffe0ff */
[----:B------:R-:W-:Y:S03]  /*0c80*/  BSSY B0, `(.L_x_1135) ;  /* 0x0000014000007945 */ /* 0x000fe60003800000 */
[----:B------:R-:W-:-:S13]  /*0c90*/  ISETP.GE.AND P0, PT, R12, R245, PT ;  /* 0x000000f50c00720c */ /* 0x000fda0003f06270 */
[----:B------:R-:W-:Y:S05]  /*0ca0*/  @P0 BRA `(.L_x_1136) ;  /* 0x0000011000000947 */ /* 0x000fea0003800000 */
[----:B------:R-:W-:Y:S01]  /*0cb0*/  IADD3 R11, P0, R8, 0x30, RZ ;  /* 0x00000030080b7810 */ /* 0x000fe20007f1e0ff */
[----:B------:R-:W-:Y:S01]  /*0cc0*/  IMAD.MOV.U32 R21, RZ, RZ, R25 ;  /* 0x000000ffff157224 */ /* 0x000fe200078e0019 */
[-C--:B-----5:R-:W-:Y:S02]  /*0cd0*/  ISETP.GE.AND P3, PT, R10, R0.reuse, PT ;  /* 0x000000000a00720c */ /* 0x0a0fe40003f66270 */
        /* <DEDUP_REMOVED lines=14> */
.L_x_1136:
[----:B------:R-:W-:Y:S05]  /*0dc0*/  BSYNC B0 ;  /* 0x0000000000007941 */ /* 0x000fea0003800000 */
.L_x_1135:
[----:B------:R-:W-:Y:S01]  /*0dd0*/  ISETP.NE.AND P4, PT, R68, RZ, PT ;  /* 0x000000ff4400720c */ /* 0x000fe20003f85270 */
[----:B------:R-:W-:Y:S01]  /*0de0*/  IMAD.MOV.U32 R243, RZ, RZ, 0x0 ;  /* 0x00000000fff37424 */ /* 0x000fe200078e00ff */
[----:B--2--5:R-:W-:-:S02]  /*0df0*/  IADD3 R3, P0, R76, R8, RZ ;  /* 0x000000084c037210 */ /* 0x024fc40007f1e0ff */
[-C--:B------:R-:W-:Y:S02]  /*0e00*/  ISETP.GE.OR P3, PT, R8, R245.reuse, P4 ;  /* 0x000000f50800720c */ /* 0x080fe40002766670 */
[-C--:B------:R-:W-:Y:S02]  /*0e10*/  ISETP.GE.OR P2, PT, R16, R245.reuse, P4 ;  /* 0x000000f51000720c */ /* 0x080fe40002746670 */
[-C--:B------:R-:W-:Y:S02]  /*0e20*/  ISETP.GE.OR P1, PT, R14, R245.reuse, P4 ;  /* 0x000000f50e00720c */ /* 0x080fe40002726670 */
[----:B------:R-:W-:Y:S02]  /*0e30*/  ISETP.GE.OR P4, PT, R12, R245, P4 ;  /* 0x000000f50c00720c */ /* 0x000fe40002786670 */
[----:B------:R-:W-:Y:S02]  /*0e40*/  LEA.HI.X.SX32 R13, R76, R13, 0x1, P0 ;  /* 0x0000000d4c0d7211 */ /* 0x000fe400000f0eff */
[----:B------:R-:W-:-:S03]  /*0e50*/  LEA R2, P0, R3, R6, 0x2 ;  /* 0x0000000603027211 */ /* 0x000fc600078010ff */
[----:B------:R-:W-:Y:S01]  /*0e60*/  @!P3 IMAD.MOV.U32 R9, RZ, RZ, 0x7f800000 ;  /* 0x7f800000ff09b424 */ /* 0x000fe200078e00ff */
[----:B------:R-:W-:Y:S01]  /*0e70*/  LEA.HI.X R3, R3, R7, R13, 0x2, P0 ;  /* 0x0000000703037211 */ /* 0x000fe200000f140d */
[----:B------:R-:W-:Y:S02]  /*0e80*/  @!P2 IMAD.MOV.U32 R7, RZ, RZ, 0x7f800000 ;  /* 0x7f800000ff07a424 */ /* 0x000fe400078e00ff */
[----:B------:R-:W-:Y:S02]  /*0e90*/  @!P1 IMAD.MOV.U32 R5, RZ, RZ, 0x7f800000 ;  /* 0x7f800000ff059424 */ /* 0x000fe400078e00ff */
[----:B------:R2:W-:Y:S04]  /*0ea0*/  @!P3 ST.E [R2.64], R9 ;  /* 0x000000090200b985 */ /* 0x0005e8000c101906 */
[----:B------:R2:W-:Y:S04]  /*0eb0*/  @!P2 ST.E [R2.64+0x40], R7 ;  /* 0x000040070200a985 */ /* 0x0005e8000c101906 */
[----:B------:R2:W-:Y:S01]  /*0ec0*/  @!P1 ST.E [R2.64+0x80], R5 ;  /* 0x0000800502009985 */ /* 0x0005e2000c101906 */
[----:B------:R-:W-:Y:S05]  /*0ed0*/  @P4 RET.REL.NODEC R242 `(_ZN5flash24flash_fwd_splitkv_kernelI23Flash_fwd_kernel_traitsILi256ELi64ELi64ELi4ELb0ELb0EN7cutlass10bfloat16_tE19Flash_kernel_traitsILi256ELi64ELi64ELi4ES3_EELb0ELb0ELb0ELb0ELb0ELb1ELb0ELb1EEEvNS_16Flash_fwd_paramsE) ;  /* 0xfffff120f2004950 */ /* 0x000fea0003c3ffff */
[----:B--2---:R-:W-:Y:S02]  /*0ee0*/  MOV R5, 0x7f800000 ;  /* 0x7f80000000057802 */ /* 0x004fe40000000f00 */
[----:B------:R-:W-:-:S03]  /*0ef0*/  MOV R243, 0x0 ;  /* 0x0000000000f37802 */ /* 0x000fc60000000f00 */
[----:B------:R2:W-:Y:S01]  /*0f00*/  ST.E [R2.64+0xc0], R5 ;  /* 0x0000c00502007985 */ /* 0x0005e2000c101906 */
[----:B------:R-:W-:Y:S05]  /*0f10*/  RET.REL.NODEC R242 `(_ZN5flash24flash_fwd_splitkv_kernelI23Flash_fwd_kernel_traitsILi256ELi64ELi64ELi4ELb0ELb0EN7cutlass10bfloat16_tE19Flash_kernel_traitsILi256ELi64ELi64ELi4ES3_EELb0ELb0ELb0ELb0ELb0ELb1ELb0ELb1EEEvNS_16Flash_fwd_paramsE) ;  /* 0xfffff0e0f2007950 */ /* 0x000fea0003c3ffff */
.L_x_1128:
        /* <DEDUP_REMOVED lines=81> */
[----:B------:R-:W-:Y:S02]  /*1430*/  SHF.R.S32.HI R9, RZ, 0x1f, R13 ;  /* 0x0000001fff097819 */ /* 0x000fe4000001140d */
[----:B--2---:R-:W-:Y:S01]  /*1440*/  SHF.R.S32.HI R7, RZ, 0x1f, R0 ;  /* 0x0000001fff077819 */ /* 0x004fe20000011400 */
[-C--:B------:R-:W-:Y:S02]  /*1450*/  IMAD R4, R23, R0.reuse, RZ ;  /* 0x0000000017047224 */ /* 0x080fe400078e02ff */
[----:B------:R-:W-:-:S04]  /*1460*/  IMAD.WIDE.U32 R10, R22, R0, RZ ;  /* 0x00000000160a7225 */ /* 0x000fc800078e00ff */
[----:B------:R-:W-:-:S04]  /*1470*/  IMAD R4, R22, R7, R4 ;  /* 0x0000000716047224 */ /* 0x000fc800078e0204 */
        /* <DEDUP_REMOVED lines=20> */
.L_x_1138:
        /* <DEDUP_REMOVED lines=9> */
[----:B------:R-:W-:-:S02]  /*1650*/  LEA R13, R165, 0xffffffc0, 0x6 ;  /* 0xffffffc0a50d7811 */ /* 0x000fc400078e30ff */
        /* <DEDUP_REMOVED lines=12> */
[----:B------:R-:W-:-:S05]  /*1720*/  IMAD R0, R2, R7, R0 ;  /* 0x0000000702007224 */ /* 0x000fca00078e0200 */
[----:B------:R-:W-:Y:S01]  /*1730*/  ISETP.GT.U32.AND P0, PT, R3, R0, PT ;  /* 0x000000000300720c */ /* 0x000fe20003f04070 */
[-C--:B----4-:R-:W-:Y:S01]  /*1740*/  @!P3 IMAD R5, R65, R11.reuse, RZ ;  /* 0x0000000b4105b224 */ /* 0x090fe200078e02ff */
[----:B------:R-:W-:Y:S01]  /*1750*/  @!P3 SHF.R.S32.HI R6, RZ, 0x1f, R11 ;  /* 0x0000001fff06b819 */ /* 0x000fe2000001140b */
[----:B------:R-:W-:-:S04]  /*1760*/  @!P3 IMAD.WIDE.U32 R26, R64, R11, RZ ;  /* 0x0000000b401ab225 */ /* 0x000fc800078e00ff */
[----:B------:R-:W-:Y:S02]  /*1770*/  @!P3 IMAD R5, R6, R64, R5 ;  /* 0x000000400605b224 */ /* 0x000fe400078e0205 */
[----:B------:R-:W-:Y:S01]  /*1780*/  @P3 IMAD.IADD R8, R11, 0x1, R12 ;  /* 0x000000010b083824 */ /* 0x000fe200078e020c */
[----:B-----5:R-:W-:-:S03]  /*1790*/  @!P3 SHF.R.S32.HI R6, RZ, 0x1f, R10 ;  /* 0x0000001fff06b819 */ /* 0x020fc6000001140a */
[----:B------:R-:W-:Y:S01]  /*17a0*/  @!P0 IADD3 R0, R0, -R3, RZ ;  /* 0x8000000300008210 */ /* 0x000fe20007ffe0ff */
[----:B------:R-:W-:Y:S01]  /*17b0*/  @P3 IMAD R7, R65, R8, RZ ;  /* 0x0000000841073224 */ /* 0x000fe200078e02ff */
[----:B------:R-:W-:Y:S01]  /*17c0*/  @!P3 IADD3 R9, R27, R5, RZ ;  /* 0x000000051b09b210 */ /* 0x000fe20007ffe0ff */
[----:B--2---:R-:W-:Y:S01]  /*17d0*/  @!P3 IMAD R5, R23, R10, RZ ;  /* 0x0000000a1705b224 */ /* 0x004fe200078e02ff */
[----:B------:R-:W-:Y:S01]  /*17e0*/  ISETP.GE.U32.AND P2, PT, R0, R3, PT ;  /* 0x000000030000720c */ /* 0x000fe20003f46070 */
[----:B------:R-:W-:Y:S01]  /*17f0*/  @P3 IMAD.WIDE.U32 R24, R64, R8, RZ ;  /* 0x0000000840183225 */ /* 0x000fe200078e00ff */
[----:B------:R-:W-:-:S03]  /*1800*/  LOP3.LUT R0, R241, R4, RZ, 0x3c, !PT ;  /* 0x00000004f1007212 */ /* 0x000fc600078e3cff */
[----:B------:R-:W-:Y:S02]  /*1810*/  @!P3 IMAD.MOV.U32 R8, RZ, RZ, R26 ;  /* 0x000000ffff08b224 */ /* 0x000fe400078e001a */
[----:B------:R-:W-:Y:S01]  /*1820*/  @!P3 IMAD R5, R22, R6, R5 ;  /* 0x000000061605b224 */ /* 0x000fe200078e0205 */
[----:B------:R-:W-:Y:S01]  /*1830*/  ISETP.GE.AND P1, PT, R0, RZ, PT ;  /* 0x000000ff0000720c */ /* 0x000fe20003f26270 */
[----:B------:R-:W-:Y:S01]  /*1840*/  @!P3 IMAD.WIDE.U32 R22, R22, R10, R8 ;  /* 0x0000000a1616b225 */ /* 0x000fe200078e0008 */
[----:B------:R-:W-:Y:S02]  /*1850*/  @!P0 IADD3 R2, R2, 0x1, RZ ;  /* 0x0000000102028810 */ /* 0x000fe40007ffe0ff */
[----:B------:R-:W-:Y:S01]  /*1860*/  ISETP.NE.AND P0, PT, R4, RZ, PT ;  /* 0x000000ff0400720c */ /* 0x000fe20003f05270 */
[----:B------:R-:W-:Y:S01]  /*1870*/  @P3 IMAD.MOV.U32 R8, RZ, RZ, R24 ;  /* 0x000000ffff083224 */ /* 0x000fe200078e0018 */
[----:B------:R-:W-:Y:S01]  /*1880*/  @P3 IADD3 R7, R25, R7, RZ ;  /* 0x0000000719073210 */ /* 0x000fe20007ffe0ff */
[----:B------:R-:W-:Y:S01]  /*1890*/  @!P3 IMAD.MOV.U32 R8, RZ, RZ, R22 ;  /* 0x000000ffff08b224 */ /* 0x000fe200078e0016 */
[----:B------:R-:W-:Y:S01]  /*18a0*/  @!P3 IADD3 R7, R23, R5, RZ ;  /* 0x000000051707b210 */ /* 0x000fe20007ffe0ff */
[----:B------:R-:W-:Y:S01]  /*18b0*/  @!P3 IMAD R5, R67, R11, RZ ;  /* 0x0000000b4305b224 */ /* 0x000fe200078e02ff */
[----:B------:R-:W-:Y:S01]  /*18c0*/  @!P3 SHF.R.S32.HI R3, RZ, 0x1f, R11 ;  /* 0x0000001fff03b819 */ /* 0x000fe2000001140b */
[----:B------:R-:W-:Y:S01]  /*18d0*/  IMAD R6, R65, R13, RZ ;  /* 0x0000000d41067224 */ /* 0x000fe200078e02ff */
[----:B------:R-:W-:-:S02]  /*18e0*/  SHF.R.S32.HI R9, RZ, 0x1f, R13 ;  /* 0x0000001fff097819 */ /* 0x000fc4000001140d */
[----:B------:R-:W-:Y:S02]  /*18f0*/  MOV R22, R8 ;  /* 0x0000000800167202 */ /* 0x000fe40000000f00 */
[----:B------:R-:W-:Y:S02]  /*1900*/  MOV R23, R7 ;  /* 0x0000000700177202 */ /* 0x000fe40000000f00 */
[----:B------:R-:W-:Y:S01]  /*1910*/  @P2 IADD3 R2, R2, 0x1, RZ ;  /* 0x0000000102022810 */ /* 0x000fe20007ffe0ff */
[----:B------:R-:W-:Y:S01]  /*1920*/  @!P3 IMAD R3, R3, R66, R5 ;  /* 0x000000420303b224 */ /* 0x000fe200078e0205 */
[----:B------:R-:W-:Y:S01]  /*1930*/  @!P3 SHF.R.S32.HI R5, RZ, 0x1f, R10 ;  /* 0x0000001fff05b819 */ /* 0x000fe2000001140a */
[----:B------:R-:W-:Y:S02]  /*1940*/  IMAD R6, R9, R64, R6 ;  /* 0x0000004009067224 */ /* 0x000fe400078e0206 */
[----:B------:R-:W-:-:S04]  /*1950*/  IMAD.WIDE.U32 R22, R64, R13, R22 ;  /* 0x0000000d40167225 */ /* 0x000fc800078e0016 */
[----:B------:R-:W-:-:S04]  /*1960*/  @!P3 IMAD.WIDE.U32 R24, R66, R11, RZ ;  /* 0x0000000b4218b225 */ /* 0x000fc800078e00ff */
[----:B------:R-:W-:Y:S01]  /*1970*/  @!P1 IMAD.MOV R2, RZ, RZ, -R2 ;  /* 0x000000ffff029224 */ /* 0x000fe200078e0a02 */
[----:B------:R-:W-:Y:S01]  /*1980*/  @!P0 LOP3.LUT R2, RZ, R4, RZ, 0x33, !PT ;  /* 0x00000004ff028212 */ /* 0x000fe200078e33ff */
[----:B------:R-:W-:Y:S01]  /*1990*/  @!P3 IMAD R0, R19, R10, RZ ;  /* 0x0000000a1300b224 */ /* 0x000fe200078e02ff */
[----:B------:R-:W-:Y:S01]  /*19a0*/  @P3 IADD3 R11, R11, R12, RZ ;  /* 0x0000000c0b0b3210 */ /* 0x000fe20007ffe0ff */
[----:B------:R-:W-:Y:S01]  /*19b0*/  IMAD.IADD R23, R23, 0x1, R6 ;  /* 0x0000000117177824 */ /* 0x000fe200078e0206 */
[----:B------:R-:W-:Y:S01]  /*19c0*/  @!P3 IADD3 R7, R25, R3, RZ ;  /* 0x000000031907b210 */ /* 0x000fe20007ffe0ff */
[----:B------:R-:W-:Y:S01]  /*19d0*/  @!P3 IMAD R0, R18, R5, R0 ;  /* 0x000000051200b224 */ /* 0x000fe200078e0200 */
[----:B------:R-:W-:Y:S01]  /*19e0*/  @!P3 MOV R6, R24 ;  /* 0x000000180006b202 */ /* 0x000fe20000000f00 */
[----:B------:R-:W-:Y:S01]  /*19f0*/  IMAD R4, R17, R2, RZ ;  /* 0x0000000211047224 */ /* 0x000fe200078e02ff */
[----:B------:R-:W-:Y:S01]  /*1a00*/  SHF.R.S32.HI R5, RZ, 0x1f, R2 ;  /* 0x0000001fff057819 */ /* 0x000fe20000011402 */
[----:B------:R-:W-:-:S02]  /*1a10*/  @P3 IMAD R3, R67, R11, RZ ;  /* 0x0000000b43033224 */ /* 0x000fc400078e02ff */
[----:B------:R-:W-:-:S04]  /*1a20*/  @P3 IMAD.WIDE.U32 R24, R66, R11, RZ ;  /* 0x0000000b42183225 */ /* 0x000fc800078e00ff */
[----:B------:R-:W-:-:S04]  /*1a30*/  @!P3 IMAD.WIDE.U32 R18, R18, R10, R6 ;  /* 0x0000000a1212b225 */ /* 0x000fc800078e0006 */
[----:B------:R-:W-:-:S04]  /*1a40*/  IMAD.WIDE.U32 R22, R16, R2, R22 ;  /* 0x0000000210167225 */ /* 0x000fc800078e0016 */
[----:B------:R-:W-:Y:S01]  /*1a50*/  IMAD R4, R16, R5, R4 ;  /* 0x0000000510047224 */ /* 0x000fe200078e0204 */
[----:B------:R-:W-:Y:S01]  /*1a60*/  @P3 IADD3 R17, R25, R3, RZ ;  /* 0x0000000319113210 */ /* 0x000fe20007ffe0ff */
[----:B------:R-:W-:Y:S01]  /*1a70*/  @P3 IMAD.MOV.U32 R6, RZ, RZ, R24 ;  /* 0x000000ffff063224 */ /* 0x000fe200078e0018 */
[----:B------:R-:W-:Y:S01]  /*1a80*/  @!P3 IADD3 R17, R19, R0, RZ ;  /* 0x000000001311b210 */ /* 0x000fe20007ffe0ff */
[----:B------:R-:W-:Y:S01]  /*1a90*/  IMAD.MOV.U32 R0, RZ, RZ, R22 ;  /* 0x000000ffff007224 */ /* 0x000fe200078e0016 */
[----:B------:R-:W-:Y:S02]  /*1aa0*/  IADD3 R3, R23, R4, RZ ;  /* 0x0000000417037210 */ /* 0x000fe40007ffe0ff */
[----:B------:R-:W-:Y:S02]  /*1ab0*/  @!P3 MOV R6, R18 ;  /* 0x000000120006b202 */ /* 0x000fe40000000f00 */
[----:B------:R-:W-:Y:S02]  /*1ac0*/  MOV R4, R2 ;  /* 0x0000000200047202 */ /* 0x000fe40000000f00 */
.L_x_1139:
[----:B-1----:R-:W-:Y:S05]  /*1ad0*/  BSYNC B0 ;  /* 0x0000000000007941 */ /* 0x002fea0003800000 */
.L_x_1137:
        /* <DEDUP_REMOVED lines=10> */
[----:B------:R-:W-:-:S04]  /*1b80*/  LEA.HI R19, R7, R68, RZ, 0x4 ;  /* 0x0000004407137211 */ /* 0x000fc800078f20ff */
[----:B------:R-:W-:Y:S02]  /*1b90*/  SHF.R.S32.HI R2, RZ, 0x4, R19 ;  /* 0x00000004ff027819 */ /* 0x000fe40000011413 */
[----:B------:R-:W-:Y:S02]  /*1ba0*/  LEA.HI R186, R7, R68, RZ, 0x3 ;  /* 0x0000004407ba7211 */ /* 0x000fe400078f18ff */
[C---:B------:R-:W-:Y:S02]  /*1bb0*/  LEA.HI R71, R19.reuse, R2, RZ, 0x1 ;  /* 0x0000000213477211 */ /* 0x040fe400078f08ff */
[----:B------:R-:W-:Y:S02]  /*1bc0*/  LOP3.LUT R19, R19, 0xfffffff0, RZ, 0xc0, !PT ;  /* 0xfffffff013137812 */ /* 0x000fe400078ec0ff */
[----:B------:R-:W-:-:S03]  /*1bd0*/  LOP3.LUT R69, R186, 0xfffffff8, RZ, 0xc0, !PT ;  /* 0xfffffff8ba457812 */ /* 0x000fc600078ec0ff */
[C---:B------:R-:W-:Y:S01]  /*1be0*/  IMAD.IADD R19, R68.reuse, 0x1, -R19 ;  /* 0x0000000144137824 */ /* 0x040fe200078e0a13 */
[----:B------:R-:W-:Y:S01]  /*1bf0*/  LOP3.LUT R71, R71, 0xfffffffe, RZ, 0xc0, !PT ;  /* 0xfffffffe47477812 */ /* 0x000fe200078ec0ff */
[----:B------:R-:W-:Y:S01]  /*1c00*/  IMAD.IADD R69, R68, 0x1, -R69 ;  /* 0x0000000144457824 */ /* 0x000fe200078e0a45 */
[----:B------:R-:W-:Y:S02]  /*1c10*/  SHF.R.S32.HI R186, RZ, 0x3, R186 ;  /* 0x00000003ffba7819 */ /* 0x000fe400000114ba */
[----:B------:R-:W-:Y:S01]  /*1c20*/  SHF.R.S32.HI R8, RZ, 0x1f, R19 ;  /* 0x0000001fff087819 */ /* 0x000fe20000011413 */
[----:B------:R-:W-:Y:S02]  /*1c30*/  IMAD.IADD R71, R2, 0x1, -R71 ;  /* 0x0000000102477824 */ /* 0x000fe400078e0a47 */
[----:B-1----:R-:W-:Y:S02]  /*1c40*/  IMAD.SHL.U32 R14, R69, 0x8, RZ ;  /* 0x00000008450e7824 */ /* 0x002fe400078e00ff */
[----:B------:R-:W-:-:S02]  /*1c50*/  IMAD.SHL.U32 R27, R186, 0x40, RZ ;  /* 0x00000040ba1b7824 */ /* 0x000fc400078e00ff */
[----:B------:R-:W-:Y:S01]  /*1c60*/  IMAD R2, R9, R66, RZ ;  /* 0x0000004209027224 */ /* 0x000fe200078e02ff */
[----:B------:R-:W-:Y:S02]  /*1c70*/  LEA.HI R9, R8, R19, RZ, 0x3 ;  /* 0x0000001308097211 */ /* 0x000fe400078f18ff */
[----:B------:R-:W-:Y:S02]  /*1c80*/  IADD3 R26, P1, R14, R6, RZ ;  /* 0x000000060e1a7210 */ /* 0x000fe40007f3e0ff */
[----:B------:R-:W-:Y:S02]  /*1c90*/  LOP3.LUT R27, R27, 0x1c0, RZ, 0xc0, !PT ;  /* 0x000001c01b1b7812 */ /* 0x000fe400078ec0ff */
[----:B------:R-:W-:Y:S02]  /*1ca0*/  LOP3.LUT R6, R9, 0xfffffff8, RZ, 0xc0, !PT ;  /* 0xfffffff809067812 */ /* 0x000fe400078ec0ff */
[----:B------:R-:W-:Y:S02]  /*1cb0*/  SHF.R.S32.HI R15, RZ, 0x1f, R14 ;  /* 0x0000001fff0f7819 */ /* 0x000fe4000001140e */
[----:B------:R-:W-:Y:S01]  /*1cc0*/  LEA.HI R7, R7, R68, RZ, 0x6 ;  /* 0x0000004407077211 */ /* 0x000fe200078f30ff */
[----:B------:R-:W-:Y:S01]  /*1cd0*/  IMAD.IADD R6, R19, 0x1, -R6 ;  /* 0x0000000113067824 */ /* 0x000fe200078e0a06 */
[----:B------:R-:W-:-:S02]  /*1ce0*/  LOP3.LUT R23, R27, 0x38, R14, 0xf8, !PT ;  /* 0x000000381b177812 */ /* 0x000fc400078ef80e */
[----:B------:R-:W-:Y:S01]  /*1cf0*/  SHF.R.U32.HI R8, RZ, 0x3, R27 ;  /* 0x00000003ff087819 */ /* 0x000fe2000001161b */
[----:B------:R-:W-:Y:S02]  /*1d00*/  IMAD.X R27, R15, 0x1, R17, P1 ;  /* 0x000000010f1b7824 */ /* 0x000fe400008e0611 */
[----:B------:R-:W-:Y:S01]  /*1d10*/  IMAD.SHL.U32 R17, R7, 0x8, RZ ;  /* 0x0000000807117824 */ /* 0x000fe200078e00ff */
[----:B------:R-:W-:Y:S01]  /*1d20*/  LOP3.LUT R8, R23, R8, RZ, 0x3c, !PT ;  /* 0x0000000817087212 */ /* 0x000fe200078e3cff */
[----:B------:R-:W-:-:S03]  /*1d30*/  IMAD.SHL.U32 R7, R6, 0x40, RZ ;  /* 0x0000004006077824 */ /* 0x000fc600078e00ff */
[----:B------:R-:W-:Y:S01]  /*1d40*/  LOP3.LUT R172, R8, 0xfffffe00, R17, 0xf8, !PT ;  /* 0xfffffe0008ac7812 */ /* 0x000fe200078ef811 */
[----:B------:R-:W-:Y:S01]  /*1d50*/  IMAD.SHL.U32 R8, R71, 0x8, RZ ;  /* 0x0000000847087824 */ /* 0x000fe200078e00ff */
[----:B------:R-:W-:Y:S01]  /*1d60*/  LOP3.LUT R7, R7, 0x1c0, RZ, 0xc0, !PT ;  /* 0x000001c007077812 */ /* 0x000fe200078ec0ff */
[C---:B------:R-:W-:Y:S02]  /*1d70*/  IMAD R2, R13.reuse, R67, R2 ;  /* 0x000000430d027224 */ /* 0x040fe400078e0202 */
[----:B------:R-:W-:Y:S01]  /*1d80*/  IMAD.WIDE.U32 R26, R13, R66, R26 ;  /* 0x000000420d1a7225 */ /* 0x000fe200078e001a */
[----:B------:R-:W-:Y:S02]  /*1d90*/  LOP3.LUT R8, R7, 0x8, R8, 0xf8, !PT ;  /* 0x0000000807087812 */ /* 0x000fe400078ef808 */
[----:B------:R-:W-:Y:S01]  /*1da0*/  SHF.R.U32.HI R7, RZ, 0x3, R7 ;  /* 0x00000003ff077819 */ /* 0x000fe20000011607 */
[----:B------:R-:W-:Y:S01]  /*1db0*/  IMAD.IADD R27, R27, 0x1, R2 ;  /* 0x000000011b1b7824 */ /* 0x000fe200078e0202 */
[----:B------:R-:W-:-:S02]  /*1dc0*/  SHF.R.S32.HI R72, RZ, 0x1f, R243 ;  /* 0x0000001fff487819 */ /* 0x000fc400000114f3 */
[----:B------:R-:W-:Y:S02]  /*1dd0*/  LOP3.LUT R56, R8, R7, RZ, 0x3c, !PT ;  /* 0x0000000708387212 */ /* 0x000fe400078e3cff */
[C---:B------:R-:W-:Y:S02]  /*1de0*/  LOP3.LUT P3, RZ, R6.reuse, 0x4, RZ, 0xc0, !PT ;  /* 0x0000000406ff7812 */ /* 0x040fe4000786c0ff */
[----:B------:R-:W-:Y:S01]  /*1df0*/  LOP3.LUT P2, RZ, R6, 0x2, RZ, 0xc0, !PT ;  /* 0x0000000206ff7812 */ /* 0x000fe2000784c0ff */
[----:B------:R-:W-:-:S05]  /*1e00*/  IMAD.SHL.U32 R9, R9, 0x40, RZ ;  /* 0x0000004009097824 */ /* 0x000fca00078e00ff */
[----:B------:R-:W-:Y:S02]  /*1e10*/  LOP3.LUT R56, R56, 0xfffffe00, R9, 0xf8, !PT ;  /* 0xfffffe0038387812 */ /* 0x000fe400078ef809 */
        /* <DEDUP_REMOVED lines=13> */
[----:B------:R-:W-:Y:S02]  /*1ef0*/  IMAD.MOV.U32 R57, RZ, RZ, 0x10 ;  /* 0x00000010ff397424 */ /* 0x000fe400078e00ff */
[----:B------:R-:W-:Y:S02]  /*1f00*/  IMAD.MOV.U32 R55, RZ, RZ, 0x20 ;  /* 0x00000020ff377424 */ /* 0x000fe400078e00ff */
[----:B------:R-:W-:Y:S01]  /*1f10*/  IMAD.IADD R185, R183, 0x1, R185 ;  /* 0x00000001b7b97824 */ /* 0x000fe200078e02b9 */
[C---:B------:R-:W-:Y:S01]  /*1f20*/  SHF.L.U64.HI R238, R64.reuse, 0x4, R65 ;  /* 0x0000000440ee7819 */ /* 0x040fe20000010241 */
[----:B------:R-:W-:Y:S01]  /*1f30*/  IMAD.SHL.U32 R237, R64, 0x10, RZ ;  /* 0x0000001040ed7824 */ /* 0x000fe200078e00ff */
[C---:B------:R-:W-:Y:S01]  /*1f40*/  SHF.L.U64.HI R236, R66.reuse, 0x4, R67 ;  /* 0x0000000442ec7819 */ /* 0x040fe20000010243 */
[----:B------:R-:W-:Y:S01]  /*1f50*/  IMAD.SHL.U32 R235, R66, 0x10, RZ ;  /* 0x0000001042eb7824 */ /* 0x000fe200078e00ff */
[----:B------:R-:W-:Y:S01]  /*1f60*/  SEL R57, R57, 0xfffffff0, !P2 ;  /* 0xfffffff039397807 */ /* 0x000fe20005000000 */
[----:B------:R-:W-:Y:S01]  /*1f70*/  IMAD.SHL.U32 R73, R69, 0x4, RZ ;  /* 0x0000000445497824 */ /* 0x000fe200078e00ff */
        /* <DEDUP_REMOVED lines=52> */
[----:B------:R-:W3:Y:S04]  /*22c0*/  LD.E.64 R204, [R20.64+0x128] ;  /* 0x0001280614cc7980 */ /* 0x000ee8000c101b00 */
[----:B------:R-:W3:Y:S04]  /*22d0*/  LD.E.64 R28, [R20.64+0x140] ;  /* 0x00014006141c7980 */ /* 0x000ee8000c101b00 */
[----:B------:R-:W3:Y:S04]  /*22e0*/  LD.E.64 R26, [R20.64+0x138] ;  /* 0x00013806141a7980 */ /* 0x000ee8000c101b00 */
[----:B------:R-:W3:Y:S04]  /*22f0*/  LD.E R8, [R20.64+0xd0] ;  /* 0x0000d00614087980 */ /* 0x000ee8000c101900 */
[----:B------:R-:W3:Y:S04]  /*2300*/  LD.E.64 R24, [R20.64+0x108] ;  /* 0x0001080614187980 */ /* 0x000ee8000c101b00 */
[----:B------:R-:W3:Y:S04]  /*2310*/  LD.E.64 R22, [R20.64+0x110] ;  /* 0x0001100614167980 */ /* 0x000ee8000c101b00 */
[----:B------:R-:W3:Y:S04]  /*2320*/  LD.E.64 R12, [R20.64+0x150] ;  /* 0x00015006140c7980 */ /* 0x000ee8000c101b00 */
[----:B------:R-:W3:Y:S01]  /*2330*/  LD.E.64 R6, [R20.64+0x148] ;  /* 0x0001480614067980 */ /* 0x000ee2000c101b00 */
        /* <DEDUP_REMOVED lines=21> */
[----:B--2---:R-:W-:-:S04]  /*2490*/  IMAD R3, R33, R243, RZ ;  /* 0x000000f321037224 */ /* 0x004fc800078e02ff */
[----:B------:R-:W-:Y:S02]  /*24a0*/  IMAD R0, R32, R72, R3 ;  /* 0x0000004820007224 */ /* 0x000fe400078e0203 */
[----:B------:R-:W-:Y:S01]  /*24b0*/  IMAD.WIDE.U32 R32, R243, R32, R14 ;  /* 0x00000020f3207225 */ /* 0x000fe200078e000e */
[----:B----4-:R-:W-:-:S03]  /*24c0*/  SHF.L.U64.HI R127, R202, 0x4, R203 ;  /* 0x00000004ca7f7819 */ /* 0x010fc600000102cb */
[----:B---3--:R-:W-:Y:S01]  /*24d0*/  IMAD R3, R19, R243, RZ ;  /* 0x000000f313037224 */ /* 0x008fe200078e02ff */
[----:B------:R-:W-:Y:S01]  /*24e0*/  LEA R19, R165, 0xffffffc0, 0x6 ;  /* 0xffffffc0a5137811 */ /* 0x000fe200078e30ff */
[----:B------:R-:W-:Y:S01]  /*24f0*/  IMAD.IADD R33, R33, 0x1, R0 ;  /* 0x0000000121217824 */ /* 0x000fe200078e0200 */
[----:B------:R-:W-:Y:S01]  /*2500*/  SHF.L.U64.HI R105, R204, 0x4, R205 ;  /* 0x00000004cc697819 */ /* 0x000fe200000102cd */
[----:B------:R-:W-:Y:S01]  /*2510*/  IMAD.WIDE.U32 R30, R243, R18, R14 ;  /* 0x00000012f31e7225 */ /* 0x000fe200078e000e */
[----:B------:R-:W-:Y:S02]  /*2520*/  SHF.R.S32.HI R2, RZ, 0x1f, R19 ;  /* 0x0000001fff027819 */ /* 0x000fe40000011413 */
[----:B-----5:R-:W-:Y:S01]  /*2530*/  IADD3 R16, R19, R16, RZ ;  /* 0x0000001013107210 */ /* 0x020fe20007ffe0ff */
[----:B------:R-:W-:Y:S01]  /*2540*/  IMAD R0, R18, R72, R3 ;  /* 0x0000004812007224 */ /* 0x000fe200078e0203 */
[C---:B------:R-:W-:Y:S01]  /*2550*/  SHF.L.U64.HI R129, R202.reuse, 0x5, R203 ;  /* 0x00000005ca817819 */ /* 0x040fe200000102cb */
[-C--:B------:R-:W-:Y:S01]  /*2560*/  IMAD R17, R203, R19.reuse, RZ ;  /* 0x00000013cb117224 */ /* 0x080fe200078e02ff */
[----:B------:R-:W-:Y:S01]  /*2570*/  SHF.L.U32 R130, R202, 0x5, RZ ;  /* 0x00000005ca827819 */ /* 0x000fe200000006ff */
[----:B------:R-:W-:Y:S01]  /*2580*/  IMAD R3, R205, R19, RZ ;  /* 0x00000013cd037224 */ /* 0x000fe200078e02ff */
[----:B------:R-:W-:Y:S01]  /*2590*/  SHF.L.U64.HI R115, R204, 0x5, R205 ;  /* 0x00000005cc737819 */ /* 0x000fe200000102cd */
[----:B------:R-:W-:Y:S01]  /*25a0*/  IMAD.IADD R31, R31, 0x1, R0 ;  /* 0x000000011f1f7824 */ /* 0x000fe200078e0200 */
[----:B------:R-:W-:Y:S01]  /*25b0*/  LEA.HI R167, R8, R8, RZ, 0x1 ;  /* 0x0000000808a77211 */ /* 0x000fe200078f08ff */
[----:B------:R-:W-:Y:S01]  /*25c0*/  IMAD R17, R202, R2, R17 ;  /* 0x00000002ca117224 */ /* 0x000fe200078e0211 */
[----:B------:R-:W-:Y:S01]  /*25d0*/  SHF.L.U64.HI R129, R130, 0x1, R129 ;  /* 0x0000000182817819 */ /* 0x000fe20000010281 */
        /* <DEDUP_REMOVED lines=8> */
[----:B------:R-:W-:Y:S01]  /*2660*/  IMAD R2, R29, R4, RZ ;  /* 0x000000041d027224 */ /* 0x000fe200078e02ff */
[----:B------:R-:W-:Y:S01]  /*2670*/  IADD3 R163, R173, 0x80, RZ ;  /* 0x00000080ada37810 */ /* 0x000fe20007ffe0ff */
[----:B------:R-:W-:Y:S01]  /*2680*/  IMAD.IADD R31, R31, 0x1, R3 ;  /* 0x000000011f1f7824 */ /* 0x000fe200078e0203 */
[----:B------:R-:W-:Y:S01]  /*2690*/  IADD3 R3, P0, -R74, R186, RZ ;  /* 0x000000ba4a037210 */ /* 0x000fe20007f1e1ff */
[-C--:B------:R-:W-:Y:S01]  /*26a0*/  IMAD R0, R27, R4.reuse, RZ ;  /* 0x000000041b007224 */ /* 0x080fe200078e02ff */
[C---:B------:R-:W-:Y:S01]  /*26b0*/  IADD3 R161, R173.reuse, 0xc0, RZ ;  /* 0x000000c0ada17810 */ /* 0x040fe20007ffe0ff */
[C---:B------:R-:W-:Y:S01]  /*26c0*/  IMAD R2, R28.reuse, R5, R2 ;  /* 0x000000051c027224 */ /* 0x040fe200078e0202 */
[----:B------:R-:W-:Y:S01]  /*26d0*/  SHF.R.S32.HI R155, RZ, 0x1f, R173 ;  /* 0x0000001fff9b7819 */ /* 0x000fe200000114ad */
[----:B------:R-:W-:Y:S01]  /*26e0*/  IMAD.WIDE.U32 R28, R28, R4, R32 ;  /* 0x000000041c1c7225 */ /* 0x000fe200078e0020 */
[----:B------:R-:W-:-:S02]  /*26f0*/  IADD3 R158, R173, R161, RZ ;  /* 0x000000a1ad9e7210 */ /* 0x000fc40007ffe0ff */
[----:B------:R-:W-:Y:S01]  /*2700*/  SHF.R.S32.HI R153, RZ, 0x1f, R164 ;  /* 0x0000001fff997819 */ /* 0x000fe200000114a4 */
[C---:B------:R-:W-:Y:S01]  /*2710*/  IMAD R0, R26.reuse, R5, R0 ;  /* 0x000000051a007224 */ /* 0x040fe200078e0200 */
[----:B------:R-:W-:Y:S01]  /*2720*/  SHF.R.S32.HI R151, RZ, 0x1f, R163 ;  /* 0x0000001fff977819 */ /* 0x000fe200000114a3 */
[----:B------:R-:W-:Y:S01]  /*2730*/  IMAD.WIDE.U32 R4, R26, R4, R30 ;  /* 0x000000041a047225 */ /* 0x000fe200078e001e */
[----:B------:R-:W-:Y:S02]  /*2740*/  SHF.R.S32.HI R149, RZ, 0x1f, R161 ;  /* 0x0000001fff957819 */ /* 0x000fe400000114a1 */
[----:B------:R-:W-:Y:S01]  /*2750*/  SHF.R.S32.HI R146, RZ, 0x1f, R158 ;  /* 0x0000001fff927819 */ /* 0x000fe2000001149e */
[----:B------:R-:W-:Y:S02]  /*2760*/  IMAD.X R17, R187, 0x1, ~R17, P0 ;  /* 0x00000001bb117824 */ /* 0x000fe400000e0e11 */
[----:B------:R-:W-:Y:S02]  /*2770*/  IMAD.IADD R29, R29, 0x1, R2 ;  /* 0x000000011d1d7824 */ /* 0x000fe400078e0202 */
[----:B------:R-:W-:-:S02]  /*2780*/  IMAD.IADD R19, R5, 0x1, R0 ;  /* 0x0000000105137824 */ /* 0x000fc400078e0200 */
[C---:B------:R-:W-:Y:S02]  /*2790*/  IMAD R133, R17.reuse, R202, RZ ;  /* 0x000000ca11857224 */ /* 0x040fe400078e02ff */
[----:B------:R-:W-:Y:S02]  /*27a0*/  IMAD R135, R17, R204, RZ ;  /* 0x000000cc11877224 */ /* 0x000fe400078e02ff */
[----:B------:R-:W-:Y:S02]  /*27b0*/  IMAD.MOV.U32 R18, RZ, RZ, R4 ;  /* 0x000000ffff127224 */ /* 0x000fe400078e0004 */
[----:B------:R-:W-:Y:S02]  /*27c0*/  IMAD R4, R186, R167, R73 ;  /* 0x000000a7ba047224 */ /* 0x000fe400078e0249 */
[----:B------:R-:W-:Y:S02]  /*27d0*/  IMAD R139, R167, R16, RZ ;  /* 0x00000010a78b7224 */ /* 0x000fe400078e02ff */
[----:B------:R-:W-:-:S02]  /*27e0*/  IMAD R133, R203, R3, R133 ;  /* 0x00000003cb857224 */ /* 0x000fc400078e0285 */
[-C--:B------:R-:W-:Y:S01]  /*27f0*/  IMAD R135, R205, R3.reuse, R135 ;  /* 0x00000003cd877224 */ /* 0x080fe200078e0287 */
[----:B------:R-:W-:Y:S01]  /*2800*/  SHF.R.S32.HI R2, RZ, 0x1f, R139 ;  /* 0x0000001fff027819 */ /* 0x000fe2000001148b */
[----:B------:R-:W-:Y:S01]  /*2810*/  IMAD.WIDE.U32 R16, R202, R3, R28 ;  /* 0x00000003ca107225 */ /* 0x000fe200078e001c */
[----:B------:R-:W-:-:S03]  /*2820*/  IADD3 R0, P3, R139, R4, RZ ;  /* 0x000000048b007210 */ /* 0x000fc60007f7e0ff */
[----:B------:R-:W-:Y:S01]  /*2830*/  IMAD.WIDE.U32 R18, R204, R3, R18 ;  /* 0x00000003cc127225 */ /* 0x000fe200078e0012 */
[----:B------:R-:W-:Y:S02]  /*2840*/  LEA R132, P1, R16, R22, 0x1 ;  /* 0x0000001610847211 */ /* 0x000fe400078208ff */
[----:B------:R-:W-:Y:S01]  /*2850*/  LEA.HI.X.SX32 R5, R4, R2, 0x1, P3 ;  /* 0x0000000204057211 */ /* 0x000fe200018f0eff */
[----:B------:R-:W-:Y:S01]  /*2860*/  IMAD.IADD R3, R73, 0x1, R4 ;  /* 0x0000000149037824 */ /* 0x000fe200078e0204 */
[----:B------:R-:W-:Y:S01]  /*2870*/  IADD3 R135, R19, R135, RZ ;  /* 0x0000008713877210 */ /* 0x000fe20007ffe0ff */
[----:B------:R-:W-:Y:S01]  /*2880*/  IMAD.IADD R133, R17, 0x1, R133 ;  /* 0x0000000111857824 */ /* 0x000fe200078e0285 */
[----:B------:R-:W-:Y:S01]  /*2890*/  LEA R134, P0, R18, R24, 0x1 ;  /* 0x0000001812867211 */ /* 0x000fe200078008ff */
[C---:B------:R-:W-:Y:S01]  /*28a0*/  IMAD.SHL.U32 R106, R204.reuse, 0x10, RZ ;  /* 0x00000010cc6a7824 */ /* 0x040fe200078e00ff */
[----:B------:R-:W-:Y:S01]  /*28b0*/  IADD3 R139, P2, R139, R3, RZ ;  /* 0x000000038b8b7210 */ /* 0x000fe20007f5e0ff */
[----:B------:R-:W-:Y:S01]  /*28c0*/  IMAD.SHL.U32 R116, R204, 0x20, RZ ;  /* 0x00000020cc747824 */ /* 0x000fe200078e00ff */
[----:B------:R-:W-:Y:S01]  /*28d0*/  LEA.HI.X R135, R18, R25, R135, 0x1, P0 ;  /* 0x0000001912877211 */ /* 0x000fe200000f0c87 */
[----:B------:R-:W-:Y:S01]  /*28e0*/  IMAD.SHL.U32 R18, R0, 0x2, RZ ;  /* 0x0000000200127824 */ /* 0x000fe200078e00ff */
[----:B------:R-:W-:Y:S01]  /*28f0*/  LEA.HI.X.SX32 R2, R3, R2, 0x1, P2 ;  /* 0x0000000203027211 */ /* 0x000fe200010f0eff */
[----:B------:R-:W-:Y:S01]  /*2900*/  IMAD.SHL.U32 R138, R139, 0x2, RZ ;  /* 0x000000028b8a7824 */ /* 0x000fe200078e00ff */
[----:B------:R-:W-:Y:S01]  /*2910*/  LEA.HI.X R133, R16, R23, R133, 0x1, P1 ;  /* 0x0000001710857211 */ /* 0x000fe200008f0c85 */
[C---:B------:R-:W-:Y:S01]  /*2920*/  IMAD.IADD R162, R173.reuse, 0x1, R164 ;  /* 0x00000001ada27824 */ /* 0x040fe200078e02a4 */
[----:B------:R-:W-:Y:S01]  /*2930*/  SHF.L.U64.HI R0, R0, 0x1, R5 ;  /* 0x0000000100007819 */ /* 0x000fe20000010205 */
[----:B------:R-:W-:Y:S01]  /*2940*/  IMAD.IADD R160, R173, 0x1, R163 ;  /* 0x00000001ada07824 */ /* 0x000fe200078e02a3 */
[----:B------:R-:W-:Y:S01]  /*2950*/  SHF.L.U64.HI R139, R139, 0x1, R2 ;  /* 0x000000018b8b7819 */ /* 0x000fe20000010202 */
[----:B------:R-:W-:Y:S01]  /*2960*/  IMAD.SHL.U32 R128, R202, 0x10, RZ ;  /* 0x00000010ca807824 */ /* 0x000fe200078e00ff */
[C---:B------:R-:W-:Y:S01]  /*2970*/  IADD3 R58, P1, R12.reuse, R18, RZ ;  /* 0x000000120c3a7210 */ /* 0x040fe20007f3e0ff */
[----:B------:R-:W-:Y:S01]  /*2980*/  IMAD.SHL.U32 R169, R167, 0x20, RZ ;  /* 0x00000020a7a97824 */ /* 0x000fe200078e00ff */
[-C--:B------:R-:W-:Y:S01]  /*2990*/  IADD3 R136, P3, R12, R138.reuse, RZ ;  /* 0x0000008a0c887210 */ /* 0x080fe20007f7e0ff */
[----:B------:R-:W-:Y:S01]  /*29a0*/  IMAD R131, R203, 0x60, RZ ;  /* 0x00000060cb837824 */ /* 0x000fe200078e02ff */
[C---:B------:R-:W-:Y:S01]  /*29b0*/  IADD3 R138, P2, R6.reuse, R138, RZ ;  /* 0x0000008a068a7210 */ /* 0x040fe20007f5e0ff */
[C---:B------:R-:W-:Y:S01]  /*29c0*/  IMAD.X R59, R13.reuse, 0x1, R0, P1 ;  /* 0x000000010d3b7824 */ /* 0x040fe200008e0600 */
[----:B------:R-:W-:Y:S01]  /*29d0*/  IADD3 R18, P0, R6, R18, RZ ;  /* 0x0000001206127210 */ /* 0x000fe20007f1e0ff */
[--C-:B------:R-:W-:Y:S01]  /*29e0*/  IMAD.X R137, R13, 0x1, R139.reuse, P3 ;  /* 0x000000010d897824 */ /* 0x100fe200018e068b */
[----:B------:R-:W-:Y:S01]  /*29f0*/  IADD3 R96, P1, R237, 0x80, RZ ;  /* 0x00000080ed607810 */ /* 0x000fe20007f3e0ff */
[C---:B------:R-:W-:Y:S01]  /*2a00*/  IMAD.X R139, R7.reuse, 0x1, R139, P2 ;  /* 0x00000001078b7824 */ /* 0x040fe200010e068b */
[----:B------:R-:W-:Y:S01]  /*2a10*/  IADD3.X R19, R7, R0, RZ, P0, !PT ;  /* 0x0000000007137210 */ /* 0x000fe200007fe4ff */
[----:B------:R-:W-:Y:S01]  /*2a20*/  IMAD R167, R167, 0x30, RZ ;  /* 0x00000030a7a77824 */ /* 0x000fe200078e02ff */
[C---:B------:R-:W-:Y:S01]  /*2a30*/  IADD3 R100, P2, R237.reuse, 0x40, RZ ;  /* 0x00000040ed647810 */ /* 0x040fe20007f5e0ff */
[----:B------:R-:W-:Y:S01]  /*2a40*/  IMAD.X R97, RZ, RZ, R238, P1 ;  /* 0x000000ffff617224 */ /* 0x000fe200008e06ee */
        /* <DEDUP_REMOVED lines=8> */
[-C--:B------:R-:W-:Y:S01]  /*2ad0*/  IADD3 R93, P4, R98, R237.reuse, RZ ;  /* 0x000000ed625d7210 */ /* 0x080fe20007f9e0ff */
[----:B------:R-:W-:Y:S01]  /*2ae0*/  IMAD.X R99, R101, 0x1, R238, P2 ;  /* 0x0000000165637824 */ /* 0x000fe200010e06ee */
[-C--:B------:R-:W-:Y:S01]  /*2af0*/  IADD3.X R89, R91, R238.reuse, RZ, P0, !PT ;  /* 0x000000ee5b597210 */ /* 0x080fe200007fe4ff */
[----:B------:R-:W-:Y:S01]  /*2b00*/  IMAD.IADD R157, R173, 0x1, R160 ;  /* 0x00000001ad9d7824 */ /* 0x000fe200078e02a0 */
[C---:B------:R-:W-:Y:S01]  /*2b10*/  IADD3 R107, P5, R106.reuse, 0x40, RZ ;  /* 0x000000406a6b7810 */ /* 0x040fe20007fbe0ff */
[----:B------:R-:W-:Y:S01]  /*2b20*/  IMAD.X R92, R99, 0x1, R238, P4 ;  /* 0x00000001635c7824 */ /* 0x000fe200020e06ee */
[C---:B------:R-:W-:Y:S01]  /*2b30*/  IADD3 R111, P1, R106.reuse, 0x80, RZ ;  /* 0x000000806a6f7810 */ /* 0x040fe20007f3e0ff */
[----:B------:R-:W-:Y:S01]  /*2b40*/  IMAD.IADD R156, R173, 0x1, R158 ;  /* 0x00000001ad9c7824 */ /* 0x000fe200078e029e */
[----:B------:R-:W-:Y:S01]  /*2b50*/  IADD3 R119, P0, R106, 0xc0, RZ ;  /* 0x000000c06a777810 */ /* 0x000fe20007f1e0ff */
[--C-:B------:R-:W-:Y:S01]  /*2b60*/  IMAD.X R108, RZ, RZ, R105.reuse, P5 ;  /* 0x000000ffff6c7224 */ /* 0x100fe200028e0669 */
[-C--:B------:R-:W-:Y:S01]  /*2b70*/  IADD3 R87, P3, R94, R237.reuse, RZ ;  /* 0x000000ed5e577210 */ /* 0x080fe20007f7e0ff */
[--C-:B------:R-:W-:Y:S01]  /*2b80*/  IMAD.X R112, RZ, RZ, R105.reuse, P1 ;  /* 0x000000ffff707224 */ /* 0x100fe200008e0669 */
[----:B------:R-:W-:Y:S01]  /*2b90*/  IADD3 R85, P2, R88, R237, RZ ;  /* 0x000000ed58557210 */ /* 0x000fe20007f5e0ff */
[----:B------:R-:W-:Y:S01]  /*2ba0*/  IMAD.X R120, RZ, RZ, R105, P0 ;  /* 0x000000ffff787224 */ /* 0x000fe200000e0669 */
[----:B------:R-:W-:Y:S01]  /*2bb0*/  IADD3.X R86, R95, R238, RZ, P3, !PT ;  /* 0x000000ee5f567210 */ /* 0x000fe20001ffe4ff */
[----:B------:R-:W-:Y:S01]  /*2bc0*/  IMAD.WIDE.U32 R202, R202, 0x60, RZ ;  /* 0x00000060caca7825 */ /* 0x000fe200078e00ff */
[----:B------:R-:W-:-:S02]  /*2bd0*/  IADD3 R110, P5, R107, R106, RZ ;  /* 0x0000006a6b6e7210 */ /* 0x000fc40007fbe0ff */
[----:B------:R-:W-:Y:S01]  /*2be0*/  IADD3 R114, P4, R111, R106, RZ ;  /* 0x0000006a6f727210 */ /* 0x000fe20007f9e0ff */
[----:B------:R-:W-:Y:S01]  /*2bf0*/  IMAD.X R84, R89, 0x1, R238, P2 ;  /* 0x0000000159547824 */ /* 0x000fe200010e06ee */
[C---:B------:R-:W-:Y:S01]  /*2c00*/  IADD3 R118, P3, R116.reuse, R107, RZ ;  /* 0x0000006b74767210 */ /* 0x040fe20007f7e0ff */
[----:B------:R-:W-:Y:S01]  /*2c10*/  IMAD.MOV.U32 R12, RZ, RZ, R165 ;  /* 0x000000ffff0c7224 */ /* 0x000fe200078e00a5 */
[----:B------:R-:W-:Y:S01]  /*2c20*/  IADD3 R124, P1, R116, R111, RZ ;  /* 0x0000006f747c7210 */ /* 0x000fe20007f3e0ff */
[----:B------:R-:W-:Y:S01]  /*2c30*/  IMAD.SHL.U32 R130, R130, 0x2, RZ ;  /* 0x0000000282827824 */ /* 0x000fe200078e00ff */
[----:B------:R-:W-:Y:S01]  /*2c40*/  IADD3 R126, P0, R119, R116, RZ ;  /* 0x00000074777e7210 */ /* 0x000fe20007f1e0ff */
[----:B------:R-:W-:Y:S01]  /*2c50*/  IMAD.IADD R131, R203, 0x1, R131 ;  /* 0x00000001cb837824 */ /* 0x000fe200078e0283 */
[----:B------:R-:W-:Y:S01]  /*2c60*/  IADD3 R122, P2, R119, R106, RZ ;  /* 0x0000006a777a7210 */ /* 0x000fe20007f5e0ff */
[----:B------:R-:W-:Y:S01]  /*2c70*/  IMAD.X R109, R108, 0x1, R105, P5 ;  /* 0x000000016c6d7824 */ /* 0x000fe200028e0669 */
[C---:B------:R-:W-:Y:S01]  /*2c80*/  SHF.L.U64.HI R127, R128.reuse, 0x1, R127 ;  /* 0x00000001807f7819 */ /* 0x040fe2000001027f */
[----:B------:R-:W-:Y:S01]  /*2c90*/  IMAD.SHL.U32 R128, R128, 0x2, RZ ;  /* 0x0000000280807824 */ /* 0x000fe200078e00ff */
[----:B------:R-:W-:Y:S01]  /*2ca0*/  IADD3.X R121, R120, R105, RZ, P2, !PT ;  /* 0x0000006978797210 */ /* 0x000fe200017fe4ff */
[----:B------:R-:W-:Y:S01]  /*2cb0*/  IMAD.X R113, R112, 0x1, R105, P4 ;  /* 0x0000000170717824 */ /* 0x000fe200020e0669 */
[----:B------:R-:W-:Y:S01]  /*2cc0*/  SHF.R.S32.HI R154, RZ, 0x1f, R169 ;  /* 0x0000001fff9a7819 */ /* 0x000fe200000114a9 */
[C---:B------:R-:W-:Y:S01]  /*2cd0*/  IMAD.X R117, R115.reuse, 0x1, R108, P3 ;  /* 0x0000000173757824 */ /* 0x040fe200018e066c */
[----:B------:R-:W-:Y:S01]  /*2ce0*/  SHF.R.S32.HI R152, RZ, 0x1f, R167 ;  /* 0x0000001fff987819 */ /* 0x000fe200000114a7 */
[----:B------:R-:W-:Y:S01]  /*2cf0*/  IMAD.X R123, R115, 0x1, R112, P1 ;  /* 0x00000001737b7824 */ /* 0x000fe200008e0670 */
[----:B------:R-:W-:Y:S01]  /*2d00*/  SHF.R.S32.HI R150, RZ, 0x1f, R162 ;  /* 0x0000001fff967819 */ /* 0x000fe200000114a2 */
[----:B------:R-:W-:Y:S01]  /*2d10*/  IMAD.X R125, R120, 0x1, R115, P0 ;  /* 0x00000001787d7824 */ /* 0x000fe200000e0673 */
[----:B------:R-:W-:-:S02]  /*2d20*/  SHF.R.S32.HI R148, RZ, 0x1f, R160 ;  /* 0x0000001fff947819 */ /* 0x000fc400000114a0 */
[----:B------:R-:W-:Y:S02]  /*2d30*/  SHF.R.S32.HI R147, RZ, 0x1f, R159 ;  /* 0x0000001fff937819 */ /* 0x000fe4000001149f */
[----:B------:R-:W-:Y:S02]  /*2d40*/  SHF.R.S32.HI R145, RZ, 0x1f, R157 ;  /* 0x0000001fff917819 */ /* 0x000fe4000001149d */
[----:B------:R-:W-:Y:S02]  /*2d50*/  SHF.R.S32.HI R144, RZ, 0x1f, R156 ;  /* 0x0000001fff907819 */ /* 0x000fe4000001149c */
.L_x_1258:
        /* <DEDUP_REMOVED lines=21> */
.L_x_1142:
[----:B------:R-:W-:Y:S05]  /*2eb0*/  BSYNC B0 ;  /* 0x0000000000007941 */ /* 0x000fea0003800000 */
.L_x_1141:
        /* <DEDUP_REMOVED lines=21> */
.L_x_1144:
[----:B------:R-:W-:Y:S05]  /*3010*/  BSYNC B0 ;  /* 0x0000000000007941 */ /* 0x000fea0003800000 */
.L_x_1143:
        /* <DEDUP_REMOVED lines=21> */
.L_x_1146:
[----:B------:R-:W-:Y:S05]  /*3170*/  BSYNC B0 ;  /* 0x0000000000007941 */ /* 0x000fea0003800000 */
.L_x_1145:
        /* <DEDUP_REMOVED lines=21> */
.L_x_1148:
[----:B------:R-:W-:Y:S05]  /*32d0*/  BSYNC B0 ;  /* 0x0000000000007941 */ /* 0x000fea0003800000 */
.L_x_1147:
        /* <DEDUP_REMOVED lines=65> */
.L_x_1155:
[----:B------:R-:W-:Y:S05]  /*36f0*/  BSYNC B0 ;  /* 0x0000000000007941 */ /* 0x000fea0003800000 */
.L_x_1154:
        /* <DEDUP_REMOVED lines=50> */
.L_x_1157:
[----:B------:R-:W-:Y:S05]  /*3a20*/  BSYNC B0 ;  /* 0x0000000000007941 */ /* 0x000fea0003800000 */
.L_x_1156:
        /* <DEDUP_REMOVED lines=50> */
.L_x_1159:
[----:B------:R-:W-:Y:S05]  /*3d50*/  BSYNC B0 ;  /* 0x0000000000007941 */ /* 0x000fea0003800000 */
.L_x_1158:
        /* <DEDUP_REMOVED lines=49> */
.L_x_1153:
[----:B------:R-:W-:Y:S05]  /*4070*/  BSYNC B1 ;  /* 0x0000000000017941 */ /* 0x000fea0003800000 */
.L_x_1152:
        /* <DEDUP_REMOVED lines=63> */
.L_x_1163:
[----:B------:R-:W-:Y:S05]  /*4470*/  BSYNC B0 ;  /* 0x0000000000007941 */ /* 0x000fea0003800000 */
.L_x_1162:
        /* <DEDUP_REMOVED lines=53> */
.L_x_1165:
[----:B------:R-:W-:Y:S05]  /*47d0*/  BSYNC B0 ;  /* 0x0000000000007941 */ /* 0x000fea0003800000 */
.L_x_1164:
        /* <DEDUP_REMOVED lines=53> */
.L_x_1167:
[----:B------:R-:W-:Y:S05]  /*4b30*/  BSYNC B0 ;  /* 0x0000000000007941 */ /* 0x000fea0003800000 */
.L_x_1166:
        /* <DEDUP_REMOVED lines=52> */
.L_x_1161:
[----:B------:R-:W-:Y:S05]  /*4e80*/  BSYNC B1 ;  /* 0x0000000000017941 */ /* 0x000fea0003800000 */
.L_x_1160:
        /* <DEDUP_REMOVED lines=63> */
.L_x_1171:
[----:B------:R-:W-:Y:S05]  /*5280*/  BSYNC B0 ;  /* 0x0000000000007941 */ /* 0x000fea0003800000 */
.L_x_1170:
        /* <DEDUP_REMOVED lines=53> */
.L_x_1173:
[----:B------:R-:W-:Y:S05]  /*55e0*/  BSYNC B0 ;  /* 0x0000000000007941 */ /* 0x000fea0003800000 */
.L_x_1172:
        /* <DEDUP_REMOVED lines=53> */
.L_x_1175:
[----:B------:R-:W-:Y:S05]  /*5940*/  BSYNC B0 ;  /* 0x0000000000007941 */ /* 0x000fea0003800000 */
.L_x_1174:
        /* <DEDUP_REMOVED lines=52> */
.L_x_1169:
[----:B------:R-:W-:Y:S05]  /*5c90*/  BSYNC B1 ;  /* 0x0000000000017941 */ /* 0x000fea0003800000 */
.L_x_1168:
        /* <DEDUP_REMOVED lines=65> */
.L_x_1179:
[----:B------:R-:W-:Y:S05]  /*60b0*/  BSYNC B0 ;  /* 0x0000000000007941 */ /* 0x000fea0003800000 */
.L_x_1178:
        /* <DEDUP_REMOVED lines=53> */
.L_x_1181:
[----:B------:R-:W-:Y:S05]  /*6410*/  BSYNC B0 ;  /* 0x0000000000007941 */ /* 0x000fea0003800000 */
.L_x_1180:
        /* <DEDUP_REMOVED lines=53> */
.L_x_1183:
[----:B------:R-:W-:Y:S05]  /*6770*/  BSYNC B0 ;  /* 0x0000000000007941 */ /* 0x000fea0003800000 */
.L_x_1182:
        /* <DEDUP_REMOVED lines=52> */
.L_x_1177:
[----:B------:R-:W-:Y:S05]  /*6ac0*/  BSYNC B1 ;  /* 0x0000000000017941 */ /* 0x000fea0003800000 */
.L_x_1176:
[----:B------:R-:W2:Y:S02]  /*6ad0*/  LD.E R3, [R20.64+0xd0] ;  /* 0x0000d00614037980 */ /* 0x000ea4000c101900 */
[----:B--2---:R-:W-:Y:S05]  /*6ae0*/  IMAD.U32 R3, R3, -0x20, RZ ;  /* 0xffffffe003037824 */ /* 0x004fea00078e00ff */
[C---:B------:R-:W-:Y:S02]  /*6af0*/  LEA R18, P1, R3.reuse, R18, 0x1 ;  /* 0x0000001203127211 */ /* 0x040fe400078208ff */
[C---:B------:R-:W-:Y:S02]  /*6b00*/  LEA R58, P0, R3.reuse, R58, 0x1 ;  /* 0x0000003a033a7211 */ /* 0x040fe400078008ff */
[C---:B------:R-:W-:Y:S02]  /*6b10*/  LEA.HI.X.SX32 R19, R3.reuse, R19, 0x1, P1 ;  /* 0x0000001303137211 */ /* 0x040fe400008f0eff */
[----:B------:R-:W-:Y:S01]  /*6b20*/  LEA.HI.X.SX32 R59, R3, R59, 0x1, P0 ;  /* 0x0000003b033b7211 */ /* 0x000fe200000f0eff */
[----:B------:R-:W-:-:S05]  /*6b30*/  BRA `(.L_x_1184) ;  /* 0x0000680000007947 */ /* 0x000fca0003800000 */
.L_x_1151:
        /* <DEDUP_REMOVED lines=89> */
.L_x_1190:
[----:B------:R-:W-:Y:S05]  /*70d0*/  BSYNC B0 ;  /* 0x0000000000007941 */ /* 0x000fea0003800000 */
.L_x_1189:
[----:B-----5:R2:W-:Y:S02]  /*70e0*/  ST.E.128 [R140.64], R44 ;  /* 0x0000002c8c007985 */ /* 0x0205e4000c101d06 */
.L_x_1188:
[----:B------:R-:W-:Y:S05]  /*70f0*/  BSYNC B1 ;  /* 0x0000000000017941 */ /* 0x000fea0003800000 */
.L_x_1187:
        /* <DEDUP_REMOVED lines=87> */
.L_x_1194:
[----:B------:R-:W-:Y:S05]  /*7670*/  BSYNC B0 ;  /* 0x0000000000007941 */ /* 0x000fea0003800000 */
.L_x_1193:
[----:B-----5:R3:W-:Y:S02]  /*7680*/  ST.E.128 [R140.64+0x80], R44 ;  /* 0x0000802c8c007985 */ /* 0x0207e4000c101d06 */
.L_x_1192:
[----:B------:R-:W-:Y:S05]  /*7690*/  BSYNC B1 ;  /* 0x0000000000017941 */ /* 0x000fea0003800000 */
.L_x_1191:
        /* <DEDUP_REMOVED lines=87> */
.L_x_1198:
[----:B------:R-:W-:Y:S05]  /*7c10*/  BSYNC B0 ;  /* 0x0000000000007941 */ /* 0x000fea0003800000 */
.L_x_1197:
[----:B-----5:R3:W-:Y:S02]  /*7c20*/  ST.E.128 [R140.64+0x100], R44 ;  /* 0x0001002c8c007985 */ /* 0x0207e4000c101d06 */
.L_x_1196:
[----:B------:R-:W-:Y:S05]  /*7c30*/  BSYNC B1 ;  /* 0x0000000000017941 */ /* 0x000fea0003800000 */
.L_x_1195:
        /* <DEDUP_REMOVED lines=86> */
.L_x_1200:
[----:B------:R-:W-:Y:S05]  /*81a0*/  BSYNC B0 ;  /* 0x0000000000007941 */ /* 0x000fea0003800000 */
.L_x_1199:
[----:B-----5:R3:W-:Y:S02]  /*81b0*/  ST.E.128 [R140.64+0x180], R44 ;  /* 0x0001802c8c007985 */ /* 0x0207e4000c101d06 */
.L_x_1186:
[----:B------:R-:W-:Y:S05]  /*81c0*/  BSYNC B2 ;  /* 0x0000000000027941 */ /* 0x000fea0003800000 */
.L_x_1185:
        /* <DEDUP_REMOVED lines=43> */
[----:B------:R-:W-:Y:S06]  /*8480*/  LEA.HI.X R61, R213, R139, R54, 0x1, P0 ;  /* 0x0000008bd53d7211 */ /* 0x000fec00000f0c36 */
        /* <DEDUP_REMOVED lines=22> */
[----:B------:R-:W-:Y:S01]  /*85f0*/  FMUL.FTZ R2, R31, R36 ;  /* 0x000000241f027220 */ /* 0x000fe20000410000 */
[C---:B----4-:R-:W-:Y:S01]  /*8600*/  LOP3.LUT R40, R60.reuse, 0xffff0000, RZ, 0xc0, !PT ;  /* 0xffff00003c287812 */ /* 0x050fe200078ec0ff */
[----:B------:R-:W-:Y:S01]  /*8610*/  IMAD.U32 R38, R60, 0x10000, RZ ;  /* 0x000100003c267824 */ /* 0x000fe200078e00ff */
        /* <DEDUP_REMOVED lines=28> */
.L_x_1206:
[----:B------:R-:W-:Y:S05]  /*87e0*/  BSYNC B0 ;  /* 0x0000000000007941 */ /* 0x000fea0003800000 */
.L_x_1205:
[C---:B------:R-:W-:Y:S04]  /*87f0*/  LEA R2, P0, R237.reuse, R140, 0x1 ;  /* 0x0000008ced027211 */ /* 0x040fe800078008ff */
[----:B------:R-:W-:Y:S05]  /*8800*/  LEA.HI.X R3, R237, R141, R238, 0x1, P0 ;  /* 0x0000008ded037211 */ /* 0x000fea00000f0cee */
[----:B-----5:R1:W-:Y:S04]  /*8810*/  ST.E.128 [R2.64], R48 ;  /* 0x0000003002007985 */ /* 0x0203e8000c101d06 */
.L_x_1204:
[----:B------:R-:W-:Y:S05]  /*8820*/  BSYNC B1 ;  /* 0x0000000000017941 */ /* 0x000fea0003800000 */
.L_x_1203:
        /* <DEDUP_REMOVED lines=92> */
.L_x_1210:
[----:B------:R-:W-:Y:S05]  /*8df0*/  BSYNC B0 ;  /* 0x0000000000007941 */ /* 0x000fea0003800000 */
.L_x_1209:
[C---:B------:R-:W-:Y:S04]  /*8e00*/  LEA R2, P0, R100.reuse, R140, 0x1 ;  /* 0x0000008c64027211 */ /* 0x040fe800078008ff */
[----:B------:R-:W-:Y:S05]  /*8e10*/  LEA.HI.X R3, R100, R141, R101, 0x1, P0 ;  /* 0x0000008d64037211 */ /* 0x000fea00000f0c65 */
[----:B-----5:R4:W-:Y:S04]  /*8e20*/  ST.E.128 [R2.64], R48 ;  /* 0x0000003002007985 */ /* 0x0209e8000c101d06 */
.L_x_1208:
[----:B------:R-:W-:Y:S05]  /*8e30*/  BSYNC B1 ;  /* 0x0000000000017941 */ /* 0x000fea0003800000 */
.L_x_1207:
        /* <DEDUP_REMOVED lines=92> */
.L_x_1214:
[----:B------:R-:W-:Y:S05]  /*9400*/  BSYNC B0 ;  /* 0x0000000000007941 */ /* 0x000fea0003800000 */
.L_x_1213:
[C---:B------:R-:W-:Y:S04]  /*9410*/  LEA R2, P0, R96.reuse, R140, 0x1 ;  /* 0x0000008c60027211 */ /* 0x040fe800078008ff */
[----:B------:R-:W-:Y:S05]  /*9420*/  LEA.HI.X R3, R96, R141, R97, 0x1, P0 ;  /* 0x0000008d60037211 */ /* 0x000fea00000f0c61 */
[----:B-----5:R4:W-:Y:S04]  /*9430*/  ST.E.128 [R2.64], R48 ;  /* 0x0000003002007985 */ /* 0x0209e8000c101d06 */
.L_x_1212:
[----:B------:R-:W-:Y:S05]  /*9440*/  BSYNC B1 ;  /* 0x0000000000017941 */ /* 0x000fea0003800000 */
.L_x_1211:
        /* <DEDUP_REMOVED lines=91> */
.L_x_1216:
[----:B------:R-:W-:Y:S05]  /*9a00*/  BSYNC B0 ;  /* 0x0000000000007941 */ /* 0x000fea0003800000 */
.L_x_1215:
[C---:B------:R-:W-:Y:S04]  /*9a10*/  LEA R2, P0, R90.reuse, R140, 0x1 ;  /* 0x0000008c5a027211 */ /* 0x040fe800078008ff */
[----:B------:R-:W-:Y:S05]  /*9a20*/  LEA.HI.X R3, R90, R141, R91, 0x1, P0 ;  /* 0x0000008d5a037211 */ /* 0x000fea00000f0c5b */
[----:B-----5:R4:W-:Y:S04]  /*9a30*/  ST.E.128 [R2.64], R48 ;  /* 0x0000003002007985 */ /* 0x0209e8000c101d06 */
.L_x_1202:
[----:B------:R-:W-:Y:S05]  /*9a40*/  BSYNC B2 ;  /* 0x0000000000027941 */ /* 0x000fea0003800000 */
.L_x_1201:
        /* <DEDUP_REMOVED lines=97> */
.L_x_1222:
[----:B------:R-:W-:Y:S05]  /*a060*/  BSYNC B0 ;  /* 0x0000000000007941 */ /* 0x000fea0003800000 */
.L_x_1221:
[C---:B------:R-:W-:Y:S04]  /*a070*/  LEA R2, P0, R102.reuse, R140, 0x1 ;  /* 0x0000008c66027211 */ /* 0x040fe800078008ff */
[----:B------:R-:W-:Y:S05]  /*a080*/  LEA.HI.X R3, R102, R141, R103, 0x1, P0 ;  /* 0x0000008d66037211 */ /* 0x000fea00000f0c67 */
[----:B-----5:R4:W-:Y:S04]  /*a090*/  ST.E.128 [R2.64], R48 ;  /* 0x0000003002007985 */ /* 0x0209e8000c101d06 */
.L_x_1220:
[----:B------:R-:W-:Y:S05]  /*a0a0*/  BSYNC B1 ;  /* 0x0000000000017941 */ /* 0x000fea0003800000 */
.L_x_1219:
        /* <DEDUP_REMOVED lines=31> */
[C---:B------:R-:W-:Y:S01]  /*a2a0*/  LEA R216, P0, R209.reuse, R136, 0x1 ;  /* 0x00000088d1d87211 */ /* 0x040fe200078008ff */
[----:B------:R-:W2:Y:S03]  /*a2b0*/  LD.E.128 R24, [R22.64] ;  /* 0x0000000616187980 */ /* 0x000ea6000c101d00 */
[----:B------:R-:W-:Y:S02]  /*a2c0*/  LEA.HI.X R217, R209, R137, R206, 0x1, P0 ;  /* 0x00000089d1d97211 */ /* 0x000fe400000f0cce */
[----:B-1----:R-:W-:Y:S03]  /*a2d0*/  IADD3 R213, P0, R162, R215, RZ ;  /* 0x000000d7a2d57210 */ /* 0x002fe60007f1e0ff */
[----:B------:R-:W3:Y:S01]  /*a2e0*/  LD.E.128 R208, [R216.64] ;  /* 0x00000006d8d07980 */ /* 0x000ee2000c101d00 */
        /* <DEDUP_REMOVED lines=23> */
[----:B------:R-:W-:Y:S01]  /*a460*/  @!P1 FADD.FTZ R35, -R35, -RZ ;  /* 0x800000ff23239221 */ /* 0x000fe20000010100 */
[C---:B----4-:R-:W-:Y:S01]  /*a470*/  LOP3.LUT R40, R60.reuse, 0xffff0000, RZ, 0xc0, !PT ;  /* 0xffff00003c287812 */ /* 0x050fe200078ec0ff */
[----:B------:R-:W-:Y:S01]  /*a480*/  IMAD.U32 R38, R60, 0x10000, RZ ;  /* 0x000100003c267824 */ /* 0x000fe200078e00ff */
        /* <DEDUP_REMOVED lines=30> */
.L_x_1226:
[----:B------:R-:W-:Y:S05]  /*a670*/  BSYNC B0 ;  /* 0x0000000000007941 */ /* 0x000fea0003800000 */
.L_x_1225:
[C---:B------:R-:W-:Y:S04]  /*a680*/  LEA R2, P0, R98.reuse, R140, 0x1 ;  /* 0x0000008c62027211 */ /* 0x040fe800078008ff */
[----:B------:R-:W-:Y:S05]  /*a690*/  LEA.HI.X R3, R98, R141, R99, 0x1, P0 ;  /* 0x0000008d62037211 */ /* 0x000fea00000f0c63 */
[----:B-----5:R4:W-:Y:S04]  /*a6a0*/  ST.E.128 [R2.64], R48 ;  /* 0x0000003002007985 */ /* 0x0209e8000c101d06 */
.L_x_1224:
[----:B------:R-:W-:Y:S05]  /*a6b0*/  BSYNC B1 ;  /* 0x0000000000017941 */ /* 0x000fea0003800000 */
.L_x_1223:
        /* <DEDUP_REMOVED lines=92> */
.L_x_1230:
[----:B------:R-:W-:Y:S05]  /*ac80*/  BSYNC B0 ;  /* 0x0000000000007941 */ /* 0x000fea0003800000 */
.L_x_1229:
[C---:B------:R-:W-:Y:S04]  /*ac90*/  LEA R2, P0, R94.reuse, R140, 0x1 ;  /* 0x0000008c5e027211 */ /* 0x040fe800078008ff */
[----:B------:R-:W-:Y:S05]  /*aca0*/  LEA.HI.X R3, R94, R141, R95, 0x1, P0 ;  /* 0x0000008d5e037211 */ /* 0x000fea00000f0c5f */
[----:B-----5:R4:W-:Y:S04]  /*acb0*/  ST.E.128 [R2.64], R48 ;  /* 0x0000003002007985 */ /* 0x0209e8000c101d06 */
.L_x_1228:
[----:B------:R-:W-:Y:S05]  /*acc0*/  BSYNC B1 ;  /* 0x0000000000017941 */ /* 0x000fea0003800000 */
.L_x_1227:
        /* <DEDUP_REMOVED lines=91> */
.L_x_1232:
[----:B------:R-:W-:Y:S05]  /*b280*/  BSYNC B0 ;  /* 0x0000000000007941 */ /* 0x000fea0003800000 */
.L_x_1231:
[C---:B------:R-:W-:Y:S04]  /*b290*/  LEA R2, P0, R88.reuse, R140, 0x1 ;  /* 0x0000008c58027211 */ /* 0x040fe800078008ff */
[----:B------:R-:W-:Y:S05]  /*b2a0*/  LEA.HI.X R3, R88, R141, R89, 0x1, P0 ;  /* 0x0000008d58037211 */ /* 0x000fea00000f0c59 */
[----:B-----5:R4:W-:Y:S04]  /*b2b0*/  ST.E.128 [R2.64], R48 ;  /* 0x0000003002007985 */ /* 0x0209e8000c101d06 */
.L_x_1218:
[----:B------:R-:W-:Y:S05]  /*b2c0*/  BSYNC B2 ;  /* 0x0000000000027941 */ /* 0x000fea0003800000 */
.L_x_1217:
        /* <DEDUP_REMOVED lines=98> */
.L_x_1238:
[----:B------:R-:W-:Y:S05]  /*b8f0*/  BSYNC B0 ;  /* 0x0000000000007941 */ /* 0x000fea0003800000 */
.L_x_1237:
[----:B------:R-:W-:Y:S02]  /*b900*/  IMAD R0, R65, 0x60, RZ ;  /* 0x0000006041007824 */ /* 0x000fe400078e02ff */
[----:B------:R-:W-:Y:S05]  /*b910*/  IMAD.WIDE.U32 R2, R64, 0x60, R140 ;  /* 0x0000006040027825 */ /* 0x000fea00078e008c */
[----:B------:R-:W-:Y:S05]  /*b920*/  IADD3 R3, R3, R0, RZ ;  /* 0x0000000003037210 */ /* 0x000fea0007ffe0ff */
[----:B-----5:R4:W-:Y:S02]  /*b930*/  ST.E.128 [R2.64], R48 ;  /* 0x0000003002007985 */ /* 0x0209e4000c101d06 */
.L_x_1236:
[----:B------:R-:W-:Y:S05]  /*b940*/  BSYNC B1 ;  /* 0x0000000000017941 */ /* 0x000fea0003800000 */
.L_x_1235:
        /* <DEDUP_REMOVED lines=92> */
.L_x_1242:
[----:B------:R-:W-:Y:S05]  /*bf10*/  BSYNC B0 ;  /* 0x0000000000007941 */ /* 0x000fea0003800000 */
.L_x_1241:
[C---:B------:R-:W-:Y:S04]  /*bf20*/  LEA R2, P0, R93.reuse, R140, 0x1 ;  /* 0x0000008c5d027211 */ /* 0x040fe800078008ff */
[----:B------:R-:W-:Y:S05]  /*bf30*/  LEA.HI.X R3, R93, R141, R92, 0x1, P0 ;  /* 0x0000008d5d037211 */ /* 0x000fea00000f0c5c */
[----:B-----5:R4:W-:Y:S04]  /*bf40*/  ST.E.128 [R2.64], R48 ;  /* 0x0000003002007985 */ /* 0x0209e8000c101d06 */
.L_x_1240:
[----:B------:R-:W-:Y:S05]  /*bf50*/  BSYNC B1 ;  /* 0x0000000000017941 */ /* 0x000fea0003800000 */
.L_x_1239:
        /* <DEDUP_REMOVED lines=92> */
.L_x_1246:
[----:B------:R-:W-:Y:S05]  /*c520*/  BSYNC B0 ;  /* 0x0000000000007941 */ /* 0x000fea0003800000 */
.L_x_1245:
[C---:B------:R-:W-:Y:S04]  /*c530*/  LEA R2, P0, R87.reuse, R140, 0x1 ;  /* 0x0000008c57027211 */ /* 0x040fe800078008ff */
[----:B------:R-:W-:Y:S05]  /*c540*/  LEA.HI.X R3, R87, R141, R86, 0x1, P0 ;  /* 0x0000008d57037211 */ /* 0x000fea00000f0c56 */
[----:B-----5:R4:W-:Y:S04]  /*c550*/  ST.E.128 [R2.64], R48 ;  /* 0x0000003002007985 */ /* 0x0209e8000c101d06 */
.L_x_1244:
[----:B------:R-:W-:Y:S05]  /*c560*/  BSYNC B1 ;  /* 0x0000000000017941 */ /* 0x000fea0003800000 */
.L_x_1243:
        /* <DEDUP_REMOVED lines=91> */
.L_x_1248:
[----:B------:R-:W-:Y:S05]  /*cb20*/  BSYNC B0 ;  /* 0x0000000000007941 */ /* 0x000fea0003800000 */
.L_x_1247:
[C---:B-1----:R-:W-:Y:S04]  /*cb30*/  LEA R2, P0, R85.reuse, R140, 0x1 ;  /* 0x0000008c55027211 */ /* 0x042fe800078008ff */
[----:B------:R-:W-:Y:S05]  /*cb40*/  LEA.HI.X R3, R85, R141, R84, 0x1, P0 ;  /* 0x0000008d55037211 */ /* 0x000fea00000f0c54 */
[----:B-----5:R1:W-:Y:S04]  /*cb50*/  ST.E.128 [R2.64], R24 ;  /* 0x0000001802007985 */ /* 0x0203e8000c101d06 */
.L_x_1234:
[----:B------:R-:W-:Y:S05]  /*cb60*/  BSYNC B2 ;  /* 0x0000000000027941 */ /* 0x000fea0003800000 */
.L_x_1233:
[----:B-1--4-:R-:W4:Y:S02]  /*cb70*/  LD.E R3, [R20.64+0xd0] ;  /* 0x0000d00614037980 */ /* 0x012f24000c101900 */
[----:B----4-:R-:W-:Y:S05]  /*cb80*/  IMAD.U32 R3, R3, -0x20, RZ ;  /* 0xffffffe003037824 */ /* 0x010fea00078e00ff */
[C---:B------:R-:W-:Y:S02]  /*cb90*/  LEA R138, P1, R3.reuse, R138, 0x1 ;  /* 0x0000008a038a7211 */ /* 0x040fe400078208ff */
[C---:B------:R-:W-:Y:S02]  /*cba0*/  LEA R136, P0, R3.reuse, R136, 0x1 ;  /* 0x0000008803887211 */ /* 0x040fe400078008ff */
[C---:B------:R-:W-:Y:S02]  /*cbb0*/  LEA.HI.X.SX32 R139, R3.reuse, R139, 0x1, P1 ;  /* 0x0000008b038b7211 */ /* 0x040fe400008f0eff */
[----:B------:R-:W-:Y:S01]  /*cbc0*/  LEA.HI.X.SX32 R137, R3, R137, 0x1, P0 ;  /* 0x0000008903897211 */ /* 0x000fe200000f0eff */
[----:B------:R-:W-:-:S05]  /*cbd0*/  BRA `(.L_x_1184) ;  /* 0x0000076000007947 */ /* 0x000fca0003800000 */
.L_x_1150:
        /* <DEDUP_REMOVED lines=14> */
.L_x_1250:
[----:B------:R-:W-:Y:S05]  /*ccc0*/  BSYNC B0 ;  /* 0x0000000000007941 */ /* 0x000fea0003800000 */
.L_x_1249:
[C---:B------:R-:W-:Y:S01]  /*ccd0*/  ISETP.GE.AND P0, PT, R80.reuse, R207, PT ;  /* 0x000000cf5000720c */ /* 0x040fe20003f06270 */
[----:B------:R-:W-:Y:S03]  /*cce0*/  BSSY B0, `(.L_x_1251) ;  /* 0x0000020000007945 */ /* 0x000fe60003800000 */
[----:B------:R-:W-:Y:S11]  /*ccf0*/  ISETP.GE.AND P0, PT, R80, R175, !P0 ;  /* 0x000000af5000720c */ /* 0x000ff60004706270 */
[----:B------:R-:W-:Y:S02]  /*cd00*/  @!UPT UIADD3 URZ, URZ, URZ, URZ ;  /* 0x0000003f3f3ff290 */ /* 0x000fe4000fffe03f */
[----:B------:R-:W-:-:S05]  /*cd10*/  @!P0 BRA `(.L_x_1252) ;  /* 0x000001c000008947 */ /* 0x000fca0003800000 */
[----:B------:R-:W-:Y:S02]  /*cd20*/  ISETP.NE.AND P3, PT, R171, RZ, PT ;  /* 0x000000ffab00720c */ /* 0x000fe40003f65270 */
[----:B------:R-:W-:Y:S11]  /*cd30*/  ISETP.NE.AND P2, PT, R170, RZ, PT ;  /* 0x000000ffaa00720c */ /* 0x000ff60003f45270 */
[C---:B------:R-:W-:Y:S02]  /*cd40*/  @P3 LEA R22, P0, R106.reuse, R134, 0x1 ;  /* 0x000000866a163211 */ /* 0x040fe400078008ff */
        /* <DEDUP_REMOVED lines=25> */
.L_x_1252:
[----:B------:R-:W-:Y:S05]  /*cee0*/  BSYNC B0 ;  /* 0x0000000000007941 */ /* 0x000fea0003800000 */
.L_x_1251:
        /* <DEDUP_REMOVED lines=33> */
.L_x_1254:
[----:B------:R-:W-:Y:S05]  /*d100*/  BSYNC B0 ;  /* 0x0000000000007941 */ /* 0x000fea0003800000 */
.L_x_1253:
        /* <DEDUP_REMOVED lines=35> */
.L_x_1184:
[----:B------:R-:W-:Y:S05]  /*d340*/  BSYNC B3 ;  /* 0x0000000000037941 */ /* 0x000fea0003800000 */
.L_x_1149:
        /* <DEDUP_REMOVED lines=89> */
.L_x_1256:
        /* <DEDUP_REMOVED lines=8> */
.L_x_1257:
[----:B------:R-:W-:Y:S05]  /*d960*/  BSYNC B0 ;  /* 0x0000000000007941 */ /* 0x000fea0003800000 */
.L_x_1255:
[----:B------:R-:W-:Y:S04]  /*d970*/  IADD3 R12, R12, -0x1, RZ ;  /* 0xffffffff0c0c7810 */ /* 0x000fe80007ffe0ff */
[----:B------:R-:W-:Y:S11]  /*d980*/  ISETP.GT.AND P0, PT, R12, R104, PT ;  /* 0x000000680c00720c */ /* 0x000ff60003f04270 */
[----:B------:R-:W-:Y:S02]  /*d990*/  @!UPT UIADD3 URZ, URZ, URZ, URZ ;  /* 0x0000003f3f3ff290 */ /* 0x000fe4000fffe03f */
[----:B------:R-:W-:-:S05]  /*d9a0*/  @P0 BRA `(.L_x_1258) ;  /* 0xffff53b000000947 */ /* 0x000fca000383ffff */
.L_x_1140:
        /* <DEDUP_REMOVED lines=44> */
[CC--:B------:R-:W-:Y:S02]  /*dc70*/  IADD3 R8, P3, R73.reuse, R13.reuse, RZ ;  /* 0x0000000d49087210 */ /* 0x0c0fe40007f7e0ff */
[----:B------:R-:W-:Y:S02]  /*dc80*/  IADD3 R3, P2, R14, R13, RZ ;  /* 0x0000000d0e037210 */ /* 0x000fe40007f5e0ff */
[----:B------:R-:W-:Y:S01]  /*dc90*/  LEA.HI.X R13, R194, R199, R5, 0x1, P1 ;  /* 0x000000c7c20d7211 */ /* 0x000fe200008f0c05 */
[----:B------:R-:W-:Y:S01]  /*dca0*/  IMAD.MOV.U32 R5, RZ, RZ, R2 ;  /* 0x000000ffff057224 */ /* 0x000fe200078e0002 */
[----:B------:R-:W-:Y:S01]  /*dcb0*/  LEA.HI.X.SX32 R73, R73, R4, 0x1, P3 ;  /* 0x0000000449497211 */ /* 0x000fe200018f0eff */
[----:B------:R-:W-:Y:S01]  /*dcc0*/  IMAD.X R4, R15, 0x1, R4, P2 ;  /* 0x000000010f047824 */ /* 0x000fe200010e0604 */
        /* <DEDUP_REMOVED lines=56> */
.L_x_1267:
[----:B------:R-:W-:Y:S05]  /*e050*/  BSYNC B0 ;  /* 0x0000000000007941 */ /* 0x000fea0003800000 */
.L_x_1266:
[----:B-----5:R4:W-:Y:S02]  /*e060*/  STS.128 [R247], R24 ;  /* 0x00000018f7007388 */ /* 0x0209e40000000c00 */
.L_x_1265:
[----:B------:R-:W-:Y:S05]  /*e070*/  BSYNC B1 ;  /* 0x0000000000017941 */ /* 0x000fea0003800000 */
.L_x_1264:
        /* <DEDUP_REMOVED lines=47> */
.L_x_1271:
[----:B------:R-:W-:Y:S05]  /*e370*/  BSYNC B0 ;  /* 0x0000000000007941 */ /* 0x000fea0003800000 */
.L_x_1270:
[----:B-----5:R1:W-:Y:S02]  /*e380*/  STS.128 [R247+0x2000], R24 ;  /* 0x00200018f7007388 */ /* 0x0203e40000000c00 */
.L_x_1269:
[----:B------:R-:W-:Y:S05]  /*e390*/  BSYNC B1 ;  /* 0x0000000000017941 */ /* 0x000fea0003800000 */
.L_x_1268:
        /* <DEDUP_REMOVED lines=47> */
.L_x_1275:
[----:B------:R-:W-:Y:S05]  /*e690*/  BSYNC B0 ;  /* 0x0000000000007941 */ /* 0x000fea0003800000 */
.L_x_1274:
[----:B-----5:R4:W-:Y:S02]  /*e6a0*/  STS.128 [R247+0x4000], R24 ;  /* 0x00400018f7007388 */ /* 0x0209e40000000c00 */
.L_x_1273:
[----:B------:R-:W-:Y:S05]  /*e6b0*/  BSYNC B1 ;  /* 0x0000000000017941 */ /* 0x000fea0003800000 */
.L_x_1272:
        /* <DEDUP_REMOVED lines=46> */
.L_x_1277:
[----:B------:R-:W-:Y:S05]  /*e9a0*/  BSYNC B0 ;  /* 0x0000000000007941 */ /* 0x000fea0003800000 */
.L_x_1276:
[----:B-----5:R4:W-:Y:S02]  /*e9b0*/  STS.128 [R247+0x6000], R24 ;  /* 0x00600018f7007388 */ /* 0x0209e40000000c00 */
.L_x_1263:
[----:B------:R-:W-:Y:S05]  /*e9c0*/  BSYNC B2 ;  /* 0x0000000000027941 */ /* 0x000fea0003800000 */
.L_x_1262:
        /* <DEDUP_REMOVED lines=51> */
.L_x_1283:
[----:B------:R-:W-:Y:S05]  /*ed00*/  BSYNC B0 ;  /* 0x0000000000007941 */ /* 0x000fea0003800000 */
.L_x_1282:
[----:B-----5:R4:W-:Y:S02]  /*ed10*/  STS.128 [R247+0x800], R24 ;  /* 0x00080018f7007388 */ /* 0x0209e40000000c00 */
.L_x_1281:
[----:B------:R-:W-:Y:S05]  /*ed20*/  BSYNC B1 ;  /* 0x0000000000017941 */ /* 0x000fea0003800000 */
.L_x_1280:
        /* <DEDUP_REMOVED lines=46> */
.L_x_1287:
[----:B------:R-:W-:Y:S05]  /*f010*/  BSYNC B0 ;  /* 0x0000000000007941 */ /* 0x000fea0003800000 */
.L_x_1286:
[----:B-----5:R4:W-:Y:S02]  /*f020*/  STS.128 [R247+0x2800], R24 ;  /* 0x00280018f7007388 */ /* 0x0209e40000000c00 */
.L_x_1285:
[----:B------:R-:W-:Y:S05]  /*f030*/  BSYNC B1 ;  /* 0x0000000000017941 */ /* 0x000fea0003800000 */
.L_x_1284:
        /* <DEDUP_REMOVED lines=46> */
.L_x_1291:
[----:B------:R-:W-:Y:S05]  /*f320*/  BSYNC B0 ;  /* 0x0000000000007941 */ /* 0x000fea0003800000 */
.L_x_1290:
[----:B-----5:R4:W-:Y:S02]  /*f330*/  STS.128 [R247+0x4800], R24 ;  /* 0x00480018f7007388 */ /* 0x0209e40000000c00 */
.L_x_1289:
[----:B------:R-:W-:Y:S05]  /*f340*/  BSYNC B1 ;  /* 0x0000000000017941 */ /* 0x000fea0003800000 */
.L_x_1288:
        /* <DEDUP_REMOVED lines=45> */
.L_x_1293:
[----:B------:R-:W-:Y:S05]  /*f620*/  BSYNC B0 ;  /* 0x0000000000007941 */ /* 0x000fea0003800000 */
.L_x_1292:
[----:B-----5:R1:W-:Y:S02]  /*f630*/  STS.128 [R247+0x6800], R36 ;  /* 0x00680024f7007388 */ /* 0x0203e40000000c00 */
.L_x_1279:
[----:B------:R-:W-:Y:S05]  /*f640*/  BSYNC B2 ;  /* 0x0000000000027941 */ /* 0x000fea0003800000 */
.L_x_1278:
        /* <DEDUP_REMOVED lines=51> */
.L_x_1299:
[----:B------:R-:W-:Y:S05]  /*f980*/  BSYNC B0 ;  /* 0x0000000000007941 */ /* 0x000fea0003800000 */
.L_x_1298:
[----:B-----5:R1:W-:Y:S02]  /*f990*/  STS.128 [R247+0x1000], R24 ;  /* 0x00100018f7007388 */ /* 0x0203e40000000c00 */
.L_x_1297:
[----:B------:R-:W-:Y:S05]  /*f9a0*/  BSYNC B1 ;  /* 0x0000000000017941 */ /* 0x000fea0003800000 */
.L_x_1296:
        /* <DEDUP_REMOVED lines=46> */
.L_x_1303:
[----:B------:R-:W-:Y:S05]  /*fc90*/  BSYNC B0 ;  /* 0x0000000000007941 */ /* 0x000fea0003800000 */
.L_x_1302:
[----:B-----5:R4:W-:Y:S02]  /*fca0*/  STS.128 [R247+0x3000], R24 ;  /* 0x00300018f7007388 */ /* 0x0209e40000000c00 */
.L_x_1301:
[----:B------:R-:W-:Y:S05]  /*fcb0*/  BSYNC B1 ;  /* 0x0000000000017941 */ /* 0x000fea0003800000 */
.L_x_1300:
        /* <DEDUP_REMOVED lines=46> */
.L_x_1307:
[----:B------:R-:W-:Y:S05]  /*ffa0*/  BSYNC B0 ;  /* 0x0000000000007941 */ /* 0x000fea0003800000 */
.L_x_1306:
[----:B-----5:R4:W-:Y:S02]  /*ffb0*/  STS.128 [R247+0x5000], R24 ;  /* 0x00500018f7007388 */ /* 0x0209e40000000c00 */
.L_x_1305:
[----:B------:R-:W-:Y:S05]  /*ffc0*/  BSYNC B1 ;  /* 0x0000000000017941 */ /* 0x000fea0003800000 */
.L_x_1304:
        /* <DEDUP_REMOVED lines=45> */
.L_x_1309:
[----:B------:R-:W-:Y:S05]  /*102a0*/  BSYNC B0 ;  /* 0x0000000000007941 */ /* 0x000fea0003800000 */
.L_x_1308:
[----:B-----5:R4:W-:Y:S02]  /*102b0*/  STS.128 [R247+0x7000], R24 ;  /* 0x00700018f7007388 */ /* 0x0209e40000000c00 */
.L_x_1295:
[----:B------:R-:W-:Y:S05]  /*102c0*/  BSYNC B2 ;  /* 0x0000000000027941 */ /* 0x000fea0003800000 */
.L_x_1294:
        /* <DEDUP_REMOVED lines=50> */
.L_x_1314:
[----:B------:R-:W-:Y:S05]  /*105f0*/  BSYNC B0 ;  /* 0x0000000000007941 */ /* 0x000fea0003800000 */
.L_x_1313:
[----:B-----5:R1:W-:Y:S02]  /*10600*/  STS.128 [R247+0x1800], R24 ;  /* 0x00180018f7007388 */ /* 0x0203e40000000c00 */
.L_x_1312:
[----:B------:R-:W-:Y:S05]  /*10610*/  BSYNC B1 ;  /* 0x0000000000017941 */ /* 0x000fea0003800000 */
.L_x_1311:
        /* <DEDUP_REMOVED lines=46> */
.L_x_1318:
[----:B------:R-:W-:Y:S05]  /*10900*/  BSYNC B0 ;  /* 0x0000000000007941 */ /* 0x000fea0003800000 */
.L_x_1317:
[----:B-----5:R1:W-:Y:S02]  /*10910*/  STS.128 [R247+0x3800], R24 ;  /* 0x00380018f7007388 */ /* 0x0203e40000000c00 */
.L_x_1316:
[----:B------:R-:W-:Y:S05]  /*10920*/  BSYNC B1 ;  /* 0x0000000000017941 */ /* 0x000fea0003800000 */
.L_x_1315:
        /* <DEDUP_REMOVED lines=48> */
.L_x_1322:
[----:B------:R-:W-:Y:S05]  /*10c30*/  BSYNC B0 ;  /* 0x0000000000007941 */ /* 0x000fea0003800000 */
.L_x_1321:
[----:B-----5:R1:W-:Y:S02]  /*10c40*/  STS.128 [R247+0x5800], R24 ;  /* 0x00580018f7007388 */ /* 0x0203e40000000c00 */
.L_x_1320:
[----:B------:R-:W-:Y:S05]  /*10c50*/  BSYNC B1 ;  /* 0x0000000000017941 */ /* 0x000fea0003800000 */
.L_x_1319:
        /* <DEDUP_REMOVED lines=45> */
.L_x_1324:
[----:B------:R-:W-:Y:S05]  /*10f30*/  BSYNC B0 ;  /* 0x0000000000007941 */ /* 0x000fea0003800000 */
.L_x_1323:
[----:B-----5:R1:W-:Y:S01]  /*10f40*/  STS.128 [R247+0x7800], R12 ;  /* 0x0078000cf7007388 */ /* 0x0203e20000000c00 */
[----:B------:R-:W-:Y:S05]  /*10f50*/  BRA `(.L_x_1310) ;  /* 0x000064b000007947 */ /* 0x000fea0003800000 */
.L_x_1261:
        /* <DEDUP_REMOVED lines=89> */
.L_x_1330:
[----:B------:R-:W-:Y:S05]  /*114f0*/  BSYNC B0 ;  /* 0x0000000000007941 */ /* 0x000fea0003800000 */
.L_x_1329:
[----:B-----5:R4:W-:Y:S02]  /*11500*/  STS.128 [R247], R32 ;  /* 0x00000020f7007388 */ /* 0x0209e40000000c00 */
.L_x_1328:
[----:B------:R-:W-:Y:S05]  /*11510*/  BSYNC B1 ;  /* 0x0000000000017941 */ /* 0x000fea0003800000 */
.L_x_1327:
        /* <DEDUP_REMOVED lines=87> */
.L_x_1334:
[----:B------:R-:W-:Y:S05]  /*11a90*/  BSYNC B0 ;  /* 0x0000000000007941 */ /* 0x000fea0003800000 */
.L_x_1333:
[----:B-----5:R1:W-:Y:S02]  /*11aa0*/  STS.128 [R247+0x2000], R32 ;  /* 0x00200020f7007388 */ /* 0x0203e40000000c00 */
.L_x_1332:
[----:B------:R-:W-:Y:S05]  /*11ab0*/  BSYNC B1 ;  /* 0x0000000000017941 */ /* 0x000fea0003800000 */
.L_x_1331:
        /* <DEDUP_REMOVED lines=87> */
.L_x_1338:
[----:B------:R-:W-:Y:S05]  /*12030*/  BSYNC B0 ;  /* 0x0000000000007941 */ /* 0x000fea0003800000 */
.L_x_1337:
[----:B-----5:R4:W-:Y:S02]  /*12040*/  STS.128 [R247+0x4000], R32 ;  /* 0x00400020f7007388 */ /* 0x0209e40000000c00 */
.L_x_1336:
[----:B------:R-:W-:Y:S05]  /*12050*/  BSYNC B1 ;  /* 0x0000000000017941 */ /* 0x000fea0003800000 */
.L_x_1335:
        /* <DEDUP_REMOVED lines=86> */
.L_x_1340:
[----:B------:R-:W-:Y:S05]  /*125c0*/  BSYNC B0 ;  /* 0x0000000000007941 */ /* 0x000fea0003800000 */
.L_x_1339:
[----:B-----5:R4:W-:Y:S02]  /*125d0*/  STS.128 [R247+0x6000], R32 ;  /* 0x00600020f7007388 */ /* 0x0209e40000000c00 */
.L_x_1326:
[----:B------:R-:W-:Y:S05]  /*125e0*/  BSYNC B2 ;  /* 0x0000000000027941 */ /* 0x000fea0003800000 */
.L_x_1325:
        /* <DEDUP_REMOVED lines=93> */
.L_x_1346:
[----:B------:R-:W-:Y:S05]  /*12bc0*/  BSYNC B0 ;  /* 0x0000000000007941 */ /* 0x000fea0003800000 */
.L_x_1345:
[----:B-----5:R4:W-:Y:S02]  /*12bd0*/  STS.128 [R247+0x800], R32 ;  /* 0x00080020f7007388 */ /* 0x0209e40000000c00 */
.L_x_1344:
[----:B------:R-:W-:Y:S05]  /*12be0*/  BSYNC B1 ;  /* 0x0000000000017941 */ /* 0x000fea0003800000 */
.L_x_1343:
        /* <DEDUP_REMOVED lines=88> */
.L_x_1350:
[----:B------:R-:W-:Y:S05]  /*13170*/  BSYNC B0 ;  /* 0x0000000000007941 */ /* 0x000fea0003800000 */
.L_x_1349:
[----:B-----5:R4:W-:Y:S02]  /*13180*/  STS.128 [R247+0x2800], R32 ;  /* 0x00280020f7007388 */ /* 0x0209e40000000c00 */
.L_x_1348:
[----:B------:R-:W-:Y:S05]  /*13190*/  BSYNC B1 ;  /* 0x0000000000017941 */ /* 0x000fea0003800000 */
.L_x_1347:
        /* <DEDUP_REMOVED lines=88> */
.L_x_1354:
[----:B------:R-:W-:Y:S05]  /*13720*/  BSYNC B0 ;  /* 0x0000000000007941 */ /* 0x000fea0003800000 */
.L_x_1353:
[----:B-----5:R4:W-:Y:S02]  /*13730*/  STS.128 [R247+0x4800], R32 ;  /* 0x00480020f7007388 */ /* 0x0209e40000000c00 */
.L_x_1352:
[----:B------:R-:W-:Y:S05]  /*13740*/  BSYNC B1 ;  /* 0x0000000000017941 */ /* 0x000fea0003800000 */
.L_x_1351:
        /* <DEDUP_REMOVED lines=87> */
.L_x_1356:
[----:B------:R-:W-:Y:S05]  /*13cc0*/  BSYNC B0 ;  /* 0x0000000000007941 */ /* 0x000fea0003800000 */
.L_x_1355:
[----:B-----5:R4:W-:Y:S02]  /*13cd0*/  STS.128 [R247+0x6800], R32 ;  /* 0x00680020f7007388 */ /* 0x0209e40000000c00 */
.L_x_1342:
[----:B------:R-:W-:Y:S05]  /*13ce0*/  BSYNC B2 ;  /* 0x0000000000027941 */ /* 0x000fea0003800000 */
.L_x_1341:
        /* <DEDUP_REMOVED lines=92> */
.L_x_1362:
[----:B------:R-:W-:Y:S05]  /*142b0*/  BSYNC B0 ;  /* 0x0000000000007941 */ /* 0x000fea0003800000 */
.L_x_1361:
[----:B-----5:R1:W-:Y:S02]  /*142c0*/  STS.128 [R247+0x1000], R32 ;  /* 0x00100020f7007388 */ /* 0x0203e40000000c00 */
.L_x_1360:
[----:B------:R-:W-:Y:S05]  /*142d0*/  BSYNC B1 ;  /* 0x0000000000017941 */ /* 0x000fea0003800000 */
.L_x_1359:
        /* <DEDUP_REMOVED lines=87> */
.L_x_1366:
[----:B------:R-:W-:Y:S05]  /*14850*/  BSYNC B0 ;  /* 0x0000000000007941 */ /* 0x000fea0003800000 */
.L_x_1365:
[----:B-----5:R4:W-:Y:S02]  /*14860*/  STS.128 [R247+0x3000], R32 ;  /* 0x00300020f7007388 */ /* 0x0209e40000000c00 */
.L_x_1364:
[----:B------:R-:W-:Y:S05]  /*14870*/  BSYNC B1 ;  /* 0x0000000000017941 */ /* 0x000fea0003800000 */
.L_x_1363:
        /* <DEDUP_REMOVED lines=87> */
.L_x_1370:
[----:B------:R-:W-:Y:S05]  /*14df0*/  BSYNC B0 ;  /* 0x0000000000007941 */ /* 0x000fea0003800000 */
.L_x_1369:
[----:B-----5:R4:W-:Y:S02]  /*14e00*/  STS.128 [R247+0x5000], R32 ;  /* 0x00500020f7007388 */ /* 0x0209e40000000c00 */
.L_x_1368:
[----:B------:R-:W-:Y:S05]  /*14e10*/  BSYNC B1 ;  /* 0x0000000000017941 */ /* 0x000fea0003800000 */
.L_x_1367:
        /* <DEDUP_REMOVED lines=86> */
.L_x_1372:
[----:B------:R-:W-:Y:S05]  /*15380*/  BSYNC B0 ;  /* 0x0000000000007941 */ /* 0x000fea0003800000 */
.L_x_1371:
[----:B-----5:R1:W-:Y:S02]  /*15390*/  STS.128 [R247+0x7000], R16 ;  /* 0x00700010f7007388 */ /* 0x0203e40000000c00 */
.L_x_1358:
[----:B------:R-:W-:Y:S05]  /*153a0*/  BSYNC B2 ;  /* 0x0000000000027941 */ /* 0x000fea0003800000 */
.L_x_1357:
        /* <DEDUP_REMOVED lines=91> */
.L_x_1376:
[----:B------:R-:W-:Y:S05]  /*15960*/  BSYNC B0 ;  /* 0x0000000000007941 */ /* 0x000fea0003800000 */
.L_x_1375:
[----:B-----5:R1:W-:Y:S02]  /*15970*/  STS.128 [R247+0x1800], R16 ;  /* 0x00180010f7007388 */ /* 0x0203e40000000c00 */
.L_x_1374:
[----:B------:R-:W-:Y:S05]  /*15980*/  BSYNC B1 ;  /* 0x0000000000017941 */ /* 0x000fea0003800000 */
.L_x_1373:
        /* <DEDUP_REMOVED lines=89> */
.L_x_1380:
[----:B------:R-:W-:Y:S05]  /*15f20*/  BSYNC B0 ;  /* 0x0000000000007941 */ /* 0x000fea0003800000 */
.L_x_1379:
[----:B-----5:R1:W-:Y:S02]  /*15f30*/  STS.128 [R247+0x3800], R16 ;  /* 0x00380010f7007388 */ /* 0x0203e40000000c00 */
.L_x_1378:
[----:B------:R-:W-:Y:S05]  /*15f40*/  BSYNC B1 ;  /* 0x0000000000017941 */ /* 0x000fea0003800000 */
.L_x_1377:
        /* <DEDUP_REMOVED lines=88> */
.L_x_1384:
[----:B------:R-:W-:Y:S05]  /*164d0*/  BSYNC B0 ;  /* 0x0000000000007941 */ /* 0x000fea0003800000 */
.L_x_1383:
[----:B-----5:R1:W-:Y:S02]  /*164e0*/  STS.128 [R247+0x5800], R16 ;  /* 0x00580010f7007388 */ /* 0x0203e40000000c00 */
.L_x_1382:
[----:B------:R-:W-:Y:S05]  /*164f0*/  BSYNC B1 ;  /* 0x0000000000017941 */ /* 0x000fea0003800000 */
.L_x_1381:
        /* <DEDUP_REMOVED lines=89> */
.L_x_1386:
[----:B------:R-:W-:Y:S05]  /*16a90*/  BSYNC B0 ;  /* 0x0000000000007941 */ /* 0x000fea0003800000 */
.L_x_1385:
[----:B-----5:R1:W-:Y:S01]  /*16aa0*/  STS.128 [R247+0x7800], R16 ;  /* 0x00780010f7007388 */ /* 0x0203e20000000c00 */
[----:B------:R-:W-:Y:S05]  /*16ab0*/  BRA `(.L_x_1310) ;  /* 0x0000095000007947 */ /* 0x000fea0003800000 */
.L_x_1260:
        /* <DEDUP_REMOVED lines=37> */
.L_x_1388:
[----:B------:R-:W-:Y:S05]  /*16d10*/  BSYNC B0 ;  /* 0x0000000000007941 */ /* 0x000fea0003800000 */
.L_x_1387:
        /* <DEDUP_REMOVED lines=36> */
.L_x_1390:
[----:B------:R-:W-:Y:S05]  /*16f60*/  BSYNC B0 ;  /* 0x0000000000007941 */ /* 0x000fea0003800000 */
.L_x_1389:
[----:B------:R-:W-:Y:S01]  /*16f70*/  IADD3 R36, R186, 0x20, RZ ;  /* 0x00000020ba247810 */ /* 0x000fe20007ffe0ff */
[----:B------:R-:W-:Y:S03]  /*16f80*/  BSSY B0, `(.L_x_1391) ;  /* 0x0000023000007945 */ /* 0x000fe60003800000 */
[----:B------:R-:W-:-:S13]  /*16f90*/  ISETP.GE.AND P3, PT, R36, R3, PT ;  /* 0x000000032400720c */ /* 0x000fda0003f66270 */
[----:B------:R-:W-:Y:S05]  /*16fa0*/  @P3 BRA `(.L_x_1392) ;  /* 0x0000020000003947 */ /* 0x000fea0003800000 */
[----:B------:R-:W-:Y:S02]  /*16fb0*/  ISETP.GE.AND P5, PT, R14, R77, PT ;  /* 0x0000004d0e00720c */ /* 0x000fe40003fa6270 */
[----:B------:R-:W-:-:S04]  /*16fc0*/  LEA R7, P3, R196, R192, 0x5 ;  /* 0x000000c0c4077211 */ /* 0x000fc800078628ff */
[----:B-1----:R-:W-:Y:S02]  /*16fd0*/  LEA.HI.X R5, R196, R195, R197, 0x5, P3 ;  /* 0x000000c3c4057211 */ /* 0x002fe400018f2cc5 */
        /* <DEDUP_REMOVED lines=29> */
.L_x_1392:
[----:B------:R-:W-:Y:S05]  /*171b0*/  BSYNC B0 ;  /* 0x0000000000007941 */ /* 0x000fea0003800000 */
.L_x_1391:
[----:B------:R-:W-:-:S04]  /*171c0*/  IADD3 R22, R186, 0x30, RZ ;  /* 0x00000030ba167810 */ /* 0x000fc80007ffe0ff */
[----:B------:R-:W-:-:S13]  /*171d0*/  ISETP.GE.AND P3, PT, R22, R3, PT ;  /* 0x000000031600720c */ /* 0x000fda0003f66270 */
[----:B------:R-:W-:Y:S05]  /*171e0*/  @P3 BRA `(.L_x_1310) ;  /* 0x0000022000003947 */ /* 0x000fea0003800000 */
[----:B------:R-:W-:Y:S01]  /*171f0*/  ISETP.GE.AND P5, PT, R14, R77, PT ;  /* 0x0000004d0e00720c */ /* 0x000fe20003fa6270 */
[----:B------:R-:W-:Y:S02]  /*17200*/  IMAD.MOV.U32 R193, RZ, RZ, R195 ;  /* 0x000000ffffc17224 */ /* 0x000fe400078e00c3 */
[----:B------:R-:W-:Y:S02]  /*17210*/  IMAD R0, R197, 0x30, RZ ;  /* 0x00000030c5007824 */ /* 0x000fe400078e02ff */
[----:B------:R-:W-:-:S04]  /*17220*/  IMAD.WIDE.U32 R196, R196, 0x30, R192 ;  /* 0x00000030c4c47825 */ /* 0x000fc800078e00c0 */
[----:B------:R-:W-:Y:S01]  /*17230*/  IMAD.IADD R3, R0, 0x1, R197 ;  /* 0x0000000100037824 */ /* 0x000fe200078e02c5 */
[CC--:B-----5:R-:W-:Y:S02]  /*17240*/  @!P0 LEA R6, P4, R196.reuse, R198.reuse, 0x1 ;  /* 0x000000c6c4068211 */ /* 0x0e0fe400078808ff */
[CC--:B-12---:R-:W-:Y:S01]  /*17250*/  @!P2 LEA R4, P3, R196.reuse, R198.reuse, 0x1 ;  /* 0x000000c6c404a211 */ /* 0x0c6fe200078608ff */
        /* <DEDUP_REMOVED lines=27> */
.L_x_1310:
[----:B------:R-:W-:Y:S05]  /*17410*/  BSYNC B3 ;  /* 0x0000000000037941 */ /* 0x000fea0003800000 */
.L_x_1259:
[----:B--2---:R-:W-:Y:S01]  /*17420*/  LEA R3, R165, 0xffffffc0, 0x6 ;  /* 0xffffffc0a5037811 */ /* 0x004fe200078e30ff */
[----:B------:R-:W-:Y:S01]  /*17430*/  BSSY B0, `(.L_x_1393) ;  /* 0x0000024000007945 */ /* 0x000fe20003800000 */
[----:B------:R-:W-:-:S03]  /*17440*/  LOP3.LUT R250, R75, 0xff, RZ, 0xc0, !PT ;  /* 0x000000ff4bfa7812 */ /* 0x000fc600078ec0ff */
[----:B-1----:R-:W-:-:S05]  /*17450*/  IMAD.IADD R5, R70, 0x1, -R3 ;  /* 0x0000000146057824 */ /* 0x002fca00078e0a03 */
[----:B------:R-:W-:-:S13]  /*17460*/  ISETP.GE.AND P0, PT, R186, R5, PT ;  /* 0x00000005ba00720c */ /* 0x000fda0003f06270 */
[----:B------:R-:W-:Y:S05]  /*17470*/  @P0 BRA `(.L_x_1394) ;  /* 0x000001f000000947 */ /* 0x000fea0003800000 */
[C---:B------:R-:W-:Y:S02]  /*17480*/  LOP3.LUT R0, R250.reuse, 0x1, RZ, 0xc0, !PT ;  /* 0x00000001fa007812 */ /* 0x040fe400078ec0ff */
[----:B------:R-:W-:Y:S02]  /*17490*/  R2P PR, R250, 0xe ;  /* 0x0000000efa007804 */ /* 0x000fe40000000000 */
[----:B------:R-:W-:-:S11]  /*174a0*/  ISETP.NE.U32.AND P0, PT, R0, 0x1, PT ;  /* 0x000000010000780c */ /* 0x000fd60003f05070 */
[----:B----4-:R-:W-:Y:S01]  /*174b0*/  @P1 IMAD.MOV.U32 R12, RZ, RZ, R240 ;  /* 0x000000ffff0c1224 */ /* 0x010fe200078e00f0 */
[-C--:B------:R-:W-:Y:S01]  /*174c0*/  @P2 MOV R10, R240.reuse ;  /* 0x000000f0000a2202 */ /* 0x080fe20000000f00 */
[--C-:B------:R-:W-:Y:S01]  /*174d0*/  @!P0 IMAD.MOV.U32 R7, RZ, RZ, R239.reuse ;  /* 0x000000ffff078224 */ /* 0x100fe200078e00ef */
[-C--:B------:R-:W-:Y:S01]  /*174e0*/  @!P0 MOV R6, R240.reuse ;  /* 0x000000f000068202 */ /* 0x080fe20000000f00 */
[--C-:B------:R-:W-:Y:S02]  /*174f0*/  @P1 IMAD.MOV.U32 R13, RZ, RZ, R239.reuse ;  /* 0x000000ffff0d1224 */ /* 0x100fe400078e00ef */
[--C-:B------:R-:W-:Y:S02]  /*17500*/  @P2 IMAD.MOV.U32 R11, RZ, RZ, R239.reuse ;  /* 0x000000ffff0b2224 */ /* 0x100fe400078e00ef */
        /* <DEDUP_REMOVED lines=15> */
[----:B-1----:R-:W-:Y:S01]  /*17600*/  @P3 MOV R6, R240 ;  /* 0x000000f000063202 */ /* 0x002fe20000000f00 */
[----:B------:R-:W-:-:S05]  /*17610*/  @P3 IMAD.MOV.U32 R7, RZ, RZ, R239 ;  /* 0x000000ffff073224 */ /* 0x000fca00078e00ef */
[----:B------:R-:W-:Y:S01]  /*17620*/  @!PT LDS RZ, [RZ] ;  /* 0x00000000fffff984 */ /* 0x000fe20000000800 */
[----:B------:R-:W-:Y:S01]  /*17630*/  @!PT LDS RZ, [RZ] ;  /* 0x00000000fffff984 */ /* 0x000fe20000000800 */
[----:B------:R-:W-:Y:S01]  /*17640*/  @!PT LDS RZ, [RZ] ;  /* 0x00000000fffff984 */ /* 0x000fe20000000800 */
[----:B------:R2:W-:Y:S04]  /*17650*/  @P3 LDGSTS.E.BYPASS.LTC128B.128 [R247+0xe000], [R6.64+0x180] ;  /* 0x0e00018006f73fae */ /* 0x0005e8000b901d46 */
[----:B------:R2:W-:Y:S02]  /*17660*/  @!P3 STS.128 [R247+0xe000], RZ ;  /* 0x00e000fff700b388 */ /* 0x0005e40000000c00 */
.L_x_1394:
[----:B------:R-:W-:Y:S05]  /*17670*/  BSYNC B0 ;  /* 0x0000000000007941 */ /* 0x000fea0003800000 */
.L_x_1393:
[----:B------:R-:W-:Y:S01]  /*17680*/  ISETP.GE.AND P0, PT, R8, R5, PT ;  /* 0x000000050800720c */ /* 0x000fe20003f06270 */
[----:B------:R-:W-:-:S12]  /*17690*/  BSSY B0, `(.L_x_1395) ;  /* 0x0000025000007945 */ /* 0x000fd80003800000 */
[----:B------:R-:W-:Y:S05]  /*176a0*/  @P0 BRA `(.L_x_1396) ;  /* 0x0000023000000947 */ /* 0x000fea0003800000 */
[C---:B------:R-:W-:Y:S02]  /*176b0*/  LOP3.LUT R0, R250.reuse, 0x1, RZ, 0xc0, !PT ;  /* 0x00000001fa007812 */ /* 0x040fe400078ec0ff */
[----:B------:R-:W-:Y:S02]  /*176c0*/  LOP3.LUT P4, RZ, R250, 0x2, RZ, 0xc0, !PT ;  /* 0x00000002faff7812 */ /* 0x000fe4000788c0ff */
[----:B------:R-:W-:Y:S02]  /*176d0*/  ISETP.NE.U32.AND P5, PT, R0, 0x1, PT ;  /* 0x000000010000780c */ /* 0x000fe40003fa5070 */
[C---:B------:R-:W-:Y:S02]  /*176e0*/  LOP3.LUT P3, RZ, R250.reuse, 0x4, RZ, 0xc0, !PT ;  /* 0x00000004faff7812 */ /* 0x040fe4000786c0ff */
[----:B------:R-:W-:Y:S02]  /*176f0*/  LOP3.LUT P1, RZ, R250, 0x8, RZ, 0xc0, !PT ;  /* 0x00000008faff7812 */ /* 0x000fe4000782c0ff */
[----:B------:R-:W-:-:S05]  /*17700*/  IADD3 R9, P2, R237, R176, RZ ;  /* 0x000000b0ed097210 */ /* 0x000fca0007f5e0ff */
[----:B--2---:R-:W-:Y:S01]  /*17710*/  IMAD.X R7, R238, 0x1, R179, P2 ;  /* 0x00000001ee077824 */ /* 0x004fe200010e06b3 */
[----:B----4-:R-:W-:Y:S02]  /*17720*/  @P4 LEA R12, P6, R9, R180, 0x1 ;  /* 0x000000b4090c4211 */ /* 0x010fe400078c08ff */
[----:B------:R-:W-:Y:S02]  /*17730*/  @!P5 LEA R14, P0, R237, R240, 0x1 ;  /* 0x000000f0ed0ed211 */ /* 0x000fe400078008ff */
[-C--:B------:R-:W-:Y:S02]  /*17740*/  @P3 LEA R10, P2, R9, R180.reuse, 0x1 ;  /* 0x000000b4090a3211 */ /* 0x080fe400078408ff */
        /* <DEDUP_REMOVED lines=25> */
.L_x_1396:
[----:B------:R-:W-:Y:S05]  /*178e0*/  BSYNC B0 ;  /* 0x0000000000007941 */ /* 0x000fea0003800000 */
.L_x_1395:
[----:B------:R-:W-:Y:S01]  /*178f0*/  ISETP.GE.AND P0, PT, R36, R5, PT ;  /* 0x000000052400720c */ /* 0x000fe20003f06270 */
[----:B------:R-:W-:-:S12]  /*17900*/  BSSY B0, `(.L_x_1397) ;  /* 0x0000027000007945 */ /* 0x000fd80003800000 */
[----:B------:R-:W-:Y:S05]  /*17910*/  @P0 BRA `(.L_x_1398) ;  /* 0x0000025000000947 */ /* 0x000fea0003800000 */
[C---:B------:R-:W-:Y:S02]  /*17920*/  LOP3.LUT R0, R250.reuse, 0x1, RZ, 0xc0, !PT ;  /* 0x00000001fa007812 */ /* 0x040fe400078ec0ff */
[----:B------:R-:W-:Y:S02]  /*17930*/  LOP3.LUT P4, RZ, R250, 0x2, RZ, 0xc0, !PT ;  /* 0x00000002faff7812 */ /* 0x000fe4000788c0ff */
[----:B------:R-:W-:Y:S01]  /*17940*/  ISETP.NE.U32.AND P5, PT, R0, 0x1, PT ;  /* 0x000000010000780c */ /* 0x000fe20003fa5070 */
[----:B------:R-:W-:Y:S01]  /*17950*/  IMAD.SHL.U32 R0, R64, 0x20, RZ ;  /* 0x0000002040007824 */ /* 0x000fe200078e00ff */
[C---:B------:R-:W-:Y:S02]  /*17960*/  LOP3.LUT P3, RZ, R250.reuse, 0x4, RZ, 0xc0, !PT ;  /* 0x00000004faff7812 */ /* 0x040fe4000786c0ff */
[----:B------:R-:W-:Y:S02]  /*17970*/  LOP3.LUT P1, RZ, R250, 0x8, RZ, 0xc0, !PT ;  /* 0x00000008faff7812 */ /* 0x000fe4000782c0ff */
[----:B------:R-:W-:-:S02]  /*17980*/  SHF.L.U64.HI R2, R64, 0x5, R65 ;  /* 0x0000000540027819 */ /* 0x000fc40000010241 */
[----:B-12---:R-:W-:-:S04]  /*17990*/  LEA R7, P0, R64, R176, 0x5 ;  /* 0x000000b040077211 */ /* 0x006fc800078028ff */
[----:B------:R-:W-:Y:S02]  /*179a0*/  @P4 LEA R14, P6, R7, R180, 0x1 ;  /* 0x000000b4070e4211 */ /* 0x000fe400078c08ff */
[----:B------:R-:W-:-:S04]  /*179b0*/  @!P5 LEA R10, P2, R0, R240, 0x1 ;  /* 0x000000f0000ad211 */ /* 0x000fc800078408ff */
[----:B------:R-:W-:Y:S02]  /*179c0*/  @!P5 LEA.HI.X R11, R0, R239, R2, 0x1, P2 ;  /* 0x000000ef000bd211 */ /* 0x000fe400010f0c02 */
[----:B------:R-:W-:Y:S02]  /*179d0*/  LEA.HI.X R0, R64, R179, R65, 0x5, P0 ;  /* 0x000000b340007211 */ /* 0x000fe400000f2c41 */
[CC--:B----4-:R-:W-:Y:S01]  /*179e0*/  @P3 LEA R12, P2, R7.reuse, R180.reuse, 0x1 ;  /* 0x000000b4070c3211 */ /* 0x0d0fe200078408ff */
        /* <DEDUP_REMOVED lines=24> */
.L_x_1398:
[----:B------:R-:W-:Y:S05]  /*17b70*/  BSYNC B0 ;  /* 0x0000000000007941 */ /* 0x000fea0003800000 */
.L_x_1397:
        /* <DEDUP_REMOVED lines=9> */
[----:B-12---:R-:W-:-:S08]  /*17c10*/  IMAD.WIDE.U32 R10, R64, 0x30, R178 ;  /* 0x00000030400a7825 */ /* 0x006fd000078e00b2 */
[CC--:B-----5:R-:W-:Y:S02]  /*17c20*/  @P2 LEA R16, P4, R10.reuse, R180.reuse, 0x1 ;  /* 0x000000b40a102211 */ /* 0x0e0fe400078808ff */
[----:B------:R-:W-:Y:S02]  /*17c30*/  @!P3 IMAD.MOV.U32 R6, RZ, RZ, R240 ;  /* 0x000000ffff06b224 */ /* 0x000fe400078e00f0 */
[----:B------:R-:W-:Y:S01]  /*17c40*/  @!P3 IMAD.MOV.U32 R7, RZ, RZ, R239 ;  /* 0x000000ffff07b224 */ /* 0x000fe200078e00ef */
[----:B------:R-:W-:Y:S01]  /*17c50*/  @P1 LEA R14, P0, R10, R180, 0x1 ;  /* 0x000000b40a0e1211 */ /* 0x000fe200078008ff */
[----:B------:R-:W-:Y:S02]  /*17c60*/  @!P3 IMAD R65, R65, 0x60, RZ ;  /* 0x000000604141b824 */ /* 0x000fe400078e02ff */
[----:B----4-:R-:W-:-:S04]  /*17c70*/  @!P3 IMAD.WIDE.U32 R12, R64, 0x60, R6 ;  /* 0x00000060400cb825 */ /* 0x010fc800078e0006 */
[----:B------:R-:W-:Y:S02]  /*17c80*/  IMAD.IADD R7, R11, 0x1, R0 ;  /* 0x000000010b077824 */ /* 0x000fe400078e0200 */
[----:B------:R-:W-:-:S03]  /*17c90*/  @!P3 IMAD.IADD R13, R65, 0x1, R13 ;  /* 0x00000001410db824 */ /* 0x000fc600078e020d */
[CCC-:B------:R-:W-:Y:S02]  /*17ca0*/  @P2 LEA.HI.X R17, R10.reuse, R181.reuse, R7.reuse, 0x1, P4 ;  /* 0x000000b50a112211 */ /* 0x1c0fe400020f0c07 */
[----:B------:R-:W-:Y:S01]  /*17cb0*/  @P1 LEA.HI.X R15, R10, R181, R7, 0x1, P0 ;  /* 0x000000b50a0f1211 */ /* 0x000fe200000f0c07 */
[----:B------:R-:W-:Y:S01]  /*17cc0*/  @!PT LDS RZ, [RZ] ;  /* 0x00000000fffff984 */ /* 0x000fe20000000800 */
[----:B------:R-:W-:Y:S01]  /*17cd0*/  @!PT LDS RZ, [RZ] ;  /* 0x00000000fffff984 */ /* 0x000fe20000000800 */
[----:B------:R-:W-:Y:S01]  /*17ce0*/  @!PT LDS RZ, [RZ] ;  /* 0x00000000fffff984 */ /* 0x000fe20000000800 */
[----:B------:R1:W-:Y:S01]  /*17cf0*/  @!P3 LDGSTS.E.BYPASS.LTC128B.128 [R247+0x9800], [R12.64] ;  /* 0x098000000cf7bfae */ /* 0x0003e2000b901d46 */
[----:B------:R-:W-:-:S03]  /*17d00*/  LOP3.LUT P0, RZ, R250, 0x8, RZ, 0xc0, !PT ;  /* 0x00000008faff7812 */ /* 0x000fc6000780c0ff */
        /* <DEDUP_REMOVED lines=19> */
.L_x_1401:
[----:B------:R2:W-:Y:S02]  /*17e40*/  STS.128 [R247+0xf800], RZ ;  /* 0x00f800fff7007388 */ /* 0x0005e40000000c00 */
.L_x_1400:
[----:B------:R-:W-:Y:S05]  /*17e50*/  BSYNC B0 ;  /* 0x0000000000007941 */ /* 0x000fea0003800000 */
.L_x_1399:
        /* <DEDUP_REMOVED lines=13> */
[----:B-12---:R-:W-:Y:S01]  /*17f30*/  @P1 IMAD.MOV.U32 R10, RZ, RZ, R188 ;  /* 0x000000ffff0a1224 */ /* 0x006fe200078e00bc */
        /* <DEDUP_REMOVED lines=23> */
.L_x_1403:
[----:B------:R-:W-:Y:S05]  /*180b0*/  BSYNC B0 ;  /* 0x0000000000007941 */ /* 0x000fea0003800000 */
.L_x_1402:
        /* <DEDUP_REMOVED lines=12> */
[----:B------:R-:W-:-:S05]  /*18180*/  IADD3 R9, P2, R235, R182, RZ ;  /* 0x000000b6eb097210 */ /* 0x000fca0007f5e0ff */
[----:B-12---:R-:W-:Y:S01]  /*18190*/  IMAD.X R7, R236, 0x1, R185, P2 ;  /* 0x00000001ec077824 */ /* 0x006fe200010e06b9 */
        /* <DEDUP_REMOVED lines=28> */
.L_x_1405:
[----:B------:R-:W-:Y:S05]  /*18360*/  BSYNC B0 ;  /* 0x0000000000007941 */ /* 0x000fea0003800000 */
.L_x_1404:
        /* <DEDUP_REMOVED lines=10> */
[----:B------:R-:W-:Y:S01]  /*18410*/  IMAD.SHL.U32 R0, R66, 0x20, RZ ;  /* 0x0000002042007824 */ /* 0x000fe200078e00ff */
[C---:B------:R-:W-:Y:S02]  /*18420*/  LOP3.LUT P3, RZ, R250.reuse, 0x4, RZ, 0xc0, !PT ;  /* 0x00000004faff7812 */ /* 0x040fe4000786c0ff */
[----:B------:R-:W-:Y:S02]  /*18430*/  LOP3.LUT P1, RZ, R250, 0x8, RZ, 0xc0, !PT ;  /* 0x00000008faff7812 */ /* 0x000fe4000782c0ff */
[C---:B------:R-:W-:Y:S02]  /*18440*/  SHF.L.U64.HI R2, R66.reuse, 0x5, R67 ;  /* 0x0000000542027819 */ /* 0x040fe40000010243 */
[----:B-12---:R-:W-:-:S04]  /*18450*/  LEA R7, P0, R66, R182, 0x5 ;  /* 0x000000b642077211 */ /* 0x006fc800078028ff */
        /* <DEDUP_REMOVED lines=29> */
.L_x_1407:
[----:B------:R-:W-:Y:S05]  /*18630*/  BSYNC B0 ;  /* 0x0000000000007941 */ /* 0x000fea0003800000 */
.L_x_1406:
        /* <DEDUP_REMOVED lines=17> */
[----:B-12---:R-:W-:-:S04]  /*18750*/  IMAD.IADD R7, R185, 0x1, R0 ;  /* 0x00000001b9077824 */ /* 0x006fc800078e0200 */
[-C--:B----4-:R-:W-:Y:S02]  /*18760*/  @P2 LEA R12, P4, R184, R190.reuse, 0x1 ;  /* 0x000000beb80c2211 */ /* 0x090fe400078808ff */
[----:B------:R-:W-:Y:S02]  /*18770*/  @!P3 IMAD.WIDE.U32 R8, R66, 0x60, R188 ;  /* 0x000000604208b825 */ /* 0x000fe400078e00bc */
        /* <DEDUP_REMOVED lines=29> */
.L_x_1410:
[----:B------:R2:W-:Y:S02]  /*18950*/  STS.128 [R247+0x17800], RZ ;  /* 0x017800fff7007388 */ /* 0x0005e40000000c00 */
.L_x_1409:
[----:B------:R-:W-:Y:S05]  /*18960*/  BSYNC B0 ;  /* 0x0000000000007941 */ /* 0x000fea0003800000 */
.L_x_1408:
[C---:B------:R-:W-:Y:S01]  /*18970*/  IMAD.SHL.U32 R0, R69.reuse, 0x40, RZ ;  /* 0x0000004045007824 */ /* 0x040fe200078e00ff */
[----:B------:R-:W-:Y:S01]  /*18980*/  R2P PR, R69, 0x6 ;  /* 0x0000000645007804 */ /* 0x000fe20000000000 */
[----:B------:R-:W-:Y:S01]  /*18990*/  IMAD.SHL.U32 R186, R186, 0x8, RZ ;  /* 0x00000008baba7824 */ /* 0x000fe200078e00ff */
[----:B------:R-:W0:Y:S01]  /*189a0*/  LDGDEPBAR ;  /* 0x00000000000079af */ /* 0x000e220000000000 */
[----:B------:R-:W-:Y:S01]  /*189b0*/  IMAD R230, R5, 0x400, R56 ;  /* 0x0000040005e67824 */ /* 0x000fe200078e0238 */
[----:B-12---:R-:W-:-:S03]  /*189c0*/  LOP3.LUT R7, R0, 0x1c0, RZ, 0xc0, !PT ;  /* 0x000001c000077812 */ /* 0x006fc600078ec0ff */
        /* <DEDUP_REMOVED lines=13> */
[----:B----4-:R-:W1:Y:S01]  /*18aa0*/  LDSM.16.M88.4 R12, [R229+0x8000] ;  /* 0x00800000e50c783b */ /* 0x010e620000000200 */
[----:B------:R-:W-:-:S02]  /*18ab0*/  IADD3 R0, R229, 0x8000, RZ ;  /* 0x00008000e5007810 */ /* 0x000fc40007ffe0ff */
[C---:B------:R-:W-:Y:S01]  /*18ac0*/  IADD3 R227, R229.reuse, 0x8020, RZ ;  /* 0x00008020e5e37810 */ /* 0x040fe20007ffe0ff */
[----:B---3--:R-:W2:Y:S01]  /*18ad0*/  LDSM.16.M88.4 R44, [R229+0x8800] ;  /* 0x00880000e52c783b */ /* 0x008ea20000000200 */
[----:B------:R-:W-:Y:S01]  /*18ae0*/  @P1 IADD3 R227, R0, -0x20, RZ ;  /* 0xffffffe000e31810 */ /* 0x000fe20007ffe0ff */
[----:B------:R-:W-:Y:S02]  /*18af0*/  IMAD.MOV.U32 R0, RZ, RZ, 0x40 ;  /* 0x00000040ff007424 */ /* 0x000fe400078e00ff */
[----:B------:R-:W3:Y:S03]  /*18b00*/  LDSM.16.M88.4 R72, [R229+0x9000] ;  /* 0x00900000e548783b */ /* 0x000ee60000000200 */
[----:B------:R-:W-:Y:S01]  /*18b10*/  SEL R0, R0, 0xffffffc0, !P2 ;  /* 0xffffffc000007807 */ /* 0x000fe20005000000 */
[----:B------:R-:W3:Y:S04]  /*18b20*/  LDSM.16.M88.4 R4, [R229+0x9800] ;  /* 0x00980000e504783b */ /* 0x000ee80000000200 */
[----:B------:R-:W2:Y:S01]  /*18b30*/  LDSM.16.M88.4 R28, [R227] ;  /* 0x00000000e31c783b */ /* 0x000ea20000000200 */
[----:B------:R-:W-:-:S02]  /*18b40*/  IMAD.IADD R224, R229, 0x1, R0 ;  /* 0x00000001e5e07824 */ /* 0x000fc400078e0200 */
[----:B------:R-:W-:Y:S01]  /*18b50*/  IMAD.IADD R220, R0, 0x1, R227 ;  /* 0x0000000100dc7824 */ /* 0x000fe200078e02e3 */
[----:B------:R-:W3:Y:S04]  /*18b60*/  LDSM.16.M88.4 R24, [R227+0x800] ;  /* 0x00080000e318783b */ /* 0x000ee80000000200 */
[----:B------:R-:W3:Y:S04]  /*18b70*/  LDSM.16.M88.4 R8, [R227+0x1000] ;  /* 0x00100000e308783b */ /* 0x000ee80000000200 */
[----:B------:R-:W3:Y:S04]  /*18b80*/  LDSM.16.M88.4 R40, [R224+0x8000] ;  /* 0x00800000e028783b */ /* 0x000ee80000000200 */
[----:B------:R-:W3:Y:S04]  /*18b90*/  LDSM.16.M88.4 R84, [R227+0x1800] ;  /* 0x00180000e354783b */ /* 0x000ee80000000200 */
[----:B------:R-:W3:Y:S01]  /*18ba0*/  LDSM.16.M88.4 R36, [R224+0x8800] ;  /* 0x00880000e024783b */ /* 0x000ee20000000200 */
[C---:B-1---5:R-:W-:Y:S03]  /*18bb0*/  HMMA.16816.F32.BF16 R16, R48.reuse, R12, RZ ;  /* 0x0000000c3010723c */ /* 0x062fe600000418ff */
[----:B------:R-:W-:Y:S04]  /*18bc0*/  LDSM.16.M88.4 R92, [R224+0x9800] ;  /* 0x00980000e05c783b */ /* 0x000fe80000000200 */
[----:B------:R-:W4:Y:S01]  /*18bd0*/  LD.E R0, [R20.64+0x18c] ;  /* 0x00018c0614007980 */ /* 0x000f22000c101900 */
[C---:B------:R-:W-:Y:S03]  /*18be0*/  HMMA.16816.F32.BF16 R12, R48.reuse, R14, RZ ;  /* 0x0000000e300c723c */ /* 0x040fe600000418ff */
[----:B------:R-:W-:Y:S04]  /*18bf0*/  LDSM.16.M88.4 R104, [R220+0x4800] ;  /* 0x00480000dc68783b */ /* 0x000fe80000000200 */
[----:B------:R-:W-:Y:S01]  /*18c00*/  LDSM.16.M88.4 R96, [R229+0xe800] ;  /* 0x00e80000e560783b */ /* 0x000fe20000000200 */
[C---:B--2---:R-:W-:Y:S03]  /*18c10*/  HMMA.16816.F32.BF16 R32, R48.reuse, R44, RZ ;  /* 0x0000002c3020723c */ /* 0x044fe600000418ff */
[----:B------:R-:W-:Y:S05]  /*18c20*/  LDSM.16.M88.4 R100, [R224+0xd800] ;  /* 0x00d80000e064783b */ /* 0x000fea0000000200 */
[C---:B------:R-:W-:Y:S08]  /*18c30*/  HMMA.16816.F32.BF16 R44, R48.reuse, R46, RZ ;  /* 0x0000002e302c723c */ /* 0x040ff000000418ff */
[C---:B---3--:R-:W-:Y:S08]  /*18c40*/  HMMA.16816.F32.BF16 R76, R48.reuse, R72, RZ ;  /* 0x00000048304c723c */ /* 0x048ff000000418ff */
[C---:B------:R-:W-:Y:S08]  /*18c50*/  HMMA.16816.F32.BF16 R72, R48.reuse, R74, RZ ;  /* 0x0000004a3048723c */ /* 0x040ff000000418ff */
[C---:B------:R-:W-:Y:S08]  /*18c60*/  HMMA.16816.F32.BF16 R64, R48.reuse, R4, RZ ;  /* 0x000000043040723c */ /* 0x040ff000000418ff */
[----:B------:R-:W-:Y:S01]  /*18c70*/  HMMA.16816.F32.BF16 R48, R48, R6, RZ ;  /* 0x000000063030723c */ /* 0x000fe200000418ff */
[----:B------:R-:W1:Y:S07]  /*18c80*/  LDSM.16.M88.4 R4, [R224+0x9000] ;  /* 0x00900000e004783b */ /* 0x000e6e0000000200 */
[C---:B------:R-:W-:Y:S08]  /*18c90*/  HMMA.16816.F32.BF16 R16, R80.reuse, R28, R16 ;  /* 0x0000001c5010723c */ /* 0x040ff00000041810 */
[C---:B------:R-:W-:Y:S01]  /*18ca0*/  HMMA.16816.F32.BF16 R12, R80.reuse, R30, R12 ;  /* 0x0000001e500c723c */ /* 0x040fe2000004180c */
[----:B------:R-:W2:Y:S07]  /*18cb0*/  LDSM.16.M88.4 R28, [R220] ;  /* 0x00000000dc1c783b */ /* 0x000eae0000000200 */
[C---:B------:R-:W-:Y:S08]  /*18cc0*/  HMMA.16816.F32.BF16 R32, R80.reuse, R24, R32 ;  /* 0x000000185020723c */ /* 0x040ff00000041820 */
[C---:B------:R-:W-:Y:S01]  /*18cd0*/  HMMA.16816.F32.BF16 R44, R80.reuse, R26, R44 ;  /* 0x0000001a502c723c */ /* 0x040fe2000004182c */
[----:B------:R-:W3:Y:S07]  /*18ce0*/  LDSM.16.M88.4 R24, [R220+0x800] ;  /* 0x00080000dc18783b */ /* 0x000eee0000000200 */
[C---:B------:R-:W-:Y:S08]  /*18cf0*/  HMMA.16816.F32.BF16 R76, R80.reuse, R8, R76 ;  /* 0x00000008504c723c */ /* 0x040ff0000004184c */
[----:B------:R-:W-:Y:S01]  /*18d00*/  HMMA.16816.F32.BF16 R72, R80, R10, R72 ;  /* 0x0000000a5048723c */ /* 0x000fe20000041848 */
[----:B------:R-:W1:Y:S07]  /*18d10*/  LDSM.16.M88.4 R8, [R220+0x1000] ;  /* 0x00100000dc08783b */ /* 0x000e6e0000000200 */
[C---:B------:R-:W-:Y:S08]  /*18d20*/  HMMA.16816.F32.BF16 R16, R88.reuse, R40, R16 ;  /* 0x000000285810723c */ /* 0x040ff00000041810 */
[----:B------:R-:W-:Y:S01]  /*18d30*/  HMMA.16816.F32.BF16 R12, R88, R42, R12 ;  /* 0x0000002a580c723c */ /* 0x000fe2000004180c */
[----:B------:R-:W-:Y:S07]  /*18d40*/  LDSM.16.M88.4 R40, [R229+0xb000] ;  /* 0x00b00000e528783b */ /* 0x000fee0000000200 */
[C---:B------:R-:W-:Y:S08]  /*18d50*/  HMMA.16816.F32.BF16 R64, R80.reuse, R84, R64 ;  /* 0x000000545040723c */ /* 0x040ff00000041840 */
[----:B------:R-:W-:Y:S01]  /*18d60*/  HMMA.16816.F32.BF16 R48, R80, R86, R48 ;  /* 0x000000565030723c */ /* 0x000fe20000041830 */
[----:B------:R-:W-:Y:S04]  /*18d70*/  LDSM.16.M88.4 R80, [R230+0x2000] ;  /* 0x00200000e650783b */ /* 0x000fe80000000200 */
[----:B------:R-:W-:Y:S03]  /*18d80*/  LDSM.16.M88.4 R84, [R220+0x1800] ;  /* 0x00180000dc54783b */ /* 0x000fe60000000200 */
[C---:B------:R-:W-:Y:S08]  /*18d90*/  HMMA.16816.F32.BF16 R32, R88.reuse, R36, R32 ;  /* 0x000000245820723c */ /* 0x040ff00000041820 */
[C---:B------:R-:W-:Y:S01]  /*18da0*/  HMMA.16816.F32.BF16 R44, R88.reuse, R38, R44 ;  /* 0x00000026582c723c */ /* 0x040fe2000004182c */
[----:B------:R-:W3:Y:S07]  /*18db0*/  LDSM.16.M88.4 R36, [R229+0xa000] ;  /* 0x00a00000e524783b */ /* 0x000eee0000000200 */
[C---:B-1----:R-:W-:Y:S08]  /*18dc0*/  HMMA.16816.F32.BF16 R76, R88.reuse, R4, R76 ;  /* 0x00000004584c723c */ /* 0x042ff0000004184c */
[----:B------:R-:W-:Y:S01]  /*18dd0*/  HMMA.16816.F32.BF16 R72, R88, R6, R72 ;  /* 0x000000065848723c */ /* 0x000fe20000041848 */
[----:B------:R-:W1:Y:S07]  /*18de0*/  LDSM.16.M88.4 R4, [R229+0xa800] ;  /* 0x00a80000e504783b */ /* 0x000e6e0000000200 */
[C---:B--2---:R-:W-:Y:S08]  /*18df0*/  HMMA.16816.F32.BF16 R16, R60.reuse, R28, R16 ;  /* 0x0000001c3c10723c */ /* 0x044ff00000041810 */
[----:B------:R-:W-:Y:S01]  /*18e00*/  HMMA.16816.F32.BF16 R12, R60, R30, R12 ;  /* 0x0000001e3c0c723c */ /* 0x000fe2000004180c */
[----:B------:R-:W-:Y:S07]  /*18e10*/  LDSM.16.M88.4 R28, [R227+0x3000] ;  /* 0x00300000e31c783b */ /* 0x000fee0000000200 */
[C---:B------:R-:W-:Y:S08]  /*18e20*/  HMMA.16816.F32.BF16 R64, R88.reuse, R92, R64 ;  /* 0x0000005c5840723c */ /* 0x040ff00000041840 */
[----:B------:R-:W-:Y:S01]  /*18e30*/  HMMA.16816.F32.BF16 R88, R88, R94, R48 ;  /* 0x0000005e5858723c */ /* 0x000fe20000041830 */
[----:B------:R-:W-:Y:S04]  /*18e40*/  LDSM.16.M88.4 R48, [R228+0x2000] ;  /* 0x00200000e430783b */ /* 0x000fe80000000200 */
[----:B------:R-:W-:Y:S03]  /*18e50*/  LDSM.16.M88.4 R92, [R229+0xb800] ;  /* 0x00b80000e55c783b */ /* 0x000fe60000000200 */
[C---:B---3--:R-:W-:Y:S08]  /*18e60*/  HMMA.16816.F32.BF16 R32, R60.reuse, R24, R32 ;  /* 0x000000183c20723c */ /* 0x048ff00000041820 */
[C---:B------:R-:W-:Y:S01]  /*18e70*/  HMMA.16816.F32.BF16 R44, R60.reuse, R26, R44 ;  /* 0x0000001a3c2c723c */ /* 0x040fe2000004182c */
[----:B------:R-:W2:Y:S07]  /*18e80*/  LDSM.16.M88.4 R24, [R227+0x2000] ;  /* 0x00200000e318783b */ /* 0x000eae0000000200 */
[C---:B------:R-:W-:Y:S08]  /*18e90*/  HMMA.16816.F32.BF16 R76, R60.reuse, R8, R76 ;  /* 0x000000083c4c723c */ /* 0x040ff0000004184c */
[----:B------:R-:W-:Y:S01]  /*18ea0*/  HMMA.16816.F32.BF16 R72, R60, R10, R72 ;  /* 0x0000000a3c48723c */ /* 0x000fe20000041848 */
[----:B------:R-:W3:Y:S07]  /*18eb0*/  LDSM.16.M88.4 R8, [R227+0x2800] ;  /* 0x00280000e308783b */ /* 0x000eee0000000200 */
[C---:B------:R-:W-:Y:S08]  /*18ec0*/  HMMA.16816.F32.BF16 R16, R80.reuse, R36, R16 ;  /* 0x000000245010723c */ /* 0x040ff00000041810 */
[----:B------:R-:W-:Y:S01]  /*18ed0*/  HMMA.16816.F32.BF16 R12, R80, R38, R12 ;  /* 0x00000026500c723c */ /* 0x000fe2000004180c */
[----:B------:R-:W-:Y:S07]  /*18ee0*/  LDSM.16.M88.4 R36, [R224+0xa000] ;  /* 0x00a00000e024783b */ /* 0x000fee0000000200 */
[C---:B------:R-:W-:Y:S08]  /*18ef0*/  HMMA.16816.F32.BF16 R64, R60.reuse, R84, R64 ;  /* 0x000000543c40723c */ /* 0x040ff00000041840 */
[----:B------:R-:W-:Y:S01]  /*18f00*/  HMMA.16816.F32.BF16 R88, R60, R86, R88 ;  /* 0x000000563c58723c */ /* 0x000fe20000041858 */
[----:B------:R-:W3:Y:S04]  /*18f10*/  LDSM.16.M88.4 R60, [R226+0x2000] ;  /* 0x00200000e23c783b */ /* 0x000ee80000000200 */
[----:B------:R-:W3:Y:S03]  /*18f20*/  LDSM.16.M88.4 R84, [R227+0x3800] ;  /* 0x00380000e354783b */ /* 0x000ee60000000200 */
[C---:B-1----:R-:W-:Y:S08]  /*18f30*/  HMMA.16816.F32.BF16 R32, R80.reuse, R4, R32 ;  /* 0x000000045020723c */ /* 0x042ff00000041820 */
[----:B------:R-:W-:Y:S01]  /*18f40*/  HMMA.16816.F32.BF16 R44, R80, R6, R44 ;  /* 0x00000006502c723c */ /* 0x000fe2000004182c */
[----:B------:R-:W1:Y:S07]  /*18f50*/  LDSM.16.M88.4 R4, [R224+0xa800] ;  /* 0x00a80000e004783b */ /* 0x000e6e0000000200 */
[C---:B--2---:R-:W-:Y:S08]  /*18f60*/  HMMA.16816.F32.BF16 R16, R48.reuse, R24, R16 ;  /* 0x000000183010723c */ /* 0x044ff00000041810 */
[----:B------:R-:W-:Y:S01]  /*18f70*/  HMMA.16816.F32.BF16 R12, R48, R26, R12 ;  /* 0x0000001a300c723c */ /* 0x000fe2000004180c */
        /* <DEDUP_REMOVED lines=9> */
[----:B------:R-:W-:Y:S01]  /*19010*/  HMMA.16816.F32.BF16 R44, R48, R10, R44 ;  /* 0x0000000a302c723c */ /* 0x000fe2000004182c */
[----:B------:R-:W3:Y:S07]  /*19020*/  LDSM.16.M88.4 R8, [R220+0x2800] ;  /* 0x00280000dc08783b */ /* 0x000eee0000000200 */
[C---:B------:R-:W-:Y:S08]  /*19030*/  HMMA.16816.F32.BF16 R16, R60.reuse, R36, R16 ;  /* 0x000000243c10723c */ /* 0x040ff00000041810 */
[----:B------:R-:W-:Y:S01]  /*19040*/  HMMA.16816.F32.BF16 R12, R60, R38, R12 ;  /* 0x000000263c0c723c */ /* 0x000fe2000004180c */
[----:B------:R-:W-:Y:S07]  /*19050*/  LDSM.16.M88.4 R36, [R229+0xc000] ;  /* 0x00c00000e524783b */ /* 0x000fee0000000200 */
[C---:B------:R-:W-:Y:S08]  /*19060*/  HMMA.16816.F32.BF16 R76, R48.reuse, R28, R76 ;  /* 0x0000001c304c723c */ /* 0x040ff0000004184c */
[C---:B------:R-:W-:Y:S01]  /*19070*/  HMMA.16816.F32.BF16 R72, R48.reuse, R30, R72 ;  /* 0x0000001e3048723c */ /* 0x040fe20000041848 */
[----:B------:R-:W-:Y:S07]  /*19080*/  LDSM.16.M88.4 R28, [R220+0x3000] ;  /* 0x00300000dc1c783b */ /* 0x000fee0000000200 */
[C---:B------:R-:W-:Y:S08]  /*19090*/  HMMA.16816.F32.BF16 R64, R48.reuse, R84, R64 ;  /* 0x000000543040723c */ /* 0x040ff00000041840 */
[----:B------:R-:W-:Y:S01]  /*190a0*/  HMMA.16816.F32.BF16 R88, R48, R86, R88 ;  /* 0x000000563058723c */ /* 0x000fe20000041858 */
[----:B------:R-:W3:Y:S04]  /*190b0*/  LDSM.16.M88.4 R48, [R230+0x4000] ;  /* 0x00400000e630783b */ /* 0x000ee80000000200 */
[----:B------:R-:W-:Y:S03]  /*190c0*/  LDSM.16.M88.4 R84, [R220+0x3800] ;  /* 0x00380000dc54783b */ /* 0x000fe60000000200 */
        /* <DEDUP_REMOVED lines=8> */
[----:B------:R-:W-:Y:S07]  /*19150*/  LDSM.16.M88.4 R40, [R229+0xd000] ;  /* 0x00d00000e528783b */ /* 0x000fee0000000200 */
[C---:B---3--:R-:W-:Y:S08]  /*19160*/  HMMA.16816.F32.BF16 R32, R80.reuse, R8, R32 ;  /* 0x000000085020723c */ /* 0x048ff00000041820 */
[----:B------:R-:W-:Y:S01]  /*19170*/  HMMA.16816.F32.BF16 R44, R80, R10, R44 ;  /* 0x0000000a502c723c */ /* 0x000fe2000004182c */
[----:B------:R-:W2:Y:S07]  /*19180*/  LDSM.16.M88.4 R8, [R228+0x4000] ;  /* 0x00400000e408783b */ /* 0x000eae0000000200 */
[C---:B------:R-:W-:Y:S08]  /*19190*/  HMMA.16816.F32.BF16 R64, R60.reuse, R92, R64 ;  /* 0x0000005c3c40723c */ /* 0x040ff00000041840 */
[----:B------:R-:W-:Y:S01]  /*191a0*/  HMMA.16816.F32.BF16 R88, R60, R94, R88 ;  /* 0x0000005e3c58723c */ /* 0x000fe20000041858 */
[----:B------:R-:W3:Y:S04]  /*191b0*/  LDSM.16.M88.4 R60, [R229+0xd800] ;  /* 0x00d80000e53c783b */ /* 0x000ee80000000200 */
[----:B------:R-:W-:Y:S03]  /*191c0*/  LDSM.16.M88.4 R92, [R226+0x4000] ;  /* 0x00400000e25c783b */ /* 0x000fe60000000200 */
[C---:B------:R-:W-:Y:S08]  /*191d0*/  HMMA.16816.F32.BF16 R16, R48.reuse, R36, R16 ;  /* 0x000000243010723c */ /* 0x040ff00000041810 */
[----:B------:R-:W-:Y:S01]  /*191e0*/  HMMA.16816.F32.BF16 R12, R48, R38, R12 ;  /* 0x00000026300c723c */ /* 0x000fe2000004180c */
[----:B------:R-:W-:Y:S07]  /*191f0*/  LDSM.16.M88.4 R36, [R224+0xc000] ;  /* 0x00c00000e024783b */ /* 0x000fee0000000200 */
[C---:B------:R-:W-:Y:S08]  /*19200*/  HMMA.16816.F32.BF16 R76, R80.reuse, R28, R76 ;  /* 0x0000001c504c723c */ /* 0x040ff0000004184c */
[----:B------:R-:W-:Y:S01]  /*19210*/  HMMA.16816.F32.BF16 R72, R80, R30, R72 ;  /* 0x0000001e5048723c */ /* 0x000fe20000041848 */
[----:B------:R-:W3:Y:S07]  /*19220*/  LDSM.16.M88.4 R28, [R227+0x4800] ;  /* 0x00480000e31c783b */ /* 0x000eee0000000200 */
[C---:B-1----:R-:W-:Y:S08]  /*19230*/  HMMA.16816.F32.BF16 R32, R48.reuse, R4, R32 ;  /* 0x000000043020723c */ /* 0x042ff00000041820 */
[----:B------:R-:W-:Y:S01]  /*19240*/  HMMA.16816.F32.BF16 R44, R48, R6, R44 ;  /* 0x00000006302c723c */ /* 0x000fe2000004182c */
[----:B------:R-:W1:Y:S07]  /*19250*/  LDSM.16.M88.4 R4, [R227+0x5000] ;  /* 0x00500000e304783b */ /* 0x000e6e0000000200 */
[C---:B------:R-:W-:Y:S08]  /*19260*/  HMMA.16816.F32.BF16 R64, R80.reuse, R84, R64 ;  /* 0x000000545040723c */ /* 0x040ff00000041840 */
[----:B------:R-:W-:Y:S01]  /*19270*/  HMMA.16816.F32.BF16 R88, R80, R86, R88 ;  /* 0x000000565058723c */ /* 0x000fe20000041858 */
[----:B------:R-:W-:Y:S04]  /*19280*/  LDSM.16.M88.4 R84, [R225+0x4000] ;  /* 0x00400000e154783b */ /* 0x000fe80000000200 */
[----:B------:R-:W-:Y:S03]  /*19290*/  LDSM.16.M88.4 R80, [R220+0x5000] ;  /* 0x00500000dc50783b */ /* 0x000fe60000000200 */
[C---:B--2---:R-:W-:Y:S08]  /*192a0*/  HMMA.16816.F32.BF16 R16, R8.reuse, R24, R16 ;  /* 0x000000180810723c */ /* 0x044ff00000041810 */
[----:B------:R-:W-:Y:S01]  /*192b0*/  HMMA.16816.F32.BF16 R12, R8, R26, R12 ;  /* 0x0000001a080c723c */ /* 0x000fe2000004180c */
[----:B------:R-:W-:Y:S07]  /*192c0*/  LDSM.16.M88.4 R24, [R220+0x4000] ;  /* 0x00400000dc18783b */ /* 0x000fee0000000200 */
[C---:B------:R-:W-:Y:S08]  /*192d0*/  HMMA.16816.F32.BF16 R76, R48.reuse, R40, R76 ;  /* 0x00000028304c723c */ /* 0x040ff0000004184c */
[C---:B------:R-:W-:Y:S01]  /*192e0*/  HMMA.16816.F32.BF16 R72, R48.reuse, R42, R72 ;  /* 0x0000002a3048723c */ /* 0x040fe20000041848 */
[----:B------:R-:W2:Y:S07]  /*192f0*/  LDSM.16.M88.4 R40, [R227+0x5800] ;  /* 0x00580000e328783b */ /* 0x000eae0000000200 */
[C---:B---3--:R-:W-:Y:S08]  /*19300*/  HMMA.16816.F32.BF16 R64, R48.reuse, R60, R64 ;  /* 0x0000003c3040723c */ /* 0x048ff00000041840 */
[----:B------:R-:W-:Y:S01]  /*19310*/  HMMA.16816.F32.BF16 R88, R48, R62, R88 ;  /* 0x0000003e3058723c */ /* 0x000fe20000041858 */
[----:B------:R-:W-:Y:S04]  /*19320*/  LDSM.16.M88.4 R60, [R230+0x6000] ;  /* 0x00600000e63c783b */ /* 0x000fe80000000200 */
[----:B------:R-:W-:Y:S03]  /*19330*/  LDSM.16.M88.4 R48, [R227+0x6000] ;  /* 0x00600000e330783b */ /* 0x000fe60000000200 */
[C---:B------:R-:W-:Y:S08]  /*19340*/  HMMA.16816.F32.BF16 R32, R8.reuse, R28, R32 ;  /* 0x0000001c0820723c */ /* 0x040ff00000041820 */
[----:B------:R-:W-:Y:S01]  /*19350*/  HMMA.16816.F32.BF16 R44, R8, R30, R44 ;  /* 0x0000001e082c723c */ /* 0x000fe2000004182c */
[----:B------:R-:W3:Y:S07]  /*19360*/  LDSM.16.M88.4 R28, [R224+0xc800] ;  /* 0x00c80000e01c783b */ /* 0x000eee0000000200 */
[C---:B------:R-:W-:Y:S08]  /*19370*/  HMMA.16816.F32.BF16 R16, R92.reuse, R36, R16 ;  /* 0x000000245c10723c */ /* 0x040ff00000041810 */
[----:B------:R-:W-:Y:S01]  /*19380*/  HMMA.16816.F32.BF16 R12, R92, R38, R12 ;  /* 0x000000265c0c723c */ /* 0x000fe2000004180c */
[----:B------:R-:W-:Y:S07]  /*19390*/  LDSM.16.M88.4 R36, [R227+0x6800] ;  /* 0x00680000e324783b */ /* 0x000fee0000000200 */
[C---:B-1----:R-:W-:Y:S08]  /*193a0*/  HMMA.16816.F32.BF16 R76, R8.reuse, R4, R76 ;  /* 0x00000004084c723c */ /* 0x042ff0000004184c */
[C---:B------:R-:W-:Y:S01]  /*193b0*/  HMMA.16816.F32.BF16 R72, R8.reuse, R6, R72 ;  /* 0x000000060848723c */ /* 0x040fe20000041848 */
[----:B------:R-:W1:Y:S07]  /*193c0*/  LDSM.16.M88.4 R4, [R229+0xe000] ;  /* 0x00e00000e504783b */ /* 0x000e6e0000000200 */
[C---:B--2---:R-:W-:Y:S08]  /*193d0*/  HMMA.16816.F32.BF16 R64, R8.reuse, R40, R64 ;  /* 0x000000280840723c */ /* 0x044ff00000041840 */
[----:B------:R-:W-:Y:S01]  /*193e0*/  HMMA.16816.F32.BF16 R88, R8, R42, R88 ;  /* 0x0000002a0858723c */ /* 0x000fe20000041858 */
[----:B------:R-:W2:Y:S04]  /*193f0*/  LDSM.16.M88.4 R8, [R224+0xd000] ;  /* 0x00d00000e008783b */ /* 0x000ea80000000200 */
[----:B------:R-:W2:Y:S03]  /*19400*/  LDSM.16.M88.4 R40, [R228+0x6000] ;  /* 0x00600000e428783b */ /* 0x000ea60000000200 */
[C---:B------:R-:W-:Y:S08]  /*19410*/  HMMA.16816.F32.BF16 R16, R84.reuse, R24, R16 ;  /* 0x000000185410723c */ /* 0x040ff00000041810 */
[----:B------:R-:W-:Y:S01]  /*19420*/  HMMA.16816.F32.BF16 R12, R84, R26, R12 ;  /* 0x0000001a540c723c */ /* 0x000fe2000004180c */
[----:B------:R-:W-:Y:S07]  /*19430*/  LDSM.16.M88.4 R24, [R224+0xe000] ;  /* 0x00e00000e018783b */ /* 0x000fee0000000200 */
[C---:B---3--:R-:W-:Y:S08]  /*19440*/  HMMA.16816.F32.BF16 R32, R92.reuse, R28, R32 ;  /* 0x0000001c5c20723c */ /* 0x048ff00000041820 */
[----:B------:R-:W-:Y:S01]  /*19450*/  HMMA.16816.F32.BF16 R44, R92, R30, R44 ;  /* 0x0000001e5c2c723c */ /* 0x000fe2000004182c */
[----:B------:R-:W3:Y:S07]  /*19460*/  LDSM.16.M88.4 R28, [R226+0x6000] ;  /* 0x00600000e21c783b */ /* 0x000eee0000000200 */
[C---:B-1----:R-:W-:Y:S08]  /*19470*/  HMMA.16816.F32.BF16 R16, R60.reuse, R4, R16 ;  /* 0x000000043c10723c */ /* 0x042ff00000041810 */
[----:B------:R-:W-:Y:S01]  /*19480*/  HMMA.16816.F32.BF16 R12, R60, R6, R12 ;  /* 0x000000063c0c723c */ /* 0x000fe2000004180c */
[----:B------:R-:W-:Y:S07]  /*19490*/  LDSM.16.M88.4 R4, [R220+0x6000] ;  /* 0x00600000dc04783b */ /* 0x000fee0000000200 */
[C---:B--2---:R-:W-:Y:S08]  /*194a0*/  HMMA.16816.F32.BF16 R76, R92.reuse, R8, R76 ;  /* 0x000000085c4c723c */ /* 0x044ff0000004184c */
[----:B------:R-:W-:Y:S01]  /*194b0*/  HMMA.16816.F32.BF16 R72, R92, R10, R72 ;  /* 0x0000000a5c48723c */ /* 0x000fe20000041848 */
[----:B------:R-:W-:Y:S07]  /*194c0*/  LDSM.16.M88.4 R8, [R225+0x6000] ;  /* 0x00600000e108783b */ /* 0x000fee0000000200 */
[C---:B------:R-:W-:Y:S08]  /*194d0*/  HMMA.16816.F32.BF16 R32, R84.reuse, R104, R32 ;  /* 0x000000685420723c */ /* 0x040ff00000041820 */
[----:B------:R-:W-:Y:S08]  /*194e0*/  HMMA.16816.F32.BF16 R44, R84, R106, R44 ;  /* 0x0000006a542c723c */ /* 0x000ff0000004182c */
[C---:B------:R-:W-:Y:S08]  /*194f0*/  HMMA.16816.F32.BF16 R16, R40.reuse, R48, R16 ;  /* 0x000000302810723c */ /* 0x040ff00000041810 */
[----:B------:R-:W-:Y:S01]  /*19500*/  HMMA.16816.F32.BF16 R12, R40, R50, R12 ;  /* 0x00000032280c723c */ /* 0x000fe2000004180c */
[----:B------:R-:W1:Y:S07]  /*19510*/  LDSM.16.M88.4 R48, [R229+0xf000] ;  /* 0x00f00000e530783b */ /* 0x000e6e0000000200 */
[----:B------:R-:W-:Y:S08]  /*19520*/  HMMA.16816.F32.BF16 R76, R84, R80, R76 ;  /* 0x00000050544c723c */ /* 0x000ff0000004184c */
[C---:B------:R-:W-:Y:S08]  /*19530*/  HMMA.16816.F32.BF16 R32, R60.reuse, R96, R32 ;  /* 0x000000603c20723c */ /* 0x040ff00000041820 */
[----:B------:R-:W-:Y:S01]  /*19540*/  HMMA.16816.F32.BF16 R44, R60, R98, R44 ;  /* 0x000000623c2c723c */ /* 0x000fe2000004182c */
[----:B------:R-:W2:Y:S07]  /*19550*/  LDSM.16.M88.4 R96, [R220+0x5800] ;  /* 0x00580000dc60783b */ /* 0x000eae0000000200 */
[----:B------:R-:W-:Y:S01]  /*19560*/  HMMA.16816.F32.BF16 R80, R84, R82, R72 ;  /* 0x000000525450723c */ /* 0x000fe20000041848 */
[----:B------:R-:W-:Y:S07]  /*19570*/  LDSM.16.M88.4 R72, [R220+0x6800] ;  /* 0x00680000dc48783b */ /* 0x000fee0000000200 */
[C---:B---3--:R-:W-:Y:S08]  /*19580*/  HMMA.16816.F32.BF16 R16, R28.reuse, R24, R16 ;  /* 0x000000181c10723c */ /* 0x048ff00000041810 */
[----:B------:R-:W-:Y:S01]  /*19590*/  HMMA.16816.F32.BF16 R12, R28, R26, R12 ;  /* 0x0000001a1c0c723c */ /* 0x000fe2000004180c */
[----:B------:R-:W3:Y:S07]  /*195a0*/  LDSM.16.M88.4 R24, [R227+0x7000] ;  /* 0x00700000e318783b */ /* 0x000eee0000000200 */
[----:B------:R-:W-:Y:S08]  /*195b0*/  HMMA.16816.F32.BF16 R64, R92, R100, R64 ;  /* 0x000000645c40723c */ /* 0x000ff00000041840 */
[----:B------:R-:W-:Y:S08]  /*195c0*/  HMMA.16816.F32.BF16 R32, R40, R36, R32 ;  /* 0x000000242820723c */ /* 0x000ff00000041820 */
[----:B-1----:R-:W-:Y:S08]  /*195d0*/  HMMA.16816.F32.BF16 R76, R60, R48, R76 ;  /* 0x000000303c4c723c */ /* 0x002ff0000004184c */
[----:B------:R-:W-:Y:S01]  /*195e0*/  HMMA.16816.F32.BF16 R44, R40, R38, R44 ;  /* 0x00000026282c723c */ /* 0x000fe2000004182c */
[----:B------:R-:W1:Y:S07]  /*195f0*/  LDSM.16.M88.4 R36, [R229+0xf800] ;  /* 0x00f80000e524783b */ /* 0x000e6e0000000200 */
[----:B------:R-:W-:Y:S08]  /*19600*/  HMMA.16816.F32.BF16 R80, R60, R50, R80 ;  /* 0x000000323c50723c */ /* 0x000ff00000041850 */
[----:B------:R-:W-:Y:S01]  /*19610*/  HMMA.16816.F32.BF16 R92, R92, R102, R88 ;  /* 0x000000665c5c723c */ /* 0x000fe20000041858 */
[----:B------:R-:W-:Y:S07]  /*19620*/  LDSM.16.M88.4 R88, [R224+0xe800] ;  /* 0x00e80000e058783b */ /* 0x000fee0000000200 */
[----:B--2---:R-:W-:Y:S08]  /*19630*/  HMMA.16816.F32.BF16 R64, R84, R96, R64 ;  /* 0x000000605440723c */ /* 0x004ff00000041840 */
[----:B------:R-:W-:Y:S08]  /*19640*/  HMMA.16816.F32.BF16 R12, R8, R6, R12 ;  /* 0x00000006080c723c */ /* 0x000ff0000004180c */
[C---:B---3--:R-:W-:Y:S08]  /*19650*/  HMMA.16816.F32.BF16 R76, R40.reuse, R24, R76 ;  /* 0x00000018284c723c */ /* 0x048ff0000004184c */
[----:B------:R-:W-:Y:S01]  /*19660*/  HMMA.16816.F32.BF16 R80, R40, R26, R80 ;  /* 0x0000001a2850723c */ /* 0x000fe20000041850 */
[----:B------:R-:W2:Y:S07]  /*19670*/  LDSM.16.M88.4 R24, [R227+0x7800] ;  /* 0x00780000e318783b */ /* 0x000eae0000000200 */
[----:B------:R-:W-:Y:S01]  /*19680*/  HMMA.16816.F32.BF16 R16, R8, R4, R16 ;  /* 0x000000040810723c */ /* 0x000fe20000041810 */
[----:B------:R-:W3:Y:S07]  /*19690*/  LDSM.16.M88.4 R4, [R224+0xf000] ;  /* 0x00f00000e004783b */ /* 0x000eee0000000200 */
[----:B------:R-:W-:Y:S01]  /*196a0*/  HMMA.16816.F32.BF16 R92, R84, R98, R92 ;  /* 0x00000062545c723c */ /* 0x000fe2000004185c */
[----:B----4-:R-:W-:-:S02]  /*196b0*/  FMUL.FTZ R12, R12, R0 ;  /* 0x000000000c0c7220 */ /* 0x010fc40000410000 */
[-C--:B------:R-:W-:Y:S02]  /*196c0*/  FMUL.FTZ R13, R13, R0.reuse ;  /* 0x000000000d0d7220 */ /* 0x080fe40000410000 */
[----:B------:R-:W-:-:S03]  /*196d0*/  FMUL.FTZ R14, R14, R0 ;  /* 0x000000000e0e7220 */ /* 0x000fc60000410000 */
[----:B-1----:R-:W-:Y:S01]  /*196e0*/  HMMA.16816.F32.BF16 R64, R60, R36, R64 ;  /* 0x000000243c40723c */ /* 0x002fe20000041840 */
[----:B------:R-:W-:Y:S01]  /*196f0*/  MUFU.TANH R49, R12 ;  /* 0x0000000c00317308 */ /* 0x000fe20000002400 */
[----:B------:R-:W-:-:S06]  /*19700*/  FMUL.FTZ R52, R15, R0 ;  /* 0x000000000f347220 */ /* 0x000fcc0000410000 */
[-C--:B------:R-:W-:Y:S01]  /*19710*/  FMUL.FTZ R17, R17, R0.reuse ;  /* 0x0000000011117220 */ /* 0x080fe20000410000 */
[----:B------:R-:W-:Y:S01]  /*19720*/  MUFU.TANH R50, R13 ;  /* 0x0000000d00327308 */ /* 0x000fe20000002400 */
[----:B------:R-:W-:-:S07]  /*19730*/  FMUL.FTZ R2, R16, R0 ;  /* 0x0000000010027220 */ /* 0x000fce0000410000 */
[----:B------:R1:W-:Y:S01]  /*19740*/  MUFU.TANH R51, R14 ;  /* 0x0000000e00337308 */ /* 0x0003e20000002400 */
[----:B------:R-:W-:Y:S01]  /*19750*/  HMMA.16816.F32.BF16 R92, R60, R38, R92 ;  /* 0x000000263c5c723c */ /* 0x000fe2000004185c */
[-C--:B------:R-:W-:Y:S02]  /*19760*/  FMUL.FTZ R23, R18, R0.reuse ;  /* 0x0000000012177220 */ /* 0x080fe40000410000 */
[----:B------:R-:W-:-:S04]  /*19770*/  FMUL.FTZ R48, R19, R0 ;  /* 0x0000000013307220 */ /* 0x000fc80000410000 */
[----:B------:R4:W-:Y:S01]  /*19780*/  MUFU.TANH R22, R17 ;  /* 0x0000001100167308 */ /* 0x0009e20000002400 */
[----:B-1----:R-:W1:Y:S04]  /*19790*/  LDSM.16.M88.4 R12, [R224+0xf800] ;  /* 0x00f80000e00c783b */ /* 0x002e680000000200 */
[----:B----4-:R-:W4:Y:S01]  /*197a0*/  LDSM.16.M88.4 R16, [R220+0x7000] ;  /* 0x00700000dc10783b */ /* 0x010f220000000200 */
[----:B--2---:R-:W-:Y:S08]  /*197b0*/  HMMA.16816.F32.BF16 R64, R40, R24, R64 ;  /* 0x000000182840723c */ /* 0x004ff00000041840 */
[C---:B---3--:R-:W-:Y:S08]  /*197c0*/  HMMA.16816.F32.BF16 R76, R28.reuse, R4, R76 ;  /* 0x000000041c4c723c */ /* 0x048ff0000004184c */
[C---:B------:R-:W-:Y:S01]  /*197d0*/  HMMA.16816.F32.BF16 R80, R28.reuse, R6, R80 ;  /* 0x000000061c50723c */ /* 0x040fe20000041850 */
[----:B------:R-:W2:Y:S07]  /*197e0*/  LDSM.16.M88.4 R4, [R220+0x7800] ;  /* 0x00780000dc04783b */ /* 0x000eae0000000200 */
[----:B------:R-:W-:Y:S01]  /*197f0*/  HMMA.16816.F32.BF16 R32, R28, R88, R32 ;  /* 0x000000581c20723c */ /* 0x000fe20000041820 */
[----:B------:R-:W-:-:S07]  /*19800*/  IMAD.SHL.U32 R68, R68, 0x2, RZ ;  /* 0x0000000244447824 */ /* 0x000fce00078e00ff */
[----:B------:R-:W-:Y:S08]  /*19810*/  HMMA.16816.F32.BF16 R92, R40, R26, R92 ;  /* 0x0000001a285c723c */ /* 0x000ff0000004185c */
[----:B------:R-:W-:Y:S01]  /*19820*/  HMMA.16816.F32.BF16 R44, R28, R90, R44 ;  /* 0x0000005a1c2c723c */ /* 0x000fe2000004182c */
[----:B------:R-:W-:Y:S01]  /*19830*/  LOP3.LUT R26, R68, 0x6, RZ, 0xc0, !PT ;  /* 0x00000006441a7812 */ /* 0x000fe200078ec0ff */
[----:B------:R-:W-:Y:S01]  /*19840*/  MUFU.TANH R2, R2 ;  /* 0x0000000200027308 */ /* 0x000fe20000002400 */
[----:B------:R-:W-:-:S05]  /*19850*/  DEPBAR.LE SB0, 0x0 ;  /* 0x000080000000791a */ /* 0x000fca0000000000 */
[----:B-1----:R-:W-:Y:S01]  /*19860*/  HMMA.16816.F32.BF16 R64, R28, R12, R64 ;  /* 0x0000000c1c40723c */ /* 0x002fe20000041840 */
[----:B------:R-:W-:-:S07]  /*19870*/  IMAD R26, R165, 0x40, R26 ;  /* 0x00000040a51a7824 */ /* 0x000fce00078e021a */
[C---:B----4-:R-:W-:Y:S07]  /*19880*/  HMMA.16816.F32.BF16 R76, R8.reuse, R16, R76 ;  /* 0x00000010084c723c */ /* 0x050fee000004184c */
[----:B------:R-:W-:Y:S01]  /*19890*/  IADD3 R17, R26, -0x3f, RZ ;  /* 0xffffffc11a117810 */ /* 0x000fe20007ffe0ff */
[----:B------:R-:W-:Y:S03]  /*198a0*/  HMMA.16816.F32.BF16 R32, R8, R72, R32 ;  /* 0x000000480820723c */ /* 0x000fe60000041820 */
[----:B------:R-:W-:-:S05]  /*198b0*/  ISETP.GE.AND P0, PT, R17, R70, PT ;  /* 0x000000461100720c */ /* 0x000fca0003f06270 */
[----:B------:R-:W-:Y:S08]  /*198c0*/  HMMA.16816.F32.BF16 R80, R8, R18, R80 ;  /* 0x000000120850723c */ /* 0x000ff00000041850 */
[----:B------:R-:W-:Y:S01]  /*198d0*/  HMMA.16816.F32.BF16 R16, R28, R14, R92 ;  /* 0x0000000e1c10723c */ /* 0x000fe2000004185c */
[----:B------:R-:W1:Y:S07]  /*198e0*/  MUFU.TANH R23, R23 ;  /* 0x0000001700177308 */ /* 0x000e6e0000002400 */
[----:B------:R-:W-:Y:S01]  /*198f0*/  HMMA.16816.F32.BF16 R44, R8, R74, R44 ;  /* 0x0000004a082c723c */ /* 0x000fe2000004182c */
[----:B------:R-:W3:Y:S01]  /*19900*/  MUFU.TANH R48, R48 ;  /* 0x0000003000307308 */ /* 0x000ee20000002400 */
[----:B------:R-:W-:-:S06]  /*19910*/  IADD3 R13, R26, -0x40, RZ ;  /* 0xffffffc01a0d7810 */ /* 0x000fcc0007ffe0ff */
[----:B--2---:R-:W-:Y:S07]  /*19920*/  HMMA.16816.F32.BF16 R64, R8, R4, R64 ;  /* 0x000000040840723c */ /* 0x004fee0000041840 */
[----:B------:R-:W-:-:S04]  /*19930*/  IADD3 R5, R26, -0x37, RZ ;  /* 0xffffffc91a057810 */ /* 0x000fc80007ffe0ff */
[----:B------:R-:W-:Y:S02]  /*19940*/  ISETP.GE.AND P6, PT, R5, R70, PT ;  /* 0x000000460500720c */ /* 0x000fe40003fc6270 */
[----:B------:R-:W-:Y:S01]  /*19950*/  IADD3 R5, R26, -0x28, RZ ;  /* 0xffffffd81a057810 */ /* 0x000fe20007ffe0ff */
[-C--:B------:R-:W-:Y:S01]  /*19960*/  FMUL.FTZ R32, R32, R0.reuse ;  /* 0x0000000020207220 */ /* 0x080fe20000410000 */
[----:B------:R-:W-:Y:S01]  /*19970*/  IADD3 R15, R26, -0x30, RZ ;  /* 0xffffffd01a0f7810 */ /* 0x000fe20007ffe0ff */
[----:B------:R-:W-:Y:S01]  /*19980*/  FMUL.FTZ R34, R34, R0 ;  /* 0x0000000022227220 */ /* 0x000fe20000410000 */
[-C--:B------:R-:W-:Y:S02]  /*19990*/  ISETP.GE.AND P1, PT, R13, R70.reuse, PT ;  /* 0x000000460d00720c */ /* 0x080fe40003f26270 */
[-C--:B------:R-:W-:Y:S01]  /*199a0*/  ISETP.GE.AND P2, PT, R5, R70.reuse, PT ;  /* 0x000000460500720c */ /* 0x080fe20003f46270 */
[----:B------:R-:W-:Y:S01]  /*199b0*/  HMMA.16816.F32.BF16 R16, R8, R6, R16 ;  /* 0x000000060810723c */ /* 0x000fe20000041810 */
[----:B------:R-:W-:Y:S01]  /*199c0*/  IADD3 R5, R26, -0x27, RZ ;  /* 0xffffffd91a057810 */ /* 0x000fe20007ffe0ff */
[----:B------:R-:W2:Y:S01]  /*199d0*/  MUFU.TANH R52, R52 ;  /* 0x0000003400347308 */ /* 0x000ea20000002400 */
[----:B------:R-:W-:Y:S01]  /*199e0*/  ISETP.GE.AND P4, PT, R15, R70, PT ;  /* 0x000000460f00720c */ /* 0x000fe20003f86270 */
[-C--:B------:R-:W-:Y:S01]  /*199f0*/  FMUL.FTZ R33, R33, R0.reuse ;  /* 0x0000000021217220 */ /* 0x080fe20000410000 */
[----:B-1----:R-:W-:Y:S01]  /*19a00*/  FSEL R23, R23, -INF , !P1 ;  /* 0xff80000017177808 */ /* 0x002fe20004800000 */
[----:B------:R-:W-:Y:S01]  /*19a10*/  FMUL.FTZ R35, R35, R0 ;  /* 0x0000000023237220 */ /* 0x000fe20000410000 */
[----:B------:R-:W-:-:S02]  /*19a20*/  FSEL R15, R2, -INF , !P1 ;  /* 0xff800000020f7808 */ /* 0x000fc40004800000 */
[----:B------:R-:W-:Y:S01]  /*19a30*/  ISETP.GE.AND P1, PT, R5, R70, PT ;  /* 0x000000460500720c */ /* 0x000fe20003f26270 */
[----:B------:R-:W-:Y:S01]  /*19a40*/  MUFU.TANH R32, R32 ;  /* 0x0000002000207308 */ /* 0x000fe20000002400 */
[C---:B------:R-:W-:Y:S02]  /*19a50*/  IADD3 R13, R26.reuse, -0x38, RZ ;  /* 0xffffffc81a0d7810 */ /* 0x040fe40007ffe0ff */
[----:B------:R-:W-:Y:S01]  /*19a60*/  IADD3 R5, R26, -0x20, RZ ;  /* 0xffffffe01a057810 */ /* 0x000fe20007ffe0ff */
[----:B------:R-:W-:-:S04]  /*19a70*/  FMUL.FTZ R36, R44, R0 ;  /* 0x000000002c247220 */ /* 0x000fc80000410000 */
[----:B------:R-:W1:Y:S01]  /*19a80*/  MUFU.TANH R34, R34 ;  /* 0x0000002200227308 */ /* 0x000e620000002400 */
[-C--:B------:R-:W-:Y:S01]  /*19a90*/  FMUL.FTZ R37, R46, R0.reuse ;  /* 0x000000002e257220 */ /* 0x080fe20000410000 */
[----:B---3--:R-:W-:Y:S01]  /*19aa0*/  FSEL R48, R48, -INF , !P0 ;  /* 0xff80000030307808 */ /* 0x008fe20004000000 */
[-C--:B------:R-:W-:Y:S01]  /*19ab0*/  FMUL.FTZ R77, R77, R0.reuse ;  /* 0x000000004d4d7220 */ /* 0x080fe20000410000 */
[----:B------:R-:W-:Y:S01]  /*19ac0*/  FSEL R22, R22, -INF , !P0 ;  /* 0xff80000016167808 */ /* 0x000fe20004000000 */
[----:B------:R-:W-:Y:S01]  /*19ad0*/  FMUL.FTZ R79, R79, R0 ;  /* 0x000000004f4f7220 */ /* 0x000fe20000410000 */
[-C--:B------:R-:W-:Y:S02]  /*19ae0*/  ISETP.GE.AND P5, PT, R13, R70.reuse, PT ;  /* 0x000000460d00720c */ /* 0x080fe40003fa6270 */
[----:B------:R-:W-:Y:S01]  /*19af0*/  MUFU.TANH R33, R33 ;  /* 0x0000002100217308 */ /* 0x000fe20000002400 */
[----:B------:R-:W-:Y:S02]  /*19b00*/  ISETP.GE.AND P0, PT, R5, R70, PT ;  /* 0x000000460500720c */ /* 0x000fe40003f06270 */
[----:B------:R-:W-:Y:S01]  /*19b10*/  IADD3 R5, R26, -0x1f, RZ ;  /* 0xffffffe11a057810 */ /* 0x000fe20007ffe0ff */
[----:B------:R-:W-:-:S04]  /*19b20*/  FMUL.FTZ R24, R45, R0 ;  /* 0x000000002d187220 */ /* 0x000fc80000410000 */
[----:B------:R-:W3:Y:S01]  /*19b30*/  MUFU.TANH R35, R35 ;  /* 0x0000002300237308 */ /* 0x000ee20000002400 */
[----:B------:R-:W-:Y:S01]  /*19b40*/  FMUL.FTZ R25, R47, R0 ;  /* 0x000000002f197220 */ /* 0x000fe20000410000 */
[----:B------:R-:W-:Y:S02]  /*19b50*/  FSEL R51, R51, -INF , !P5 ;  /* 0xff80000033337808 */ /* 0x000fe40006800000 */
[----:B------:R-:W-:Y:S02]  /*19b60*/  FSEL R49, R49, -INF , !P5 ;  /* 0xff80000031317808 */ /* 0x000fe40006800000 */
[----:B------:R-:W-:Y:S02]  /*19b70*/  ISETP.GE.AND P5, PT, R5, R70, PT ;  /* 0x000000460500720c */ /* 0x000fe40003fa6270 */
[----:B------:R-:W-:Y:S01]  /*19b80*/  MUFU.TANH R183, R77 ;  /* 0x0000004d00b77308 */ /* 0x000fe20000002400 */
[C---:B------:R-:W-:Y:S02]  /*19b90*/  IADD3 R5, R26.reuse, -0x18, RZ ;  /* 0xffffffe81a057810 */ /* 0x040fe40007ffe0ff */
[----:B------:R-:W-:-:S05]  /*19ba0*/  IADD3 R13, R26, -0x2f, RZ ;  /* 0xffffffd11a0d7810 */ /* 0x000fca0007ffe0ff */
[----:B------:R-:W4:Y:S01]  /*19bb0*/  MUFU.TANH R187, R79 ;  /* 0x0000004f00bb7308 */ /* 0x000f220000002400 */
[----:B------:R-:W-:Y:S02]  /*19bc0*/  IADD3 R7, R26, -0x17, RZ ;  /* 0xffffffe91a077810 */ /* 0x000fe40007ffe0ff */
[----:B--2---:R-:W-:-:S05]  /*19bd0*/  FSEL R52, R52, -INF , !P6 ;  /* 0xff80000034347808 */ /* 0x004fca0007000000 */
[----:B------:R-:W-:Y:S01]  /*19be0*/  MUFU.TANH R36, R36 ;  /* 0x0000002400247308 */ /* 0x000fe20000002400 */
[----:B------:R-:W-:Y:S01]  /*19bf0*/  FSEL R50, R50, -INF , !P6 ;  /* 0xff80000032327808 */ /* 0x000fe20007000000 */
[----:B------:R-:W-:Y:S01]  /*19c00*/  FMUL.FTZ R76, R76, R0 ;  /* 0x000000004c4c7220 */ /* 0x000fe20000410000 */
[----:B------:R-:W-:-:S05]  /*19c10*/  ISETP.GE.AND P6, PT, R5, R70, PT ;  /* 0x000000460500720c */ /* 0x000fca0003fc6270 */
[----:B------:R-:W2:Y:S01]  /*19c20*/  MUFU.TANH R37, R37 ;  /* 0x0000002500257308 */ /* 0x000ea20000002400 */
[----:B------:R-:W-:Y:S01]  /*19c30*/  FMUL.FTZ R78, R78, R0 ;  /* 0x000000004e4e7220 */ /* 0x000fe20000410000 */
[----:B-1----:R-:W-:Y:S02]  /*19c40*/  FSEL R8, R34, -INF , !P4 ;  /* 0xff80000022087808 */ /* 0x002fe40006000000 */
[----:B------:R-:W-:Y:S02]  /*19c50*/  FSEL R5, R32, -INF , !P4 ;  /* 0xff80000020057808 */ /* 0x000fe40006000000 */
[-C--:B------:R-:W-:Y:S02]  /*19c60*/  ISETP.GE.AND P3, PT, R13, R70.reuse, PT ;  /* 0x000000460d00720c */ /* 0x080fe40003f66270 */
[----:B------:R-:W-:Y:S01]  /*19c70*/  MUFU.TANH R24, R24 ;  /* 0x0000001800187308 */ /* 0x000fe20000002400 */
[----:B------:R-:W-:Y:S01]  /*19c80*/  ISETP.GE.AND P4, PT, R7, R70, PT ;  /* 0x000000460700720c */ /* 0x000fe20003f86270 */
[----:B------:R-:W-:Y:S01]  /*19c90*/  FMUL.FTZ R34, R67, R0 ;  /* 0x0000000043227220 */ /* 0x000fe20000410000 */
[----:B------:R-:W-:-:S05]  /*19ca0*/  IADD3 R7, R26, -0x10, RZ ;  /* 0xfffffff01a077810 */ /* 0x000fca0007ffe0ff */
[----:B------:R-:W1:Y:S01]  /*19cb0*/  MUFU.TANH R25, R25 ;  /* 0x0000001900197308 */ /* 0x000e620000002400 */
[-C--:B------:R-:W-:Y:S01]  /*19cc0*/  FMUL.FTZ R80, R80, R0.reuse ;  /* 0x0000000050507220 */ /* 0x080fe20000410000 */
[----:B---3--:R-:W-:Y:S01]  /*19cd0*/  FSEL R14, R35, -INF , !P3 ;  /* 0xff800000230e7808 */ /* 0x008fe20005800000 */
[-C--:B------:R-:W-:Y:S01]  /*19ce0*/  FMUL.FTZ R81, R81, R0.reuse ;  /* 0x0000000051517220 */ /* 0x080fe20000410000 */
[----:B------:R-:W-:Y:S01]  /*19cf0*/  FSEL R4, R33, -INF , !P3 ;  /* 0xff80000021047808 */ /* 0x000fe20005800000 */
[----:B------:R-:W-:Y:S01]  /*19d00*/  FMUL.FTZ R82, R82, R0 ;  /* 0x0000000052527220 */ /* 0x000fe20000410000 */
[----:B------:R-:W-:Y:S01]  /*19d10*/  ISETP.GE.AND P3, PT, R7, R70, PT ;  /* 0x000000460700720c */ /* 0x000fe20003f66270 */
[-C--:B------:R-:W-:Y:S01]  /*19d20*/  FMUL.FTZ R83, R83, R0.reuse ;  /* 0x0000000053537220 */ /* 0x080fe20000410000 */
[----:B------:R-:W-:Y:S01]  /*19d30*/  MUFU.TANH R198, R76 ;  /* 0x0000004c00c67308 */ /* 0x000fe20000002400 */
[-C--:B------:R-:W-:Y:S02]  /*19d40*/  FMUL.FTZ R64, R64, R0.reuse ;  /* 0x0000000040407220 */ /* 0x080fe40000410000 */
[----:B------:R-:W-:-:S02]  /*19d50*/  FMUL.FTZ R65, R65, R0 ;  /* 0x0000000041417220 */ /* 0x000fc40000410000 */
[-C--:B------:R-:W-:Y:S02]  /*19d60*/  FMUL.FTZ R66, R66, R0.reuse ;  /* 0x0000000042427220 */ /* 0x080fe40000410000 */
[-C--:B------:R-:W-:Y:S01]  /*19d70*/  FMUL.FTZ R16, R16, R0.reuse ;  /* 0x0000000010107220 */ /* 0x080fe20000410000 */
[----:B------:R-:W3:Y:S01]  /*19d80*/  MUFU.TANH R182, R78 ;  /* 0x0000004e00b67308 */ /* 0x000ee20000002400 */
[-C--:B------:R-:W-:Y:S02]  /*19d90*/  FMUL.FTZ R17, R17, R0.reuse ;  /* 0x0000000011117220 */ /* 0x080fe40000410000 */
[-C--:B------:R-:W-:Y:S02]  /*19da0*/  FMUL.FTZ R18, R18, R0.reuse ;  /* 0x0000000012127220 */ /* 0x080fe40000410000 */
[----:B------:R-:W-:Y:S01]  /*19db0*/  FMUL.FTZ R19, R19, R0 ;  /* 0x0000000013137220 */ /* 0x000fe20000410000 */
[----:B------:R-:W-:Y:S02]  /*19dc0*/  IADD3 R7, R26, -0xf, RZ ;  /* 0xfffffff11a077810 */ /* 0x000fe40007ffe0ff */
[----:B------:R-:W-:Y:S01]  /*19dd0*/  MUFU.TANH R196, R80 ;  /* 0x0000005000c47308 */ /* 0x000fe20000002400 */
[----:B----4-:R-:W-:-:S02]  /*19de0*/  FSEL R187, R187, -INF , !P5 ;  /* 0xff800000bbbb7808 */ /* 0x010fc40006800000 */
[----:B------:R-:W-:Y:S02]  /*19df0*/  FSEL R183, R183, -INF , !P5 ;  /* 0xff800000b7b77808 */ /* 0x000fe40006800000 */
[----:B--2---:R-:W-:Y:S02]  /*19e00*/  FSEL R13, R37, -INF , !P2 ;  /* 0xff800000250d7808 */ /* 0x004fe40005000000 */
[----:B------:R-:W-:Y:S01]  /*19e10*/  FSEL R9, R36, -INF , !P2 ;  /* 0xff80000024097808 */ /* 0x000fe20005000000 */
[----:B------:R-:W-:Y:S01]  /*19e20*/  MUFU.TANH R185, R81 ;  /* 0x0000005100b97308 */ /* 0x000fe20000002400 */
[----:B------:R-:W-:Y:S02]  /*19e30*/  ISETP.GE.AND P5, PT, R165, 0x2, PT ;  /* 0x00000002a500780c */ /* 0x000fe40003fa6270 */
[----:B------:R-:W-:Y:S02]  /*19e40*/  ISETP.GE.AND P2, PT, R7, R70, PT ;  /* 0x000000460700720c */ /* 0x000fe40003f46270 */
[----:B------:R-:W-:-:S03]  /*19e50*/  IADD3 R7, R26, -0x8, RZ ;  /* 0xfffffff81a077810 */ /* 0x000fc60007ffe0ff */
[----:B------:R-:W2:Y:S01]  /*19e60*/  MUFU.TANH R186, R82 ;  /* 0x0000005200ba7308 */ /* 0x000ea20000002400 */
[----:B-1----:R-:W-:-:S07]  /*19e70*/  FSEL R12, R25, -INF , !P1 ;  /* 0xff800000190c7808 */ /* 0x002fce0004800000 */
[----:B------:R-:W1:Y:S01]  /*19e80*/  MUFU.TANH R191, R83 ;  /* 0x0000005300bf7308 */ /* 0x000e620000002400 */
[----:B------:R-:W-:-:S07]  /*19e90*/  FSEL R2, R24, -INF , !P1 ;  /* 0xff80000018027808 */ /* 0x000fce0004800000 */
[----:B------:R-:W-:Y:S01]  /*19ea0*/  MUFU.TANH R194, R64 ;  /* 0x0000004000c27308 */ /* 0x000fe20000002400 */
[----:B------:R-:W-:-:S07]  /*19eb0*/  ISETP.GE.AND P1, PT, R7, R70, PT ;  /* 0x000000460700720c */ /* 0x000fce0003f26270 */
[----:B------:R-:W-:Y:S08]  /*19ec0*/  MUFU.TANH R192, R65 ;  /* 0x0000004100c07308 */ /* 0x000ff00000002400 */
[----:B------:R-:W4:Y:S08]  /*19ed0*/  MUFU.TANH R190, R66 ;  /* 0x0000004200be7308 */ /* 0x000f300000002400 */
[----:B------:R-:W1:Y:S08]  /*19ee0*/  MUFU.TANH R34, R34 ;  /* 0x0000002200227308 */ /* 0x000e700000002400 */
[----:B------:R-:W-:Y:S08]  /*19ef0*/  MUFU.TANH R195, R16 ;  /* 0x0000001000c37308 */ /* 0x000ff00000002400 */
[----:B------:R-:W1:Y:S08]  /*19f00*/  MUFU.TANH R33, R18 ;  /* 0x0000001200217308 */ /* 0x000e700000002400 */
[----:B------:R-:W1:Y:S08]  /*19f10*/  MUFU.TANH R32, R19 ;  /* 0x0000001300207308 */ /* 0x000e700000002400 */
[----:B------:R-:W1:Y:S01]  /*19f20*/  MUFU.TANH R193, R17 ;  /* 0x0000001100c17308 */ /* 0x000e620000002400 */
[----:B------:R-:W-:-:S02]  /*19f30*/  IADD3 R7, R26, -0x7, RZ ;  /* 0xfffffff91a077810 */ /* 0x000fc40007ffe0ff */
[----:B---3--:R-:W-:Y:S02]  /*19f40*/  FSEL R182, R182, -INF , !P0 ;  /* 0xff800000b6b67808 */ /* 0x008fe40004000000 */
[----:B------:R-:W-:Y:S01]  /*19f50*/  FSEL R198, R198, -INF , !P0 ;  /* 0xff800000c6c67808 */ /* 0x000fe20004000000 */
[----:B------:R-:W-:Y:S01]  /*19f60*/  BSSY B1, `(.L_x_1411) ;  /* 0x00000e2000017945 */ /* 0x000fe20003800000 */
[----:B------:R-:W-:Y:S02]  /*19f70*/  ISETP.GE.AND P0, PT, R7, R70, PT ;  /* 0x000000460700720c */ /* 0x000fe40003f06270 */
[C---:B------:R-:W-:Y:S02]  /*19f80*/  IADD3 R223, R227.reuse, 0x800, RZ ;  /* 0x00000800e3df7810 */ /* 0x040fe40007ffe0ff */
[C---:B------:R-:W-:Y:S02]  /*19f90*/  IADD3 R222, R227.reuse, 0x1000, RZ ;  /* 0x00001000e3de7810 */ /* 0x040fe40007ffe0ff */
[----:B------:R-:W-:-:S02]  /*19fa0*/  IADD3 R221, R227, 0x1800, RZ ;  /* 0x00001800e3dd7810 */ /* 0x000fc40007ffe0ff */
[C---:B------:R-:W-:Y:S02]  /*19fb0*/  IADD3 R219, R227.reuse, 0x2000, RZ ;  /* 0x00002000e3db7810 */ /* 0x040fe40007ffe0ff */
[C---:B------:R-:W-:Y:S02]  /*19fc0*/  IADD3 R218, R227.reuse, 0x2800, RZ ;  /* 0x00002800e3da7810 */ /* 0x040fe40007ffe0ff */
[C---:B------:R-:W-:Y:S02]  /*19fd0*/  IADD3 R217, R227.reuse, 0x3000, RZ ;  /* 0x00003000e3d97810 */ /* 0x040fe40007ffe0ff */
        /* <DEDUP_REMOVED lines=9> */
[----:B--2---:R-:W-:Y:S02]  /*1a070*/  FSEL R186, R186, -INF , !P6 ;  /* 0xff800000baba7808 */ /* 0x004fe40007000000 */
[----:B------:R-:W-:Y:S02]  /*1a080*/  FSEL R196, R196, -INF , !P6 ;  /* 0xff800000c4c47808 */ /* 0x000fe40007000000 */
[----:B-1----:R-:W-:Y:S02]  /*1a090*/  FSEL R191, R191, -INF , !P4 ;  /* 0xff800000bfbf7808 */ /* 0x002fe40006000000 */
[----:B------:R-:W-:Y:S02]  /*1a0a0*/  FSEL R185, R185, -INF , !P4 ;  /* 0xff800000b9b97808 */ /* 0x000fe40006000000 */
[----:B----4-:R-:W-:Y:S02]  /*1a0b0*/  FSEL R190, R190, -INF , !P3 ;  /* 0xff800000bebe7808 */ /* 0x010fe40005800000 */
        /* <DEDUP_REMOVED lines=16> */
[----:B------:R-:W-:Y:S02]  /*1a1c0*/  IABS R0, R16 ;  /* 0x0000001000007213 */ /* 0x000fe40000000000 */
[-C--:B--2---:R-:W-:Y:S02]  /*1a1d0*/  IABS R10, R18.reuse ;  /* 0x00000012000a7213 */ /* 0x084fe40000000000 */
[-C--:B------:R-:W-:Y:S02]  /*1a1e0*/  IABS R7, R18.reuse ;  /* 0x0000001200077213 */ /* 0x080fe40000000000 */
[----:B------:R-:W1:Y:S01]  /*1a1f0*/  I2F.RP R17, R10 ;  /* 0x0000000a00117306 */ /* 0x000e620000209400 */
[----:B------:R-:W-:-:S02]  /*1a200*/  LOP3.LUT R3, R3, R18, RZ, 0x3c, !PT ;  /* 0x0000001203037212 */ /* 0x000fc400078e3cff */
[----:B------:R-:W-:Y:S01]  /*1a210*/  IMAD.MOV R7, RZ, RZ, -R7 ;  /* 0x000000ffff077224 */ /* 0x000fe200078e0a07 */
[----:B------:R-:W-:Y:S02]  /*1a220*/  LOP3.LUT R16, R16, R18, RZ, 0x3c, !PT ;  /* 0x0000001210107212 */ /* 0x000fe400078e3cff */
[----:B------:R-:W-:Y:S02]  /*1a230*/  ISETP.GE.AND P2, PT, R3, RZ, PT ;  /* 0x000000ff0300720c */ /* 0x000fe40003f46270 */
[----:B------:R-:W-:Y:S01]  /*1a240*/  ISETP.GE.AND P0, PT, R16, RZ, PT ;  /* 0x000000ff1000720c */ /* 0x000fe20003f06270 */
        /* <DEDUP_REMOVED lines=8> */
[----:B------:R-:W-:-:S04]  /*1a2d0*/  IMAD.HI.U32 R11, R11, R0, RZ ;  /* 0x000000000b0b7227 */ /* 0x000fc800078e00ff */
[-C--:B------:R-:W-:Y:S01]  /*1a2e0*/  IMAD R19, R17, R7.reuse, R6 ;  /* 0x0000000711137224 */ /* 0x080fe200078e0206 */
[----:B------:R-:W-:Y:S01]  /*1a2f0*/  LOP3.LUT R6, RZ, R18, RZ, 0x33, !PT ;  /* 0x00000012ff067212 */ /* 0x000fe200078e33ff */
        /* <DEDUP_REMOVED lines=9> */
[----:B------:R-:W-:-:S07]  /*1a390*/  ISETP.NE.AND P1, PT, R18, RZ, PT ;  /* 0x000000ff1200720c */ /* 0x000fce0003f25270 */
[----:B------:R-:W-:Y:S02]  /*1a3a0*/  @P6 IADD3 R17, R17, 0x1, RZ ;  /* 0x0000000111116810 */ /* 0x000fe40007ffe0ff */
[----:B------:R-:W-:-:S03]  /*1a3b0*/  @P4 IADD3 R11, R11, 0x1, RZ ;  /* 0x000000010b0b4810 */ /* 0x000fc60007ffe0ff */
[----:B------:R-:W-:Y:S02]  /*1a3c0*/  @!P2 IMAD.MOV R17, RZ, RZ, -R17 ;  /* 0x000000ffff11a224 */ /* 0x000fe400078e0a11 */
[----:B------:R-:W-:-:S03]  /*1a3d0*/  @!P0 IMAD.MOV R11, RZ, RZ, -R11 ;  /* 0x000000ffff0b8224 */ /* 0x000fc600078e0a0b */
[C---:B------:R-:W-:Y:S02]  /*1a3e0*/  SEL R7, R6.reuse, R17, !P1 ;  /* 0x0000001106077207 */ /* 0x040fe40004800000 */
[----:B------:R-:W-:Y:S01]  /*1a3f0*/  SEL R6, R6, R11, !P1 ;  /* 0x0000000b06067207 */ /* 0x000fe20004800000 */
[----:B------:R-:W2:Y:S02]  /*1a400*/  LD.E.64 R16, [R20.64+0x20] ;  /* 0x0000200614107980 */ /* 0x000ea4000c101b00 */
[C-C-:B------:R-:W-:Y:S02]  /*1a410*/  IMAD.WIDE R26, R7.reuse, 0x4, R248.reuse ;  /* 0x00000004071a7825 */ /* 0x140fe400078e02f8 */
[----:B------:R-:W3:Y:S02]  /*1a420*/  LD.E.64 R10, [R20.64+0x38] ;  /* 0x00003806140a7980 */ /* 0x000ee4000c101b00 */
[----:B------:R-:W-:Y:S02]  /*1a430*/  IMAD.WIDE R24, R6, 0x4, R248 ;  /* 0x0000000406187825 */ /* 0x000fe400078e02f8 */
[----:B------:R-:W4:Y:S04]  /*1a440*/  LD.E R3, [R26.64] ;  /* 0x000000061a037980 */ /* 0x000f28000c101900 */
[----:B------:R-:W4:Y:S01]  /*1a450*/  LD.E R0, [R24.64] ;  /* 0x0000000618007980 */ /* 0x000f22000c101900 */
[----:B------:R-:W-:-:S05]  /*1a460*/  IADD3 R7, R7, -R6, RZ ;  /* 0x8000000607077210 */ /* 0x000fca0007ffe0ff */
[----:B------:R-:W-:-:S05]  /*1a470*/  IMAD R18, R18, R7, -0x40 ;  /* 0xffffffc012127424 */ /* 0x000fca00078e0207 */
[----:B------:R-:W-:Y:S01]  /*1a480*/  SHF.R.S32.HI R7, RZ, 0x1f, R18 ;  /* 0x0000001fff077819 */ /* 0x000fe20000011412 */
[-C--:B---3--:R-:W-:Y:S02]  /*1a490*/  IMAD R6, R11, R18.reuse, RZ ;  /* 0x000000120b067224 */ /* 0x088fe400078e02ff */
[----:B------:R-:W-:-:S04]  /*1a4a0*/  IMAD.WIDE.U32 R18, R10, R18, RZ ;  /* 0x000000120a127225 */ /* 0x000fc800078e00ff */
[----:B----4-:R-:W-:Y:S02]  /*1a4b0*/  IMAD.IADD R0, R0, 0x1, -R3 ;  /* 0x0000000100007824 */ /* 0x010fe400078e0a03 */
[----:B------:R-:W-:Y:S02]  /*1a4c0*/  IMAD R6, R10, R7, R6 ;  /* 0x000000070a067224 */ /* 0x000fe400078e0206 */
[----:B--2---:R-:W-:Y:S01]  /*1a4d0*/  IMAD R3, R17, R0, RZ ;  /* 0x0000000011037224 */ /* 0x004fe200078e02ff */
[----:B------:R-:W-:Y:S01]  /*1a4e0*/  SHF.R.S32.HI R7, RZ, 0x1f, R0 ;  /* 0x0000001fff077819 */ /* 0x000fe20000011400 */
[----:B------:R-:W-:-:S04]  /*1a4f0*/  IMAD.IADD R19, R19, 0x1, R6 ;  /* 0x0000000113137824 */ /* 0x000fc800078e0206 */
[----:B------:R-:W-:Y:S02]  /*1a500*/  IMAD R3, R16, R7, R3 ;  /* 0x0000000710037224 */ /* 0x000fe400078e0203 */
[----:B------:R-:W-:-:S04]  /*1a510*/  IMAD.WIDE.U32 R16, R0, R16, R18 ;  /* 0x0000001000107225 */ /* 0x000fc800078e0012 */
[----:B------:R-:W-:Y:S01]  /*1a520*/  IMAD.MOV.U32 R0, RZ, RZ, R16 ;  /* 0x000000ffff007224 */ /* 0x000fe200078e0010 */
[----:B------:R-:W-:Y:S01]  /*1a530*/  IADD3 R3, R17, R3, RZ ;  /* 0x0000000311037210 */ /* 0x000fe20007ffe0ff */
[----:B------:R-:W-:Y:S05]  /*1a540*/  BRA `(.L_x_1415) ;  /* 0x0000003000007947 */ /* 0x000fea0003800000 */
.L_x_1414:
[----:B------:R-:W2:Y:S02]  /*1a550*/  LD.E R0, [R20.64+0x38] ;  /* 0x0000380614007980 */ /* 0x000ea4000c101900 */
[----:B--2---:R-:W-:-:S04]  /*1a560*/  LEA R0, -R0, RZ, 0x6 ;  /* 0x000000ff00007211 */ /* 0x004fc800078e31ff */
[----:B------:R-:W-:Y:S02]  /*1a570*/  SHF.R.S32.HI R3, RZ, 0x1f, R0 ;  /* 0x0000001fff037819 */ /* 0x000fe40000011400 */
.L_x_1415:
[----:B------:R-:W-:Y:S05]  /*1a580*/  BSYNC B0 ;  /* 0x0000000000007941 */ /* 0x000fea0003800000 */
.L_x_1413:
[C---:B------:R-:W-:Y:S02]  /*1a590*/  LOP3.LUT P3, RZ, R250.reuse, 0x4, RZ, 0xc0, !PT ;  /* 0x00000004faff7812 */ /* 0x040fe4000786c0ff */
[----:B------:R-:W-:Y:S02]  /*1a5a0*/  LOP3.LUT P4, RZ, R250, 0x2, RZ, 0xc0, !PT ;  /* 0x00000002faff7812 */ /* 0x000fe4000788c0ff */
[----:B------:R-:W-:Y:S02]  /*1a5b0*/  IADD3 R177, P1, R0, R176, RZ ;  /* 0x000000b000b17210 */ /* 0x000fe40007f3e0ff */
[C---:B------:R-:W-:Y:S02]  /*1a5c0*/  LOP3.LUT P2, RZ, R250.reuse, 0x8, RZ, 0xc0, !PT ;  /* 0x00000008faff7812 */ /* 0x040fe4000784c0ff */
[----:B------:R-:W-:Y:S01]  /*1a5d0*/  LOP3.LUT P6, RZ, R250, 0x1, RZ, 0xc0, !PT ;  /* 0x00000001faff7812 */ /* 0x000fe200078cc0ff */
[----:B------:R-:W-:Y:S01]  /*1a5e0*/  IMAD.X R178, R3, 0x1, R179, P1 ;  /* 0x0000000103b27824 */ /* 0x000fe200008e06b3 */
[----:B------:R-:W-:-:S03]  /*1a5f0*/  LEA R18, P0, R0, R240, 0x1 ;  /* 0x000000f000127211 */ /* 0x000fc600078008ff */
[CC--:B------:R-:W-:Y:S02]  /*1a600*/  @P3 LEA R6, P1, R177.reuse, R180.reuse, 0x1 ;  /* 0x000000b4b1063211 */ /* 0x0c0fe400078208ff */
[C---:B------:R-:W-:Y:S02]  /*1a610*/  LEA.HI.X R19, R0.reuse, R239, R3, 0x1, P0 ;  /* 0x000000ef00137211 */ /* 0x040fe400000f0c03 */
[C---:B------:R-:W-:Y:S02]  /*1a620*/  @P3 LEA.HI.X R7, R177.reuse, R181, R178, 0x1, P1 ;  /* 0x000000b5b1073211 */ /* 0x040fe400008f0cb2 */
[----:B------:R-:W-:Y:S02]  /*1a630*/  IADD3 R0, P1, R0, R237, RZ ;  /* 0x000000ed00007210 */ /* 0x000fe40007f3e0ff */
[-C--:B------:R-:W-:Y:S01]  /*1a640*/  @P4 LEA R16, P0, R177, R180.reuse, 0x1 ;  /* 0x000000b4b1104211 */ /* 0x080fe200078008ff */
        /* <DEDUP_REMOVED lines=8> */
[CC--:B------:R-:W-:Y:S01]  /*1a6d0*/  @P6 LEA R36, P1, R0.reuse, R240.reuse, 0x1 ;  /* 0x000000f000246211 */ /* 0x0c0fe200078208ff */
        /* <DEDUP_REMOVED lines=14> */
[C-C-:B------:R-:W-:Y:S01]  /*1a7c0*/  @P3 LEA.HI.X R29, R0.reuse, R239, R3.reuse, 0x1, P1 ;  /* 0x000000ef001d3211 */ /* 0x140fe200008f0c03 */
[----:B------:R1:W-:Y:S01]  /*1a7d0*/  @!P3 STS.128 [R247+0xc000], RZ ;  /* 0x00c000fff700b388 */ /* 0x0003e20000000c00 */
[CC--:B------:R-:W-:Y:S02]  /*1a7e0*/  @P2 LEA R26, P0, R0.reuse, R240.reuse, 0x1 ;  /* 0x000000f0001a2211 */ /* 0x0c0fe400078008ff */
        /* <DEDUP_REMOVED lines=18> */
[C-C-:B------:R-:W-:Y:S02]  /*1a910*/  @P3 LEA.HI.X R41, R10.reuse, R239, R3.reuse, 0x1, P1 ;  /* 0x000000ef0a293211 */ /* 0x140fe400008f0c03 */
[CC--:B------:R-:W-:Y:S01]  /*1a920*/  @P2 LEA R38, P0, R10.reuse, R240.reuse, 0x1 ;  /* 0x000000f00a262211 */ /* 0x0c0fe200078008ff */
        /* <DEDUP_REMOVED lines=17> */
[CCC-:B------:R-:W-:Y:S01]  /*1aa40*/  @P4 LEA.HI.X R47, R0.reuse, R239.reuse, R3.reuse, 0x1, P0 ;  /* 0x000000ef002f4211 */ /* 0x1c0fe200000f0c03 */
        /* <DEDUP_REMOVED lines=51> */
.L_x_1412:
[----:B------:R-:W-:Y:S05]  /*1ad80*/  BSYNC B1 ;  /* 0x0000000000017941 */ /* 0x000fea0003800000 */
.L_x_1411:
[----:B------:R-:W2:Y:S01]  /*1ad90*/  LD.E R184, [R20.64+0xdc] ;  /* 0x0000dc0614b87980 */ /* 0x000ea2000c101900 */
[----:B------:R-:W-:-:S02]  /*1ada0*/  FMNMX.FTZ R0, R15, R22, !PT ;  /* 0x000000160f007209 */ /* 0x000fc40007810000 */
[----:B------:R-:W-:Y:S02]  /*1adb0*/  SHF.L.U32 R234, R56, 0x1, RZ ;  /* 0x0000000138ea7819 */ /* 0x000fe400000006ff */
[----:B------:R-:W-:Y:S02]  /*1adc0*/  FMNMX.FTZ R3, R49, R0, !PT ;  /* 0x0000000031037209 */ /* 0x000fe40007810000 */
[-C--:B------:R-:W-:Y:S01]  /*1add0*/  LEA R233, R57, R234.reuse, 0x1 ;  /* 0x000000ea39e97211 */ /* 0x080fe200078e08ff */
[----:B------:R-:W-:Y:S01]  /*1ade0*/  LDSM.16.MT88.4 R156, [R234+0x10000] ;  /* 0x01000000ea9c783b */ /* 0x000fe20000004200 */
[----:B------:R-:W-:Y:S02]  /*1adf0*/  FMNMX.FTZ R0, R50, R3, !PT ;  /* 0x0000000332007209 */ /* 0x000fe40007810000 */
[----:B------:R-:W-:Y:S01]  /*1ae00*/  LEA R232, R55, R234, 0x1 ;  /* 0x000000ea37e87211 */ /* 0x000fe200078e08ff */
[----:B------:R-:W-:Y:S01]  /*1ae10*/  LDSM.16.MT88.4 R148, [R233+0x10000] ;  /* 0x01000000e994783b */ /* 0x000fe20000004200 */
[----:B------:R-:W-:-:S02]  /*1ae20*/  FMNMX.FTZ R3, R5, R0, !PT ;  /* 0x0000000005037209 */ /* 0x000fc40007810000 */
[----:B------:R-:W-:Y:S01]  /*1ae30*/  FMNMX.FTZ R0, R23, R48, !PT ;  /* 0x0000003017007209 */ /* 0x000fe20007810000 */
[----:B------:R-:W-:Y:S01]  /*1ae40*/  LDSM.16.MT88.4 R140, [R232+0x10000] ;  /* 0x01000000e88c783b */ /* 0x000fe20000004200 */
[----:B-1----:R-:W-:Y:S02]  /*1ae50*/  FMNMX.FTZ R6, R4, R3, !PT ;  /* 0x0000000304067209 */ /* 0x002fe40007810000 */
        /* <DEDUP_REMOVED lines=39> */
[----:B------:R-:W-:Y:S04]  /*1b0d0*/  LDSM.16.MT88.4 R28, [R232+0x10800] ;  /* 0x01080000e81c783b */ /* 0x000fe80000004200 */
[----:B------:R-:W3:Y:S01]  /*1b0e0*/  SHFL.BFLY PT, R0, R11, 0x2, 0x1f ;  /* 0x0c401f000b007f89 */ /* 0x000ee200000e0000 */
[----:B-1----:R-:W-:-:S05]  /*1b0f0*/  FMNMX.FTZ R7, R6, R7, !PT ;  /* 0x0000000706077209 */ /* 0x002fca0007810000 */
[----:B------:R-:W1:Y:S01]  /*1b100*/  SHFL.BFLY PT, R164, R7, 0x1, 0x1f ;  /* 0x0c201f0007a47f89 */ /* 0x000e6200000e0000 */
[----:B---3--:R-:W-:-:S05]  /*1b110*/  FMNMX.FTZ R0, R11, R0, !PT ;  /* 0x000000000b007209 */ /* 0x008fca0007810000 */
[----:B------:R-:W3:Y:S01]  /*1b120*/  SHFL.BFLY PT, R3, R0, 0x1, 0x1f ;  /* 0x0c201f0000037f89 */ /* 0x000ee200000e0000 */
[----:B-1----:R-:W-:-:S04]  /*1b130*/  FMNMX.FTZ R164, R7, R164, !PT ;  /* 0x000000a407a47209 */ /* 0x002fc80007810000 */
[----:B------:R-:W-:Y:S02]  /*1b140*/  FSETP.NEU.FTZ.AND P0, PT, R164, -INF , PT ;  /* 0xff800000a400780b */ /* 0x000fe40003f1d000 */
[----:B---3--:R-:W-:Y:S01]  /*1b150*/  FMNMX.FTZ R3, R0, R3, !PT ;  /* 0x0000000300037209 */ /* 0x008fe20007810000 */
[----:B--2---:R-:W-:-:S04]  /*1b160*/  FMUL.FTZ R197, R184, R164 ;  /* 0x000000a4b8c57220 */ /* 0x004fc80000410000 */
        /* <DEDUP_REMOVED lines=10> */
[-CC-:B------:R-:W-:Y:S01]  /*1b210*/  FFMA.FTZ R181, R48, R184.reuse, -R35.reuse ;  /* 0x000000b830b57223 */ /* 0x180fe20000010823 */
[----:B------:R-:W-:Y:S01]  /*1b220*/  LDSM.16.MT88.4 R20, [R231+0x12800] ;  /* 0x01280000e714783b */ /* 0x000fe20000004200 */
[----:B------:R-:W-:-:S02]  /*1b230*/  FFMA.FTZ R176, R51, R184, -R35 ;  /* 0x000000b833b07223 */ /* 0x000fc40000010823 */
[-C--:B------:R-:W-:Y:S01]  /*1b240*/  FFMA.FTZ R171, R52, R184.reuse, -R35 ;  /* 0x000000b834ab7223 */ /* 0x080fe20000010823 */
[----:B------:R-:W1:Y:S01]  /*1b250*/  LDSM.16.MT88.4 R48, [R233+0x12000] ;  /* 0x01200000e930783b */ /* 0x000e620000004200 */
[-CC-:B------:R-:W-:Y:S01]  /*1b260*/  FFMA.FTZ R175, R5, R184.reuse, -R197.reuse ;  /* 0x000000b805af7223 */ /* 0x180fe200000108c5 */
[----:B------:R-:W2:Y:S01]  /*1b270*/  MUFU.EX2 R172, R172 ;  /* 0x000000ac00ac7308 */ /* 0x000ea20000000800 */
[-CC-:B------:R-:W-:Y:S02]  /*1b280*/  FFMA.FTZ R168, R4, R184.reuse, -R197.reuse ;  /* 0x000000b804a87223 */ /* 0x180fe400000108c5 */
[----:B------:R-:W3:Y:S01]  /*1b290*/  LDSM.16.MT88.4 R4, [R231+0x16000] ;  /* 0x01600000e704783b */ /* 0x000ee20000004200 */
[-C--:B------:R-:W-:Y:S02]  /*1b2a0*/  FFMA.FTZ R169, R9, R184.reuse, -R197 ;  /* 0x000000b809a97223 */ /* 0x080fe400000108c5 */
[-C--:B------:R-:W-:Y:S02]  /*1b2b0*/  FFMA.FTZ R173, R8, R184.reuse, -R35 ;  /* 0x000000b808ad7223 */ /* 0x080fe40000010823 */
[----:B------:R-:W-:Y:S01]  /*1b2c0*/  MUFU.EX2 R177, R177 ;  /* 0x000000b100b17308 */ /* 0x000fe20000000800 */
[----:B------:R-:W4:Y:S01]  /*1b2d0*/  LDSM.16.MT88.4 R8, [R234+0x10800] ;  /* 0x01080000ea08783b */ /* 0x000f220000004200 */
[----:B------:R-:W-:-:S02]  /*1b2e0*/  FFMA.FTZ R2, R2, R184, -R197 ;  /* 0x000000b802027223 */ /* 0x000fc400000108c5 */
[-CC-:B------:R-:W-:Y:S02]  /*1b2f0*/  FFMA.FTZ R166, R14, R184.reuse, -R35.reuse ;  /* 0x000000b80ea67223 */ /* 0x180fe40000010823 */
[-CC-:B------:R-:W-:Y:S02]  /*1b300*/  FFMA.FTZ R167, R13, R184.reuse, -R35.reuse ;  /* 0x000000b80da77223 */ /* 0x180fe40000010823 */
[----:B------:R-:W5:Y:S01]  /*1b310*/  MUFU.EX2 R170, R170 ;  /* 0x000000aa00aa7308 */ /* 0x000f620000000800 */
[----:B--2---:R-:W-:Y:S01]  /*1b320*/  F2FP.BF16.PACK_AB R128, R172, R179 ;  /* 0x000000b3ac80723e */ /* 0x004fe200000010ff */
[-C--:B------:R-:W-:Y:S02]  /*1b330*/  FFMA.FTZ R0, R12, R184.reuse, -R35 ;  /* 0x000000b80c007223 */ /* 0x080fe40000010823 */
[----:B------:R-:W2:Y:S01]  /*1b340*/  LDSM.16.MT88.4 R12, [R231+0x10800] ;  /* 0x01080000e70c783b */ /* 0x000ea20000004200 */
[-CC-:B------:R-:W-:Y:S02]  /*1b350*/  FFMA.FTZ R178, R198, R184.reuse, -R197.reuse ;  /* 0x000000b8c6b27223 */ /* 0x180fe400000108c5 */
[-CC-:B------:R-:W-:Y:S01]  /*1b360*/  FFMA.FTZ R183, R183, R184.reuse, -R197.reuse ;  /* 0x000000b8b7b77223 */ /* 0x180fe200000108c5 */
[----:B------:R-:W-:Y:S01]  /*1b370*/  MUFU.EX2 R174, R174 ;  /* 0x000000ae00ae7308 */ /* 0x000fe20000000800 */
[----:B------:R-:W-:-:S02]  /*1b380*/  FFMA.FTZ R180, R196, R184, -R197 ;  /* 0x000000b8c4b47223 */ /* 0x000fc400000108c5 */
[-C--:B------:R-:W-:Y:S02]  /*1b390*/  FFMA.FTZ R185, R185, R184.reuse, -R197 ;  /* 0x000000b8b9b97223 */ /* 0x080fe400000108c5 */
[-CC-:B------:R-:W-:Y:S02]  /*1b3a0*/  FFMA.FTZ R182, R182, R184.reuse, -R35.reuse ;  /* 0x000000b8b6b67223 */ /* 0x180fe40000010823 */
[-CC-:B------:R-:W-:Y:S01]  /*1b3b0*/  FFMA.FTZ R187, R187, R184.reuse, -R35.reuse ;  /* 0x000000b8bbbb7223 */ /* 0x180fe20000010823 */
[----:B------:R-:W1:Y:S01]  /*1b3c0*/  MUFU.EX2 R181, R181 ;  /* 0x000000b500b57308 */ /* 0x000e620000000800 */
[----:B-----5:R-:W-:Y:S01]  /*1b3d0*/  F2FP.BF16.PACK_AB R130, R170, R177 ;  /* 0x000000b1aa82723e */ /* 0x020fe200000010ff */
[-CC-:B------:R-:W-:Y:S02]  /*1b3e0*/  FFMA.FTZ R186, R186, R184.reuse, -R35.reuse ;  /* 0x000000b8baba7223 */ /* 0x180fe40000010823 */
[-C--:B------:R-:W-:Y:S02]  /*1b3f0*/  FFMA.FTZ R191, R191, R184.reuse, -R35 ;  /* 0x000000b8bfbf7223 */ /* 0x080fe40000010823 */
[----:B------:R-:W-:-:S02]  /*1b400*/  FFMA.FTZ R199, R192, R184, -R197 ;  /* 0x000000b8c0c77223 */ /* 0x000fc400000108c5 */
[----:B------:R-:W-:Y:S01]  /*1b410*/  MUFU.EX2 R176, R176 ;  /* 0x000000b000b07308 */ /* 0x000fe20000000800 */
[-CC-:B------:R-:W-:Y:S02]  /*1b420*/  FFMA.FTZ R194, R194, R184.reuse, -R197.reuse ;  /* 0x000000b8c2c27223 */ /* 0x180fe400000108c5 */
[-CC-:B------:R-:W-:Y:S02]  /*1b430*/  FFMA.FTZ R192, R195, R184.reuse, -R197.reuse ;  /* 0x000000b8c3c07223 */ /* 0x180fe400000108c5 */
[-C--:B------:R-:W-:Y:S02]  /*1b440*/  FFMA.FTZ R193, R193, R184.reuse, -R197 ;  /* 0x000000b8c1c17223 */ /* 0x080fe400000108c5 */
[--C-:B------:R-:W-:Y:S01]  /*1b450*/  FFMA.FTZ R190, R190, R184, -R35.reuse ;  /* 0x000000b8bebe7223 */ /* 0x100fe20000010823 */
[----:B------:R-:W5:Y:S01]  /*1b460*/  MUFU.EX2 R171, R171 ;  /* 0x000000ab00ab7308 */ /* 0x000f620000000800 */
[----:B-1----:R-:W-:Y:S01]  /*1b470*/  F2FP.BF16.PACK_AB R129, R181, R174 ;  /* 0x000000aeb581723e */ /* 0x002fe200000010ff */
[----:B------:R-:W-:-:S02]  /*1b480*/  FFMA.FTZ R195, R34, R184, -R35 ;  /* 0x000000b822c37223 */ /* 0x000fc40000010823 */
[-CC-:B------:R-:W-:Y:S02]  /*1b490*/  FFMA.FTZ R196, R33, R184.reuse, -R35.reuse ;  /* 0x000000b821c47223 */ /* 0x180fe40000010823 */
[----:B------:R-:W-:Y:S02]  /*1b4a0*/  FFMA.FTZ R197, R32, R184, -R35 ;  /* 0x000000b820c57223 */ /* 0x000fe40000010823 */
[----:B------:R-:W-:Y:S01]  /*1b4b0*/  MUFU.EX2 R175, R175 ;  /* 0x000000af00af7308 */ /* 0x000fe20000000800 */
[----:B------:R-:W-:Y:S01]  /*1b4c0*/  FADD.FTZ R172, R179, R172 ;  /* 0x000000acb3ac7221 */ /* 0x000fe20000010000 */
[----:B------:R-:W-:Y:S01]  /*1b4d0*/  LDSM.16.MT88.4 R32, [R233+0x11800] ;  /* 0x01180000e920783b */ /* 0x000fe20000004200 */
[----:B------:R-:W-:Y:S02]  /*1b4e0*/  FADD.FTZ R181, R174, R181 ;  /* 0x000000b5aeb57221 */ /* 0x000fe40000010000 */
[----:B------:R-:W-:Y:S01]  /*1b4f0*/  FADD.FTZ R177, R177, R172 ;  /* 0x000000acb1b17221 */ /* 0x000fe20000010000 */
[----:B-----5:R-:W-:-:S02]  /*1b500*/  F2FP.BF16.PACK_AB R131, R171, R176 ;  /* 0x000000b0ab83723e */ /* 0x020fc400000010ff */
[----:B------:R-:W1:Y:S01]  /*1b510*/  MUFU.EX2 R168, R168 ;  /* 0x000000a800a87308 */ /* 0x000e620000000800 */
[----:B------:R-:W-:Y:S02]  /*1b520*/  FADD.FTZ R170, R170, R177 ;  /* 0x000000b1aaaa7221 */ /* 0x000fe40000010000 */
[----:B------:R-:W-:Y:S02]  /*1b530*/  FADD.FTZ R176, R176, R181 ;  /* 0x000000b5b0b07221 */ /* 0x000fe40000010000 */
[C---:B------:R-:W-:Y:S02]  /*1b540*/  HMMA.16816.F32.BF16 R160, R128.reuse, R156, RZ ;  /* 0x0000009c80a0723c */ /* 0x040fe400000418ff */
[----:B------:R-:W-:Y:S01]  /*1b550*/  FADD.FTZ R176, R171, R176 ;  /* 0x000000b0abb07221 */ /* 0x000fe20000010000 */
[----:B------:R-:W-:Y:S05]  /*1b560*/  MUFU.EX2 R169, R169 ;  /* 0x000000a900a97308 */ /* 0x000fea0000000800 */
[C---:B------:R-:W-:Y:S03]  /*1b570*/  HMMA.16816.F32.BF16 R156, R128.reuse, R158, RZ ;  /* 0x0000009e809c723c */ /* 0x040fe600000418ff */
[----:B------:R-:W-:Y:S05]  /*1b580*/  MUFU.EX2 R2, R2 ;  /* 0x0000000200027308 */ /* 0x000fea0000000800 */
[C---:B------:R-:W-:Y:S03]  /*1b590*/  HMMA.16816.F32.BF16 R152, R128.reuse, R148, RZ ;  /* 0x000000948098723c */ /* 0x040fe600000418ff */
[----:B------:R-:W-:Y:S05]  /*1b5a0*/  MUFU.EX2 R173, R173 ;  /* 0x000000ad00ad7308 */ /* 0x000fea0000000800 */
[C---:B------:R-:W-:Y:S03]  /*1b5b0*/  HMMA.16816.F32.BF16 R144, R128.reuse, R140, RZ ;  /* 0x0000008c8090723c */ /* 0x040fe600000418ff */
[----:B------:R-:W5:Y:S05]  /*1b5c0*/  MUFU.EX2 R166, R166 ;  /* 0x000000a600a67308 */ /* 0x000f6a0000000800 */
[C---:B------:R-:W-:Y:S03]  /*1b5d0*/  HMMA.16816.F32.BF16 R136, R128.reuse, R132, RZ ;  /* 0x000000848088723c */ /* 0x040fe600000418ff */
[----:B------:R-:W-:Y:S05]  /*1b5e0*/  MUFU.EX2 R167, R167 ;  /* 0x000000a700a77308 */ /* 0x000fea0000000800 */
[C---:B------:R-:W-:Y:S03]  /*1b5f0*/  HMMA.16816.F32.BF16 R36, R128.reuse, R40, RZ ;  /* 0x000000288024723c */ /* 0x040fe600000418ff */
[----:B------:R-:W1:Y:S05]  /*1b600*/  MUFU.EX2 R0, R0 ;  /* 0x0000000000007308 */ /* 0x000e6a0000000800 */
[C---:B------:R-:W-:Y:S03]  /*1b610*/  HMMA.16816.F32.BF16 R44, R128.reuse, R48, RZ ;  /* 0x00000030802c723c */ /* 0x040fe600000418ff */
[----:B------:R-:W-:Y:S05]  /*1b620*/  MUFU.EX2 R178, R178 ;  /* 0x000000b200b27308 */ /* 0x000fea0000000800 */
[C---:B------:R-:W-:Y:S03]  /*1b630*/  HMMA.16816.F32.BF16 R52, R128.reuse, R56, RZ ;  /* 0x000000388034723c */ /* 0x040fe600000418ff */
[----:B------:R-:W1:Y:S05]  /*1b640*/  MUFU.EX2 R183, R183 ;  /* 0x000000b700b77308 */ /* 0x000e6a0000000800 */
[C---:B------:R-:W-:Y:S03]  /*1b650*/  HMMA.16816.F32.BF16 R60, R128.reuse, R64, RZ ;  /* 0x00000040803c723c */ /* 0x040fe600000418ff */
[----:B------:R-:W-:Y:S05]  /*1b660*/  MUFU.EX2 R180, R180 ;  /* 0x000000b400b47308 */ /* 0x000fea0000000800 */
[C---:B------:R-:W-:Y:S03]  /*1b670*/  HMMA.16816.F32.BF16 R68, R128.reuse, R72, RZ ;  /* 0x000000488044723c */ /* 0x040fe600000418ff */
[----:B------:R-:W-:Y:S05]  /*1b680*/  MUFU.EX2 R185, R185 ;  /* 0x000000b900b97308 */ /* 0x000fea0000000800 */
        /* <DEDUP_REMOVED lines=166> */
[----:B------:R-:W-:-:S03]  /*1c0f0*/  FADD.FTZ R252, R197, R196 ;  /* 0x000000c4c5fc7221 */ /* 0x000fc60000010000 */
[----:B------:R-:W-:Y:S02]  /*1c100*/  STL [R1], R0 ;  /* 0x0000000001007387 */ /* 0x000fe40000100800 */
[C---:B------:R-:W-:Y:S02]  /*1c110*/  HMMA.16816.F32.BF16 R156, R4.reuse, R10, R156 ;  /* 0x0000000a049c723c */ /* 0x040fe4000004189c */
[----:B------:R-:W1:Y:S06]  /*1c120*/  LDSM.16.MT88.4 R8, [R232+0x13800] ;  /* 0x01380000e808783b */ /* 0x000e6c0000004200 */
        /* <DEDUP_REMOVED lines=43> */
.L_x_1425:
[----:B------:R-:W-:Y:S01]  /*1c3e0*/  ULDC.64 UR4, c[0x0][0x40] ;  /* 0x0000100000047ab9 */ /* 0x000fe20000000a00 */
[----:B------:R-:W-:Y:S04]  /*1c3f0*/  DEPBAR.LE SB0, 0x0 ;  /* 0x000080000000791a */ /* 0x000fe80000000000 */
[----:B------:R-:W-:Y:S01]  /*1c400*/  ISETP.NE.U32.AND P0, PT, R248, RZ, PT ;  /* 0x000000fff800720c */ /* 0x000fe20003f05070 */
[----:B------:R-:W-:Y:S03]  /*1c410*/  UIADD3 UR4, UP0, UR4, 0x160, URZ ;  /* 0x0000016004047890 */ /* 0x000fe6000ff1e03f */
[----:B------:R-:W-:Y:S01]  /*1c420*/  ISETP.NE.AND.EX P0, PT, R249, RZ, PT, P0 ;  /* 0x000000fff900720c */ /* 0x000fe20003f05300 */
[----:B------:R-:W-:Y:S02]  /*1c430*/  UIADD3.X UR5, URZ, UR5, URZ, UP0, !UPT ;  /* 0x000000053f057290 */ /* 0x000fe400087fe43f */
[----:B--2---:R-:W-:Y:S04]  /*1c440*/  IMAD.U32 R2, RZ, RZ, UR4 ;  /* 0x00000004ff027e24 */ /* 0x004fe8000f8e00ff */
[----:B------:R-:W-:Y:S01]  /*1c450*/  IMAD.U32 R3, RZ, RZ, UR5 ;  /* 0x00000005ff037e24 */ /* 0x000fe2000f8e00ff */
[----:B------:R-:W-:Y:S01]  /*1c460*/  WARPSYNC 0xffffffff ;  /* 0xffffffff00007948 */ /* 0x000fe20003800000 */
[----:B------:R-:W-:Y:S06]  /*1c470*/  BAR.SYNC.DEFER_BLOCKING 0x0 ;  /* 0x0000000000007b1d */ /* 0x000fec0000010000 */
[----:B------:R-:W-:Y:S01]  /*1c480*/  BSSY B0, `(.L_x_1417) ;  /* 0x0000046000007945 */ /* 0x000fe20003800000 */
[----:B-1----:R-:W-:-:S05]  /*1c490*/  @!P0 BRA `(.L_x_1418) ;  /* 0x0000040000008947 */ /* 0x002fca0003800000 */
        /* <DEDUP_REMOVED lines=54> */
[----:B------:R-:W-:Y:S02]  /*1c800*/  IMAD R6, R8, R7, R6 ;  /* 0x0000000708067224 */ /* 0x000fe400078e0206 */
[----:B------:R-:W-:Y:S02]  /*1c810*/  IMAD.MOV.U32 R8, RZ, RZ, R10 ;  /* 0x000000ffff087224 */ /* 0x000fe400078e000a */
[----:B------:R-:W-:Y:S02]  /*1c820*/  IMAD.IADD R9, R11, 0x1, R6 ;  /* 0x000000010b097824 */ /* 0x000fe400078e0206 */
[----:B----4-:R-:W-:Y:S04]  /*1c830*/  IMAD.IADD R5, R4, 0x1, -R5 ;  /* 0x0000000104057824 */ /* 0x010fe800078e0a05 */
[----:B--2---:R-:W-:Y:S01]  /*1c840*/  IMAD R7, R15, R5, RZ ;  /* 0x000000050f077224 */ /* 0x004fe200078e02ff */
[----:B------:R-:W-:Y:S01]  /*1c850*/  SHF.R.S32.HI R4, RZ, 0x1f, R5 ;  /* 0x0000001fff047819 */ /* 0x000fe20000011405 */
[----:B------:R-:W-:Y:S04]  /*1c860*/  IMAD.WIDE.U32 R8, R5, R14, R8 ;  /* 0x0000000e05087225 */ /* 0x000fe800078e0008 */
[----:B------:R-:W-:Y:S04]  /*1c870*/  IMAD R7, R14, R4, R7 ;  /* 0x000000040e077224 */ /* 0x000fe800078e0207 */
[----:B------:R-:W-:Y:S01]  /*1c880*/  IMAD.IADD R4, R9, 0x1, R7 ;  /* 0x0000000109047824 */ /* 0x000fe200078e0207 */
[----:B------:R-:W-:-:S05]  /*1c890*/  BRA `(.L_x_1419) ;  /* 0x0000004000007947 */ /* 0x000fca0003800000 */
.L_x_1418:
[----:B------:R-:W-:Y:S02]  /*1c8a0*/  ULDC.64 UR4, c[0x0][0x118] ;  /* 0x0000460000047ab9 */ /* 0x000fe40000000a00 */
[----:B------:R-:W2:Y:S02]  /*1c8b0*/  LD.E R8, [R2.64+0x40] ;  /* 0x0000400402087980 */ /* 0x000ea4000c101900 */
[----:B--2---:R-:W-:Y:S04]  /*1c8c0*/  LEA R8, -R8, RZ, 0x6 ;  /* 0x000000ff08087211 */ /* 0x004fe800078e31ff */
[----:B------:R-:W-:Y:S02]  /*1c8d0*/  SHF.R.S32.HI R4, RZ, 0x1f, R8 ;  /* 0x0000001fff047819 */ /* 0x000fe40000011408 */
.L_x_1419:
[----:B------:R-:W-:Y:S05]  /*1c8e0*/  BSYNC B0 ;  /* 0x0000000000007941 */ /* 0x000fea0003800000 */
.L_x_1417:
[C---:B------:R-:W-:Y:S01]  /*1c8f0*/  LOP3.LUT P6, RZ, R250.reuse, 0x1, RZ, 0xc0, !PT ;  /* 0x00000001faff7812 */ /* 0x040fe200078cc0ff */
[----:B------:R-:W-:Y:S01]  /*1c900*/  ULDC.64 UR4, c[0x0][0x118] ;  /* 0x0000460000047ab9 */ /* 0x000fe20000000a00 */
[C---:B------:R-:W-:Y:S01]  /*1c910*/  LOP3.LUT P4, RZ, R250.reuse, 0x4, RZ, 0xc0, !PT ;  /* 0x00000004faff7812 */ /* 0x040fe2000788c0ff */
[----:B------:R-:W-:Y:S01]  /*1c920*/  BSSY B1, `(.L_x_1420) ;  /* 0x0000253000017945 */ /* 0x000fe20003800000 */
[----:B------:R-:W-:Y:S02]  /*1c930*/  LOP3.LUT P5, RZ, R250, 0x2, RZ, 0xc0, !PT ;  /* 0x00000002faff7812 */ /* 0x000fe400078ac0ff */
[-C--:B------:R-:W-:Y:S02]  /*1c940*/  IADD3 R7, P1, R8, R235.reuse, RZ ;  /* 0x000000eb08077210 */ /* 0x080fe40007f3e0ff */
[----:B------:R-:W-:Y:S02]  /*1c950*/  LOP3.LUT P3, RZ, R250, 0x8, RZ, 0xc0, !PT ;  /* 0x00000008faff7812 */ /* 0x000fe4000786c0ff */
[-C--:B------:R-:W-:Y:S01]  /*1c960*/  LEA R26, P0, R8, R188.reuse, 0x1 ;  /* 0x000000bc081a7211 */ /* 0x080fe200078008ff */
[----:B------:R-:W-:Y:S01]  /*1c970*/  IMAD.X R6, R4, 0x1, R236, P1 ;  /* 0x0000000104067824 */ /* 0x000fe200008e06ec */
[C---:B------:R-:W-:Y:S02]  /*1c980*/  IADD3 R5, P2, R7.reuse, R235, RZ ;  /* 0x000000eb07057210 */ /* 0x040fe40007f5e0ff */
[-C--:B------:R-:W-:Y:S02]  /*1c990*/  LEA.HI.X R27, R8, R189.reuse, R4, 0x1, P0 ;  /* 0x000000bd081b7211 */ /* 0x080fe400000f0c04 */
[C---:B------:R-:W-:Y:S02]  /*1c9a0*/  @P6 LEA R16, P1, R7.reuse, R188, 0x1 ;  /* 0x000000bc07106211 */ /* 0x040fe400078208ff */
[----:B------:R-:W-:Y:S01]  /*1c9b0*/  IADD3.X R4, R6, R236, RZ, P2, !PT ;  /* 0x000000ec06047210 */ /* 0x000fe200017fe4ff */
[----:B------:R-:W-:Y:S01]  /*1c9c0*/  @!PT LDS RZ, [RZ] ;  /* 0x00000000fffff984 */ /* 0x000fe20000000800 */
[----:B------:R-:W-:Y:S01]  /*1c9d0*/  @!PT LDS RZ, [RZ] ;  /* 0x00000000fffff984 */ /* 0x000fe20000000800 */
[----:B------:R-:W-:Y:S01]  /*1c9e0*/  @!PT LDS RZ, [RZ] ;  /* 0x00000000fffff984 */ /* 0x000fe20000000800 */
[----:B------:R1:W-:Y:S01]  /*1c9f0*/  @P6 LDGSTS.E.BYPASS.LTC128B.128 [R247+0x10000], [R26.64] ;  /* 0x100000001af76fae */ /* 0x0003e2000b901d44 */
[CC--:B------:R-:W-:Y:S02]  /*1ca00*/  @P4 LEA R10, P2, R7.reuse, R188.reuse, 0x1 ;  /* 0x000000bc070a4211 */ /* 0x0c0fe400078408ff */
[CC--:B------:R-:W-:Y:S02]  /*1ca10*/  @P5 LEA R12, P0, R7.reuse, R188.reuse, 0x1 ;  /* 0x000000bc070c5211 */ /* 0x0c0fe400078008ff */
[CCC-:B------:R-:W-:Y:S01]  /*1ca20*/  @P6 LEA.HI.X R17, R7.reuse, R189.reuse, R6.reuse, 0x1, P1 ;  /* 0x000000bd07116211 */ /* 0x1c0fe200008f0c06 */
[----:B------:R-:W-:Y:S01]  /*1ca30*/  @!P6 STS.128 [R247+0x10000], RZ ;  /* 0x010000fff700e388 */ /* 0x000fe20000000c00 */
[CC--:B------:R-:W-:Y:S02]  /*1ca40*/  @P3 LEA R8, P1, R7.reuse, R188.reuse, 0x1 ;  /* 0x000000bc07083211 */ /* 0x0c0fe400078208ff */
[-CC-:B------:R-:W-:Y:S02]  /*1ca50*/  @P4 LEA.HI.X R11, R7, R189.reuse, R6.reuse, 0x1, P2 ;  /* 0x000000bd070b4211 */ /* 0x180fe400010f0c06 */
[-C--:B------:R-:W-:Y:S02]  /*1ca60*/  @P5 LEA R22, P2, R5, R188.reuse, 0x1 ;  /* 0x000000bc05165211 */ /* 0x080fe400078408ff */
[-CC-:B------:R-:W-:Y:S02]  /*1ca70*/  @P5 LEA.HI.X R13, R7, R189.reuse, R6.reuse, 0x1, P0 ;  /* 0x000000bd070d5211 */ /* 0x180fe400000f0c06 */
[-C--:B------:R-:W-:Y:S02]  /*1ca80*/  @P6 LEA R14, P0, R5, R188.reuse, 0x1 ;  /* 0x000000bc050e6211 */ /* 0x080fe400078008ff */
[-C--:B------:R-:W-:Y:S02]  /*1ca90*/  @P3 LEA.HI.X R9, R7, R189.reuse, R6, 0x1, P1 ;  /* 0x000000bd07093211 */ /* 0x080fe400008f0c06 */
[C-C-:B------:R-:W-:Y:S02]  /*1caa0*/  @P5 LEA.HI.X R23, R5.reuse, R189, R4.reuse, 0x1, P2 ;  /* 0x000000bd05175211 */ /* 0x140fe400010f0c04 */
        /* <DEDUP_REMOVED lines=15> */
[----:B------:R-:W-:Y:S02]  /*1cba0*/  @P3 LEA.HI.X R167, R6, R189, R4, 0x1, P0 ;  /* 0x000000bd06a73211 */ /* 0x000fe400000f0c04 */
[-C--:B------:R-:W-:Y:S02]  /*1cbb0*/  @P5 MOV R4, R26.reuse ;  /* 0x0000001a00045202 */ /* 0x080fe40000000f00 */
[----:B------:R-:W-:Y:S03]  /*1cbc0*/  ISETP.GE.AND P0, PT, R251, 0x1, PT ;  /* 0x00000001fb00780c */ /* 0x000fe60003f06270 */
[----:B------:R-:W-:Y:S01]  /*1cbd0*/  @!PT LDS RZ, [RZ] ;  /* 0x00000000fffff984 */ /* 0x000fe20000000800 */
[----:B------:R-:W-:Y:S01]  /*1cbe0*/  @!PT LDS RZ, [RZ] ;  /* 0x00000000fffff984 */ /* 0x000fe20000000800 */
[----:B------:R-:W-:Y:S01]  /*1cbf0*/  @!PT LDS RZ, [RZ] ;  /* 0x00000000fffff984 */ /* 0x000fe20000000800 */
[----:B------:R2:W-:Y:S05]  /*1cc00*/  @P5 LDGSTS.E.BYPASS.LTC128B.128 [R247+0x12000], [R4.64+0x80] ;  /* 0x1200008004f75fae */ /* 0x0005ea000b901d44 */
[----:B------:R-:W-:Y:S01]  /*1cc10*/  @!P5 STS.128 [R247+0x12000], RZ ;  /* 0x012000fff700d388 */ /* 0x000fe20000000c00 */
[-C--:B--2---:R-:W-:Y:S01]  /*1cc20*/  @P4 MOV R4, R26.reuse ;  /* 0x0000001a00044202 */ /* 0x084fe20000000f00 */
[--C-:B------:R-:W-:Y:S05]  /*1cc30*/  @P4 IMAD.MOV.U32 R5, RZ, RZ, R27.reuse ;  /* 0x000000ffff054224 */ /* 0x100fea00078e001b */
        /* <DEDUP_REMOVED lines=11> */
[----:B------:R-:W-:Y:S05]  /*1ccf0*/  @!P3 STS.128 [R247+0x16000], RZ ;  /* 0x016000fff700b388 */ /* 0x000fea0000000c00 */
[----:B------:R-:W-:Y:S01]  /*1cd00*/  @!PT LDS RZ, [RZ] ;  /* 0x00000000fffff984 */ /* 0x000fe20000000800 */
[----:B------:R-:W-:Y:S01]  /*1cd10*/  @!PT LDS RZ, [RZ] ;  /* 0x00000000fffff984 */ /* 0x000fe20000000800 */
[----:B------:R-:W-:Y:S01]  /*1cd20*/  @!PT LDS RZ, [RZ] ;  /* 0x00000000fffff984 */ /* 0x000fe20000000800 */
[----:B------:R3:W-:Y:S05]  /*1cd30*/  @P6 LDGSTS.E.BYPASS.LTC128B.128 [R247+0x10800], [R16.64] ;  /* 0x1080000010f76fae */ /* 0x0007ea000b901d44 */
[----:B------:R-:W-:Y:S05]  /*1cd40*/  @!P6 STS.128 [R247+0x10800], RZ ;  /* 0x010800fff700e388 */ /* 0x000fea0000000c00 */
        /* <DEDUP_REMOVED lines=55> */
[----:B------:R-:W-:Y:S05]  /*1d0c0*/  LDSM.16.M88.4 R32, [R230] ;  /* 0x00000000e620783b */ /* 0x000fea0000000200 */
[----:B-----5:R-:W2:Y:S05]  /*1d0d0*/  LDSM.16.M88.4 R8, [R229+0x8000] ;  /* 0x00800000e508783b */ /* 0x020eaa0000000200 */
[----:B---3--:R-:W4:Y:S05]  /*1d0e0*/  LDSM.16.M88.4 R16, [R229+0x8800] ;  /* 0x00880000e510783b */ /* 0x008f2a0000000200 */
[----:B------:R-:W0:Y:S01]  /*1d0f0*/  LDGDEPBAR ;  /* 0x00000000000079af */ /* 0x000e220000000000 */
[----:B-1----:R-:W-:Y:S01]  /*1d100*/  MOV R166, R26 ;  /* 0x0000001a00a67202 */ /* 0x002fe20000000f00 */
[----:B------:R-:W-:Y:S03]  /*1d110*/  IMAD.MOV.U32 R167, RZ, RZ, R27 ;  /* 0x000000ffffa77224 */ /* 0x000fe600078e001b */
[----:B------:R-:W1:Y:S05]  /*1d120*/  LDSM.16.M88.4 R24, [R229+0x9000] ;  /* 0x00900000e518783b */ /* 0x000e6a0000000200 */
[----:B------:R-:W3:Y:S05]  /*1d130*/  LDSM.16.M88.4 R168, [R229+0x9800] ;  /* 0x00980000e5a8783b */ /* 0x000eea0000000200 */
[----:B------:R-:W-:Y:S05]  /*1d140*/  LDSM.16.M88.4 R172, [R228] ;  /* 0x00000000e4ac783b */ /* 0x000fea0000000200 */
[----:B------:R-:W5:Y:S05]  /*1d150*/  LDSM.16.M88.4 R176, [R227] ;  /* 0x00000000e3b0783b */ /* 0x000f6a0000000200 */
[----:B------:R-:W3:Y:S01]  /*1d160*/  LDSM.16.M88.4 R180, [R223] ;  /* 0x00000000dfb4783b */ /* 0x000ee20000000200 */
[C---:B--2---:R-:W-:Y:S04]  /*1d170*/  HMMA.16816.F32.BF16 R4, R32.reuse, R8, RZ ;  /* 0x000000082004723c */ /* 0x044fe800000418ff */
[----:B------:R-:W2:Y:S05]  /*1d180*/  LDSM.16.M88.4 R184, [R222] ;  /* 0x00000000deb8783b */ /* 0x000eaa0000000200 */
[----:B------:R-:W2:Y:S01]  /*1d190*/  LDSM.16.M88.4 R188, [R221] ;  /* 0x00000000ddbc783b */ /* 0x000ea20000000200 */
[C---:B------:R-:W-:Y:S04]  /*1d1a0*/  HMMA.16816.F32.BF16 R8, R32.reuse, R10, RZ ;  /* 0x0000000a2008723c */ /* 0x040fe800000418ff */
[----:B------:R-:W-:Y:S04]  /*1d1b0*/  LDSM.16.M88.4 R192, [R226] ;  /* 0x00000000e2c0783b */ /* 0x000fe80000000200 */
[C---:B----4-:R-:W-:Y:S01]  /*1d1c0*/  HMMA.16816.F32.BF16 R12, R32.reuse, R16, RZ ;  /* 0x00000010200c723c */ /* 0x050fe200000418ff */
[----:B------:R-:W2:Y:S05]  /*1d1d0*/  LDSM.16.M88.4 R196, [R224+0x8000] ;  /* 0x00800000e0c4783b */ /* 0x000eaa0000000200 */
[----:B------:R-:W2:Y:S02]  /*1d1e0*/  LDSM.16.M88.4 R200, [R224+0x8800] ;  /* 0x00880000e0c8783b */ /* 0x000ea40000000200 */
[C---:B------:R-:W-:Y:S03]  /*1d1f0*/  HMMA.16816.F32.BF16 R16, R32.reuse, R18, RZ ;  /* 0x000000122010723c */ /* 0x040fe600000418ff */
[----:B------:R-:W-:Y:S05]  /*1d200*/  LDSM.16.M88.4 R204, [R220+0x800] ;  /* 0x00080000dccc783b */ /* 0x000fea0000000200 */
[C---:B-1----:R-:W-:Y:S01]  /*1d210*/  HMMA.16816.F32.BF16 R20, R32.reuse, R24, RZ ;  /* 0x000000182014723c */ /* 0x042fe200000418ff */
[----:B------:R-:W4:Y:S07]  /*1d220*/  LD.E R164, [R2.64+0x18c] ;  /* 0x00018c0402a47980 */ /* 0x000f2e000c101900 */
[C---:B------:R-:W-:Y:S08]  /*1d230*/  HMMA.16816.F32.BF16 R24, R32.reuse, R26, RZ ;  /* 0x0000001a2018723c */ /* 0x040ff000000418ff */
[C---:B---3--:R-:W-:Y:S08]  /*1d240*/  HMMA.16816.F32.BF16 R28, R32.reuse, R168, RZ ;  /* 0x000000a8201c723c */ /* 0x048ff000000418ff */
[----:B------:R-:W-:Y:S01]  /*1d250*/  HMMA.16816.F32.BF16 R32, R32, R170, RZ ;  /* 0x000000aa2020723c */ /* 0x000fe200000418ff */
[----:B------:R-:W1:Y:S07]  /*1d260*/  LDSM.16.M88.4 R168, [R224+0x9000] ;  /* 0x00900000e0a8783b */ /* 0x000e6e0000000200 */
[C---:B-----5:R-:W-:Y:S08]  /*1d270*/  HMMA.16816.F32.BF16 R4, R172.reuse, R176, R4 ;  /* 0x000000b0ac04723c */ /* 0x060ff00000041804 */
[C---:B------:R-:W-:Y:S01]  /*1d280*/  HMMA.16816.F32.BF16 R8, R172.reuse, R178, R8 ;  /* 0x000000b2ac08723c */ /* 0x040fe20000041808 */
[----:B------:R-:W3:Y:S07]  /*1d290*/  LDSM.16.M88.4 R176, [R224+0x9800] ;  /* 0x00980000e0b0783b */ /* 0x000eee0000000200 */
[C---:B------:R-:W-:Y:S08]  /*1d2a0*/  HMMA.16816.F32.BF16 R12, R172.reuse, R180, R12 ;  /* 0x000000b4ac0c723c */ /* 0x040ff0000004180c */
[C---:B------:R-:W-:Y:S01]  /*1d2b0*/  HMMA.16816.F32.BF16 R16, R172.reuse, R182, R16 ;  /* 0x000000b6ac10723c */ /* 0x040fe20000041810 */
[----:B------:R-:W-:Y:S07]  /*1d2c0*/  LDSM.16.M88.4 R180, [R225] ;  /* 0x00000000e1b4783b */ /* 0x000fee0000000200 */
[C---:B--2---:R-:W-:Y:S08]  /*1d2d0*/  HMMA.16816.F32.BF16 R20, R172.reuse, R184, R20 ;  /* 0x000000b8ac14723c */ /* 0x044ff00000041814 */
[C---:B------:R-:W-:Y:S01]  /*1d2e0*/  HMMA.16816.F32.BF16 R24, R172.reuse, R186, R24 ;  /* 0x000000baac18723c */ /* 0x040fe20000041818 */
[----:B------:R-:W2:Y:S07]  /*1d2f0*/  LDSM.16.M88.4 R184, [R220] ;  /* 0x00000000dcb8783b */ /* 0x000eae0000000200 */
[C---:B------:R-:W-:Y:S08]  /*1d300*/  HMMA.16816.F32.BF16 R28, R172.reuse, R188, R28 ;  /* 0x000000bcac1c723c */ /* 0x040ff0000004181c */
[----:B------:R-:W-:Y:S01]  /*1d310*/  HMMA.16816.F32.BF16 R32, R172, R190, R32 ;  /* 0x000000beac20723c */ /* 0x000fe20000041820 */
[----:B------:R-:W5:Y:S05]  /*1d320*/  LDSM.16.M88.4 R172, [R220+0x1000] ;  /* 0x00100000dcac783b */ /* 0x000f6a0000000200 */
[----:B------:R-:W2:Y:S02]  /*1d330*/  LDSM.16.M88.4 R188, [R220+0x1800] ;  /* 0x00180000dcbc783b */ /* 0x000ea40000000200 */
[C---:B------:R-:W-:Y:S08]  /*1d340*/  HMMA.16816.F32.BF16 R4, R192.reuse, R196, R4 ;  /* 0x000000c4c004723c */ /* 0x040ff00000041804 */
[C---:B------:R-:W-:Y:S01]  /*1d350*/  HMMA.16816.F32.BF16 R8, R192.reuse, R198, R8 ;  /* 0x000000c6c008723c */ /* 0x040fe20000041808 */
[----:B------:R-:W-:Y:S07]  /*1d360*/  LDSM.16.M88.4 R196, [R230+0x2000] ;  /* 0x00200000e6c4783b */ /* 0x000fee0000000200 */
[C---:B------:R-:W-:Y:S08]  /*1d370*/  HMMA.16816.F32.BF16 R12, R192.reuse, R200, R12 ;  /* 0x000000c8c00c723c */ /* 0x040ff0000004180c */
[C---:B------:R-:W-:Y:S01]  /*1d380*/  HMMA.16816.F32.BF16 R16, R192.reuse, R202, R16 ;  /* 0x000000cac010723c */ /* 0x040fe20000041810 */
[----:B------:R-:W5:Y:S07]  /*1d390*/  LDSM.16.M88.4 R200, [R229+0xa000] ;  /* 0x00a00000e5c8783b */ /* 0x000f6e0000000200 */
[C---:B-1----:R-:W-:Y:S08]  /*1d3a0*/  HMMA.16816.F32.BF16 R20, R192.reuse, R168, R20 ;  /* 0x000000a8c014723c */ /* 0x042ff00000041814 */
[C---:B------:R-:W-:Y:S01]  /*1d3b0*/  HMMA.16816.F32.BF16 R24, R192.reuse, R170, R24 ;  /* 0x000000aac018723c */ /* 0x040fe20000041818 */
[----:B------:R-:W1:Y:S07]  /*1d3c0*/  LDSM.16.M88.4 R168, [R229+0xa800] ;  /* 0x00a80000e5a8783b */ /* 0x000e6e0000000200 */
[C---:B---3--:R-:W-:Y:S08]  /*1d3d0*/  HMMA.16816.F32.BF16 R28, R192.reuse, R176, R28 ;  /* 0x000000b0c01c723c */ /* 0x048ff0000004181c */
[----:B------:R-:W-:Y:S01]  /*1d3e0*/  HMMA.16816.F32.BF16 R32, R192, R178, R32 ;  /* 0x000000b2c020723c */ /* 0x000fe20000041820 */
[----:B------:R-:W3:Y:S05]  /*1d3f0*/  LDSM.16.M88.4 R176, [R229+0xb000] ;  /* 0x00b00000e5b0783b */ /* 0x000eea0000000200 */
[----:B------:R-:W-:Y:S02]  /*1d400*/  LDSM.16.M88.4 R192, [R228+0x2000] ;  /* 0x00200000e4c0783b */ /* 0x000fe40000000200 */
[C---:B--2---:R-:W-:Y:S08]  /*1d410*/  HMMA.16816.F32.BF16 R4, R180.reuse, R184, R4 ;  /* 0x000000b8b404723c */ /* 0x044ff00000041804 */
[C---:B------:R-:W-:Y:S01]  /*1d420*/  HMMA.16816.F32.BF16 R8, R180.reuse, R186, R8 ;  /* 0x000000bab408723c */ /* 0x040fe20000041808 */
[----:B------:R-:W2:Y:S07]  /*1d430*/  LDSM.16.M88.4 R184, [R229+0xb800] ;  /* 0x00b80000e5b8783b */ /* 0x000eae0000000200 */
[C---:B------:R-:W-:Y:S08]  /*1d440*/  HMMA.16816.F32.BF16 R12, R180.reuse, R204, R12 ;  /* 0x000000ccb40c723c */ /* 0x040ff0000004180c */
[C---:B------:R-:W-:Y:S01]  /*1d450*/  HMMA.16816.F32.BF16 R16, R180.reuse, R206, R16 ;  /* 0x000000ceb410723c */ /* 0x040fe20000041810 */
[----:B------:R-:W1:Y:S07]  /*1d460*/  LDSM.16.M88.4 R204, [R219] ;  /* 0x00000000dbcc783b */ /* 0x000e6e0000000200 */
[C---:B-----5:R-:W-:Y:S08]  /*1d470*/  HMMA.16816.F32.BF16 R20, R180.reuse, R172, R20 ;  /* 0x000000acb414723c */ /* 0x060ff00000041814 */
[C---:B------:R-:W-:Y:S01]  /*1d480*/  HMMA.16816.F32.BF16 R24, R180.reuse, R174, R24 ;  /* 0x000000aeb418723c */ /* 0x040fe20000041818 */
[----:B------:R-:W5:Y:S07]  /*1d490*/  LDSM.16.M88.4 R172, [R218] ;  /* 0x00000000daac783b */ /* 0x000f6e0000000200 */
[C---:B------:R-:W-:Y:S08]  /*1d4a0*/  HMMA.16816.F32.BF16 R28, R180.reuse, R188, R28 ;  /* 0x000000bcb41c723c */ /* 0x040ff0000004181c */
[----:B------:R-:W-:Y:S01]  /*1d4b0*/  HMMA.16816.F32.BF16 R32, R180, R190, R32 ;  /* 0x000000beb420723c */ /* 0x000fe20000041820 */
[----:B------:R-:W2:Y:S05]  /*1d4c0*/  LDSM.16.M88.4 R180, [R217] ;  /* 0x00000000d9b4783b */ /* 0x000eaa0000000200 */
[----:B------:R-:W2:Y:S02]  /*1d4d0*/  LDSM.16.M88.4 R188, [R216] ;  /* 0x00000000d8bc783b */ /* 0x000ea40000000200 */
[C---:B------:R-:W-:Y:S08]  /*1d4e0*/  HMMA.16816.F32.BF16 R4, R196.reuse, R200, R4 ;  /* 0x000000c8c404723c */ /* 0x040ff00000041804 */
[C---:B------:R-:W-:Y:S01]  /*1d4f0*/  HMMA.16816.F32.BF16 R8, R196.reuse, R202, R8 ;  /* 0x000000cac408723c */ /* 0x040fe20000041808 */
[----:B------:R-:W-:Y:S07]  /*1d500*/  LDSM.16.M88.4 R200, [R224+0xb800] ;  /* 0x00b80000e0c8783b */ /* 0x000fee0000000200 */
[C---:B-1----:R-:W-:Y:S08]  /*1d510*/  HMMA.16816.F32.BF16 R12, R196.reuse, R168, R12 ;  /* 0x000000a8c40c723c */ /* 0x042ff0000004180c */
[C---:B------:R-:W-:Y:S01]  /*1d520*/  HMMA.16816.F32.BF16 R16, R196.reuse, R170, R16 ;  /* 0x000000aac410723c */ /* 0x040fe20000041810 */
[----:B------:R-:W-:Y:S07]  /*1d530*/  LDSM.16.M88.4 R168, [R226+0x2000] ;  /* 0x00200000e2a8783b */ /* 0x000fee0000000200 */
[C---:B---3--:R-:W-:Y:S08]  /*1d540*/  HMMA.16816.F32.BF16 R20, R196.reuse, R176, R20 ;  /* 0x000000b0c414723c */ /* 0x048ff00000041814 */
[C---:B------:R-:W-:Y:S01]  /*1d550*/  HMMA.16816.F32.BF16 R24, R196.reuse, R178, R24 ;  /* 0x000000b2c418723c */ /* 0x040fe20000041818 */
[----:B------:R-:W1:Y:S07]  /*1d560*/  LDSM.16.M88.4 R176, [R224+0xa000] ;  /* 0x00a00000e0b0783b */ /* 0x000e6e0000000200 */
[C---:B--2---:R-:W-:Y:S08]  /*1d570*/  HMMA.16816.F32.BF16 R28, R196.reuse, R184, R28 ;  /* 0x000000b8c41c723c */ /* 0x044ff0000004181c */
[----:B------:R-:W-:Y:S01]  /*1d580*/  HMMA.16816.F32.BF16 R32, R196, R186, R32 ;  /* 0x000000bac420723c */ /* 0x000fe20000041820 */
[----:B------:R-:W2:Y:S05]  /*1d590*/  LDSM.16.M88.4 R184, [R224+0xa800] ;  /* 0x00a80000e0b8783b */ /* 0x000eaa0000000200 */
[----:B------:R-:W3:Y:S02]  /*1d5a0*/  LDSM.16.M88.4 R196, [R224+0xb000] ;  /* 0x00b00000e0c4783b */ /* 0x000ee40000000200 */
[C---:B------:R-:W-:Y:S08]  /*1d5b0*/  HMMA.16816.F32.BF16 R4, R192.reuse, R204, R4 ;  /* 0x000000ccc004723c */ /* 0x040ff00000041804 */
[C---:B------:R-:W-:Y:S07]  /*1d5c0*/  HMMA.16816.F32.BF16 R8, R192.reuse, R206, R8 ;  /* 0x000000cec008723c */ /* 0x040fee0000041808 */
[----:B------:R-:W-:Y:S01]  /*1d5d0*/  MOV R206, R166 ;  /* 0x000000a600ce7202 */ /* 0x000fe20000000f00 */
[C---:B-----5:R-:W-:Y:S04]  /*1d5e0*/  HMMA.16816.F32.BF16 R12, R192.reuse, R172, R12 ;  /* 0x000000acc00c723c */ /* 0x060fe8000004180c */
[----:B------:R-:W-:Y:S04]  /*1d5f0*/  IMAD.MOV.U32 R207, RZ, RZ, R167 ;  /* 0x000000ffffcf7224 */ /* 0x000fe800078e00a7 */
[C---:B------:R-:W-:Y:S01]  /*1d600*/  HMMA.16816.F32.BF16 R16, R192.reuse, R174, R16 ;  /* 0x000000aec010723c */ /* 0x040fe20000041810 */
[----:B------:R-:W-:Y:S07]  /*1d610*/  LDSM.16.M88.4 R172, [R225+0x2000] ;  /* 0x00200000e1ac783b */ /* 0x000fee0000000200 */
[C---:B------:R-:W-:Y:S08]  /*1d620*/  HMMA.16816.F32.BF16 R20, R192.reuse, R180, R20 ;  /* 0x000000b4c014723c */ /* 0x040ff00000041814 */
[C---:B------:R-:W-:Y:S01]  /*1d630*/  HMMA.16816.F32.BF16 R24, R192.reuse, R182, R24 ;  /* 0x000000b6c018723c */ /* 0x040fe20000041818 */
[----:B------:R-:W5:Y:S07]  /*1d640*/  LDSM.16.M88.4 R180, [R220+0x2000] ;  /* 0x00200000dcb4783b */ /* 0x000f6e0000000200 */
[C---:B------:R-:W-:Y:S08]  /*1d650*/  HMMA.16816.F32.BF16 R28, R192.reuse, R188, R28 ;  /* 0x000000bcc01c723c */ /* 0x040ff0000004181c */
[----:B------:R-:W-:Y:S01]  /*1d660*/  HMMA.16816.F32.BF16 R32, R192, R190, R32 ;  /* 0x000000bec020723c */ /* 0x000fe20000041820 */
[----:B------:R-:W4:Y:S05]  /*1d670*/  LDSM.16.M88.4 R188, [R220+0x2800] ;  /* 0x00280000dcbc783b */ /* 0x000f2a0000000200 */
[----:B------:R-:W4:Y:S02]  /*1d680*/  LDSM.16.M88.4 R192, [R220+0x3000] ;  /* 0x00300000dcc0783b */ /* 0x000f240000000200 */
[C---:B-1----:R-:W-:Y:S08]  /*1d690*/  HMMA.16816.F32.BF16 R4, R168.reuse, R176, R4 ;  /* 0x000000b0a804723c */ /* 0x042ff00000041804 */
[C---:B------:R-:W-:Y:S01]  /*1d6a0*/  HMMA.16816.F32.BF16 R8, R168.reuse, R178, R8 ;  /* 0x000000b2a808723c */ /* 0x040fe20000041808 */
[----:B------:R-:W1:Y:S07]  /*1d6b0*/  LDSM.16.M88.4 R176, [R220+0x3800] ;  /* 0x00380000dcb0783b */ /* 0x000e6e0000000200 */
[C---:B--2---:R-:W-:Y:S08]  /*1d6c0*/  HMMA.16816.F32.BF16 R12, R168.reuse, R184, R12 ;  /* 0x000000b8a80c723c */ /* 0x044ff0000004180c */
[C---:B------:R-:W-:Y:S01]  /*1d6d0*/  HMMA.16816.F32.BF16 R16, R168.reuse, R186, R16 ;  /* 0x000000baa810723c */ /* 0x040fe20000041810 */
[----:B------:R-:W-:Y:S07]  /*1d6e0*/  LDSM.16.M88.4 R184, [R230+0x4000] ;  /* 0x00400000e6b8783b */ /* 0x000fee0000000200 */
[C---:B---3--:R-:W-:Y:S08]  /*1d6f0*/  HMMA.16816.F32.BF16 R20, R168.reuse, R196, R20 ;  /* 0x000000c4a814723c */ /* 0x048ff00000041814 */
[C---:B------:R-:W-:Y:S01]  /*1d700*/  HMMA.16816.F32.BF16 R24, R168.reuse, R198, R24 ;  /* 0x000000c6a818723c */ /* 0x040fe20000041818 */
[----:B------:R-:W2:Y:S07]  /*1d710*/  LDSM.16.M88.4 R196, [R229+0xc000] ;  /* 0x00c00000e5c4783b */ /* 0x000eae0000000200 */
[C---:B------:R-:W-:Y:S08]  /*1d720*/  HMMA.16816.F32.BF16 R28, R168.reuse, R200, R28 ;  /* 0x000000c8a81c723c */ /* 0x040ff0000004181c */
[----:B------:R-:W-:Y:S01]  /*1d730*/  HMMA.16816.F32.BF16 R32, R168, R202, R32 ;  /* 0x000000caa820723c */ /* 0x000fe20000041820 */
[----:B------:R-:W3:Y:S05]  /*1d740*/  LDSM.16.M88.4 R168, [R229+0xc800] ;  /* 0x00c80000e5a8783b */ /* 0x000eea0000000200 */
[----:B------:R-:W1:Y:S02]  /*1d750*/  LDSM.16.M88.4 R200, [R229+0xd000] ;  /* 0x00d00000e5c8783b */ /* 0x000e640000000200 */
[C---:B-----5:R-:W-:Y:S08]  /*1d760*/  HMMA.16816.F32.BF16 R4, R172.reuse, R180, R4 ;  /* 0x000000b4ac04723c */ /* 0x060ff00000041804 */
[C---:B------:R-:W-:Y:S01]  /*1d770*/  HMMA.16816.F32.BF16 R8, R172.reuse, R182, R8 ;  /* 0x000000b6ac08723c */ /* 0x040fe20000041808 */
[----:B------:R-:W5:Y:S07]  /*1d780*/  LDSM.16.M88.4 R180, [R229+0xd800] ;  /* 0x00d80000e5b4783b */ /* 0x000f6e0000000200 */
[C---:B----4-:R-:W-:Y:S08]  /*1d790*/  HMMA.16816.F32.BF16 R12, R172.reuse, R188, R12 ;  /* 0x000000bcac0c723c */ /* 0x050ff0000004180c */
[C---:B------:R-:W-:Y:S01]  /*1d7a0*/  HMMA.16816.F32.BF16 R16, R172.reuse, R190, R16 ;  /* 0x000000beac10723c */ /* 0x040fe20000041810 */
[----:B------:R-:W-:Y:S07]  /*1d7b0*/  LDSM.16.M88.4 R188, [R228+0x4000] ;  /* 0x00400000e4bc783b */ /* 0x000fee0000000200 */
[C---:B------:R-:W-:Y:S08]  /*1d7c0*/  HMMA.16816.F32.BF16 R20, R172.reuse, R192, R20 ;  /* 0x000000c0ac14723c */ /* 0x040ff00000041814 */
[C---:B------:R-:W-:Y:S01]  /*1d7d0*/  HMMA.16816.F32.BF16 R24, R172.reuse, R194, R24 ;  /* 0x000000c2ac18723c */ /* 0x040fe20000041818 */
[----:B------:R-:W4:Y:S07]  /*1d7e0*/  LDSM.16.M88.4 R192, [R215] ;  /* 0x00000000d7c0783b */ /* 0x000f2e0000000200 */
[C---:B-1----:R-:W-:Y:S08]  /*1d7f0*/  HMMA.16816.F32.BF16 R28, R172.reuse, R176, R28 ;  /* 0x000000b0ac1c723c */ /* 0x042ff0000004181c */
[----:B------:R-:W-:Y:S01]  /*1d800*/  HMMA.16816.F32.BF16 R32, R172, R178, R32 ;  /* 0x000000b2ac20723c */ /* 0x000fe20000041820 */
[----:B------:R-:W-:Y:S05]  /*1d810*/  LDSM.16.M88.4 R172, [R213] ;  /* 0x00000000d5ac783b */ /* 0x000fea0000000200 */
[----:B------:R-:W-:Y:S02]  /*1d820*/  LDSM.16.M88.4 R176, [R212] ;  /* 0x00000000d4b0783b */ /* 0x000fe40000000200 */
[C---:B--2---:R-:W-:Y:S08]  /*1d830*/  HMMA.16816.F32.BF16 R4, R184.reuse, R196, R4 ;  /* 0x000000c4b804723c */ /* 0x044ff00000041804 */
[C---:B------:R-:W-:Y:S01]  /*1d840*/  HMMA.16816.F32.BF16 R8, R184.reuse, R198, R8 ;  /* 0x000000c6b808723c */ /* 0x040fe20000041808 */
[----:B------:R-:W-:Y:S07]  /*1d850*/  LDSM.16.M88.4 R196, [R226+0x4000] ;  /* 0x00400000e2c4783b */ /* 0x000fee0000000200 */
[C---:B---3--:R-:W-:Y:S08]  /*1d860*/  HMMA.16816.F32.BF16 R12, R184.reuse, R168, R12 ;  /* 0x000000a8b80c723c */ /* 0x048ff0000004180c */
[C---:B------:R-:W-:Y:S01]  /*1d870*/  HMMA.16816.F32.BF16 R16, R184.reuse, R170, R16 ;  /* 0x000000aab810723c */ /* 0x040fe20000041810 */
[----:B------:R-:W1:Y:S07]  /*1d880*/  LDSM.16.M88.4 R168, [R214] ;  /* 0x00000000d6a8783b */ /* 0x000e6e0000000200 */
[C---:B------:R-:W-:Y:S08]  /*1d890*/  HMMA.16816.F32.BF16 R20, R184.reuse, R200, R20 ;  /* 0x000000c8b814723c */ /* 0x040ff00000041814 */
[C---:B------:R-:W-:Y:S01]  /*1d8a0*/  HMMA.16816.F32.BF16 R24, R184.reuse, R202, R24 ;  /* 0x000000cab818723c */ /* 0x040fe20000041818 */
[----:B------:R-:W2:Y:S07]  /*1d8b0*/  LDSM.16.M88.4 R200, [R224+0xc000] ;  /* 0x00c00000e0c8783b */ /* 0x000eae0000000200 */
[C---:B-----5:R-:W-:Y:S08]  /*1d8c0*/  HMMA.16816.F32.BF16 R28, R184.reuse, R180, R28 ;  /* 0x000000b4b81c723c */ /* 0x060ff0000004181c */
[----:B------:R-:W-:Y:S01]  /*1d8d0*/  HMMA.16816.F32.BF16 R32, R184, R182, R32 ;  /* 0x000000b6b820723c */ /* 0x000fe20000041820 */
[----:B------:R-:W3:Y:S05]  /*1d8e0*/  LDSM.16.M88.4 R180, [R224+0xc800] ;  /* 0x00c80000e0b4783b */ /* 0x000eea0000000200 */
[----:B------:R-:W5:Y:S02]  /*1d8f0*/  LDSM.16.M88.4 R184, [R224+0xd000] ;  /* 0x00d00000e0b8783b */ /* 0x000f640000000200 */
[C---:B----4-:R-:W-:Y:S08]  /*1d900*/  HMMA.16816.F32.BF16 R4, R188.reuse, R192, R4 ;  /* 0x000000c0bc04723c */ /* 0x050ff00000041804 */
[C---:B------:R-:W-:Y:S01]  /*1d910*/  HMMA.16816.F32.BF16 R8, R188.reuse, R194, R8 ;  /* 0x000000c2bc08723c */ /* 0x040fe20000041808 */
[----:B------:R-:W4:Y:S07]  /*1d920*/  LDSM.16.M88.4 R192, [R224+0xd800] ;  /* 0x00d80000e0c0783b */ /* 0x000f2e0000000200 */
[C---:B-1----:R-:W-:Y:S08]  /*1d930*/  HMMA.16816.F32.BF16 R12, R188.reuse, R168, R12 ;  /* 0x000000a8bc0c723c */ /* 0x042ff0000004180c */
[C---:B------:R-:W-:Y:S01]  /*1d940*/  HMMA.16816.F32.BF16 R16, R188.reuse, R170, R16 ;  /* 0x000000aabc10723c */ /* 0x040fe20000041810 */
[----:B------:R-:W-:Y:S07]  /*1d950*/  LDSM.16.M88.4 R168, [R225+0x4000] ;  /* 0x00400000e1a8783b */ /* 0x000fee0000000200 */
[C---:B------:R-:W-:Y:S08]  /*1d960*/  HMMA.16816.F32.BF16 R20, R188.reuse, R172, R20 ;  /* 0x000000acbc14723c */ /* 0x040ff00000041814 */
[C---:B------:R-:W-:Y:S01]  /*1d970*/  HMMA.16816.F32.BF16 R24, R188.reuse, R174, R24 ;  /* 0x000000aebc18723c */ /* 0x040fe20000041818 */
[----:B------:R-:W1:Y:S07]  /*1d980*/  LDSM.16.M88.4 R172, [R220+0x4000] ;  /* 0x00400000dcac783b */ /* 0x000e6e0000000200 */
[C---:B------:R-:W-:Y:S08]  /*1d990*/  HMMA.16816.F32.BF16 R28, R188.reuse, R176, R28 ;  /* 0x000000b0bc1c723c */ /* 0x040ff0000004181c */
[----:B------:R-:W-:Y:S01]  /*1d9a0*/  HMMA.16816.F32.BF16 R32, R188, R178, R32 ;  /* 0x000000b2bc20723c */ /* 0x000fe20000041820 */
[----:B------:R-:W1:Y:S05]  /*1d9b0*/  LDSM.16.M88.4 R176, [R220+0x4800] ;  /* 0x00480000dcb0783b */ /* 0x000e6a0000000200 */
[----:B------:R-:W1:Y:S02]  /*1d9c0*/  LDSM.16.M88.4 R188, [R220+0x5000] ;  /* 0x00500000dcbc783b */ /* 0x000e640000000200 */
[C---:B--2---:R-:W-:Y:S08]  /*1d9d0*/  HMMA.16816.F32.BF16 R4, R196.reuse, R200, R4 ;  /* 0x000000c8c404723c */ /* 0x044ff00000041804 */
[C---:B------:R-:W-:Y:S01]  /*1d9e0*/  HMMA.16816.F32.BF16 R8, R196.reuse, R202, R8 ;  /* 0x000000cac408723c */ /* 0x040fe20000041808 */
[----:B------:R-:W2:Y:S07]  /*1d9f0*/  LDSM.16.M88.4 R200, [R220+0x5800] ;  /* 0x00580000dcc8783b */ /* 0x000eae0000000200 */
[C---:B---3--:R-:W-:Y:S08]  /*1da00*/  HMMA.16816.F32.BF16 R12, R196.reuse, R180, R12 ;  /* 0x000000b4c40c723c */ /* 0x048ff0000004180c */
[C---:B------:R-:W-:Y:S01]  /*1da10*/  HMMA.16816.F32.BF16 R16, R196.reuse, R182, R16 ;  /* 0x000000b6c410723c */ /* 0x040fe20000041810 */
[----:B------:R-:W-:Y:S07]  /*1da20*/  LDSM.16.M88.4 R180, [R230+0x6000] ;  /* 0x00600000e6b4783b */ /* 0x000fee0000000200 */
[C---:B-----5:R-:W-:Y:S08]  /*1da30*/  HMMA.16816.F32.BF16 R20, R196.reuse, R184, R20 ;  /* 0x000000b8c414723c */ /* 0x060ff00000041814 */
[C---:B------:R-:W-:Y:S01]  /*1da40*/  HMMA.16816.F32.BF16 R24, R196.reuse, R186, R24 ;  /* 0x000000bac418723c */ /* 0x040fe20000041818 */
[----:B------:R-:W3:Y:S07]  /*1da50*/  LDSM.16.M88.4 R184, [R229+0xe000] ;  /* 0x00e00000e5b8783b */ /* 0x000eee0000000200 */
[C---:B----4-:R-:W-:Y:S08]  /*1da60*/  HMMA.16816.F32.BF16 R28, R196.reuse, R192, R28 ;  /* 0x000000c0c41c723c */ /* 0x050ff0000004181c */
[----:B------:R-:W-:Y:S01]  /*1da70*/  HMMA.16816.F32.BF16 R32, R196, R194, R32 ;  /* 0x000000c2c420723c */ /* 0x000fe20000041820 */
[----:B------:R-:W4:Y:S05]  /*1da80*/  LDSM.16.M88.4 R192, [R229+0xe800] ;  /* 0x00e80000e5c0783b */ /* 0x000f2a0000000200 */
[----:B------:R-:W5:Y:S02]  /*1da90*/  LDSM.16.M88.4 R196, [R229+0xf000] ;  /* 0x00f00000e5c4783b */ /* 0x000f640000000200 */
[C---:B-1----:R-:W-:Y:S08]  /*1daa0*/  HMMA.16816.F32.BF16 R4, R168.reuse, R172, R4 ;  /* 0x000000aca804723c */ /* 0x042ff00000041804 */
[C---:B------:R-:W-:Y:S01]  /*1dab0*/  HMMA.16816.F32.BF16 R8, R168.reuse, R174, R8 ;  /* 0x000000aea808723c */ /* 0x040fe20000041808 */
[----:B------:R-:W1:Y:S07]  /*1dac0*/  LDSM.16.M88.4 R172, [R229+0xf800] ;  /* 0x00f80000e5ac783b */ /* 0x000e6e0000000200 */
[C---:B------:R-:W-:Y:S08]  /*1dad0*/  HMMA.16816.F32.BF16 R12, R168.reuse, R176, R12 ;  /* 0x000000b0a80c723c */ /* 0x040ff0000004180c */
[C---:B------:R-:W-:Y:S01]  /*1dae0*/  HMMA.16816.F32.BF16 R16, R168.reuse, R178, R16 ;  /* 0x000000b2a810723c */ /* 0x040fe20000041810 */
[----:B------:R-:W-:Y:S07]  /*1daf0*/  LDSM.16.M88.4 R176, [R228+0x6000] ;  /* 0x00600000e4b0783b */ /* 0x000fee0000000200 */
[C---:B------:R-:W-:Y:S08]  /*1db00*/  HMMA.16816.F32.BF16 R20, R168.reuse, R188, R20 ;  /* 0x000000bca814723c */ /* 0x040ff00000041814 */
[C---:B------:R-:W-:Y:S01]  /*1db10*/  HMMA.16816.F32.BF16 R24, R168.reuse, R190, R24 ;  /* 0x000000bea818723c */ /* 0x040fe20000041818 */
[----:B------:R-:W1:Y:S07]  /*1db20*/  LDSM.16.M88.4 R188, [R211] ;  /* 0x00000000d3bc783b */ /* 0x000e6e0000000200 */
[C---:B--2---:R-:W-:Y:S08]  /*1db30*/  HMMA.16816.F32.BF16 R28, R168.reuse, R200, R28 ;  /* 0x000000c8a81c723c */ /* 0x044ff0000004181c */
[----:B------:R-:W-:Y:S01]  /*1db40*/  HMMA.16816.F32.BF16 R32, R168, R202, R32 ;  /* 0x000000caa820723c */ /* 0x000fe20000041820 */
[----:B------:R-:W2:Y:S05]  /*1db50*/  LDSM.16.M88.4 R168, [R210] ;  /* 0x00000000d2a8783b */ /* 0x000eaa0000000200 */
[----:B------:R-:W1:Y:S02]  /*1db60*/  LDSM.16.M88.4 R200, [R209] ;  /* 0x00000000d1c8783b */ /* 0x000e640000000200 */
[C---:B---3--:R-:W-:Y:S08]  /*1db70*/  HMMA.16816.F32.BF16 R4, R180.reuse, R184, R4 ;  /* 0x000000b8b404723c */ /* 0x048ff00000041804 */
[C---:B------:R-:W-:Y:S01]  /*1db80*/  HMMA.16816.F32.BF16 R8, R180.reuse, R186, R8 ;  /* 0x000000bab408723c */ /* 0x040fe20000041808 */
[----:B------:R-:W3:Y:S07]  /*1db90*/  LDSM.16.M88.4 R184, [R208] ;  /* 0x00000000d0b8783b */ /* 0x000eee0000000200 */
[C---:B----4-:R-:W-:Y:S08]  /*1dba0*/  HMMA.16816.F32.BF16 R12, R180.reuse, R192, R12 ;  /* 0x000000c0b40c723c */ /* 0x050ff0000004180c */
[C---:B------:R-:W-:Y:S01]  /*1dbb0*/  HMMA.16816.F32.BF16 R16, R180.reuse, R194, R16 ;  /* 0x000000c2b410723c */ /* 0x040fe20000041810 */
[----:B------:R-:W-:Y:S07]  /*1dbc0*/  LDSM.16.M88.4 R192, [R226+0x6000] ;  /* 0x00600000e2c0783b */ /* 0x000fee0000000200 */
[C---:B-----5:R-:W-:Y:S08]  /*1dbd0*/  HMMA.16816.F32.BF16 R20, R180.reuse, R196, R20 ;  /* 0x000000c4b414723c */ /* 0x060ff00000041814 */
[C---:B------:R-:W-:Y:S01]  /*1dbe0*/  HMMA.16816.F32.BF16 R24, R180.reuse, R198, R24 ;  /* 0x000000c6b418723c */ /* 0x040fe20000041818 */
[----:B------:R-:W4:Y:S07]  /*1dbf0*/  LDSM.16.M88.4 R196, [R224+0xe000] ;  /* 0x00e00000e0c4783b */ /* 0x000f2e0000000200 */
[C---:B-1----:R-:W-:Y:S08]  /*1dc00*/  HMMA.16816.F32.BF16 R28, R180.reuse, R172, R28 ;  /* 0x000000acb41c723c */ /* 0x042ff0000004181c */
[----:B------:R-:W-:Y:S01]  /*1dc10*/  HMMA.16816.F32.BF16 R32, R180, R174, R32 ;  /* 0x000000aeb420723c */ /* 0x000fe20000041820 */
[----:B------:R-:W-:Y:S05]  /*1dc20*/  LDSM.16.M88.4 R172, [R224+0xf000] ;  /* 0x00f00000e0ac783b */ /* 0x000fea0000000200 */
[----:B------:R-:W-:Y:S02]  /*1dc30*/  LDSM.16.M88.4 R180, [R224+0xf800] ;  /* 0x00f80000e0b4783b */ /* 0x000fe40000000200 */
[C---:B------:R-:W-:Y:S08]  /*1dc40*/  HMMA.16816.F32.BF16 R4, R176.reuse, R188, R4 ;  /* 0x000000bcb004723c */ /* 0x040ff00000041804 */
[C---:B------:R-:W-:Y:S01]  /*1dc50*/  HMMA.16816.F32.BF16 R8, R176.reuse, R190, R8 ;  /* 0x000000beb008723c */ /* 0x040fe20000041808 */
[----:B------:R-:W-:Y:S07]  /*1dc60*/  LDSM.16.M88.4 R188, [R225+0x6000] ;  /* 0x00600000e1bc783b */ /* 0x000fee0000000200 */
[C---:B--2---:R-:W-:Y:S08]  /*1dc70*/  HMMA.16816.F32.BF16 R12, R176.reuse, R168, R12 ;  /* 0x000000a8b00c723c */ /* 0x044ff0000004180c */
[C---:B------:R-:W-:Y:S01]  /*1dc80*/  HMMA.16816.F32.BF16 R16, R176.reuse, R170, R16 ;  /* 0x000000aab010723c */ /* 0x040fe20000041810 */
[----:B------:R-:W1:Y:S07]  /*1dc90*/  LDSM.16.M88.4 R168, [R224+0xe800] ;  /* 0x00e80000e0a8783b */ /* 0x000e6e0000000200 */
[C---:B------:R-:W-:Y:S08]  /*1dca0*/  HMMA.16816.F32.BF16 R20, R176.reuse, R200, R20 ;  /* 0x000000c8b014723c */ /* 0x040ff00000041814 */
[C---:B------:R-:W-:Y:S01]  /*1dcb0*/  HMMA.16816.F32.BF16 R24, R176.reuse, R202, R24 ;  /* 0x000000cab018723c */ /* 0x040fe20000041818 */
[----:B------:R-:W2:Y:S07]  /*1dcc0*/  LDSM.16.M88.4 R200, [R220+0x6000] ;  /* 0x00600000dcc8783b */ /* 0x000eae0000000200 */
[C---:B---3--:R-:W-:Y:S08]  /*1dcd0*/  HMMA.16816.F32.BF16 R28, R176.reuse, R184, R28 ;  /* 0x000000b8b01c723c */ /* 0x048ff0000004181c */
[----:B------:R-:W-:Y:S08]  /*1dce0*/  HMMA.16816.F32.BF16 R32, R176, R186, R32 ;  /* 0x000000bab020723c */ /* 0x000ff00000041820 */
[C---:B----4-:R-:W-:Y:S08]  /*1dcf0*/  HMMA.16816.F32.BF16 R4, R192.reuse, R196, R4 ;  /* 0x000000c4c004723c */ /* 0x050ff00000041804 */
[C---:B------:R-:W-:Y:S08]  /*1dd00*/  HMMA.16816.F32.BF16 R8, R192.reuse, R198, R8 ;  /* 0x000000c6c008723c */ /* 0x040ff00000041808 */
[C---:B-1----:R-:W-:Y:S08]  /*1dd10*/  HMMA.16816.F32.BF16 R12, R192.reuse, R168, R12 ;  /* 0x000000a8c00c723c */ /* 0x042ff0000004180c */
[C---:B------:R-:W-:Y:S01]  /*1dd20*/  HMMA.16816.F32.BF16 R16, R192.reuse, R170, R16 ;  /* 0x000000aac010723c */ /* 0x040fe20000041810 */
[----:B------:R-:W1:Y:S07]  /*1dd30*/  LDSM.16.M88.4 R168, [R220+0x6800] ;  /* 0x00680000dca8783b */ /* 0x000e6e0000000200 */
[C---:B------:R-:W-:Y:S08]  /*1dd40*/  HMMA.16816.F32.BF16 R20, R192.reuse, R172, R20 ;  /* 0x000000acc014723c */ /* 0x040ff00000041814 */
[C---:B------:R-:W-:Y:S08]  /*1dd50*/  HMMA.16816.F32.BF16 R24, R192.reuse, R174, R24 ;  /* 0x000000aec018723c */ /* 0x040ff00000041818 */
[C---:B------:R-:W-:Y:S08]  /*1dd60*/  HMMA.16816.F32.BF16 R28, R192.reuse, R180, R28 ;  /* 0x000000b4c01c723c */ /* 0x040ff0000004181c */
[----:B------:R-:W-:Y:S08]  /*1dd70*/  HMMA.16816.F32.BF16 R32, R192, R182, R32 ;  /* 0x000000b6c020723c */ /* 0x000ff00000041820 */
[C---:B--2---:R-:W-:Y:S08]  /*1dd80*/  HMMA.16816.F32.BF16 R4, R188.reuse, R200, R4 ;  /* 0x000000c8bc04723c */ /* 0x044ff00000041804 */
[C---:B------:R-:W-:Y:S08]  /*1dd90*/  HMMA.16816.F32.BF16 R8, R188.reuse, R202, R8 ;  /* 0x000000cabc08723c */ /* 0x040ff00000041808 */
[C---:B-1----:R-:W-:Y:S08]  /*1dda0*/  HMMA.16816.F32.BF16 R12, R188.reuse, R168, R12 ;  /* 0x000000a8bc0c723c */ /* 0x042ff0000004180c */
[-C--:B------:R-:W-:Y:S01]  /*1ddb0*/  FMUL.FTZ R202, R4, R164.reuse ;  /* 0x000000a404ca7220 */ /* 0x080fe20000410000 */
[C---:B------:R-:W-:Y:S03]  /*1ddc0*/  HMMA.16816.F32.BF16 R16, R188.reuse, R170, R16 ;  /* 0x000000aabc10723c */ /* 0x040fe60000041810 */
[-C--:B------:R-:W-:Y:S02]  /*1ddd0*/  FMUL.FTZ R194, R5, R164.reuse ;  /* 0x000000a405c27220 */ /* 0x080fe40000410000 */
[----:B------:R-:W1:Y:S01]  /*1dde0*/  MUFU.TANH R202, R202 ;  /* 0x000000ca00ca7308 */ /* 0x000e620000002400 */
[-C--:B------:R-:W-:Y:S02]  /*1ddf0*/  FMUL.FTZ R193, R6, R164.reuse ;  /* 0x000000a406c17220 */ /* 0x080fe40000410000 */
[-C--:B------:R-:W-:Y:S04]  /*1de00*/  FMUL.FTZ R9, R9, R164.reuse ;  /* 0x000000a409097220 */ /* 0x080fe80000410000 */
[-C--:B------:R-:W-:Y:S02]  /*1de10*/  FMUL.FTZ R10, R10, R164.reuse ;  /* 0x000000a40a0a7220 */ /* 0x080fe40000410000 */
[-C--:B------:R-:W-:Y:S01]  /*1de20*/  FMUL.FTZ R11, R11, R164.reuse ;  /* 0x000000a40b0b7220 */ /* 0x080fe20000410000 */
[----:B------:R-:W2:Y:S01]  /*1de30*/  MUFU.TANH R205, R9 ;  /* 0x0000000900cd7308 */ /* 0x000ea20000002400 */
[-C--:B------:R-:W-:Y:S02]  /*1de40*/  FMUL.FTZ R195, R7, R164.reuse ;  /* 0x000000a407c37220 */ /* 0x080fe40000410000 */
[----:B------:R-:W3:Y:S01]  /*1de50*/  LDSM.16.M88.4 R4, [R220+0x7000] ;  /* 0x00700000dc04783b */ /* 0x000ee20000000200 */
[-C--:B------:R-:W-:Y:S02]  /*1de60*/  FMUL.FTZ R192, R8, R164.reuse ;  /* 0x000000a408c07220 */ /* 0x080fe40000410000 */
[-C--:B------:R-:W-:Y:S02]  /*1de70*/  FMUL.FTZ R196, R12, R164.reuse ;  /* 0x000000a40cc47220 */ /* 0x080fe40000410000 */
[-C--:B------:R-:W-:Y:S02]  /*1de80*/  FMUL.FTZ R13, R13, R164.reuse ;  /* 0x000000a40d0d7220 */ /* 0x080fe40000410000 */
[----:B------:R-:W4:Y:S01]  /*1de90*/  MUFU.TANH R203, R10 ;  /* 0x0000000a00cb7308 */ /* 0x000f220000002400 */
[-C--:B------:R-:W-:Y:S02]  /*1dea0*/  FMUL.FTZ R175, R16, R164.reuse ;  /* 0x000000a410af7220 */ /* 0x080fe40000410000 */
[-C--:B------:R-:W-:Y:S02]  /*1deb0*/  FMUL.FTZ R14, R14, R164.reuse ;  /* 0x000000a40e0e7220 */ /* 0x080fe40000410000 */
[-C--:B------:R-:W-:Y:S02]  /*1dec0*/  FMUL.FTZ R15, R15, R164.reuse ;  /* 0x000000a40f0f7220 */ /* 0x080fe40000410000 */
[-C--:B------:R-:W-:Y:S02]  /*1ded0*/  FMUL.FTZ R17, R17, R164.reuse ;  /* 0x000000a411117220 */ /* 0x080fe40000410000 */
[-C--:B------:R-:W-:Y:S01]  /*1dee0*/  FMUL.FTZ R18, R18, R164.reuse ;  /* 0x000000a412127220 */ /* 0x080fe20000410000 */
[----:B------:R5:W1:Y:S01]  /*1def0*/  MUFU.TANH R201, R11 ;  /* 0x0000000b00c97308 */ /* 0x000a620000002400 */
[-C--:B------:R-:W-:Y:S09]  /*1df00*/  FMUL.FTZ R19, R19, R164.reuse ;  /* 0x000000a413137220 */ /* 0x080ff20000410000 */
[----:B------:R-:W1:Y:S10]  /*1df10*/  MUFU.TANH R194, R194 ;  /* 0x000000c200c27308 */ /* 0x000e740000002400 */
[----:B------:R-:W1:Y:S01]  /*1df20*/  MUFU.TANH R193, R193 ;  /* 0x000000c100c17308 */ /* 0x000e620000002400 */
[C---:B---3--:R-:W-:Y:S01]  /*1df30*/  HMMA.16816.F32.BF16 R20, R188.reuse, R4, R20 ;  /* 0x00000004bc14723c */ /* 0x048fe20000041814 */
[----:B-----5:R-:W3:Y:S01]  /*1df40*/  LDSM.16.M88.4 R8, [R220+0x7800] ;  /* 0x00780000dc08783b */ /* 0x020ee20000000200 */
[----:B------:R-:W-:Y:S07]  /*1df50*/  DEPBAR.LE SB0, 0x0 ;  /* 0x000080000000791a */ /* 0x000fee0000000000 */
[----:B------:R-:W1:Y:S01]  /*1df60*/  MUFU.TANH R195, R195 ;  /* 0x000000c300c37308 */ /* 0x000e620000002400 */
[----:B------:R-:W-:Y:S01]  /*1df70*/  BAR.SYNC.DEFER_BLOCKING 0x0 ;  /* 0x0000000000007b1d */ /* 0x000fe20000010000 */
[C---:B------:R-:W-:Y:S08]  /*1df80*/  HMMA.16816.F32.BF16 R24, R188.reuse, R6, R24 ;  /* 0x00000006bc18723c */ /* 0x040ff00000041818 */
[----:B------:R-:W1:Y:S05]  /*1df90*/  MUFU.TANH R192, R192 ;  /* 0x000000c000c07308 */ /* 0x000e6a0000002400 */
[-C--:B------:R-:W-:Y:S02]  /*1dfa0*/  FMUL.FTZ R204, R20, R164.reuse ;  /* 0x000000a414cc7220 */ /* 0x080fe40000410000 */
[-C--:B------:R-:W-:Y:S03]  /*1dfb0*/  FMUL.FTZ R21, R21, R164.reuse ;  /* 0x000000a415157220 */ /* 0x080fe60000410000 */
[----:B------:R-:W1:Y:S01]  /*1dfc0*/  MUFU.TANH R196, R196 ;  /* 0x000000c400c47308 */ /* 0x000e620000002400 */
[-C--:B------:R-:W-:Y:S02]  /*1dfd0*/  FMUL.FTZ R22, R22, R164.reuse ;  /* 0x000000a416167220 */ /* 0x080fe40000410000 */
[-C--:B------:R-:W-:Y:S03]  /*1dfe0*/  FMUL.FTZ R23, R23, R164.reuse ;  /* 0x000000a417177220 */ /* 0x080fe60000410000 */
[-C--:B------:R-:W-:Y:S02]  /*1dff0*/  FMUL.FTZ R184, R24, R164.reuse ;  /* 0x000000a418b87220 */ /* 0x080fe40000410000 */
[-C--:B------:R-:W-:Y:S02]  /*1e000*/  FMUL.FTZ R25, R25, R164.reuse ;  /* 0x000000a419197220 */ /* 0x080fe40000410000 */
[----:B------:R1:W1:Y:S01]  /*1e010*/  MUFU.TANH R199, R13 ;  /* 0x0000000d00c77308 */ /* 0x0002620000002400 */
[-C--:B------:R-:W-:Y:S02]  /*1e020*/  FMUL.FTZ R26, R26, R164.reuse ;  /* 0x000000a41a1a7220 */ /* 0x080fe40000410000 */
[----:B------:R-:W-:Y:S01]  /*1e030*/  FMUL.FTZ R27, R27, R164 ;  /* 0x000000a41b1b7220 */ /* 0x000fe20000410000 */
[C---:B---3--:R-:W-:Y:S06]  /*1e040*/  HMMA.16816.F32.BF16 R28, R188.reuse, R8, R28 ;  /* 0x00000008bc1c723c */ /* 0x048fec000004181c */
[----:B------:R3:W1:Y:S02]  /*1e050*/  MUFU.TANH R198, R14 ;  /* 0x0000000e00c67308 */ /* 0x0006640000002400 */
[----:B------:R-:W-:Y:S07]  /*1e060*/  HMMA.16816.F32.BF16 R32, R188, R10, R32 ;  /* 0x0000000abc20723c */ /* 0x000fee0000041820 */
[----:B------:R-:W-:Y:S01]  /*1e070*/  MOV R188, R206 ;  /* 0x000000ce00bc7202 */ /* 0x000fe20000000f00 */
[----:B------:R3:W1:Y:S01]  /*1e080*/  MUFU.TANH R200, R15 ;  /* 0x0000000f00c87308 */ /* 0x0006620000002400 */
[----:B------:R-:W-:Y:S07]  /*1e090*/  IMAD.MOV.U32 R189, RZ, RZ, R207 ;  /* 0x000000ffffbd7224 */ /* 0x000fee00078e00cf */
[-C--:B------:R-:W-:Y:S02]  /*1e0a0*/  FMUL.FTZ R177, R28, R164.reuse ;  /* 0x000000a41cb17220 */ /* 0x080fe40000410000 */
[----:B------:R-:W1:Y:S01]  /*1e0b0*/  MUFU.TANH R175, R175 ;  /* 0x000000af00af7308 */ /* 0x000e620000002400 */
[-C--:B------:R-:W-:Y:S02]  /*1e0c0*/  FMUL.FTZ R29, R29, R164.reuse ;  /* 0x000000a41d1d7220 */ /* 0x080fe40000410000 */
[-C--:B------:R-:W-:Y:S02]  /*1e0d0*/  FMUL.FTZ R30, R30, R164.reuse ;  /* 0x000000a41e1e7220 */ /* 0x080fe40000410000 */
[-C--:B------:R-:W-:Y:S02]  /*1e0e0*/  FMUL.FTZ R31, R31, R164.reuse ;  /* 0x000000a41f1f7220 */ /* 0x080fe40000410000 */
[-C--:B------:R-:W-:Y:S02]  /*1e0f0*/  FMUL.FTZ R178, R32, R164.reuse ;  /* 0x000000a420b27220 */ /* 0x080fe40000410000 */
[-C--:B------:R-:W-:Y:S01]  /*1e100*/  FMUL.FTZ R33, R33, R164.reuse ;  /* 0x000000a421217220 */ /* 0x080fe20000410000 */
[----:B------:R3:W1:Y:S01]  /*1e110*/  MUFU.TANH R174, R17 ;  /* 0x0000001100ae7308 */ /* 0x0006620000002400 */
[-C--:B------:R-:W-:Y:S02]  /*1e120*/  FMUL.FTZ R34, R34, R164.reuse ;  /* 0x000000a422227220 */ /* 0x080fe40000410000 */
[----:B------:R-:W-:Y:S07]  /*1e130*/  FMUL.FTZ R35, R35, R164 ;  /* 0x000000a423237220 */ /* 0x000fee0000410000 */
[----:B------:R3:W1:Y:S10]  /*1e140*/  MUFU.TANH R173, R18 ;  /* 0x0000001200ad7308 */ /* 0x0006740000002400 */
[----:B------:R3:W1:Y:S10]  /*1e150*/  MUFU.TANH R172, R19 ;  /* 0x0000001300ac7308 */ /* 0x0006740000002400 */
[----:B------:R-:W1:Y:S10]  /*1e160*/  MUFU.TANH R204, R204 ;  /* 0x000000cc00cc7308 */ /* 0x000e740000002400 */
[----:B------:R3:W1:Y:S10]  /*1e170*/  MUFU.TANH R187, R21 ;  /* 0x0000001500bb7308 */ /* 0x0006740000002400 */
        /* <DEDUP_REMOVED lines=13> */
[----:B------:R3:W1:Y:S01]  /*1e250*/  MUFU.TANH R166, R35 ;  /* 0x0000002300a67308 */ /* 0x0006620000002400 */
[----:B------:R-:W-:-:S05]  /*1e260*/  @!P0 BRA `(.L_x_1421) ;  /* 0x00000be000008947 */ /* 0x000fca0003800000 */
[----:B--2-4-:R-:W-:Y:S01]  /*1e270*/  ISETP.NE.U32.AND P0, PT, R248, RZ, PT ;  /* 0x000000fff800720c */ /* 0x014fe20003f05070 */
[----:B------:R-:W-:Y:S03]  /*1e280*/  BSSY B0, `(.L_x_1422) ;  /* 0x0000048000007945 */ /* 0x000fe60003800000 */
[----:B------:R-:W-:Y:S11]  /*1e290*/  ISETP.NE.AND.EX P0, PT, R249, RZ, PT, P0 ;  /* 0x000000fff900720c */ /* 0x000ff60003f05300 */
[----:B------:R-:W-:Y:S02]  /*1e2a0*/  @!UPT UIADD3 URZ, URZ, URZ, URZ ;  /* 0x0000003f3f3ff290 */ /* 0x000fe4000fffe03f */
[----:B------:R-:W-:-:S05]  /*1e2b0*/  @!P0 BRA `(.L_x_1423) ;  /* 0x0000040000008947 */ /* 0x000fca0003800000 */
[----:B------:R-:W-:Y:S01]  /*1e2c0*/  IMAD.SHL.U32 R5, R251, 0x40, RZ ;  /* 0x00000040fb057824 */ /* 0x000fe200078e00ff */
[----:B------:R-:W-:Y:S02]  /*1e2d0*/  ULDC.64 UR4, c[0x0][0x118] ;  /* 0x0000460000047ab9 */ /* 0x000fe40000000a00 */
[----:B------:R-:W2:Y:S02]  /*1e2e0*/  LD.E R12, [R2.64+0x170] ;  /* 0x00017004020c7980 */ /* 0x000ea4000c101900 */
[C---:B------:R-:W-:Y:S04]  /*1e2f0*/  IADD3 R10, R5.reuse, -0x40, RZ ;  /* 0xffffffc0050a7810 */ /* 0x040fe80007ffe0ff */
[----:B------:R-:W-:Y:S02]  /*1e300*/  IABS R6, R10 ;  /* 0x0000000a00067213 */ /* 0x000fe40000000000 */
[-C--:B--2---:R-:W-:Y:S02]  /*1e310*/  IABS R9, R12.reuse ;  /* 0x0000000c00097213 */ /* 0x084fe40000000000 */
[-C--:B------:R-:W-:Y:S02]  /*1e320*/  IABS R7, R12.reuse ;  /* 0x0000000c00077213 */ /* 0x080fe40000000000 */
[----:B------:R-:W2:Y:S01]  /*1e330*/  I2F.RP R8, R9 ;  /* 0x0000000900087306 */ /* 0x000ea20000209400 */
[-C--:B------:R-:W-:Y:S02]  /*1e340*/  LOP3.LUT R10, R10, R12.reuse, RZ, 0x3c, !PT ;  /* 0x0000000c0a0a7212 */ /* 0x080fe400078e3cff */
[----:B------:R-:W-:Y:S07]  /*1e350*/  IMAD.MOV R7, RZ, RZ, -R7 ;  /* 0x000000ffff077224 */ /* 0x000fee00078e0a07 */
[----:B--2---:R-:W2:Y:S02]  /*1e360*/  MUFU.RCP R4, R8 ;  /* 0x0000000800047308 */ /* 0x004ea40000001000 */
[----:B--23--:R-:W-:Y:S08]  /*1e370*/  IADD3 R14, R4, 0xffffffe, RZ ;  /* 0x0ffffffe040e7810 */ /* 0x00cff00007ffe0ff */
        /* <DEDUP_REMOVED lines=27> */
[C---:B------:R-:W-:Y:S02]  /*1e530*/  SEL R7, R4.reuse, R8, !P2 ;  /* 0x0000000804077207 */ /* 0x040fe40005000000 */
[----:B------:R-:W3:Y:S01]  /*1e540*/  LD.E.64 R8, [R2.64+0x38] ;  /* 0x0000380402087980 */ /* 0x000ee2000c101b00 */
        /* <DEDUP_REMOVED lines=11> */
[-C--:B---3--:R-:W-:Y:S02]  /*1e600*/  IMAD R6, R9, R12.reuse, RZ ;  /* 0x0000000c09067224 */ /* 0x088fe400078e02ff */
[C---:B-1----:R-:W-:Y:S04]  /*1e610*/  IMAD.WIDE.U32 R12, R8.reuse, R12, RZ ;  /* 0x0000000c080c7225 */ /* 0x042fe800078e00ff */
        /* <DEDUP_REMOVED lines=10> */
.L_x_1423:
[----:B------:R-:W-:Y:S02]  /*1e6c0*/  ULDC.64 UR4, c[0x0][0x118] ;  /* 0x0000460000047ab9 */ /* 0x000fe40000000a00 */
[----:B------:R-:W2:Y:S02]  /*1e6d0*/  LD.E R8, [R2.64+0x38] ;  /* 0x0000380402087980 */ /* 0x000ea4000c101900 */
[----:B--2---:R-:W-:Y:S04]  /*1e6e0*/  LEA R8, -R8, RZ, 0x6 ;  /* 0x000000ff08087211 */ /* 0x004fe800078e31ff */
[----:B------:R-:W-:Y:S02]  /*1e6f0*/  SHF.R.S32.HI R4, RZ, 0x1f, R8 ;  /* 0x0000001fff047819 */ /* 0x000fe40000011408 */
.L_x_1424:
[----:B------:R-:W-:Y:S05]  /*1e700*/  BSYNC B0 ;  /* 0x0000000000007941 */ /* 0x000fea0003800000 */
.L_x_1422:
[CC--:B---3--:R-:W-:Y:S01]  /*1e710*/  LEA R18, P0, R8.reuse, R240.reuse, 0x1 ;  /* 0x000000f008127211 */ /* 0x0c8fe200078008ff */
[----:B------:R-:W-:Y:S01]  /*1e720*/  ULDC.64 UR4, c[0x0][0x118] ;  /* 0x0000460000047ab9 */ /* 0x000fe20000000a00 */
[C---:B------:R-:W-:Y:S02]  /*1e730*/  IADD3 R7, P1, R8.reuse, R237, RZ ;  /* 0x000000ed08077210 */ /* 0x040fe40007f3e0ff */
[----:B------:R-:W-:Y:S02]  /*1e740*/  LEA.HI.X R19, R8, R239, R4, 0x1, P0 ;  /* 0x000000ef08137211 */ /* 0x000fe400000f0c04 */
[CC--:B------:R-:W-:Y:S01]  /*1e750*/  @P5 LEA R12, P0, R7.reuse, R240.reuse, 0x1 ;  /* 0x000000f0070c5211 */ /* 0x0c0fe200078008ff */
[----:B------:R-:W-:Y:S01]  /*1e760*/  IMAD.X R6, R4, 0x1, R238, P1 ;  /* 0x0000000104067824 */ /* 0x000fe200008e06ee */
[CC--:B------:R-:W-:Y:S01]  /*1e770*/  @P6 LEA R16, P1, R7.reuse, R240.reuse, 0x1 ;  /* 0x000000f007106211 */ /* 0x0c0fe200078208ff */
[----:B------:R-:W-:Y:S01]  /*1e780*/  @!PT LDS RZ, [RZ] ;  /* 0x00000000fffff984 */ /* 0x000fe20000000800 */
[----:B------:R-:W-:Y:S01]  /*1e790*/  @!PT LDS RZ, [RZ] ;  /* 0x00000000fffff984 */ /* 0x000fe20000000800 */
[----:B------:R-:W-:Y:S01]  /*1e7a0*/  @!PT LDS RZ, [RZ] ;  /* 0x00000000fffff984 */ /* 0x000fe20000000800 */
[----:B------:R2:W-:Y:S01]  /*1e7b0*/  @P6 LDGSTS.E.BYPASS.LTC128B.128 [R247+0x8000], [R18.64] ;  /* 0x0800000012f76fae */ /* 0x0005e2000b901d44 */
[C---:B------:R-:W-:Y:S02]  /*1e7c0*/  IADD3 R5, P2, R7.reuse, R237, RZ ;  /* 0x000000ed07057210 */ /* 0x040fe40007f5e0ff */
[CCC-:B------:R-:W-:Y:S01]  /*1e7d0*/  @P6 LEA.HI.X R17, R7.reuse, R239.reuse, R6.reuse, 0x1, P1 ;  /* 0x000000ef07116211 */ /* 0x1c0fe200008f0c06 */
[----:B------:R2:W-:Y:S01]  /*1e7e0*/  @!P6 STS.128 [R247+0x8000], RZ ;  /* 0x008000fff700e388 */ /* 0x0005e20000000c00 */
[CC--:B-1----:R-:W-:Y:S01]  /*1e7f0*/  @P5 LEA.HI.X R13, R7.reuse, R239.reuse, R6, 0x1, P0 ;  /* 0x000000ef070d5211 */ /* 0x0c2fe200000f0c06 */
[----:B------:R-:W-:Y:S01]  /*1e800*/  IMAD.X R4, R6, 0x1, R238, P2 ;  /* 0x0000000106047824 */ /* 0x000fe200010e06ee */
        /* <DEDUP_REMOVED lines=26> */
[C---:B------:R-:W-:Y:S02]  /*1e9b0*/  @P3 LEA.HI.X R21, R5.reuse, R239, R4, 0x1, P0 ;  /* 0x000000ef05153211 */ /* 0x040fe400000f0c04 */
[----:B------:R-:W-:Y:S01]  /*1e9c0*/  IADD3 R6, P2, R5, R237, RZ ;  /* 0x000000ed05067210 */ /* 0x000fe20007f5e0ff */
[----:B------:R-:W-:Y:S01]  /*1e9d0*/  @!PT LDS RZ, [RZ] ;  /* 0x00000000fffff984 */ /* 0x000fe20000000800 */
[----:B------:R-:W-:Y:S01]  /*1e9e0*/  @!PT LDS RZ, [RZ] ;  /* 0x00000000fffff984 */ /* 0x000fe20000000800 */
[----:B------:R-:W-:Y:S01]  /*1e9f0*/  @!PT LDS RZ, [RZ] ;  /* 0x00000000fffff984 */ /* 0x000fe20000000800 */
[----:B------:R2:W-:Y:S03]  /*1ea00*/  @P6 LDGSTS.E.BYPASS.LTC128B.128 [R247+0x8800], [R16.64] ;  /* 0x0880000010f76fae */ /* 0x0005e6000b901d44 */
[CC--:B------:R-:W-:Y:S01]  /*1ea10*/  @P6 LEA R30, P0, R6.reuse, R240.reuse, 0x1 ;  /* 0x000000f0061e6211 */ /* 0x0c0fe200078008ff */
[----:B------:R2:W-:Y:S01]  /*1ea20*/  @!P6 STS.128 [R247+0x8800], RZ ;  /* 0x008800fff700e388 */ /* 0x0005e20000000c00 */
[-C--:B------:R-:W-:Y:S01]  /*1ea30*/  @P4 LEA R26, P1, R6, R240.reuse, 0x1 ;  /* 0x000000f0061a4211 */ /* 0x080fe200078208ff */
[----:B------:R-:W-:Y:S01]  /*1ea40*/  IMAD.X R4, R4, 0x1, R238, P2 ;  /* 0x0000000104047824 */ /* 0x000fe200010e06ee */
[CC--:B------:R-:W-:Y:S01]  /*1ea50*/  @P5 LEA R28, P2, R6.reuse, R240.reuse, 0x1 ;  /* 0x000000f0061c5211 */ /* 0x0c0fe200078408ff */
[----:B------:R-:W-:Y:S01]  /*1ea60*/  @!PT LDS RZ, [RZ] ;  /* 0x00000000fffff984 */ /* 0x000fe20000000800 */
[----:B------:R-:W-:Y:S01]  /*1ea70*/  @!PT LDS RZ, [RZ] ;  /* 0x00000000fffff984 */ /* 0x000fe20000000800 */
[----:B------:R-:W-:Y:S01]  /*1ea80*/  @!PT LDS RZ, [RZ] ;  /* 0x00000000fffff984 */ /* 0x000fe20000000800 */
[----:B------:R2:W-:Y:S03]  /*1ea90*/  @P5 LDGSTS.E.BYPASS.LTC128B.128 [R247+0xa800], [R12.64+0x80] ;  /* 0x0a8000800cf75fae */ /* 0x0005e6000b901d44 */
[CCC-:B------:R-:W-:Y:S01]  /*1eaa0*/  @P6 LEA.HI.X R31, R6.reuse, R239.reuse, R4.reuse, 0x1, P0 ;  /* 0x000000ef061f6211 */ /* 0x1c0fe200000f0c04 */
[----:B------:R2:W-:Y:S01]  /*1eab0*/  @!P5 STS.128 [R247+0xa800], RZ ;  /* 0x00a800fff700d388 */ /* 0x0005e20000000c00 */
[CCC-:B------:R-:W-:Y:S02]  /*1eac0*/  @P5 LEA.HI.X R29, R6.reuse, R239.reuse, R4.reuse, 0x1, P2 ;  /* 0x000000ef061d5211 */ /* 0x1c0fe400010f0c04 */
[CC--:B------:R-:W-:Y:S01]  /*1ead0*/  @P4 LEA.HI.X R27, R6.reuse, R239.reuse, R4, 0x1, P1 ;  /* 0x000000ef061b4211 */ /* 0x0c0fe200008f0c04 */
[----:B------:R-:W-:Y:S01]  /*1eae0*/  @!PT LDS RZ, [RZ] ;  /* 0x00000000fffff984 */ /* 0x000fe20000000800 */
[----:B------:R-:W-:Y:S01]  /*1eaf0*/  @!PT LDS RZ, [RZ] ;  /* 0x00000000fffff984 */ /* 0x000fe20000000800 */
[----:B------:R-:W-:Y:S01]  /*1eb00*/  @!PT LDS RZ, [RZ] ;  /* 0x00000000fffff984 */ /* 0x000fe20000000800 */
[----:B------:R2:W-:Y:S01]  /*1eb10*/  @P4 LDGSTS.E.BYPASS.LTC128B.128 [R247+0xc800], [R10.64+0x100] ;  /* 0x0c8001000af74fae */ /* 0x0005e2000b901d44 */
[C---:B------:R-:W-:Y:S01]  /*1eb20*/  @P3 LEA R32, P0, R6.reuse, R240, 0x1 ;  /* 0x000000f006203211 */ /* 0x040fe200078008ff */
[----:B------:R-:W-:Y:S02]  /*1eb30*/  IMAD.MOV.U32 R240, RZ, RZ, R18 ;  /* 0x000000fffff07224 */ /* 0x000fe400078e0012 */
[----:B------:R2:W-:Y:S01]  /*1eb40*/  @!P4 STS.128 [R247+0xc800], RZ ;  /* 0x00c800fff700c388 */ /* 0x0005e20000000c00 */
[----:B------:R-:W-:Y:S01]  /*1eb50*/  @P3 LEA.HI.X R33, R6, R239, R4, 0x1, P0 ;  /* 0x000000ef06213211 */ /* 0x000fe200000f0c04 */
[----:B------:R-:W-:Y:S02]  /*1eb60*/  IMAD.MOV.U32 R239, RZ, RZ, R19 ;  /* 0x000000ffffef7224 */ /* 0x000fe400078e0013 */
        /* <DEDUP_REMOVED lines=46> */
.L_x_1421:
[----:B--2-4-:R-:W-:Y:S05]  /*1ee50*/  BSYNC B1 ;  /* 0x0000000000017941 */ /* 0x014fea0003800000 */
.L_x_1420:
[----:B------:R-:W-:Y:S01]  /*1ee60*/  ULDC.64 UR4, c[0x0][0x118] ;  /* 0x0000460000047ab9 */ /* 0x000fe20000000a00 */
[----:B-1----:R-:W-:Y:S01]  /*1ee70*/  FMNMX.FTZ R5, R202, R165, !PT ;  /* 0x000000a5ca057209 */ /* 0x002fe20007810000 */
[----:B------:R1:W2:Y:S01]  /*1ee80*/  LD.E R167, [R2.64+0xdc] ;  /* 0x0000dc0402a77980 */ /* 0x0002a2000c101900 */
[----:B------:R-:W-:Y:S02]  /*1ee90*/  FMNMX.FTZ R6, R193, R0, !PT ;  /* 0x00000000c1067209 */ /* 0x000fe40007810000 */
[----:B------:R-:W-:Y:S01]  /*1eea0*/  FMNMX.FTZ R5, R194, R5, !PT ;  /* 0x00000005c2057209 */ /* 0x000fe20007810000 */
[----:B---3--:R-:W-:Y:S01]  /*1eeb0*/  LDSM.16.MT88.4 R12, [R234+0x10000] ;  /* 0x01000000ea0c783b */ /* 0x008fe20000004200 */
[----:B------:R-:W-:Y:S02]  /*1eec0*/  FMNMX.FTZ R6, R195, R6, !PT ;  /* 0x00000006c3067209 */ /* 0x000fe40007810000 */
[----:B------:R-:W-:Y:S02]  /*1eed0*/  FMNMX.FTZ R4, R192, R5, !PT ;  /* 0x00000005c0047209 */ /* 0x000fe40007810000 */
[----:B------:R-:W-:Y:S02]  /*1eee0*/  FMNMX.FTZ R6, R203, R6, !PT ;  /* 0x00000006cb067209 */ /* 0x000fe40007810000 */
[----:B------:R-:W-:Y:S01]  /*1eef0*/  FMNMX.FTZ R5, R205, R4, !PT ;  /* 0x00000004cd057209 */ /* 0x000fe20007810000 */
[----:B------:R-:W-:Y:S03]  /*1ef00*/  LDSM.16.MT88.4 R20, [R233+0x10000] ;  /* 0x01000000e914783b */ /* 0x000fe60000004200 */
[----:B------:R-:W-:Y:S02]  /*1ef10*/  FMNMX.FTZ R4, R196, R5, !PT ;  /* 0x00000005c4047209 */ /* 0x000fe40007810000 */
[----:B------:R-:W-:Y:S02]  /*1ef20*/  FMNMX.FTZ R5, R201, R6, !PT ;  /* 0x00000006c9057209 */ /* 0x000fe40007810000 */
[----:B------:R-:W-:Y:S01]  /*1ef30*/  FMNMX.FTZ R4, R199, R4, !PT ;  /* 0x00000004c7047209 */ /* 0x000fe20007810000 */
[----:B------:R-:W-:Y:S01]  /*1ef40*/  LDSM.16.MT88.4 R28, [R232+0x10000] ;  /* 0x01000000e81c783b */ /* 0x000fe20000004200 */
[----:B------:R-:W-:Y:S02]  /*1ef50*/  FMNMX.FTZ R5, R198, R5, !PT ;  /* 0x00000005c6057209 */ /* 0x000fe40007810000 */
[----:B-1----:R-:W-:Y:S02]  /*1ef60*/  FMNMX.FTZ R3, R175, R4, !PT ;  /* 0x00000004af037209 */ /* 0x002fe40007810000 */
        /* <DEDUP_REMOVED lines=28> */
[----:B------:R-:W-:Y:S01]  /*1f130*/  FADD.FTZ R2, -R164, R165 ;  /* 0x000000a5a4027221 */ /* 0x000fe20000010100 */
[----:B---3--:R-:W-:Y:S05]  /*1f140*/  FMNMX.FTZ R3, R4, R3, !PT ;  /* 0x0000000304037209 */ /* 0x008fea0007810000 */
[----:B------:R-:W-:Y:S02]  /*1f150*/  FADD.FTZ R6, -R3, R0 ;  /* 0x0000000003067221 */ /* 0x000fe40000010100 */
[C---:B--2---:R-:W-:Y:S02]  /*1f160*/  FMUL.FTZ R180, R167.reuse, R164 ;  /* 0x000000a4a7b47220 */ /* 0x044fe40000410000 */
[C---:B------:R-:W-:Y:S02]  /*1f170*/  FMUL.FTZ R170, R167.reuse, R3 ;  /* 0x00000003a7aa7220 */ /* 0x040fe40000410000 */
[C---:B------:R-:W-:Y:S01]  /*1f180*/  FMUL.FTZ R0, R167.reuse, R6 ;  /* 0x00000006a7007220 */ /* 0x040fe20000410000 */
[----:B------:R-:W-:Y:S01]  /*1f190*/  FSEL R180, R180, RZ, P0 ;  /* 0x000000ffb4b47208 */ /* 0x000fe20000000000 */
[----:B------:R-:W-:Y:S01]  /*1f1a0*/  FMUL.FTZ R5, R167, R2 ;  /* 0x00000002a7057220 */ /* 0x000fe20000410000 */
[----:B------:R-:W-:Y:S03]  /*1f1b0*/  FSETP.NEU.FTZ.AND P0, PT, R3, -INF , PT ;  /* 0xff8000000300780b */ /* 0x000fe60003f1d000 */
[-CC-:B------:R-:W-:Y:S01]  /*1f1c0*/  FFMA.FTZ R197, R202, R167.reuse, -R180.reuse ;  /* 0x000000a7cac57223 */ /* 0x180fe200000108b4 */
[----:B------:R-:W-:Y:S01]  /*1f1d0*/  FSEL R170, R170, RZ, P0 ;  /* 0x000000ffaaaa7208 */ /* 0x000fe20000000000 */
[-CC-:B------:R-:W-:Y:S01]  /*1f1e0*/  FFMA.FTZ R194, R194, R167.reuse, -R180.reuse ;  /* 0x000000a7c2c27223 */ /* 0x180fe200000108b4 */
[----:B------:R-:W1:Y:S01]  /*1f1f0*/  MUFU.EX2 R2, R5 ;  /* 0x0000000500027308 */ /* 0x000e620000000800 */
[-C--:B------:R-:W-:Y:S01]  /*1f200*/  FFMA.FTZ R196, R196, R167.reuse, -R180 ;  /* 0x000000a7c4c47223 */ /* 0x080fe200000108b4 */
[----:B------:R-:W-:Y:S01]  /*1f210*/  ISETP.GT.AND P0, PT, R251, RZ, PT ;  /* 0x000000fffb00720c */ /* 0x000fe20003f04270 */
[-CC-:B------:R-:W-:Y:S02]  /*1f220*/  FFMA.FTZ R190, R203, R167.reuse, -R170.reuse ;  /* 0x000000a7cbbe7223 */ /* 0x180fe400000108aa */
[-CC-:B------:R-:W-:Y:S02]  /*1f230*/  FFMA.FTZ R193, R193, R167.reuse, -R170.reuse ;  /* 0x000000a7c1c17223 */ /* 0x180fe400000108aa */
[-C--:B------:R-:W-:Y:S02]  /*1f240*/  FFMA.FTZ R191, R195, R167.reuse, -R170 ;  /* 0x000000a7c3bf7223 */ /* 0x080fe400000108aa */
[-CC-:B------:R-:W-:Y:S01]  /*1f250*/  FFMA.FTZ R195, R192, R167.reuse, -R180.reuse ;  /* 0x000000a7c0c37223 */ /* 0x180fe200000108b4 */
[----:B------:R-:W2:Y:S01]  /*1f260*/  MUFU.EX2 R0, R0 ;  /* 0x0000000000007308 */ /* 0x000ea20000000800 */
[-C--:B------:R-:W-:Y:S02]  /*1f270*/  FFMA.FTZ R192, R205, R167.reuse, -R180 ;  /* 0x000000a7cdc07223 */ /* 0x080fe400000108b4 */
[-C--:B------:R-:W-:Y:S02]  /*1f280*/  FFMA.FTZ R165, R201, R167.reuse, -R170 ;  /* 0x000000a7c9a57223 */ /* 0x080fe400000108aa */
[-C--:B------:R-:W-:Y:S02]  /*1f290*/  FFMA.FTZ R203, R175, R167.reuse, -R180 ;  /* 0x000000a7afcb7223 */ /* 0x080fe400000108b4 */
[-CC-:B------:R-:W-:Y:S02]  /*1f2a0*/  FFMA.FTZ R202, R173, R167.reuse, -R170.reuse ;  /* 0x000000a7adca7223 */ /* 0x180fe400000108aa */
[-C--:B------:R-:W-:Y:S01]  /*1f2b0*/  FFMA.FTZ R205, R172, R167.reuse, -R170 ;  /* 0x000000a7accd7223 */ /* 0x080fe200000108aa */
[----:B------:R-:W-:Y:S01]  /*1f2c0*/  MUFU.EX2 R197, R197 ;  /* 0x000000c500c57308 */ /* 0x000fe20000000800 */
[-C--:B------:R-:W-:Y:S02]  /*1f2d0*/  FFMA.FTZ R199, R199, R167.reuse, -R180 ;  /* 0x000000a7c7c77223 */ /* 0x080fe400000108b4 */
[----:B------:R-:W-:Y:S02]  /*1f2e0*/  FFMA.FTZ R201, R200, R167, -R170 ;  /* 0x000000a7c8c97223 */ /* 0x000fe400000108aa */
[C---:B-1----:R-:W-:Y:S02]  /*1f2f0*/  FMUL.FTZ R4, R2.reuse, R160 ;  /* 0x000000a002047220 */ /* 0x042fe40000410000 */
[C---:B------:R-:W-:Y:S02]  /*1f300*/  FMUL.FTZ R5, R2.reuse, R161 ;  /* 0x000000a102057220 */ /* 0x040fe40000410000 */
[C---:B------:R-:W-:Y:S01]  /*1f310*/  FMUL.FTZ R8, R2.reuse, R156 ;  /* 0x0000009c02087220 */ /* 0x040fe20000410000 */
[----:B------:R-:W1:Y:S01]  /*1f320*/  MUFU.EX2 R194, R194 ;  /* 0x000000c200c27308 */ /* 0x000e620000000800 */
[C---:B------:R-:W-:Y:S02]  /*1f330*/  FMUL.FTZ R9, R2.reuse, R157 ;  /* 0x0000009d02097220 */ /* 0x040fe40000410000 */
[----:B------:R-:W-:Y:S02]  /*1f340*/  FMUL.FTZ R16, R2, R148 ;  /* 0x0000009402107220 */ /* 0x000fe40000410000 */
[C---:B--2---:R-:W-:Y:S02]  /*1f350*/  FMUL.FTZ R6, R0.reuse, R162 ;  /* 0x000000a200067220 */ /* 0x044fe40000410000 */
[C---:B------:R-:W-:Y:S02]  /*1f360*/  FMUL.FTZ R7, R0.reuse, R163 ;  /* 0x000000a300077220 */ /* 0x040fe40000410000 */
[C---:B------:R-:W-:Y:S01]  /*1f370*/  FMUL.FTZ R10, R0.reuse, R158 ;  /* 0x0000009e000a7220 */ /* 0x040fe20000410000 */
[----:B------:R-:W-:Y:S01]  /*1f380*/  MUFU.EX2 R193, R193 ;  /* 0x000000c100c17308 */ /* 0x000fe20000000800 */
[----:B------:R-:W-:Y:S02]  /*1f390*/  FMUL.FTZ R11, R0, R159 ;  /* 0x0000009f000b7220 */ /* 0x000fe40000410000 */
[----:B------:R-:W-:Y:S01]  /*1f3a0*/  FMUL.FTZ R17, R2, R149 ;  /* 0x0000009502117220 */ /* 0x000fe20000410000 */
[----:B------:R-:W-:Y:S01]  /*1f3b0*/  LDSM.16.MT88.4 R156, [R233+0x12800] ;  /* 0x01280000e99c783b */ /* 0x000fe20000004200 */
[C---:B------:R-:W-:Y:S02]  /*1f3c0*/  FMUL.FTZ R18, R0.reuse, R150 ;  /* 0x0000009600127220 */ /* 0x040fe40000410000 */
[----:B------:R-:W-:Y:S02]  /*1f3d0*/  FMUL.FTZ R19, R0, R151 ;  /* 0x0000009700137220 */ /* 0x000fe40000410000 */
[C---:B------:R-:W-:Y:S01]  /*1f3e0*/  FMUL.FTZ R24, R2.reuse, R140 ;  /* 0x0000008c02187220 */ /* 0x040fe20000410000 */
[----:B------:R-:W2:Y:S01]  /*1f3f0*/  MUFU.EX2 R191, R191 ;  /* 0x000000bf00bf7308 */ /* 0x000ea20000000800 */
[----:B------:R-:W-:Y:S01]  /*1f400*/  FMUL.FTZ R25, R2, R141 ;  /* 0x0000008d02197220 */ /* 0x000fe20000410000 */
[----:B------:R-:W-:Y:S01]  /*1f410*/  LDSM.16.MT88.4 R148, [R231+0x10800] ;  /* 0x01080000e794783b */ /* 0x000fe20000004200 */
[----:B------:R-:W-:Y:S01]  /*1f420*/  FMUL.FTZ R26, R0, R142 ;  /* 0x0000008e001a7220 */ /* 0x000fe20000410000 */
[----:B-1----:R-:W-:Y:S01]  /*1f430*/  F2FP.BF16.PACK_AB R160, R194, R197 ;  /* 0x000000c5c2a0723e */ /* 0x002fe200000010ff */
[----:B------:R-:W-:Y:S02]  /*1f440*/  FMUL.FTZ R27, R0, R143 ;  /* 0x0000008f001b7220 */ /* 0x000fe40000410000 */
[C---:B------:R-:W-:Y:S02]  /*1f450*/  FMUL.FTZ R32, R2.reuse, R132 ;  /* 0x0000008402207220 */ /* 0x040fe40000410000 */
[----:B------:R-:W-:Y:S01]  /*1f460*/  FMUL.FTZ R33, R2, R133 ;  /* 0x0000008502217220 */ /* 0x000fe20000410000 */
[----:B------:R-:W-:Y:S01]  /*1f470*/  MUFU.EX2 R195, R195 ;  /* 0x000000c300c37308 */ /* 0x000fe20000000800 */
[C---:B------:R-:W-:Y:S01]  /*1f480*/  FMUL.FTZ R34, R0.reuse, R134 ;  /* 0x0000008600227220 */ /* 0x040fe20000410000 */
[----:B------:R-:W-:Y:S01]  /*1f490*/  LDSM.16.MT88.4 R140, [R231+0x12000] ;  /* 0x01200000e78c783b */ /* 0x000fe20000004200 */
[----:B------:R-:W-:Y:S02]  /*1f4a0*/  FMUL.FTZ R35, R0, R135 ;  /* 0x0000008700237220 */ /* 0x000fe40000410000 */
[C---:B------:R-:W-:Y:S02]  /*1f4b0*/  FMUL.FTZ R36, R2.reuse, R36 ;  /* 0x0000002402247220 */ /* 0x040fe40000410000 */
[----:B------:R-:W-:Y:S02]  /*1f4c0*/  FMUL.FTZ R37, R2, R37 ;  /* 0x0000002502257220 */ /* 0x000fe40000410000 */
[C---:B------:R-:W-:Y:S01]  /*1f4d0*/  FMUL.FTZ R38, R0.reuse, R38 ;  /* 0x0000002600267220 */ /* 0x040fe20000410000 */
[----:B------:R-:W1:Y:S01]  /*1f4e0*/  MUFU.EX2 R192, R192 ;  /* 0x000000c000c07308 */ /* 0x000e620000000800 */
[----:B------:R-:W-:Y:S01]  /*1f4f0*/  LDSM.16.MT88.4 R132, [R232+0x12000] ;  /* 0x01200000e884783b */ /* 0x000fe20000004200 */
[----:B------:R-:W-:Y:S01]  /*1f500*/  FMUL.FTZ R39, R0, R39 ;  /* 0x0000002700277220 */ /* 0x000fe20000410000 */
[----:B--2---:R-:W-:Y:S01]  /*1f510*/  F2FP.BF16.PACK_AB R161, R191, R193 ;  /* 0x000000c1bfa1723e */ /* 0x004fe200000010ff */
[C---:B------:R-:W-:Y:S02]  /*1f520*/  FMUL.FTZ R40, R2.reuse, R40 ;  /* 0x0000002802287220 */ /* 0x040fe40000410000 */
[----:B------:R-:W-:Y:S02]  /*1f530*/  FMUL.FTZ R41, R2, R41 ;  /* 0x0000002902297220 */ /* 0x000fe40000410000 */
[C---:B------:R-:W-:Y:S02]  /*1f540*/  FMUL.FTZ R42, R0.reuse, R42 ;  /* 0x0000002a002a7220 */ /* 0x040fe40000410000 */
        /* <DEDUP_REMOVED lines=19> */
[----:B------:R-:W1:Y:S01]  /*1f680*/  MUFU.EX2 R199, R199 ;  /* 0x000000c700c77308 */ /* 0x000e620000000800 */
[C---:B------:R-:W-:Y:S02]  /*1f690*/  FMUL.FTZ R58, R0.reuse, R58 ;  /* 0x0000003a003a7220 */ /* 0x040fe40000410000 */
[----:B------:R-:W-:Y:S01]  /*1f6a0*/  FMUL.FTZ R59, R0, R59 ;  /* 0x0000003b003b7220 */ /* 0x000fe20000410000 */
[----:B--2---:R-:W-:Y:S01]  /*1f6b0*/  F2FP.BF16.PACK_AB R163, R165, R190 ;  /* 0x000000bea5a3723e */ /* 0x004fe200000010ff */
[-CC-:B------:R-:W-:Y:S02]  /*1f6c0*/  FFMA.FTZ R200, R174, R167.reuse, -R180.reuse ;  /* 0x000000a7aec87223 */ /* 0x180fe400000108b4 */
[----:B------:R-:W-:Y:S01]  /*1f6d0*/  LDSM.16.MT88.4 R172, [R233+0x14800] ;  /* 0x01480000e9ac783b */ /* 0x000fe20000004200 */
[-CC-:B------:R-:W-:Y:S02]  /*1f6e0*/  FFMA.FTZ R177, R177, R167.reuse, -R180.reuse ;  /* 0x000000a7b1b17223 */ /* 0x180fe400000108b4 */
[-CC-:B------:R-:W-:Y:S01]  /*1f6f0*/  FFMA.FTZ R179, R179, R167.reuse, -R180.reuse ;  /* 0x000000a7b3b37223 */ /* 0x180fe200000108b4 */
[C---:B------:R-:W-:Y:S01]  /*1f700*/  HMMA.16816.F32.BF16 R4, R160.reuse, R12, R4 ;  /* 0x0000000ca004723c */ /* 0x040fe20000041804 */
[----:B------:R-:W-:Y:S04]  /*1f710*/  MUFU.EX2 R201, R201 ;  /* 0x000000c900c97308 */ /* 0x000fe80000000800 */
[----:B------:R-:W-:Y:S02]  /*1f720*/  FFMA.FTZ R178, R178, R167, -R180 ;  /* 0x000000a7b2b27223 */ /* 0x000fe400000108b4 */
[C---:B------:R-:W-:Y:S01]  /*1f730*/  FMUL.FTZ R12, R2.reuse, R152 ;  /* 0x00000098020c7220 */ /* 0x040fe20000410000 */
[C---:B------:R-:W-:Y:S03]  /*1f740*/  HMMA.16816.F32.BF16 R8, R160.reuse, R14, R8 ;  /* 0x0000000ea008723c */ /* 0x040fe60000041808 */
[----:B------:R-:W-:Y:S01]  /*1f750*/  MUFU.EX2 R203, R203 ;  /* 0x000000cb00cb7308 */ /* 0x000fe20000000800 */
[C---:B------:R-:W-:Y:S02]  /*1f760*/  FMUL.FTZ R13, R2.reuse, R153 ;  /* 0x00000099020d7220 */ /* 0x040fe40000410000 */
[----:B------:R-:W-:Y:S02]  /*1f770*/  FMUL.FTZ R60, R2, R60 ;  /* 0x0000003c023c7220 */ /* 0x000fe40000410000 */
[C---:B------:R-:W-:Y:S04]  /*1f780*/  FMUL.FTZ R14, R0.reuse, R154 ;  /* 0x0000009a000e7220 */ /* 0x040fe80000410000 */
[----:B------:R-:W-:Y:S01]  /*1f790*/  FMUL.FTZ R15, R0, R155 ;  /* 0x0000009b000f7220 */ /* 0x000fe20000410000 */
[----:B------:R-:W-:Y:S01]  /*1f7a0*/  MUFU.EX2 R200, R200 ;  /* 0x000000c800c87308 */ /* 0x000fe20000000800 */
[----:B------:R-:W2:Y:S01]  /*1f7b0*/  LDSM.16.MT88.4 R152, [R231+0x10000] ;  /* 0x01000000e798783b */ /* 0x000ea20000004200 */
[----:B------:R-:W-:Y:S02]  /*1f7c0*/  FMUL.FTZ R61, R2, R61 ;  /* 0x0000003d023d7220 */ /* 0x000fe40000410000 */
[C---:B------:R-:W-:Y:S02]  /*1f7d0*/  FMUL.FTZ R62, R0.reuse, R62 ;  /* 0x0000003e003e7220 */ /* 0x040fe40000410000 */
[C---:B------:R-:W-:Y:S03]  /*1f7e0*/  HMMA.16816.F32.BF16 R12, R160.reuse, R20, R12 ;  /* 0x00000014a00c723c */ /* 0x040fe6000004180c */
[----:B------:R-:W-:Y:S01]  /*1f7f0*/  FMUL.FTZ R63, R0, R63 ;  /* 0x0000003f003f7220 */ /* 0x000fe20000410000 */
[----:B------:R-:W-:Y:S01]  /*1f800*/  MUFU.EX2 R202, R202 ;  /* 0x000000ca00ca7308 */ /* 0x000fe20000000800 */
[C---:B------:R-:W-:Y:S02]  /*1f810*/  FMUL.FTZ R64, R2.reuse, R64 ;  /* 0x0000004002407220 */ /* 0x040fe40000410000 */
[C---:B------:R-:W-:Y:S01]  /*1f820*/  FMUL.FTZ R20, R2.reuse, R144 ;  /* 0x0000009002147220 */ /* 0x040fe20000410000 */
[C---:B------:R-:W-:Y:S04]  /*1f830*/  HMMA.16816.F32.BF16 R16, R160.reuse, R22, R16 ;  /* 0x00000016a010723c */ /* 0x040fe80000041810 */
[C---:B------:R-:W-:Y:S02]  /*1f840*/  FMUL.FTZ R21, R2.reuse, R145 ;  /* 0x0000009102157220 */ /* 0x040fe40000410000 */
[----:B------:R-:W-:Y:S01]  /*1f850*/  FMUL.FTZ R65, R2, R65 ;  /* 0x0000004102417220 */ /* 0x000fe20000410000 */
[----:B------:R-:W-:Y:S01]  /*1f860*/  MUFU.EX2 R205, R205 ;  /* 0x000000cd00cd7308 */ /* 0x000fe20000000800 */
[C---:B------:R-:W-:Y:S04]  /*1f870*/  FMUL.FTZ R22, R0.reuse, R146 ;  /* 0x0000009200167220 */ /* 0x040fe80000410000 */
[C---:B------:R-:W-:Y:S02]  /*1f880*/  FMUL.FTZ R23, R0.reuse, R147 ;  /* 0x0000009300177220 */ /* 0x040fe40000410000 */
[----:B------:R-:W3:Y:S01]  /*1f890*/  LDSM.16.MT88.4 R144, [R234+0x12000] ;  /* 0x01200000ea90783b */ /* 0x000ee20000004200 */
[C---:B------:R-:W-:Y:S02]  /*1f8a0*/  FMUL.FTZ R66, R0.reuse, R66 ;  /* 0x0000004200427220 */ /* 0x040fe40000410000 */
[----:B------:R-:W-:Y:S02]  /*1f8b0*/  FMUL.FTZ R67, R0, R67 ;  /* 0x0000004300437220 */ /* 0x000fe40000410000 */
[C---:B------:R-:W-:Y:S03]  /*1f8c0*/  HMMA.16816.F32.BF16 R20, R160.reuse, R28, R20 ;  /* 0x0000001ca014723c */ /* 0x040fe60000041814 */
[C---:B------:R-:W-:Y:S02]  /*1f8d0*/  FMUL.FTZ R68, R2.reuse, R68 ;  /* 0x0000004402447220 */ /* 0x040fe40000410000 */
[C---:B------:R-:W-:Y:S02]  /*1f8e0*/  FMUL.FTZ R69, R2.reuse, R69 ;  /* 0x0000004502457220 */ /* 0x040fe40000410000 */
[C---:B------:R-:W-:Y:S01]  /*1f8f0*/  FMUL.FTZ R28, R2.reuse, R136 ;  /* 0x00000088021c7220 */ /* 0x040fe20000410000 */
[C---:B------:R-:W-:Y:S04]  /*1f900*/  HMMA.16816.F32.BF16 R24, R160.reuse, R30, R24 ;  /* 0x0000001ea018723c */ /* 0x040fe80000041818 */
[----:B------:R-:W-:Y:S02]  /*1f910*/  FMUL.FTZ R29, R2, R137 ;  /* 0x00000089021d7220 */ /* 0x000fe40000410000 */
[C---:B------:R-:W-:Y:S02]  /*1f920*/  FMUL.FTZ R70, R0.reuse, R70 ;  /* 0x0000004600467220 */ /* 0x040fe40000410000 */
[C---:B------:R-:W-:Y:S04]  /*1f930*/  FMUL.FTZ R30, R0.reuse, R138 ;  /* 0x0000008a001e7220 */ /* 0x040fe80000410000 */
[C---:B------:R-:W-:Y:S02]  /*1f940*/  FMUL.FTZ R31, R0.reuse, R139 ;  /* 0x0000008b001f7220 */ /* 0x040fe40000410000 */
[----:B------:R-:W4:Y:S01]  /*1f950*/  LDSM.16.MT88.4 R136, [R233+0x12000] ;  /* 0x01200000e988783b */ /* 0x000f220000004200 */
[----:B------:R-:W-:Y:S02]  /*1f960*/  FMUL.FTZ R71, R0, R71 ;  /* 0x0000004700477220 */ /* 0x000fe40000410000 */
[C---:B------:R-:W-:Y:S02]  /*1f970*/  FMUL.FTZ R72, R2.reuse, R72 ;  /* 0x0000004802487220 */ /* 0x040fe40000410000 */
[C---:B--2---:R-:W-:Y:S03]  /*1f980*/  HMMA.16816.F32.BF16 R28, R160.reuse, R152, R28 ;  /* 0x00000098a01c723c */ /* 0x044fe6000004181c */
[----:B------:R-:W-:Y:S02]  /*1f990*/  FMUL.FTZ R73, R2, R73 ;  /* 0x0000004902497220 */ /* 0x000fe40000410000 */
[C---:B------:R-:W-:Y:S02]  /*1f9a0*/  FMUL.FTZ R74, R0.reuse, R74 ;  /* 0x0000004a004a7220 */ /* 0x040fe40000410000 */
[----:B------:R-:W-:Y:S01]  /*1f9b0*/  FMUL.FTZ R75, R0, R75 ;  /* 0x0000004b004b7220 */ /* 0x000fe20000410000 */
[C---:B------:R-:W-:Y:S01]  /*1f9c0*/  HMMA.16816.F32.BF16 R32, R160.reuse, R154, R32 ;  /* 0x0000009aa020723c */ /* 0x040fe20000041820 */
[----:B------:R-:W-:Y:S03]  /*1f9d0*/  LDSM.16.MT88.4 R152, [R234+0x12800] ;  /* 0x01280000ea98783b */ /* 0x000fe60000004200 */
[C---:B------:R-:W-:Y:S02]  /*1f9e0*/  FMUL.FTZ R76, R2.reuse, R76 ;  /* 0x0000004c024c7220 */ /* 0x040fe40000410000 */
[----:B------:R-:W-:Y:S02]  /*1f9f0*/  FMUL.FTZ R77, R2, R77 ;  /* 0x0000004d024d7220 */ /* 0x000fe40000410000 */
[C---:B---3--:R-:W-:Y:S04]  /*1fa00*/  HMMA.16816.F32.BF16 R36, R160.reuse, R144, R36 ;  /* 0x00000090a024723c */ /* 0x048fe80000041824 */
[C---:B------:R-:W-:Y:S02]  /*1fa10*/  FMUL.FTZ R78, R0.reuse, R78 ;  /* 0x0000004e004e7220 */ /* 0x040fe40000410000 */
[----:B------:R-:W-:Y:S02]  /*1fa20*/  FMUL.FTZ R79, R0, R79 ;  /* 0x0000004f004f7220 */ /* 0x000fe40000410000 */
[C---:B------:R-:W-:Y:S01]  /*1fa30*/  HMMA.16816.F32.BF16 R40, R160.reuse, R146, R40 ;  /* 0x00000092a028723c */ /* 0x040fe20000041828 */
[----:B------:R-:W-:Y:S03]  /*1fa40*/  LDSM.16.MT88.4 R144, [R232+0x10800] ;  /* 0x01080000e890783b */ /* 0x000fe60000004200 */
        /* <DEDUP_REMOVED lines=15> */
[----:B------:R-:W3:Y:S03]  /*1fb40*/  LDSM.16.MT88.4 R132, [R233+0x14000] ;  /* 0x01400000e984783b */ /* 0x000ee60000004200 */
        /* <DEDUP_REMOVED lines=9> */
[C---:B------:R-:W-:Y:S01]  /*1fbe0*/  FMUL.FTZ R96, R2.reuse, R96 ;  /* 0x0000006002607220 */ /* 0x040fe20000410000 */
[C---:B--2---:R-:W-:Y:S03]  /*1fbf0*/  HMMA.16816.F32.BF16 R68, R160.reuse, R136, R68 ;  /* 0x00000088a044723c */ /* 0x044fe60000041844 */
[----:B------:R-:W-:Y:S02]  /*1fc00*/  FMUL.FTZ R97, R2, R97 ;  /* 0x0000006102617220 */ /* 0x000fe40000410000 */
[C---:B------:R-:W-:Y:S02]  /*1fc10*/  FMUL.FTZ R98, R0.reuse, R98 ;  /* 0x0000006200627220 */ /* 0x040fe40000410000 */
[----:B------:R-:W-:Y:S01]  /*1fc20*/  FMUL.FTZ R99, R0, R99 ;  /* 0x0000006300637220 */ /* 0x000fe20000410000 */
[C---:B------:R-:W-:Y:S01]  /*1fc30*/  HMMA.16816.F32.BF16 R72, R160.reuse, R138, R72 ;  /* 0x0000008aa048723c */ /* 0x040fe20000041848 */
[----:B------:R-:W2:Y:S03]  /*1fc40*/  LDSM.16.MT88.4 R136, [R231+0x14000] ;  /* 0x01400000e788783b */ /* 0x000ea60000004200 */
[C---:B------:R-:W-:Y:S02]  /*1fc50*/  FMUL.FTZ R100, R2.reuse, R100 ;  /* 0x0000006402647220 */ /* 0x040fe40000410000 */
[----:B------:R-:W-:Y:S02]  /*1fc60*/  FMUL.FTZ R101, R2, R101 ;  /* 0x0000006502657220 */ /* 0x000fe40000410000 */
[C---:B---3--:R-:W-:Y:S04]  /*1fc70*/  HMMA.16816.F32.BF16 R76, R160.reuse, R132, R76 ;  /* 0x00000084a04c723c */ /* 0x048fe8000004184c */
[C---:B------:R-:W-:Y:S02]  /*1fc80*/  FMUL.FTZ R102, R0.reuse, R102 ;  /* 0x0000006600667220 */ /* 0x040fe40000410000 */
[----:B------:R-:W-:Y:S02]  /*1fc90*/  FMUL.FTZ R103, R0, R103 ;  /* 0x0000006700677220 */ /* 0x000fe40000410000 */
[C---:B------:R-:W-:Y:S01]  /*1fca0*/  HMMA.16816.F32.BF16 R80, R160.reuse, R134, R80 ;  /* 0x00000086a050723c */ /* 0x040fe20000041850 */
[----:B------:R-:W3:Y:S03]  /*1fcb0*/  LDSM.16.MT88.4 R132, [R234+0x16000] ;  /* 0x01600000ea84783b */ /* 0x000ee60000004200 */
        /* <DEDUP_REMOVED lines=32> */
[----:B------:R-:W-:Y:S01]  /*1fec0*/  FMUL.FTZ R124, R2, R124 ;  /* 0x0000007c027c7220 */ /* 0x000fe20000410000 */
[C---:B--2---:R-:W-:Y:S03]  /*1fed0*/  HMMA.16816.F32.BF16 R116, R160.reuse, R136, R116 ;  /* 0x00000088a074723c */ /* 0x044fe60000041874 */
[----:B------:R-:W-:Y:S02]  /*1fee0*/  FFMA.FTZ R198, R198, R167, -R170 ;  /* 0x000000a7c6c67223 */ /* 0x000fe400000108aa */
[----:B------:R-:W-:Y:S02]  /*1fef0*/  FMUL.FTZ R125, R2, R125 ;  /* 0x0000007d027d7220 */ /* 0x000fe40000410000 */
[C---:B------:R-:W-:Y:S01]  /*1ff00*/  FMUL.FTZ R126, R0.reuse, R126 ;  /* 0x0000007e007e7220 */ /* 0x040fe20000410000 */
[C---:B------:R-:W-:Y:S01]  /*1ff10*/  HMMA.16816.F32.BF16 R120, R160.reuse, R138, R120 ;  /* 0x0000008aa078723c */ /* 0x040fe20000041878 */
[----:B------:R-:W2:Y:S01]  /*1ff20*/  MUFU.EX2 R198, R198 ;  /* 0x000000c600c67308 */ /* 0x000ea20000000800 */
[----:B------:R-:W5:Y:S02]  /*1ff30*/  LDSM.16.MT88.4 R136, [R233+0x10800] ;  /* 0x01080000e988783b */ /* 0x000f640000004200 */
[----:B------:R-:W-:Y:S02]  /*1ff40*/  FMUL.FTZ R127, R0, R127 ;  /* 0x0000007f007f7220 */ /* 0x000fe40000410000 */
[C---:B------:R-:W-:Y:S02]  /*1ff50*/  FMUL.FTZ R128, R2.reuse, R128 ;  /* 0x0000008002807220 */ /* 0x040fe40000410000 */
[----:B------:R-:W-:Y:S03]  /*1ff60*/  FMUL.FTZ R129, R2, R129 ;  /* 0x0000008102817220 */ /* 0x000fe60000410000 */
[C---:B---3--:R-:W-:Y:S03]  /*1ff70*/  HMMA.16816.F32.BF16 R124, R160.reuse, R132, R124 ;  /* 0x00000084a07c723c */ /* 0x048fe6000004187c */
[C---:B------:R-:W-:Y:S02]  /*1ff80*/  FMUL.FTZ R130, R0.reuse, R130 ;  /* 0x0000008200827220 */ /* 0x040fe40000410000 */
[----:B------:R-:W-:Y:S02]  /*1ff90*/  FMUL.FTZ R131, R0, R131 ;  /* 0x0000008300837220 */ /* 0x000fe40000410000 */
[----:B-1----:R-:W-:Y:S01]  /*1ffa0*/  F2FP.BF16.PACK_AB R132, R199, R196 ;  /* 0x000000c4c784723e */ /* 0x002fe200000010ff */
[-CC-:B------:R-:W-:Y:S04]  /*1ffb0*/  FFMA.FTZ R204, R204, R167.reuse, -R180.reuse ;  /* 0x000000a7cccc7223 */ /* 0x180fe800000108b4 */
[----:B------:R-:W-:Y:S01]  /*1ffc0*/  HMMA.16816.F32.BF16 R128, R160, R134, R128 ;  /* 0x00000086a080723c */ /* 0x000fe20000041880 */
[----:B------:R-:W1:Y:S01]  /*1ffd0*/  LDSM.16.MT88.4 R160, [R232+0x12800] ;  /* 0x01280000e8a0783b */ /* 0x000e620000004200 */
[----:B------:R-:W-:Y:S01]  /*1ffe0*/  MUFU.EX2 R204, R204 ;  /* 0x000000cc00cc7308 */ /* 0x000fe20000000800 */
[----:B--2---:R-:W-:Y:S01]  /*1fff0*/  F2FP.BF16.PACK_AB R133, R201, R198 ;  /* 0x000000c6c985723e */ /* 0x004fe200000010ff */
[-C--:B------:R-:W-:Y:S02]  /*20000*/  FFMA.FTZ R207, R187, R167.reuse, -R180 ;  /* 0x000000a7bbcf7223 */ /* 0x080fe400000108b4 */
[----:B------:R-:W-:Y:S01]  /*20010*/  FFMA.FTZ R206, R186, R167, -R170 ;  /* 0x000000a7bace7223 */ /* 0x000fe200000108aa */
[----:B------:R-:W-:Y:S01]  /*20020*/  F2FP.BF16.PACK_AB R134, R200, R203 ;  /* 0x000000cbc886723e */ /* 0x000fe200000010ff */
[-C--:B------:R-:W-:Y:S01]  /*20030*/  FFMA.FTZ R183, R183, R167.reuse, -R180 ;  /* 0x000000a7b7b77223 */ /* 0x080fe200000108b4 */
[----:B------:R-:W-:Y:S03]  /*20040*/  F2FP.BF16.PACK_AB R135, R205, R202 ;  /* 0x000000cacd87723e */ /* 0x000fe600000010ff */
[-CC-:B------:R-:W-:Y:S01]  /*20050*/  FFMA.FTZ R182, R182, R167.reuse, -R170.reuse ;  /* 0x000000a7b6b67223 */ /* 0x180fe200000108aa */
[----:B------:R-:W-:Y:S01]  /*20060*/  MUFU.EX2 R207, R207 ;  /* 0x000000cf00cf7308 */ /* 0x000fe20000000800 */
[-CC-:B------:R-:W-:Y:S02]  /*20070*/  FFMA.FTZ R181, R181, R167.reuse, -R170.reuse ;  /* 0x000000a7b5b57223 */ /* 0x180fe400000108aa */
[C---:B----4-:R-:W-:Y:S05]  /*20080*/  HMMA.16816.F32.BF16 R4, R132.reuse, R140, R4 ;  /* 0x0000008c8404723c */ /* 0x050fea0000041804 */
[-C--:B------:R-:W-:Y:S02]  /*20090*/  FFMA.FTZ R185, R185, R167.reuse, -R170 ;  /* 0x000000a7b9b97223 */ /* 0x080fe400000108aa */
[----:B------:R-:W-:Y:S01]  /*200a0*/  MUFU.EX2 R183, R183 ;  /* 0x000000b700b77308 */ /* 0x000fe20000000800 */
[C---:B------:R-:W-:Y:S01]  /*200b0*/  HMMA.16816.F32.BF16 R8, R132.reuse, R142, R8 ;  /* 0x0000008e8408723c */ /* 0x040fe20000041808 */
[----:B------:R-:W2:Y:S03]  /*200c0*/  LDSM.16.MT88.4 R140, [R231+0x12800] ;  /* 0x01280000e78c783b */ /* 0x000ea60000004200 */
[-CC-:B------:R-:W-:Y:S02]  /*200d0*/  FFMA.FTZ R184, R184, R167.reuse, -R180.reuse ;  /* 0x000000a7b8b87223 */ /* 0x180fe400000108b4 */
[-C--:B------:R-:W-:Y:S02]  /*200e0*/  FFMA.FTZ R180, R176, R167.reuse, -R180 ;  /* 0x000000a7b0b47223 */ /* 0x080fe400000108b4 */
[C---:B-----5:R-:W-:Y:S01]  /*200f0*/  HMMA.16816.F32.BF16 R12, R132.reuse, R136, R12 ;  /* 0x00000088840c723c */ /* 0x060fe2000004180c */
[----:B------:R-:W-:Y:S03]  /*20100*/  MUFU.EX2 R182, R182 ;  /* 0x000000b600b67308 */ /* 0x000fe60000000800 */
[-CC-:B------:R-:W-:Y:S02]  /*20110*/  FFMA.FTZ R171, R171, R167.reuse, -R170.reuse ;  /* 0x000000a7abab7223 */ /* 0x180fe400000108aa */
[-CC-:B------:R-:W-:Y:S02]  /*20120*/  FFMA.FTZ R169, R169, R167.reuse, -R170.reuse ;  /* 0x000000a7a9a97223 */ /* 0x180fe400000108aa */
[C---:B------:R-:W-:Y:S01]  /*20130*/  HMMA.16816.F32.BF16 R16, R132.reuse, R138, R16 ;  /* 0x0000008a8410723c */ /* 0x040fe20000041810 */
[----:B------:R-:W3:Y:S02]  /*20140*/  LDSM.16.MT88.4 R136, [R234+0x14800] ;  /* 0x01480000ea88783b */ /* 0x000ee40000004200 */
[----:B------:R-:W-:Y:S01]  /*20150*/  MUFU.EX2 R181, R181 ;  /* 0x000000b500b57308 */ /* 0x000fe20000000800 */
[-CC-:B------:R-:W-:Y:S02]  /*20160*/  FFMA.FTZ R168, R168, R167.reuse, -R170.reuse ;  /* 0x000000a7a8a87223 */ /* 0x180fe400000108aa */
[----:B------:R-:W-:Y:S02]  /*20170*/  FFMA.FTZ R170, R166, R167, -R170 ;  /* 0x000000a7a6aa7223 */ /* 0x000fe400000108aa */
[C---:B------:R-:W-:Y:S04]  /*20180*/  HMMA.16816.F32.BF16 R20, R132.reuse, R144, R20 ;  /* 0x000000908414723c */ /* 0x040fe80000041814 */
[----:B------:R-:W-:Y:S01]  /*20190*/  FFMA.FTZ R193, R0, R252, R193 ;  /* 0x000000fc00c17223 */ /* 0x000fe200000100c1 */
[----:B------:R-:W-:Y:S03]  /*201a0*/  MUFU.EX2 R186, R169 ;  /* 0x000000a900ba7308 */ /* 0x000fe60000000800 */
[C---:B------:R-:W-:Y:S01]  /*201b0*/  HMMA.16816.F32.BF16 R24, R132.reuse, R146, R24 ;  /* 0x000000928418723c */ /* 0x040fe20000041818 */
[----:B------:R-:W4:Y:S03]  /*201c0*/  LDSM.16.MT88.4 R144, [R232+0x14800] ;  /* 0x01480000e890783b */ /* 0x000f260000004200 */
[----:B------:R-:W-:Y:S03]  /*201d0*/  FADD.FTZ R193, R191, R193 ;  /* 0x000000c1bfc17221 */ /* 0x000fe60000010000 */
[----:B------:R-:W-:Y:S01]  /*201e0*/  MUFU.EX2 R187, R185 ;  /* 0x000000b900bb7308 */ /* 0x000fe20000000800 */
[C---:B------:R-:W-:Y:S04]  /*201f0*/  HMMA.16816.F32.BF16 R28, R132.reuse, R148, R28 ;  /* 0x00000094841c723c */ /* 0x040fe8000004181c */
[----:B------:R-:W-:Y:S04]  /*20200*/  FADD.FTZ R190, R190, R193 ;  /* 0x000000c1bebe7221 */ /* 0x000fe80000010000 */
[C---:B------:R-:W-:Y:S01]  /*20210*/  HMMA.16816.F32.BF16 R32, R132.reuse, R150, R32 ;  /* 0x000000968420723c */ /* 0x040fe20000041820 */
[----:B------:R-:W5:Y:S01]  /*20220*/  LDSM.16.MT88.4 R148, [R231+0x14800] ;  /* 0x01480000e794783b */ /* 0x000f620000004200 */
[----:B------:R-:W-:Y:S02]  /*20230*/  MUFU.EX2 R185, R178 ;  /* 0x000000b200b97308 */ /* 0x000fe40000000800 */
[----:B------:R-:W-:Y:S04]  /*20240*/  FADD.FTZ R165, R165, R190 ;  /* 0x000000bea5a57221 */ /* 0x000fe80000010000 */
[C---:B------:R-:W-:Y:S04]  /*20250*/  HMMA.16816.F32.BF16 R36, R132.reuse, R152, R36 ;  /* 0x000000988424723c */ /* 0x040fe80000041824 */
[----:B------:R-:W-:Y:S01]  /*20260*/  MUFU.EX2 R241, R184 ;  /* 0x000000b800f17308 */ /* 0x000fe20000000800 */
[----:B------:R-:W-:Y:S01]  /*20270*/  FADD.FTZ R198, R198, R165 ;  /* 0x000000a5c6c67221 */ /* 0x000fe20000010000 */
[----:B------:R-:W-:Y:S02]  /*20280*/  MOV R165, R164 ;  /* 0x000000a400a57202 */ /* 0x000fe40000000f00 */
[C---:B------:R-:W-:Y:S01]  /*20290*/  HMMA.16816.F32.BF16 R40, R132.reuse, R154, R40 ;  /* 0x0000009a8428723c */ /* 0x040fe20000041828 */
[----:B------:R-:W-:Y:S03]  /*202a0*/  LDSM.16.MT88.4 R152, [R232+0x11000] ;  /* 0x01100000e898783b */ /* 0x000fe60000004200 */
[----:B------:R-:W-:Y:S02]  /*202b0*/  FADD.FTZ R201, R201, R198 ;  /* 0x000000c6c9c97221 */ /* 0x000fe40000010000 */
[----:B------:R-:W-:Y:S02]  /*202c0*/  MUFU.EX2 R184, R171 ;  /* 0x000000ab00b87308 */ /* 0x000fe40000000800 */
[C---:B------:R-:W-:Y:S04]  /*202d0*/  HMMA.16816.F32.BF16 R44, R132.reuse, R156, R44 ;  /* 0x0000009c842c723c */ /* 0x040fe8000004182c */
[----:B------:R-:W-:Y:S04]  /*202e0*/  FADD.FTZ R202, R202, R201 ;  /* 0x000000c9caca7221 */ /* 0x000fe80000010000 */
[C---:B------:R-:W-:Y:S01]  /*202f0*/  HMMA.16816.F32.BF16 R48, R132.reuse, R158, R48 ;  /* 0x0000009e8430723c */ /* 0x040fe20000041830 */
[----:B------:R-:W-:Y:S01]  /*20300*/  LDSM.16.MT88.4 R156, [R234+0x13000] ;  /* 0x01300000ea9c783b */ /* 0x000fe20000004200 */
[----:B------:R-:W3:Y:S02]  /*20310*/  MUFU.EX2 R206, R206 ;  /* 0x000000ce00ce7308 */ /* 0x000ee40000000800 */
[----:B------:R-:W-:Y:S04]  /*20320*/  FADD.FTZ R205, R205, R202 ;  /* 0x000000cacdcd7221 */ /* 0x000fe80000010000 */
[C---:B-1----:R-:W-:Y:S04]  /*20330*/  HMMA.16816.F32.BF16 R52, R132.reuse, R160, R52 ;  /* 0x000000a08434723c */ /* 0x042fe80000041834 */
[----:B------:R-:W-:Y:S04]  /*20340*/  MUFU.EX2 R166, R170 ;  /* 0x000000aa00a67308 */ /* 0x000fe80000000800 */
[C---:B------:R-:W-:Y:S01]  /*20350*/  HMMA.16816.F32.BF16 R56, R132.reuse, R162, R56 ;  /* 0x000000a28438723c */ /* 0x040fe20000041838 */
[----:B------:R-:W-:Y:S07]  /*20360*/  LDSM.16.MT88.4 R160, [R232+0x13000] ;  /* 0x01300000e8a0783b */ /* 0x000fee0000004200 */
[C---:B--2---:R-:W-:Y:S04]  /*20370*/  HMMA.16816.F32.BF16 R60, R132.reuse, R140, R60 ;  /* 0x0000008c843c723c */ /* 0x044fe8000004183c */
[----:B---3--:R-:W-:Y:S04]  /*20380*/  FADD.FTZ R0, R206, R205 ;  /* 0x000000cdce007221 */ /* 0x008fe80000010000 */
[C---:B------:R-:W-:Y:S01]  /*20390*/  HMMA.16816.F32.BF16 R64, R132.reuse, R142, R64 ;  /* 0x0000008e8440723c */ /* 0x040fe20000041840 */
[----:B------:R-:W-:Y:S07]  /*203a0*/  LDSM.16.MT88.4 R140, [R233+0x16800] ;  /* 0x01680000e98c783b */ /* 0x000fee0000004200 */
[C---:B------:R-:W-:Y:S08]  /*203b0*/  HMMA.16816.F32.BF16 R68, R132.reuse, R136, R68 ;  /* 0x000000888444723c */ /* 0x040ff00000041844 */
[C---:B------:R-:W-:Y:S01]  /*203c0*/  HMMA.16816.F32.BF16 R72, R132.reuse, R138, R72 ;  /* 0x0000008a8448723c */ /* 0x040fe20000041848 */
[----:B------:R-:W1:Y:S07]  /*203d0*/  LDSM.16.MT88.4 R136, [R234+0x16800] ;  /* 0x01680000ea88783b */ /* 0x000e6e0000004200 */
[C---:B------:R-:W-:Y:S08]  /*203e0*/  HMMA.16816.F32.BF16 R76, R132.reuse, R172, R76 ;  /* 0x000000ac844c723c */ /* 0x040ff0000004184c */
[C---:B------:R-:W-:Y:S01]  /*203f0*/  HMMA.16816.F32.BF16 R80, R132.reuse, R174, R80 ;  /* 0x000000ae8450723c */ /* 0x040fe20000041850 */
[----:B------:R-:W-:Y:S07]  /*20400*/  LDSM.16.MT88.4 R172, [R231+0x13000] ;  /* 0x01300000e7ac783b */ /* 0x000fee0000004200 */
[C---:B----4-:R-:W-:Y:S08]  /*20410*/  HMMA.16816.F32.BF16 R84, R132.reuse, R144, R84 ;  /* 0x000000908454723c */ /* 0x050ff00000041854 */
[C---:B------:R-:W-:Y:S01]  /*20420*/  HMMA.16816.F32.BF16 R88, R132.reuse, R146, R88 ;  /* 0x000000928458723c */ /* 0x040fe20000041858 */
[----:B------:R-:W2:Y:S07]  /*20430*/  LDSM.16.MT88.4 R144, [R232+0x16800] ;  /* 0x01680000e890783b */ /* 0x000eae0000004200 */
[C---:B-----5:R-:W-:Y:S08]  /*20440*/  HMMA.16816.F32.BF16 R92, R132.reuse, R148, R92 ;  /* 0x00000094845c723c */ /* 0x060ff0000004185c */
[C---:B------:R-:W-:Y:S01]  /*20450*/  HMMA.16816.F32.BF16 R96, R132.reuse, R150, R96 ;  /* 0x000000968460723c */ /* 0x040fe20000041860 */
[----:B------:R-:W3:Y:S07]  /*20460*/  LDSM.16.MT88.4 R148, [R231+0x16800] ;  /* 0x01680000e794783b */ /* 0x000eee0000004200 */
[C---:B-1----:R-:W-:Y:S08]  /*20470*/  HMMA.16816.F32.BF16 R100, R132.reuse, R136, R100 ;  /* 0x000000888464723c */ /* 0x042ff00000041864 */
[C---:B------:R-:W-:Y:S01]  /*20480*/  HMMA.16816.F32.BF16 R104, R132.reuse, R138, R104 ;  /* 0x0000008a8468723c */ /* 0x040fe20000041868 */
[----:B------:R-:W1:Y:S07]  /*20490*/  LDSM.16.MT88.4 R136, [R234+0x11000] ;  /* 0x01100000ea88783b */ /* 0x000e6e0000004200 */
[C---:B------:R-:W-:Y:S08]  /*204a0*/  HMMA.16816.F32.BF16 R108, R132.reuse, R140, R108 ;  /* 0x0000008c846c723c */ /* 0x040ff0000004186c */
[C---:B------:R-:W-:Y:S01]  /*204b0*/  HMMA.16816.F32.BF16 R112, R132.reuse, R142, R112 ;  /* 0x0000008e8470723c */ /* 0x040fe20000041870 */
[----:B------:R-:W4:Y:S07]  /*204c0*/  LDSM.16.MT88.4 R140, [R233+0x11000] ;  /* 0x01100000e98c783b */ /* 0x000f2e0000004200 */
[C---:B--2---:R-:W-:Y:S08]  /*204d0*/  HMMA.16816.F32.BF16 R116, R132.reuse, R144, R116 ;  /* 0x000000908474723c */ /* 0x044ff00000041874 */
[C---:B------:R-:W-:Y:S01]  /*204e0*/  HMMA.16816.F32.BF16 R120, R132.reuse, R146, R120 ;  /* 0x000000928478723c */ /* 0x040fe20000041878 */
[----:B------:R-:W2:Y:S07]  /*204f0*/  LDSM.16.MT88.4 R144, [R231+0x11000] ;  /* 0x01100000e790783b */ /* 0x000eae0000004200 */
[C---:B---3--:R-:W-:Y:S08]  /*20500*/  HMMA.16816.F32.BF16 R124, R132.reuse, R148, R124 ;  /* 0x00000094847c723c */ /* 0x048ff0000004187c */
[----:B------:R-:W-:Y:S01]  /*20510*/  HMMA.16816.F32.BF16 R128, R132, R150, R128 ;  /* 0x000000968480723c */ /* 0x000fe20000041880 */
[----:B------:R-:W3:Y:S06]  /*20520*/  LDSM.16.MT88.4 R148, [R233+0x13000] ;  /* 0x01300000e994783b */ /* 0x000eec0000004200 */
[----:B------:R-:W-:Y:S02]  /*20530*/  F2FP.BF16.PACK_AB R134, R183, R241 ;  /* 0x000000f1b786723e */ /* 0x000fe400000010ff */
[----:B------:R-:W-:Y:S03]  /*20540*/  F2FP.BF16.PACK_AB R135, R181, R182 ;  /* 0x000000b6b587723e */ /* 0x000fe600000010ff */
[----:B------:R-:W-:Y:S02]  /*20550*/  F2FP.BF16.PACK_AB R132, R207, R204 ;  /* 0x000000cccf84723e */ /* 0x000fe400000010ff */
[----:B------:R-:W-:Y:S07]  /*20560*/  F2FP.BF16.PACK_AB R133, R187, R206 ;  /* 0x000000cebb85723e */ /* 0x000fee00000010ff */
[C---:B-1----:R-:W-:Y:S08]  /*20570*/  HMMA.16816.F32.BF16 R4, R132.reuse, R136, R4 ;  /* 0x000000888404723c */ /* 0x042ff00000041804 */
[C---:B------:R-:W-:Y:S01]  /*20580*/  HMMA.16816.F32.BF16 R8, R132.reuse, R138, R8 ;  /* 0x0000008a8408723c */ /* 0x040fe20000041808 */
[----:B------:R-:W1:Y:S07]  /*20590*/  LDSM.16.MT88.4 R136, [R234+0x15000] ;  /* 0x01500000ea88783b */ /* 0x000e6e0000004200 */
[C---:B----4-:R-:W-:Y:S08]  /*205a0*/  HMMA.16816.F32.BF16 R12, R132.reuse, R140, R12 ;  /* 0x0000008c840c723c */ /* 0x050ff0000004180c */
[C---:B------:R-:W-:Y:S01]  /*205b0*/  HMMA.16816.F32.BF16 R16, R132.reuse, R142, R16 ;  /* 0x0000008e8410723c */ /* 0x040fe20000041810 */
[----:B------:R-:W4:Y:S07]  /*205c0*/  LDSM.16.MT88.4 R140, [R233+0x15000] ;  /* 0x01500000e98c783b */ /* 0x000f2e0000004200 */
        /* <DEDUP_REMOVED lines=8> */
[----:B------:R-:W-:Y:S07]  /*20650*/  LDSM.16.MT88.4 R156, [R232+0x17000] ;  /* 0x01700000e89c783b */ /* 0x000fee0000004200 */
[C---:B---3--:R-:W-:Y:S08]  /*20660*/  HMMA.16816.F32.BF16 R44, R132.reuse, R148, R44 ;  /* 0x00000094842c723c */ /* 0x048ff0000004182c */
[C---:B------:R-:W-:Y:S01]  /*20670*/  HMMA.16816.F32.BF16 R48, R132.reuse, R150, R48 ;  /* 0x000000968430723c */ /* 0x040fe20000041830 */
[----:B------:R-:W3:Y:S07]  /*20680*/  LDSM.16.MT88.4 R148, [R231+0x15000] ;  /* 0x01500000e794783b */ /* 0x000eee0000004200 */
[C---:B------:R-:W-:Y:S01]  /*20690*/  HMMA.16816.F32.BF16 R52, R132.reuse, R160, R52 ;  /* 0x000000a08434723c */ /* 0x040fe20000041834 */
[----:B------:R-:W-:Y:S07]  /*206a0*/  MUFU.EX2 R161, R177 ;  /* 0x000000b100a17308 */ /* 0x000fee0000000800 */
[C---:B------:R-:W-:Y:S03]  /*206b0*/  HMMA.16816.F32.BF16 R56, R132.reuse, R162, R56 ;  /* 0x000000a28438723c */ /* 0x040fe60000041838 */
[----:B------:R-:W5:Y:S04]  /*206c0*/  MUFU.EX2 R160, R168 ;  /* 0x000000a800a07308 */ /* 0x000f680000000800 */
[----:B------:R-:W-:Y:S01]  /*206d0*/  MOV R163, R187 ;  /* 0x000000bb00a37202 */ /* 0x000fe20000000f00 */
[C---:B------:R-:W-:Y:S04]  /*206e0*/  HMMA.16816.F32.BF16 R60, R132.reuse, R172, R60 ;  /* 0x000000ac843c723c */ /* 0x040fe8000004183c */
[----:B------:R-:W-:Y:S01]  /*206f0*/  MOV R162, R241 ;  /* 0x000000f100a27202 */ /* 0x000fe20000000f00 */
[----:B------:R2:W2:Y:S03]  /*20700*/  MUFU.EX2 R187, R179 ;  /* 0x000000b300bb7308 */ /* 0x0004a60000000800 */
[C---:B------:R-:W-:Y:S01]  /*20710*/  HMMA.16816.F32.BF16 R64, R132.reuse, R174, R64 ;  /* 0x000000ae8440723c */ /* 0x040fe20000041840 */
[----:B------:R-:W-:Y:S06]  /*20720*/  LDSM.16.MT88.4 R172, [R233+0x11800] ;  /* 0x01180000e9ac783b */ /* 0x000fec0000004200 */
[----:B------:R3:W3:Y:S01]  /*20730*/  MUFU.EX2 R241, R180 ;  /* 0x000000b400f17308 */ /* 0x0006e20000000800 */
[C---:B-1----:R-:W-:Y:S04]  /*20740*/  HMMA.16816.F32.BF16 R68, R132.reuse, R136, R68 ;  /* 0x000000888444723c */ /* 0x042fe80000041844 */
[----:B-----5:R-:W-:Y:S04]  /*20750*/  MOV R167, R160 ;  /* 0x000000a000a77202 */ /* 0x020fe80000000f00 */
[C---:B------:R-:W-:Y:S01]  /*20760*/  HMMA.16816.F32.BF16 R72, R132.reuse, R138, R72 ;  /* 0x0000008a8448723c */ /* 0x040fe20000041848 */
[----:B------:R-:W1:Y:S03]  /*20770*/  LDSM.16.MT88.4 R136, [R234+0x17000] ;  /* 0x01700000ea88783b */ /* 0x000e660000004200 */
[----:B------:R-:W-:Y:S04]  /*20780*/  F2FP.BF16.PACK_AB R171, R166, R167 ;  /* 0x000000a7a6ab723e */ /* 0x000fe800000010ff */
[C---:B----4-:R-:W-:Y:S01]  /*20790*/  HMMA.16816.F32.BF16 R76, R132.reuse, R140, R76 ;  /* 0x0000008c844c723c */ /* 0x050fe2000004184c */
[----:B--2---:R-:W-:Y:S07]  /*207a0*/  LDSM.16.MT88.4 R176, [R232+0x11800] ;  /* 0x01180000e8b0783b */ /* 0x004fee0000004200 */
[C---:B------:R-:W-:Y:S01]  /*207b0*/  HMMA.16816.F32.BF16 R80, R132.reuse, R142, R80 ;  /* 0x0000008e8450723c */ /* 0x040fe20000041850 */
[----:B------:R-:W2:Y:S07]  /*207c0*/  LDSM.16.MT88.4 R140, [R231+0x17000] ;  /* 0x01700000e78c783b */ /* 0x000eae0000004200 */
[C---:B------:R-:W-:Y:S08]  /*207d0*/  HMMA.16816.F32.BF16 R84, R132.reuse, R144, R84 ;  /* 0x000000908454723c */ /* 0x040ff00000041854 */
[C---:B------:R-:W-:Y:S01]  /*207e0*/  HMMA.16816.F32.BF16 R88, R132.reuse, R146, R88 ;  /* 0x000000928458723c */ /* 0x040fe20000041858 */
[----:B------:R-:W4:Y:S07]  /*207f0*/  LDSM.16.MT88.4 R144, [R234+0x11800] ;  /* 0x01180000ea90783b */ /* 0x000f2e0000004200 */
[C---:B---3--:R-:W-:Y:S07]  /*20800*/  HMMA.16816.F32.BF16 R92, R132.reuse, R148, R92 ;  /* 0x00000094845c723c */ /* 0x048fee000004185c */
[----:B------:R-:W-:Y:S01]  /*20810*/  MOV R149, R162 ;  /* 0x000000a200957202 */ /* 0x000fe20000000f00 */
[C---:B------:R-:W-:Y:S04]  /*20820*/  HMMA.16816.F32.BF16 R96, R132.reuse, R150, R96 ;  /* 0x000000968460723c */ /* 0x040fe80000041860 */
[----:B------:R-:W-:Y:S04]  /*20830*/  MOV R148, R163 ;  /* 0x000000a300947202 */ /* 0x000fe80000000f00 */
[C---:B-1----:R-:W-:Y:S07]  /*20840*/  HMMA.16816.F32.BF16 R100, R132.reuse, R136, R100 ;  /* 0x000000888464723c */ /* 0x042fee0000041864 */
[----:B------:R-:W-:Y:S01]  /*20850*/  MOV R137, R181 ;  /* 0x000000b500897202 */ /* 0x000fe20000000f00 */
[C---:B------:R-:W-:Y:S04]  /*20860*/  HMMA.16816.F32.BF16 R104, R132.reuse, R138, R104 ;  /* 0x0000008a8468723c */ /* 0x040fe80000041868 */
[----:B------:R-:W-:Y:S03]  /*20870*/  MOV R136, R161 ;  /* 0x000000a100887202 */ /* 0x000fe60000000f00 */
[----:B------:R-:W-:Y:S01]  /*20880*/  MOV R138, R182 ;  /* 0x000000b6008a7202 */ /* 0x000fe20000000f00 */
[C---:B------:R-:W-:Y:S04]  /*20890*/  HMMA.16816.F32.BF16 R108, R132.reuse, R152, R108 ;  /* 0x00000098846c723c */ /* 0x040fe8000004186c */
[----:B------:R-:W-:Y:S02]  /*208a0*/  MOV R139, R183 ;  /* 0x000000b7008b7202 */ /* 0x000fe40000000f00 */
[----:B------:R-:W1:Y:S02]  /*208b0*/  LDSM.16.MT88.4 R180, [R231+0x11800] ;  /* 0x01180000e7b4783b */ /* 0x000e640000004200 */
[C---:B------:R-:W-:Y:S08]  /*208c0*/  HMMA.16816.F32.BF16 R112, R132.reuse, R154, R112 ;  /* 0x0000009a8470723c */ /* 0x040ff00000041870 */
[C---:B------:R-:W-:Y:S08]  /*208d0*/  HMMA.16816.F32.BF16 R116, R132.reuse, R156, R116 ;  /* 0x0000009c8474723c */ /* 0x040ff00000041874 */
[C---:B------:R-:W-:Y:S08]  /*208e0*/  HMMA.16816.F32.BF16 R120, R132.reuse, R158, R120 ;  /* 0x0000009e8478723c */ /* 0x040ff00000041878 */
[C---:B--2---:R-:W-:Y:S08]  /*208f0*/  HMMA.16816.F32.BF16 R124, R132.reuse, R140, R124 ;  /* 0x0000008c847c723c */ /* 0x044ff0000004187c */
[----:B------:R-:W-:Y:S07]  /*20900*/  HMMA.16816.F32.BF16 R128, R132, R142, R128 ;  /* 0x0000008e8480723c */ /* 0x000fee0000041880 */
[----:B------:R-:W-:Y:S02]  /*20910*/  MOV R132, R184 ;  /* 0x000000b800847202 */ /* 0x000fe40000000f00 */
[----:B------:R-:W-:Y:S03]  /*20920*/  MOV R133, R185 ;  /* 0x000000b900857202 */ /* 0x000fe60000000f00 */
[----:B------:R-:W-:Y:S02]  /*20930*/  MOV R134, R186 ;  /* 0x000000ba00867202 */ /* 0x000fe40000000f00 */
[----:B------:R-:W-:Y:S02]  /*20940*/  MOV R135, R187 ;  /* 0x000000bb00877202 */ /* 0x000fe40000000f00 */
[----:B------:R-:W-:Y:S01]  /*20950*/  F2FP.BF16.PACK_AB R169, R134, R132 ;  /* 0x0000008486a9723e */ /* 0x000fe200000010ff */
[----:B------:R-:W2:Y:S01]  /*20960*/  LDSM.16.MT88.4 R184, [R234+0x13800] ;  /* 0x01380000eab8783b */ /* 0x000ea20000004200 */
[----:B------:R-:W-:Y:S02]  /*20970*/  F2FP.BF16.PACK_AB R168, R135, R136 ;  /* 0x0000008887a8723e */ /* 0x000fe400000010ff */
[----:B------:R-:W-:Y:S07]  /*20980*/  F2FP.BF16.PACK_AB R170, R241, R133 ;  /* 0x00000085f1aa723e */ /* 0x000fee00000010ff */
[C---:B----4-:R-:W-:Y:S01]  /*20990*/  HMMA.16816.F32.BF16 R160, R168.reuse, R144, R4 ;  /* 0x00000090a8a0723c */ /* 0x050fe20000041804 */
[----:B------:R-:W3:Y:S07]  /*209a0*/  LDSM.16.MT88.4 R4, [R233+0x13800] ;  /* 0x01380000e904783b */ /* 0x000eee0000004200 */
[C---:B------:R-:W-:Y:S01]  /*209b0*/  HMMA.16816.F32.BF16 R156, R168.reuse, R146, R8 ;  /* 0x00000092a89c723c */ /* 0x040fe20000041808 */
[----:B------:R-:W4:Y:S07]  /*209c0*/  LDSM.16.MT88.4 R8, [R232+0x13800] ;  /* 0x01380000e808783b */ /* 0x000f2e0000004200 */
[C---:B------:R-:W-:Y:S01]  /*209d0*/  HMMA.16816.F32.BF16 R152, R168.reuse, R172, R12 ;  /* 0x000000aca898723c */ /* 0x040fe2000004180c */
[----:B------:R-:W5:Y:S06]  /*209e0*/  LDSM.16.MT88.4 R12, [R231+0x13800] ;  /* 0x01380000e70c783b */ /* 0x000f6c0000004200 */
[----:B------:R-:W-:Y:S02]  /*209f0*/  MOV R172, R148 ;  /* 0x0000009400ac7202 */ /* 0x000fe40000000f00 */
[----:B------:R-:W-:Y:S02]  /*20a00*/  MOV R173, R149 ;  /* 0x0000009500ad7202 */ /* 0x000fe40000000f00 */
[C---:B------:R-:W-:Y:S01]  /*20a10*/  HMMA.16816.F32.BF16 R148, R168.reuse, R174, R16 ;  /* 0x000000aea894723c */ /* 0x040fe20000041810 */
[----:B------:R-:W2:Y:S06]  /*20a20*/  LDSM.16.MT88.4 R16, [R234+0x15800] ;  /* 0x01580000ea10783b */ /* 0x000eac0000004200 */
[----:B------:R-:W-:Y:S01]  /*20a30*/  MOV R174, R138 ;  /* 0x0000008a00ae7202 */ /* 0x000fe20000000f00 */
[C---:B------:R-:W-:Y:S01]  /*20a40*/  HMMA.16816.F32.BF16 R144, R168.reuse, R176, R20 ;  /* 0x000000b0a890723c */ /* 0x040fe20000041814 */
[----:B------:R-:W3:Y:S03]  /*20a50*/  LDSM.16.MT88.4 R20, [R233+0x15800] ;  /* 0x01580000e914783b */ /* 0x000ee60000004200 */
[----:B------:R-:W-:Y:S03]  /*20a60*/  MOV R175, R139 ;  /* 0x0000008b00af7202 */ /* 0x000fe60000000f00 */
[----:B------:R-:W-:Y:S01]  /*20a70*/  MOV R176, R136 ;  /* 0x0000008800b07202 */ /* 0x000fe20000000f00 */
[C---:B------:R-:W-:Y:S01]  /*20a80*/  HMMA.16816.F32.BF16 R140, R168.reuse, R178, R24 ;  /* 0x000000b2a88c723c */ /* 0x040fe20000041818 */
[----:B------:R-:W3:Y:S03]  /*20a90*/  LDSM.16.MT88.4 R24, [R232+0x15800] ;  /* 0x01580000e818783b */ /* 0x000ee60000004200 */
[----:B------:R-:W-:Y:S03]  /*20aa0*/  MOV R177, R137 ;  /* 0x0000008900b17202 */ /* 0x000fe60000000f00 */
[----:B------:R-:W-:Y:S01]  /*20ab0*/  MOV R178, R132 ;  /* 0x0000008400b27202 */ /* 0x000fe20000000f00 */
[C---:B-1----:R-:W-:Y:S01]  /*20ac0*/  HMMA.16816.F32.BF16 R136, R168.reuse, R180, R28 ;  /* 0x000000b4a888723c */ /* 0x042fe2000004181c */
[----:B------:R-:W1:Y:S03]  /*20ad0*/  LDSM.16.MT88.4 R28, [R231+0x15800] ;  /* 0x01580000e71c783b */ /* 0x000e660000004200 */
[----:B------:R-:W-:Y:S03]  /*20ae0*/  MOV R179, R135 ;  /* 0x0000008700b37202 */ /* 0x000fe60000000f00 */
[----:B------:R-:W-:Y:S02]  /*20af0*/  MOV R181, R176 ;  /* 0x000000b000b57202 */ /* 0x000fe40000000f00 */
[----:B------:R-:W-:Y:S03]  /*20b00*/  MOV R176, R134 ;  /* 0x0000008600b07202 */ /* 0x000fe60000000f00 */
[----:B------:R-:W-:Y:S02]  /*20b10*/  MOV R180, R177 ;  /* 0x000000b100b47202 */ /* 0x000fe40000000f00 */
[----:B------:R-:W-:Y:S02]  /*20b20*/  MOV R177, R133 ;  /* 0x0000008500b17202 */ /* 0x000fe40000000f00 */
[C---:B------:R-:W-:Y:S01]  /*20b30*/  HMMA.16816.F32.BF16 R132, R168.reuse, R182, R32 ;  /* 0x000000b6a884723c */ /* 0x040fe20000041820 */
[----:B------:R-:W1:Y:S06]  /*20b40*/  LDSM.16.MT88.4 R32, [R234+0x17800] ;  /* 0x01780000ea20783b */ /* 0x000e6c0000004200 */
[----:B------:R-:W-:Y:S01]  /*20b50*/  MOV R182, R174 ;  /* 0x000000ae00b67202 */ /* 0x000fe20000000f00 */
[C---:B--2---:R-:W-:Y:S04]  /*20b60*/  HMMA.16816.F32.BF16 R36, R168.reuse, R184, R36 ;  /* 0x000000b8a824723c */ /* 0x044fe80000041824 */
[----:B------:R-:W-:Y:S03]  /*20b70*/  MOV R183, R175 ;  /* 0x000000af00b77202 */ /* 0x000fe60000000f00 */
[----:B------:R-:W-:Y:S01]  /*20b80*/  MOV R184, R172 ;  /* 0x000000ac00b87202 */ /* 0x000fe20000000f00 */
[C---:B------:R-:W-:Y:S01]  /*20b90*/  HMMA.16816.F32.BF16 R40, R168.reuse, R186, R40 ;  /* 0x000000baa828723c */ /* 0x040fe20000041828 */
[----:B------:R-:W2:Y:S03]  /*20ba0*/  LDL.LU R187, [R1] ;  /* 0x0000000001bb7983 */ /* 0x000ea60000300800 */
[----:B------:R-:W-:Y:S01]  /*20bb0*/  MOV R185, R173 ;  /* 0x000000ad00b97202 */ /* 0x000fe20000000f00 */
[----:B------:R-:W-:Y:S01]  /*20bc0*/  FADD.FTZ R0, R184, R0 ;  /* 0x00000000b8007221 */ /* 0x000fe20000010000 */
[----:B------:R-:W1:Y:S02]  /*20bd0*/  LDSM.16.MT88.4 R172, [R233+0x17800] ;  /* 0x01780000e9ac783b */ /* 0x000e640000004200 */
[C---:B---3--:R-:W-:Y:S04]  /*20be0*/  HMMA.16816.F32.BF16 R44, R168.reuse, R4, R44 ;  /* 0x00000004a82c723c */ /* 0x048fe8000004182c */
[----:B------:R-:W-:Y:S04]  /*20bf0*/  FADD.FTZ R0, R182, R0 ;  /* 0x00000000b6007221 */ /* 0x000fe80000010000 */
[C---:B------:R-:W-:Y:S01]  /*20c00*/  HMMA.16816.F32.BF16 R48, R168.reuse, R6, R48 ;  /* 0x00000006a830723c */ /* 0x040fe20000041830 */
[----:B------:R-:W3:Y:S03]  /*20c10*/  LDSM.16.MT88.4 R4, [R232+0x17800] ;  /* 0x01780000e804783b */ /* 0x000ee60000004200 */
[----:B------:R-:W-:Y:S04]  /*20c20*/  FADD.FTZ R0, R180, R0 ;  /* 0x00000000b4007221 */ /* 0x000fe80000010000 */
[C---:B----4-:R-:W-:Y:S04]  /*20c30*/  HMMA.16816.F32.BF16 R52, R168.reuse, R8, R52 ;  /* 0x00000008a834723c */ /* 0x050fe80000041834 */
[----:B------:R-:W-:Y:S04]  /*20c40*/  FADD.FTZ R0, R178, R0 ;  /* 0x00000000b2007221 */ /* 0x000fe80000010000 */
[C---:B------:R-:W-:Y:S01]  /*20c50*/  HMMA.16816.F32.BF16 R56, R168.reuse, R10, R56 ;  /* 0x0000000aa838723c */ /* 0x040fe20000041838 */
[----:B------:R-:W4:Y:S03]  /*20c60*/  LDSM.16.MT88.4 R8, [R231+0x17800] ;  /* 0x01780000e708783b */ /* 0x000f260000004200 */
[----:B------:R-:W-:Y:S04]  /*20c70*/  FADD.FTZ R0, R176, R0 ;  /* 0x00000000b0007221 */ /* 0x000fe80000010000 */
[C---:B-----5:R-:W-:Y:S08]  /*20c80*/  HMMA.16816.F32.BF16 R60, R168.reuse, R12, R60 ;  /* 0x0000000ca83c723c */ /* 0x060ff0000004183c */
        /* <DEDUP_REMOVED lines=9> */
[C---:B------:R-:W-:Y:S08]  /*20d20*/  HMMA.16816.F32.BF16 R100, R168.reuse, R32, R100 ;  /* 0x00000020a864723c */ /* 0x040ff00000041864 */
[C---:B------:R-:W-:Y:S08]  /*20d30*/  HMMA.16816.F32.BF16 R104, R168.reuse, R34, R104 ;  /* 0x00000022a868723c */ /* 0x040ff00000041868 */
[C---:B------:R-:W-:Y:S08]  /*20d40*/  HMMA.16816.F32.BF16 R108, R168.reuse, R172, R108 ;  /* 0x000000aca86c723c */ /* 0x040ff0000004186c */
[C---:B------:R-:W-:Y:S08]  /*20d50*/  HMMA.16816.F32.BF16 R112, R168.reuse, R174, R112 ;  /* 0x000000aea870723c */ /* 0x040ff00000041870 */
[C---:B---3--:R-:W-:Y:S07]  /*20d60*/  HMMA.16816.F32.BF16 R116, R168.reuse, R4, R116 ;  /* 0x00000004a874723c */ /* 0x048fee0000041874 */
[----:B------:R-:W-:Y:S01]  /*20d70*/  FADD.FTZ R5, R167, R0 ;  /* 0x00000000a7057221 */ /* 0x000fe20000010000 */
[----:B------:R-:W-:Y:S01]  /*20d80*/  IADD3 R0, R251, -0x1, RZ ;  /* 0xfffffffffb007810 */ /* 0x000fe20007ffe0ff */
[C---:B------:R-:W-:Y:S03]  /*20d90*/  HMMA.16816.F32.BF16 R120, R168.reuse, R6, R120 ;  /* 0x00000006a878723c */ /* 0x040fe60000041878 */
[----:B------:R-:W-:Y:S01]  /*20da0*/  FADD.FTZ R252, R166, R5 ;  /* 0x00000005a6fc7221 */ /* 0x000fe20000010000 */
[----:B------:R-:W-:Y:S02]  /*20db0*/  MOV R251, R0 ;  /* 0x0000000000fb7202 */ /* 0x000fe40000000f00 */
[----:B------:R-:W-:Y:S02]  /*20dc0*/  MOV R0, R3 ;  /* 0x0000000300007202 */ /* 0x000fe40000000f00 */
[C---:B----4-:R-:W-:Y:S08]  /*20dd0*/  HMMA.16816.F32.BF16 R124, R168.reuse, R8, R124 ;  /* 0x00000008a87c723c */ /* 0x050ff0000004187c */
[----:B------:R-:W-:Y:S04]  /*20de0*/  HMMA.16816.F32.BF16 R128, R168, R10, R128 ;  /* 0x0000000aa880723c */ /* 0x000fe80000041880 */
[----:B--2---:R-:W-:Y:S04]  /*20df0*/  FFMA.FTZ R197, R2, R187, R197 ;  /* 0x000000bb02c57223 */ /* 0x004fe800000100c5 */
[----:B------:R-:W-:Y:S04]  /*20e00*/  FADD.FTZ R194, R194, R197 ;  /* 0x000000c5c2c27221 */ /* 0x000fe80000010000 */
        /* <DEDUP_REMOVED lines=13> */
[----:B------:R-:W-:Y:S02]  /*20ee0*/  FADD.FTZ R2, R241, R2 ;  /* 0x00000002f1027221 */ /* 0x000fe40000010000 */
[----:B------:R-:W1:Y:S08]  /*20ef0*/  S2R R241, SR_CTAID.Z ;  /* 0x0000000000f17919 */ /* 0x000e700000002700 */
[----:B------:R2:W-:Y:S01]  /*20f00*/  STL [R1], R2 ;  /* 0x0000000201007387 */ /* 0x0005e20000100800 */
[----:B------:R-:W-:-:S05]  /*20f10*/  @P0 BRA `(.L_x_1425) ;  /* 0xffffb4c000000947 */ /* 0x000fca000383ffff */
.L_x_1416:
[----:B------:R-:W-:Y:S02]  /*20f20*/  ULDC.64 UR4, c[0x0][0x40] ;  /* 0x0000100000047ab9 */ /* 0x000fe40000000a00 */
[----:B------:R-:W-:-:S04]  /*20f30*/  UIADD3 UR4, UP0, UR4, 0x160, URZ ;  /* 0x0000016004047890 */ /* 0x000fc8000ff1e03f */
[----:B------:R-:W-:Y:S02]  /*20f40*/  UIADD3.X UR5, URZ, UR5, URZ, UP0, !UPT ;  /* 0x000000053f057290 */ /* 0x000fe400087fe43f */
[----:B------:R-:W-:-:S04]  /*20f50*/  IMAD.U32 R8, RZ, RZ, UR4 ;  /* 0x00000004ff087e24 */ /* 0x000fc8000f8e00ff */
[----:B------:R-:W-:Y:S01]  /*20f60*/  IMAD.U32 R9, RZ, RZ, UR5 ;  /* 0x00000005ff097e24 */ /* 0x000fe2000f8e00ff */
[----:B------:R-:W-:Y:S01]  /*20f70*/  ULDC.64 UR4, c[0x0][0x118] ;  /* 0x0000460000047ab9 */ /* 0x000fe20000000a00 */
[----:B------:R-:W-:-:S03]  /*20f80*/  MOV R5, 0x1f ;  /* 0x0000001f00057802 */ /* 0x000fc60000000f00 */
[----:B--2---:R2:W5:Y:S01]  /*20f90*/  LD.E R2, [R8.64+0xd8] ;  /* 0x0000d80408027980 */ /* 0x004562000c101900 */
[----:B------:R-:W-:Y:S01]  /*20fa0*/  MOV R0, 0xffffffff ;  /* 0xffffffff00007802 */ /* 0x000fe20000000f00 */
[----:B------:R-:W-:Y:S05]  /*20fb0*/  BRA.DIV ~URZ, `(.L_x_1426) ;  /* 0x000020927f007947 */ /* 0x000fea000b800000 */
[----:B------:R-:W3:Y:S04]  /*20fc0*/  LDL R4, [R1] ;  /* 0x0000000001047983 */ /* 0x000ee80000100800 */
[----:B---3--:R3:W4:Y:S02]  /*20fd0*/  SHFL.BFLY PT, R6, R4, 0x2, 0x1f ;  /* 0x0c401f0004067f89 */ /* 0x00872400000e0000 */
.L_x_1439:
[----:B---3--:R-:W3:Y:S02]  /*20fe0*/  LDL.LU R4, [R1] ;  /* 0x0000000001047983 */ /* 0x008ee40000300800 */
[----:B---34-:R-:W-:Y:S01]  /*20ff0*/  FADD.FTZ R7, R6, R4 ;  /* 0x0000000406077221 */ /* 0x018fe20000010000 */
[----:B------:R-:W-:Y:S05]  /*21000*/  BRA.DIV ~URZ, `(.L_x_1427) ;  /* 0x000020927f007947 */ /* 0x000fea000b800000 */
[----:B------:R-:W3:Y:S04]  /*21010*/  SHFL.BFLY PT, R5, R252, 0x2, 0x1f ;  /* 0x0c401f00fc057f89 */ /* 0x000ee800000e0000 */
[----:B------:R-:W4:Y:S01]  /*21020*/  SHFL.BFLY PT, R0, R7, 0x1, 0x1f ;  /* 0x0c201f0007007f89 */ /* 0x000f2200000e0000 */
[----:B---3--:R-:W-:-:S02]  /*21030*/  FADD.FTZ R10, R5, R252 ;  /* 0x000000fc050a7221 */ /* 0x008fc40000010000 */
[----:B----4-:R-:W-:-:S03]  /*21040*/  FADD.FTZ R11, R7, R0 ;  /* 0x00000000070b7221 */ /* 0x010fc60000010000 */
[----:B------:R3:W4:Y:S04]  /*21050*/  SHFL.BFLY PT, R6, R10, 0x1, 0x1f ;  /* 0x0c201f000a067f89 */ /* 0x00072800000e0000 */
.L_x_1440:
[----:B------:R-:W2:Y:S01]  /*21060*/  S2R R4, SR_TID.X ;  /* 0x0000000000047919 */ /* 0x000ea20000002100 */
[----:B------:R-:W-:Y:S01]  /*21070*/  FSETP.NE.FTZ.AND P4, PT, R11, RZ, PT ;  /* 0x000000ff0b00720b */ /* 0x000fe20003f95000 */
[----:B----4-:R-:W-:Y:S01]  /*21080*/  FADD.FTZ R6, R6, R10 ;  /* 0x0000000a06067221 */ /* 0x010fe20000010000 */
[----:B------:R-:W-:Y:S01]  /*21090*/  MOV R0, 0x3f800000 ;  /* 0x3f80000000007802 */ /* 0x000fe20000000f00 */
[----:B------:R-:W-:-:S03]  /*210a0*/  ULDC.64 UR4, c[0x0][0x118] ;  /* 0x0000460000047ab9 */ /* 0x000fc60000000a00 */
[----:B------:R-:W-:-:S07]  /*210b0*/  FSETP.NE.FTZ.AND P3, PT, R6, RZ, PT ;  /* 0x000000ff0600720b */ /* 0x000fce0003f75000 */
[----:B------:R-:W4:Y:S01]  /*210c0*/  @P4 MUFU.RCP R0, R11 ;  /* 0x0000000b00004308 */ /* 0x000f220000001000 */
[----:B--2---:R-:W-:-:S04]  /*210d0*/  SHF.R.S32.HI R5, RZ, 0x1f, R4 ;  /* 0x0000001fff057819 */ /* 0x004fc80000011404 */
[----:B------:R-:W-:Y:S01]  /*210e0*/  LEA.HI R7, R5, R4, RZ, 0x2 ;  /* 0x0000000405077211 */ /* 0x000fe200078f10ff */
[----:B----4-:R-:W-:-:S03]  /*210f0*/  FMUL.FTZ R160, R0, R160 ;  /* 0x000000a000a07220 */ /* 0x010fc60000410000 */
[--C-:B------:R-:W-:Y:S01]  /*21100*/  SHF.R.S32.HI R13, RZ, 0x2, R7.reuse ;  /* 0x00000002ff0d7819 */ /* 0x100fe20000011407 */
[C---:B------:R-:W-:Y:S01]  /*21110*/  FMUL.FTZ R161, R0.reuse, R161 ;  /* 0x000000a100a17220 */ /* 0x040fe20000410000 */
[----:B---3--:R-:W-:Y:S01]  /*21120*/  SHF.R.S32.HI R10, RZ, 0x1f, R7 ;  /* 0x0000001fff0a7819 */ /* 0x008fe20000011407 */
[C---:B------:R-:W-:Y:S01]  /*21130*/  FMUL.FTZ R156, R0.reuse, R156 ;  /* 0x0000009c009c7220 */ /* 0x040fe20000410000 */
[----:B------:R-:W-:Y:S01]  /*21140*/  LOP3.LUT R7, R7, 0x3ffffffc, RZ, 0xc0, !PT ;  /* 0x3ffffffc07077812 */ /* 0x000fe200078ec0ff */
[----:B------:R-:W-:Y:S01]  /*21150*/  FMUL.FTZ R157, R0, R157 ;  /* 0x0000009d009d7220 */ /* 0x000fe20000410000 */
[----:B------:R-:W-:Y:S01]  /*21160*/  LEA.HI R10, R10, R13, RZ, 0x3 ;  /* 0x0000000d0a0a7211 */ /* 0x000fe200078f18ff */
[C---:B------:R-:W-:Y:S01]  /*21170*/  FMUL.FTZ R152, R0.reuse, R152 ;  /* 0x0000009800987220 */ /* 0x040fe20000410000 */
[----:B------:R-:W-:Y:S01]  /*21180*/  IADD3 R7, -R7, R4, RZ ;  /* 0x0000000407077210 */ /* 0x000fe20007ffe1ff */
[----:B------:R-:W-:Y:S01]  /*21190*/  FMUL.FTZ R153, R0, R153 ;  /* 0x0000009900997220 */ /* 0x000fe20000410000 */
[----:B------:R-:W-:Y:S01]  /*211a0*/  LOP3.LUT R10, R10, 0xfffffff8, RZ, 0xc0, !PT ;  /* 0xfffffff80a0a7812 */ /* 0x000fe200078ec0ff */
[C---:B------:R-:W-:Y:S01]  /*211b0*/  FMUL.FTZ R148, R0.reuse, R148 ;  /* 0x0000009400947220 */ /* 0x040fe20000410000 */
[----:B------:R-:W-:Y:S01]  /*211c0*/  F2FP.BF16.PACK_AB R160, R161, R160 ;  /* 0x000000a0a1a0723e */ /* 0x000fe200000010ff */
[C---:B------:R-:W-:Y:S01]  /*211d0*/  FMUL.FTZ R149, R0.reuse, R149 ;  /* 0x0000009500957220 */ /* 0x040fe20000410000 */
[----:B------:R-:W-:Y:S01]  /*211e0*/  IADD3 R13, R13, -R10, RZ ;  /* 0x8000000a0d0d7210 */ /* 0x000fe20007ffe0ff */
[C---:B------:R-:W-:Y:S01]  /*211f0*/  FMUL.FTZ R144, R0.reuse, R144 ;  /* 0x0000009000907220 */ /* 0x040fe20000410000 */
[----:B------:R-:W-:Y:S01]  /*21200*/  LEA.HI R10, R5, R4, RZ, 0x5 ;  /* 0x00000004050a7211 */ /* 0x000fe200078f28ff */
[C---:B------:R-:W-:Y:S01]  /*21210*/  FMUL.FTZ R145, R0.reuse, R145 ;  /* 0x0000009100917220 */ /* 0x040fe20000410000 */
[C---:B------:R-:W-:Y:S01]  /*21220*/  SHF.L.U32 R14, R13.reuse, 0x6, RZ ;  /* 0x000000060d0e7819 */ /* 0x040fe200000006ff */
[C---:B------:R-:W-:Y:S01]  /*21230*/  FMUL.FTZ R140, R0.reuse, R140 ;  /* 0x0000008c008c7220 */ /* 0x040fe20000410000 */
[----:B------:R-:W-:Y:S01]  /*21240*/  SHF.R.S32.HI R12, RZ, 0x5, R10 ;  /* 0x00000005ff0c7819 */ /* 0x000fe2000001140a */
[----:B------:R-:W-:Y:S01]  /*21250*/  FMUL.FTZ R141, R0, R141 ;  /* 0x0000008d008d7220 */ /* 0x000fe20000410000 */
[----:B------:R-:W-:Y:S01]  /*21260*/  LOP3.LUT R14, R14, 0x1c0, RZ, 0xc0, !PT ;  /* 0x000001c00e0e7812 */ /* 0x000fe200078ec0ff */
[C---:B------:R-:W-:Y:S01]  /*21270*/  FMUL.FTZ R136, R0.reuse, R136 ;  /* 0x0000008800887220 */ /* 0x040fe20000410000 */
[----:B------:R-:W-:Y:S01]  /*21280*/  LOP3.LUT R15, R13, 0x1, RZ, 0xc0, !PT ;  /* 0x000000010d0f7812 */ /* 0x000fe200078ec0ff */
[----:B------:R-:W-:Y:S01]  /*21290*/  FMUL.FTZ R137, R0, R137 ;  /* 0x0000008900897220 */ /* 0x000fe20000410000 */
[----:B------:R-:W-:Y:S01]  /*212a0*/  LEA R7, R12, R7, 0x9 ;  /* 0x000000070c077211 */ /* 0x000fe200078e48ff */
[----:B------:R-:W-:Y:S01]  /*212b0*/  FMUL.FTZ R132, R0, R132 ;  /* 0x0000008400847220 */ /* 0x000fe20000410000 */
[----:B------:R-:W-:Y:S01]  /*212c0*/  LEA.HI R14, R14, R14, RZ, 0x1d ;  /* 0x0000000e0e0e7211 */ /* 0x000fe200078fe8ff */
[C---:B------:R-:W-:Y:S01]  /*212d0*/  FMUL.FTZ R133, R0.reuse, R133 ;  /* 0x0000008500857220 */ /* 0x040fe20000410000 */
[----:B------:R-:W-:Y:S01]  /*212e0*/  ISETP.NE.U32.AND P0, PT, R15, 0x1, PT ;  /* 0x000000010f00780c */ /* 0x000fe20003f05070 */
[C---:B------:R-:W-:Y:S01]  /*212f0*/  FMUL.FTZ R36, R0.reuse, R36 ;  /* 0x0000002400247220 */ /* 0x040fe20000410000 */
[----:B------:R-:W-:Y:S01]  /*21300*/  LEA R7, R7, R14, 0x1 ;  /* 0x0000000e07077211 */ /* 0x000fe200078e08ff */
[C---:B------:R-:W-:Y:S01]  /*21310*/  FMUL.FTZ R37, R0.reuse, R37 ;  /* 0x0000002500257220 */ /* 0x040fe20000410000 */
        /* <DEDUP_REMOVED lines=243> */
[----:B------:R3:W-:Y:S04]  /*22250*/  STS [R17+0x6400], R110 ;  /* 0x0064006e11007388 */ /* 0x0007e80000000800 */
        /* <DEDUP_REMOVED lines=11> */
[----:B---3--:R-:W4:Y:S04]  /*22310*/  @!P0 LD.E.64 R16, [R8.64+0x80] ;  /* 0x0000800408108980 */ /* 0x008f28000c101b00 */
[----:B------:R-:W1:Y:S01]  /*22320*/  LD.E.64 R82, [R8.64+0x88] ;  /* 0x0000880408527980 */ /* 0x000e62000c101b00 */
[----:B------:R-:W3:Y:S01]  /*22330*/  @P4 MUFU.LG2 R15, R11 ;  /* 0x0000000b000f4308 */ /* 0x000ee20000000c00 */
[----:B------:R-:W-:Y:S01]  /*22340*/  @!P0 SHF.R.S32.HI R14, RZ, 0x1f, R243 ;  /* 0x0000001fff0e8819 */ /* 0x000fe200000114f3 */
[----:B------:R-:W-:Y:S01]  /*22350*/  BSSY B0, `(.L_x_1428) ;  /* 0x0000020000007945 */ /* 0x000fe20003800000 */
[----:B------:R1:W5:Y:S05]  /*22360*/  LD.E.64 R80, [R8.64+0x90] ;  /* 0x0000900408507980 */ /* 0x00036a000c101b00 */
[----:B------:R-:W3:Y:S02]  /*22370*/  @P3 MUFU.LG2 R6, R6 ;  /* 0x0000000600063308 */ /* 0x000ee40000000c00 */
[----:B---3--:R-:W-:-:S02]  /*22380*/  @P4 FMUL.FTZ R15, R15, 0.69314718246459960938 ;  /* 0x3f3172180f0f4820 */ /* 0x008fc40000410000 */
[----:B------:R-:W-:Y:S01]  /*22390*/  @P3 FMUL.FTZ R11, R6, 0.69314718246459960938 ;  /* 0x3f317218060b3820 */ /* 0x000fe20000410000 */
[----:B--2---:R-:W-:Y:S01]  /*223a0*/  ISETP.NE.AND P1, PT, R7, RZ, PT ;  /* 0x000000ff0700720c */ /* 0x004fe20003f25270 */
[----:B----4-:R-:W-:-:S04]  /*223b0*/  @!P0 IMAD R13, R17, R243, RZ ;  /* 0x000000f3110d8224 */ /* 0x010fc800078e02ff */
[----:B------:R-:W-:Y:S02]  /*223c0*/  @!P0 IMAD R14, R16, R14, R13 ;  /* 0x0000000e100e8224 */ /* 0x000fe400078e020d */
[-C--:B-1----:R-:W-:Y:S02]  /*223d0*/  @P0 IMAD R0, R83, R246.reuse, RZ ;  /* 0x000000f653000224 */ /* 0x082fe400078e02ff */
[----:B------:R-:W-:-:S04]  /*223e0*/  @P0 IMAD.WIDE.U32 R18, R82, R246, RZ ;  /* 0x000000f652120225 */ /* 0x000fc800078e00ff */
[----:B------:R-:W-:Y:S01]  /*223f0*/  @!P0 IMAD.WIDE.U32 R16, R16, R243, RZ ;  /* 0x000000f310108225 */ /* 0x000fe200078e00ff */
[----:B------:R-:W-:Y:S02]  /*22400*/  MOV R7, 0x7f800000 ;  /* 0x7f80000000077802 */ /* 0x000fe40000000f00 */
[----:B------:R-:W-:Y:S01]  /*22410*/  MOV R13, 0x7f800000 ;  /* 0x7f800000000d7802 */ /* 0x000fe20000000f00 */
[----:B-----5:R-:W-:Y:S01]  /*22420*/  @P4 FFMA.FTZ R7, R164, R2, R15 ;  /* 0x00000002a4074223 */ /* 0x020fe2000001000f */
        /* <DEDUP_REMOVED lines=13> */
.L_x_1429:
[----:B------:R-:W-:Y:S02]  /*22500*/  ULDC.64 UR4, c[0x0][0x118] ;  /* 0x0000460000047ab9 */ /* 0x000fe40000000a00 */
[----:B------:R-:W2:Y:S04]  /*22510*/  LD.E R2, [R8.64+0x60] ;  /* 0x0000600408027980 */ /* 0x000ea8000c101900 */
[----:B------:R-:W3:Y:S01]  /*22520*/  LD.E R3, [R8.64+0xb4] ;  /* 0x0000b40408037980 */ /* 0x000ee2000c101900 */
[----:B--2---:R-:W-:-:S04]  /*22530*/  IMAD R2, R2, R243, R241 ;  /* 0x000000f302027224 */ /* 0x004fc800078e02f1 */
[----:B---3--:R-:W-:Y:S02]  /*22540*/  IMAD R3, R3, R2, RZ ;  /* 0x0000000203037224 */ /* 0x008fe400078e02ff */
.L_x_1430:
[----:B------:R-:W-:Y:S05]  /*22550*/  BSYNC B0 ;  /* 0x0000000000007941 */ /* 0x000fea0003800000 */
.L_x_1428:
        /* <DEDUP_REMOVED lines=34> */
[C---:B--234-:R-:W-:Y:S01]  /*22780*/  IMAD R12, R244.reuse, 0x40, R3 ;  /* 0x00000040f40c7824 */ /* 0x05cfe200078e0203 */
        /* <DEDUP_REMOVED lines=12> */
.L_x_1432:
[----:B--234-:R-:W-:Y:S05]  /*22850*/  BSYNC B0 ;  /* 0x0000000000007941 */ /* 0x01cfea0003800000 */
.L_x_1431:
        /* <DEDUP_REMOVED lines=50> */
.L_x_1434:
[----:B------:R-:W-:Y:S05]  /*22b80*/  BSYNC B0 ;  /* 0x0000000000007941 */ /* 0x000fea0003800000 */
.L_x_1433:
        /* <DEDUP_REMOVED lines=23> */
.L_x_1436:
[----:B------:R-:W-:Y:S05]  /*22d00*/  BSYNC B0 ;  /* 0x0000000000007941 */ /* 0x000fea0003800000 */
.L_x_1435:
[----:B-1----:R-:W-:Y:S01]  /*22d10*/  IADD3 R13, R9, 0x20, RZ ;  /* 0x00000020090d7810 */ /* 0x002fe20007ffe0ff */
[----:B------:R-:W-:Y:S03]  /*22d20*/  BSSY B0, `(.L_x_1437) ;  /* 0x0000016000007945 */ /* 0x000fe60003800000 */
[----:B------:R-:W-:-:S13]  /*22d30*/  ISETP.GE.AND P0, PT, R13, R244, PT ;  /* 0x000000f40d00720c */ /* 0x000fda0003f06270 */
[----:B------:R-:W-:Y:S05]  /*22d40*/  @P0 BRA `(.L_x_1438) ;  /* 0x0000013000000947 */ /* 0x000fea0003800000 */
[----:B------:R-:W-:Y:S01]  /*22d50*/  IADD3 R21, P0, R9, 0x20, RZ ;  /* 0x0000002009157810 */ /* 0x000fe20007f1e0ff */
        /* <DEDUP_REMOVED lines=18> */
.L_x_1438:
[----:B------:R-:W-:Y:S05]  /*22e80*/  BSYNC B0 ;  /* 0x0000000000007941 */ /* 0x000fea0003800000 */
.L_x_1437:
[----:B-1----:R-:W-:Y:S01]  /*22e90*/  IADD3 R13, R9, 0x30, RZ ;  /* 0x00000030090d7810 */ /* 0x002fe20007ffe0ff */
[----:B------:R-:W-:-:S03]  /*22ea0*/  IMAD.MOV.U32 R243, RZ, RZ, 0x0 ;  /* 0x00000000fff37424 */ /* 0x000fc600078e00ff */
[----:B------:R-:W-:-:S13]  /*22eb0*/  ISETP.GE.AND P0, PT, R13, R244, PT ;  /* 0x000000f40d00720c */ /* 0x000fda0003f06270 */
[----:B------:R-:W-:Y:S05]  /*22ec0*/  @P0 RET.REL.NODEC R242 `(_ZN5flash24flash_fwd_splitkv_kernelI23Flash_fwd_kernel_traitsILi256ELi64ELi64ELi4ELb0ELb0EN7cutlass10bfloat16_tE19Flash_kernel_traitsILi256ELi64ELi64ELi4ES3_EELb0ELb0ELb0ELb0ELb0ELb1ELb0ELb1EEEvNS_16Flash_fwd_paramsE) ;  /* 0xfffdd130f2000950 */ /* 0x000fea0003c3ffff */
[----:B------:R-:W-:Y:S01]  /*22ed0*/  IADD3 R9, P0, R9, 0x30, RZ ;  /* 0x0000003009097810 */ /* 0x000fe20007f1e0ff */
[----:B------:R-:W-:Y:S01]  /*22ee0*/  IMAD.MOV.U32 R12, RZ, RZ, R80 ;  /* 0x000000ffff0c7224 */ /* 0x000fe200078e0050 */
        /* <DEDUP_REMOVED lines=17> */
[----:B------:R-:W-:Y:S05]  /*23000*/  @P0 RET.REL.NODEC R242 `(_ZN5flash24flash_fwd_splitkv_kernelI23Flash_fwd_kernel_traitsILi256ELi64ELi64ELi4ELb0ELb0EN7cutlass10bfloat16_tE19Flash_kernel_traitsILi256ELi64ELi64ELi4ES3_EELb0ELb0ELb0ELb0ELb0ELb1ELb0ELb1EEEvNS_16Flash_fwd_paramsE) ;  /* 0xfffdcff0f2000950 */ /* 0x000fea0003c3ffff */
[----:B------:R-:W-:Y:S01]  /*23010*/  MOV R243, 0x0 ;  /* 0x0000000000f37802 */ /* 0x000fe20000000f00 */
[----:B------:R-:W-:-:S02]  /*23020*/  ULDC.64 UR4, c[0x0][0x118] ;  /* 0x0000460000047ab9 */ /* 0x000fc40000000a00 */
[----:B------:R2:W-:Y:S01]  /*23030*/  ST.E.128 [R4.64+0x180], R76 ;  /* 0x0001804c04007985 */ /* 0x0005e2000c101d04 */
[----:B------:R-:W-:Y:S05]  /*23040*/  RET.REL.NODEC R242 `(_ZN5flash24flash_fwd_splitkv_kernelI23Flash_fwd_kernel_traitsILi256ELi64ELi64ELi4ELb0ELb0EN7cutlass10bfloat16_tE19Flash_kernel_traitsILi256ELi64ELi64ELi4ES3_EELb0ELb0ELb0ELb0ELb0ELb1ELb0ELb1EEEvNS_16Flash_fwd_paramsE) ;  /* 0xfffdcfb0f2007950 */ /* 0x000fea0003c3ffff */
.L_x_1426:
[----:B------:R3:W5:Y:S01]  /*23050*/  LDL R7, [R1] ;  /* 0x0000000001077983 */ /* 0x0007620000100800 */
[----:B------:R-:W-:Y:S02]  /*23060*/  MOV R6, 0x2 ;  /* 0x0000000200067802 */ /* 0x000fe40000000f00 */
[----:B------:R-:W-:Y:S02]  /*23070*/  MOV R4, 0x23090 ;  /* 0x0002309000047802 */ /* 0x000fe40000000f00 */
[----:B-123-5:R-:W-:Y:S05]  /*23080*/  CALL.REL.NOINC `($__internal_15_$__cuda_sm70_shflsync_bfly_p) ;  /* 0x000000f000007944 */ /* 0x02efea0003c00000 */
[----:B-12---:R-:W-:Y:S05]  /*23090*/  BRA `(.L_x_1439) ;  /* 0xffffdf4000007947 */ /* 0x006fea000383ffff */
.L_x_1427:
[----:B------:R-:W-:Y:S02]  /*230a0*/  MOV R6, 0x1 ;  /* 0x0000000100067802 */ /* 0x000fe40000000f00 */
[----:B------:R-:W-:Y:S02]  /*230b0*/  MOV R4, 0x230d0 ;  /* 0x000230d000047802 */ /* 0x000fe40000000f00 */
[----:B-12--5:R-:W-:Y:S05]  /*230c0*/  CALL.REL.NOINC `($__internal_15_$__cuda_sm70_shflsync_bfly_p) ;  /* 0x000000b000007944 */ /* 0x026fea0003c00000 */
[----:B--2---:R-:W-:Y:S01]  /*230d0*/  FADD.FTZ R11, R7, R6 ;  /* 0x00000006070b7221 */ /* 0x004fe20000010000 */
[----:B-1----:R-:W-:Y:S02]  /*230e0*/  MOV R7, R252 ;  /* 0x000000fc00077202 */ /* 0x002fe40000000f00 */
[----:B------:R-:W-:Y:S02]  /*230f0*/  MOV R6, 0x2 ;  /* 0x0000000200067802 */ /* 0x000fe40000000f00 */
[----:B------:R-:W-:-:S02]  /*23100*/  MOV R4, 0x23120 ;  /* 0x0002312000047802 */ /* 0x000fc40000000f00 */
[----:B------:R-:W-:Y:S05]  /*23110*/  CALL.REL.NOINC `($__internal_15_$__cuda_sm70_shflsync_bfly_p) ;  /* 0x0000006000007944 */ /* 0x000fea0003c00000 */
[----:B--2---:R-:W-:Y:S01]  /*23120*/  FADD.FTZ R10, R252, R6 ;  /* 0x00000006fc0a7221 */ /* 0x004fe20000010000 */
[----:B------:R-:W-:-:S02]  /*23130*/  MOV R6, 0x1 ;  /* 0x0000000100067802 */ /* 0x000fc40000000f00 */
[----:B------:R-:W-:Y:S02]  /*23140*/  MOV R4, 0x23170 ;  /* 0x0002317000047802 */ /* 0x000fe40000000f00 */
[----:B-1----:R-:W-:Y:S02]  /*23150*/  MOV R7, R10 ;  /* 0x0000000a00077202 */ /* 0x002fe40000000f00 */
[----:B------:R-:W-:Y:S05]  /*23160*/  CALL.REL.NOINC `($__internal_15_$__cuda_sm70_shflsync_bfly_p) ;  /* 0x0000001000007944 */ /* 0x000fea0003c00000 */
[----:B-12---:R-:W-:Y:S05]  /*23170*/  BRA `(.L_x_1440) ;  /* 0xffffdee000007947 */ /* 0x006fea000383ffff */
        .weak           $__internal_15_$__cuda_sm70_shflsync_bfly_p
        .type           $__internal_15_$__cuda_sm70_shflsync_bfly_p,@function
        .size           $__internal_15_$__cuda_sm70_shflsync_bfly_p,(.L_x_8875 - $__internal_15_$__cuda_sm70_shflsync_bfly_p)
$__internal_15_$__cuda_sm70_shflsync_bfly_p:
[----:B------:R-:W-:Y:S01]  /*23180*/  MOV R12, R4 ;  /* 0x00000004000c7202 */ /* 0x000fe20000000f00 */
[----:B------:R-:W-:Y:S04]  /*23190*/  WARPSYNC R0 ;  /* 0x0000000000007348 */ /* 0x000fe80003800000 */
[----:B------:R-:W-:Y:S01]  /*231a0*/  MOV R13, 0x0 ;  /* 0x00000000000d7802 */ /* 0x000fe20000000f00 */
[----:B------:R1:W2:Y:S03]  /*231b0*/  SHFL.BFLY PT, R6, R7, R6, R5 ;  /* 0x0c00000607067389 */ /* 0x0002a600000e0005 */
[----:B------:R-:W-:Y:S05]  /*231c0*/  RET.REL.NODEC R12 `(_ZN5flash24flash_fwd_splitkv_kernelI23Flash_fwd_kernel_traitsILi256ELi64ELi64ELi4ELb0ELb0EN7cutlass10bfloat16_tE19Flash_kernel_traitsILi256ELi64ELi64ELi4ES3_EELb0ELb0ELb0ELb0ELb0ELb1ELb0ELb1EEEvNS_16Flash_fwd_paramsE) ;  /* 0xfffdce300c007950 */ /* 0x000fea0003c3ffff */
.L_x_1441:
        /* <DEDUP_REMOVED lines=11> */
.L_x_8875:


//--------------------- .text._ZN5flash24flash_fwd_splitkv_kernelI23Flash_fwd_kernel_traitsILi256ELi64ELi64ELi4ELb0ELb0EN7cutlass10bfloat16_tE19Flash_kernel_traitsILi256ELi64ELi64ELi4ES3_EELb0ELb0ELb0ELb0ELb0ELb0ELb1ELb0EEEvNS_16Flash_fwd_paramsE --------------------------
	.section	.text._ZN5flash24flash_fwd_splitkv_kernelI23Flash_fwd_kernel_traitsILi256ELi64ELi64ELi4ELb0ELb0EN7cutlass10bfloat16_tE19Flash_kernel_traitsILi256ELi64ELi64ELi4ES3_EELb0ELb0ELb0ELb0ELb0ELb0ELb1ELb0EEEvNS_16Flash_fwd_paramsE,"ax",@progbits
	.sectioninfo	@"SHI_REGISTERS=254"
	.align	128
        .global         _ZN5flash24flash_fwd_splitkv_kernelI23Flash_fwd_kernel_traitsILi256ELi64ELi64ELi4ELb0ELb0EN7cutlass10bfloat16_tE19Flash_kernel_traitsILi256ELi64ELi64ELi4ES3_EELb0ELb0ELb0ELb0ELb0ELb0ELb1ELb0EEEvNS_16Flash_fwd_paramsE
        .type           _ZN5flash24flash_fwd_splitkv_kernelI23Flash_fwd_kernel_traitsILi256ELi64ELi64ELi4ELb0ELb0EN7cutlass10bfloat16_tE19Flash_kernel_traitsILi256ELi64ELi64ELi4ES3_EELb0ELb0ELb0ELb0ELb0ELb0ELb1ELb0EEEvNS_16Flash_fwd_paramsE,@function
        .size           _ZN5flash24flash_fwd_splitkv_kernelI23Flash_fwd_kernel_traitsILi256ELi64ELi64ELi4ELb0ELb0EN7cutlass10bfloat16_tE19Flash_kernel_traitsILi256ELi64ELi64ELi4ES3_EELb0ELb0ELb0ELb0ELb0ELb0ELb1ELb0EEEvNS_16Flash_fwd_paramsE,(.L_x_8938 - _ZN5flash24flash_fwd_splitkv_kernelI23Flash_fwd_kernel_traitsILi256ELi64ELi64ELi4ELb0ELb0EN7cutlass10bfloat16_tE19Flash_kernel_traitsILi256ELi64ELi64ELi4ES3_EELb0ELb0ELb0ELb0ELb0ELb0ELb1ELb0EEEvNS_16Flash_fwd_paramsE)
        .other          _ZN5flash24flash_fwd_splitkv_kernelI23Flash_fwd_kernel_traitsILi256ELi64ELi64ELi4ELb0ELb0EN7cutlass10bfloat16_tE19Flash_kernel_traitsILi256ELi64ELi64ELi4ES3_EELb0ELb0ELb0ELb0ELb0ELb0ELb1ELb0EEEvNS_16Flash_fwd_paramsE,@"STO_CUDA_ENTRY STV_DEFAULT"
_ZN5flash24flash_fwd_splitkv_kernelI23Flash_fwd_kernel_traitsILi256ELi64ELi64ELi4ELb0ELb0EN7cutlass10bfloat16_tE19Flash_kernel_traitsILi256ELi64ELi64ELi4ES3_EELb0ELb0ELb0ELb0ELb0ELb0ELb1ELb0EEEvNS_16Flash_fwd_paramsE:
.text._ZN5flash24flash_fwd_splitkv_kernelI23Flash_fwd_kernel_traitsILi256ELi64ELi64ELi4ELb0ELb0EN7cutlass10bfloat16_tE19Flash_kernel_traitsILi256ELi64ELi64ELi4ES3_EELb0ELb0ELb0ELb0ELb0ELb0ELb1ELb0EEEvNS_16Flash_fwd_paramsE:
[----:B------:R-:W-:Y:S02]  /*0000*/  MOV R1, c[0x0][0x28] ;  /* 0x00000a0000017a02 */ /* 0x000fe40000000f00 */
[----:B------:R-:W1:Y:S01]  /*0010*/  I2F.U32.RP R2, c[0x0][0x1c0] ;  /* 0x0000700000027b06 */ /* 0x000e620000209000 */
[----:B------:R-:W2:Y:S01]  /*0020*/  S2UR UR4, SR_CTAID.Z ;  /* 0x00000000000479c3 */ /* 0x000ea20000002700 */
[----:B------:R-:W-:Y:S02]  /*0030*/  ULDC UR14, c[0x0][0x1c0] ;  /* 0x00007000000e7ab9 */ /* 0x000fe40000000800 */
[----:B------:R-:W-:Y:S02]  /*0040*/  UMOV UR6, URZ ;  /* 0x0000003f00067c82 */ /* 0x000fe40008000000 */
[----:B------:R-:W-:Y:S02]  /*0050*/  UISETP.NE.U32.AND UP1, UPT, URZ, UR14, UPT ;  /* 0x0000000e3f00728c */ /* 0x000fe4000bf25070 */
[----:B------:R-:W-:Y:S02]  /*0060*/  UMOV UR24, 0x4 ;  /* 0x0000000400187882 */ /* 0x000fe40000000000 */
[----:B------:R-:W-:-:S02]  /*0070*/  ULDC.64 UR10, c[0x0][0x240] ;  /* 0x00009000000a7ab9 */ /* 0x000fc40000000a00 */
[----:B------:R-:W-:Y:S02]  /*0080*/  ULDC.64 UR30, c[0x0][0x118] ;  /* 0x00004600001e7ab9 */ /* 0x000fe40000000a00 */
[----:B------:R-:W-:Y:S01]  /*0090*/  ULDC.64 UR8, c[0x0][0x248] ;  /* 0x0000920000087ab9 */ /* 0x000fe20000000a00 */
[----:B-1----:R-:W1:Y:S02]  /*00a0*/  MUFU.RCP R0, R2 ;  /* 0x0000000200007308 */ /* 0x002e640000001000 */
[----:B-1----:R-:W-:-:S06]  /*00b0*/  IADD3 R0, R0, 0xffffffe, RZ ;  /* 0x0ffffffe00007810 */ /* 0x002fcc0007ffe0ff */
[----:B------:R-:W1:Y:S02]  /*00c0*/  F2I.FTZ.U32.TRUNC.NTZ R0, R0 ;  /* 0x0000000000007305 */ /* 0x000e64000021f000 */
[----:B-1----:R-:W1:Y:S02]  /*00d0*/  R2UR UR7, R0 ;  /* 0x00000000000773c2 */ /* 0x002e6400000e0000 */
[----:B-1----:R-:W-:-:S04]  /*00e0*/  UIADD3 UR5, URZ, -UR7, URZ ;  /* 0x800000073f057290 */ /* 0x002fc8000fffe03f */
[----:B------:R-:W-:-:S04]  /*00f0*/  UIMAD UR5, UR5, UR14, URZ ;  /* 0x0000000e050572a4 */ /* 0x000fc8000f8e023f */
[----:B------:R-:W-:-:S04]  /*0100*/  UIMAD.WIDE.U32 UR6, UR7, UR5, UR6 ;  /* 0x00000005070672a5 */ /* 0x000fc8000f8e0006 */
[----:B--2---:R-:W-:-:S03]  /*0110*/  UIMAD.WIDE.U32 UR26, UR7, UR4, URZ ;  /* 0x00000004071a72a5 */ /* 0x004fc6000f8e003f */
[----:B------:R-:W-:Y:S02]  /*0120*/  ULDC.64 UR6, c[0x0][0x240] ;  /* 0x0000900000067ab9 */ /* 0x000fe40000000a00 */
[----:B------:R-:W-:Y:S02]  /*0130*/  UIADD3 UR5, -UR27, URZ, URZ ;  /* 0x0000003f1b057290 */ /* 0x000fe4000fffe13f */
[----:B------:R-:W-:Y:S02]  /*0140*/  UISETP.NE.U32.AND UP0, UPT, URZ, UR6, UPT ;  /* 0x000000063f00728c */ /* 0x000fe4000bf05070 */
[----:B------:R-:W-:Y:S02]  /*0150*/  UIMAD UR5, UR5, UR14, UR4 ;  /* 0x0000000e050572a4 */ /* 0x000fe4000f8e0204 */
[----:B------:R-:W-:Y:S02]  /*0160*/  UISETP.NE.AND.EX UP0, UPT, URZ, UR7, UPT, UP0 ;  /* 0x000000073f00728c */ /* 0x000fe4000bf05300 */
[----:B------:R-:W-:-:S02]  /*0170*/  UISETP.GE.U32.AND UP3, UPT, UR5, UR14, UPT ;  /* 0x0000000e0500728c */ /* 0x000fc4000bf66070 */
[----:B------:R-:W-:Y:S02]  /*0180*/  ULDC.64 UR6, c[0x0][0x250] ;  /* 0x0000940000067ab9 */ /* 0x000fe40000000a00 */
[----:B------:R-:W-:-:S07]  /*0190*/  PLOP3.LUT P2, PT, PT, PT, UP0, 0x80, 0x0 ;  /* 0x000000000000781c */ /* 0x000fce0003f4f008 */
[----:B------:R-:W-:Y:S02]  /*01a0*/  @UP3 UIADD3 UR5, UR5, -UR14, URZ ;  /* 0x8000000e05053290 */ /* 0x000fe4000fffe03f */
[----:B------:R-:W-:Y:S02]  /*01b0*/  @UP3 UIADD3 UR27, UR27, 0x1, URZ ;  /* 0x000000011b1b3890 */ /* 0x000fe4000fffe03f */
[----:B------:R-:W-:-:S03]  /*01c0*/  UISETP.GE.U32.AND UP2, UPT, UR5, UR14, UPT ;  /* 0x0000000e0500728c */ /* 0x000fc6000bf46070 */
[----:B------:R-:W-:Y:S02]  /*01d0*/  ULDC.U8 UR5, c[0x0][0x312] ;  /* 0x0000c48000057ab9 */ /* 0x000fe40000000000 */
[----:B------:R-:W-:-:S06]  /*01e0*/  UISETP.NE.AND UP3, UPT, UR5, URZ, UPT ;  /* 0x0000003f0500728c */ /* 0x000fcc000bf65270 */
[----:B------:R-:W-:Y:S02]  /*01f0*/  @UP2 UIADD3 UR27, UR27, 0x1, URZ ;  /* 0x000000011b1b2890 */ /* 0x000fe4000fffe03f */
[----:B------:R-:W-:Y:S02]  /*0200*/  @!UP1 ULOP3.LUT UR27, URZ, UR14, URZ, 0x33, !UPT ;  /* 0x0000000e3f1b9292 */ /* 0x000fe4000f8e333f */
[----:B------:R-:W-:Y:S02]  /*0210*/  UISETP.NE.U32.AND UP1, UPT, URZ, UR6, UPT ;  /* 0x000000063f00728c */ /* 0x000fe4000bf25070 */
[----:B------:R-:W-:Y:S02]  /*0220*/  UIMAD.WIDE UR10, UR27, UR24, UR10 ;  /* 0x000000181b0a72a5 */ /* 0x000fe4000f8e020a */
[----:B------:R-:W-:Y:S02]  /*0230*/  UISETP.NE.AND.EX UP1, UPT, URZ, UR7, UPT, UP1 ;  /* 0x000000073f00728c */ /* 0x000fe4000bf25310 */
[----:B------:R-:W-:-:S02]  /*0240*/  UISETP.EQ.U32.AND UP2, UPT, URZ, UR8, UPT ;  /* 0x000000083f00728c */ /* 0x000fc4000bf42070 */
[----:B------:R-:W-:Y:S02]  /*0250*/  IMAD.U32 R10, RZ, RZ, UR10 ;  /* 0x0000000aff0a7e24 */ /* 0x000fe4000f8e00ff */
[----:B------:R-:W-:Y:S01]  /*0260*/  IMAD.U32 R11, RZ, RZ, UR11 ;  /* 0x0000000bff0b7e24 */ /* 0x000fe2000f8e00ff */
[----:B------:R-:W-:Y:S01]  /*0270*/  ULDC.64 UR6, c[0x0][0x250] ;  /* 0x0000940000067ab9 */ /* 0x000fe20000000a00 */
[----:B------:R-:W-:Y:S01]  /*0280*/  PLOP3.LUT P0, PT, PT, PT, UP1, 0x80, 0x0 ;  /* 0x000000000000781c */ /* 0x000fe20003f0f018 */
[----:B------:R-:W-:Y:S02]  /*0290*/  UISETP.EQ.OR.EX UP2, UPT, URZ, UR9, !UP3, UP2 ;  /* 0x000000093f00728c */ /* 0x000fe4000df42720 */
[----:B------:R-:W2:Y:S01]  /*02a0*/  @P2 LDG.E R6, [R10.64] ;  /* 0x0000001e0a062981 */ /* 0x000ea2000c1e1900 */
[----:B------:R-:W-:Y:S02]  /*02b0*/  @UP1 UIMAD.WIDE UR6, UR27, UR24, UR6 ;  /* 0x000000181b0612a5 */ /* 0x000fe4000f8e0206 */
[----:B------:R-:W-:Y:S01]  /*02c0*/  ULDC.64 UR8, c[0x0][0x248] ;  /* 0x0000920000087ab9 */ /* 0x000fe20000000a00 */
[----:B------:R-:W3:Y:S03]  /*02d0*/  @P2 LDG.E R0, [R10.64+0x4] ;  /* 0x0000041e0a002981 */ /* 0x000ee6000c1e1900 */
[----:B------:R-:W-:-:S02]  /*02e0*/  IMAD.U32 R8, RZ, RZ, UR6 ;  /* 0x00000006ff087e24 */ /* 0x000fc4000f8e00ff */
[----:B------:R-:W-:Y:S01]  /*02f0*/  IMAD.U32 R9, RZ, RZ, UR7 ;  /* 0x00000007ff097e24 */ /* 0x000fe2000f8e00ff */
[----:B------:R-:W-:-:S04]  /*0300*/  PLOP3.LUT P1, PT, PT, PT, UP2, 0x80, 0x0 ;  /* 0x000000000000781c */ /* 0x000fc80003f2f028 */
[----:B------:R-:W4:Y:S01]  /*0310*/  @P0 LDG.E R4, [R8.64] ;  /* 0x0000001e08040981 */ /* 0x000f22000c1e1900 */
[----:B------:R-:W-:-:S06]  /*0320*/  UIMAD.WIDE UR8, UR27, UR24, UR8 ;  /* 0x000000181b0872a5 */ /* 0x000fcc000f8e0208 */
[----:B------:R-:W-:Y:S02]  /*0330*/  IMAD.U32 R2, RZ, RZ, UR8 ;  /* 0x00000008ff027e24 */ /* 0x000fe4000f8e00ff */
[----:B------:R-:W-:-:S05]  /*0340*/  IMAD.U32 R3, RZ, RZ, UR9 ;  /* 0x00000009ff037e24 */ /* 0x000fca000f8e00ff */
[----:B------:R-:W5:Y:S01]  /*0350*/  @!P1 LDG.E R5, [R2.64] ;  /* 0x0000001e02059981 */ /* 0x000f62000c1e1900 */
[----:B------:R-:W-:Y:S02]  /*0360*/  UMOV UR13, 0xffffffff ;  /* 0xffffffff000d7882 */ /* 0x000fe40000000000 */
[----:B------:R-:W-:Y:S01]  /*0370*/  UMOV UR7, URZ ;  /* 0x0000003f00077c82 */ /* 0x000fe20008000000 */
[----:B------:R-:W1:Y:S01]  /*0380*/  S2R R84, SR_TID.X ;  /* 0x0000000000547919 */ /* 0x000e620000002100 */
[----:B------:R-:W-:Y:S02]  /*0390*/  UMOV UR15, 0xffffffff ;  /* 0xffffffff000f7882 */ /* 0x000fe40000000000 */
[----:B------:R-:W-:Y:S01]  /*03a0*/  UIADD3 UR5, -UR27, URZ, URZ ;  /* 0x0000003f1b057290 */ /* 0x000fe2000fffe13f */
[----:B------:R-:W1:Y:S03]  /*03b0*/  S2UR UR18, SR_CTAID.X ;  /* 0x00000000001279c3 */ /* 0x000e660000002500 */
[----:B------:R-:W-:-:S05]  /*03c0*/  UIMAD UR14, UR5, UR14, UR4 ;  /* 0x0000000e050e72a4 */ /* 0x000fca000f8e0204 */
[----:B------:R-:W1:Y:S08]  /*03d0*/  S2UR UR6, SR_CTAID.Y ;  /* 0x00000000000679c3 */ /* 0x000e700000002600 */
        /* <DEDUP_REMOVED lines=16> */
.L_x_1442:
[----:B------:R-:W-:Y:S02]  /*04e0*/  ULDC UR8, c[0x0][0x218] ;  /* 0x0000860000087ab9 */ /* 0x000fe40000000800 */
.L_x_1443:
        /* <DEDUP_REMOVED lines=21> */
[----:B------:R-:W-:Y:S01]  /*0640*/  IABS R0, c[0x0][0x10] ;  /* 0x0000040000007a13 */ /* 0x000fe20000000000 */
[----:B------:R-:W-:Y:S02]  /*0650*/  ULDC UR4, c[0x0][0x218] ;  /* 0x0000860000047ab9 */ /* 0x000fe40000000800 */
[----:B------:R-:W-:Y:S01]  /*0660*/  UIADD3 UR4, UR4, 0x3f, URZ ;  /* 0x0000003f04047890 */ /* 0x000fe2000fffe03f */
[----:B------:R1:W2:Y:S01]  /*0670*/  R2UR UR10, R0 ;  /* 0x00000000000a73c2 */ /* 0x0002a200000e0000 */
[----:B------:R-:W-:Y:S02]  /*0680*/  ULDC UR5, c[0x0][0x10] ;  /* 0x0000040000057ab9 */ /* 0x000fe40000000800 */
[----:B------:R-:W-:Y:S02]  /*0690*/  USHF.R.S32.HI UR11, URZ, 0x1f, UR4 ;  /* 0x0000001f3f0b7899 */ /* 0x000fe40008011404 */
[----:B------:R-:W-:Y:S02]  /*06a0*/  UMOV UR16, URZ ;  /* 0x0000003f00107c82 */ /* 0x000fe40008000000 */
[----:B------:R-:W-:-:S04]  /*06b0*/  ULEA.HI UR11, UR11, UR4, URZ, 0x6 ;  /* 0x000000040b0b7291 */ /* 0x000fc8000f8f303f */
[----:B------:R-:W-:-:S04]  /*06c0*/  ULEA.HI.SX32 UR11, UR11, UR5, 0x1a ;  /* 0x000000050b0b7291 */ /* 0x000fc8000f8fd23f */
[----:B------:R-:W-:-:S06]  /*06d0*/  UIADD3 UR11, UR11, -0x1, URZ ;  /* 0xffffffff0b0b7890 */ /* 0x000fcc000fffe03f */
[----:B-1----:R-:W-:Y:S01]  /*06e0*/  IMAD.U32 R0, RZ, RZ, UR11 ;  /* 0x0000000bff007e24 */ /* 0x002fe2000f8e00ff */
[----:B--2---:R-:W1:Y:S01]  /*06f0*/  I2F.RP R3, UR10 ;  /* 0x0000000a00037d06 */ /* 0x004e620008209400 */
[----:B------:R-:W-:-:S03]  /*0700*/  ULOP3.LUT UR11, UR11, UR5, URZ, 0x3c, !UPT ;  /* 0x000000050b0b7292 */ /* 0x000fc6000f8e3c3f */
[----:B------:R-:W-:-:S04]  /*0710*/  IABS R0, R0 ;  /* 0x0000000000007213 */ /* 0x000fc80000000000 */
[----:B------:R-:W2:Y:S01]  /*0720*/  R2UR UR8, R0 ;  /* 0x00000000000873c2 */ /* 0x000ea200000e0000 */
[----:B-1----:R-:W1:Y:S02]  /*0730*/  MUFU.RCP R2, R3 ;  /* 0x0000000300027308 */ /* 0x002e640000001000 */
[----:B-1----:R-:W-:-:S06]  /*0740*/  IADD3 R2, R2, 0xffffffe, RZ ;  /* 0x0ffffffe02027810 */ /* 0x002fcc0007ffe0ff */
[----:B------:R-:W1:Y:S02]  /*0750*/  F2I.FTZ.U32.TRUNC.NTZ R2, R2 ;  /* 0x0000000200027305 */ /* 0x000e64000021f000 */
[----:B-1----:R-:W1:Y:S02]  /*0760*/  R2UR UR17, R2 ;  /* 0x00000000021173c2 */ /* 0x002e6400000e0000 */
[----:B-1----:R-:W-:-:S04]  /*0770*/  UIADD3 UR4, URZ, -UR17, URZ ;  /* 0x800000113f047290 */ /* 0x002fc8000fffe03f */
[----:B------:R-:W-:-:S04]  /*0780*/  UIMAD UR4, UR4, UR10, URZ ;  /* 0x0000000a040472a4 */ /* 0x000fc8000f8e023f */
[----:B------:R-:W-:-:S04]  /*0790*/  UIMAD.WIDE.U32 UR16, UR17, UR4, UR16 ;  /* 0x00000004111072a5 */ /* 0x000fc8000f8e0010 */
[----:B--2---:R-:W-:-:S04]  /*07a0*/  UIMAD.WIDE.U32 UR16, UR17, UR8, URZ ;  /* 0x00000008111072a5 */ /* 0x004fc8000f8e003f */
[----:B------:R-:W-:-:S04]  /*07b0*/  UIADD3 UR4, -UR17, URZ, URZ ;  /* 0x0000003f11047290 */ /* 0x000fc8000fffe13f */
[----:B------:R-:W-:-:S04]  /*07c0*/  UIMAD UR4, UR10, UR4, UR8 ;  /* 0x000000040a0472a4 */ /* 0x000fc8000f8e0208 */
[----:B------:R-:W-:-:S11]  /*07d0*/  UISETP.GT.U32.AND UP0, UPT, UR10, UR4, UPT ;  /* 0x000000040a00728c */ /* 0x000fd6000bf04070 */
[----:B------:R-:W-:Y:S02]  /*07e0*/  @!UP0 UIADD3 UR4, UR4, -UR10, URZ ;  /* 0x8000000a04048290 */ /* 0x000fe4000fffe03f */
[----:B------:R-:W-:Y:S02]  /*07f0*/  @!UP0 UIADD3 UR17, UR17, 0x1, URZ ;  /* 0x0000000111118890 */ /* 0x000fe4000fffe03f */
[----:B------:R-:W-:Y:S02]  /*0800*/  UISETP.GE.U32.AND UP1, UPT, UR4, UR10, UPT ;  /* 0x0000000a0400728c */ /* 0x000fe4000bf26070 */
[----:B------:R-:W-:Y:S02]  /*0810*/  UISETP.GE.AND UP0, UPT, UR11, URZ, UPT ;  /* 0x0000003f0b00728c */ /* 0x000fe4000bf06270 */
[----:B------:R-:W-:-:S04]  /*0820*/  UIADD3 UR4, UR9, 0x3f, URZ ;  /* 0x0000003f09047890 */ /* 0x000fc8000fffe03f */
[----:B------:R-:W-:-:S03]  /*0830*/  USHF.R.S32.HI UR8, URZ, 0x1f, UR4 ;  /* 0x0000001f3f087899 */ /* 0x000fc60008011404 */
[----:B------:R-:W-:Y:S02]  /*0840*/  @UP1 UIADD3 UR17, UR17, 0x1, URZ ;  /* 0x0000000111111890 */ /* 0x000fe4000fffe03f */
[----:B------:R-:W-:Y:S02]  /*0850*/  UISETP.NE.AND UP1, UPT, URZ, UR5, UPT ;  /* 0x000000053f00728c */ /* 0x000fe4000bf25270 */
[----:B------:R-:W-:Y:S02]  /*0860*/  @!UP0 UIADD3 UR17, -UR17, URZ, URZ ;  /* 0x0000003f11118290 */ /* 0x000fe4000fffe13f */
[----:B------:R-:W-:-:S04]  /*0870*/  ULEA.HI UR8, UR8, UR4, URZ, 0x6 ;  /* 0x0000000408087291 */ /* 0x000fc8000f8f303f */
[----:B------:R-:W-:-:S03]  /*0880*/  USHF.R.S32.HI UR26, URZ, 0x6, UR8 ;  /* 0x000000063f1a7899 */ /* 0x000fc60008011408 */
[----:B------:R-:W-:-:S04]  /*0890*/  @!UP1 ULOP3.LUT UR17, URZ, UR5, URZ, 0x33, !UPT ;  /* 0x000000053f119292 */ /* 0x000fc8000f8e333f */
[----:B------:R-:W-:-:S04]  /*08a0*/  UIMAD UR19, UR17, UR6, URZ ;  /* 0x00000006111372a4 */ /* 0x000fc8000f8e023f */
[----:B------:R-:W-:-:S04]  /*08b0*/  UIADD3 UR17, UR17, UR19, URZ ;  /* 0x0000001311117290 */ /* 0x000fc8000fffe03f */
[----:B------:R-:W-:-:S04]  /*08c0*/  UISETP.LT.AND UP0, UPT, UR26, UR17, UPT ;  /* 0x000000111a00728c */ /* 0x000fc8000bf01270 */
[----:B------:R-:W-:-:S04]  /*08d0*/  USEL UR26, UR26, UR17, UP0 ;  /* 0x000000111a1a7287 */ /* 0x000fc80008000000 */
[----:B------:R-:W-:-:S06]  /*08e0*/  UISETP.GE.AND UP0, UPT, UR19, UR26, UPT ;  /* 0x0000001a1300728c */ /* 0x000fcc000bf06270 */
[----:B------:R-:W-:-:S13]  /*08f0*/  PLOP3.LUT P0, PT, PT, PT, UP0, 0x80, 0x0 ;  /* 0x000000000000781c */ /* 0x000fda0003f0f008 */
[----:B------:R-:W-:Y:S05]  /*0900*/  @!P0 BRA `(.L_x_1444) ;  /* 0x000009f000008947 */ /* 0x000fea0003800000 */
[----:B------:R-:W-:Y:S01]  /*0910*/  SHF.R.S32.HI R11, RZ, 0x1f, R84 ;  /* 0x0000001fff0b7819 */ /* 0x000fe20000011454 */
[----:B------:R-:W-:Y:S01]  /*0920*/  ULDC.64 UR4, c[0x0][0x210] ;  /* 0x0000840000047ab9 */ /* 0x000fe20000000a00 */
[----:B------:R-:W-:Y:S01]  /*0930*/  BSSY B0, `(.L_x_1445) ;  /* 0x0000021000007945 */ /* 0x000fe20003800000 */
[----:B------:R-:W-:Y:S01]  /*0940*/  UIMAD UR6, UR6, UR4, UR27 ;  /* 0x00000004060672a4 */ /* 0x000fe2000f8e021b */
[----:B------:R-:W-:Y:S01]  /*0950*/  LEA.HI R11, R11, R84, RZ, 0x4 ;  /* 0x000000540b0b7211 */ /* 0x000fe200078f20ff */
[----:B------:R-:W-:Y:S02]  /*0960*/  UIADD3 UR12, -UR18, UR12, URZ ;  /* 0x0000000c120c7290 */ /* 0x000fe4000fffe13f */
[----:B------:R-:W-:Y:S01]  /*0970*/  ULDC UR4, c[0x0][0x1c0] ;  /* 0x0000700000047ab9 */ /* 0x000fe20000000800 */
[----:B------:R-:W-:Y:S01]  /*0980*/  LOP3.LUT R3, R11, 0xfffffff0, RZ, 0xc0, !PT ;  /* 0xfffffff00b037812 */ /* 0x000fe200078ec0ff */
[----:B------:R-:W-:Y:S01]  /*0990*/  UIMAD UR4, UR6, UR4, UR14 ;  /* 0x00000004060472a4 */ /* 0x000fe2000f8e020e */
[----:B------:R-:W-:-:S03]  /*09a0*/  SHF.R.S32.HI R11, RZ, 0x4, R11 ;  /* 0x00000004ff0b7819 */ /* 0x000fc6000001140b */
[----:B------:R-:W-:Y:S01]  /*09b0*/  IMAD.IADD R84, R84, 0x1, -R3 ;  /* 0x0000000154547824 */ /* 0x000fe200078e0a03 */
[----:B------:R-:W-:Y:S01]  /*09c0*/  UIMAD UR5, UR4, UR5, UR18 ;  /* 0x00000005040572a4 */ /* 0x000fe2000f8e0212 */
[----:B------:R-:W-:Y:S02]  /*09d0*/  ISETP.GE.AND P1, PT, R11, UR12, PT ;  /* 0x0000000c0b007c0c */ /* 0x000fe4000bf26270 */
[----:B------:R-:W-:Y:S01]  /*09e0*/  IMAD.SHL.U32 R14, R84, 0x4, RZ ;  /* 0x00000004540e7824 */ /* 0x000fe200078e00ff */
[----:B------:R-:W-:Y:S02]  /*09f0*/  ULDC UR4, c[0x0][0x22c] ;  /* 0x00008b0000047ab9 */ /* 0x000fe40000000800 */
[----:B------:R-:W-:Y:S02]  /*0a00*/  UIMAD UR4, UR5, UR4, URZ ;  /* 0x00000004050472a4 */ /* 0x000fe4000f8e023f */
[----:B------:R-:W-:Y:S02]  /*0a10*/  SHF.R.S32.HI R15, RZ, 0x1f, R14 ;  /* 0x0000001fff0f7819 */ /* 0x000fe4000001140e */
[----:B------:R-:W-:-:S02]  /*0a20*/  IADD3 R10, R14, 0x40, RZ ;  /* 0x000000400e0a7810 */ /* 0x000fc40007ffe0ff */
[----:B------:R-:W-:Y:S01]  /*0a30*/  IMAD.U32 R0, RZ, RZ, UR4 ;  /* 0x00000004ff007e24 */ /* 0x000fe2000f8e00ff */
[C---:B------:R-:W-:Y:S01]  /*0a40*/  IADD3 R9, R14.reuse, 0x80, RZ ;  /* 0x000000800e097810 */ /* 0x040fe20007ffe0ff */
[----:B------:R-:W-:Y:S01]  /*0a50*/  IMAD.WIDE R4, R11, 0x100, R14 ;  /* 0x000001000b047825 */ /* 0x000fe200078e020e */
[----:B------:R-:W-:-:S04]  /*0a60*/  IADD3 R8, R14, 0xc0, RZ ;  /* 0x000000c00e087810 */ /* 0x000fc80007ffe0ff */
[----:B------:R-:W-:-:S04]  /*0a70*/  IADD3 R3, P0, R4, UR4, RZ ;  /* 0x0000000404037c10 */ /* 0x000fc8000ff1e0ff */
[----:B------:R-:W-:Y:S02]  /*0a80*/  LEA.HI.X.SX32 R0, R0, R5, 0x1, P0 ;  /* 0x0000000500007211 */ /* 0x000fe400000f0eff */
[----:B------:R-:W-:-:S04]  /*0a90*/  LEA R12, P0, R3, c[0x0][0x1d8], 0x2 ;  /* 0x00007600030c7a11 */ /* 0x000fc800078010ff */
[----:B------:R-:W-:Y:S01]  /*0aa0*/  LEA.HI.X R13, R3, c[0x0][0x1dc], R0, 0x2, P0 ;  /* 0x00007700030d7a11 */ /* 0x000fe200000f1400 */
[----:B------:R-:W-:Y:S05]  /*0ab0*/  @P1 BRA `(.L_x_1446) ;  /* 0x0000008000001947 */ /* 0x000fea0003800000 */
[----:B------:R-:W-:Y:S02]  /*0ac0*/  ISETP.GE.AND P3, PT, R14, c[0x0][0x220], PT ;  /* 0x000088000e007a0c */ /* 0x000fe40003f66270 */
[----:B------:R-:W-:Y:S02]  /*0ad0*/  ISETP.GE.AND P2, PT, R10, c[0x0][0x220], PT ;  /* 0x000088000a007a0c */ /* 0x000fe40003f46270 */
[----:B------:R-:W-:Y:S02]  /*0ae0*/  ISETP.GE.AND P1, PT, R9, c[0x0][0x220], PT ;  /* 0x0000880009007a0c */ /* 0x000fe40003f26270 */
[----:B------:R-:W-:-:S07]  /*0af0*/  ISETP.GE.AND P0, PT, R8, c[0x0][0x220], PT ;  /* 0x0000880008007a0c */ /* 0x000fce0003f06270 */
[----:B------:R1:W-:Y:S04]  /*0b00*/  @!P3 STG.E.128 [R12.64], RZ ;  /* 0x000000ff0c00b986 */ /* 0x0003e8000c101d1e */
[----:B------:R1:W-:Y:S04]  /*0b10*/  @!P2 STG.E.128 [R12.64+0x100], RZ ;  /* 0x000100ff0c00a986 */ /* 0x0003e8000c101d1e */
[----:B------:R1:W-:Y:S04]  /*0b20*/  @!P1 STG.E.128 [R12.64+0x200], RZ ;  /* 0x000200ff0c009986 */ /* 0x0003e8000c101d1e */
[----:B------:R1:W-:Y:S02]  /*0b30*/  @!P0 STG.E.128 [R12.64+0x300], RZ ;  /* 0x000300ff0c008986 */ /* 0x0003e4000c101d1e */
.L_x_1446:
[----:B------:R-:W-:Y:S05]  /*0b40*/  BSYNC B0 ;  /* 0x0000000000007941 */ /* 0x000fea0003800000 */
.L_x_1445:
[----:B------:R-:W-:Y:S01]  /*0b50*/  IADD3 R7, R11, 0x8, RZ ;  /* 0x000000080b077810 */ /* 0x000fe20007ffe0ff */
[----:B------:R-:W-:Y:S03]  /*0b60*/  BSSY B0, `(.L_x_1447) ;  /* 0x000000b000007945 */ /* 0x000fe60003800000 */
[----:B------:R-:W-:-:S13]  /*0b70*/  ISETP.GE.AND P0, PT, R7, UR12, PT ;  /* 0x0000000c07007c0c */ /* 0x000fda000bf06270 */
[----:B------:R-:W-:Y:S05]  /*0b80*/  @P0 BRA `(.L_x_1448) ;  /* 0x0000008000000947 */ /* 0x000fea0003800000 */
[----:B------:R-:W-:Y:S02]  /*0b90*/  ISETP.GE.AND P3, PT, R14, c[0x0][0x220], PT ;  /* 0x000088000e007a0c */ /* 0x000fe40003f66270 */
[----:B------:R-:W-:Y:S02]  /*0ba0*/  ISETP.GE.AND P2, PT, R10, c[0x0][0x220], PT ;  /* 0x000088000a007a0c */ /* 0x000fe40003f46270 */
[----:B------:R-:W-:Y:S02]  /*0bb0*/  ISETP.GE.AND P1, PT, R9, c[0x0][0x220], PT ;  /* 0x0000880009007a0c */ /* 0x000fe40003f26270 */
[----:B------:R-:W-:-:S07]  /*0bc0*/  ISETP.GE.AND P0, PT, R8, c[0x0][0x220], PT ;  /* 0x0000880008007a0c */ /* 0x000fce0003f06270 */
[----:B------:R2:W-:Y:S04]  /*0bd0*/  @!P3 STG.E.128 [R12.64+0x2000], RZ ;  /* 0x002000ff0c00b986 */ /* 0x0005e8000c101d1e */
[----:B------:R2:W-:Y:S04]  /*0be0*/  @!P2 STG.E.128 [R12.64+0x2100], RZ ;  /* 0x002100ff0c00a986 */ /* 0x0005e8000c101d1e */
[----:B------:R2:W-:Y:S04]  /*0bf0*/  @!P1 STG.E.128 [R12.64+0x2200], RZ ;  /* 0x002200ff0c009986 */ /* 0x0005e8000c101d1e */
[----:B------:R2:W-:Y:S02]  /*0c00*/  @!P0 STG.E.128 [R12.64+0x2300], RZ ;  /* 0x002300ff0c008986 */ /* 0x0005e4000c101d1e */
.L_x_1448:
[----:B------:R-:W-:Y:S05]  /*0c10*/  BSYNC B0 ;  /* 0x0000000000007941 */ /* 0x000fea0003800000 */
.L_x_1447:
        /* <DEDUP_REMOVED lines=12> */
.L_x_1450:
[----:B------:R-:W-:Y:S05]  /*0ce0*/  BSYNC B0 ;  /* 0x0000000000007941 */ /* 0x000fea0003800000 */
.L_x_1449:
        /* <DEDUP_REMOVED lines=12> */
.L_x_1452:
[----:B------:R-:W-:Y:S05]  /*0db0*/  BSYNC B0 ;  /* 0x0000000000007941 */ /* 0x000fea0003800000 */
.L_x_1451:
        /* <DEDUP_REMOVED lines=12> */
.L_x_1454:
[----:B------:R-:W-:Y:S05]  /*0e80*/  BSYNC B0 ;  /* 0x0000000000007941 */ /* 0x000fea0003800000 */
.L_x_1453:
        /* <DEDUP_REMOVED lines=12> */
.L_x_1456:
[----:B------:R-:W-:Y:S05]  /*0f50*/  BSYNC B0 ;  /* 0x0000000000007941 */ /* 0x000fea0003800000 */
.L_x_1455:
        /* <DEDUP_REMOVED lines=12> */
.L_x_1458:
[----:B------:R-:W-:Y:S05]  /*1020*/  BSYNC B0 ;  /* 0x0000000000007941 */ /* 0x000fea0003800000 */
.L_x_1457:
        /* <DEDUP_REMOVED lines=12> */
.L_x_1460:
[----:B------:R-:W-:Y:S05]  /*10f0*/  BSYNC B0 ;  /* 0x0000000000007941 */ /* 0x000fea0003800000 */
.L_x_1459:
[----:B------:R-:W-:Y:S01]  /*1100*/  ISETP.NE.AND P6, PT, R84, RZ, PT ;  /* 0x000000ff5400720c */ /* 0x000fe20003fc5270 */
[----:B------:R-:W-:Y:S01]  /*1110*/  USHF.R.S32.HI UR4, URZ, 0x1f, UR5 ;  /* 0x0000001f3f047899 */ /* 0x000fe20008011405 */
[----:B------:R-:W-:-:S02]  /*1120*/  IADD3 R8, P1, R11, UR5, RZ ;  /* 0x000000050b087c10 */ /* 0x000fc4000ff3e0ff */
[----:B------:R-:W-:Y:S02]  /*1130*/  ISETP.GE.OR P0, PT, R11, UR12, P6 ;  /* 0x0000000c0b007c0c */ /* 0x000fe4000b706670 */
[----:B------:R-:W-:Y:S02]  /*1140*/  ISETP.GE.OR P5, PT, R7, UR12, P6 ;  /* 0x0000000c07007c0c */ /* 0x000fe4000b7a6670 */
[----:B------:R-:W-:Y:S02]  /*1150*/  LEA.HI.X.SX32 R11, R11, UR4, 0x1, P1 ;  /* 0x000000040b0b7c11 */ /* 0x000fe400088f0eff */
[----:B------:R-:W-:Y:S02]  /*1160*/  LEA R10, P1, R8, c[0x0][0x208], 0x2 ;  /* 0x00008200080a7a11 */ /* 0x000fe400078210ff */
[----:B------:R-:W-:Y:S02]  /*1170*/  ISETP.GE.OR P4, PT, R6, UR12, P6 ;  /* 0x0000000c06007c0c */ /* 0x000fe4000b786670 */
[----:B------:R-:W-:-:S02]  /*1180*/  LEA.HI.X R11, R8, c[0x0][0x20c], R11, 0x2, P1 ;  /* 0x00008300080b7a11 */ /* 0x000fc400008f140b */
[----:B------:R-:W-:Y:S01]  /*1190*/  ISETP.GE.OR P3, PT, R5, UR12, P6 ;  /* 0x0000000c05007c0c */ /* 0x000fe2000b766670 */
[----:B------:R-:W-:Y:S01]  /*11a0*/  @!P0 IMAD.MOV.U32 R15, RZ, RZ, -0x800000 ;  /* 0xff800000ff0f8424 */ /* 0x000fe200078e00ff */
[----:B------:R-:W-:Y:S01]  /*11b0*/  ISETP.GE.OR P2, PT, R4, UR12, P6 ;  /* 0x0000000c04007c0c */ /* 0x000fe2000b746670 */
[----:B------:R-:W-:Y:S01]  /*11c0*/  @!P5 IMAD.MOV.U32 R17, RZ, RZ, -0x800000 ;  /* 0xff800000ff11d424 */ /* 0x000fe200078e00ff */
[----:B------:R-:W-:Y:S02]  /*11d0*/  ISETP.GE.OR P1, PT, R3, UR12, P6 ;  /* 0x0000000c03007c0c */ /* 0x000fe4000b726670 */
[----:B------:R1:W-:Y:S01]  /*11e0*/  @!P0 STG.E [R10.64], R15 ;  /* 0x0000000f0a008986 */ /* 0x0003e2000c10191e */
[----:B------:R-:W-:Y:S02]  /*11f0*/  ISETP.GE.OR P0, PT, R2, UR12, P6 ;  /* 0x0000000c02007c0c */ /* 0x000fe4000b706670 */
[----:B------:R-:W-:Y:S01]  /*1200*/  ISETP.GE.OR P6, PT, R0, UR12, P6 ;  /* 0x0000000c00007c0c */ /* 0x000fe2000b7c6670 */
[----:B-1234-:R-:W-:Y:S01]  /*1210*/  @!P4 IMAD.MOV.U32 R13, RZ, RZ, -0x800000 ;  /* 0xff800000ff0dc424 */ /* 0x01efe200078e00ff */
[----:B------:R1:W-:Y:S02]  /*1220*/  @!P5 STG.E [R10.64+0x20], R17 ;  /* 0x000020110a00d986 */ /* 0x0003e4000c10191e */
[----:B------:R-:W-:-:S02]  /*1230*/  @!P3 IMAD.MOV.U32 R9, RZ, RZ, -0x800000 ;  /* 0xff800000ff09b424 */ /* 0x000fc400078e00ff */
[----:B------:R-:W-:Y:S01]  /*1240*/  @!P2 IMAD.MOV.U32 R7, RZ, RZ, -0x800000 ;  /* 0xff800000ff07a424 */ /* 0x000fe200078e00ff */
[----:B------:R1:W-:Y:S01]  /*1250*/  @!P4 STG.E [R10.64+0x40], R13 ;  /* 0x0000400d0a00c986 */ /* 0x0003e2000c10191e */
[----:B------:R-:W-:-:S03]  /*1260*/  @!P1 IMAD.MOV.U32 R5, RZ, RZ, -0x800000 ;  /* 0xff800000ff059424 */ /* 0x000fc600078e00ff */
[----:B------:R-:W-:Y:S01]  /*1270*/  @!P0 IMAD.MOV.U32 R3, RZ, RZ, -0x800000 ;  /* 0xff800000ff038424 */ /* 0x000fe200078e00ff */
[----:B------:R1:W-:Y:S04]  /*1280*/  @!P3 STG.E [R10.64+0x60], R9 ;  /* 0x000060090a00b986 */ /* 0x0003e8000c10191e */
[----:B------:R1:W-:Y:S04]  /*1290*/  @!P2 STG.E [R10.64+0x80], R7 ;  /* 0x000080070a00a986 */ /* 0x0003e8000c10191e */
[----:B------:R1:W-:Y:S04]  /*12a0*/  @!P1 STG.E [R10.64+0xa0], R5 ;  /* 0x0000a0050a009986 */ /* 0x0003e8000c10191e */
[----:B------:R1:W-:Y:S01]  /*12b0*/  @!P0 STG.E [R10.64+0xc0], R3 ;  /* 0x0000c0030a008986 */ /* 0x0003e2000c10191e */
[----:B------:R-:W-:Y:S05]  /*12c0*/  @P6 EXIT ;  /* 0x000000000000694d */ /* 0x000fea0003800000 */
[----:B-1----:R-:W-:-:S05]  /*12d0*/  MOV R3, 0xff800000 ;  /* 0xff80000000037802 */ /* 0x002fca0000000f00 */
[----:B------:R-:W-:Y:S01]  /*12e0*/  STG.E [R10.64+0xe0], R3 ;  /* 0x0000e0030a007986 */ /* 0x000fe2000c10191e */
[----:B------:R-:W-:Y:S05]  /*12f0*/  EXIT ;  /* 0x000000000000794d */ /* 0x000fea0003800000 */
.L_x_1444:
        /* <DEDUP_REMOVED lines=15> */
[----:B------:R-:W-:Y:S01]  /*13f0*/  UMOV UR29, URZ ;  /* 0x0000003f001d7c82 */ /* 0x000fe20008000000 */
[----:B------:R1:W3:Y:S01]  /*1400*/  R2UR UR8, R0 ;  /* 0x00000000000873c2 */ /* 0x0002e200000e0000 */
[----:B------:R-:W-:-:S05]  /*1410*/  UPLOP3.LUT UP6, UPT, UPT, UPT, UPT, 0x40, 0x0 ;  /* 0x000000000000789c */ /* 0x000fca0003fce870 */
[----:B------:R-:W-:Y:S02]  /*1420*/  @UP1 USHF.R.S32.HI UR6, URZ, 0x1f, UR27 ;  /* 0x0000001f3f061899 */ /* 0x000fe4000801141b */
[----:B------:R-:W-:Y:S02]  /*1430*/  @UP1 UIMAD.WIDE.U32 UR16, UR27, UR4, URZ ;  /* 0x000000041b1012a5 */ /* 0x000fe4000f8e003f */
[----:B------:R-:W-:Y:S02]  /*1440*/  @UP1 UIMAD UR6, UR6, UR4, URZ ;  /* 0x00000004060612a4 */ /* 0x000fe4000f8e023f */
[----:B------:R-:W-:Y:S02]  /*1450*/  @UP1 ULEA UR28, UP0, UR16, UR10, 0x2 ;  /* 0x0000000a101c1291 */ /* 0x000fe4000f80103f */
[----:B------:R-:W-:-:S03]  /*1460*/  @UP1 UIMAD UR4, UR27, UR5, UR6 ;  /* 0x000000051b0412a4 */ /* 0x000fc6000f8e0206 */
[----:B------:R-:W-:Y:S02]  /*1470*/  UMOV UR6, UR27 ;  /* 0x0000001b00067c82 */ /* 0x000fe40008000000 */
[----:B------:R-:W-:-:S04]  /*1480*/  @UP1 UIADD3 UR4, UR17, UR4, URZ ;  /* 0x0000000411041290 */ /* 0x000fc8000fffe03f */
        /* <DEDUP_REMOVED lines=20> */
[----:B------:R-:W-:-:S04]  /*15d0*/  UIMAD.WIDE.U32 UR6, UR7, UR4, UR6 ;  /* 0x00000004070672a5 */ /* 0x000fc8000f8e0006 */
        /* <DEDUP_REMOVED lines=18> */
[----:B------:R-:W-:Y:S01]  /*1700*/  IMAD.U32 R0, RZ, RZ, UR14 ;  /* 0x0000000eff007e24 */ /* 0x000fe2000f8e00ff */
[----:B------:R-:W-:Y:S01]  /*1710*/  ULDC UR17, c[0x0][0x1c8] ;  /* 0x0000720000117ab9 */ /* 0x000fe20000000800 */
[----:B------:R-:W2:Y:S01]  /*1720*/  LDG.E R2, [R8.64] ;  /* 0x0000001e08027981 */ /* 0x000ea2000c1e1900 */
[----:B------:R-:W1:Y:S01]  /*1730*/  I2F.RP R5, R4 ;  /* 0x0000000400057306 */ /* 0x000e620000209400 */
[----:B------:R-:W-:Y:S01]  /*1740*/  ULOP3.LUT UR17, UR14, UR17, URZ, 0x3c, !UPT ;  /* 0x000000110e117292 */ /* 0x000fe2000f8e3c3f */
[----:B------:R-:W-:Y:S01]  /*1750*/  IABS R0, R0 ;  /* 0x0000000000007213 */ /* 0x000fe20000000000 */
[----:B------:R-:W-:-:S02]  /*1760*/  UIADD3 UR16, -UR16, URZ, URZ ;  /* 0x0000003f10107290 */ /* 0x000fc4000fffe13f */
[----:B------:R-:W-:Y:S02]  /*1770*/  ULDC.64 UR4, c[0x0][0x180] ;  /* 0x0000600000047ab9 */ /* 0x000fe40000000a00 */
[----:B------:R-:W-:Y:S01]  /*1780*/  ISETP.LE.AND P0, PT, RZ, UR17, PT ;  /* 0x00000011ff007c0c */ /* 0x000fe2000bf03270 */
[----:B------:R-:W-:-:S04]  /*1790*/  UIMAD UR11, UR16, UR11, UR10 ;  /* 0x0000000b100b72a4 */ /* 0x000fc8000f8e020a */
[----:B------:R-:W-:Y:S01]  /*17a0*/  USHF.R.S32.HI UR10, URZ, 0x1f, UR11 ;  /* 0x0000001f3f0a7899 */ /* 0x000fe2000801140b */
[----:B-1----:R-:W1:Y:S02]  /*17b0*/  MUFU.RCP R6, R5 ;  /* 0x0000000500067308 */ /* 0x002e640000001000 */
[----:B-1----:R-:W-:-:S06]  /*17c0*/  IADD3 R6, R6, 0xffffffe, RZ ;  /* 0x0ffffffe06067810 */ /* 0x002fcc0007ffe0ff */
[----:B------:R-:W1:Y:S02]  /*17d0*/  F2I.FTZ.U32.TRUNC.NTZ R7, R6 ;  /* 0x0000000600077305 */ /* 0x000e64000021f000 */
[----:B-1----:R-:W-:Y:S01]  /*17e0*/  IMAD.MOV R3, RZ, RZ, -R7 ;  /* 0x000000ffff037224 */ /* 0x002fe200078e0a07 */
[----:B------:R-:W-:-:S03]  /*17f0*/  MOV R6, RZ ;  /* 0x000000ff00067202 */ /* 0x000fc60000000f00 */
        /* <DEDUP_REMOVED lines=39> */
.L_x_1461:
        /* <DEDUP_REMOVED lines=19> */
.L_x_1463:
[----:B------:R-:W-:Y:S01]  /*1ba0*/  IABS R3, c[0x0][0x1c8] ;  /* 0x0000720000037a13 */ /* 0x000fe20000000000 */
[----:B------:R-:W-:Y:S01]  /*1bb0*/  IMAD.U32 R0, RZ, RZ, UR14 ;  /* 0x0000000eff007e24 */ /* 0x000fe2000f8e00ff */
[----:B------:R-:W-:Y:S02]  /*1bc0*/  ULDC UR4, c[0x0][0x1c8] ;  /* 0x0000720000047ab9 */ /* 0x000fe40000000800 */
[----:B------:R-:W1:Y:S01]  /*1bd0*/  I2F.RP R6, R3 ;  /* 0x0000000300067306 */ /* 0x000e620000209400 */
[----:B------:R-:W-:Y:S01]  /*1be0*/  ULOP3.LUT UR4, UR14, UR4, URZ, 0x3c, !UPT ;  /* 0x000000040e047292 */ /* 0x000fe2000f8e3c3f */
[----:B------:R-:W-:Y:S01]  /*1bf0*/  IABS R0, R0 ;  /* 0x0000000000007213 */ /* 0x000fe20000000000 */
[----:B------:R-:W-:Y:S02]  /*1c00*/  ULEA UR11, UR26, 0xffffffc0, 0x6 ;  /* 0xffffffc01a0b7891 */ /* 0x000fe4000f8e303f */
[----:B------:R-:W-:Y:S02]  /*1c10*/  UMOV UR21, UR17 ;  /* 0x0000001100157c82 */ /* 0x000fe40008000000 */
[----:B------:R-:W-:Y:S01]  /*1c20*/  ISETP.LE.AND P2, PT, RZ, UR4, PT ;  /* 0x00000004ff007c0c */ /* 0x000fe2000bf43270 */
[----:B------:R-:W-:-:S02]  /*1c30*/  USHF.R.S32.HI UR10, URZ, 0x1f, UR11 ;  /* 0x0000001f3f0a7899 */ /* 0x000fc4000801140b */
[----:B------:R-:W-:Y:S02]  /*1c40*/  ULDC.64 UR4, c[0x0][0x198] ;  /* 0x0000660000047ab9 */ /* 0x000fe40000000a00 */
[----:B------:R-:W-:Y:S02]  /*1c50*/  UIMAD UR16, UR10, UR4, URZ ;  /* 0x000000040a1072a4 */ /* 0x000fe4000f8e023f */
[----:B------:R-:W-:Y:S01]  /*1c60*/  UIMAD.WIDE.U32 UR20, UR11, UR4, UR20 ;  /* 0x000000040b1472a5 */ /* 0x000fe2000f8e0014 */
[----:B-1----:R-:W1:Y:S01]  /*1c70*/  MUFU.RCP R4, R6 ;  /* 0x0000000600047308 */ /* 0x002e620000001000 */
[----:B------:R-:W-:Y:S02]  /*1c80*/  UIMAD UR4, UR11, UR5, UR16 ;  /* 0x000000050b0472a4 */ /* 0x000fe4000f8e0210 */
[----:B------:R-:W-:Y:S02]  /*1c90*/  @UP0 UIADD3 UR15, UR7, UR15, URZ ;  /* 0x0000000f070f0290 */ /* 0x000fe4000fffe03f */
[----:B------:R-:W-:Y:S01]  /*1ca0*/  UIADD3 UR4, UR21, UR4, URZ ;  /* 0x0000000415047290 */ /* 0x000fe2000fffe03f */
[----:B-1----:R-:W-:-:S04]  /*1cb0*/  IADD3 R4, R4, 0xffffffe, RZ ;  /* 0x0ffffffe04047810 */ /* 0x002fc80007ffe0ff */
[----:B------:R-:W1:Y:S02]  /*1cc0*/  F2I.FTZ.U32.TRUNC.NTZ R5, R4 ;  /* 0x0000000400057305 */ /* 0x000e64000021f000 */
[----:B-1----:R-:W-:Y:S01]  /*1cd0*/  IMAD.MOV R2, RZ, RZ, -R5 ;  /* 0x000000ffff027224 */ /* 0x002fe200078e0a05 */
[----:B------:R-:W-:-:S03]  /*1ce0*/  MOV R4, RZ ;  /* 0x000000ff00047202 */ /* 0x000fc60000000f00 */
[----:B------:R-:W-:-:S04]  /*1cf0*/  IMAD R2, R2, R3, RZ ;  /* 0x0000000302027224 */ /* 0x000fc800078e02ff */
[----:B------:R-:W-:-:S04]  /*1d00*/  IMAD.HI.U32 R5, R5, R2, R4 ;  /* 0x0000000205057227 */ /* 0x000fc800078e0004 */
[----:B------:R-:W-:-:S04]  /*1d10*/  IMAD.MOV.U32 R2, RZ, RZ, R0 ;  /* 0x000000ffff027224 */ /* 0x000fc800078e0000 */
[----:B------:R-:W-:-:S05]  /*1d20*/  IMAD.HI.U32 R10, R5, R2, RZ ;  /* 0x00000002050a7227 */ /* 0x000fca00078e00ff */
[----:B------:R-:W-:-:S05]  /*1d30*/  IADD3 R0, -R10, RZ, RZ ;  /* 0x000000ff0a007210 */ /* 0x000fca0007ffe1ff */
[----:B------:R-:W-:Y:S02]  /*1d40*/  IMAD R0, R3, R0, R2 ;  /* 0x0000000003007224 */ /* 0x000fe400078e0202 */
[----:B------:R-:W-:-:S03]  /*1d50*/  IMAD.U32 R2, RZ, RZ, UR20 ;  /* 0x00000014ff027e24 */ /* 0x000fc6000f8e00ff */
[----:B------:R-:W-:-:S13]  /*1d60*/  ISETP.GT.U32.AND P1, PT, R3, R0, PT ;  /* 0x000000000300720c */ /* 0x000fda0003f24070 */
[----:B------:R-:W-:Y:S01]  /*1d70*/  @!P1 IMAD.IADD R0, R0, 0x1, -R3 ;  /* 0x0000000100009824 */ /* 0x000fe200078e0a03 */
[----:B------:R-:W-:Y:S02]  /*1d80*/  @!P1 IADD3 R10, R10, 0x1, RZ ;  /* 0x000000010a0a9810 */ /* 0x000fe40007ffe0ff */
[----:B------:R-:W-:Y:S02]  /*1d90*/  ISETP.NE.AND P1, PT, RZ, c[0x0][0x1c8], PT ;  /* 0x00007200ff007a0c */ /* 0x000fe40003f25270 */
[----:B------:R-:W-:Y:S02]  /*1da0*/  ISETP.GE.U32.AND P3, PT, R0, R3, PT ;  /* 0x000000030000720c */ /* 0x000fe40003f66070 */
        /* <DEDUP_REMOVED lines=26> */
.L_x_1462:
[----:B------:R-:W-:Y:S01]  /*1f50*/  SHF.R.S32.HI R9, RZ, 0x1f, R84 ;  /* 0x0000001fff097819 */ /* 0x000fe20000011454 */
[----:B------:R-:W-:Y:S01]  /*1f60*/  UISETP.NE.AND UP0, UPT, UR13, -0x1, UPT ;  /* 0xffffffff0d00788c */ /* 0x000fe2000bf05270 */
[----:B------:R-:W-:Y:S01]  /*1f70*/  IMAD.U32 R20, RZ, RZ, UR14 ;  /* 0x0000000eff147e24 */ /* 0x000fe2000f8e00ff */
[----:B------:R-:W-:Y:S01]  /*1f80*/  ULDC.64 UR6, c[0x0][0x190] ;  /* 0x0000640000067ab9 */ /* 0x000fe20000000a00 */
[CC--:B------:R-:W-:Y:S01]  /*1f90*/  LEA.HI R18, R9.reuse, R84.reuse, RZ, 0x3 ;  /* 0x0000005409127211 */ /* 0x0c0fe200078f18ff */
[----:B------:R-:W-:Y:S01]  /*1fa0*/  ULDC.64 UR4, c[0x0][0x178] ;  /* 0x00005e0000047ab9 */ /* 0x000fe20000000a00 */
[----:B------:R-:W-:Y:S01]  /*1fb0*/  LEA.HI R3, R9, R84, RZ, 0x4 ;  /* 0x0000005409037211 */ /* 0x000fe200078f20ff */
[----:B------:R-:W1:Y:S01]  /*1fc0*/  S2R R25, SR_CTAID.X ;  /* 0x0000000000197919 */ /* 0x000e620000002500 */
[----:B------:R-:W-:Y:S01]  /*1fd0*/  LOP3.LUT R11, R18, 0xfffffff8, RZ, 0xc0, !PT ;  /* 0xfffffff8120b7812 */ /* 0x000fe200078ec0ff */
[----:B------:R-:W-:Y:S01]  /*1fe0*/  IMAD R5, R5, c[0x0][0x1b8], RZ ;  /* 0x00006e0005057a24 */ /* 0x000fe200078e02ff */
[----:B------:R-:W-:Y:S01]  /*1ff0*/  SHF.R.S32.HI R18, RZ, 0x3, R18 ;  /* 0x00000003ff127819 */ /* 0x000fe20000011412 */
[----:B------:R-:W-:Y:S01]  /*2000*/  UIADD3 UR18, -UR18, UR12, URZ ;  /* 0x0000000c12127290 */ /* 0x000fe2000fffe13f */
[----:B------:R-:W-:Y:S01]  /*2010*/  SHF.R.S32.HI R0, RZ, 0x4, R3 ;  /* 0x00000004ff007819 */ /* 0x000fe20000011403 */
[----:B------:R-:W-:Y:S01]  /*2020*/  IMAD.IADD R2, R84, 0x1, -R11 ;  /* 0x0000000154027824 */ /* 0x000fe200078e0a0b */
[----:B------:R-:W-:Y:S01]  /*2030*/  @UP0 UIMAD.WIDE.U32 UR22, UR13, UR6, URZ ;  /* 0x000000060d1602a5 */ /* 0x000fe2000f8e003f */
[----:B------:R-:W-:Y:S01]  /*2040*/  IMAD.SHL.U32 R235, R18, 0x40, RZ ;  /* 0x0000004012eb7824 */ /* 0x000fe200078e00ff */
[C---:B------:R-:W-:Y:S01]  /*2050*/  LEA.HI R233, R3.reuse, R0, RZ, 0x1 ;  /* 0x0000000003e97211 */ /* 0x040fe200078f08ff */
[----:B------:R-:W-:Y:S01]  /*2060*/  IMAD.SHL.U32 R236, R2, 0x8, RZ ;  /* 0x0000000802ec7824 */ /* 0x000fe200078e00ff */
[----:B------:R-:W-:Y:S01]  /*2070*/  LOP3.LUT R3, R3, 0xfffffff0, RZ, 0xc0, !PT ;  /* 0xfffffff003037812 */ /* 0x000fe200078ec0ff */
[----:B------:R-:W-:Y:S01]  /*2080*/  @!UP0 USHF.R.S32.HI UR6, URZ, 0x1f, UR27 ;  /* 0x0000001f3f068899 */ /* 0x000fe2000801141b */
[----:B------:R-:W-:Y:S01]  /*2090*/  LOP3.LUT R235, R235, 0x1c0, RZ, 0xc0, !PT ;  /* 0x000001c0ebeb7812 */ /* 0x000fe200078ec0ff */
[----:B------:R-:W-:Y:S01]  /*20a0*/  @!UP0 UIMAD.WIDE.U32 UR20, UR27, UR4, URZ ;  /* 0x000000041b1482a5 */ /* 0x000fe2000f8e003f */
[----:B------:R-:W-:Y:S01]  /*20b0*/  LOP3.LUT R233, R233, 0xfffffffe, RZ, 0xc0, !PT ;  /* 0xfffffffee9e97812 */ /* 0x000fe200078ec0ff */
[----:B------:R-:W-:Y:S01]  /*20c0*/  @!UP0 UIMAD UR6, UR6, UR4, URZ ;  /* 0x00000004060682a4 */ /* 0x000fe2000f8e023f */
[----:B------:R-:W-:Y:S01]  /*20d0*/  LOP3.LUT R4, R235, 0x38, R236, 0xf8, !PT ;  /* 0x00000038eb047812 */ /* 0x000fe200078ef8ec */
[----:B------:R-:W-:Y:S01]  /*20e0*/  @UP0 UIMAD UR7, UR13, UR7, UR23 ;  /* 0x000000070d0702a4 */ /* 0x000fe2000f8e0217 */
[----:B------:R-:W-:Y:S01]  /*20f0*/  SHF.R.U32.HI R235, RZ, 0x3, R235 ;  /* 0x00000003ffeb7819 */ /* 0x000fe200000116eb */
[----:B------:R-:W-:Y:S01]  /*2100*/  IMAD.IADD R233, R0, 0x1, -R233 ;  /* 0x0000000100e97824 */ /* 0x000fe200078e0ae9 */
[----:B------:R-:W-:Y:S01]  /*2110*/  @!UP0 UIMAD UR5, UR27, UR5, UR6 ;  /* 0x000000051b0582a4 */ /* 0x000fe2000f8e0206 */
[----:B------:R-:W-:Y:S01]  /*2120*/  IMAD.IADD R0, R84, 0x1, -R3 ;  /* 0x0000000154007824 */ /* 0x000fe200078e0a03 */
[----:B------:R-:W-:Y:S01]  /*2130*/  LOP3.LUT R235, R4, R235, RZ, 0x3c, !PT ;  /* 0x000000eb04eb7212 */ /* 0x000fe200078e3cff */
[----:B------:R-:W-:Y:S01]  /*2140*/  @!UP0 UMOV UR22, UR20 ;  /* 0x0000001400168c82 */ /* 0x000fe20008000000 */
[----:B------:R-:W-:Y:S01]  /*2150*/  LEA.HI R4, R9, R84, RZ, 0x6 ;  /* 0x0000005409047211 */ /* 0x000fe200078f30ff */
[----:B------:R-:W-:Y:S01]  /*2160*/  @!UP0 UIADD3 UR7, UR21, UR5, URZ ;  /* 0x0000000515078290 */ /* 0x000fe2000fffe03f */
[----:B------:R-:W-:Y:S01]  /*2170*/  SHF.R.S32.HI R3, RZ, 0x1f, R0 ;  /* 0x0000001fff037819 */ /* 0x000fe20000011400 */
[----:B------:R-:W-:Y:S01]  /*2180*/  IMAD R6, R10, c[0x0][0x1bc], R5 ;  /* 0x00006f000a067a24 */ /* 0x000fe200078e0205 */
[----:B------:R-:W-:Y:S01]  /*2190*/  IADD3 R12, P0, R236, UR22, RZ ;  /* 0x00000016ec0c7c10 */ /* 0x000fe2000ff1e0ff */
[----:B------:R-:W-:Y:S01]  /*21a0*/  IMAD.SHL.U32 R4, R4, 0x8, RZ ;  /* 0x0000000804047824 */ /* 0x000fe200078e00ff */
[----:B------:R-:W-:Y:S01]  /*21b0*/  LEA.HI R3, R3, R0, RZ, 0x3 ;  /* 0x0000000003037211 */ /* 0x000fe200078f18ff */
[----:B------:R-:W-:Y:S01]  /*21c0*/  USHF.R.S32.HI UR6, URZ, 0x1f, UR14 ;  /* 0x0000001f3f067899 */ /* 0x000fe2000801140e */
[----:B------:R-:W-:Y:S01]  /*21d0*/  IADD3 R14, P2, R236, R14, RZ ;  /* 0x0000000eec0e7210 */ /* 0x000fe20007f5e0ff */
[----:B------:R-:W-:Y:S01]  /*21e0*/  IMAD.SHL.U32 R5, R233, 0x8, RZ ;  /* 0x00000008e9057824 */ /* 0x000fe200078e00ff */
[----:B------:R-:W-:Y:S01]  /*21f0*/  LOP3.LUT R11, R3, 0xfffffff8, RZ, 0xc0, !PT ;  /* 0xfffffff8030b7812 */ /* 0x000fe200078ec0ff */
[----:B------:R-:W-:Y:S01]  /*2200*/  ULDC.64 UR4, c[0x0][0x1a8] ;  /* 0x00006a0000047ab9 */ /* 0x000fe20000000a00 */
[----:B------:R-:W-:Y:S01]  /*2210*/  LOP3.LUT R235, R235, 0xfffffe00, R4, 0xf8, !PT ;  /* 0xfffffe00ebeb7812 */ /* 0x000fe200078ef804 */
[----:B------:R-:W-:Y:S01]  /*2220*/  UIMAD UR4, UR6, UR4, URZ ;  /* 0x00000004060472a4 */ /* 0x000fe2000f8e023f */
[----:B------:R-:W-:Y:S01]  /*2230*/  SHF.R.S32.HI R4, RZ, 0x1f, R236 ;  /* 0x0000001fff047819 */ /* 0x000fe200000114ec */
[----:B------:R-:W-:Y:S01]  /*2240*/  IMAD.IADD R0, R0, 0x1, -R11 ;  /* 0x0000000100007824 */ /* 0x000fe200078e0a0b */
[----:B------:R-:W-:Y:S01]  /*2250*/  IADD3 R16, P1, R236, UR16, RZ ;  /* 0x00000010ec107c10 */ /* 0x000fe2000ff3e0ff */
[----:B------:R-:W-:Y:S01]  /*2260*/  UIMAD UR5, UR14, UR5, UR4 ;  /* 0x000000050e0572a4 */ /* 0x000fe2000f8e0204 */
[C---:B------:R-:W-:Y:S01]  /*2270*/  IADD3.X R13, R4.reuse, UR7, RZ, P0, !PT ;  /* 0x00000007040d7c10 */ /* 0x040fe200087fe4ff */
[C---:B------:R-:W-:Y:S01]  /*2280*/  IMAD.X R15, R4.reuse, 0x1, R7, P2 ;  /* 0x00000001040f7824 */ /* 0x040fe200010e0607 */
[----:B------:R-:W-:Y:S01]  /*2290*/  IADD3.X R17, R4, UR15, RZ, P1, !PT ;  /* 0x0000000f04117c10 */ /* 0x000fe20008ffe4ff */
[----:B------:R-:W-:Y:S01]  /*22a0*/  IMAD.SHL.U32 R3, R3, 0x40, RZ ;  /* 0x0000004003037824 */ /* 0x000fe200078e00ff */
[----:B------:R-:W-:Y:S01]  /*22b0*/  R2P PR, R0, 0x6 ;  /* 0x0000000600007804 */ /* 0x000fe20000000000 */
[----:B------:R-:W-:Y:S01]  /*22c0*/  IMAD.WIDE.U32 R20, R20, c[0x0][0x1a8], R12 ;  /* 0x00006a0014147a25 */ /* 0x000fe200078e000c */
[----:B------:R-:W-:Y:S01]  /*22d0*/  SHF.R.S32.HI R19, RZ, 0x1f, R18 ;  /* 0x0000001fff137819 */ /* 0x000fe20000011412 */
[----:B------:R-:W-:Y:S01]  /*22e0*/  ULDC.64 UR6, c[0x0][0x1a0] ;  /* 0x0000680000067ab9 */ /* 0x000fe20000000a00 */
[----:B------:R-:W-:Y:S01]  /*22f0*/  IADD3 R12, P0, R18, UR11, RZ ;  /* 0x0000000b120c7c10 */ /* 0x000fe2000ff1e0ff */
[----:B------:R-:W-:Y:S01]  /*2300*/  IMAD.SHL.U32 R0, R0, 0x40, RZ ;  /* 0x0000004000007824 */ /* 0x000fe200078e00ff */
[----:B------:R-:W-:Y:S01]  /*2310*/  USHF.L.U64.HI UR20, UR6, UR24, UR7 ;  /* 0x0000001806147299 */ /* 0x000fe20008010207 */
[----:B------:R-:W-:Y:S01]  /*2320*/  IMAD.WIDE.U32 R166, R18, c[0x0][0x198], R14 ;  /* 0x0000660012a67a25 */ /* 0x000fe200078e000e */
[----:B------:R-:W-:Y:S01]  /*2330*/  IADD3.X R15, R19, UR10, RZ, P0, !PT ;  /* 0x0000000a130f7c10 */ /* 0x000fe200087fe4ff */
[----:B------:R-:W-:Y:S01]  /*2340*/  USHF.L.U32 UR21, UR6, 0x4, URZ ;  /* 0x0000000406157899 */ /* 0x000fe2000800063f */
[----:B------:R-:W-:Y:S01]  /*2350*/  LOP3.LUT R0, R0, 0x1c0, RZ, 0xc0, !PT ;  /* 0x000001c000007812 */ /* 0x000fe200078ec0ff */
[----:B------:R-:W-:Y:S01]  /*2360*/  IMAD.WIDE.U32 R10, R10, c[0x0][0x1b8], R16 ;  /* 0x00006e000a0a7a25 */ /* 0x000fe200078e0010 */
[----:B------:R-:W-:Y:S01]  /*2370*/  ISETP.GE.AND P0, PT, R18, UR18, PT ;  /* 0x0000001212007c0c */ /* 0x000fe2000bf06270 */
[----:B------:R-:W-:Y:S01]  /*2380*/  BSSY B0, `(.L_x_1464) ;  /* 0x000003f000007945 */ /* 0x000fe20003800000 */
[----:B------:R-:W-:Y:S01]  /*2390*/  LOP3.LUT R5, R0, 0x8, R5, 0xf8, !PT ;  /* 0x0000000800057812 */ /* 0x000fe200078ef805 */
[----:B------:R-:W-:Y:S01]  /*23a0*/  IMAD.IADD R7, R11, 0x1, R6 ;  /* 0x000000010b077824 */ /* 0x000fe200078e0206 */
[----:B------:R-:W-:Y:S01]  /*23b0*/  SHF.R.U32.HI R0, RZ, 0x3, R0 ;  /* 0x00000003ff007819 */ /* 0x000fe20000011600 */
[----:B------:R-:W-:Y:S01]  /*23c0*/  IMAD R15, R15, c[0x0][0x1a0], RZ ;  /* 0x000068000f0f7a24 */ /* 0x000fe200078e02ff */
[----:B------:R-:W-:Y:S01]  /*23d0*/  IADD3 R23, R21, UR5, RZ ;  /* 0x0000000515177c10 */ /* 0x000fe2000fffe0ff */
[----:B------:R-:W-:Y:S01]  /*23e0*/  IMAD.MOV.U32 R6, RZ, RZ, R10 ;  /* 0x000000ffff067224 */ /* 0x000fe200078e000a */
[----:B------:R-:W-:Y:S01]  /*23f0*/  LOP3.LUT R0, R5, R0, RZ, 0x3c, !PT ;  /* 0x0000000005007212 */ /* 0x000fe200078e3cff */
[----:B------:R-:W-:Y:S01]  /*2400*/  IMAD R165, R19, c[0x0][0x198], RZ ;  /* 0x0000660013a57a24 */ /* 0x000fe200078e02ff */
[----:B------:R-:W-:Y:S01]  /*2410*/  IADD3 R4, R236, 0x80, RZ ;  /* 0x00000080ec047810 */ /* 0x000fe20007ffe0ff */
[----:B------:R-:W-:Y:S01]  /*2420*/  IMAD R15, R12, c[0x0][0x1a4], R15 ;  /* 0x000069000c0f7a24 */ /* 0x000fe200078e020f */
[----:B------:R-:W-:Y:S01]  /*2430*/  LOP3.LUT R0, R0, 0xfffffe00, R3, 0xf8, !PT ;  /* 0xfffffe0000007812 */ /* 0x000fe200078ef803 */
[----:B------:R-:W-:Y:S01]  /*2440*/  IMAD.WIDE.U32 R12, R12, c[0x0][0x1a0], R6 ;  /* 0x000068000c0c7a25 */ /* 0x000fe200078e0006 */
[----:B------:R-:W-:-:S02]  /*2450*/  IADD3 R6, R236, 0x40, RZ ;  /* 0x00000040ec067810 */ /* 0x000fc40007ffe0ff */
[----:B------:R-:W-:Y:S01]  /*2460*/  IADD3 R3, R236, 0xc0, RZ ;  /* 0x000000c0ec037810 */ /* 0x000fe20007ffe0ff */
[----:B------:R-:W-:Y:S02]  /*2470*/  IMAD.MOV.U32 R7, RZ, RZ, 0x10 ;  /* 0x00000010ff077424 */ /* 0x000fe400078e00ff */
[----:B------:R-:W-:Y:S02]  /*2480*/  IMAD.MOV.U32 R5, RZ, RZ, 0x20 ;  /* 0x00000020ff057424 */ /* 0x000fe400078e00ff */
[----:B------:R-:W-:Y:S01]  /*2490*/  IMAD R165, R18, c[0x0][0x19c], R165 ;  /* 0x0000670012a57a24 */ /* 0x000fe200078e02a5 */
[----:B------:R-:W-:Y:S01]  /*24a0*/  SEL R7, R7, 0xfffffff0, !P1 ;  /* 0xfffffff007077807 */ /* 0x000fe20004800000 */
[----:B-1----:R-:W-:Y:S01]  /*24b0*/  IMAD.WIDE R24, R25, 0x40, R18 ;  /* 0x0000004019187825 */ /* 0x002fe200078e0212 */
        /* <DEDUP_REMOVED lines=43> */
.L_x_1465:
[----:B------:R-:W-:Y:S05]  /*2770*/  BSYNC B0 ;  /* 0x0000000000007941 */ /* 0x000fea0003800000 */
.L_x_1464:
        /* <DEDUP_REMOVED lines=45> */
.L_x_1467:
[----:B------:R-:W-:Y:S05]  /*2a50*/  BSYNC B0 ;  /* 0x0000000000007941 */ /* 0x000fea0003800000 */
.L_x_1466:
[----:B------:R-:W-:Y:S01]  /*2a60*/  IADD3 R10, R18, 0x20, RZ ;  /* 0x00000020120a7810 */ /* 0x000fe20007ffe0ff */
[----:B------:R-:W-:Y:S03]  /*2a70*/  BSSY B0, `(.L_x_1468) ;  /* 0x000002c000007945 */ /* 0x000fe60003800000 */
[----:B------:R-:W-:-:S13]  /*2a80*/  ISETP.GE.AND P0, PT, R10, UR18, PT ;  /* 0x000000120a007c0c */ /* 0x000fda000bf06270 */
[----:B------:R-:W-:Y:S05]  /*2a90*/  @P0 BRA `(.L_x_1469) ;  /* 0x0000029000000947 */ /* 0x000fea0003800000 */
[----:B-1----:R-:W-:Y:S01]  /*2aa0*/  IADD3 R17, P0, R24, 0x20, RZ ;  /* 0x0000002018117810 */ /* 0x002fe20007f1e0ff */
        /* <DEDUP_REMOVED lines=40> */
.L_x_1469:
[----:B------:R-:W-:Y:S05]  /*2d30*/  BSYNC B0 ;  /* 0x0000000000007941 */ /* 0x000fea0003800000 */
.L_x_1468:
[----:B------:R-:W-:Y:S01]  /*2d40*/  IADD3 R8, R18, 0x30, RZ ;  /* 0x0000003012087810 */ /* 0x000fe20007ffe0ff */
[----:B------:R-:W-:Y:S03]  /*2d50*/  BSSY B0, `(.L_x_1470) ;  /* 0x000002b000007945 */ /* 0x000fe60003800000 */
[----:B------:R-:W-:-:S13]  /*2d60*/  ISETP.GE.AND P0, PT, R8, UR18, PT ;  /* 0x0000001208007c0c */ /* 0x000fda000bf06270 */
[----:B------:R-:W-:Y:S05]  /*2d70*/  @P0 BRA `(.L_x_1471) ;  /* 0x0000028000000947 */ /* 0x000fea0003800000 */
[----:B-1----:R-:W-:Y:S01]  /*2d80*/  IADD3 R17, P0, R24, 0x30, RZ ;  /* 0x0000003018117810 */ /* 0x002fe20007f1e0ff */
        /* <DEDUP_REMOVED lines=39> */
.L_x_1471:
[----:B------:R-:W-:Y:S05]  /*3000*/  BSYNC B0 ;  /* 0x0000000000007941 */ /* 0x000fea0003800000 */
.L_x_1470:
[----:B------:R-:W-:Y:S01]  /*3010*/  UIADD3 UR11, UR26, -0x1, URZ ;  /* 0xffffffff1a0b7890 */ /* 0x000fe2000fffe03f */
[----:B------:R-:W-:Y:S03]  /*3020*/  BSSY B0, `(.L_x_1472) ;  /* 0x0000026000007945 */ /* 0x000fe60003800000 */
[----:B------:R-:W-:-:S04]  /*3030*/  USHF.L.U32 UR10, UR11, 0x6, URZ ;  /* 0x000000060b0a7899 */ /* 0x000fc8000800063f */
[----:B------:R-:W-:-:S06]  /*3040*/  UIADD3 UR7, -UR10, UR9, URZ ;  /* 0x000000090a077290 */ /* 0x000fcc000fffe13f */
[----:B------:R-:W-:-:S13]  /*3050*/  ISETP.GE.AND P0, PT, R18, UR7, PT ;  /* 0x0000000712007c0c */ /* 0x000fda000bf06270 */
[----:B------:R-:W-:Y:S05]  /*3060*/  @P0 BRA `(.L_x_1473) ;  /* 0x0000021000000947 */ /* 0x000fea0003800000 */
[----:B------:R-:W-:Y:S02]  /*3070*/  ISETP.GE.AND P5, PT, R236, c[0x0][0x220], PT ;  /* 0x00008800ec007a0c */ /* 0x000fe40003fa6270 */
[----:B------:R-:W-:Y:S02]  /*3080*/  ISETP.GE.AND P4, PT, R6, c[0x0][0x220], PT ;  /* 0x0000880006007a0c */ /* 0x000fe40003f86270 */
[----:B------:R-:W-:Y:S02]  /*3090*/  ISETP.GE.AND P2, PT, R4, c[0x0][0x220], PT ;  /* 0x0000880004007a0c */ /* 0x000fe40003f46270 */
[----:B------:R-:W-:-:S07]  /*30a0*/  ISETP.GE.AND P0, PT, R3, c[0x0][0x220], PT ;  /* 0x0000880003007a0c */ /* 0x000fce0003f06270 */
[C---:B-1----:R-:W-:Y:S01]  /*30b0*/  @!P5 LEA R22, P6, R166.reuse, c[0x0][0x168], 0x1 ;  /* 0x00005a00a616da11 */ /* 0x042fe200078c08ff */
        /* <DEDUP_REMOVED lines=28> */
.L_x_1473:
[----:B------:R-:W-:Y:S05]  /*3280*/  BSYNC B0 ;  /* 0x0000000000007941 */ /* 0x000fea0003800000 */
.L_x_1472:
        /* <DEDUP_REMOVED lines=9> */
[----:B-1----:R-:W-:-:S04]  /*3320*/  IADD3 R17, P0, R166, UR25, RZ ;  /* 0x00000019a6117c10 */ /* 0x002fc8000ff1e0ff */
        /* <DEDUP_REMOVED lines=31> */
.L_x_1475:
[----:B------:R-:W-:Y:S05]  /*3520*/  BSYNC B0 ;  /* 0x0000000000007941 */ /* 0x000fea0003800000 */
.L_x_1474:
[----:B------:R-:W-:Y:S01]  /*3530*/  ISETP.GE.AND P0, PT, R10, UR7, PT ;  /* 0x000000070a007c0c */ /* 0x000fe2000bf06270 */
[----:B------:R-:W-:-:S12]  /*3540*/  BSSY B0, `(.L_x_1476) ;  /* 0x0000027000007945 */ /* 0x000fd80003800000 */
[----:B------:R-:W-:Y:S05]  /*3550*/  @P0 BRA `(.L_x_1477) ;  /* 0x0000025000000947 */ /* 0x000fea0003800000 */
[----:B------:R-:W-:Y:S01]  /*3560*/  ISETP.GE.AND P5, PT, R236, c[0x0][0x220], PT ;  /* 0x00008800ec007a0c */ /* 0x000fe20003fa6270 */
[----:B-1----:R-:W-:Y:S01]  /*3570*/  IMAD.MOV.U32 R16, RZ, RZ, c[0x0][0x198] ;  /* 0x00006600ff107624 */ /* 0x002fe200078e00ff */
[----:B------:R-:W-:Y:S01]  /*3580*/  ISETP.GE.AND P4, PT, R6, c[0x0][0x220], PT ;  /* 0x0000880006007a0c */ /* 0x000fe20003f86270 */
[----:B------:R-:W-:Y:S01]  /*3590*/  IMAD.MOV.U32 R20, RZ, RZ, c[0x0][0x19c] ;  /* 0x00006700ff147624 */ /* 0x000fe200078e00ff */
        /* <DEDUP_REMOVED lines=33> */
.L_x_1477:
[----:B------:R-:W-:Y:S05]  /*37b0*/  BSYNC B0 ;  /* 0x0000000000007941 */ /* 0x000fea0003800000 */
.L_x_1476:
[----:B------:R-:W-:Y:S01]  /*37c0*/  ISETP.GE.AND P0, PT, R8, UR7, PT ;  /* 0x0000000708007c0c */ /* 0x000fe2000bf06270 */
[----:B------:R-:W-:-:S12]  /*37d0*/  BSSY B0, `(.L_x_1478) ;  /* 0x0000029000007945 */ /* 0x000fd80003800000 */
[----:B------:R-:W-:Y:S05]  /*37e0*/  @P0 BRA `(.L_x_1479) ;  /* 0x0000027000000947 */ /* 0x000fea0003800000 */
[----:B------:R-:W-:Y:S01]  /*37f0*/  ISETP.GE.AND P5, PT, R236, c[0x0][0x220], PT ;  /* 0x00008800ec007a0c */ /* 0x000fe20003fa6270 */
[----:B-1----:R-:W-:Y:S01]  /*3800*/  IMAD.MOV.U32 R24, RZ, RZ, c[0x0][0x198] ;  /* 0x00006600ff187624 */ /* 0x002fe200078e00ff */
[----:B------:R-:W-:Y:S01]  /*3810*/  ISETP.GE.AND P4, PT, R6, c[0x0][0x220], PT ;  /* 0x0000880006007a0c */ /* 0x000fe20003f86270 */
[----:B------:R-:W-:Y:S01]  /*3820*/  IMAD.MOV.U32 R164, RZ, RZ, R166 ;  /* 0x000000ffffa47224 */ /* 0x000fe200078e00a6 */
[----:B------:R-:W-:Y:S01]  /*3830*/  ISETP.GE.AND P2, PT, R4, c[0x0][0x220], PT ;  /* 0x0000880004007a0c */ /* 0x000fe20003f46270 */
[----:B------:R-:W-:Y:S01]  /*3840*/  ULDC UR5, c[0x0][0x19c] ;  /* 0x0000670000057ab9 */ /* 0x000fe20000000800 */
[----:B------:R-:W-:Y:S01]  /*3850*/  ISETP.GE.AND P0, PT, R3, c[0x0][0x220], PT ;  /* 0x0000880003007a0c */ /* 0x000fe20003f06270 */
[----:B------:R-:W-:Y:S01]  /*3860*/  UIMAD UR5, UR5, 0x30, URZ ;  /* 0x00000030050578a4 */ /* 0x000fe2000f8e023f */
[----:B------:R-:W-:-:S05]  /*3870*/  IMAD.WIDE.U32 R24, R24, 0x30, R164 ;  /* 0x0000003018187825 */ /* 0x000fca00078e00a4 */
[----:B--2---:R-:W-:Y:S01]  /*3880*/  IADD3 R16, R25, UR5, RZ ;  /* 0x0000000519107c10 */ /* 0x004fe2000fffe0ff */
        /* <DEDUP_REMOVED lines=29> */
.L_x_1479:
[----:B------:R-:W-:Y:S05]  /*3a60*/  BSYNC B0 ;  /* 0x0000000000007941 */ /* 0x000fea0003800000 */
.L_x_1478:
        /* <DEDUP_REMOVED lines=16> */
[----:B-12---:R-:W-:Y:S02]  /*3b70*/  @!P2 IMAD.MOV.U32 R16, RZ, RZ, R244 ;  /* 0x000000ffff10a224 */ /* 0x006fe400078e00f4 */
        /* <DEDUP_REMOVED lines=22> */
.L_x_1481:
[----:B------:R-:W-:Y:S05]  /*3ce0*/  BSYNC B0 ;  /* 0x0000000000007941 */ /* 0x000fea0003800000 */
.L_x_1480:
        /* <DEDUP_REMOVED lines=8> */
[----:B-12---:R-:W-:Y:S01]  /*3d70*/  IMAD.U32 R17, RZ, RZ, UR21 ;  /* 0x00000015ff117e24 */ /* 0x006fe2000f8e00ff */
[----:B------:R-:W-:Y:S01]  /*3d80*/  ISETP.GE.AND P3, PT, R6, c[0x0][0x220], PT ;  /* 0x0000880006007a0c */ /* 0x000fe20003f66270 */
[----:B------:R-:W-:Y:S01]  /*3d90*/  IMAD.U32 R11, RZ, RZ, UR21 ;  /* 0x00000015ff0b7e24 */ /* 0x000fe2000f8e00ff */
[----:B------:R-:W-:Y:S01]  /*3da0*/  ISETP.GE.AND P2, PT, R4, c[0x0][0x220], PT ;  /* 0x0000880004007a0c */ /* 0x000fe20003f46270 */
[----:B------:R-:W-:-:S08]  /*3db0*/  IMAD.U32 R16, RZ, RZ, UR20 ;  /* 0x00000014ff107e24 */ /* 0x000fd0000f8e00ff */
[----:B------:R-:W-:Y:S01]  /*3dc0*/  @!P4 LEA R20, P1, R17, R244, 0x1 ;  /* 0x000000f41114c211 */ /* 0x000fe200078208ff */
[----:B------:R1:W-:Y:S01]  /*3dd0*/  @P4 STS.128 [R235+0x10800], RZ ;  /* 0x010800ffeb004388 */ /* 0x0003e20000000c00 */
[----:B------:R-:W-:Y:S02]  /*3de0*/  IADD3 R17, P0, R12, UR21, RZ ;  /* 0x000000150c117c10 */ /* 0x000fe4000ff1e0ff */
        /* <DEDUP_REMOVED lines=8> */
[C---:B------:R-:W-:Y:S01]  /*3e70*/  @!P2 LEA R22, P1, R17.reuse, c[0x0][0x170], 0x1 ;  /* 0x00005c001116aa11 */ /* 0x040fe200078208ff */
[----:B------:R1:W-:Y:S01]  /*3e80*/  @P3 STS.128 [R235+0x12800], RZ ;  /* 0x012800ffeb003388 */ /* 0x0003e20000000c00 */
[C-C-:B------:R-:W-:Y:S02]  /*3e90*/  @!P3 LEA.HI.X R25, R17.reuse, c[0x0][0x174], R16.reuse, 0x1, P5 ;  /* 0x00005d001119ba11 */ /* 0x140fe400028f0c10 */
        /* <DEDUP_REMOVED lines=18> */
.L_x_1483:
[----:B------:R-:W-:Y:S05]  /*3fc0*/  BSYNC B0 ;  /* 0x0000000000007941 */ /* 0x000fea0003800000 */
.L_x_1482:
        /* <DEDUP_REMOVED lines=14> */
[----:B------:R-:W-:Y:S01]  /*40b0*/  IMAD.U32 R11, RZ, RZ, UR13 ;  /* 0x0000000dff0b7e24 */ /* 0x000fe2000f8e00ff */
[----:B-12---:R-:W-:-:S04]  /*40c0*/  IADD3 R16, P0, R12, UR13, RZ ;  /* 0x0000000d0c107c10 */ /* 0x006fc8000ff1e0ff */
[----:B------:R-:W-:Y:S01]  /*40d0*/  IMAD.U32 R10, RZ, RZ, UR5 ;  /* 0x00000005ff0a7e24 */ /* 0x000fe2000f8e00ff */
[C---:B------:R-:W-:Y:S01]  /*40e0*/  @!P4 LEA R20, P1, R11.reuse, R244, 0x1 ;  /* 0x000000f40b14c211 */ /* 0x040fe200078208ff */
        /* <DEDUP_REMOVED lines=30> */
.L_x_1485:
[----:B------:R-:W-:Y:S05]  /*42d0*/  BSYNC B0 ;  /* 0x0000000000007941 */ /* 0x000fea0003800000 */
.L_x_1484:
[----:B------:R-:W-:Y:S01]  /*42e0*/  ISETP.GE.AND P0, PT, R8, UR7, PT ;  /* 0x0000000708007c0c */ /* 0x000fe2000bf06270 */
[----:B------:R-:W-:Y:S01]  /*42f0*/  BSSY B0, `(.L_x_1486) ;  /* 0x0000030000007945 */ /* 0x000fe20003800000 */
[----:B--2---:R-:W-:-:S04]  /*4300*/  LEA.HI R11, R9, R84, RZ, 0x5 ;  /* 0x00000054090b7211 */ /* 0x004fc800078f28ff */
        /* <DEDUP_REMOVED lines=17> */
[C---:B-1----:R-:W-:Y:S02]  /*4420*/  @!P3 LEA R20, P5, R14.reuse, c[0x0][0x170], 0x1 ;  /* 0x00005c000e14ba11 */ /* 0x042fe400078a08ff */
        /* <DEDUP_REMOVED lines=28> */
.L_x_1487:
[----:B------:R-:W-:Y:S05]  /*45f0*/  BSYNC B0 ;  /* 0x0000000000007941 */ /* 0x000fea0003800000 */
.L_x_1486:
[C---:B-1----:R-:W-:Y:S01]  /*4600*/  IMAD.SHL.U32 R8, R2.reuse, 0x40, RZ ;  /* 0x0000004002087824 */ /* 0x042fe200078e00ff */
[----:B------:R-:W-:Y:S01]  /*4610*/  R2P PR, R2, 0x6 ;  /* 0x0000000602007804 */ /* 0x000fe20000000000 */
[----:B------:R-:W-:Y:S01]  /*4620*/  IMAD.SHL.U32 R18, R18, 0x8, RZ ;  /* 0x0000000812127824 */ /* 0x000fe200078e00ff */
[----:B------:R-:W0:Y:S01]  /*4630*/  LDGDEPBAR ;  /* 0x00000000000079af */ /* 0x000e220000000000 */
[----:B------:R-:W-:Y:S01]  /*4640*/  IMAD R234, R11, 0x400, R0 ;  /* 0x000004000bea7824 */ /* 0x000fe200078e0200 */
[----:B------:R-:W-:Y:S01]  /*4650*/  LOP3.LUT R9, R8, 0x1c0, RZ, 0xc0, !PT ;  /* 0x000001c008097812 */ /* 0x000fe200078ec0ff */
[----:B------:R-:W-:Y:S01]  /*4660*/  IMAD.SHL.U32 R84, R84, 0x2, RZ ;  /* 0x0000000254547824 */ /* 0x000fe200078e00ff */
[----:B------:R-:W-:Y:S01]  /*4670*/  UISETP.GT.AND UP0, UPT, UR11, UR19, UPT ;  /* 0x000000130b00728c */ /* 0x000fe2000bf04270 */
        /* <DEDUP_REMOVED lines=11> */
[----:B------:R-:W-:-:S05]  /*4730*/  IMAD.SHL.U32 R233, R233, 0x2, RZ ;  /* 0x00000002e9e97824 */ /* 0x000fca00078e00ff */
[----:B------:R-:W1:Y:S01]  /*4740*/  LDSM.16.M88.4 R48, [R233+0x8000] ;  /* 0x00800000e930783b */ /* 0x000e620000000200 */
[C---:B------:R-:W-:Y:S02]  /*4750*/  IADD3 R2, R233.reuse, 0x8000, RZ ;  /* 0x00008000e9027810 */ /* 0x040fe40007ffe0ff */
[----:B------:R-:W-:Y:S01]  /*4760*/  IADD3 R231, R233, 0x8020, RZ ;  /* 0x00008020e9e77810 */ /* 0x000fe20007ffe0ff */
[----:B------:R-:W5:Y:S01]  /*4770*/  LDSM.16.M88.4 R40, [R233+0x8800] ;  /* 0x00880000e928783b */ /* 0x000f620000000200 */
[----:B------:R-:W-:Y:S01]  /*4780*/  @P1 IADD3 R231, R2, -0x20, RZ ;  /* 0xffffffe002e71810 */ /* 0x000fe20007ffe0ff */
[----:B------:R-:W-:Y:S02]  /*4790*/  IMAD.MOV.U32 R2, RZ, RZ, 0x40 ;  /* 0x00000040ff027424 */ /* 0x000fe400078e00ff */
[----:B------:R-:W2:Y:S01]  /*47a0*/  LDSM.16.M88.4 R12, [R233+0x9000] ;  /* 0x00900000e90c783b */ /* 0x000ea20000000200 */
[C---:B------:R-:W-:Y:S02]  /*47b0*/  IADD3 R223, R231.reuse, 0x800, RZ ;  /* 0x00000800e7df7810 */ /* 0x040fe40007ffe0ff */
[----:B------:R-:W-:Y:S01]  /*47c0*/  SEL R2, R2, 0xffffffc0, !P2 ;  /* 0xffffffc002027807 */ /* 0x000fe20005000000 */
[----:B------:R-:W3:Y:S01]  /*47d0*/  LDSM.16.M88.4 R20, [R233+0x9800] ;  /* 0x00980000e914783b */ /* 0x000ee20000000200 */
[----:B------:R-:W-:-:S02]  /*47e0*/  IADD3 R222, R231, 0x1000, RZ ;  /* 0x00001000e7de7810 */ /* 0x000fc40007ffe0ff */
[----:B------:R-:W-:Y:S01]  /*47f0*/  IADD3 R221, R231, 0x1800, RZ ;  /* 0x00001800e7dd7810 */ /* 0x000fe20007ffe0ff */
[----:B------:R-:W4:Y:S01]  /*4800*/  LDSM.16.M88.4 R24, [R231] ;  /* 0x00000000e718783b */ /* 0x000f220000000200 */
[----:B------:R-:W-:Y:S01]  /*4810*/  IMAD.IADD R227, R233, 0x1, R2 ;  /* 0x00000001e9e37824 */ /* 0x000fe200078e0202 */
[C---:B------:R-:W-:Y:S01]  /*4820*/  IADD3 R219, R231.reuse, 0x2000, RZ ;  /* 0x00002000e7db7810 */ /* 0x040fe20007ffe0ff */
[----:B------:R-:W-:Y:S01]  /*4830*/  IMAD.IADD R220, R2, 0x1, R231 ;  /* 0x0000000102dc7824 */ /* 0x000fe200078e02e7 */
[----:B------:R-:W2:Y:S01]  /*4840*/  LDSM.16.M88.4 R28, [R231+0x800] ;  /* 0x00080000e71c783b */ /* 0x000ea20000000200 */
[C---:B------:R-:W-:Y:S02]  /*4850*/  IADD3 R218, R231.reuse, 0x2800, RZ ;  /* 0x00002800e7da7810 */ /* 0x040fe40007ffe0ff */
[C---:B------:R-:W-:Y:S01]  /*4860*/  IADD3 R217, R231.reuse, 0x3000, RZ ;  /* 0x00003000e7d97810 */ /* 0x040fe20007ffe0ff */
[----:B------:R-:W2:Y:S01]  /*4870*/  LDSM.16.M88.4 R56, [R231+0x1800] ;  /* 0x00180000e738783b */ /* 0x000ea20000000200 */
[----:B------:R-:W-:-:S02]  /*4880*/  IADD3 R216, R231, 0x3800, RZ ;  /* 0x00003800e7d87810 */ /* 0x000fc40007ffe0ff */
[C---:B------:R-:W-:Y:S01]  /*4890*/  IADD3 R215, R231.reuse, 0x4000, RZ ;  /* 0x00004000e7d77810 */ /* 0x040fe20007ffe0ff */
[----:B------:R-:W-:Y:S01]  /*48a0*/  LDSM.16.M88.4 R32, [R227+0x8000] ;  /* 0x00800000e320783b */ /* 0x000fe20000000200 */
[C---:B------:R-:W-:Y:S02]  /*48b0*/  IADD3 R214, R231.reuse, 0x4800, RZ ;  /* 0x00004800e7d67810 */ /* 0x040fe40007ffe0ff */
[C---:B------:R-:W-:Y:S01]  /*48c0*/  IADD3 R213, R231.reuse, 0x5000, RZ ;  /* 0x00005000e7d57810 */ /* 0x040fe20007ffe0ff */
[----:B------:R-:W-:Y:S01]  /*48d0*/  LDSM.16.M88.4 R80, [R227+0x9800] ;  /* 0x00980000e350783b */ /* 0x000fe20000000200 */
[C---:B------:R-:W-:Y:S02]  /*48e0*/  IADD3 R212, R231.reuse, 0x5800, RZ ;  /* 0x00005800e7d47810 */ /* 0x040fe40007ffe0ff */
[C---:B------:R-:W-:Y:S01]  /*48f0*/  IADD3 R211, R231.reuse, 0x6000, RZ ;  /* 0x00006000e7d37810 */ /* 0x040fe20007ffe0ff */
[----:B------:R-:W-:Y:S01]  /*4900*/  LDSM.16.M88.4 R68, [R220] ;  /* 0x00000000dc44783b */ /* 0x000fe20000000200 */
[----:B------:R-:W-:-:S02]  /*4910*/  IADD3 R210, R231, 0x6800, RZ ;  /* 0x00006800e7d27810 */ /* 0x000fc40007ffe0ff */
[C---:B------:R-:W-:Y:S01]  /*4920*/  IADD3 R209, R231.reuse, 0x7000, RZ ;  /* 0x00007000e7d17810 */ /* 0x040fe20007ffe0ff */
[----:B-1----:R-:W-:Y:S01]  /*4930*/  HMMA.16816.F32.BF16 R52, R76, R48, RZ ;  /* 0x000000304c34723c */ /* 0x002fe200000418ff */
[----:B------:R-:W-:Y:S01]  /*4940*/  LDSM.16.M88.4 R64, [R220+0x800] ;  /* 0x00080000dc40783b */ /* 0x000fe20000000200 */
[----:B------:R-:W-:-:S03]  /*4950*/  IADD3 R208, R231, 0x7800, RZ ;  /* 0x00007800e7d07810 */ /* 0x000fc60007ffe0ff */
[----:B------:R-:W-:Y:S03]  /*4960*/  LDSM.16.M88.4 R60, [R220+0x1000] ;  /* 0x00100000dc3c783b */ /* 0x000fe60000000200 */
[C---:B------:R-:W-:Y:S08]  /*4970*/  HMMA.16816.F32.BF16 R48, R76.reuse, R50, RZ ;  /* 0x000000324c30723c */ /* 0x040ff000000418ff */
[C---:B-----5:R-:W-:Y:S08]  /*4980*/  HMMA.16816.F32.BF16 R44, R76.reuse, R40, RZ ;  /* 0x000000284c2c723c */ /* 0x060ff000000418ff */
[C---:B--2---:R-:W-:Y:S08]  /*4990*/  HMMA.16816.F32.BF16 R16, R76.reuse, R12, RZ ;  /* 0x0000000c4c10723c */ /* 0x044ff000000418ff */
[C---:B------:R-:W-:Y:S08]  /*49a0*/  HMMA.16816.F32.BF16 R40, R76.reuse, R42, RZ ;  /* 0x0000002a4c28723c */ /* 0x040ff000000418ff */
[C---:B------:R-:W-:Y:S08]  /*49b0*/  HMMA.16816.F32.BF16 R12, R76.reuse, R14, RZ ;  /* 0x0000000e4c0c723c */ /* 0x040ff000000418ff */
[C---:B---3--:R-:W-:Y:S08]  /*49c0*/  HMMA.16816.F32.BF16 R8, R76.reuse, R20, RZ ;  /* 0x000000144c08723c */ /* 0x048ff000000418ff */
[----:B------:R-:W-:Y:S01]  /*49d0*/  HMMA.16816.F32.BF16 R76, R76, R22, RZ ;  /* 0x000000164c4c723c */ /* 0x000fe200000418ff */
[----:B------:R-:W1:Y:S07]  /*49e0*/  LDSM.16.M88.4 R20, [R231+0x1000] ;  /* 0x00100000e714783b */ /* 0x000e6e0000000200 */
[C---:B----4-:R-:W-:Y:S08]  /*49f0*/  HMMA.16816.F32.BF16 R52, R36.reuse, R24, R52 ;  /* 0x000000182434723c */ /* 0x050ff00000041834 */
[C---:B------:R-:W-:Y:S01]  /*4a00*/  HMMA.16816.F32.BF16 R48, R36.reuse, R26, R48 ;  /* 0x0000001a2430723c */ /* 0x040fe20000041830 */
[----:B------:R-:W2:Y:S07]  /*4a10*/  LDSM.16.M88.4 R24, [R230] ;  /* 0x00000000e618783b */ /* 0x000eae0000000200 */
[C---:B------:R-:W-:Y:S08]  /*4a20*/  HMMA.16816.F32.BF16 R44, R36.reuse, R28, R44 ;  /* 0x0000001c242c723c */ /* 0x040ff0000004182c */
[C---:B------:R-:W-:Y:S01]  /*4a30*/  HMMA.16816.F32.BF16 R40, R36.reuse, R30, R40 ;  /* 0x0000001e2428723c */ /* 0x040fe20000041828 */
[----:B------:R-:W3:Y:S07]  /*4a40*/  LDSM.16.M88.4 R28, [R227+0x8800] ;  /* 0x00880000e31c783b */ /* 0x000eee0000000200 */
[C---:B------:R-:W-:Y:S08]  /*4a50*/  HMMA.16816.F32.BF16 R8, R36.reuse, R56, R8 ;  /* 0x000000382408723c */ /* 0x040ff00000041808 */
[C---:B-1----:R-:W-:Y:S08]  /*4a60*/  HMMA.16816.F32.BF16 R16, R36.reuse, R20, R16 ;  /* 0x000000142410723c */ /* 0x042ff00000041810 */
[C---:B------:R-:W-:Y:S01]  /*4a70*/  HMMA.16816.F32.BF16 R12, R36.reuse, R22, R12 ;  /* 0x00000016240c723c */ /* 0x040fe2000004180c */
[----:B------:R-:W1:Y:S07]  /*4a80*/  LDSM.16.M88.4 R20, [R227+0x9000] ;  /* 0x00900000e314783b */ /* 0x000e6e0000000200 */
[----:B------:R-:W-:Y:S01]  /*4a90*/  HMMA.16816.F32.BF16 R76, R36, R58, R76 ;  /* 0x0000003a244c723c */ /* 0x000fe2000004184c */
[----:B------:R-:W4:Y:S04]  /*4aa0*/  LDSM.16.M88.4 R56, [R220+0x1800] ;  /* 0x00180000dc38783b */ /* 0x000f280000000200 */
[----:B------:R-:W-:Y:S03]  /*4ab0*/  LDSM.16.M88.4 R36, [R234+0x2000] ;  /* 0x00200000ea24783b */ /* 0x000fe60000000200 */
[C---:B--2---:R-:W-:Y:S08]  /*4ac0*/  HMMA.16816.F32.BF16 R52, R24.reuse, R32, R52 ;  /* 0x000000201834723c */ /* 0x044ff00000041834 */
[C---:B------:R-:W-:Y:S01]  /*4ad0*/  HMMA.16816.F32.BF16 R48, R24.reuse, R34, R48 ;  /* 0x000000221830723c */ /* 0x040fe20000041830 */
[----:B------:R-:W2:Y:S07]  /*4ae0*/  LDSM.16.M88.4 R32, [R233+0xa000] ;  /* 0x00a00000e920783b */ /* 0x000eae0000000200 */
[C---:B---3--:R-:W-:Y:S08]  /*4af0*/  HMMA.16816.F32.BF16 R44, R24.reuse, R28, R44 ;  /* 0x0000001c182c723c */ /* 0x048ff0000004182c */
[C---:B------:R-:W-:Y:S01]  /*4b00*/  HMMA.16816.F32.BF16 R40, R24.reuse, R30, R40 ;  /* 0x0000001e1828723c */ /* 0x040fe20000041828 */
[----:B------:R-:W3:Y:S07]  /*4b10*/  LDSM.16.M88.4 R28, [R233+0xa800] ;  /* 0x00a80000e91c783b */ /* 0x000eee0000000200 */
[C---:B-1----:R-:W-:Y:S08]  /*4b20*/  HMMA.16816.F32.BF16 R16, R24.reuse, R20, R16 ;  /* 0x000000141810723c */ /* 0x042ff00000041810 */
[C---:B------:R-:W-:Y:S01]  /*4b30*/  HMMA.16816.F32.BF16 R12, R24.reuse, R22, R12 ;  /* 0x00000016180c723c */ /* 0x040fe2000004180c */
[----:B------:R-:W1:Y:S07]  /*4b40*/  LDSM.16.M88.4 R20, [R233+0xb000] ;  /* 0x00b00000e914783b */ /* 0x000e6e0000000200 */
[C---:B------:R-:W-:Y:S08]  /*4b50*/  HMMA.16816.F32.BF16 R8, R24.reuse, R80, R8 ;  /* 0x000000501808723c */ /* 0x040ff00000041808 */
[----:B------:R-:W-:Y:S01]  /*4b60*/  HMMA.16816.F32.BF16 R76, R24, R82, R76 ;  /* 0x00000052184c723c */ /* 0x000fe2000004184c */
[----:B------:R-:W5:Y:S07]  /*4b70*/  LDSM.16.M88.4 R24, [R233+0xb800] ;  /* 0x00b80000e918783b */ /* 0x000f6e0000000200 */
[C---:B------:R-:W-:Y:S08]  /*4b80*/  HMMA.16816.F32.BF16 R52, R72.reuse, R68, R52 ;  /* 0x000000444834723c */ /* 0x040ff00000041834 */
[C---:B------:R-:W-:Y:S08]  /*4b90*/  HMMA.16816.F32.BF16 R48, R72.reuse, R70, R48 ;  /* 0x000000464830723c */ /* 0x040ff00000041830 */
[C---:B------:R-:W-:Y:S08]  /*4ba0*/  HMMA.16816.F32.BF16 R44, R72.reuse, R64, R44 ;  /* 0x00000040482c723c */ /* 0x040ff0000004182c */
[C---:B------:R-:W-:Y:S01]  /*4bb0*/  HMMA.16816.F32.BF16 R40, R72.reuse, R66, R40 ;  /* 0x000000424828723c */ /* 0x040fe20000041828 */
[----:B------:R-:W-:Y:S07]  /*4bc0*/  LDSM.16.M88.4 R64, [R231+0x3800] ;  /* 0x00380000e740783b */ /* 0x000fee0000000200 */
[C---:B------:R-:W-:Y:S08]  /*4bd0*/  HMMA.16816.F32.BF16 R16, R72.reuse, R60, R16 ;  /* 0x0000003c4810723c */ /* 0x040ff00000041810 */
[C---:B------:R-:W-:Y:S01]  /*4be0*/  HMMA.16816.F32.BF16 R12, R72.reuse, R62, R12 ;  /* 0x0000003e480c723c */ /* 0x040fe2000004180c */
[----:B------:R-:W-:Y:S07]  /*4bf0*/  LDSM.16.M88.4 R60, [R231+0x2800] ;  /* 0x00280000e73c783b */ /* 0x000fee0000000200 */
[C---:B----4-:R-:W-:Y:S08]  /*4c00*/  HMMA.16816.F32.BF16 R8, R72.reuse, R56, R8 ;  /* 0x000000384808723c */ /* 0x050ff00000041808 */
[----:B------:R-:W-:Y:S01]  /*4c10*/  HMMA.16816.F32.BF16 R76, R72, R58, R76 ;  /* 0x0000003a484c723c */ /* 0x000fe2000004184c */
[----:B------:R-:W-:Y:S04]  /*4c20*/  LDSM.16.M88.4 R56, [R232+0x2000] ;  /* 0x00200000e838783b */ /* 0x000fe80000000200 */
        /* <DEDUP_REMOVED lines=9> */
[----:B------:R-:W-:Y:S07]  /*4cc0*/  LDSM.16.M88.4 R20, [R230+0x2000] ;  /* 0x00200000e614783b */ /* 0x000fee0000000200 */
[C---:B-----5:R-:W-:Y:S01]  /*4cd0*/  HMMA.16816.F32.BF16 R68, R36.reuse, R24, R8 ;  /* 0x000000182444723c */ /* 0x060fe20000041808 */
[----:B------:R-:W1:Y:S07]  /*4ce0*/  LDSM.16.M88.4 R8, [R227+0xa000] ;  /* 0x00a00000e308783b */ /* 0x000e6e0000000200 */
[----:B------:R-:W-:Y:S01]  /*4cf0*/  HMMA.16816.F32.BF16 R76, R36, R26, R76 ;  /* 0x0000001a244c723c */ /* 0x000fe2000004184c */
[----:B------:R-:W4:Y:S04]  /*4d00*/  LDSM.16.M88.4 R36, [R227+0xb000] ;  /* 0x00b00000e324783b */ /* 0x000f280000000200 */
[----:B------:R-:W5:Y:S03]  /*4d10*/  LDSM.16.M88.4 R24, [R227+0xa800] ;  /* 0x00a80000e318783b */ /* 0x000f660000000200 */
        /* <DEDUP_REMOVED lines=8> */
[----:B------:R-:W-:Y:S07]  /*4da0*/  LDSM.16.M88.4 R60, [R220+0x2800] ;  /* 0x00280000dc3c783b */ /* 0x000fee0000000200 */
[C---:B------:R-:W-:Y:S08]  /*4db0*/  HMMA.16816.F32.BF16 R68, R56.reuse, R64, R68 ;  /* 0x000000403844723c */ /* 0x040ff00000041844 */
[----:B------:R-:W-:Y:S01]  /*4dc0*/  HMMA.16816.F32.BF16 R76, R56, R66, R76 ;  /* 0x00000042384c723c */ /* 0x000fe2000004184c */
[----:B------:R-:W-:Y:S04]  /*4dd0*/  LDSM.16.M88.4 R56, [R229+0x2000] ;  /* 0x00200000e538783b */ /* 0x000fe80000000200 */
[----:B------:R-:W-:Y:S03]  /*4de0*/  LDSM.16.M88.4 R64, [R220+0x3800] ;  /* 0x00380000dc40783b */ /* 0x000fe60000000200 */
[C---:B-1----:R-:W-:Y:S08]  /*4df0*/  HMMA.16816.F32.BF16 R52, R20.reuse, R8, R52 ;  /* 0x000000081434723c */ /* 0x042ff00000041834 */
[C---:B------:R-:W-:Y:S01]  /*4e00*/  HMMA.16816.F32.BF16 R48, R20.reuse, R10, R48 ;  /* 0x0000000a1430723c */ /* 0x040fe20000041830 */
[----:B------:R-:W1:Y:S07]  /*4e10*/  LDSM.16.M88.4 R8, [R220+0x3000] ;  /* 0x00300000dc08783b */ /* 0x000e6e0000000200 */
[C---:B----4-:R-:W-:Y:S08]  /*4e20*/  HMMA.16816.F32.BF16 R16, R20.reuse, R36, R16 ;  /* 0x000000241410723c */ /* 0x050ff00000041810 */
[C---:B------:R-:W-:Y:S01]  /*4e30*/  HMMA.16816.F32.BF16 R12, R20.reuse, R38, R12 ;  /* 0x00000026140c723c */ /* 0x040fe2000004180c */
[----:B------:R-:W-:Y:S07]  /*4e40*/  LDSM.16.M88.4 R36, [R234+0x4000] ;  /* 0x00400000ea24783b */ /* 0x000fee0000000200 */
[C---:B-----5:R-:W-:Y:S08]  /*4e50*/  HMMA.16816.F32.BF16 R44, R20.reuse, R24, R44 ;  /* 0x00000018142c723c */ /* 0x060ff0000004182c */
[C---:B------:R-:W-:Y:S01]  /*4e60*/  HMMA.16816.F32.BF16 R40, R20.reuse, R26, R40 ;  /* 0x0000001a1428723c */ /* 0x040fe20000041828 */
[----:B------:R-:W3:Y:S07]  /*4e70*/  LDSM.16.M88.4 R24, [R233+0xc000] ;  /* 0x00c00000e918783b */ /* 0x000eee0000000200 */
[C---:B--2---:R-:W-:Y:S08]  /*4e80*/  HMMA.16816.F32.BF16 R68, R20.reuse, R32, R68 ;  /* 0x000000201444723c */ /* 0x044ff00000041844 */
[----:B------:R-:W-:Y:S01]  /*4e90*/  HMMA.16816.F32.BF16 R76, R20, R34, R76 ;  /* 0x00000022144c723c */ /* 0x000fe2000004184c */
[----:B------:R-:W2:Y:S04]  /*4ea0*/  LDSM.16.M88.4 R20, [R233+0xc800] ;  /* 0x00c80000e914783b */ /* 0x000ea80000000200 */
[----:B------:R-:W-:Y:S03]  /*4eb0*/  LDSM.16.M88.4 R32, [R232+0x4000] ;  /* 0x00400000e820783b */ /* 0x000fe60000000200 */
        /* <DEDUP_REMOVED lines=8> */
[----:B------:R-:W-:Y:S07]  /*4f40*/  LDSM.16.M88.4 R60, [R231+0x4800] ;  /* 0x00480000e73c783b */ /* 0x000fee0000000200 */
[C---:B------:R-:W-:Y:S08]  /*4f50*/  HMMA.16816.F32.BF16 R68, R56.reuse, R64, R68 ;  /* 0x000000403844723c */ /* 0x040ff00000041844 */
[----:B------:R-:W-:Y:S01]  /*4f60*/  HMMA.16816.F32.BF16 R76, R56, R66, R76 ;  /* 0x00000042384c723c */ /* 0x000fe2000004184c */
[----:B------:R-:W4:Y:S07]  /*4f70*/  LDSM.16.M88.4 R56, [R233+0xd800] ;  /* 0x00d80000e938783b */ /* 0x000f2e0000000200 */
[C---:B---3--:R-:W-:Y:S08]  /*4f80*/  HMMA.16816.F32.BF16 R52, R36.reuse, R24, R52 ;  /* 0x000000182434723c */ /* 0x048ff00000041834 */
[C---:B------:R-:W-:Y:S01]  /*4f90*/  HMMA.16816.F32.BF16 R48, R36.reuse, R26, R48 ;  /* 0x0000001a2430723c */ /* 0x040fe20000041830 */
[----:B------:R-:W3:Y:S07]  /*4fa0*/  LDSM.16.M88.4 R24, [R231+0x5000] ;  /* 0x00500000e718783b */ /* 0x000eee0000000200 */
[C---:B--2---:R-:W-:Y:S08]  /*4fb0*/  HMMA.16816.F32.BF16 R44, R36.reuse, R20, R44 ;  /* 0x00000014242c723c */ /* 0x044ff0000004182c */
[C---:B------:R-:W-:Y:S01]  /*4fc0*/  HMMA.16816.F32.BF16 R64, R36.reuse, R22, R40 ;  /* 0x000000162440723c */ /* 0x040fe20000041828 */
[----:B------:R-:W-:Y:S04]  /*4fd0*/  LDSM.16.M88.4 R40, [R230+0x4000] ;  /* 0x00400000e628783b */ /* 0x000fe80000000200 */
[----:B------:R-:W2:Y:S03]  /*4fe0*/  LDSM.16.M88.4 R20, [R227+0xc000] ;  /* 0x00c00000e314783b */ /* 0x000ea60000000200 */
[C---:B-1----:R-:W-:Y:S08]  /*4ff0*/  HMMA.16816.F32.BF16 R16, R36.reuse, R8, R16 ;  /* 0x000000082410723c */ /* 0x042ff00000041810 */
[C---:B------:R-:W-:Y:S01]  /*5000*/  HMMA.16816.F32.BF16 R12, R36.reuse, R10, R12 ;  /* 0x0000000a240c723c */ /* 0x040fe2000004180c */
[----:B------:R-:W1:Y:S07]  /*5010*/  LDSM.16.M88.4 R8, [R227+0xc800] ;  /* 0x00c80000e308783b */ /* 0x000e6e0000000200 */
[C---:B----4-:R-:W-:Y:S08]  /*5020*/  HMMA.16816.F32.BF16 R68, R36.reuse, R56, R68 ;  /* 0x000000382444723c */ /* 0x050ff00000041844 */
[----:B------:R-:W-:Y:S01]  /*5030*/  HMMA.16816.F32.BF16 R76, R36, R58, R76 ;  /* 0x0000003a244c723c */ /* 0x000fe2000004184c */
[----:B------:R-:W-:Y:S04]  /*5040*/  LDSM.16.M88.4 R36, [R227+0xd800] ;  /* 0x00d80000e324783b */ /* 0x000fe80000000200 */
[----:B------:R-:W-:Y:S03]  /*5050*/  LDSM.16.M88.4 R56, [R229+0x4000] ;  /* 0x00400000e538783b */ /* 0x000fe60000000200 */
[C---:B------:R-:W-:Y:S08]  /*5060*/  HMMA.16816.F32.BF16 R52, R32.reuse, R28, R52 ;  /* 0x0000001c2034723c */ /* 0x040ff00000041834 */
[C---:B------:R-:W-:Y:S01]  /*5070*/  HMMA.16816.F32.BF16 R48, R32.reuse, R30, R48 ;  /* 0x0000001e2030723c */ /* 0x040fe20000041830 */
[----:B------:R-:W4:Y:S07]  /*5080*/  LDSM.16.M88.4 R28, [R227+0xd000] ;  /* 0x00d00000e31c783b */ /* 0x000f2e0000000200 */
[C---:B------:R-:W-:Y:S08]  /*5090*/  HMMA.16816.F32.BF16 R44, R32.reuse, R60, R44 ;  /* 0x0000003c202c723c */ /* 0x040ff0000004182c */
[C---:B------:R-:W-:Y:S01]  /*50a0*/  HMMA.16816.F32.BF16 R64, R32.reuse, R62, R64 ;  /* 0x0000003e2040723c */ /* 0x040fe20000041840 */
[----:B------:R-:W-:Y:S07]  /*50b0*/  LDSM.16.M88.4 R60, [R233+0xe000] ;  /* 0x00e00000e93c783b */ /* 0x000fee0000000200 */
[C---:B---3--:R-:W-:Y:S08]  /*50c0*/  HMMA.16816.F32.BF16 R16, R32.reuse, R24, R16 ;  /* 0x000000182010723c */ /* 0x048ff00000041810 */
[C---:B------:R-:W-:Y:S01]  /*50d0*/  HMMA.16816.F32.BF16 R12, R32.reuse, R26, R12 ;  /* 0x0000001a200c723c */ /* 0x040fe2000004180c */
[----:B------:R-:W3:Y:S07]  /*50e0*/  LDSM.16.M88.4 R24, [R220+0x4800] ;  /* 0x00480000dc18783b */ /* 0x000eee0000000200 */
[C---:B------:R-:W-:Y:S08]  /*50f0*/  HMMA.16816.F32.BF16 R68, R32.reuse, R72, R68 ;  /* 0x000000482044723c */ /* 0x040ff00000041844 */
[----:B------:R-:W-:Y:S01]  /*5100*/  HMMA.16816.F32.BF16 R76, R32, R74, R76 ;  /* 0x0000004a204c723c */ /* 0x000fe2000004184c */
[----:B------:R-:W-:Y:S07]  /*5110*/  LDSM.16.M88.4 R32, [R220+0x4000] ;  /* 0x00400000dc20783b */ /* 0x000fee0000000200 */
[C---:B--2---:R-:W-:Y:S08]  /*5120*/  HMMA.16816.F32.BF16 R52, R40.reuse, R20, R52 ;  /* 0x000000142834723c */ /* 0x044ff00000041834 */
[C---:B------:R-:W-:Y:S01]  /*5130*/  HMMA.16816.F32.BF16 R48, R40.reuse, R22, R48 ;  /* 0x000000162830723c */ /* 0x040fe20000041830 */
[----:B------:R-:W2:Y:S07]  /*5140*/  LDSM.16.M88.4 R20, [R220+0x5000] ;  /* 0x00500000dc14783b */ /* 0x000eae0000000200 */
[C---:B-1----:R-:W-:Y:S08]  /*5150*/  HMMA.16816.F32.BF16 R44, R40.reuse, R8, R44 ;  /* 0x00000008282c723c */ /* 0x042ff0000004182c */
[C---:B------:R-:W-:Y:S01]  /*5160*/  HMMA.16816.F32.BF16 R64, R40.reuse, R10, R64 ;  /* 0x0000000a2840723c */ /* 0x040fe20000041840 */
[----:B------:R-:W1:Y:S07]  /*5170*/  LDSM.16.M88.4 R8, [R220+0x5800] ;  /* 0x00580000dc08783b */ /* 0x000e6e0000000200 */
[C---:B----4-:R-:W-:Y:S08]  /*5180*/  HMMA.16816.F32.BF16 R16, R40.reuse, R28, R16 ;  /* 0x0000001c2810723c */ /* 0x050ff00000041810 */
[C---:B------:R-:W-:Y:S01]  /*5190*/  HMMA.16816.F32.BF16 R12, R40.reuse, R30, R12 ;  /* 0x0000001e280c723c */ /* 0x040fe2000004180c */
[----:B------:R-:W-:Y:S07]  /*51a0*/  LDSM.16.M88.4 R28, [R233+0xe800] ;  /* 0x00e80000e91c783b */ /* 0x000fee0000000200 */
[C---:B------:R-:W-:Y:S01]  /*51b0*/  HMMA.16816.F32.BF16 R72, R40.reuse, R36, R68 ;  /* 0x000000242848723c */ /* 0x040fe20000041844 */
[----:B------:R-:W4:Y:S07]  /*51c0*/  LDSM.16.M88.4 R68, [R234+0x6000] ;  /* 0x00600000ea44783b */ /* 0x000f2e0000000200 */
[----:B------:R-:W-:Y:S01]  /*51d0*/  HMMA.16816.F32.BF16 R76, R40, R38, R76 ;  /* 0x00000026284c723c */ /* 0x000fe2000004184c */
[----:B------:R-:W5:Y:S04]  /*51e0*/  LDSM.16.M88.4 R36, [R233+0xf000] ;  /* 0x00f00000e924783b */ /* 0x000f680000000200 */
[----:B------:R-:W-:Y:S03]  /*51f0*/  LDSM.16.M88.4 R40, [R232+0x6000] ;  /* 0x00600000e828783b */ /* 0x000fe60000000200 */
[C---:B---3--:R-:W-:Y:S08]  /*5200*/  HMMA.16816.F32.BF16 R44, R56.reuse, R24, R44 ;  /* 0x00000018382c723c */ /* 0x048ff0000004182c */
[C---:B------:R-:W-:Y:S01]  /*5210*/  HMMA.16816.F32.BF16 R64, R56.reuse, R26, R64 ;  /* 0x0000001a3840723c */ /* 0x040fe20000041840 */
[----:B------:R-:W3:Y:S07]  /*5220*/  LDSM.16.M88.4 R24, [R233+0xf800] ;  /* 0x00f80000e918783b */ /* 0x000eee0000000200 */
        /* <DEDUP_REMOVED lines=9> */
[----:B------:R-:W-:Y:S03]  /*52c0*/  LDSM.16.M88.4 R56, [R230+0x6000] ;  /* 0x00600000e638783b */ /* 0x000fe60000000200 */
[C---:B----4-:R-:W-:Y:S08]  /*52d0*/  HMMA.16816.F32.BF16 R44, R68.reuse, R28, R44 ;  /* 0x0000001c442c723c */ /* 0x050ff0000004182c */
[C---:B------:R-:W-:Y:S01]  /*52e0*/  HMMA.16816.F32.BF16 R64, R68.reuse, R30, R64 ;  /* 0x0000001e4440723c */ /* 0x040fe20000041840 */
[----:B------:R-:W4:Y:S07]  /*52f0*/  LDSM.16.M88.4 R28, [R231+0x7800] ;  /* 0x00780000e71c783b */ /* 0x000f2e0000000200 */
[C---:B-----5:R-:W-:Y:S08]  /*5300*/  HMMA.16816.F32.BF16 R16, R68.reuse, R36, R16 ;  /* 0x000000244410723c */ /* 0x060ff00000041810 */
[C---:B------:R-:W-:Y:S01]  /*5310*/  HMMA.16816.F32.BF16 R12, R68.reuse, R38, R12 ;  /* 0x00000026440c723c */ /* 0x040fe2000004180c */
[----:B------:R-:W5:Y:S07]  /*5320*/  LDSM.16.M88.4 R36, [R227+0xe000] ;  /* 0x00e00000e324783b */ /* 0x000f6e0000000200 */
[C---:B------:R-:W-:Y:S08]  /*5330*/  HMMA.16816.F32.BF16 R52, R68.reuse, R60, R52 ;  /* 0x0000003c4434723c */ /* 0x040ff00000041834 */
[C---:B---3--:R-:W-:Y:S08]  /*5340*/  HMMA.16816.F32.BF16 R72, R68.reuse, R24, R72 ;  /* 0x000000184448723c */ /* 0x048ff00000041848 */
[C---:B------:R-:W-:Y:S01]  /*5350*/  HMMA.16816.F32.BF16 R76, R68.reuse, R26, R76 ;  /* 0x0000001a444c723c */ /* 0x040fe2000004184c */
[----:B------:R-:W-:Y:S07]  /*5360*/  LDSM.16.M88.4 R24, [R227+0xe800] ;  /* 0x00e80000e318783b */ /* 0x000fee0000000200 */
[----:B------:R-:W-:Y:S01]  /*5370*/  HMMA.16816.F32.BF16 R48, R68, R62, R48 ;  /* 0x0000003e4430723c */ /* 0x000fe20000041830 */
[----:B------:R-:W-:Y:S07]  /*5380*/  LDSM.16.M88.4 R60, [R229+0x6000] ;  /* 0x00600000e53c783b */ /* 0x000fee0000000200 */
[C---:B-1----:R-:W-:Y:S08]  /*5390*/  HMMA.16816.F32.BF16 R16, R40.reuse, R8, R16 ;  /* 0x000000082810723c */ /* 0x042ff00000041810 */
[C---:B------:R-:W-:Y:S01]  /*53a0*/  HMMA.16816.F32.BF16 R12, R40.reuse, R10, R12 ;  /* 0x0000000a280c723c */ /* 0x040fe2000004180c */
[----:B------:R-:W1:Y:S07]  /*53b0*/  LDSM.16.M88.4 R8, [R227+0xf800] ;  /* 0x00f80000e308783b */ /* 0x000e6e0000000200 */
[C---:B------:R-:W-:Y:S08]  /*53c0*/  HMMA.16816.F32.BF16 R44, R40.reuse, R20, R44 ;  /* 0x00000014282c723c */ /* 0x040ff0000004182c */
[C---:B------:R-:W-:Y:S01]  /*53d0*/  HMMA.16816.F32.BF16 R64, R40.reuse, R22, R64 ;  /* 0x000000162840723c */ /* 0x040fe20000041840 */
[----:B------:R-:W3:Y:S07]  /*53e0*/  LDSM.16.M88.4 R20, [R227+0xf000] ;  /* 0x00f00000e314783b */ /* 0x000eee0000000200 */
[C---:B--2---:R-:W-:Y:S08]  /*53f0*/  HMMA.16816.F32.BF16 R52, R40.reuse, R32, R52 ;  /* 0x000000202834723c */ /* 0x044ff00000041834 */
[C---:B----4-:R-:W-:Y:S08]  /*5400*/  HMMA.16816.F32.BF16 R72, R40.reuse, R28, R72 ;  /* 0x0000001c2848723c */ /* 0x050ff00000041848 */
[C---:B------:R-:W-:Y:S01]  /*5410*/  HMMA.16816.F32.BF16 R76, R40.reuse, R30, R76 ;  /* 0x0000001e284c723c */ /* 0x040fe2000004184c */
[----:B------:R-:W-:Y:S07]  /*5420*/  LDSM.16.M88.4 R28, [R220+0x6800] ;  /* 0x00680000dc1c783b */ /* 0x000fee0000000200 */
[----:B------:R-:W-:Y:S01]  /*5430*/  HMMA.16816.F32.BF16 R48, R40, R34, R48 ;  /* 0x000000222830723c */ /* 0x000fe20000041830 */
[----:B------:R-:W2:Y:S07]  /*5440*/  LDSM.16.M88.4 R32, [R220+0x6000] ;  /* 0x00600000dc20783b */ /* 0x000eae0000000200 */
[C---:B-----5:R-:W-:Y:S08]  /*5450*/  HMMA.16816.F32.BF16 R52, R56.reuse, R36, R52 ;  /* 0x000000243834723c */ /* 0x060ff00000041834 */
[C---:B-1----:R-:W-:Y:S08]  /*5460*/  HMMA.16816.F32.BF16 R72, R56.reuse, R8, R72 ;  /* 0x000000083848723c */ /* 0x042ff00000041848 */
[C---:B------:R-:W-:Y:S01]  /*5470*/  HMMA.16816.F32.BF16 R76, R56.reuse, R10, R76 ;  /* 0x0000000a384c723c */ /* 0x040fe2000004184c */
[----:B------:R-:W-:Y:S07]  /*5480*/  LDSM.16.M88.4 R8, [R220+0x7000] ;  /* 0x00700000dc08783b */ /* 0x000fee0000000200 */
[C---:B---3--:R-:W-:Y:S08]  /*5490*/  HMMA.16816.F32.BF16 R16, R56.reuse, R20, R16 ;  /* 0x000000143810723c */ /* 0x048ff00000041810 */
[----:B------:R-:W-:Y:S01]  /*54a0*/  HMMA.16816.F32.BF16 R12, R56, R22, R12 ;  /* 0x00000016380c723c */ /* 0x000fe2000004180c */
[----:B------:R-:W1:Y:S01]  /*54b0*/  LDSM.16.M88.4 R20, [R220+0x7800] ;  /* 0x00780000dc14783b */ /* 0x000e620000000200 */
[----:B------:R-:W-:-:S06]  /*54c0*/  DEPBAR.LE SB0, 0x0 ;  /* 0x000080000000791a */ /* 0x000fcc0000000000 */
[C---:B------:R-:W-:Y:S08]  /*54d0*/  HMMA.16816.F32.BF16 R48, R56.reuse, R38, R48 ;  /* 0x000000263830723c */ /* 0x040ff00000041830 */
[----:B------:R-:W-:Y:S08]  /*54e0*/  HMMA.16816.F32.BF16 R44, R56, R24, R44 ;  /* 0x00000018382c723c */ /* 0x000ff0000004182c */
[----:B--2---:R-:W-:Y:S07]  /*54f0*/  HMMA.16816.F32.BF16 R52, R60, R32, R52 ;  /* 0x000000203c34723c */ /* 0x004fee0000041834 */
[----:B------:R-:W-:Y:S01]  /*5500*/  LOP3.LUT R32, R84, 0x6, RZ, 0xc0, !PT ;  /* 0x0000000654207812 */ /* 0x000fe200078ec0ff */
[----:B------:R-:W-:Y:S03]  /*5510*/  HMMA.16816.F32.BF16 R64, R56, R26, R64 ;  /* 0x0000001a3840723c */ /* 0x000fe60000041840 */
[----:B------:R-:W-:-:S04]  /*5520*/  IADD3 R32, R32, UR10, RZ ;  /* 0x0000000a20207c10 */ /* 0x000fc8000fffe0ff */
[C---:B------:R-:W-:Y:S01]  /*5530*/  IADD3 R24, R32.reuse, 0x9, RZ ;  /* 0x0000000920187810 */ /* 0x040fe20007ffe0ff */
[C---:B------:R-:W-:Y:S01]  /*5540*/  HMMA.16816.F32.BF16 R48, R60.reuse, R34, R48 ;  /* 0x000000223c30723c */ /* 0x040fe20000041830 */
[----:B------:R-:W-:Y:S02]  /*5550*/  IADD3 R26, R32, 0x1, RZ ;  /* 0x00000001201a7810 */ /* 0x000fe40007ffe0ff */
[----:B------:R-:W-:Y:S02]  /*5560*/  ISETP.GE.AND P5, PT, R24, UR9, PT ;  /* 0x0000000918007c0c */ /* 0x000fe4000bfa6270 */
[C---:B------:R-:W-:Y:S02]  /*5570*/  IADD3 R25, R32.reuse, 0x8, RZ ;  /* 0x0000000820197810 */ /* 0x040fe40007ffe0ff */
[C---:B------:R-:W-:Y:S01]  /*5580*/  IADD3 R24, R32.reuse, 0x18, RZ ;  /* 0x0000001820187810 */ /* 0x040fe20007ffe0ff */
[----:B------:R-:W-:Y:S01]  /*5590*/  HMMA.16816.F32.BF16 R44, R60, R28, R44 ;  /* 0x0000001c3c2c723c */ /* 0x000fe2000004182c */
[----:B------:R-:W-:-:S02]  /*55a0*/  IADD3 R2, R32, 0x10, RZ ;  /* 0x0000001020027810 */ /* 0x000fc40007ffe0ff */
[----:B------:R-:W-:Y:S02]  /*55b0*/  ISETP.GE.AND P0, PT, R26, UR9, PT ;  /* 0x000000091a007c0c */ /* 0x000fe4000bf06270 */
[----:B------:R-:W-:Y:S02]  /*55c0*/  ISETP.GE.AND P6, PT, R25, UR9, PT ;  /* 0x0000000919007c0c */ /* 0x000fe4000bfc6270 */
[----:B------:R-:W-:Y:S01]  /*55d0*/  ISETP.GE.AND P2, PT, R24, UR9, PT ;  /* 0x0000000918007c0c */ /* 0x000fe2000bf46270 */
[----:B-1----:R-:W-:Y:S01]  /*55e0*/  HMMA.16816.F32.BF16 R76, R60, R22, R76 ;  /* 0x000000163c4c723c */ /* 0x002fe2000004184c */
[----:B------:R-:W-:Y:S02]  /*55f0*/  ISETP.GE.AND P4, PT, R2, UR9, PT ;  /* 0x0000000902007c0c */ /* 0x000fe4000bf86270 */
[C---:B------:R-:W-:Y:S02]  /*5600*/  IADD3 R2, R32.reuse, 0x11, RZ ;  /* 0x0000001120027810 */ /* 0x040fe40007ffe0ff */
[----:B------:R-:W-:-:S02]  /*5610*/  ISETP.GE.AND P1, PT, R32, UR9, PT ;  /* 0x0000000920007c0c */ /* 0x000fc4000bf26270 */
[----:B------:R-:W-:Y:S01]  /*5620*/  ISETP.GE.AND P3, PT, R2, UR9, PT ;  /* 0x0000000902007c0c */ /* 0x000fe2000bf66270 */
[C---:B------:R-:W-:Y:S01]  /*5630*/  HMMA.16816.F32.BF16 R24, R60.reuse, R8, R16 ;  /* 0x000000083c18723c */ /* 0x040fe20000041810 */
[----:B------:R-:W-:Y:S02]  /*5640*/  IADD3 R2, R32, 0x19, RZ ;  /* 0x0000001920027810 */ /* 0x000fe40007ffe0ff */
[----:B------:R-:W-:Y:S02]  /*5650*/  FSEL R54, R54, -INF , !P1 ;  /* 0xff80000036367808 */ /* 0x000fe40004800000 */
[----:B------:R-:W-:Y:S02]  /*5660*/  FSEL R33, R52, -INF , !P1 ;  /* 0xff80000034217808 */ /* 0x000fe40004800000 */
[----:B------:R-:W-:Y:S01]  /*5670*/  IADD3 R8, R32, 0x20, RZ ;  /* 0x0000002020087810 */ /* 0x000fe20007ffe0ff */
[----:B------:R-:W-:Y:S01]  /*5680*/  HMMA.16816.F32.BF16 R64, R60, R30, R64 ;  /* 0x0000001e3c40723c */ /* 0x000fe20000041840 */
[----:B------:R-:W-:-:S02]  /*5690*/  ISETP.GE.AND P1, PT, R2, UR9, PT ;  /* 0x0000000902007c0c */ /* 0x000fc4000bf26270 */
[----:B------:R-:W-:Y:S02]  /*56a0*/  FSEL R55, R55, -INF , !P0 ;  /* 0xff80000037377808 */ /* 0x000fe40004000000 */
[----:B------:R-:W-:Y:S02]  /*56b0*/  FSEL R53, R53, -INF , !P0 ;  /* 0xff80000035357808 */ /* 0x000fe40004000000 */
[----:B------:R-:W-:Y:S01]  /*56c0*/  IADD3 R2, R32, 0x21, RZ ;  /* 0x0000002120027810 */ /* 0x000fe20007ffe0ff */
[----:B------:R-:W-:Y:S01]  /*56d0*/  HMMA.16816.F32.BF16 R28, R60, R10, R12 ;  /* 0x0000000a3c1c723c */ /* 0x000fe2000004180c */
[----:B------:R-:W-:Y:S02]  /*56e0*/  ISETP.GE.AND P0, PT, R8, UR9, PT ;  /* 0x0000000908007c0c */ /* 0x000fe4000bf06270 */
[----:B------:R-:W-:Y:S02]  /*56f0*/  IADD3 R8, R32, 0x28, RZ ;  /* 0x0000002820087810 */ /* 0x000fe40007ffe0ff */
[----:B------:R-:W-:-:S02]  /*5700*/  FSEL R50, R50, -INF , !P6 ;  /* 0xff80000032327808 */ /* 0x000fc40007000000 */
[----:B------:R-:W-:Y:S01]  /*5710*/  FSEL R17, R48, -INF , !P6 ;  /* 0xff80000030117808 */ /* 0x000fe20007000000 */
[----:B------:R-:W-:Y:S01]  /*5720*/  HMMA.16816.F32.BF16 R72, R60, R20, R72 ;  /* 0x000000143c48723c */ /* 0x000fe20000041848 */
[----:B------:R-:W-:Y:S02]  /*5730*/  ISETP.GE.AND P6, PT, R2, UR9, PT ;  /* 0x0000000902007c0c */ /* 0x000fe4000bfc6270 */
[C---:B------:R-:W-:Y:S02]  /*5740*/  IADD3 R9, R32.reuse, 0x29, RZ ;  /* 0x0000002920097810 */ /* 0x040fe40007ffe0ff */
[----:B------:R-:W-:Y:S02]  /*5750*/  IADD3 R10, R32, 0x30, RZ ;  /* 0x00000030200a7810 */ /* 0x000fe40007ffe0ff */
[----:B------:R-:W-:Y:S02]  /*5760*/  FSEL R2, R51, -INF , !P5 ;  /* 0xff80000033027808 */ /* 0x000fe40006800000 */
[----:B------:R-:W-:-:S02]  /*5770*/  FSEL R49, R49, -INF , !P5 ;  /* 0xff80000031317808 */ /* 0x000fc40006800000 */
[----:B------:R-:W-:Y:S02]  /*5780*/  ISETP.GE.AND P5, PT, R8, UR9, PT ;  /* 0x0000000908007c0c */ /* 0x000fe4000bfa6270 */
[----:B------:R-:W-:Y:S02]  /*5790*/  FSEL R8, R46, -INF , !P4 ;  /* 0xff8000002e087808 */ /* 0x000fe40006000000 */
[----:B------:R-:W-:Y:S02]  /*57a0*/  FSEL R15, R44, -INF , !P4 ;  /* 0xff8000002c0f7808 */ /* 0x000fe40006000000 */
[----:B------:R-:W-:Y:S02]  /*57b0*/  FSEL R16, R47, -INF , !P3 ;  /* 0xff8000002f107808 */ /* 0x000fe40005800000 */
[----:B------:R-:W-:Y:S02]  /*57c0*/  FSEL R13, R45, -INF , !P3 ;  /* 0xff8000002d0d7808 */ /* 0x000fe40005800000 */
[----:B------:R-:W-:-:S02]  /*57d0*/  ISETP.GE.AND P4, PT, R9, UR9, PT ;  /* 0x0000000909007c0c */ /* 0x000fc4000bf86270 */
[----:B------:R-:W-:Y:S02]  /*57e0*/  ISETP.GE.AND P3, PT, R10, UR9, PT ;  /* 0x000000090a007c0c */ /* 0x000fe4000bf66270 */
[C---:B------:R-:W-:Y:S02]  /*57f0*/  IADD3 R9, R32.reuse, 0x31, RZ ;  /* 0x0000003120097810 */ /* 0x040fe40007ffe0ff */
        /* <DEDUP_REMOVED lines=8> */
[----:B------:R-:W-:Y:S02]  /*5880*/  PLOP3.LUT P0, PT, PT, PT, UP0, 0x80, 0x0 ;  /* 0x000000000000781c */ /* 0x000fe40003f0f008 */
[----:B------:R-:W-:-:S02]  /*5890*/  FSEL R11, R64, -INF , !P2 ;  /* 0xff800000400b7808 */ /* 0x000fc40005000000 */
[----:B------:R-:W-:Y:S02]  /*58a0*/  ISETP.GE.AND P2, PT, R9, UR9, PT ;  /* 0x0000000909007c0c */ /* 0x000fe4000bf46270 */
[----:B------:R-:W-:Y:S02]  /*58b0*/  FSEL R14, R67, -INF , !P1 ;  /* 0xff800000430e7808 */ /* 0x000fe40004800000 */
[----:B------:R-:W-:Y:S02]  /*58c0*/  FSEL R9, R65, -INF , !P1 ;  /* 0xff80000041097808 */ /* 0x000fe40004800000 */
[----:B------:R-:W-:Y:S02]  /*58d0*/  ISETP.GE.AND P1, PT, R10, UR9, PT ;  /* 0x000000090a007c0c */ /* 0x000fe4000bf26270 */
[----:B------:R-:W-:Y:S02]  /*58e0*/  FSEL R196, R27, -INF , !P6 ;  /* 0xff8000001bc47808 */ /* 0x000fe40007000000 */
[----:B------:R-:W-:-:S02]  /*58f0*/  FSEL R193, R25, -INF , !P6 ;  /* 0xff80000019c17808 */ /* 0x000fc40007000000 */
        /* <DEDUP_REMOVED lines=18> */
[----:B------:R-:W-:Y:S01]  /*5a20*/  IMAD.U32 R10, RZ, RZ, UR11 ;  /* 0x0000000bff0a7e24 */ /* 0x000fe2000f8e00ff */
[----:B------:R-:W-:-:S04]  /*5a30*/  IABS R18, R18 ;  /* 0x0000001200127213 */ /* 0x000fc80000000000 */
[----:B------:R-:W-:Y:S01]  /*5a40*/  IABS R10, R10 ;  /* 0x0000000a000a7213 */ /* 0x000fe20000000000 */
        /* <DEDUP_REMOVED lines=43> */
[----:B------:R-:W2:Y:S04]  /*5d00*/  LDG.E R18, [R22.64] ;  /* 0x0000001e16127981 */ /* 0x000ea8000c1e1900 */
[----:B------:R1:W2:Y:S01]  /*5d10*/  LDG.E R21, [R20.64] ;  /* 0x0000001e14157981 */ /* 0x0002a2000c1e1900 */
[----:B------:R-:W-:Y:S02]  /*5d20*/  UIADD3 UR13, UR13, -UR5, URZ ;  /* 0x800000050d0d7290 */ /* 0x000fe4000fffe03f */
[----:B------:R-:W-:Y:S02]  /*5d30*/  UMOV UR7, 0x40 ;  /* 0x0000004000077882 */ /* 0x000fe40000000000 */
[----:B------:R-:W-:-:S03]  /*5d40*/  UIMAD UR7, UR13, UR4, -UR7 ;  /* 0x000000040d0772a4 */ /* 0x000fc6000f8e0a07 */
[----:B------:R-:W-:Y:S02]  /*5d50*/  ULDC.64 UR4, c[0x0][0x198] ;  /* 0x0000660000047ab9 */ /* 0x000fe40000000a00 */
[----:B------:R-:W-:Y:S02]  /*5d60*/  USHF.R.S32.HI UR6, URZ, 0x1f, UR7 ;  /* 0x0000001f3f067899 */ /* 0x000fe40008011407 */
[----:B------:R-:W-:Y:S02]  /*5d70*/  UIMAD.WIDE.U32 UR8, UR7, UR4, URZ ;  /* 0x00000004070872a5 */ /* 0x000fe4000f8e003f */
[----:B------:R-:W-:-:S04]  /*5d80*/  UIMAD UR6, UR6, UR4, URZ ;  /* 0x00000004060672a4 */ /* 0x000fc8000f8e023f */
[----:B------:R-:W-:-:S04]  /*5d90*/  UIMAD UR5, UR7, UR5, UR6 ;  /* 0x00000005070572a4 */ /* 0x000fc8000f8e0206 */
[----:B------:R-:W-:Y:S01]  /*5da0*/  UIADD3 UR5, UR9, UR5, URZ ;  /* 0x0000000509057290 */ /* 0x000fe2000fffe03f */
[----:B-1----:R-:W-:Y:S01]  /*5db0*/  IMAD.U32 R20, RZ, RZ, UR8 ;  /* 0x00000008ff147e24 */ /* 0x002fe2000f8e00ff */
[----:B--2---:R-:W-:Y:S02]  /*5dc0*/  IADD3 R18, -R18, R21, RZ ;  /* 0x0000001512127210 */ /* 0x004fe40007ffe1ff */
[----:B------:R-:W-:Y:S02]  /*5dd0*/  MOV R21, UR9 ;  /* 0x0000000900157c02 */ /* 0x000fe40008000f00 */
[----:B------:R-:W-:Y:S01]  /*5de0*/  IMAD.U32 R21, RZ, RZ, UR5 ;  /* 0x00000005ff157e24 */ /* 0x000fe2000f8e00ff */
[----:B------:R-:W-:-:S05]  /*5df0*/  SHF.R.S32.HI R19, RZ, 0x1f, R18 ;  /* 0x0000001fff137819 */ /* 0x000fca0000011412 */
[----:B------:R-:W-:-:S04]  /*5e00*/  IMAD R19, R19, c[0x0][0x180], RZ ;  /* 0x0000600013137a24 */ /* 0x000fc800078e02ff */
[C---:B------:R-:W-:Y:S02]  /*5e10*/  IMAD R10, R18.reuse, c[0x0][0x184], R19 ;  /* 0x00006100120a7a24 */ /* 0x040fe400078e0213 */
[----:B------:R-:W-:-:S05]  /*5e20*/  IMAD.WIDE.U32 R18, R18, c[0x0][0x180], R20 ;  /* 0x0000600012127a25 */ /* 0x000fca00078e0014 */
[----:B------:R-:W-:Y:S02]  /*5e30*/  IADD3 R10, R19, R10, RZ ;  /* 0x0000000a130a7210 */ /* 0x000fe40007ffe0ff */
[----:B------:R-:W-:Y:S01]  /*5e40*/  MOV R19, R18 ;  /* 0x0000001200137202 */ /* 0x000fe20000000f00 */
[----:B------:R-:W-:Y:S05]  /*5e50*/  BRA `(.L_x_1490) ;  /* 0x0000004000007947 */ /* 0x000fea0003800000 */
.L_x_1489:
[----:B------:R-:W-:-:S04]  /*5e60*/  ULEA UR4, -UR4, URZ, 0x6 ;  /* 0x0000003f04047291 */ /* 0x000fc8000f8e313f */
[----:B------:R-:W-:Y:S02]  /*5e70*/  USHF.R.S32.HI UR5, URZ, 0x1f, UR4 ;  /* 0x0000001f3f057899 */ /* 0x000fe40008011404 */
[----:B------:R-:W-:-:S04]  /*5e80*/  MOV R19, UR4 ;  /* 0x0000000400137c02 */ /* 0x000fc80008000f00 */
[----:B------:R-:W-:Y:S02]  /*5e90*/  MOV R10, UR5 ;  /* 0x00000005000a7c02 */ /* 0x000fe40008000f00 */
.L_x_1490:
[----:B------:R-:W-:Y:S01]  /*5ea0*/  ISETP.GE.AND P6, PT, R236, c[0x0][0x220], PT ;  /* 0x00008800ec007a0c */ /* 0x000fe20003fc6270 */
[----:B------:R-:W-:Y:S01]  /*5eb0*/  BSSY B0, `(.L_x_1491) ;  /* 0x000009b000007945 */ /* 0x000fe20003800000 */
[----:B------:R-:W-:Y:S02]  /*5ec0*/  ISETP.GE.AND P5, PT, R6, c[0x0][0x220], PT ;  /* 0x0000880006007a0c */ /* 0x000fe40003fa6270 */
[----:B------:R-:W-:Y:S02]  /*5ed0*/  ISETP.GE.AND P4, PT, R4, c[0x0][0x220], PT ;  /* 0x0000880004007a0c */ /* 0x000fe40003f86270 */
[----:B------:R-:W-:-:S07]  /*5ee0*/  ISETP.GE.AND P3, PT, R3, c[0x0][0x220], PT ;  /* 0x0000880003007a0c */ /* 0x000fce0003f66270 */
[CC--:B------:R-:W-:Y:S01]  /*5ef0*/  @!P6 IADD3 R6, P1, R19.reuse, R166.reuse, RZ ;  /* 0x000000a61306e210 */ /* 0x0c0fe20007f3e0ff */
[----:B------:R1:W-:Y:S03]  /*5f00*/  @P6 STS.128 [R235+0x8000], RZ ;  /* 0x008000ffeb006388 */ /* 0x0003e60000000c00 */
[----:B------:R-:W-:Y:S01]  /*5f10*/  @!P6 LEA R46, P2, R6, c[0x0][0x168], 0x1 ;  /* 0x00005a00062eea11 */ /* 0x000fe200078408ff */
[----:B------:R-:W-:Y:S01]  /*5f20*/  @!P6 IMAD.X R3, R10, 0x1, R165, P1 ;  /* 0x000000010a03e824 */ /* 0x000fe200008e06a5 */
[----:B------:R-:W-:-:S04]  /*5f30*/  @!P5 IADD3 R4, P1, R19, R166, RZ ;  /* 0x000000a61304d210 */ /* 0x000fc80007f3e0ff */
[----:B------:R-:W-:Y:S01]  /*5f40*/  @!P6 LEA.HI.X R47, R6, c[0x0][0x16c], R3, 0x1, P2 ;  /* 0x00005b00062fea11 */ /* 0x000fe200010f0c03 */
[----:B------:R-:W-:Y:S01]  /*5f50*/  @!P5 IMAD.X R3, R10, 0x1, R165, P1 ;  /* 0x000000010a03d824 */ /* 0x000fe200008e06a5 */
[C---:B------:R-:W-:Y:S02]  /*5f60*/  @!P5 LEA R40, P2, R4.reuse, c[0x0][0x168], 0x1 ;  /* 0x00005a000428da11 */ /* 0x040fe400078408ff */
[CC--:B------:R-:W-:Y:S01]  /*5f70*/  @!P4 IADD3 R6, P1, R19.reuse, R166.reuse, RZ ;  /* 0x000000a61306c210 */ /* 0x0c0fe20007f3e0ff */
[----:B------:R-:W-:Y:S01]  /*5f80*/  @!PT LDS RZ, [RZ] ;  /* 0x00000000fffff984 */ /* 0x000fe20000000800 */
[----:B------:R-:W-:Y:S01]  /*5f90*/  @!PT LDS RZ, [RZ] ;  /* 0x00000000fffff984 */ /* 0x000fe20000000800 */
[----:B------:R-:W-:Y:S01]  /*5fa0*/  @!PT LDS RZ, [RZ] ;  /* 0x00000000fffff984 */ /* 0x000fe20000000800 */
[----:B------:R1:W-:Y:S01]  /*5fb0*/  @!P6 LDGSTS.E.BYPASS.LTC128B.128 [R235+0x8000], [R46.64] ;  /* 0x080000002eebefae */ /* 0x0003e2000b901d5e */
[----:B------:R-:W-:Y:S02]  /*5fc0*/  @!P5 LEA.HI.X R41, R4, c[0x0][0x16c], R3, 0x1, P2 ;  /* 0x00005b000429da11 */ /* 0x000fe400010f0c03 */
[----:B------:R-:W-:Y:S01]  /*5fd0*/  @!P4 LEA R38, P2, R6, c[0x0][0x168], 0x1 ;  /* 0x00005a000626ca11 */ /* 0x000fe200078408ff */
[----:B------:R-:W-:Y:S01]  /*5fe0*/  @!P4 IMAD.X R3, R10, 0x1, R165, P1 ;  /* 0x000000010a03c824 */ /* 0x000fe200008e06a5 */
[C---:B------:R-:W-:Y:S01]  /*5ff0*/  @!P3 IADD3 R4, P1, R19.reuse, R166, RZ ;  /* 0x000000a61304b210 */ /* 0x040fe20007f3e0ff */
        /* <DEDUP_REMOVED lines=12> */
[CC--:B------:R-:W-:Y:S01]  /*60c0*/  @!P6 IADD3 R18, P1, R23.reuse, R166.reuse, RZ ;  /* 0x000000a61712e210 */ /* 0x0c0fe20007f3e0ff */
[----:B------:R-:W-:Y:S01]  /*60d0*/  @!PT LDS RZ, [RZ] ;  /* 0x00000000fffff984 */ /* 0x000fe20000000800 */
[----:B------:R-:W-:Y:S01]  /*60e0*/  @!PT LDS RZ, [RZ] ;  /* 0x00000000fffff984 */ /* 0x000fe20000000800 */
[----:B------:R-:W-:Y:S01]  /*60f0*/  @!PT LDS RZ, [RZ] ;  /* 0x00000000fffff984 */ /* 0x000fe20000000800 */
[----:B------:R1:W-:Y:S03]  /*6100*/  @!P4 LDGSTS.E.BYPASS.LTC128B.128 [R235+0xc000], [R38.64+0x100] ;  /* 0x0c00010026ebcfae */ /* 0x0003e6000b901d5e */
[----:B------:R-:W-:Y:S01]  /*6110*/  @!P6 LEA R44, P2, R18, c[0x0][0x168], 0x1 ;  /* 0x00005a00122cea11 */ /* 0x000fe200078408ff */
[----:B------:R-:W-:Y:S01]  /*6120*/  @!P6 IMAD.X R3, R6, 0x1, R165, P1 ;  /* 0x000000010603e824 */ /* 0x000fe200008e06a5 */
[CC--:B------:R-:W-:Y:S01]  /*6130*/  @!P5 IADD3 R4, P1, R23.reuse, R166.reuse, RZ ;  /* 0x000000a61704d210 */ /* 0x0c0fe20007f3e0ff */
        /* <DEDUP_REMOVED lines=12> */
[----:B------:R-:W-:Y:S01]  /*6200*/  @!P4 IMAD.X R3, R6, 0x1, R165, P1 ;  /* 0x000000010603c824 */ /* 0x000fe200008e06a5 */
[C---:B------:R-:W-:Y:S01]  /*6210*/  @!P3 IADD3 R4, P1, R23.reuse, R166, RZ ;  /* 0x000000a61704b210 */ /* 0x040fe20007f3e0ff */
        /* <DEDUP_REMOVED lines=15> */
[CC--:B------:R-:W-:Y:S01]  /*6310*/  @!P6 IADD3 R18, P1, R23.reuse, R166.reuse, RZ ;  /* 0x000000a61712e210 */ /* 0x0c0fe20007f3e0ff */
[----:B------:R1:W-:Y:S03]  /*6320*/  @P4 STS.128 [R235+0xc800], RZ ;  /* 0x00c800ffeb004388 */ /* 0x0003e60000000c00 */
[----:B------:R-:W-:Y:S01]  /*6330*/  @!P6 LEA R42, P2, R18, c[0x0][0x168], 0x1 ;  /* 0x00005a00122aea11 */ /* 0x000fe200078408ff */
[----:B------:R-:W-:Y:S01]  /*6340*/  @!P6 IMAD.X R3, R6, 0x1, R165, P1 ;  /* 0x000000010603e824 */ /* 0x000fe200008e06a5 */
[CC--:B------:R-:W-:Y:S01]  /*6350*/  @!P5 IADD3 R4, P1, R23.reuse, R166.reuse, RZ ;  /* 0x000000a61704d210 */ /* 0x0c0fe20007f3e0ff */
[----:B------:R-:W-:Y:S01]  /*6360*/  @!PT LDS RZ, [RZ] ;  /* 0x00000000fffff984 */ /* 0x000fe20000000800 */
[----:B------:R-:W-:Y:S01]  /*6370*/  @!PT LDS RZ, [RZ] ;  /* 0x00000000fffff984 */ /* 0x000fe20000000800 */
[----:B------:R-:W-:Y:S01]  /*6380*/  @!PT LDS RZ, [RZ] ;  /* 0x00000000fffff984 */ /* 0x000fe20000000800 */
[----:B------:R1:W-:Y:S03]  /*6390*/  @!P4 LDGSTS.E.BYPASS.LTC128B.128 [R235+0xc800], [R28.64+0x100] ;  /* 0x0c8001001cebcfae */ /* 0x0003e6000b901d5e */
[----:B------:R-:W-:Y:S01]  /*63a0*/  @!P6 LEA.HI.X R43, R18, c[0x0][0x16c], R3, 0x1, P2 ;  /* 0x00005b00122bea11 */ /* 0x000fe200010f0c03 */
[----:B------:R-:W-:Y:S01]  /*63b0*/  @!P5 IMAD.X R3, R6, 0x1, R165, P1 ;  /* 0x000000010603d824 */ /* 0x000fe200008e06a5 */
[----:B------:R-:W-:Y:S01]  /*63c0*/  @!P5 LEA R24, P2, R4, c[0x0][0x168], 0x1 ;  /* 0x00005a000418da11 */ /* 0x000fe200078408ff */
[----:B------:R1:W-:Y:S01]  /*63d0*/  @P3 STS.128 [R235+0xe800], RZ ;  /* 0x00e800ffeb003388 */ /* 0x0003e20000000c00 */
[----:B------:R-:W-:-:S02]  /*63e0*/  @!P4 IADD3 R21, P1, R23, R166, RZ ;  /* 0x000000a61715c210 */ /* 0x000fc40007f3e0ff */
[----:B------:R-:W-:Y:S01]  /*63f0*/  @!P5 LEA.HI.X R25, R4, c[0x0][0x16c], R3, 0x1, P2 ;  /* 0x00005b000419da11 */ /* 0x000fe200010f0c03 */
[----:B------:R-:W-:Y:S01]  /*6400*/  @!PT LDS RZ, [RZ] ;  /* 0x00000000fffff984 */ /* 0x000fe20000000800 */
[----:B------:R-:W-:Y:S01]  /*6410*/  @!PT LDS RZ, [RZ] ;  /* 0x00000000fffff984 */ /* 0x000fe20000000800 */
[----:B------:R-:W-:Y:S01]  /*6420*/  @!PT LDS RZ, [RZ] ;  /* 0x00000000fffff984 */ /* 0x000fe20000000800 */
[----:B------:R1:W-:Y:S01]  /*6430*/  @!P3 LDGSTS.E.BYPASS.LTC128B.128 [R235+0xe800], [R26.64+0x180] ;  /* 0x0e8001801aebbfae */ /* 0x0003e2000b901d5e */
        /* <DEDUP_REMOVED lines=10> */
[----:B------:R1:W-:Y:S01]  /*64e0*/  @!P6 LDGSTS.E.BYPASS.LTC128B.128 [R235+0x9000], [R42.64] ;  /* 0x090000002aebefae */ /* 0x0003e2000b901d5e */
        /* <DEDUP_REMOVED lines=55> */
.L_x_1492:
[----:B------:R-:W-:Y:S05]  /*6860*/  BSYNC B0 ;  /* 0x0000000000007941 */ /* 0x000fea0003800000 */
.L_x_1491:
[----:B------:R-:W0:Y:S01]  /*6870*/  LDGDEPBAR ;  /* 0x00000000000079af */ /* 0x000e220000000000 */
[----:B------:R-:W-:-:S04]  /*6880*/  IADD3 R166, P1, R19, R166, RZ ;  /* 0x000000a613a67210 */ /* 0x000fc80007f3e0ff */
[----:B------:R-:W-:Y:S02]  /*6890*/  IADD3.X R165, R10, R165, RZ, P1, !PT ;  /* 0x000000a50aa57210 */ /* 0x000fe40000ffe4ff */
.L_x_1488:
[----:B------:R-:W-:Y:S02]  /*68a0*/  FMNMX.FTZ R6, R33, R53, !PT ;  /* 0x0000003521067209 */ /* 0x000fe40007810000 */
[----:B-1----:R-:W-:Y:S02]  /*68b0*/  FMNMX.FTZ R21, R54, R55, !PT ;  /* 0x0000003736157209 */ /* 0x002fe40007810000 */
        /* <DEDUP_REMOVED lines=29> */
[----:B------:R-:W1:Y:S03]  /*6a90*/  SHFL.BFLY PT, R19, R6, 0x2, 0x1f ;  /* 0x0c401f0006137f89 */ /* 0x000e6600000e0000 */
[-C--:B------:R-:W-:Y:S01]  /*6aa0*/  LEA R226, R7, R228.reuse, 0x1 ;  /* 0x000000e407e27211 */ /* 0x080fe200078e08ff */
[----:B------:R-:W2:Y:S01]  /*6ab0*/  SHFL.BFLY PT, R4, R21, 0x2, 0x1f ;  /* 0x0c401f0015047f89 */ /* 0x000ea200000e0000 */
[C---:B------:R-:W-:Y:S02]  /*6ac0*/  LEA R225, R5.reuse, R228, 0x1 ;  /* 0x000000e405e17211 */ /* 0x040fe400078e08ff */
[----:B------:R-:W-:Y:S01]  /*6ad0*/  LEA R224, R5, R226, 0x1 ;  /* 0x000000e205e07211 */ /* 0x000fe200078e08ff */
[----:B------:R-:W-:Y:S04]  /*6ae0*/  LDSM.16.MT88.4 R36, [R228+0x10000] ;  /* 0x01000000e424783b */ /* 0x000fe80000004200 */
[----:B------:R-:W-:Y:S04]  /*6af0*/  LDSM.16.MT88.4 R44, [R226+0x10000] ;  /* 0x01000000e22c783b */ /* 0x000fe80000004200 */
[----:B------:R-:W-:Y:S04]  /*6b00*/  LDSM.16.MT88.4 R60, [R224+0x10000] ;  /* 0x01000000e03c783b */ /* 0x000fe80000004200 */
[----:B------:R-:W-:Y:S01]  /*6b10*/  LDSM.16.MT88.4 R68, [R228+0x12000] ;  /* 0x01200000e444783b */ /* 0x000fe20000004200 */
[----:B-1----:R-:W-:-:S03]  /*6b20*/  FMNMX.FTZ R19, R6, R19, !PT ;  /* 0x0000001306137209 */ /* 0x002fc60007810000 */
[----:B------:R-:W-:Y:S01]  /*6b30*/  LDSM.16.MT88.4 R76, [R226+0x12000] ;  /* 0x01200000e24c783b */ /* 0x000fe20000004200 */
[----:B--2---:R-:W-:-:S03]  /*6b40*/  FMNMX.FTZ R4, R21, R4, !PT ;  /* 0x0000000415047209 */ /* 0x004fc60007810000 */
        /* <DEDUP_REMOVED lines=8> */
[----:B--2---:R-:W-:Y:S01]  /*6bd0*/  FMNMX.FTZ R3, R4, R3, !PT ;  /* 0x0000000304037209 */ /* 0x004fe20007810000 */
[C---:B------:R-:W-:Y:S01]  /*6be0*/  FMUL.FTZ R204, R164.reuse, c[0x0][0x23c] ;  /* 0x00008f00a4cc7a20 */ /* 0x040fe20000410000 */
[----:B------:R-:W-:Y:S01]  /*6bf0*/  FSETP.NEU.FTZ.AND P1, PT, R164, -INF , PT ;  /* 0xff800000a400780b */ /* 0x000fe20003f3d000 */
[----:B------:R-:W-:Y:S02]  /*6c00*/  LDSM.16.MT88.4 R124, [R224+0x14000] ;  /* 0x01400000e07c783b */ /* 0x000fe40000004200 */
[C---:B------:R-:W-:Y:S01]  /*6c10*/  FMUL.FTZ R197, R3.reuse, c[0x0][0x23c] ;  /* 0x00008f0003c57a20 */ /* 0x040fe20000410000 */
[----:B------:R-:W-:Y:S01]  /*6c20*/  FSEL R204, R204, RZ, P1 ;  /* 0x000000ffcccc7208 */ /* 0x000fe20000800000 */
[----:B------:R-:W-:Y:S01]  /*6c30*/  LDSM.16.MT88.4 R132, [R228+0x16000] ;  /* 0x01600000e484783b */ /* 0x000fe20000004200 */
[----:B------:R-:W-:-:S03]  /*6c40*/  FSETP.NEU.FTZ.AND P1, PT, R3, -INF , PT ;  /* 0xff8000000300780b */ /* 0x000fc60003f3d000 */
[--C-:B------:R-:W-:Y:S01]  /*6c50*/  FFMA.FTZ R185, R33, c[0x0][0x23c], -R204.reuse ;  /* 0x00008f0021b97a23 */ /* 0x100fe200000108cc */
[----:B------:R-:W-:Y:S01]  /*6c60*/  FSEL R197, R197, RZ, P1 ;  /* 0x000000ffc5c57208 */ /* 0x000fe20000800000 */
[--C-:B------:R-:W-:Y:S01]  /*6c70*/  FFMA.FTZ R184, R53, c[0x0][0x23c], -R204.reuse ;  /* 0x00008f0035b87a23 */ /* 0x100fe200000108cc */
[----:B------:R-:W-:Y:S01]  /*6c80*/  LDSM.16.MT88.4 R156, [R226+0x16000] ;  /* 0x01600000e29c783b */ /* 0x000fe20000004200 */
[--C-:B------:R-:W-:Y:S01]  /*6c90*/  FFMA.FTZ R182, R17, c[0x0][0x23c], -R204.reuse ;  /* 0x00008f0011b67a23 */ /* 0x100fe200000108cc */
[----:B------:R-:W-:Y:S01]  /*6ca0*/  LEA R240, P1, R166, c[0x0][0x168], 0x1 ;  /* 0x00005a00a6f07a11 */ /* 0x000fe200078208ff */
[--C-:B------:R-:W-:Y:S01]  /*6cb0*/  FFMA.FTZ R179, R49, c[0x0][0x23c], -R204.reuse ;  /* 0x00008f0031b37a23 */ /* 0x100fe200000108cc */
[----:B------:R-:W-:Y:S01]  /*6cc0*/  LDSM.16.MT88.4 R144, [R225+0x16000] ;  /* 0x01600000e190783b */ /* 0x000fe20000004200 */
[--C-:B------:R-:W-:Y:S01]  /*6cd0*/  FFMA.FTZ R189, R54, c[0x0][0x23c], -R197.reuse ;  /* 0x00008f0036bd7a23 */ /* 0x100fe200000108c5 */
[----:B------:R-:W-:Y:S01]  /*6ce0*/  MUFU.EX2 R185, R185 ;  /* 0x000000b900b97308 */ /* 0x000fe20000000800 */
[--C-:B------:R-:W-:Y:S01]  /*6cf0*/  FFMA.FTZ R186, R55, c[0x0][0x23c], -R197.reuse ;  /* 0x00008f0037ba7a23 */ /* 0x100fe200000108c5 */
[----:B------:R-:W-:Y:S01]  /*6d00*/  LDSM.16.MT88.4 R4, [R224+0x16000] ;  /* 0x01600000e004783b */ /* 0x000fe20000004200 */
[----:B------:R-:W-:Y:S01]  /*6d10*/  FFMA.FTZ R187, R50, c[0x0][0x23c], -R197 ;  /* 0x00008f0032bb7a23 */ /* 0x000fe200000108c5 */
[----:B------:R-:W-:Y:S01]  /*6d20*/  LEA.HI.X R239, R166, c[0x0][0x16c], R165, 0x1, P1 ;  /* 0x00005b00a6ef7a11 */ /* 0x000fe200008f0ca5 */
[--C-:B------:R-:W-:Y:S01]  /*6d30*/  FFMA.FTZ R180, R2, c[0x0][0x23c], -R197.reuse ;  /* 0x00008f0002b47a23 */ /* 0x100fe200000108c5 */
[----:B------:R-:W1:Y:S01]  /*6d40*/  LDSM.16.MT88.4 R52, [R225+0x10000] ;  /* 0x01000000e134783b */ /* 0x000e620000004200 */
[--C-:B------:R-:W-:Y:S01]  /*6d50*/  FFMA.FTZ R177, R11, c[0x0][0x23c], -R204.reuse ;  /* 0x00008f000bb17a23 */ /* 0x100fe200000108cc */
[----:B------:R-:W2:Y:S01]  /*6d60*/  MUFU.EX2 R184, R184 ;  /* 0x000000b800b87308 */ /* 0x000ea20000000800 */
[----:B------:R-:W-:Y:S01]  /*6d70*/  FFMA.FTZ R2, R9, c[0x0][0x23c], -R204 ;  /* 0x00008f0009027a23 */ /* 0x000fe200000108cc */
[----:B------:R-:W-:Y:S01]  /*6d80*/  LDSM.16.MT88.4 R20, [R224+0x10800] ;  /* 0x01080000e014783b */ /* 0x000fe20000004200 */
[----:B------:R-:W-:-:S02]  /*6d90*/  FFMA.FTZ R181, R8, c[0x0][0x23c], -R197 ;  /* 0x00008f0008b57a23 */ /* 0x000fc400000108c5 */
[--C-:B------:R-:W-:Y:S01]  /*6da0*/  FFMA.FTZ R176, R16, c[0x0][0x23c], -R197.reuse ;  /* 0x00008f0010b07a23 */ /* 0x100fe200000108c5 */
[----:B------:R-:W3:Y:S01]  /*6db0*/  LDSM.16.MT88.4 R8, [R228+0x10800] ;  /* 0x01080000e408783b */ /* 0x000ee20000004200 */
[--C-:B------:R-:W-:Y:S01]  /*6dc0*/  FFMA.FTZ R183, R15, c[0x0][0x23c], -R204.reuse ;  /* 0x00008f000fb77a23 */ /* 0x100fe200000108cc */
[----:B------:R-:W-:Y:S01]  /*6dd0*/  MUFU.EX2 R182, R182 ;  /* 0x000000b600b67308 */ /* 0x000fe20000000800 */
[--C-:B------:R-:W-:Y:S01]  /*6de0*/  FFMA.FTZ R178, R13, c[0x0][0x23c], -R204.reuse ;  /* 0x00008f000db27a23 */ /* 0x100fe200000108cc */
[----:B------:R-:W4:Y:S01]  /*6df0*/  LDSM.16.MT88.4 R16, [R226+0x10800] ;  /* 0x01080000e210783b */ /* 0x000f220000004200 */
[--C-:B------:R-:W-:Y:S02]  /*6e00*/  FFMA.FTZ R167, R12, c[0x0][0x23c], -R197.reuse ;  /* 0x00008f000ca77a23 */ /* 0x100fe400000108c5 */
[--C-:B------:R-:W-:Y:S01]  /*6e10*/  FFMA.FTZ R0, R14, c[0x0][0x23c], -R197.reuse ;  /* 0x00008f000e007a23 */ /* 0x100fe200000108c5 */
[----:B------:R-:W-:Y:S01]  /*6e20*/  LDSM.16.MT88.4 R24, [R228+0x14800] ;  /* 0x01480000e418783b */ /* 0x000fe20000004200 */
[----:B------:R-:W-:Y:S01]  /*6e30*/  FFMA.FTZ R188, R193, c[0x0][0x23c], -R204 ;  /* 0x00008f00c1bc7a23 */ /* 0x000fe200000108cc */
[----:B------:R-:W5:Y:S01]  /*6e40*/  MUFU.EX2 R179, R179 ;  /* 0x000000b300b37308 */ /* 0x000f620000000800 */
[----:B--2---:R-:W-:Y:S01]  /*6e50*/  F2FP.BF16.PACK_AB R148, R184, R185 ;  /* 0x000000b9b894723e */ /* 0x004fe200000010ff */
[----:B------:R-:W2:Y:S01]  /*6e60*/  LDSM.16.MT88.4 R12, [R225+0x10800] ;  /* 0x01080000e10c783b */ /* 0x000ea20000004200 */
[----:B------:R-:W-:-:S02]  /*6e70*/  FFMA.FTZ R195, R196, c[0x0][0x23c], -R197 ;  /* 0x00008f00c4c37a23 */ /* 0x000fc400000108c5 */
[--C-:B------:R-:W-:Y:S01]  /*6e80*/  FFMA.FTZ R191, R191, c[0x0][0x23c], -R204.reuse ;  /* 0x00008f00bfbf7a23 */ /* 0x100fe200000108cc */
[----:B------:R-:W-:Y:S01]  /*6e90*/  LDSM.16.MT88.4 R168, [R228+0x12800] ;  /* 0x01280000e4a8783b */ /* 0x000fe20000004200 */
[--C-:B------:R-:W-:Y:S01]  /*6ea0*/  FFMA.FTZ R190, R175, c[0x0][0x23c], -R204.reuse ;  /* 0x00008f00afbe7a23 */ /* 0x100fe200000108cc */
[----:B------:R-:W-:Y:S01]  /*6eb0*/  MUFU.EX2 R189, R189 ;  /* 0x000000bd00bd7308 */ /* 0x000fe20000000800 */
[--C-:B------:R-:W-:Y:S01]  /*6ec0*/  FFMA.FTZ R193, R173, c[0x0][0x23c], -R204.reuse ;  /* 0x00008f00adc17a23 */ /* 0x100fe200000108cc */
[----:B------:R-:W-:Y:S01]  /*6ed0*/  LDSM.16.MT88.4 R32, [R226+0x12800] ;  /* 0x01280000e220783b */ /* 0x000fe20000004200 */
[--C-:B------:R-:W-:Y:S02]  /*6ee0*/  FFMA.FTZ R192, R192, c[0x0][0x23c], -R197.reuse ;  /* 0x00008f00c0c07a23 */ /* 0x100fe400000108c5 */
[--C-:B------:R-:W-:Y:S01]  /*6ef0*/  FFMA.FTZ R196, R174, c[0x0][0x23c], -R197.reuse ;  /* 0x00008f00aec47a23 */ /* 0x100fe200000108c5 */
[----:B------:R-:W-:Y:S01]  /*6f00*/  LDSM.16.MT88.4 R28, [R225+0x12800] ;  /* 0x01280000e11c783b */ /* 0x000fe20000004200 */
[----:B------:R-:W-:Y:S01]  /*6f10*/  FFMA.FTZ R199, R172, c[0x0][0x23c], -R197 ;  /* 0x00008f00acc77a23 */ /* 0x000fe200000108c5 */
[----:B------:R-:W1:Y:S01]  /*6f20*/  MUFU.EX2 R186, R186 ;  /* 0x000000ba00ba7308 */ /* 0x000e620000000800 */
[----:B-----5:R-:W-:Y:S01]  /*6f30*/  F2FP.BF16.PACK_AB R150, R179, R182 ;  /* 0x000000b6b396723e */ /* 0x020fe200000010ff */
[----:B------:R-:W-:Y:S01]  /*6f40*/  LDSM.16.MT88.4 R172, [R228+0x13000] ;  /* 0x01300000e4ac783b */ /* 0x000fe20000004200 */
[----:B------:R-:W-:-:S02]  /*6f50*/  FFMA.FTZ R206, R207, c[0x0][0x23c], -R204 ;  /* 0x00008f00cfce7a23 */ /* 0x000fc400000108cc */
[--C-:B------:R-:W-:Y:S02]  /*6f60*/  FFMA.FTZ R205, R205, c[0x0][0x23c], -R204.reuse ;  /* 0x00008f00cdcd7a23 */ /* 0x100fe400000108cc */
[--C-:B------:R-:W-:Y:S01]  /*6f70*/  FFMA.FTZ R203, R203, c[0x0][0x23c], -R204.reuse ;  /* 0x00008f00cbcb7a23 */ /* 0x100fe200000108cc */
[----:B------:R-:W-:Y:S01]  /*6f80*/  MUFU.EX2 R187, R187 ;  /* 0x000000bb00bb7308 */ /* 0x000fe20000000800 */
[----:B------:R-:W-:Y:S02]  /*6f90*/  FFMA.FTZ R204, R201, c[0x0][0x23c], -R204 ;  /* 0x00008f00c9cc7a23 */ /* 0x000fe400000108cc */
[--C-:B------:R-:W-:Y:S02]  /*6fa0*/  FFMA.FTZ R201, R202, c[0x0][0x23c], -R197.reuse ;  /* 0x00008f00cac97a23 */ /* 0x100fe400000108c5 */
[--C-:B------:R-:W-:Y:S02]  /*6fb0*/  FFMA.FTZ R200, R200, c[0x0][0x23c], -R197.reuse ;  /* 0x00008f00c8c87a23 */ /* 0x100fe400000108c5 */
[--C-:B------:R-:W-:Y:S01]  /*6fc0*/  FFMA.FTZ R198, R198, c[0x0][0x23c], -R197.reuse ;  /* 0x00008f00c6c67a23 */ /* 0x100fe200000108c5 */
[----:B------:R-:W5:Y:S01]  /*6fd0*/  MUFU.EX2 R180, R180 ;  /* 0x000000b400b47308 */ /* 0x000f620000000800 */
[----:B-1----:R-:W-:Y:S01]  /*6fe0*/  F2FP.BF16.PACK_AB R149, R186, R189 ;  /* 0x000000bdba95723e */ /* 0x002fe200000010ff */
[----:B------:R-:W-:-:S02]  /*6ff0*/  FFMA.FTZ R241, R194, c[0x0][0x23c], -R197 ;  /* 0x00008f00c2f17a23 */ /* 0x000fc400000108c5 */
[----:B------:R-:W-:Y:S02]  /*7000*/  FADD.FTZ R185, R185, R184 ;  /* 0x000000b8b9b97221 */ /* 0x000fe40000010000 */
[----:B------:R-:W-:Y:S02]  /*7010*/  FADD.FTZ R186, R189, R186 ;  /* 0x000000babdba7221 */ /* 0x000fe40000010000 */
[----:B------:R-:W-:Y:S01]  /*7020*/  MUFU.EX2 R183, R183 ;  /* 0x000000b700b77308 */ /* 0x000fe20000000800 */
[----:B------:R-:W-:-:S04]  /*7030*/  FADD.FTZ R182, R182, R185 ;  /* 0x000000b9b6b67221 */ /* 0x000fc80000010000 */
[----:B------:R-:W-:Y:S01]  /*7040*/  FADD.FTZ R182, R179, R182 ;  /* 0x000000b6b3b67221 */ /* 0x000fe20000010000 */
[----:B-----5:R-:W-:Y:S02]  /*7050*/  F2FP.BF16.PACK_AB R151, R180, R187 ;  /* 0x000000bbb497723e */ /* 0x020fe400000010ff */
[----:B------:R-:W1:Y:S01]  /*7060*/  MUFU.EX2 R178, R178 ;  /* 0x000000b200b27308 */ /* 0x000e620000000800 */
[----:B------:R-:W-:-:S04]  /*7070*/  FADD.FTZ R187, R187, R186 ;  /* 0x000000babbbb7221 */ /* 0x000fc80000010000 */
        /* <DEDUP_REMOVED lines=66> */
[----:B---3--:R-:W-:Y:S01]  /*74a0*/  HMMA.16816.F32.BF16 R160, R4, R8, R160 ;  /* 0x0000000804a0723c */ /* 0x008fe200000418a0 */
[----:B------:R-:W-:-:S07]  /*74b0*/  FADD.FTZ R167, R0, R167 ;  /* 0x000000a700a77221 */ /* 0x000fce0000010000 */
[C---:B------:R-:W-:Y:S01]  /*74c0*/  HMMA.16816.F32.BF16 R36, R4.reuse, R10, R36 ;  /* 0x0000000a0424723c */ /* 0x040fe20000041824 */
[----:B------:R-:W1:Y:S07]  /*74d0*/  LDSM.16.MT88.4 R8, [R224+0x12800] ;  /* 0x01280000e008783b */ /* 0x000e6e0000004200 */
[C---:B----4-:R-:W-:Y:S08]  /*74e0*/  HMMA.16816.F32.BF16 R40, R4.reuse, R16, R40 ;  /* 0x000000100428723c */ /* 0x050ff00000041828 */
        /* <DEDUP_REMOVED lines=37> */
[----:B------:R-:W-:Y:S07]  /*7740*/  LDSM.16.MT88.4 R20, [R228+0x11000] ;  /* 0x01100000e414783b */ /* 0x000fee0000004200 */
[C---:B--2---:R-:W-:Y:S08]  /*7750*/  HMMA.16816.F32.BF16 R140, R4.reuse, R12, R140 ;  /* 0x0000000c048c723c */ /* 0x044ff0000004188c */
[C---:B------:R-:W-:Y:S01]  /*7760*/  HMMA.16816.F32.BF16 R144, R4.reuse, R14, R144 ;  /* 0x0000000e0490723c */ /* 0x040fe20000041890 */
[----:B------:R-:W2:Y:S07]  /*7770*/  LDSM.16.MT88.4 R12, [R224+0x11000] ;  /* 0x01100000e00c783b */ /* 0x000eae0000004200 */
        /* <DEDUP_REMOVED lines=81> */
[C---:B-----5:R-:W-:Y:S08]  /*7c90*/  HMMA.16816.F32.BF16 R160, R4.reuse, R24, R160 ;  /* 0x0000001804a0723c */ /* 0x060ff000000418a0 */
[C---:B------:R-:W-:Y:S01]  /*7ca0*/  HMMA.16816.F32.BF16 R36, R4.reuse, R26, R36 ;  /* 0x0000001a0424723c */ /* 0x040fe20000041824 */
[----:B------:R-:W5:Y:S07]  /*7cb0*/  LDSM.16.MT88.4 R24, [R225+0x15800] ;  /* 0x01580000e118783b */ /* 0x000f6e0000004200 */
[C---:B----4-:R-:W-:Y:S08]  /*7cc0*/  HMMA.16816.F32.BF16 R40, R4.reuse, R20, R40 ;  /* 0x000000140428723c */ /* 0x050ff00000041828 */
        /* <DEDUP_REMOVED lines=21> */
[C---:B----4-:R-:W-:Y:S08]  /*7e20*/  HMMA.16816.F32.BF16 R120, R4.reuse, R20, R120 ;  /* 0x000000140478723c */ /* 0x050ff00000041878 */
        /* <DEDUP_REMOVED lines=49> */
.L_x_1497:
        /* <DEDUP_REMOVED lines=54> */
[----:B-1----:R-:W-:Y:S02]  /*84a0*/  IMAD.U32 R10, RZ, RZ, UR22 ;  /* 0x00000016ff0a7e24 */ /* 0x002fe4000f8e00ff */
[----:B--2---:R-:W-:Y:S01]  /*84b0*/  IMAD.U32 R12, RZ, RZ, UR32 ;  /* 0x00000020ff0c7e24 */ /* 0x004fe2000f8e00ff */
[----:B------:R-:W-:Y:S04]  /*84c0*/  UIADD3 UR32, UR37, -UR35, URZ ;  /* 0x8000002325207290 */ /* 0x000fe8000fffe03f */
[----:B------:R-:W-:Y:S01]  /*84d0*/  UIMAD UR32, UR32, UR11, -0x40 ;  /* 0xffffffc0202074a4 */ /* 0x000fe2000f8e020b */
[----:B---3--:R-:W-:Y:S03]  /*84e0*/  MOV R13, UR33 ;  /* 0x00000021000d7c02 */ /* 0x008fe60008000f00 */
[----:B------:R-:W-:Y:S02]  /*84f0*/  UIMAD UR22, UR9, UR32, URZ ;  /* 0x00000020091672a4 */ /* 0x000fe4000f8e023f */
[----:B------:R-:W2:Y:S01]  /*8500*/  LDG.E R3, [R12.64] ;  /* 0x0000001e0c037981 */ /* 0x000ea2000c1e1900 */
[----:B----4-:R-:W-:Y:S01]  /*8510*/  MOV R11, UR23 ;  /* 0x00000017000b7c02 */ /* 0x010fe20008000f00 */
[----:B------:R-:W-:Y:S02]  /*8520*/  USHF.R.S32.HI UR23, URZ, 0x1f, UR32 ;  /* 0x0000001f3f177899 */ /* 0x000fe40008011420 */
[----:B------:R-:W-:Y:S02]  /*8530*/  UIMAD.WIDE.U32 UR32, UR8, UR32, URZ ;  /* 0x00000020082072a5 */ /* 0x000fe4000f8e003f */
[----:B------:R-:W2:Y:S01]  /*8540*/  LDG.E R10, [R10.64] ;  /* 0x0000001e0a0a7981 */ /* 0x000ea2000c1e1900 */
[----:B------:R-:W-:Y:S03]  /*8550*/  UIMAD UR22, UR23, UR8, UR22 ;  /* 0x00000008171672a4 */ /* 0x000fe6000f8e0216 */
[----:B------:R-:W-:Y:S01]  /*8560*/  IMAD.U32 R5, RZ, RZ, UR33 ;  /* 0x00000021ff057e24 */ /* 0x000fe2000f8e00ff */
[----:B------:R-:W-:Y:S01]  /*8570*/  UIADD3 UR22, UR33, UR22, URZ ;  /* 0x0000001621167290 */ /* 0x000fe2000fffe03f */
[----:B------:R-:W-:Y:S01]  /*8580*/  MOV R4, UR32 ;  /* 0x0000002000047c02 */ /* 0x000fe20008000f00 */
[----:B------:R-:W-:Y:S04]  /*8590*/  UMOV UR23, UR8 ;  /* 0x0000000800177c82 */ /* 0x000fe80008000000 */
        /* <DEDUP_REMOVED lines=9> */
.L_x_1494:
[C---:B------:R-:W-:Y:S01]  /*8630*/  ISETP.GE.AND P6, PT, R236.reuse, c[0x0][0x220], PT ;  /* 0x00008800ec007a0c */ /* 0x040fe20003fc6270 */
[----:B------:R-:W-:Y:S01]  /*8640*/  UISETP.GT.AND UP2, UPT, UR26, UR19, UPT ;  /* 0x000000131a00728c */ /* 0x000fe2000bf44270 */
[C---:B------:R-:W-:Y:S02]  /*8650*/  IADD3 R166, R236.reuse, 0x40, RZ ;  /* 0x00000040eca67810 */ /* 0x040fe40007ffe0ff */
[----:B------:R-:W-:Y:S02]  /*8660*/  IADD3 R2, R236, 0x80, RZ ;  /* 0x00000080ec027810 */ /* 0x000fe40007ffe0ff */
[----:B------:R-:W-:Y:S02]  /*8670*/  ISETP.GE.AND P5, PT, R166, c[0x0][0x220], PT ;  /* 0x00008800a6007a0c */ /* 0x000fe40003fa6270 */
[----:B------:R-:W-:Y:S02]  /*8680*/  ISETP.GE.AND P4, PT, R2, c[0x0][0x220], PT ;  /* 0x0000880002007a0c */ /* 0x000fe40003f86270 */
[CC--:B------:R-:W-:Y:S02]  /*8690*/  LEA R2, P0, R3.reuse, R244.reuse, 0x1 ;  /* 0x000000f403027211 */ /* 0x0c0fe400078008ff */
[C---:B------:R-:W-:Y:S01]  /*86a0*/  IADD3 R247, P1, R3.reuse, UR21, RZ ;  /* 0x0000001503f77c10 */ /* 0x040fe2000ff3e0ff */
[----:B------:R-:W-:Y:S01]  /*86b0*/  @P6 STS.128 [R235+0x10000], RZ ;  /* 0x010000ffeb006388 */ /* 0x000fe20000000c00 */
[-C--:B------:R-:W-:Y:S02]  /*86c0*/  LEA.HI.X R3, R3, R245.reuse, R164, 0x1, P0 ;  /* 0x000000f503037211 */ /* 0x080fe400000f0ca4 */
[----:B------:R-:W-:Y:S02]  /*86d0*/  IADD3 R166, R236, 0xc0, RZ ;  /* 0x000000c0eca67810 */ /* 0x000fe40007ffe0ff */
[C---:B------:R-:W-:Y:S01]  /*86e0*/  IADD3 R167, P2, R247.reuse, UR21, RZ ;  /* 0x00000015f7a77c10 */ /* 0x040fe2000ff5e0ff */
[----:B------:R-:W-:Y:S01]  /*86f0*/  @!PT LDS RZ, [RZ] ;  /* 0x00000000fffff984 */ /* 0x000fe20000000800 */
[----:B------:R-:W-:Y:S01]  /*8700*/  @!PT LDS RZ, [RZ] ;  /* 0x00000000fffff984 */ /* 0x000fe20000000800 */
[----:B------:R-:W-:Y:S01]  /*8710*/  @!PT LDS RZ, [RZ] ;  /* 0x00000000fffff984 */ /* 0x000fe20000000800 */
[----:B------:R1:W-:Y:S01]  /*8720*/  @!P6 LDGSTS.E.BYPASS.LTC128B.128 [R235+0x10000], [R2.64] ;  /* 0x1000000002ebefae */ /* 0x0003e2000b901d5e */
[----:B------:R-:W-:Y:S02]  /*8730*/  ISETP.GE.AND P3, PT, R166, c[0x0][0x220], PT ;  /* 0x00008800a6007a0c */ /* 0x000fe40003f66270 */
[----:B------:R-:W-:Y:S01]  /*8740*/  IADD3.X R166, R164, UR20, RZ, P1, !PT ;  /* 0x00000014a4a67c10 */ /* 0x000fe20008ffe4ff */
[----:B------:R-:W-:Y:S01]  /*8750*/  @P5 STS.128 [R235+0x12000], RZ ;  /* 0x012000ffeb005388 */ /* 0x000fe20000000c00 */
[CC--:B------:R-:W-:Y:S02]  /*8760*/  @!P6 LEA R18, P1, R247.reuse, R244.reuse, 0x1 ;  /* 0x000000f4f712e211 */ /* 0x0c0fe400078208ff */
[CC--:B------:R-:W-:Y:S01]  /*8770*/  @!P5 LEA R250, P0, R247.reuse, R244.reuse, 0x1 ;  /* 0x000000f4f7fad211 */ /* 0x0c0fe200078008ff */
[----:B------:R-:W-:Y:S01]  /*8780*/  @!PT LDS RZ, [RZ] ;  /* 0x00000000fffff984 */ /* 0x000fe20000000800 */
[----:B------:R-:W-:Y:S01]  /*8790*/  @!PT LDS RZ, [RZ] ;  /* 0x00000000fffff984 */ /* 0x000fe20000000800 */
[----:B------:R-:W-:Y:S01]  /*87a0*/  @!PT LDS RZ, [RZ] ;  /* 0x00000000fffff984 */ /* 0x000fe20000000800 */
[----:B------:R1:W-:Y:S01]  /*87b0*/  @!P5 LDGSTS.E.BYPASS.LTC128B.128 [R235+0x12000], [R2.64+0x80] ;  /* 0x1200008002ebdfae */ /* 0x0003e2000b901d5e */
[CCC-:B------:R-:W-:Y:S02]  /*87c0*/  @!P6 LEA.HI.X R19, R247.reuse, R245.reuse, R166.reuse, 0x1, P1 ;  /* 0x000000f5f713e211 */ /* 0x1c0fe400008f0ca6 */
[CCC-:B------:R-:W-:Y:S01]  /*87d0*/  @!P5 LEA.HI.X R251, R247.reuse, R245.reuse, R166.reuse, 0x1, P0 ;  /* 0x000000f5f7fbd211 */ /* 0x1c0fe200000f0ca6 */
[----:B------:R-:W-:Y:S01]  /*87e0*/  @P4 STS.128 [R235+0x14000], RZ ;  /* 0x014000ffeb004388 */ /* 0x000fe20000000c00 */
[----:B------:R-:W-:Y:S02]  /*87f0*/  IADD3.X R164, R166, UR20, RZ, P2, !PT ;  /* 0x00000014a6a47c10 */ /* 0x000fe400097fe4ff */
        /* <DEDUP_REMOVED lines=8> */
[-C--:B------:R-:W-:Y:S02]  /*8880*/  @!P3 LEA.HI.X R247, R247, R245.reuse, R166, 0x1, P1 ;  /* 0x000000f5f7f7b211 */ /* 0x080fe400008f0ca6 */
        /* <DEDUP_REMOVED lines=17> */
[CC--:B------:R-:W-:Y:S02]  /*89a0*/  @!P3 LEA.HI.X R23, R167.reuse, R245.reuse, R164, 0x1, P0 ;  /* 0x000000f5a717b211 */ /* 0x0c0fe400000f0ca4 */
[----:B------:R-:W-:Y:S01]  /*89b0*/  IADD3 R166, P2, R167, UR21, RZ ;  /* 0x00000015a7a67c10 */ /* 0x000fe2000ff5e0ff */
[----:B------:R-:W-:Y:S01]  /*89c0*/  @!PT LDS RZ, [RZ] ;  /* 0x00000000fffff984 */ /* 0x000fe20000000800 */
[----:B------:R-:W-:Y:S01]  /*89d0*/  @!PT LDS RZ, [RZ] ;  /* 0x00000000fffff984 */ /* 0x000fe20000000800 */
[----:B------:R-:W-:Y:S01]  /*89e0*/  @!PT LDS RZ, [RZ] ;  /* 0x00000000fffff984 */ /* 0x000fe20000000800 */
[----:B------:R1:W-:Y:S03]  /*89f0*/  @!P5 LDGSTS.E.BYPASS.LTC128B.128 [R235+0x12800], [R250.64+0x80] ;  /* 0x12800080faebdfae */ /* 0x0003e6000b901d5e */
[-C--:B------:R-:W-:Y:S01]  /*8a00*/  @!P6 LEA R202, P0, R166, R244.reuse, 0x1 ;  /* 0x000000f4a6cae211 */ /* 0x080fe200078008ff */
[----:B------:R-:W-:Y:S01]  /*8a10*/  @P4 STS.128 [R235+0x14800], RZ ;  /* 0x014800ffeb004388 */ /* 0x000fe20000000c00 */
[----:B------:R-:W-:Y:S02]  /*8a20*/  IADD3.X R164, R164, UR20, RZ, P2, !PT ;  /* 0x00000014a4a47c10 */ /* 0x000fe400097fe4ff */
        /* <DEDUP_REMOVED lines=8> */
[CC--:B------:R-:W-:Y:S02]  /*8ab0*/  @!P4 LEA R34, P1, R166.reuse, R244.reuse, 0x1 ;  /* 0x000000f4a622c211 */ /* 0x0c0fe400078208ff */
[C---:B------:R-:W-:Y:S01]  /*8ac0*/  @!P3 LEA R244, P0, R166.reuse, R244, 0x1 ;  /* 0x000000f4a6f4b211 */ /* 0x040fe200078008ff */
[----:B------:R-:W-:Y:S01]  /*8ad0*/  @!PT LDS RZ, [RZ] ;  /* 0x00000000fffff984 */ /* 0x000fe20000000800 */
[----:B------:R-:W-:Y:S01]  /*8ae0*/  @!PT LDS RZ, [RZ] ;  /* 0x00000000fffff984 */ /* 0x000fe20000000800 */
[----:B------:R-:W-:Y:S01]  /*8af0*/  @!PT LDS RZ, [RZ] ;  /* 0x00000000fffff984 */ /* 0x000fe20000000800 */
[----:B------:R1:W-:Y:S01]  /*8b00*/  @!P3 LDGSTS.E.BYPASS.LTC128B.128 [R235+0x16800], [R246.64+0x180] ;  /* 0x16800180f6ebbfae */ /* 0x0003e2000b901d5e */
[CCC-:B------:R-:W-:Y:S02]  /*8b10*/  @!P4 LEA.HI.X R35, R166.reuse, R245.reuse, R164.reuse, 0x1, P1 ;  /* 0x000000f5a623c211 */ /* 0x1c0fe400008f0ca4 */
[----:B------:R-:W-:Y:S01]  /*8b20*/  @!P3 LEA.HI.X R245, R166, R245, R164, 0x1, P0 ;  /* 0x000000f5a6f5b211 */ /* 0x000fe200000f0ca4 */
[----:B------:R-:W-:Y:S01]  /*8b30*/  @P6 STS.128 [R235+0x11000], RZ ;  /* 0x011000ffeb006388 */ /* 0x000fe20000000c00 */
[----:B------:R-:W-:Y:S03]  /*8b40*/  PLOP3.LUT P0, PT, PT, PT, UP2, 0x80, 0x0 ;  /* 0x000000000000781c */ /* 0x000fe60003f0f028 */
        /* <DEDUP_REMOVED lines=41> */
[----:B------:R-:W3:Y:S04]  /*8de0*/  LDSM.16.M88.4 R176, [R233+0x8800] ;  /* 0x00880000e9b0783b */ /* 0x000ee80000000200 */
[----:B------:R-:W3:Y:S04]  /*8df0*/  LDSM.16.M88.4 R180, [R233+0x9000] ;  /* 0x00900000e9b4783b */ /* 0x000ee80000000200 */
[----:B------:R-:W0:Y:S04]  /*8e00*/  LDGDEPBAR ;  /* 0x00000000000079af */ /* 0x000e280000000000 */
[----:B------:R-:W4:Y:S01]  /*8e10*/  LDSM.16.M88.4 R184, [R233+0x9800] ;  /* 0x00980000e9b8783b */ /* 0x000f220000000200 */
        /* <DEDUP_REMOVED lines=10> */
[C---:B---3--:R-:W-:Y:S08]  /*8ec0*/  HMMA.16816.F32.BF16 R12, R168.reuse, R176, RZ ;  /* 0x000000b0a80c723c */ /* 0x048ff000000418ff */
[C---:B------:R-:W-:Y:S01]  /*8ed0*/  HMMA.16816.F32.BF16 R16, R168.reuse, R178, RZ ;  /* 0x000000b2a810723c */ /* 0x040fe200000418ff */
[----:B------:R-:W2:Y:S07]  /*8ee0*/  LDSM.16.M88.4 R176, [R227+0x8000] ;  /* 0x00800000e3b0783b */ /* 0x000eae0000000200 */
[C---:B------:R-:W-:Y:S08]  /*8ef0*/  HMMA.16816.F32.BF16 R20, R168.reuse, R180, RZ ;  /* 0x000000b4a814723c */ /* 0x040ff000000418ff */
[C---:B-----5:R-:W-:Y:S01]  /*8f00*/  HMMA.16816.F32.BF16 R24, R168.reuse, R182, RZ ;  /* 0x000000b6a818723c */ /* 0x060fe200000418ff */
[----:B------:R-:W3:Y:S07]  /*8f10*/  LDSM.16.M88.4 R180, [R227+0x8800] ;  /* 0x00880000e3b4783b */ /* 0x000eee0000000200 */
[C---:B----4-:R-:W-:Y:S08]  /*8f20*/  HMMA.16816.F32.BF16 R28, R168.reuse, R184, RZ ;  /* 0x000000b8a81c723c */ /* 0x050ff000000418ff */
        /* <DEDUP_REMOVED lines=244> */
[----:B-1----:R-:W-:Y:S02]  /*9e70*/  MOV R172, UR8 ;  /* 0x0000000800ac7c02 */ /* 0x002fe40008000f00 */
[----:B--2---:R-:W-:Y:S01]  /*9e80*/  MOV R170, UR32 ;  /* 0x0000002000aa7c02 */ /* 0x004fe20008000f00 */
[----:B------:R-:W-:Y:S04]  /*9e90*/  UIADD3 UR32, UR37, -UR35, URZ ;  /* 0x8000002325207290 */ /* 0x000fe8000fffe03f */
[----:B------:R-:W-:Y:S01]  /*9ea0*/  UIMAD UR32, UR32, UR10, -0x40 ;  /* 0xffffffc0202074a4 */ /* 0x000fe2000f8e020a */
[----:B---3--:R-:W-:Y:S03]  /*9eb0*/  IMAD.U32 R173, RZ, RZ, UR9 ;  /* 0x00000009ffad7e24 */ /* 0x008fe6000f8e00ff */
[----:B------:R-:W-:Y:S02]  /*9ec0*/  USHF.R.S32.HI UR9, URZ, 0x1f, UR32 ;  /* 0x0000001f3f097899 */ /* 0x000fe40008011420 */
[----:B------:R-:W-:Y:S01]  /*9ed0*/  UIMAD UR8, UR7, UR32, URZ ;  /* 0x00000020070872a4 */ /* 0x000fe2000f8e023f */
[----:B------:R-:W2:Y:S03]  /*9ee0*/  LDG.E R3, [R172.64] ;  /* 0x0000001eac037981 */ /* 0x000ea6000c1e1900 */
[----:B------:R-:W-:Y:S01]  /*9ef0*/  UIMAD UR8, UR9, UR6, UR8 ;  /* 0x00000006090872a4 */ /* 0x000fe2000f8e0208 */
[----:B----4-:R-:W-:Y:S01]  /*9f00*/  IMAD.U32 R171, RZ, RZ, UR33 ;  /* 0x00000021ffab7e24 */ /* 0x010fe2000f8e00ff */
[----:B------:R-:W-:Y:S02]  /*9f10*/  UIMAD.WIDE.U32 UR32, UR6, UR32, URZ ;  /* 0x00000020062072a5 */ /* 0x000fe4000f8e003f */
[----:B------:R-:W-:Y:S02]  /*9f20*/  UMOV UR9, UR7 ;  /* 0x0000000700097c82 */ /* 0x000fe40008000000 */
[----:B------:R-:W2:Y:S01]  /*9f30*/  LDG.E R170, [R170.64] ;  /* 0x0000001eaaaa7981 */ /* 0x000ea2000c1e1900 */
[----:B------:R-:W-:Y:S01]  /*9f40*/  UIADD3 UR8, UR33, UR8, URZ ;  /* 0x0000000821087290 */ /* 0x000fe2000fffe03f */
[----:B------:R-:W-:Y:S01]  /*9f50*/  IMAD.U32 R166, RZ, RZ, UR32 ;  /* 0x00000020ffa67e24 */ /* 0x000fe2000f8e00ff */
[----:B------:R-:W-:Y:S04]  /*9f60*/  MOV R167, UR33 ;  /* 0x0000002100a77c02 */ /* 0x000fe80008000f00 */
        /* <DEDUP_REMOVED lines=8> */
.L_x_1496:
        /* <DEDUP_REMOVED lines=117> */
.L_x_1495:
[----:B------:R-:W-:Y:S01]  /*a740*/  FMNMX.FTZ R2, R4, R165, !PT ;  /* 0x000000a504027209 */ /* 0x000fe20007810000 */
[----:B-1----:R-:W-:Y:S01]  /*a750*/  LDSM.16.MT88.4 R172, [R226+0x10000] ;  /* 0x01000000e2ac783b */ /* 0x002fe20000004200 */
[----:B------:R-:W-:Y:S01]  /*a760*/  FMNMX.FTZ R164, R6, R0, !PT ;  /* 0x0000000006a47209 */ /* 0x000fe20007810000 */
[----:B------:R-:W-:Y:S01]  /*a770*/  UISETP.GT.AND UP2, UPT, UR26, UR19, UPT ;  /* 0x000000131a00728c */ /* 0x000fe2000bf44270 */
[----:B------:R-:W-:Y:S01]  /*a780*/  FMNMX.FTZ R3, R5, R2, !PT ;  /* 0x0000000205037209 */ /* 0x000fe20007810000 */
[----:B------:R-:W-:Y:S01]  /*a790*/  UIADD3 UR26, UR26, -0x1, URZ ;  /* 0xffffffff1a1a7890 */ /* 0x000fe2000fffe03f */
[----:B------:R-:W-:Y:S01]  /*a7a0*/  FMNMX.FTZ R167, R7, R164, !PT ;  /* 0x000000a407a77209 */ /* 0x000fe20007810000 */
[----:B------:R-:W-:Y:S01]  /*a7b0*/  UMOV UR8, UR23 ;  /* 0x0000001700087c82 */ /* 0x000fe20008000000 */
[----:B------:R-:W-:Y:S01]  /*a7c0*/  FMNMX.FTZ R2, R8, R3, !PT ;  /* 0x0000000308027209 */ /* 0x000fe20007810000 */
[----:B------:R-:W-:Y:S01]  /*a7d0*/  LDSM.16.MT88.4 R176, [R225+0x10000] ;  /* 0x01000000e1b0783b */ /* 0x000fe20000004200 */
[----:B------:R-:W-:Y:S01]  /*a7e0*/  FMNMX.FTZ R164, R10, R167, !PT ;  /* 0x000000a70aa47209 */ /* 0x000fe20007810000 */
[----:B------:R-:W-:Y:S01]  /*a7f0*/  UMOV UR9, UR22 ;  /* 0x0000001600097c82 */ /* 0x000fe20008000000 */
        /* <DEDUP_REMOVED lines=38> */
[----:B--2---:R-:W-:Y:S04]  /*aa60*/  FMNMX.FTZ R164, R171, R164, !PT ;  /* 0x000000a4aba47209 */ /* 0x004fe80007810000 */
[C---:B------:R-:W-:Y:S01]  /*aa70*/  FSETP.NEU.FTZ.AND P0, PT, R164.reuse, -INF , PT ;  /* 0xff800000a400780b */ /* 0x040fe20003f1d000 */
[C---:B------:R-:W-:Y:S02]  /*aa80*/  FMUL.FTZ R200, R164.reuse, c[0x0][0x23c] ;  /* 0x00008f00a4c87a20 */ /* 0x040fe40000410000 */
[----:B------:R-:W-:Y:S02]  /*aa90*/  FADD.FTZ R2, -R164, R165 ;  /* 0x000000a5a4027221 */ /* 0x000fe40000010100 */
[C---:B------:R-:W-:Y:S01]  /*aaa0*/  FADD.FTZ R165, -R3.reuse, R0 ;  /* 0x0000000003a57221 */ /* 0x040fe20000010100 */
[----:B------:R-:W-:Y:S01]  /*aab0*/  FSEL R200, R200, RZ, P0 ;  /* 0x000000ffc8c87208 */ /* 0x000fe20000000000 */
[----:B------:R-:W-:Y:S01]  /*aac0*/  FMUL.FTZ R167, R2, c[0x0][0x23c] ;  /* 0x00008f0002a77a20 */ /* 0x000fe20000410000 */
[----:B------:R-:W-:Y:S01]  /*aad0*/  FSETP.NEU.FTZ.AND P0, PT, R3, -INF , PT ;  /* 0xff8000000300780b */ /* 0x000fe20003f1d000 */
[----:B------:R-:W-:Y:S01]  /*aae0*/  FMUL.FTZ R0, R165, c[0x0][0x23c] ;  /* 0x00008f00a5007a20 */ /* 0x000fe20000410000 */
[----:B------:R-:W-:Y:S01]  /*aaf0*/  MOV R165, R164 ;  /* 0x000000a400a57202 */ /* 0x000fe20000000f00 */
[--C-:B------:R-:W-:Y:S01]  /*ab00*/  FFMA.FTZ R168, R5, c[0x0][0x23c], -R200.reuse ;  /* 0x00008f0005a87a23 */ /* 0x100fe200000108c8 */
[----:B------:R-:W1:Y:S01]  /*ab10*/  MUFU.EX2 R2, R167 ;  /* 0x000000a700027308 */ /* 0x000e620000000800 */
[----:B------:R-:W-:Y:S01]  /*ab20*/  FSEL R199, R199, RZ, P0 ;  /* 0x000000ffc7c77208 */ /* 0x000fe20000000000 */
[--C-:B------:R-:W-:Y:S01]  /*ab30*/  FFMA.FTZ R166, R4, c[0x0][0x23c], -R200.reuse ;  /* 0x00008f0004a67a23 */ /* 0x100fe200000108c8 */
[----:B------:R-:W-:Y:S01]  /*ab40*/  PLOP3.LUT P0, PT, PT, PT, UP2, 0x80, 0x0 ;  /* 0x000000000000781c */ /* 0x000fe20003f0f028 */
[--C-:B------:R-:W-:Y:S02]  /*ab50*/  FFMA.FTZ R201, R12, c[0x0][0x23c], -R200.reuse ;  /* 0x00008f000cc97a23 */ /* 0x100fe400000108c8 */
[--C-:B------:R-:W-:Y:S02]  /*ab60*/  FFMA.FTZ R198, R6, c[0x0][0x23c], -R199.reuse ;  /* 0x00008f0006c67a23 */ /* 0x100fe400000108c7 */
[--C-:B------:R-:W-:Y:S02]  /*ab70*/  FFMA.FTZ R5, R7, c[0x0][0x23c], -R199.reuse ;  /* 0x00008f0007057a23 */ /* 0x100fe400000108c7 */
[----:B------:R2:W-:Y:S01]  /*ab80*/  MUFU.EX2 R167, R168 ;  /* 0x000000a800a77308 */ /* 0x0005e20000000800 */
[--C-:B------:R-:W-:Y:S02]  /*ab90*/  FFMA.FTZ R6, R8, c[0x0][0x23c], -R200.reuse ;  /* 0x00008f0008067a23 */ /* 0x100fe400000108c8 */
[--C-:B------:R-:W-:Y:S02]  /*aba0*/  FFMA.FTZ R7, R9, c[0x0][0x23c], -R200.reuse ;  /* 0x00008f0009077a23 */ /* 0x100fe400000108c8 */
[--C-:B------:R-:W-:Y:S02]  /*abb0*/  FFMA.FTZ R196, R10, c[0x0][0x23c], -R199.reuse ;  /* 0x00008f000ac47a23 */ /* 0x100fe400000108c7 */
[--C-:B------:R-:W-:Y:S02]  /*abc0*/  FFMA.FTZ R197, R11, c[0x0][0x23c], -R199.reuse ;  /* 0x00008f000bc57a23 */ /* 0x100fe400000108c7 */
[--C-:B------:R-:W-:Y:S01]  /*abd0*/  FFMA.FTZ R202, R13, c[0x0][0x23c], -R200.reuse ;  /* 0x00008f000dca7a23 */ /* 0x100fe200000108c8 */
[----:B------:R-:W3:Y:S01]  /*abe0*/  MUFU.EX2 R0, R0 ;  /* 0x0000000000007308 */ /* 0x000ee20000000800 */
[--C-:B------:R-:W-:Y:S02]  /*abf0*/  FFMA.FTZ R203, R14, c[0x0][0x23c], -R199.reuse ;  /* 0x00008f000ecb7a23 */ /* 0x100fe400000108c7 */
[--C-:B------:R-:W-:Y:S02]  /*ac00*/  FFMA.FTZ R204, R15, c[0x0][0x23c], -R199.reuse ;  /* 0x00008f000fcc7a23 */ /* 0x100fe400000108c7 */
[C---:B-1----:R-:W-:Y:S02]  /*ac10*/  FMUL.FTZ R8, R2.reuse, R160 ;  /* 0x000000a002087220 */ /* 0x042fe40000410000 */
[C---:B------:R-:W-:Y:S02]  /*ac20*/  FMUL.FTZ R9, R2.reuse, R161 ;  /* 0x000000a102097220 */ /* 0x040fe40000410000 */
[C---:B------:R-:W-:Y:S01]  /*ac30*/  FMUL.FTZ R36, R2.reuse, R36 ;  /* 0x0000002402247220 */ /* 0x040fe20000410000 */
[----:B------:R-:W1:Y:S01]  /*ac40*/  MUFU.EX2 R166, R166 ;  /* 0x000000a600a67308 */ /* 0x000e620000000800 */
[C---:B------:R-:W-:Y:S02]  /*ac50*/  FMUL.FTZ R37, R2.reuse, R37 ;  /* 0x0000002502257220 */ /* 0x040fe40000410000 */
[C---:B------:R-:W-:Y:S01]  /*ac60*/  FMUL.FTZ R40, R2.reuse, R40 ;  /* 0x0000002802287220 */ /* 0x040fe20000410000 */
[----:B--2---:R-:W2:Y:S01]  /*ac70*/  LDSM.16.MT88.4 R168, [R228+0x10000] ;  /* 0x01000000e4a8783b */ /* 0x004ea20000004200 */
[C---:B------:R-:W-:Y:S02]  /*ac80*/  FMUL.FTZ R41, R2.reuse, R41 ;  /* 0x0000002902297220 */ /* 0x040fe40000410000 */
[C---:B------:R-:W-:Y:S02]  /*ac90*/  FMUL.FTZ R44, R2.reuse, R44 ;  /* 0x0000002c022c7220 */ /* 0x040fe40000410000 */
[C---:B------:R-:W-:Y:S01]  /*aca0*/  FMUL.FTZ R45, R2.reuse, R45 ;  /* 0x0000002d022d7220 */ /* 0x040fe20000410000 */
[----:B------:R-:W-:Y:S01]  /*acb0*/  MUFU.EX2 R198, R198 ;  /* 0x000000c600c67308 */ /* 0x000fe20000000800 */
[C---:B------:R-:W-:Y:S02]  /*acc0*/  FMUL.FTZ R48, R2.reuse, R48 ;  /* 0x0000003002307220 */ /* 0x040fe40000410000 */
[----:B------:R-:W-:Y:S02]  /*acd0*/  FMUL.FTZ R49, R2, R49 ;  /* 0x0000003102317220 */ /* 0x000fe40000410000 */
[C---:B---3--:R-:W-:Y:S02]  /*ace0*/  FMUL.FTZ R10, R0.reuse, R162 ;  /* 0x000000a2000a7220 */ /* 0x048fe40000410000 */
[C---:B------:R-:W-:Y:S02]  /*acf0*/  FMUL.FTZ R11, R0.reuse, R163 ;  /* 0x000000a3000b7220 */ /* 0x040fe40000410000 */
[C---:B------:R-:W-:Y:S01]  /*ad00*/  FMUL.FTZ R38, R0.reuse, R38 ;  /* 0x0000002600267220 */ /* 0x040fe20000410000 */
[----:B------:R-:W3:Y:S01]  /*ad10*/  MUFU.EX2 R5, R5 ;  /* 0x0000000500057308 */ /* 0x000ee20000000800 */
[C---:B------:R-:W-:Y:S02]  /*ad20*/  FMUL.FTZ R39, R0.reuse, R39 ;  /* 0x0000002700277220 */ /* 0x040fe40000410000 */
[C---:B------:R-:W-:Y:S01]  /*ad30*/  FMUL.FTZ R42, R0.reuse, R42 ;  /* 0x0000002a002a7220 */ /* 0x040fe20000410000 */
[----:B-1----:R-:W-:Y:S01]  /*ad40*/  F2FP.BF16.PACK_AB R160, R167, R166 ;  /* 0x000000a6a7a0723e */ /* 0x002fe200000010ff */
[C---:B------:R-:W-:Y:S02]  /*ad50*/  FMUL.FTZ R43, R0.reuse, R43 ;  /* 0x0000002b002b7220 */ /* 0x040fe40000410000 */
[C---:B------:R-:W-:Y:S02]  /*ad60*/  FMUL.FTZ R46, R0.reuse, R46 ;  /* 0x0000002e002e7220 */ /* 0x040fe40000410000 */
[C---:B------:R-:W-:Y:S01]  /*ad70*/  FMUL.FTZ R47, R0.reuse, R47 ;  /* 0x0000002f002f7220 */ /* 0x040fe20000410000 */
        /* <DEDUP_REMOVED lines=8> */
[----:B------:R-:W-:Y:S01]  /*ae00*/  LDSM.16.MT88.4 R156, [R224+0x16000] ;  /* 0x01600000e09c783b */ /* 0x000fe20000004200 */
        /* <DEDUP_REMOVED lines=31> */
[C---:B--2---:R-:W-:Y:S05]  /*b000*/  HMMA.16816.F32.BF16 R8, R160.reuse, R168, R8 ;  /* 0x000000a8a008723c */ /* 0x044fea0000041808 */
[----:B------:R-:W-:Y:S02]  /*b010*/  FMUL.FTZ R75, R0, R75 ;  /* 0x0000004b004b7220 */ /* 0x000fe40000410000 */
[C---:B------:R-:W-:Y:S01]  /*b020*/  FMUL.FTZ R76, R2.reuse, R76 ;  /* 0x0000004c024c7220 */ /* 0x040fe20000410000 */
[C---:B------:R-:W-:Y:S01]  /*b030*/  HMMA.16816.F32.BF16 R36, R160.reuse, R170, R36 ;  /* 0x000000aaa024723c */ /* 0x040fe20000041824 */
[----:B------:R-:W2:Y:S01]  /*b040*/  LDSM.16.MT88.4 R168, [R224+0x10000] ;  /* 0x01000000e0a8783b */ /* 0x000ea20000004200 */
[----:B------:R-:W3:Y:S02]  /*b050*/  MUFU.EX2 R204, R204 ;  /* 0x000000cc00cc7308 */ /* 0x000ee40000000800 */
        /* <DEDUP_REMOVED lines=9> */
[C---:B------:R-:W-:Y:S04]  /*b0f0*/  HMMA.16816.F32.BF16 R48, R160.reuse, R176, R48 ;  /* 0x000000b0a030723c */ /* 0x040fe80000041830 */
[----:B------:R-:W-:Y:S02]  /*b100*/  FMUL.FTZ R83, R0, R83 ;  /* 0x0000005300537220 */ /* 0x000fe40000410000 */
[C---:B------:R-:W-:Y:S02]  /*b110*/  FMUL.FTZ R84, R2.reuse, R84 ;  /* 0x0000005402547220 */ /* 0x040fe40000410000 */
[C---:B------:R-:W-:Y:S01]  /*b120*/  HMMA.16816.F32.BF16 R52, R160.reuse, R178, R52 ;  /* 0x000000b2a034723c */ /* 0x040fe20000041834 */
[----:B------:R-:W5:Y:S03]  /*b130*/  LDSM.16.MT88.4 R176, [R226+0x12000] ;  /* 0x01200000e2b0783b */ /* 0x000f660000004200 */
[----:B------:R-:W-:Y:S02]  /*b140*/  FMUL.FTZ R85, R2, R85 ;  /* 0x0000005502557220 */ /* 0x000fe40000410000 */
[C---:B------:R-:W-:Y:S02]  /*b150*/  FMUL.FTZ R86, R0.reuse, R86 ;  /* 0x0000005600567220 */ /* 0x040fe40000410000 */
[----:B------:R-:W-:Y:S01]  /*b160*/  FMUL.FTZ R87, R0, R87 ;  /* 0x0000005700577220 */ /* 0x000fe20000410000 */
[C---:B--2---:R-:W-:Y:S03]  /*b170*/  HMMA.16816.F32.BF16 R56, R160.reuse, R168, R56 ;  /* 0x000000a8a038723c */ /* 0x044fe60000041838 */
[C---:B------:R-:W-:Y:S02]  /*b180*/  FMUL.FTZ R88, R2.reuse, R88 ;  /* 0x0000005802587220 */ /* 0x040fe40000410000 */
[----:B------:R-:W-:Y:S02]  /*b190*/  FMUL.FTZ R89, R2, R89 ;  /* 0x0000005902597220 */ /* 0x000fe40000410000 */
[C---:B------:R-:W-:Y:S01]  /*b1a0*/  FMUL.FTZ R90, R0.reuse, R90 ;  /* 0x0000005a005a7220 */ /* 0x040fe20000410000 */
[C---:B------:R-:W-:Y:S01]  /*b1b0*/  HMMA.16816.F32.BF16 R60, R160.reuse, R170, R60 ;  /* 0x000000aaa03c723c */ /* 0x040fe2000004183c */
[----:B------:R-:W2:Y:S03]  /*b1c0*/  LDSM.16.MT88.4 R168, [R225+0x12000] ;  /* 0x01200000e1a8783b */ /* 0x000ea60000004200 */
        /* <DEDUP_REMOVED lines=9> */
[C---:B-----5:R-:W-:Y:S04]  /*b260*/  HMMA.16816.F32.BF16 R72, R160.reuse, R176, R72 ;  /* 0x000000b0a048723c */ /* 0x060fe80000041848 */
        /* <DEDUP_REMOVED lines=45> */
[----:B------:R-:W-:Y:S03]  /*b540*/  FMUL.FTZ R125, R2, R125 ;  /* 0x0000007d027d7220 */ /* 0x000fe60000410000 */
[C---:B-----5:R-:W-:Y:S03]  /*b550*/  HMMA.16816.F32.BF16 R120, R160.reuse, R176, R120 ;  /* 0x000000b0a078723c */ /* 0x060fe60000041878 */
[C---:B------:R-:W-:Y:S02]  /*b560*/  FMUL.FTZ R126, R0.reuse, R126 ;  /* 0x0000007e007e7220 */ /* 0x040fe40000410000 */
[----:B------:R-:W-:Y:S02]  /*b570*/  FMUL.FTZ R127, R0, R127 ;  /* 0x0000007f007f7220 */ /* 0x000fe40000410000 */
[C---:B------:R-:W-:Y:S02]  /*b580*/  FMUL.FTZ R128, R2.reuse, R128 ;  /* 0x0000008002807220 */ /* 0x040fe40000410000 */
[----:B------:R-:W-:Y:S03]  /*b590*/  FMUL.FTZ R129, R2, R129 ;  /* 0x0000008102817220 */ /* 0x000fe60000410000 */
[C---:B------:R-:W-:Y:S01]  /*b5a0*/  HMMA.16816.F32.BF16 R124, R160.reuse, R178, R124 ;  /* 0x000000b2a07c723c */ /* 0x040fe2000004187c */
[----:B------:R-:W5:Y:S02]  /*b5b0*/  LDSM.16.MT88.4 R176, [R225+0x16000] ;  /* 0x01600000e1b0783b */ /* 0x000f640000004200 */
        /* <DEDUP_REMOVED lines=18> */
[--C-:B------:R-:W-:Y:S01]  /*b6e0*/  FFMA.FTZ R205, R16, c[0x0][0x23c], -R200.reuse ;  /* 0x00008f0010cd7a23 */ /* 0x100fe200000108c8 */
[C---:B------:R-:W-:Y:S01]  /*b6f0*/  HMMA.16816.F32.BF16 R12, R160.reuse, R174, R12 ;  /* 0x000000aea00c723c */ /* 0x040fe2000004180c */
[----:B------:R-:W4:Y:S03]  /*b700*/  LDSM.16.MT88.4 R172, [R226+0x10800] ;  /* 0x01080000e2ac783b */ /* 0x000f260000004200 */
[----:B------:R-:W-:Y:S01]  /*b710*/  FFMA.FTZ R206, R17, c[0x0][0x23c], -R200 ;  /* 0x00008f0011ce7a23 */ /* 0x000fe200000108c8 */
[----:B------:R-:W-:Y:S01]  /*b720*/  MUFU.EX2 R205, R205 ;  /* 0x000000cd00cd7308 */ /* 0x000fe20000000800 */
[--C-:B------:R-:W-:Y:S02]  /*b730*/  FFMA.FTZ R207, R18, c[0x0][0x23c], -R199.reuse ;  /* 0x00008f0012cf7a23 */ /* 0x100fe400000108c7 */
[C---:B-----5:R-:W-:Y:S04]  /*b740*/  HMMA.16816.F32.BF16 R140, R160.reuse, R176, R140 ;  /* 0x000000b0a08c723c */ /* 0x060fe8000004188c */
[----:B------:R-:W-:Y:S02]  /*b750*/  FFMA.FTZ R242, R19, c[0x0][0x23c], -R199 ;  /* 0x00008f0013f27a23 */ /* 0x000fe400000108c7 */
[C---:B------:R-:W-:Y:S01]  /*b760*/  FMUL.FTZ R144, R2.reuse, R144 ;  /* 0x0000009002907220 */ /* 0x040fe20000410000 */
[----:B------:R-:W5:Y:S01]  /*b770*/  MUFU.EX2 R206, R206 ;  /* 0x000000ce00ce7308 */ /* 0x000f620000000800 */
[----:B------:R-:W-:Y:S04]  /*b780*/  FMUL.FTZ R145, R2, R145 ;  /* 0x0000009102917220 */ /* 0x000fe80000410000 */
[C---:B------:R-:W-:Y:S02]  /*b790*/  FMUL.FTZ R146, R0.reuse, R146 ;  /* 0x0000009200927220 */ /* 0x040fe40000410000 */
[----:B------:R-:W-:Y:S02]  /*b7a0*/  FMUL.FTZ R147, R0, R147 ;  /* 0x0000009300937220 */ /* 0x000fe40000410000 */
[----:B------:R-:W-:Y:S01]  /*b7b0*/  FMUL.FTZ R16, R2, R152 ;  /* 0x0000009802107220 */ /* 0x000fe20000410000 */
[----:B------:R-:W-:Y:S01]  /*b7c0*/  MUFU.EX2 R207, R207 ;  /* 0x000000cf00cf7308 */ /* 0x000fe20000000800 */
[----:B-1----:R-:W-:Y:S01]  /*b7d0*/  F2FP.BF16.PACK_AB R152, R202, R201 ;  /* 0x000000c9ca98723e */ /* 0x002fe200000010ff */
[----:B------:R-:W-:Y:S01]  /*b7e0*/  FMUL.FTZ R17, R2, R153 ;  /* 0x0000009902117220 */ /* 0x000fe20000410000 */
[----:B---3--:R-:W-:Y:S01]  /*b7f0*/  F2FP.BF16.PACK_AB R153, R204, R203 ;  /* 0x000000cbcc99723e */ /* 0x008fe200000010ff */
[C---:B------:R-:W-:Y:S01]  /*b800*/  HMMA.16816.F32.BF16 R144, R160.reuse, R178, R144 ;  /* 0x000000b2a090723c */ /* 0x040fe20000041890 */
[----:B------:R-:W1:Y:S02]  /*b810*/  LDSM.16.MT88.4 R176, [R225+0x10800] ;  /* 0x01080000e1b0783b */ /* 0x000e640000004200 */
[C---:B------:R-:W-:Y:S02]  /*b820*/  FMUL.FTZ R18, R0.reuse, R154 ;  /* 0x0000009a00127220 */ /* 0x040fe40000410000 */
[----:B------:R-:W-:Y:S01]  /*b830*/  FMUL.FTZ R19, R0, R155 ;  /* 0x0000009b00137220 */ /* 0x000fe20000410000 */
[----:B------:R-:W3:Y:S01]  /*b840*/  MUFU.EX2 R242, R242 ;  /* 0x000000f200f27308 */ /* 0x000ee20000000800 */
[C---:B------:R-:W-:Y:S02]  /*b850*/  FMUL.FTZ R148, R2.reuse, R148 ;  /* 0x0000009402947220 */ /* 0x040fe40000410000 */
[----:B------:R-:W-:Y:S03]  /*b860*/  FMUL.FTZ R149, R2, R149 ;  /* 0x0000009502957220 */ /* 0x000fe60000410000 */
[C---:B------:R-:W-:Y:S03]  /*b870*/  HMMA.16816.F32.BF16 R16, R160.reuse, R156, R16 ;  /* 0x0000009ca010723c */ /* 0x040fe60000041810 */
[----:B------:R-:W-:Y:S01]  /*b880*/  FMUL.FTZ R150, R0, R150 ;  /* 0x0000009600967220 */ /* 0x000fe20000410000 */
[----:B-----5:R-:W-:Y:S01]  /*b890*/  F2FP.BF16.PACK_AB R154, R206, R205 ;  /* 0x000000cdce9a723e */ /* 0x020fe200000010ff */
[----:B------:R-:W-:Y:S02]  /*b8a0*/  FMUL.FTZ R151, R0, R151 ;  /* 0x0000009700977220 */ /* 0x000fe40000410000 */
[----:B------:R-:W-:Y:S02]  /*b8b0*/  FFMA.FTZ R166, R2, R243, R166 ;  /* 0x000000f302a67223 */ /* 0x000fe400000100a6 */
[----:B------:R-:W-:Y:S03]  /*b8c0*/  FFMA.FTZ R198, R0, R241, R198 ;  /* 0x000000f100c67223 */ /* 0x000fe600000100c6 */
[----:B------:R-:W-:Y:S01]  /*b8d0*/  HMMA.16816.F32.BF16 R148, R160, R158, R148 ;  /* 0x0000009ea094723c */ /* 0x000fe20000041894 */
[----:B------:R-:W5:Y:S02]  /*b8e0*/  LDSM.16.MT88.4 R156, [R224+0x10800] ;  /* 0x01080000e09c783b */ /* 0x000f640000004200 */
[----:B------:R-:W-:Y:S02]  /*b8f0*/  FADD.FTZ R167, R167, R166 ;  /* 0x000000a6a7a77221 */ /* 0x000fe40000010000 */
[----:B------:R-:W-:Y:S01]  /*b900*/  FADD.FTZ R5, R5, R198 ;  /* 0x000000c605057221 */ /* 0x000fe20000010000 */
[----:B---3--:R-:W-:Y:S01]  /*b910*/  F2FP.BF16.PACK_AB R155, R242, R207 ;  /* 0x000000cff29b723e */ /* 0x008fe200000010ff */
[----:B------:R-:W-:Y:S02]  /*b920*/  FADD.FTZ R0, R6, R167 ;  /* 0x000000a706007221 */ /* 0x000fe40000010000 */
[----:B------:R-:W3:Y:S03]  /*b930*/  LDSM.16.MT88.4 R160, [R228+0x12800] ;  /* 0x01280000e4a0783b */ /* 0x000ee60000004200 */
[----:B------:R-:W-:Y:S01]  /*b940*/  FADD.FTZ R196, R196, R5 ;  /* 0x00000005c4c47221 */ /* 0x000fe20000010000 */
[C---:B--2---:R-:W-:Y:S05]  /*b950*/  HMMA.16816.F32.BF16 R8, R152.reuse, R168, R8 ;  /* 0x000000a89808723c */ /* 0x044fea0000041808 */
[----:B------:R-:W-:Y:S02]  /*b960*/  FADD.FTZ R0, R7, R0 ;  /* 0x0000000007007221 */ /* 0x000fe40000010000 */
[----:B------:R-:W-:Y:S01]  /*b970*/  FADD.FTZ R196, R197, R196 ;  /* 0x000000c4c5c47221 */ /* 0x000fe20000010000 */
[C---:B------:R-:W-:Y:S01]  /*b980*/  HMMA.16816.F32.BF16 R36, R152.reuse, R170, R36 ;  /* 0x000000aa9824723c */ /* 0x040fe20000041824 */
[----:B------:R-:W2:Y:S03]  /*b990*/  LDSM.16.MT88.4 R168, [R226+0x14800] ;  /* 0x01480000e2a8783b */ /* 0x000ea60000004200 */
[----:B------:R-:W-:Y:S01]  /*b9a0*/  FADD.FTZ R201, R201, R0 ;  /* 0x00000000c9c97221 */ /* 0x000fe20000010000 */
[----:B------:R-:W-:Y:S01]  /*b9b0*/  MOV R0, R3 ;  /* 0x0000000300007202 */ /* 0x000fe20000000f00 */
[----:B------:R-:W-:Y:S02]  /*b9c0*/  FADD.FTZ R203, R203, R196 ;  /* 0x000000c4cbcb7221 */ /* 0x000fe40000010000 */
[C---:B----4-:R-:W-:Y:S04]  /*b9d0*/  HMMA.16816.F32.BF16 R40, R152.reuse, R172, R40 ;  /* 0x000000ac9828723c */ /* 0x050fe80000041828 */
[----:B------:R-:W-:Y:S02]  /*b9e0*/  FADD.FTZ R202, R202, R201 ;  /* 0x000000c9caca7221 */ /* 0x000fe40000010000 */
[----:B------:R-:W-:Y:S02]  /*b9f0*/  FADD.FTZ R204, R204, R203 ;  /* 0x000000cbcccc7221 */ /* 0x000fe40000010000 */
[C---:B------:R-:W-:Y:S01]  /*ba00*/  HMMA.16816.F32.BF16 R44, R152.reuse, R174, R44 ;  /* 0x000000ae982c723c */ /* 0x040fe2000004182c */
[----:B------:R-:W4:Y:S03]  /*ba10*/  LDSM.16.MT88.4 R172, [R225+0x14800] ;  /* 0x01480000e1ac783b */ /* 0x000f260000004200 */
[----:B------:R-:W-:Y:S02]  /*ba20*/  FADD.FTZ R5, R205, R202 ;  /* 0x000000cacd057221 */ /* 0x000fe40000010000 */
[----:B------:R-:W-:Y:S02]  /*ba30*/  FADD.FTZ R207, R207, R204 ;  /* 0x000000cccfcf7221 */ /* 0x000fe40000010000 */
[C---:B-1----:R-:W-:Y:S04]  /*ba40*/  HMMA.16816.F32.BF16 R48, R152.reuse, R176, R48 ;  /* 0x000000b09830723c */ /* 0x042fe80000041830 */
[----:B------:R-:W-:Y:S02]  /*ba50*/  FADD.FTZ R5, R206, R5 ;  /* 0x00000005ce057221 */ /* 0x000fe40000010000 */
[----:B------:R-:W-:Y:S02]  /*ba60*/  FADD.FTZ R207, R242, R207 ;  /* 0x000000cff2cf7221 */ /* 0x000fe40000010000 */
[C---:B------:R-:W-:Y:S01]  /*ba70*/  HMMA.16816.F32.BF16 R52, R152.reuse, R178, R52 ;  /* 0x000000b29834723c */ /* 0x040fe20000041834 */
[----:B------:R-:W-:Y:S07]  /*ba80*/  LDSM.16.MT88.4 R176, [R225+0x13000] ;  /* 0x01300000e1b0783b */ /* 0x000fee0000004200 */
[C---:B-----5:R-:W-:Y:S08]  /*ba90*/  HMMA.16816.F32.BF16 R56, R152.reuse, R156, R56 ;  /* 0x0000009c9838723c */ /* 0x060ff00000041838 */
        /* <DEDUP_REMOVED lines=22> */
[----:B------:R-:W5:Y:S03]  /*bc00*/  MUFU.EX2 R189, R189 ;  /* 0x000000bd00bd7308 */ /* 0x000f660000000800 */
[----:B------:R-:W-:Y:S03]  /*bc10*/  FFMA.FTZ R193, R25, c[0x0][0x23c], -R200 ;  /* 0x00008f0019c17a23 */ /* 0x000fe600000108c8 */
[--C-:B------:R-:W-:Y:S01]  /*bc20*/  FFMA.FTZ R194, R26, c[0x0][0x23c], -R199.reuse ;  /* 0x00008f001ac27a23 */ /* 0x100fe200000108c7 */
[C---:B--2---:R-:W-:Y:S03]  /*bc30*/  HMMA.16816.F32.BF16 R104, R152.reuse, R168, R104 ;  /* 0x000000a89868723c */ /* 0x044fe60000041868 */
[----:B------:R-:W-:Y:S01]  /*bc40*/  MUFU.EX2 R190, R190 ;  /* 0x000000be00be7308 */ /* 0x000fe20000000800 */
[----:B------:R-:W-:Y:S02]  /*bc50*/  FFMA.FTZ R195, R27, c[0x0][0x23c], -R199 ;  /* 0x00008f001bc37a23 */ /* 0x000fe400000108c7 */
[----:B------:R-:W-:Y:S02]  /*bc60*/  LDSM.16.MT88.4 R24, [R226+0x11000] ;  /* 0x01100000e218783b */ /* 0x000fe40000004200 */
[C---:B------:R-:W-:Y:S05]  /*bc70*/  HMMA.16816.F32.BF16 R108, R152.reuse, R170, R108 ;  /* 0x000000aa986c723c */ /* 0x040fea000004186c */
[----:B------:R-:W2:Y:S01]  /*bc80*/  MUFU.EX2 R191, R191 ;  /* 0x000000bf00bf7308 */ /* 0x000ea20000000800 */
[----:B------:R-:W2:Y:S02]  /*bc90*/  LDSM.16.MT88.4 R168, [R226+0x16800] ;  /* 0x01680000e2a8783b */ /* 0x000ea40000004200 */
[C---:B----4-:R-:W-:Y:S07]  /*bca0*/  HMMA.16816.F32.BF16 R112, R152.reuse, R172, R112 ;  /* 0x000000ac9870723c */ /* 0x050fee0000041870 */
[----:B------:R-:W-:Y:S01]  /*bcb0*/  MUFU.EX2 R192, R192 ;  /* 0x000000c000c07308 */ /* 0x000fe20000000800 */
[C---:B------:R-:W-:Y:S01]  /*bcc0*/  HMMA.16816.F32.BF16 R116, R152.reuse, R174, R116 ;  /* 0x000000ae9874723c */ /* 0x040fe20000041874 */
[----:B------:R-:W4:Y:S07]  /*bcd0*/  LDSM.16.MT88.4 R172, [R225+0x16800] ;  /* 0x01680000e1ac783b */ /* 0x000f2e0000004200 */
[C---:B-1----:R-:W-:Y:S01]  /*bce0*/  HMMA.16816.F32.BF16 R120, R152.reuse, R156, R120 ;  /* 0x0000009c9878723c */ /* 0x042fe20000041878 */
[----:B------:R-:W1:Y:S07]  /*bcf0*/  MUFU.EX2 R193, R193 ;  /* 0x000000c100c17308 */ /* 0x000e6e0000000800 */
[C---:B------:R-:W-:Y:S01]  /*bd00*/  HMMA.16816.F32.BF16 R124, R152.reuse, R158, R124 ;  /* 0x0000009e987c723c */ /* 0x040fe2000004187c */
[----:B------:R-:W1:Y:S02]  /*bd10*/  LDSM.16.MT88.4 R156, [R228+0x11000] ;  /* 0x01100000e49c783b */ /* 0x000e640000004200 */
[----:B------:R-:W-:Y:S05]  /*bd20*/  MUFU.EX2 R194, R194 ;  /* 0x000000c200c27308 */ /* 0x000fea0000000800 */
[C---:B---3--:R-:W-:Y:S05]  /*bd30*/  HMMA.16816.F32.BF16 R128, R152.reuse, R160, R128 ;  /* 0x000000a09880723c */ /* 0x048fea0000041880 */
[----:B------:R-:W3:Y:S03]  /*bd40*/  MUFU.EX2 R195, R195 ;  /* 0x000000c300c37308 */ /* 0x000ee60000000800 */
[C---:B------:R-:W-:Y:S01]  /*bd50*/  HMMA.16816.F32.BF16 R132, R152.reuse, R162, R132 ;  /* 0x000000a29884723c */ /* 0x040fe20000041884 */
[----:B------:R-:W1:Y:S07]  /*bd60*/  LDSM.16.MT88.4 R160, [R225+0x11000] ;  /* 0x01100000e1a0783b */ /* 0x000e6e0000004200 */
[C---:B--2---:R-:W-:Y:S08]  /*bd70*/  HMMA.16816.F32.BF16 R136, R152.reuse, R168, R136 ;  /* 0x000000a89888723c */ /* 0x044ff00000041888 */
[C---:B------:R-:W-:Y:S01]  /*bd80*/  HMMA.16816.F32.BF16 R12, R152.reuse, R170, R12 ;  /* 0x000000aa980c723c */ /* 0x040fe2000004180c */
[----:B------:R-:W2:Y:S07]  /*bd90*/  LDSM.16.MT88.4 R168, [R224+0x11000] ;  /* 0x01100000e0a8783b */ /* 0x000eae0000004200 */
[C---:B----4-:R-:W-:Y:S08]  /*bda0*/  HMMA.16816.F32.BF16 R140, R152.reuse, R172, R140 ;  /* 0x000000ac988c723c */ /* 0x050ff0000004188c */
[C---:B------:R-:W-:Y:S01]  /*bdb0*/  HMMA.16816.F32.BF16 R144, R152.reuse, R174, R144 ;  /* 0x000000ae9890723c */ /* 0x040fe20000041890 */
[----:B------:R-:W-:Y:S07]  /*bdc0*/  LDSM.16.MT88.4 R172, [R226+0x13000] ;  /* 0x01300000e2ac783b */ /* 0x000fee0000004200 */
[C---:B------:R-:W-:Y:S07]  /*bdd0*/  HMMA.16816.F32.BF16 R16, R152.reuse, R20, R16 ;  /* 0x000000149810723c */ /* 0x040fee0000041810 */
[----:B-----5:R-:W-:Y:S01]  /*bde0*/  F2FP.BF16.PACK_AB R20, R189, R188 ;  /* 0x000000bcbd14723e */ /* 0x020fe200000010ff */
[----:B------:R-:W-:Y:S01]  /*bdf0*/  HMMA.16816.F32.BF16 R148, R152, R22, R148 ;  /* 0x000000169894723c */ /* 0x000fe20000041894 */
[----:B------:R-:W4:Y:S03]  /*be00*/  LDSM.16.MT88.4 R152, [R228+0x13000] ;  /* 0x01300000e498783b */ /* 0x000f260000004200 */
[----:B------:R-:W-:Y:S01]  /*be10*/  F2FP.BF16.PACK_AB R21, R191, R190 ;  /* 0x000000bebf15723e */ /* 0x000fe200000010ff */
[----:B------:R-:W-:Y:S02]  /*be20*/  FADD.FTZ R188, R188, R5 ;  /* 0x00000005bcbc7221 */ /* 0x000fe40000010000 */
[----:B-1----:R-:W-:Y:S01]  /*be30*/  F2FP.BF16.PACK_AB R22, R193, R192 ;  /* 0x000000c0c116723e */ /* 0x002fe200000010ff */
[----:B------:R-:W-:Y:S01]  /*be40*/  FADD.FTZ R190, R190, R207 ;  /* 0x000000cfbebe7221 */ /* 0x000fe20000010000 */
[----:B---3--:R-:W-:Y:S03]  /*be50*/  F2FP.BF16.PACK_AB R23, R195, R194 ;  /* 0x000000c2c317723e */ /* 0x008fe600000010ff */
[----:B------:R-:W-:Y:S02]  /*be60*/  FADD.FTZ R189, R189, R188 ;  /* 0x000000bcbdbd7221 */ /* 0x000fe40000010000 */
[----:B------:R-:W-:Y:S02]  /*be70*/  FADD.FTZ R191, R191, R190 ;  /* 0x000000bebfbf7221 */ /* 0x000fe40000010000 */
[C---:B------:R-:W-:Y:S05]  /*be80*/  HMMA.16816.F32.BF16 R8, R20.reuse, R156, R8 ;  /* 0x0000009c1408723c */ /* 0x040fea0000041808 */
[----:B------:R-:W-:Y:S02]  /*be90*/  FADD.FTZ R192, R192, R189 ;  /* 0x000000bdc0c07221 */ /* 0x000fe40000010000 */
[----:B------:R-:W-:Y:S01]  /*bea0*/  FADD.FTZ R194, R194, R191 ;  /* 0x000000bfc2c27221 */ /* 0x000fe20000010000 */
[C---:B------:R-:W-:Y:S01]  /*beb0*/  HMMA.16816.F32.BF16 R36, R20.reuse, R158, R36 ;  /* 0x0000009e1424723c */ /* 0x040fe20000041824 */
[----:B------:R-:W1:Y:S03]  /*bec0*/  LDSM.16.MT88.4 R156, [R226+0x15000] ;  /* 0x01500000e29c783b */ /* 0x000e660000004200 */
[----:B------:R-:W-:Y:S02]  /*bed0*/  FADD.FTZ R193, R193, R192 ;  /* 0x000000c0c1c17221 */ /* 0x000fe40000010000 */
[----:B------:R-:W-:Y:S02]  /*bee0*/  FADD.FTZ R195, R195, R194 ;  /* 0x000000c2c3c37221 */ /* 0x000fe40000010000 */
[C---:B------:R-:W-:Y:S08]  /*bef0*/  HMMA.16816.F32.BF16 R40, R20.reuse, R24, R40 ;  /* 0x000000181428723c */ /* 0x040ff00000041828 */
[C---:B------:R-:W-:Y:S01]  /*bf00*/  HMMA.16816.F32.BF16 R44, R20.reuse, R26, R44 ;  /* 0x0000001a142c723c */ /* 0x040fe2000004182c */
[----:B------:R-:W3:Y:S07]  /*bf10*/  LDSM.16.MT88.4 R24, [R225+0x15000] ;  /* 0x01500000e118783b */ /* 0x000eee0000004200 */
[C---:B------:R-:W-:Y:S08]  /*bf20*/  HMMA.16816.F32.BF16 R48, R20.reuse, R160, R48 ;  /* 0x000000a01430723c */ /* 0x040ff00000041830 */
[C---:B------:R-:W-:Y:S01]  /*bf30*/  HMMA.16816.F32.BF16 R52, R20.reuse, R162, R52 ;  /* 0x000000a21434723c */ /* 0x040fe20000041834 */
[----:B------:R-:W-:Y:S07]  /*bf40*/  LDSM.16.MT88.4 R160, [R228+0x17000] ;  /* 0x01700000e4a0783b */ /* 0x000fee0000004200 */
[C---:B--2---:R-:W-:Y:S08]  /*bf50*/  HMMA.16816.F32.BF16 R56, R20.reuse, R168, R56 ;  /* 0x000000a81438723c */ /* 0x044ff00000041838 */
[C---:B------:R-:W-:Y:S01]  /*bf60*/  HMMA.16816.F32.BF16 R60, R20.reuse, R170, R60 ;  /* 0x000000aa143c723c */ /* 0x040fe2000004183c */
[----:B------:R-:W-:Y:S07]  /*bf70*/  LDSM.16.MT88.4 R168, [R224+0x13800] ;  /* 0x01380000e0a8783b */ /* 0x000fee0000004200 */
[C---:B----4-:R-:W-:Y:S08]  /*bf80*/  HMMA.16816.F32.BF16 R64, R20.reuse, R152, R64 ;  /* 0x000000981440723c */ /* 0x050ff00000041840 */
[C---:B------:R-:W-:Y:S01]  /*bf90*/  HMMA.16816.F32.BF16 R68, R20.reuse, R154, R68 ;  /* 0x0000009a1444723c */ /* 0x040fe20000041844 */
[----:B------:R-:W2:Y:S07]  /*bfa0*/  LDSM.16.MT88.4 R152, [R224+0x15000] ;  /* 0x01500000e098783b */ /* 0x000eae0000004200 */
        /* <DEDUP_REMOVED lines=17> */
[----:B------:R-:W4:Y:S03]  /*c0c0*/  MUFU.EX2 R181, R181 ;  /* 0x000000b500b57308 */ /* 0x000f260000000800 */
[----:B------:R-:W-:Y:S03]  /*c0d0*/  FFMA.FTZ R200, R33, c[0x0][0x23c], -R200 ;  /* 0x00008f0021c87a23 */ /* 0x000fe600000108c8 */
[--C-:B------:R-:W-:Y:S01]  /*c0e0*/  FFMA.FTZ R186, R34, c[0x0][0x23c], -R199.reuse ;  /* 0x00008f0022ba7a23 */ /* 0x100fe200000108c7 */
[C---:B-1----:R-:W-:Y:S03]  /*c0f0*/  HMMA.16816.F32.BF16 R104, R20.reuse, R156, R104 ;  /* 0x0000009c1468723c */ /* 0x042fe60000041868 */
[----:B------:R-:W-:Y:S01]  /*c100*/  MUFU.EX2 R182, R182 ;  /* 0x000000b600b67308 */ /* 0x000fe20000000800 */
[----:B------:R-:W-:Y:S02]  /*c110*/  FFMA.FTZ R199, R35, c[0x0][0x23c], -R199 ;  /* 0x00008f0023c77a23 */ /* 0x000fe400000108c7 */
[----:B------:R-:W-:Y:S02]  /*c120*/  LDSM.16.MT88.4 R32, [R226+0x11800] ;  /* 0x01180000e220783b */ /* 0x000fe40000004200 */
[C---:B------:R-:W-:Y:S05]  /*c130*/  HMMA.16816.F32.BF16 R108, R20.reuse, R158, R108 ;  /* 0x0000009e146c723c */ /* 0x040fea000004186c */
[----:B------:R-:W1:Y:S01]  /*c140*/  MUFU.EX2 R183, R183 ;  /* 0x000000b700b77308 */ /* 0x000e620000000800 */
[----:B------:R-:W5:Y:S02]  /*c150*/  LDSM.16.MT88.4 R156, [R226+0x17000] ;  /* 0x01700000e29c783b */ /* 0x000f640000004200 */
[C---:B---3--:R-:W-:Y:S07]  /*c160*/  HMMA.16816.F32.BF16 R112, R20.reuse, R24, R112 ;  /* 0x000000181470723c */ /* 0x048fee0000041870 */
[----:B------:R-:W-:Y:S01]  /*c170*/  MUFU.EX2 R184, R184 ;  /* 0x000000b800b87308 */ /* 0x000fe20000000800 */
[C---:B------:R-:W-:Y:S01]  /*c180*/  HMMA.16816.F32.BF16 R116, R20.reuse, R26, R116 ;  /* 0x0000001a1474723c */ /* 0x040fe20000041874 */
[----:B------:R-:W3:Y:S07]  /*c190*/  LDSM.16.MT88.4 R24, [R225+0x17000] ;  /* 0x01700000e118783b */ /* 0x000eee0000004200 */
[C---:B--2---:R-:W-:Y:S01]  /*c1a0*/  HMMA.16816.F32.BF16 R120, R20.reuse, R152, R120 ;  /* 0x000000981478723c */ /* 0x044fe20000041878 */
[----:B------:R-:W2:Y:S07]  /*c1b0*/  MUFU.EX2 R185, R200 ;  /* 0x000000c800b97308 */ /* 0x000eae0000000800 */
[C---:B------:R-:W-:Y:S01]  /*c1c0*/  HMMA.16816.F32.BF16 R124, R20.reuse, R154, R124 ;  /* 0x0000009a147c723c */ /* 0x040fe2000004187c */
[----:B------:R-:W1:Y:S02]  /*c1d0*/  LDSM.16.MT88.4 R152, [R228+0x11800] ;  /* 0x01180000e498783b */ /* 0x000e640000004200 */
[----:B------:R-:W-:Y:S05]  /*c1e0*/  MUFU.EX2 R186, R186 ;  /* 0x000000ba00ba7308 */ /* 0x000fea0000000800 */
[C---:B------:R-:W-:Y:S05]  /*c1f0*/  HMMA.16816.F32.BF16 R128, R20.reuse, R160, R128 ;  /* 0x000000a01480723c */ /* 0x040fea0000041880 */
[----:B------:R-:W1:Y:S03]  /*c200*/  MUFU.EX2 R199, R199 ;  /* 0x000000c700c77308 */ /* 0x000e660000000800 */
[C---:B------:R-:W-:Y:S08]  /*c210*/  HMMA.16816.F32.BF16 R132, R20.reuse, R162, R132 ;  /* 0x000000a21484723c */ /* 0x040ff00000041884 */
[C---:B-----5:R-:W-:Y:S08]  /*c220*/  HMMA.16816.F32.BF16 R136, R20.reuse, R156, R136 ;  /* 0x0000009c1488723c */ /* 0x060ff00000041888 */
[C---:B------:R-:W-:Y:S01]  /*c230*/  HMMA.16816.F32.BF16 R12, R20.reuse, R158, R12 ;  /* 0x0000009e140c723c */ /* 0x040fe2000004180c */
[----:B------:R-:W5:Y:S07]  /*c240*/  LDSM.16.MT88.4 R156, [R225+0x11800] ;  /* 0x01180000e19c783b */ /* 0x000f6e0000004200 */
[C---:B---3--:R-:W-:Y:S08]  /*c250*/  HMMA.16816.F32.BF16 R140, R20.reuse, R24, R140 ;  /* 0x00000018148c723c */ /* 0x048ff0000004188c */
[C---:B------:R-:W-:Y:S01]  /*c260*/  HMMA.16816.F32.BF16 R144, R20.reuse, R26, R144 ;  /* 0x0000001a1490723c */ /* 0x040fe20000041890 */
[----:B------:R-:W3:Y:S07]  /*c270*/  LDSM.16.MT88.4 R24, [R224+0x11800] ;  /* 0x01180000e018783b */ /* 0x000eee0000004200 */
[C---:B------:R-:W-:Y:S08]  /*c280*/  HMMA.16816.F32.BF16 R16, R20.reuse, R28, R16 ;  /* 0x0000001c1410723c */ /* 0x040ff00000041810 */
[----:B------:R-:W-:Y:S01]  /*c290*/  HMMA.16816.F32.BF16 R148, R20, R30, R148 ;  /* 0x0000001e1494723c */ /* 0x000fe20000041894 */
[----:B------:R-:W-:Y:S06]  /*c2a0*/  LDSM.16.MT88.4 R28, [R226+0x13800] ;  /* 0x01380000e21c783b */ /* 0x000fec0000004200 */
[----:B----4-:R-:W-:Y:S01]  /*c2b0*/  F2FP.BF16.PACK_AB R20, R181, R180 ;  /* 0x000000b4b514723e */ /* 0x010fe200000010ff */
[----:B------:R-:W-:Y:S01]  /*c2c0*/  FADD.FTZ R180, R180, R193 ;  /* 0x000000c1b4b47221 */ /* 0x000fe20000010000 */
[----:B-1----:R-:W-:Y:S03]  /*c2d0*/  F2FP.BF16.PACK_AB R21, R183, R182 ;  /* 0x000000b6b715723e */ /* 0x002fe600000010ff */
[----:B--2---:R-:W-:Y:S01]  /*c2e0*/  F2FP.BF16.PACK_AB R22, R185, R184 ;  /* 0x000000b8b916723e */ /* 0x004fe200000010ff */
[----:B------:R-:W-:Y:S01]  /*c2f0*/  FADD.FTZ R182, R182, R195 ;  /* 0x000000c3b6b67221 */ /* 0x000fe20000010000 */
[----:B------:R-:W-:Y:S01]  /*c300*/  F2FP.BF16.PACK_AB R23, R199, R186 ;  /* 0x000000bac717723e */ /* 0x000fe200000010ff */
[----:B------:R-:W-:Y:S02]  /*c310*/  FADD.FTZ R181, R181, R180 ;  /* 0x000000b4b5b57221 */ /* 0x000fe40000010000 */
[----:B------:R-:W-:Y:S02]  /*c320*/  FADD.FTZ R183, R183, R182 ;  /* 0x000000b6b7b77221 */ /* 0x000fe40000010000 */
[----:B------:R-:W-:Y:S02]  /*c330*/  FADD.FTZ R184, R184, R181 ;  /* 0x000000b5b8b87221 */ /* 0x000fe40000010000 */
[C---:B------:R-:W-:Y:S01]  /*c340*/  HMMA.16816.F32.BF16 R160, R20.reuse, R152, R8 ;  /* 0x0000009814a0723c */ /* 0x040fe20000041808 */
        /* <DEDUP_REMOVED lines=8> */
[----:B------:R-:W4:Y:S07]  /*c3d0*/  LDSM.16.MT88.4 R32, [R228+0x15800] ;  /* 0x01580000e420783b */ /* 0x000f2e0000004200 */
[C---:B-----5:R-:W-:Y:S08]  /*c3e0*/  HMMA.16816.F32.BF16 R48, R20.reuse, R156, R48 ;  /* 0x0000009c1430723c */ /* 0x060ff00000041830 */
[C---:B------:R-:W-:Y:S01]  /*c3f0*/  HMMA.16816.F32.BF16 R52, R20.reuse, R158, R52 ;  /* 0x0000009e1434723c */ /* 0x040fe20000041834 */
[----:B------:R-:W5:Y:S07]  /*c400*/  LDSM.16.MT88.4 R156, [R224+0x15800] ;  /* 0x01580000e09c783b */ /* 0x000f6e0000004200 */
[C---:B---3--:R-:W-:Y:S08]  /*c410*/  HMMA.16816.F32.BF16 R56, R20.reuse, R24, R56 ;  /* 0x000000181438723c */ /* 0x048ff00000041838 */
[C---:B------:R-:W-:Y:S01]  /*c420*/  HMMA.16816.F32.BF16 R60, R20.reuse, R26, R60 ;  /* 0x0000001a143c723c */ /* 0x040fe2000004183c */
[----:B------:R-:W3:Y:S07]  /*c430*/  LDSM.16.MT88.4 R24, [R228+0x17800] ;  /* 0x01780000e418783b */ /* 0x000eee0000004200 */
[C---:B-1----:R-:W-:Y:S08]  /*c440*/  HMMA.16816.F32.BF16 R64, R20.reuse, R8, R64 ;  /* 0x000000081440723c */ /* 0x042ff00000041840 */
[C---:B------:R-:W-:Y:S01]  /*c450*/  HMMA.16816.F32.BF16 R68, R20.reuse, R10, R68 ;  /* 0x0000000a1444723c */ /* 0x040fe20000041844 */
[----:B------:R-:W1:Y:S07]  /*c460*/  LDSM.16.MT88.4 R8, [R226+0x17800] ;  /* 0x01780000e208783b */ /* 0x000e6e0000004200 */
[C---:B------:R-:W-:Y:S08]  /*c470*/  HMMA.16816.F32.BF16 R72, R20.reuse, R28, R72 ;  /* 0x0000001c1448723c */ /* 0x040ff00000041848 */
[C---:B------:R-:W-:Y:S01]  /*c480*/  HMMA.16816.F32.BF16 R76, R20.reuse, R30, R76 ;  /* 0x0000001e144c723c */ /* 0x040fe2000004184c */
[----:B------:R-:W1:Y:S07]  /*c490*/  LDSM.16.MT88.4 R28, [R225+0x17800] ;  /* 0x01780000e11c783b */ /* 0x000e6e0000004200 */
[C---:B--2---:R-:W-:Y:S08]  /*c4a0*/  HMMA.16816.F32.BF16 R80, R20.reuse, R152, R80 ;  /* 0x000000981450723c */ /* 0x044ff00000041850 */
        /* <DEDUP_REMOVED lines=9> */
[C---:B-----5:R-:W-:Y:S08]  /*c540*/  HMMA.16816.F32.BF16 R120, R20.reuse, R156, R120 ;  /* 0x0000009c1478723c */ /* 0x060ff00000041878 */
[C---:B------:R-:W-:Y:S08]  /*c550*/  HMMA.16816.F32.BF16 R124, R20.reuse, R158, R124 ;  /* 0x0000009e147c723c */ /* 0x040ff0000004187c */
[C---:B---3--:R-:W-:Y:S08]  /*c560*/  HMMA.16816.F32.BF16 R128, R20.reuse, R24, R128 ;  /* 0x000000181480723c */ /* 0x048ff00000041880 */
[C---:B------:R-:W-:Y:S01]  /*c570*/  HMMA.16816.F32.BF16 R132, R20.reuse, R26, R132 ;  /* 0x0000001a1484723c */ /* 0x040fe20000041884 */
[----:B------:R-:W2:Y:S07]  /*c580*/  LDSM.16.MT88.4 R24, [R224+0x17800] ;  /* 0x01780000e018783b */ /* 0x000eae0000004200 */
[C---:B-1----:R-:W-:Y:S08]  /*c590*/  HMMA.16816.F32.BF16 R136, R20.reuse, R8, R136 ;  /* 0x000000081488723c */ /* 0x042ff00000041888 */
[C---:B------:R-:W-:Y:S08]  /*c5a0*/  HMMA.16816.F32.BF16 R156, R20.reuse, R10, R12 ;  /* 0x0000000a149c723c */ /* 0x040ff0000004180c */
[C---:B------:R-:W-:Y:S08]  /*c5b0*/  HMMA.16816.F32.BF16 R140, R20.reuse, R28, R140 ;  /* 0x0000001c148c723c */ /* 0x040ff0000004188c */
[C---:B------:R-:W-:Y:S08]  /*c5c0*/  HMMA.16816.F32.BF16 R144, R20.reuse, R30, R144 ;  /* 0x0000001e1490723c */ /* 0x040ff00000041890 */
[C---:B--2---:R-:W-:Y:S08]  /*c5d0*/  HMMA.16816.F32.BF16 R152, R20.reuse, R24, R16 ;  /* 0x000000181498723c */ /* 0x044ff00000041810 */
[----:B------:R-:W-:Y:S01]  /*c5e0*/  HMMA.16816.F32.BF16 R148, R20, R26, R148 ;  /* 0x0000001a1494723c */ /* 0x000fe20000041894 */
[----:B------:R-:W-:-:S07]  /*c5f0*/  @P0 BRA `(.L_x_1497) ;  /* 0xffffbb4000000947 */ /* 0x000fce000383ffff */
.L_x_1493:
[----:B------:R-:W1:Y:S01]  /*c600*/  SHFL.BFLY PT, R0, R241, 0x2, 0x1f ;  /* 0x0c401f00f1007f89 */ /* 0x000e6200000e0000 */
[----:B------:R-:W-:Y:S01]  /*c610*/  MOV R7, 0x3f800000 ;  /* 0x3f80000000077802 */ /* 0x000fe20000000f00 */
[----:B------:R-:W2:Y:S01]  /*c620*/  S2UR UR9, SR_CTAID.Z ;  /* 0x00000000000979c3 */ /* 0x000ea20000002700 */
[----:B------:R-:W-:Y:S01]  /*c630*/  MOV R6, 0x3f800000 ;  /* 0x3f80000000067802 */ /* 0x000fe20000000f00 */
[----:B------:R-:W3:Y:S01]  /*c640*/  SHFL.BFLY PT, R2, R243, 0x2, 0x1f ;  /* 0x0c401f00f3027f89 */ /* 0x000ee200000e0000 */
[----:B------:R-:W-:Y:S01]  /*c650*/  UIADD3 UR8, -UR27, URZ, URZ ;  /* 0x0000003f1b087290 */ /* 0x000fe2000fffe13f */
[----:B------:R-:W-:Y:S01]  /*c660*/  BSSY B0, `(.L_x_1498) ;  /* 0x0000149000007945 */ /* 0x000fe20003800000 */
[----:B------:R-:W-:Y:S01]  /*c670*/  ULDC UR6, c[0x0][0x1c0] ;  /* 0x0000700000067ab9 */ /* 0x000fe20000000800 */
[----:B------:R-:W4:Y:S01]  /*c680*/  S2R R11, SR_TID.X ;  /* 0x00000000000b7919 */ /* 0x000f220000002100 */
[----:B------:R-:W-:Y:S01]  /*c690*/  ULDC.64 UR4, c[0x0][0x210] ;  /* 0x0000840000047ab9 */ /* 0x000fe20000000a00 */
[----:B------:R-:W5:Y:S08]  /*c6a0*/  S2UR UR7, SR_CTAID.Y ;  /* 0x00000000000779c3 */ /* 0x000f700000002600 */
[----:B------:R-:W5:Y:S01]  /*c6b0*/  S2UR UR10, SR_CTAID.X ;  /* 0x00000000000a79c3 */ /* 0x000f620000002500 */
[----:B-1----:R-:W-:-:S02]  /*c6c0*/  FADD.FTZ R5, R0, R241 ;  /* 0x000000f100057221 */ /* 0x002fc40000010000 */
[----:B------:R-:W1:Y:S01]  /*c6d0*/  S2R R0, SR_TID.X ;  /* 0x0000000000007919 */ /* 0x000e620000002100 */
[----:B--2---:R-:W-:Y:S01]  /*c6e0*/  UIMAD UR8, UR8, UR6, UR9 ;  /* 0x00000006080872a4 */ /* 0x004fe2000f8e0209 */
[----:B---3--:R-:W-:Y:S02]  /*c6f0*/  FADD.FTZ R13, R2, R243 ;  /* 0x000000f3020d7221 */ /* 0x008fe40000010000 */
[----:B------:R-:W2:Y:S01]  /*c700*/  SHFL.BFLY PT, R2, R5, 0x1, 0x1f ;  /* 0x0c201f0005027f89 */ /* 0x000ea200000e0000 */
[----:B----4-:R-:W-:-:S03]  /*c710*/  SHF.R.S32.HI R8, RZ, 0x1f, R11 ;  /* 0x0000001fff087819 */ /* 0x010fc6000001140b */
[----:B------:R-:W3:Y:S01]  /*c720*/  SHFL.BFLY PT, R4, R13, 0x1, 0x1f ;  /* 0x0c201f000d047f89 */ /* 0x000ee200000e0000 */
[----:B-----5:R-:W-:Y:S01]  /*c730*/  UIMAD UR4, UR7, UR4, UR27 ;  /* 0x00000004070472a4 */ /* 0x020fe2000f8e021b */
[----:B------:R-:W-:-:S03]  /*c740*/  LEA.HI R8, R8, R11, RZ, 0x4 ;  /* 0x0000000b08087211 */ /* 0x000fc600078f20ff */
[----:B------:R-:W-:Y:S01]  /*c750*/  UIMAD UR4, UR4, UR6, UR8 ;  /* 0x00000006040472a4 */ /* 0x000fe2000f8e0208 */
[----:B------:R-:W-:Y:S01]  /*c760*/  SHF.R.S32.HI R8, RZ, 0x4, R8 ;  /* 0x00000004ff087819 */ /* 0x000fe20000011408 */
[----:B------:R-:W-:-:S04]  /*c770*/  USHF.L.U32 UR10, UR10, 0x6, URZ ;  /* 0x000000060a0a7899 */ /* 0x000fc8000800063f */
[----:B------:R-:W-:Y:S01]  /*c780*/  UIMAD UR5, UR4, UR5, UR10 ;  /* 0x00000005040572a4 */ /* 0x000fe2000f8e020a */
[----:B-1----:R-:W-:-:S04]  /*c790*/  SHF.R.S32.HI R9, RZ, 0x1f, R0 ;  /* 0x0000001fff097819 */ /* 0x002fc80000011400 */
[-C--:B------:R-:W-:Y:S01]  /*c7a0*/  LEA.HI R10, R9, R0.reuse, RZ, 0x2 ;  /* 0x00000000090a7211 */ /* 0x080fe200078f10ff */
[----:B--2---:R-:W-:Y:S01]  /*c7b0*/  FADD.FTZ R2, R5, R2 ;  /* 0x0000000205027221 */ /* 0x004fe20000010000 */
[----:B------:R-:W-:Y:S01]  /*c7c0*/  LEA.HI R11, R9, R0, RZ, 0x4 ;  /* 0x00000000090b7211 */ /* 0x000fe200078f20ff */
[----:B---3--:R-:W-:Y:S01]  /*c7d0*/  FADD.FTZ R4, R13, R4 ;  /* 0x000000040d047221 */ /* 0x008fe20000010000 */
[--C-:B------:R-:W-:Y:S02]  /*c7e0*/  SHF.R.S32.HI R12, RZ, 0x2, R10.reuse ;  /* 0x00000002ff0c7819 */ /* 0x100fe4000001140a */
[----:B------:R-:W-:Y:S01]  /*c7f0*/  SHF.R.S32.HI R5, RZ, 0x1f, R10 ;  /* 0x0000001fff057819 */ /* 0x000fe2000001140a */
[----:B------:R-:W-:Y:S01]  /*c800*/  BAR.SYNC.DEFER_BLOCKING 0x0 ;  /* 0x0000000000007b1d */ /* 0x000fe20000010000 */
[----:B------:R-:W-:Y:S02]  /*c810*/  FSETP.NE.FTZ.AND P4, PT, R4, RZ, PT ;  /* 0x000000ff0400720b */ /* 0x000fe40003f95000 */
[----:B------:R-:W-:-:S02]  /*c820*/  FSETP.NE.FTZ.AND P3, PT, R2, RZ, PT ;  /* 0x000000ff0200720b */ /* 0x000fc40003f75000 */
[----:B------:R-:W-:Y:S02]  /*c830*/  LEA.HI R5, R5, R12, RZ, 0x3 ;  /* 0x0000000c05057211 */ /* 0x000fe400078f18ff */
[----:B------:R-:W-:Y:S02]  /*c840*/  LEA.HI R9, R9, R0, RZ, 0x5 ;  /* 0x0000000009097211 */ /* 0x000fe400078f28ff */
[----:B------:R-:W-:Y:S02]  /*c850*/  LOP3.LUT R5, R5, 0xfffffff8, RZ, 0xc0, !PT ;  /* 0xfffffff805057812 */ /* 0x000fe400078ec0ff */
[----:B------:R-:W-:Y:S02]  /*c860*/  LOP3.LUT R15, R10, 0x1ffffffc, RZ, 0xc0, !PT ;  /* 0x1ffffffc0a0f7812 */ /* 0x000fe400078ec0ff */
[----:B------:R-:W-:Y:S01]  /*c870*/  LOP3.LUT R11, R11, 0xfffffff0, RZ, 0xc0, !PT ;  /* 0xfffffff00b0b7812 */ /* 0x000fe200078ec0ff */
[----:B------:R-:W1:Y:S01]  /*c880*/  @P4 MUFU.RCP R7, R4 ;  /* 0x0000000400074308 */ /* 0x000e620000001000 */
[----:B------:R-:W-:-:S02]  /*c890*/  IADD3 R5, R12, -R5, RZ ;  /* 0x800000050c057210 */ /* 0x000fc40007ffe0ff */
[----:B------:R-:W-:Y:S02]  /*c8a0*/  SHF.R.S32.HI R10, RZ, 0x5, R9 ;  /* 0x00000005ff0a7819 */ /* 0x000fe40000011409 */
[-C--:B------:R-:W-:Y:S02]  /*c8b0*/  IADD3 R15, -R15, R0.reuse, RZ ;  /* 0x000000000f0f7210 */ /* 0x080fe40007ffe1ff */
[----:B------:R-:W-:Y:S01]  /*c8c0*/  IADD3 R11, -R11, R0, RZ ;  /* 0x000000000b0b7210 */ /* 0x000fe20007ffe1ff */
[----:B------:R-:W2:Y:S01]  /*c8d0*/  @P3 MUFU.RCP R6, R2 ;  /* 0x0000000200063308 */ /* 0x000ea20000001000 */
[C---:B------:R-:W-:Y:S02]  /*c8e0*/  LOP3.LUT R14, R5.reuse, 0x1, RZ, 0xc0, !PT ;  /* 0x00000001050e7812 */ /* 0x040fe400078ec0ff */
[----:B------:R-:W-:Y:S02]  /*c8f0*/  LEA R12, R10, R15, 0x9 ;  /* 0x0000000f0a0c7211 */ /* 0x000fe400078e48ff */
[----:B------:R-:W-:-:S02]  /*c900*/  SHF.L.U32 R17, R5, 0x6, RZ ;  /* 0x0000000605117819 */ /* 0x000fc400000006ff */
[----:B------:R-:W-:Y:S01]  /*c910*/  SHF.L.U32 R13, R8, 0x6, RZ ;  /* 0x00000006080d7819 */ /* 0x000fe200000006ff */
[----:B-1----:R-:W-:Y:S01]  /*c920*/  FMUL.FTZ R160, R7, R160 ;  /* 0x000000a007a07220 */ /* 0x002fe20000410000 */
[----:B------:R-:W-:Y:S01]  /*c930*/  LEA.HI R15, R11, R11, RZ, 0x1 ;  /* 0x0000000b0b0f7211 */ /* 0x000fe200078f08ff */
[C---:B------:R-:W-:Y:S01]  /*c940*/  FMUL.FTZ R161, R7.reuse, R161 ;  /* 0x000000a107a17220 */ /* 0x040fe20000410000 */
[----:B------:R-:W-:Y:S01]  /*c950*/  ISETP.NE.U32.AND P0, PT, R14, 0x1, PT ;  /* 0x000000010e00780c */ /* 0x000fe20003f05070 */
[----:B------:R-:W-:Y:S01]  /*c960*/  FMUL.FTZ R36, R7, R36 ;  /* 0x0000002407247220 */ /* 0x000fe20000410000 */
[----:B------:R-:W-:Y:S01]  /*c970*/  LOP3.LUT R17, R17, 0x1c0, RZ, 0xc0, !PT ;  /* 0x000001c011117812 */ /* 0x000fe200078ec0ff */
[----:B------:R-:W-:Y:S01]  /*c980*/  FMUL.FTZ R37, R7, R37 ;  /* 0x0000002507257220 */ /* 0x000fe20000410000 */
[----:B------:R-:W-:Y:S01]  /*c990*/  LOP3.LUT R13, R13, 0x1c0, RZ, 0xc0, !PT ;  /* 0x000001c00d0d7812 */ /* 0x000fe200078ec0ff */
[C---:B--2---:R-:W-:Y:S01]  /*c9a0*/  FMUL.FTZ R163, R6.reuse, R163 ;  /* 0x000000a306a37220 */ /* 0x044fe20000410000 */
[----:B------:R-:W-:Y:S01]  /*c9b0*/  SHF.L.U32 R14, R15, 0x2, RZ ;  /* 0x000000020f0e7819 */ /* 0x000fe200000006ff */
[C---:B------:R-:W-:Y:S01]  /*c9c0*/  FMUL.FTZ R162, R6.reuse, R162 ;  /* 0x000000a206a27220 */ /* 0x040fe20000410000 */
[----:B------:R-:W-:Y:S01]  /*c9d0*/  LEA.HI R17, R17, R17, RZ, 0x1d ;  /* 0x0000001111117211 */ /* 0x000fe200078fe8ff */
[C---:B------:R-:W-:Y:S01]  /*c9e0*/  FMUL.FTZ R39, R6.reuse, R39 ;  /* 0x0000002706277220 */ /* 0x040fe20000410000 */
[----:B------:R-:W-:Y:S01]  /*c9f0*/  LOP3.LUT R14, R13, 0x38, R14, 0xf8, !PT ;  /* 0x000000380d0e7812 */ /* 0x000fe200078ef80e */
[----:B------:R-:W-:Y:S01]  /*ca00*/  FMUL.FTZ R38, R6, R38 ;  /* 0x0000002606267220 */ /* 0x000fe20000410000 */
[----:B------:R-:W-:Y:S01]  /*ca10*/  SHF.R.U32.HI R13, RZ, 0x3, R13 ;  /* 0x00000003ff0d7819 */ /* 0x000fe2000001160d */
[----:B------:R-:W-:Y:S01]  /*ca20*/  FMUL.FTZ R40, R7, R40 ;  /* 0x0000002807287220 */ /* 0x000fe20000410000 */
[----:B------:R-:W-:Y:S01]  /*ca30*/  LOP3.LUT R16, R15, 0xffffffe, RZ, 0xc0, !PT ;  /* 0x0ffffffe0f107812 */ /* 0x000fe200078ec0ff */
[----:B------:R-:W-:Y:S01]  /*ca40*/  FMUL.FTZ R41, R7, R41 ;  /* 0x0000002907297220 */ /* 0x000fe20000410000 */
[----:B------:R-:W-:Y:S01]  /*ca50*/  LEA R12, R12, R17, 0x1 ;  /* 0x000000110c0c7211 */ /* 0x000fe200078e08ff */
[----:B------:R-:W-:Y:S01]  /*ca60*/  FMUL.FTZ R43, R6, R43 ;  /* 0x0000002b062b7220 */ /* 0x000fe20000410000 */
[----:B------:R-:W-:Y:S01]  /*ca70*/  LOP3.LUT R13, R14, R13, RZ, 0x3c, !PT ;  /* 0x0000000d0e0d7212 */ /* 0x000fe200078e3cff */
[----:B------:R-:W-:Y:S01]  /*ca80*/  FMUL.FTZ R42, R6, R42 ;  /* 0x0000002a062a7220 */ /* 0x000fe20000410000 */
[----:B------:R-:W-:Y:S01]  /*ca90*/  IADD3 R16, R11, -R16, RZ ;  /* 0x800000100b107210 */ /* 0x000fe20007ffe0ff */
[----:B------:R-:W-:Y:S01]  /*caa0*/  FMUL.FTZ R44, R7, R44 ;  /* 0x0000002c072c7220 */ /* 0x000fe20000410000 */
[----:B------:R-:W-:Y:S01]  /*cab0*/  R2P PR, R5, 0x6 ;  /* 0x0000000605007804 */ /* 0x000fe20000000000 */
[C---:B------:R-:W-:Y:S01]  /*cac0*/  FMUL.FTZ R45, R7.reuse, R45 ;  /* 0x0000002d072d7220 */ /* 0x040fe20000410000 */
[----:B------:R-:W-:Y:S01]  /*cad0*/  LEA R5, R16, R13, 0x2 ;  /* 0x0000000d10057211 */ /* 0x000fe200078e10ff */
[C---:B------:R-:W-:Y:S01]  /*cae0*/  FMUL.FTZ R47, R6.reuse, R47 ;  /* 0x0000002f062f7220 */ /* 0x040fe20000410000 */
[----:B------:R-:W-:Y:S01]  /*caf0*/  MOV R13, 0x80 ;  /* 0x00000080000d7802 */ /* 0x000fe20000000f00 */
[C---:B------:R-:W-:Y:S01]  /*cb00*/  FMUL.FTZ R46, R6.reuse, R46 ;  /* 0x0000002e062e7220 */ /* 0x040fe20000410000 */
[----:B------:R-:W-:Y:S01]  /*cb10*/  STS.64 [R12.X4], R160 ;  /* 0x000000a00c007388 */ /* 0x000fe20000004a00 */
[----:B------:R-:W-:Y:S01]  /*cb20*/  FMUL.FTZ R48, R7, R48 ;  /* 0x0000003007307220 */ /* 0x000fe20000410000 */
[----:B------:R-:W-:Y:S01]  /*cb30*/  SEL R13, R13, 0xffffff80, !P2 ;  /* 0xffffff800d0d7807 */ /* 0x000fe20005000000 */
[----:B------:R-:W-:Y:S01]  /*cb40*/  FMUL.FTZ R49, R7, R49 ;  /* 0x0000003107317220 */ /* 0x000fe20000410000 */
[----:B------:R-:W-:Y:S01]  /*cb50*/  STS.64 [R12.X4+0x800], R162 ;  /* 0x000800a20c007388 */ /* 0x000fe20000004a00 */
[C---:B------:R-:W-:Y:S01]  /*cb60*/  FMUL.FTZ R51, R6.reuse, R51 ;  /* 0x0000003306337220 */ /* 0x040fe20000410000 */
[----:B------:R-:W-:Y:S01]  /*cb70*/  LOP3.LUT R9, R9, 0xffffffe0, RZ, 0xc0, !PT ;  /* 0xffffffe009097812 */ /* 0x000fe200078ec0ff */
[----:B------:R-:W-:Y:S01]  /*cb80*/  FMUL.FTZ R50, R6, R50 ;  /* 0x0000003206327220 */ /* 0x000fe20000410000 */
[----:B------:R-:W1:Y:S01]  /*cb90*/  @P4 MUFU.LG2 R4, R4 ;  /* 0x0000000400044308 */ /* 0x000e620000000c00 */
[----:B------:R-:W-:Y:S01]  /*cba0*/  FMUL.FTZ R52, R7, R52 ;  /* 0x0000003407347220 */ /* 0x000fe20000410000 */
[----:B------:R-:W-:Y:S01]  /*cbb0*/  IADD3 R0, -R9, R0, RZ ;  /* 0x0000000009007210 */ /* 0x000fe20007ffe1ff */
[----:B------:R-:W-:-:S02]  /*cbc0*/  FMUL.FTZ R53, R7, R53 ;  /* 0x0000003507357220 */ /* 0x000fc40000410000 */
[C---:B------:R-:W-:Y:S02]  /*cbd0*/  FMUL.FTZ R55, R6.reuse, R55 ;  /* 0x0000003706377220 */ /* 0x040fe40000410000 */
[C---:B------:R-:W-:Y:S01]  /*cbe0*/  FMUL.FTZ R54, R6.reuse, R54 ;  /* 0x0000003606367220 */ /* 0x040fe20000410000 */
[----:B------:R-:W2:Y:S01]  /*cbf0*/  @P3 MUFU.LG2 R2, R2 ;  /* 0x0000000200023308 */ /* 0x000ea20000000c00 */
[C---:B------:R-:W-:Y:S02]  /*cc00*/  FMUL.FTZ R56, R7.reuse, R56 ;  /* 0x0000003807387220 */ /* 0x040fe40000410000 */
[----:B------:R-:W-:Y:S02]  /*cc10*/  FMUL.FTZ R57, R7, R57 ;  /* 0x0000003907397220 */ /* 0x000fe40000410000 */
[C---:B------:R-:W-:Y:S02]  /*cc20*/  FMUL.FTZ R59, R6.reuse, R59 ;  /* 0x0000003b063b7220 */ /* 0x040fe40000410000 */
[----:B------:R-:W-:-:S02]  /*cc30*/  FMUL.FTZ R58, R6, R58 ;  /* 0x0000003a063a7220 */ /* 0x000fc40000410000 */
[C---:B------:R-:W-:Y:S02]  /*cc40*/  FMUL.FTZ R60, R7.reuse, R60 ;  /* 0x0000003c073c7220 */ /* 0x040fe40000410000 */
[C---:B------:R-:W-:Y:S02]  /*cc50*/  FMUL.FTZ R61, R7.reuse, R61 ;  /* 0x0000003d073d7220 */ /* 0x040fe40000410000 */
        /* <DEDUP_REMOVED lines=95> */
[----:B------:R-:W-:Y:S01]  /*d250*/  FMUL.FTZ R149, R7, R149 ;  /* 0x0000009507957220 */ /* 0x000fe20000410000 */
[----:B------:R-:W-:Y:S01]  /*d260*/  MOV R7, 0x40 ;  /* 0x0000004000077802 */ /* 0x000fe20000000f00 */
[C---:B------:R-:W-:Y:S02]  /*d270*/  FMUL.FTZ R151, R6.reuse, R151 ;  /* 0x0000009706977220 */ /* 0x040fe40000410000 */
[----:B------:R-:W-:Y:S01]  /*d280*/  FMUL.FTZ R150, R6, R150 ;  /* 0x0000009606967220 */ /* 0x000fe20000410000 */
[----:B------:R-:W-:Y:S01]  /*d290*/  SHF.L.U32 R6, R12, 0x2, RZ ;  /* 0x000000020c067819 */ /* 0x000fe200000006ff */
[----:B-1----:R-:W-:Y:S01]  /*d2a0*/  @P4 FMUL.FTZ R9, R4, 0.69314718246459960938 ;  /* 0x3f31721804094820 */ /* 0x002fe20000410000 */
[----:B------:R-:W-:Y:S01]  /*d2b0*/  SEL R7, R7, 0xffffffc0, !P1 ;  /* 0xffffffc007077807 */ /* 0x000fe20004800000 */
[----:B--2---:R-:W-:Y:S01]  /*d2c0*/  @P3 FMUL.FTZ R2, R2, 0.69314718246459960938 ;  /* 0x3f31721802023820 */ /* 0x004fe20000410000 */
[----:B------:R-:W-:-:S02]  /*d2d0*/  IADD3 R14, R6, -0x20, RZ ;  /* 0xffffffe0060e7810 */ /* 0x000fc40007ffe0ff */
[C---:B------:R-:W-:Y:S02]  /*d2e0*/  @P0 IADD3 R14, R6.reuse, 0x20, RZ ;  /* 0x00000020060e0810 */ /* 0x040fe40007ffe0ff */
[C---:B------:R-:W-:Y:S02]  /*d2f0*/  IADD3 R15, R6.reuse, R7, RZ ;  /* 0x00000007060f7210 */ /* 0x040fe40007ffe0ff */
[-C--:B------:R-:W-:Y:S01]  /*d300*/  IADD3 R16, R7, R14.reuse, RZ ;  /* 0x0000000e07107210 */ /* 0x080fe20007ffe0ff */
[----:B------:R-:W-:Y:S01]  /*d310*/  STS.64 [R14], R36 ;  /* 0x000000240e007388 */ /* 0x000fe20000000a00 */
[-C--:B------:R-:W-:Y:S02]  /*d320*/  IADD3 R6, R6, R13.reuse, RZ ;  /* 0x0000000d06067210 */ /* 0x080fe40007ffe0ff */
[----:B------:R-:W-:Y:S01]  /*d330*/  IADD3 R7, R13, R14, RZ ;  /* 0x0000000e0d077210 */ /* 0x000fe20007ffe0ff */
[----:B------:R-:W-:Y:S01]  /*d340*/  STS.64 [R14+0x800], R38 ;  /* 0x000800260e007388 */ /* 0x000fe20000000a00 */
[----:B------:R-:W-:-:S02]  /*d350*/  IADD3 R17, R15, R13, RZ ;  /* 0x0000000d0f117210 */ /* 0x000fc40007ffe0ff */
[----:B------:R-:W-:Y:S01]  /*d360*/  IADD3 R13, R16, R13, RZ ;  /* 0x0000000d100d7210 */ /* 0x000fe20007ffe0ff */
[----:B------:R-:W-:Y:S01]  /*d370*/  STS.64 [R15], R40 ;  /* 0x000000280f007388 */ /* 0x000fe20000000a00 */
[----:B------:R-:W-:-:S03]  /*d380*/  LOP3.LUT P0, RZ, R0, 0x3, RZ, 0xc0, !PT ;  /* 0x0000000300ff7812 */ /* 0x000fc6000780c0ff */
[----:B------:R-:W-:Y:S04]  /*d390*/  STS.64 [R15+0x800], R42 ;  /* 0x0008002a0f007388 */ /* 0x000fe80000000a00 */
[----:B------:R-:W-:Y:S04]  /*d3a0*/  STS.64 [R16], R44 ;  /* 0x0000002c10007388 */ /* 0x000fe80000000a00 */
        /* <DEDUP_REMOVED lines=9> */
[----:B------:R-:W-:Y:S04]  /*d440*/  STS.64 [R12.X4+0x4000], R64 ;  /* 0x004000400c007388 */ /* 0x000fe80000004a00 */
[----:B------:R-:W-:Y:S04]  /*d450*/  STS.64 [R12.X4+0x4800], R66 ;  /* 0x004800420c007388 */ /* 0x000fe80000004a00 */
[----:B------:R-:W-:Y:S04]  /*d460*/  STS.64 [R14+0x4000], R68 ;  /* 0x004000440e007388 */ /* 0x000fe80000000a00 */
        /* <DEDUP_REMOVED lines=38> */
[----:B------:R1:W-:Y:S04]  /*d6d0*/  STS.64 [R6+0xc800], R142 ;  /* 0x00c8008e06007388 */ /* 0x0003e80000000a00 */
[----:B------:R-:W-:Y:S04]  /*d6e0*/  STS.64 [R7+0xc000], R144 ;  /* 0x00c0009007007388 */ /* 0x000fe80000000a00 */
[----:B------:R2:W-:Y:S04]  /*d6f0*/  STS.64 [R7+0xc800], R146 ;  /* 0x00c8009207007388 */ /* 0x0005e80000000a00 */
[----:B------:R-:W-:Y:S04]  /*d700*/  STS.64 [R17+0xc000], R152 ;  /* 0x00c0009811007388 */ /* 0x000fe80000000a00 */
[----:B------:R-:W-:Y:S04]  /*d710*/  STS.64 [R17+0xc800], R154 ;  /* 0x00c8009a11007388 */ /* 0x000fe80000000a00 */
[----:B------:R-:W-:Y:S04]  /*d720*/  STS.64 [R13+0xc000], R148 ;  /* 0x00c000940d007388 */ /* 0x000fe80000000a00 */
[----:B------:R-:W-:Y:S01]  /*d730*/  STS.64 [R13+0xc800], R150 ;  /* 0x00c800960d007388 */ /* 0x000fe20000000a00 */
[----:B-1----:R-:W-:-:S03]  /*d740*/  MOV R6, 0xff800000 ;  /* 0xff80000000067802 */ /* 0x002fc60000000f00 */
[----:B------:R-:W-:Y:S01]  /*d750*/  BAR.SYNC.DEFER_BLOCKING 0x0 ;  /* 0x0000000000007b1d */ /* 0x000fe20000010000 */
[----:B------:R-:W-:Y:S01]  /*d760*/  @P3 FFMA.FTZ R6, R3, c[0x0][0x238], R2 ;  /* 0x00008e0003063a23 */ /* 0x000fe20000010002 */
[----:B--2---:R-:W-:-:S04]  /*d770*/  SHF.R.S32.HI R7, RZ, 0x1f, R10 ;  /* 0x0000001fff077819 */ /* 0x004fc8000001140a */
[----:B------:R-:W-:-:S04]  /*d780*/  LEA.HI R7, R7, R10, RZ, 0x2 ;  /* 0x0000000a07077211 */ /* 0x000fc800078f10ff */
[----:B------:R-:W-:-:S04]  /*d790*/  LOP3.LUT R7, R7, 0xffffffc, RZ, 0xc0, !PT ;  /* 0x0ffffffc07077812 */ /* 0x000fc800078ec0ff */
[----:B------:R-:W-:Y:S02]  /*d7a0*/  IADD3 R7, -R7, R10, RZ ;  /* 0x0000000a07077210 */ /* 0x000fe40007ffe1ff */
[----:B------:R-:W-:Y:S01]  /*d7b0*/  SHF.L.U32 R10, R11, 0x2, RZ ;  /* 0x000000020b0a7819 */ /* 0x000fe200000006ff */
[----:B------:R-:W1:Y:S03]  /*d7c0*/  LDS.128 R132, [R5.X4] ;  /* 0x0000000005847984 */ /* 0x000e660000004c00 */
[----:B------:R-:W-:Y:S01]  /*d7d0*/  SHF.R.S32.HI R11, RZ, 0x1f, R10 ;  /* 0x0000001fff0b7819 */ /* 0x000fe2000001140a */
[----:B------:R-:W2:Y:S04]  /*d7e0*/  LDS.128 R128, [R5.X4+0x800] ;  /* 0x0008000005807984 */ /* 0x000ea80000004c00 */
[----:B------:R-:W3:Y:S04]  /*d7f0*/  LDS.128 R124, [R5.X4+0x1000] ;  /* 0x00100000057c7984 */ /* 0x000ee80000004c00 */
[----:B------:R-:W4:Y:S04]  /*d800*/  LDS.128 R120, [R5.X4+0x1800] ;  /* 0x0018000005787984 */ /* 0x000f280000004c00 */
[----:B------:R-:W1:Y:S04]  /*d810*/  LDS.128 R116, [R5.X4+0x2000] ;  /* 0x0020000005747984 */ /* 0x000e680000004c00 */
        /* <DEDUP_REMOVED lines=26> */
[----:B------:R5:W1:Y:S02]  /*d9c0*/  LDS.128 R136, [R5.X4+0xf800] ;  /* 0x00f8000005887984 */ /* 0x000a640000004c00 */
[----:B-----5:R-:W-:-:S04]  /*d9d0*/  SHF.R.S32.HI R5, RZ, 0x1f, R0 ;  /* 0x0000001fff057819 */ /* 0x020fc80000011400 */
[----:B------:R-:W-:Y:S02]  /*d9e0*/  LEA.HI R5, R5, R0, RZ, 0x2 ;  /* 0x0000000005057211 */ /* 0x000fe400078f10ff */
[----:B------:R-:W-:Y:S01]  /*d9f0*/  MOV R0, 0xff800000 ;  /* 0xff80000000007802 */ /* 0x000fe20000000f00 */
[----:B------:R-:W-:Y:S01]  /*da00*/  @P4 FFMA.FTZ R0, R164, c[0x0][0x238], R9 ;  /* 0x00008e00a4004a23 */ /* 0x000fe20000010009 */
[----:B------:R-:W-:-:S04]  /*da10*/  SHF.R.S32.HI R4, RZ, 0x2, R5 ;  /* 0x00000002ff047819 */ /* 0x000fc80000011405 */
[----:B------:R-:W-:Y:S01]  /*da20*/  LEA R7, R7, R4, 0x4 ;  /* 0x0000000407077211 */ /* 0x000fe200078e20ff */
[----:B------:R-:W-:Y:S05]  /*da30*/  @P0 BRA `(.L_x_1499) ;  /* 0x000000b000000947 */ /* 0x000fea0003800000 */
[C---:B--234-:R-:W-:Y:S01]  /*da40*/  IADD3 R4, R7.reuse, 0x8, RZ ;  /* 0x0000000807047810 */ /* 0x05cfe20007ffe0ff */
[----:B------:R-:W-:Y:S01]  /*da50*/  IMAD.U32 R2, RZ, RZ, UR5 ;  /* 0x00000005ff027e24 */ /* 0x000fe2000f8e00ff */
[----:B------:R-:W-:Y:S02]  /*da60*/  SHF.R.S32.HI R5, RZ, 0x1f, R7 ;  /* 0x0000001fff057819 */ /* 0x000fe40000011407 */
[C---:B------:R-:W-:Y:S02]  /*da70*/  IADD3 R3, P0, R7.reuse, UR5, RZ ;  /* 0x0000000507037c10 */ /* 0x040fe4000ff1e0ff */
[----:B------:R-:W-:Y:S02]  /*da80*/  ISETP.GE.AND P2, PT, R7, UR18, PT ;  /* 0x0000001207007c0c */ /* 0x000fe4000bf46270 */
[----:B------:R-:W-:Y:S02]  /*da90*/  ISETP.GE.AND P1, PT, R4, UR18, PT ;  /* 0x0000001204007c0c */ /* 0x000fe4000bf26270 */
[----:B------:R-:W-:-:S02]  /*daa0*/  LEA.HI.X.SX32 R2, R2, R5, 0x1, P0 ;  /* 0x0000000502027211 */ /* 0x000fc400000f0eff */
[----:B------:R-:W-:-:S04]  /*dab0*/  LEA R4, P0, R3, c[0x0][0x208], 0x2 ;  /* 0x0000820003047a11 */ /* 0x000fc800078010ff */
[----:B------:R-:W-:-:S05]  /*dac0*/  LEA.HI.X R5, R3, c[0x0][0x20c], R2, 0x2, P0 ;  /* 0x0000830003057a11 */ /* 0x000fca00000f1402 */
[----:B------:R2:W-:Y:S04]  /*dad0*/  @!P2 STG.E [R4.64], R0 ;  /* 0x000000000400a986 */ /* 0x0005e8000c10191e */
[----:B------:R2:W-:Y:S02]  /*dae0*/  @!P1 STG.E [R4.64+0x20], R6 ;  /* 0x0000200604009986 */ /* 0x0005e4000c10191e */
.L_x_1499:
[----:B--234-:R-:W-:Y:S05]  /*daf0*/  BSYNC B0 ;  /* 0x0000000000007941 */ /* 0x01cfea0003800000 */
.L_x_1498:
[----:B------:R-:W-:Y:S01]  /*db00*/  ULDC UR4, c[0x0][0x22c] ;  /* 0x00008b0000047ab9 */ /* 0x000fe20000000800 */
[C---:B------:R-:W-:Y:S01]  /*db10*/  ISETP.GE.AND P1, PT, R8.reuse, UR18, PT ;  /* 0x0000001208007c0c */ /* 0x040fe2000bf26270 */
[----:B------:R-:W-:Y:S01]  /*db20*/  UIMAD UR4, UR5, UR4, URZ ;  /* 0x00000004050472a4 */ /* 0x000fe2000f8e023f */
[----:B------:R-:W-:Y:S01]  /*db30*/  IMAD.WIDE R2, R8, 0x100, R10 ;  /* 0x0000010008027825 */ /* 0x000fe200078e020a */
[----:B------:R-:W-:Y:S04]  /*db40*/  BSSY B0, `(.L_x_1500) ;  /* 0x0000013000007945 */ /* 0x000fe80003800000 */
[----:B------:R-:W-:Y:S01]  /*db50*/  IMAD.U32 R0, RZ, RZ, UR4 ;  /* 0x00000004ff007e24 */ /* 0x000fe2000f8e00ff */
[----:B------:R-:W-:-:S04]  /*db60*/  IADD3 R2, P0, R2, UR4, RZ ;  /* 0x0000000402027c10 */ /* 0x000fc8000ff1e0ff */
[----:B------:R-:W-:Y:S02]  /*db70*/  LEA.HI.X.SX32 R3, R0, R3, 0x1, P0 ;  /* 0x0000000300037211 */ /* 0x000fe400000f0eff */
[----:B------:R-:W-:Y:S02]  /*db80*/  LEA R4, P0, R2, c[0x0][0x1d8], 0x2 ;  /* 0x0000760002047a11 */ /* 0x000fe400078010ff */
[----:B------:R-:W-:Y:S02]  /*db90*/  IADD3 R0, R10, 0x40, RZ ;  /* 0x000000400a007810 */ /* 0x000fe40007ffe0ff */
[----:B------:R-:W-:Y:S01]  /*dba0*/  LEA.HI.X R5, R2, c[0x0][0x1dc], R3, 0x2, P0 ;  /* 0x0000770002057a11 */ /* 0x000fe200000f1403 */
[----:B------:R-:W-:Y:S05]  /*dbb0*/  @P1 BRA `(.L_x_1501) ;  /* 0x000000b000001947 */ /* 0x000fea0003800000 */
[C---:B------:R-:W-:Y:S02]  /*dbc0*/  IADD3 R3, R0.reuse, 0x40, RZ ;  /* 0x0000004000037810 */ /* 0x040fe40007ffe0ff */
[C---:B------:R-:W-:Y:S02]  /*dbd0*/  IADD3 R2, R0.reuse, 0x80, RZ ;  /* 0x0000008000027810 */ /* 0x040fe40007ffe0ff */
[----:B------:R-:W-:-:S02]  /*dbe0*/  ISETP.GE.AND P0, PT, R0, c[0x0][0x220], PT ;  /* 0x0000880000007a0c */ /* 0x000fc40003f06270 */
[----:B------:R-:W-:Y:S02]  /*dbf0*/  ISETP.GE.AND P1, PT, R10, c[0x0][0x220], PT ;  /* 0x000088000a007a0c */ /* 0x000fe40003f26270 */
[----:B------:R-:W-:Y:S02]  /*dc00*/  ISETP.GE.AND P3, PT, R3, c[0x0][0x220], PT ;  /* 0x0000880003007a0c */ /* 0x000fe40003f66270 */
[----:B------:R-:W-:-:S07]  /*dc10*/  ISETP.GE.AND P2, PT, R2, c[0x0][0x220], PT ;  /* 0x0000880002007a0c */ /* 0x000fce0003f46270 */
[----:B-1----:R1:W-:Y:S04]  /*dc20*/  @!P0 STG.E.128 [R4.64+0x100], R100 ;  /* 0x0001006404008986 */ /* 0x0023e8000c101d1e */
[----:B------:R1:W-:Y:S04]  /*dc30*/  @!P1 STG.E.64 [R4.64], R132 ;  /* 0x0000008404009986 */ /* 0x0003e8000c101b1e */
[----:B------:R1:W-:Y:S04]  /*dc40*/  @!P1 STG.E.64 [R4.64+0x8], R134 ;  /* 0x0000088604009986 */ /* 0x0003e8000c101b1e */
[----:B------:R1:W-:Y:S04]  /*dc50*/  @!P3 STG.E.128 [R4.64+0x200], R68 ;  /* 0x000200440400b986 */ /* 0x0003e8000c101d1e */
[----:B------:R1:W-:Y:S02]  /*dc60*/  @!P2 STG.E.128 [R4.64+0x300], R36 ;  /* 0x000300240400a986 */ /* 0x0003e4000c101d1e */
.L_x_1501:
[----:B------:R-:W-:Y:S05]  /*dc70*/  BSYNC B0 ;  /* 0x0000000000007941 */ /* 0x000fea0003800000 */
.L_x_1500:
[----:B------:R-:W-:Y:S01]  /*dc80*/  IADD3 R2, R8, 0x8, RZ ;  /* 0x0000000808027810 */ /* 0x000fe20007ffe0ff */
[----:B------:R-:W-:Y:S03]  /*dc90*/  BSSY B0, `(.L_x_1502) ;  /* 0x000000d000007945 */ /* 0x000fe60003800000 */
[----:B------:R-:W-:-:S13]  /*dca0*/  ISETP.GE.AND P0, PT, R2, UR18, PT ;  /* 0x0000001202007c0c */ /* 0x000fda000bf06270 */
[----:B------:R-:W-:Y:S05]  /*dcb0*/  @P0 BRA `(.L_x_1503) ;  /* 0x000000a000000947 */ /* 0x000fea0003800000 */
[C---:B------:R-:W-:Y:S02]  /*dcc0*/  IADD3 R3, R0.reuse, 0x40, RZ ;  /* 0x0000004000037810 */ /* 0x040fe40007ffe0ff */
[----:B------:R-:W-:Y:S02]  /*dcd0*/  IADD3 R2, R0, 0x80, RZ ;  /* 0x0000008000027810 */ /* 0x000fe40007ffe0ff */
[----:B------:R-:W-:Y:S02]  /*dce0*/  ISETP.GE.AND P3, PT, R10, c[0x0][0x220], PT ;  /* 0x000088000a007a0c */ /* 0x000fe40003f66270 */
[----:B------:R-:W-:Y:S02]  /*dcf0*/  ISETP.GE.AND P2, PT, R0, c[0x0][0x220], PT ;  /* 0x0000880000007a0c */ /* 0x000fe40003f46270 */
[----:B------:R-:W-:Y:S02]  /*dd00*/  ISETP.GE.AND P1, PT, R3, c[0x0][0x220], PT ;  /* 0x0000880003007a0c */ /* 0x000fe40003f26270 */
[----:B------:R-:W-:-:S07]  /*dd10*/  ISETP.GE.AND P0, PT, R2, c[0x0][0x220], PT ;  /* 0x0000880002007a0c */ /* 0x000fce0003f06270 */
[----:B------:R2:W-:Y:S04]  /*dd20*/  @!P3 STG.E.128 [R4.64+0x2000], R128 ;  /* 0x002000800400b986 */ /* 0x0005e8000c101d1e */
[----:B-1----:R2:W-:Y:S04]  /*dd30*/  @!P2 STG.E.128 [R4.64+0x2100], R96 ;  /* 0x002100600400a986 */ /* 0x0025e8000c101d1e */
[----:B------:R2:W-:Y:S04]  /*dd40*/  @!P1 STG.E.128 [R4.64+0x2200], R64 ;  /* 0x0022004004009986 */ /* 0x0005e8000c101d1e */
[----:B------:R2:W-:Y:S02]  /*dd50*/  @!P0 STG.E.128 [R4.64+0x2300], R32 ;  /* 0x0023002004008986 */ /* 0x0005e4000c101d1e */
.L_x_1503:
[----:B------:R-:W-:Y:S05]  /*dd60*/  BSYNC B0 ;  /* 0x0000000000007941 */ /* 0x000fea0003800000 */
.L_x_1502:
        /* <DEDUP_REMOVED lines=14> */
.L_x_1505:
[----:B------:R-:W-:Y:S05]  /*de50*/  BSYNC B0 ;  /* 0x0000000000007941 */ /* 0x000fea0003800000 */
.L_x_1504:
        /* <DEDUP_REMOVED lines=14> */
.L_x_1507:
[----:B------:R-:W-:Y:S05]  /*df40*/  BSYNC B0 ;  /* 0x0000000000007941 */ /* 0x000fea0003800000 */
.L_x_1506:
        /* <DEDUP_REMOVED lines=10> */
[----:B-1----:R1:W-:Y:S04]  /*dff0*/  @!P3 STG.E.128 [R4.64+0x8000], R116 ;  /* 0x008000740400b986 */ /* 0x0023e8000c101d1e */
[----:B------:R1:W-:Y:S04]  /*e000*/  @!P2 STG.E.128 [R4.64+0x8100], R84 ;  /* 0x008100540400a986 */ /* 0x0003e8000c101d1e */
[----:B------:R1:W-:Y:S04]  /*e010*/  @!P1 STG.E.128 [R4.64+0x8200], R52 ;  /* 0x0082003404009986 */ /* 0x0003e8000c101d1e */
[----:B------:R1:W-:Y:S02]  /*e020*/  @!P0 STG.E.128 [R4.64+0x8300], R20 ;  /* 0x0083001404008986 */ /* 0x0003e4000c101d1e */
.L_x_1509:
[----:B------:R-:W-:Y:S05]  /*e030*/  BSYNC B0 ;  /* 0x0000000000007941 */ /* 0x000fea0003800000 */
.L_x_1508:
        /* <DEDUP_REMOVED lines=14> */
.L_x_1511:
[----:B------:R-:W-:Y:S05]  /*e120*/  BSYNC B0 ;  /* 0x0000000000007941 */ /* 0x000fea0003800000 */
.L_x_1510:
        /* <DEDUP_REMOVED lines=14> */
.L_x_1513:
[----:B------:R-:W-:Y:S05]  /*e210*/  BSYNC B0 ;  /* 0x0000000000007941 */ /* 0x000fea0003800000 */
.L_x_1512:
[----:B------:R-:W-:-:S04]  /*e220*/  IADD3 R8, R8, 0x38, RZ ;  /* 0x0000003808087810 */ /* 0x000fc80007ffe0ff */
[----:B------:R-:W-:-:S13]  /*e230*/  ISETP.GE.AND P0, PT, R8, UR18, PT ;  /* 0x0000001208007c0c */ /* 0x000fda000bf06270 */
[----:B------:R-:W-:Y:S05]  /*e240*/  @P0 EXIT ;  /* 0x000000000000094d */ /* 0x000fea0003800000 */
[C---:B------:R-:W-:Y:S02]  /*e250*/  IADD3 R2, R0.reuse, 0x40, RZ ;  /* 0x0000004000027810 */ /* 0x040fe40007ffe0ff */
[----:B------:R-:W-:Y:S02]  /*e260*/  ISETP.GE.AND P1, PT, R0, c[0x0][0x220], PT ;  /* 0x0000880000007a0c */ /* 0x000fe40003f26270 */
[----:B------:R-:W-:Y:S02]  /*e270*/  ISETP.GE.AND P0, PT, R2, c[0x0][0x220], PT ;  /* 0x0000880002007a0c */ /* 0x000fe40003f06270 */
[----:B------:R-:W-:Y:S02]  /*e280*/  IADD3 R0, R0, 0x80, RZ ;  /* 0x0000008000007810 */ /* 0x000fe40007ffe0ff */
[----:B------:R-:W-:-:S07]  /*e290*/  ISETP.GE.AND P2, PT, R10, c[0x0][0x220], PT ;  /* 0x000088000a007a0c */ /* 0x000fce0003f46270 */
[----:B-1----:R1:W-:Y:S04]  /*e2a0*/  @!P1 STG.E.128 [R4.64+0xe100], R72 ;  /* 0x00e1004804009986 */ /* 0x0023e8000c101d1e */
[----:B------:R1:W-:Y:S01]  /*e2b0*/  @!P0 STG.E.128 [R4.64+0xe200], R40 ;  /* 0x00e2002804008986 */ /* 0x0003e2000c101d1e */
[----:B------:R-:W-:-:S03]  /*e2c0*/  ISETP.GE.AND P0, PT, R0, c[0x0][0x220], PT ;  /* 0x0000880000007a0c */ /* 0x000fc60003f06270 */
[----:B------:R1:W-:Y:S10]  /*e2d0*/  @!P2 STG.E.128 [R4.64+0xe000], R104 ;  /* 0x00e000680400a986 */ /* 0x0003f4000c101d1e */
[----:B------:R-:W-:Y:S05]  /*e2e0*/  @P0 EXIT ;  /* 0x000000000000094d */ /* 0x000fea0003800000 */
[----:B------:R-:W-:Y:S01]  /*e2f0*/  STG.E.128 [R4.64+0xe300], R136 ;  /* 0x00e3008804007986 */ /* 0x000fe2000c101d1e */
[----:B------:R-:W-:Y:S05]  /*e300*/  EXIT ;  /* 0x000000000000794d */ /* 0x000fea0003800000 */
.L_x_1514:
        /* <DEDUP_REMOVED lines=15> */
.L_x_8938:


//--------------------- .text._ZN5flash24flash_fwd_splitkv_kernelI23Flash_fwd_kernel_traitsILi256ELi64ELi64ELi4ELb0ELb0EN7cutlass10bfloat16_tE19Flash_kernel_traitsILi256ELi64ELi64ELi4ES3_EELb0ELb0ELb0ELb0ELb0ELb1ELb1ELb0EEEvNS_16Flash_fwd_paramsE --------------------------
	.section	.text._ZN5flash24flash_fwd_splitkv_kernelI23Flash_fwd_kernel_traitsILi256ELi64ELi64ELi4ELb0ELb0EN7cutlass10bfloat16_tE19Flash_kernel_traitsILi256ELi64ELi64ELi4ES3_EELb0ELb0ELb0ELb0ELb0ELb1ELb1ELb0EEEvNS_16Flash_fwd_paramsE,"ax",@progbits
	.sectioninfo	@"SHI_REGISTERS=255"
	.align	128
        .global         _ZN5flash24flash_fwd_splitkv_kernelI23Flash_fwd_kernel_traitsILi256ELi64ELi64ELi4ELb0ELb0EN7cutlass10bfloat16_tE19Flash_kernel_traitsILi256ELi64ELi64ELi4ES3_EELb0ELb0ELb0ELb0ELb0ELb1ELb1ELb0EEEvNS_16Flash_fwd_paramsE
        .type           _ZN5flash24flash_fwd_splitkv_kernelI23Flash_fwd_kernel_traitsILi256ELi64ELi64ELi4ELb0ELb0EN7cutlass10bfloat16_tE19Flash_kernel_traitsILi256ELi64ELi64ELi4ES3_EELb0ELb0ELb0ELb0ELb0ELb1ELb1ELb0EEEvNS_16Flash_fwd_paramsE,@function
        .size           _ZN5flash24flash_fwd_splitkv_kernelI23Flash_fwd_kernel_traitsILi256ELi64ELi64ELi4ELb0ELb0EN7cutlass10bfloat16_tE19Flash_kernel_traitsILi256ELi64ELi64ELi4ES3_EELb0ELb0ELb0ELb0ELb0ELb1ELb1ELb0EEEvNS_16Flash_fwd_paramsE,(.L_x_8939 - _ZN5flash24flash_fwd_splitkv_kernelI23Flash_fwd_kernel_traitsILi256ELi64ELi64ELi4ELb0ELb0EN7cutlass10bfloat16_tE19Flash_kernel_traitsILi256ELi64ELi64ELi4ES3_EELb0ELb0ELb0ELb0ELb0ELb1ELb1ELb0EEEvNS_16Flash_fwd_paramsE)
        .other          _ZN5flash24flash_fwd_splitkv_kernelI23Flash_fwd_kernel_traitsILi256ELi64ELi64ELi4ELb0ELb0EN7cutlass10bfloat16_tE19Flash_kernel_traitsILi256ELi64ELi64ELi4ES3_EELb0ELb0ELb0ELb0ELb0ELb1ELb1ELb0EEEvNS_16Flash_fwd_paramsE,@"STO_CUDA_ENTRY STV_DEFAULT"
_ZN5flash24flash_fwd_splitkv_kernelI23Flash_fwd_kernel_traitsILi256ELi64ELi64ELi4ELb0ELb0EN7cutlass10bfloat16_tE19Flash_kernel_traitsILi256ELi64ELi64ELi4ES3_EELb0ELb0ELb0ELb0ELb0ELb1ELb1ELb0EEEvNS_16Flash_fwd_paramsE:
.text._ZN5flash24flash_fwd_splitkv_kernelI23Flash_fwd_kernel_traitsILi256ELi64ELi64ELi4ELb0ELb0EN7cutlass10bfloat16_tE19Flash_kernel_traitsILi256ELi64ELi64ELi4ES3_EELb0ELb0ELb0ELb0ELb0ELb1ELb1ELb0EEEvNS_16Flash_fwd_paramsE:
        /* <DEDUP_REMOVED lines=78> */
.L_x_1515:
[----:B------:R-:W-:Y:S02]  /*04e0*/  ULDC UR8, c[0x0][0x218] ;  /* 0x0000860000087ab9 */ /* 0x000fe40000000800 */
.L_x_1516:
        /* <DEDUP_REMOVED lines=101> */
.L_x_1519:
[----:B------:R-:W-:Y:S05]  /*0b40*/  BSYNC B0 ;  /* 0x0000000000007941 */ /* 0x000fea0003800000 */
.L_x_1518:
        /* <DEDUP_REMOVED lines=12> */
.L_x_1521:
[----:B------:R-:W-:Y:S05]  /*0c10*/  BSYNC B0 ;  /* 0x0000000000007941 */ /* 0x000fea0003800000 */
.L_x_1520:
        /* <DEDUP_REMOVED lines=12> */
.L_x_1523:
[----:B------:R-:W-:Y:S05]  /*0ce0*/  BSYNC B0 ;  /* 0x0000000000007941 */ /* 0x000fea0003800000 */
.L_x_1522:
        /* <DEDUP_REMOVED lines=12> */
.L_x_1525:
[----:B------:R-:W-:Y:S05]  /*0db0*/  BSYNC B0 ;  /* 0x0000000000007941 */ /* 0x000fea0003800000 */
.L_x_1524:
        /* <DEDUP_REMOVED lines=12> */
.L_x_1527:
[----:B------:R-:W-:Y:S05]  /*0e80*/  BSYNC B0 ;  /* 0x0000000000007941 */ /* 0x000fea0003800000 */
.L_x_1526:
        /* <DEDUP_REMOVED lines=12> */
.L_x_1529:
[----:B------:R-:W-:Y:S05]  /*0f50*/  BSYNC B0 ;  /* 0x0000000000007941 */ /* 0x000fea0003800000 */
.L_x_1528:
        /* <DEDUP_REMOVED lines=12> */
.L_x_1531:
[----:B------:R-:W-:Y:S05]  /*1020*/  BSYNC B0 ;  /* 0x0000000000007941 */ /* 0x000fea0003800000 */
.L_x_1530:
        /* <DEDUP_REMOVED lines=12> */
.L_x_1533:
[----:B------:R-:W-:Y:S05]  /*10f0*/  BSYNC B0 ;  /* 0x0000000000007941 */ /* 0x000fea0003800000 */
.L_x_1532:
        /* <DEDUP_REMOVED lines=32> */
.L_x_1517:
        /* <DEDUP_REMOVED lines=119> */
.L_x_1534:
        /* <DEDUP_REMOVED lines=19> */
.L_x_1536:
        /* <DEDUP_REMOVED lines=59> */
.L_x_1535:
        /* <DEDUP_REMOVED lines=130> */
.L_x_1538:
[----:B------:R-:W-:Y:S05]  /*2770*/  BSYNC B0 ;  /* 0x0000000000007941 */ /* 0x000fea0003800000 */
.L_x_1537:
        /* <DEDUP_REMOVED lines=45> */
.L_x_1540:
[----:B------:R-:W-:Y:S05]  /*2a50*/  BSYNC B0 ;  /* 0x0000000000007941 */ /* 0x000fea0003800000 */
.L_x_1539:
        /* <DEDUP_REMOVED lines=45> */
.L_x_1542:
[----:B------:R-:W-:Y:S05]  /*2d30*/  BSYNC B0 ;  /* 0x0000000000007941 */ /* 0x000fea0003800000 */
.L_x_1541:
        /* <DEDUP_REMOVED lines=44> */
.L_x_1544:
[----:B------:R-:W-:Y:S05]  /*3000*/  BSYNC B0 ;  /* 0x0000000000007941 */ /* 0x000fea0003800000 */
.L_x_1543:
        /* <DEDUP_REMOVED lines=39> */
.L_x_1546:
[----:B------:R-:W-:Y:S05]  /*3280*/  BSYNC B0 ;  /* 0x0000000000007941 */ /* 0x000fea0003800000 */
.L_x_1545:
        /* <DEDUP_REMOVED lines=41> */
.L_x_1548:
[----:B------:R-:W-:Y:S05]  /*3520*/  BSYNC B0 ;  /* 0x0000000000007941 */ /* 0x000fea0003800000 */
.L_x_1547:
        /* <DEDUP_REMOVED lines=40> */
.L_x_1550:
[----:B------:R-:W-:Y:S05]  /*37b0*/  BSYNC B0 ;  /* 0x0000000000007941 */ /* 0x000fea0003800000 */
.L_x_1549:
        /* <DEDUP_REMOVED lines=42> */
.L_x_1552:
[----:B------:R-:W-:Y:S05]  /*3a60*/  BSYNC B0 ;  /* 0x0000000000007941 */ /* 0x000fea0003800000 */
.L_x_1551:
        /* <DEDUP_REMOVED lines=16> */
[----:B-12---:R-:W-:Y:S01]  /*3b70*/  @!P3 IMAD.MOV.U32 R16, RZ, RZ, R252 ;  /* 0x000000ffff10b224 */ /* 0x006fe200078e00fc */
[----:B------:R1:W-:Y:S01]  /*3b80*/  @P3 STS.128 [R243+0x10000], RZ ;  /* 0x010000fff3003388 */ /* 0x0003e20000000c00 */
[----:B------:R-:W-:Y:S01]  /*3b90*/  @!P3 IMAD.MOV.U32 R17, RZ, RZ, R250 ;  /* 0x000000ffff11b224 */ /* 0x000fe200078e00fa */
[----:B------:R-:W-:Y:S01]  /*3ba0*/  @!P2 MOV R21, R250 ;  /* 0x000000fa0015a202 */ /* 0x000fe20000000f00 */
[----:B------:R-:W-:-:S03]  /*3bb0*/  @!P2 IMAD.MOV.U32 R20, RZ, RZ, R252 ;  /* 0x000000ffff14a224 */ /* 0x000fc600078e00fc */
        /* <DEDUP_REMOVED lines=9> */
[----:B------:R1:W-:Y:S01]  /*3c50*/  @P1 STS.128 [R243+0x14000], RZ ;  /* 0x014000fff3001388 */ /* 0x0003e20000000c00 */
[----:B--2---:R-:W-:Y:S01]  /*3c60*/  @!P1 IMAD.MOV.U32 R16, RZ, RZ, R252 ;  /* 0x000000ffff109224 */ /* 0x004fe200078e00fc */
[----:B------:R-:W-:-:S05]  /*3c70*/  @!P1 MOV R17, R250 ;  /* 0x000000fa00119202 */ /* 0x000fca0000000f00 */
[----:B------:R-:W-:Y:S01]  /*3c80*/  @!PT LDS RZ, [RZ] ;  /* 0x00000000fffff984 */ /* 0x000fe20000000800 */
[----:B------:R-:W-:Y:S01]  /*3c90*/  @!PT LDS RZ, [RZ] ;  /* 0x00000000fffff984 */ /* 0x000fe20000000800 */
[----:B------:R-:W-:Y:S01]  /*3ca0*/  @!PT LDS RZ, [RZ] ;  /* 0x00000000fffff984 */ /* 0x000fe20000000800 */
[----:B------:R1:W-:Y:S04]  /*3cb0*/  @!P1 LDGSTS.E.BYPASS.LTC128B.128 [R243+0x14000], [R16.64+0x100] ;  /* 0x1400010010f39fae */ /* 0x0003e8000b901d5e */
[----:B------:R1:W-:Y:S01]  /*3cc0*/  @P0 STS.128 [R243+0x16000], RZ ;  /* 0x016000fff3000388 */ /* 0x0003e20000000c00 */
[----:B------:R-:W-:Y:S05]  /*3cd0*/  @P0 BRA `(.L_x_1554) ;  /* 0x0000006000000947 */ /* 0x000fea0003800000 */
[----:B-1----:R-:W-:Y:S02]  /*3ce0*/  MOV R16, R252 ;  /* 0x000000fc00107202 */ /* 0x002fe40000000f00 */
[----:B------:R-:W-:-:S05]  /*3cf0*/  MOV R17, R250 ;  /* 0x000000fa00117202 */ /* 0x000fca0000000f00 */
[----:B------:R-:W-:Y:S01]  /*3d00*/  @!PT LDS RZ, [RZ] ;  /* 0x00000000fffff984 */ /* 0x000fe20000000800 */
[----:B------:R-:W-:Y:S01]  /*3d10*/  @!PT LDS RZ, [RZ] ;  /* 0x00000000fffff984 */ /* 0x000fe20000000800 */
[----:B------:R-:W-:Y:S01]  /*3d20*/  @!PT LDS RZ, [RZ] ;  /* 0x00000000fffff984 */ /* 0x000fe20000000800 */
[----:B------:R1:W-:Y:S02]  /*3d30*/  LDGSTS.E.BYPASS.LTC128B.128 [R243+0x16000], [R16.64+0x180] ;  /* 0x1600018010f37fae */ /* 0x0003e4000b901d5e */
.L_x_1554:
[----:B------:R-:W-:Y:S05]  /*3d40*/  BSYNC B0 ;  /* 0x0000000000007941 */ /* 0x000fea0003800000 */
.L_x_1553:
        /* <DEDUP_REMOVED lines=45> */
.L_x_1556:
[----:B------:R-:W-:Y:S05]  /*4020*/  BSYNC B0 ;  /* 0x0000000000007941 */ /* 0x000fea0003800000 */
.L_x_1555:
        /* <DEDUP_REMOVED lines=14> */
[----:B-12---:R-:W-:Y:S01]  /*4110*/  IMAD.U32 R17, RZ, RZ, UR13 ;  /* 0x0000000dff117e24 */ /* 0x006fe2000f8e00ff */
[----:B------:R-:W-:-:S04]  /*4120*/  IADD3 R10, P0, R12, UR13, RZ ;  /* 0x0000000d0c0a7c10 */ /* 0x000fc8000ff1e0ff */
        /* <DEDUP_REMOVED lines=32> */
.L_x_1558:
[----:B------:R-:W-:Y:S05]  /*4330*/  BSYNC B0 ;  /* 0x0000000000007941 */ /* 0x000fea0003800000 */
.L_x_1557:
[----:B------:R-:W-:Y:S01]  /*4340*/  ISETP.GE.AND P0, PT, R8, UR7, PT ;  /* 0x0000000708007c0c */ /* 0x000fe2000bf06270 */
[----:B------:R-:W-:Y:S01]  /*4350*/  BSSY B0, `(.L_x_1559) ;  /* 0x0000032000007945 */ /* 0x000fe20003800000 */
[----:B------:R-:W-:-:S04]  /*4360*/  LEA.HI R11, R9, R96, RZ, 0x5 ;  /* 0x00000060090b7211 */ /* 0x000fc800078f28ff */
        /* <DEDUP_REMOVED lines=15> */
[----:B------:R-:W-:Y:S01]  /*4460*/  @!P4 MOV R13, R250 ;  /* 0x000000fa000dc202 */ /* 0x000fe20000000f00 */
[----:B------:R1:W-:Y:S01]  /*4470*/  @P4 STS.128 [R243+0x11800], RZ ;  /* 0x011800fff3004388 */ /* 0x0003e20000000c00 */
[----:B------:R-:W-:Y:S01]  /*4480*/  @!P4 IMAD.MOV.U32 R12, RZ, RZ, R252 ;  /* 0x000000ffff0cc224 */ /* 0x000fe200078e00fc */
[----:B-1----:R-:W-:Y:S01]  /*4490*/  @!P3 LEA R20, P5, R14, c[0x0][0x170], 0x1 ;  /* 0x00005c000e14ba11 */ /* 0x002fe200078a08ff */
[----:B------:R-:W-:Y:S01]  /*44a0*/  @!P4 IMAD R8, R8, 0x60, RZ ;  /* 0x000000600808c824 */ /* 0x000fe200078e02ff */
[----:B--2---:R-:W-:Y:S01]  /*44b0*/  @!P2 LEA R16, P1, R14, c[0x0][0x170], 0x1 ;  /* 0x00005c000e10aa11 */ /* 0x004fe200078208ff */
[----:B------:R-:W-:-:S04]  /*44c0*/  @!P4 IMAD.WIDE.U32 R12, R9, 0x60, R12 ;  /* 0x00000060090cc825 */ /* 0x000fc800078e000c */
[----:B------:R-:W-:Y:S01]  /*44d0*/  IMAD.IADD R9, R15, 0x1, R10 ;  /* 0x000000010f097824 */ /* 0x000fe200078e020a */
[----:B------:R-:W-:-:S04]  /*44e0*/  @!P4 IADD3 R13, R13, R8, RZ ;  /* 0x000000080d0dc210 */ /* 0x000fc80007ffe0ff */
[C-C-:B------:R-:W-:Y:S01]  /*44f0*/  @!P3 LEA.HI.X R21, R14.reuse, c[0x0][0x174], R9.reuse, 0x1, P5 ;  /* 0x00005d000e15ba11 */ /* 0x140fe200028f0c09 */
[----:B------:R-:W-:Y:S01]  /*4500*/  @!PT LDS RZ, [RZ] ;  /* 0x00000000fffff984 */ /* 0x000fe20000000800 */
[----:B------:R-:W-:Y:S01]  /*4510*/  @!PT LDS RZ, [RZ] ;  /* 0x00000000fffff984 */ /* 0x000fe20000000800 */
[----:B------:R-:W-:Y:S01]  /*4520*/  @!PT LDS RZ, [RZ] ;  /* 0x00000000fffff984 */ /* 0x000fe20000000800 */
[----:B------:R1:W-:Y:S01]  /*4530*/  @!P4 LDGSTS.E.BYPASS.LTC128B.128 [R243+0x11800], [R12.64] ;  /* 0x118000000cf3cfae */ /* 0x0003e2000b901d5e */
[----:B------:R-:W-:-:S03]  /*4540*/  @!P2 LEA.HI.X R17, R14, c[0x0][0x174], R9, 0x1, P1 ;  /* 0x00005d000e11aa11 */ /* 0x000fc600008f0c09 */
        /* <DEDUP_REMOVED lines=18> */
.L_x_1560:
[----:B------:R-:W-:Y:S05]  /*4670*/  BSYNC B0 ;  /* 0x0000000000007941 */ /* 0x000fea0003800000 */
.L_x_1559:
[C---:B--2---:R-:W-:Y:S01]  /*4680*/  IMAD.SHL.U32 R8, R2.reuse, 0x40, RZ ;  /* 0x0000004002087824 */ /* 0x044fe200078e00ff */
[----:B------:R-:W-:Y:S01]  /*4690*/  R2P PR, R2, 0x6 ;  /* 0x0000000602007804 */ /* 0x000fe20000000000 */
[----:B------:R-:W-:Y:S01]  /*46a0*/  IMAD.SHL.U32 R18, R18, 0x8, RZ ;  /* 0x0000000812127824 */ /* 0x000fe200078e00ff */
[----:B------:R-:W0:Y:S01]  /*46b0*/  LDGDEPBAR ;  /* 0x00000000000079af */ /* 0x000e220000000000 */
[----:B------:R-:W-:Y:S01]  /*46c0*/  IMAD R242, R11, 0x400, R0 ;  /* 0x000004000bf27824 */ /* 0x000fe200078e0200 */
[----:B------:R-:W-:Y:S01]  /*46d0*/  LOP3.LUT R9, R8, 0x1c0, RZ, 0xc0, !PT ;  /* 0x000001c008097812 */ /* 0x000fe200078ec0ff */
[----:B------:R-:W-:Y:S02]  /*46e0*/  UISETP.GT.AND UP0, UPT, UR11, UR19, UPT ;  /* 0x000000130b00728c */ /* 0x000fe4000bf04270 */
        /* <DEDUP_REMOVED lines=8> */
[----:B-1----:R-:W-:Y:S03]  /*4770*/  LDSM.16.M88.4 R28, [R240] ;  /* 0x00000000f01c783b */ /* 0x002fe60000000200 */
[----:B------:R-:W-:Y:S01]  /*4780*/  IMAD R241, R241, 0x200, R8 ;  /* 0x00000200f1f17824 */ /* 0x000fe200078e0208 */
[----:B------:R-:W-:Y:S03]  /*4790*/  LDSM.16.M88.4 R72, [R238] ;  /* 0x00000000ee48783b */ /* 0x000fe60000000200 */
[----:B------:R-:W-:Y:S01]  /*47a0*/  IMAD.SHL.U32 R241, R241, 0x2, RZ ;  /* 0x00000002f1f17824 */ /* 0x000fe200078e00ff */
[----:B------:R-:W-:Y:S04]  /*47b0*/  LDSM.16.M88.4 R84, [R238+0x4000] ;  /* 0x00400000ee54783b */ /* 0x000fe80000000200 */
[----:B------:R-:W1:Y:S01]  /*47c0*/  LDSM.16.M88.4 R20, [R241+0x8000] ;  /* 0x00800000f114783b */ /* 0x000e620000000200 */
[----:B------:R-:W-:-:S02]  /*47d0*/  IADD3 R2, R241, 0x8000, RZ ;  /* 0x00008000f1027810 */ /* 0x000fc40007ffe0ff */
[----:B------:R-:W-:Y:S01]  /*47e0*/  IADD3 R239, R241, 0x8020, RZ ;  /* 0x00008020f1ef7810 */ /* 0x000fe20007ffe0ff */
[----:B------:R-:W2:Y:S01]  /*47f0*/  LDSM.16.M88.4 R44, [R241+0x8800] ;  /* 0x00880000f12c783b */ /* 0x000ea20000000200 */
[----:B------:R-:W-:Y:S01]  /*4800*/  @P1 IADD3 R239, R2, -0x20, RZ ;  /* 0xffffffe002ef1810 */ /* 0x000fe20007ffe0ff */
[----:B------:R-:W-:Y:S02]  /*4810*/  IMAD.MOV.U32 R2, RZ, RZ, 0x40 ;  /* 0x00000040ff027424 */ /* 0x000fe400078e00ff */
[----:B------:R-:W-:Y:S01]  /*4820*/  LDSM.16.M88.4 R56, [R241+0x9000] ;  /* 0x00900000f138783b */ /* 0x000fe20000000200 */
[C---:B------:R-:W-:Y:S02]  /*4830*/  IADD3 R231, R239.reuse, 0x800, RZ ;  /* 0x00000800efe77810 */ /* 0x040fe40007ffe0ff */
[----:B------:R-:W-:Y:S01]  /*4840*/  SEL R2, R2, 0xffffffc0, !P2 ;  /* 0xffffffc002027807 */ /* 0x000fe20005000000 */
[----:B------:R-:W5:Y:S01]  /*4850*/  LDSM.16.M88.4 R16, [R239] ;  /* 0x00000000ef10783b */ /* 0x000f620000000200 */
[----:B------:R-:W-:-:S02]  /*4860*/  IADD3 R230, R239, 0x1000, RZ ;  /* 0x00001000efe67810 */ /* 0x000fc40007ffe0ff */
[----:B------:R-:W-:Y:S01]  /*4870*/  IADD3 R229, R239, 0x1800, RZ ;  /* 0x00001800efe57810 */ /* 0x000fe20007ffe0ff */
[----:B------:R-:W3:Y:S01]  /*4880*/  LDSM.16.M88.4 R24, [R241+0x9800] ;  /* 0x00980000f118783b */ /* 0x000ee20000000200 */
[----:B------:R-:W-:Y:S01]  /*4890*/  IMAD.IADD R235, R241, 0x1, R2 ;  /* 0x00000001f1eb7824 */ /* 0x000fe200078e0202 */
[C---:B------:R-:W-:Y:S01]  /*48a0*/  IADD3 R227, R239.reuse, 0x2000, RZ ;  /* 0x00002000efe37810 */ /* 0x040fe20007ffe0ff */
[----:B------:R-:W-:Y:S01]  /*48b0*/  IMAD.IADD R228, R2, 0x1, R239 ;  /* 0x0000000102e47824 */ /* 0x000fe200078e02ef */
[----:B------:R-:W-:Y:S01]  /*48c0*/  LDSM.16.M88.4 R52, [R239+0x800] ;  /* 0x00080000ef34783b */ /* 0x000fe20000000200 */
[C---:B------:R-:W-:Y:S02]  /*48d0*/  IADD3 R226, R239.reuse, 0x2800, RZ ;  /* 0x00002800efe27810 */ /* 0x040fe40007ffe0ff */
[C---:B------:R-:W-:Y:S01]  /*48e0*/  IADD3 R225, R239.reuse, 0x3000, RZ ;  /* 0x00003000efe17810 */ /* 0x040fe20007ffe0ff */
[----:B------:R-:W4:Y:S01]  /*48f0*/  LDSM.16.M88.4 R12, [R235+0x8000] ;  /* 0x00800000eb0c783b */ /* 0x000f220000000200 */
[----:B------:R-:W-:-:S02]  /*4900*/  IADD3 R224, R239, 0x3800, RZ ;  /* 0x00003800efe07810 */ /* 0x000fc40007ffe0ff */
[C---:B------:R-:W-:Y:S01]  /*4910*/  IADD3 R223, R239.reuse, 0x4000, RZ ;  /* 0x00004000efdf7810 */ /* 0x040fe20007ffe0ff */
[----:B------:R-:W3:Y:S01]  /*4920*/  LDSM.16.M88.4 R48, [R239+0x1000] ;  /* 0x00100000ef30783b */ /* 0x000ee20000000200 */
[C---:B------:R-:W-:Y:S02]  /*4930*/  IADD3 R222, R239.reuse, 0x4800, RZ ;  /* 0x00004800efde7810 */ /* 0x040fe40007ffe0ff */
[C---:B------:R-:W-:Y:S01]  /*4940*/  IADD3 R221, R239.reuse, 0x5000, RZ ;  /* 0x00005000efdd7810 */ /* 0x040fe20007ffe0ff */
[----:B------:R-:W3:Y:S01]  /*4950*/  LDSM.16.M88.4 R40, [R239+0x1800] ;  /* 0x00180000ef28783b */ /* 0x000ee20000000200 */
[C---:B------:R-:W-:Y:S02]  /*4960*/  IADD3 R220, R239.reuse, 0x5800, RZ ;  /* 0x00005800efdc7810 */ /* 0x040fe40007ffe0ff */
[C---:B------:R-:W-:Y:S01]  /*4970*/  IADD3 R219, R239.reuse, 0x6000, RZ ;  /* 0x00006000efdb7810 */ /* 0x040fe20007ffe0ff */
[----:B------:R-:W-:Y:S01]  /*4980*/  LDSM.16.M88.4 R80, [R235+0x8800] ;  /* 0x00880000eb50783b */ /* 0x000fe20000000200 */
[----:B------:R-:W-:-:S02]  /*4990*/  IADD3 R218, R239, 0x6800, RZ ;  /* 0x00006800efda7810 */ /* 0x000fc40007ffe0ff */
[C---:B------:R-:W-:Y:S01]  /*49a0*/  IADD3 R217, R239.reuse, 0x7000, RZ ;  /* 0x00007000efd97810 */ /* 0x040fe20007ffe0ff */
[----:B-1----:R-:W-:Y:S01]  /*49b0*/  HMMA.16816.F32.BF16 R8, R36, R20, RZ ;  /* 0x000000142408723c */ /* 0x002fe200000418ff */
[----:B------:R-:W-:Y:S01]  /*49c0*/  LDSM.16.M88.4 R68, [R235+0x9000] ;  /* 0x00900000eb44783b */ /* 0x000fe20000000200 */
[----:B------:R-:W-:-:S03]  /*49d0*/  IADD3 R216, R239, 0x7800, RZ ;  /* 0x00007800efd87810 */ /* 0x000fc60007ffe0ff */
[----:B------:R-:W-:Y:S03]  /*49e0*/  LDSM.16.M88.4 R64, [R235+0x9800] ;  /* 0x00980000eb40783b */ /* 0x000fe60000000200 */
[C---:B------:R-:W-:Y:S01]  /*49f0*/  HMMA.16816.F32.BF16 R20, R36.reuse, R22, RZ ;  /* 0x000000162414723c */ /* 0x040fe200000418ff */
[----:B------:R-:W-:Y:S04]  /*4a00*/  LDSM.16.M88.4 R92, [R241+0xe800] ;  /* 0x00e80000f15c783b */ /* 0x000fe80000000200 */
[----:B------:R-:W-:Y:S03]  /*4a10*/  LDSM.16.M88.4 R88, [R235+0xe000] ;  /* 0x00e00000eb58783b */ /* 0x000fe60000000200 */
[----:B--2---:R-:W-:Y:S08]  /*4a20*/  HMMA.16816.F32.BF16 R32, R36, R44, RZ ;  /* 0x0000002c2420723c */ /* 0x004ff000000418ff */
[----:B-----5:R-:W-:Y:S08]  /*4a30*/  HMMA.16816.F32.BF16 R8, R28, R16, R8 ;  /* 0x000000101c08723c */ /* 0x020ff00000041808 */
[C---:B------:R-:W-:Y:S08]  /*4a40*/  HMMA.16816.F32.BF16 R60, R36.reuse, R56, RZ ;  /* 0x00000038243c723c */ /* 0x040ff000000418ff */
[C---:B------:R-:W-:Y:S08]  /*4a50*/  HMMA.16816.F32.BF16 R44, R36.reuse, R46, RZ ;  /* 0x0000002e242c723c */ /* 0x040ff000000418ff */
[C---:B------:R-:W-:Y:S08]  /*4a60*/  HMMA.16816.F32.BF16 R56, R36.reuse, R58, RZ ;  /* 0x0000003a2438723c */ /* 0x040ff000000418ff */
[C---:B---3--:R-:W-:Y:S08]  /*4a70*/  HMMA.16816.F32.BF16 R76, R36.reuse, R24, RZ ;  /* 0x00000018244c723c */ /* 0x048ff000000418ff */
[----:B------:R-:W-:Y:S01]  /*4a80*/  HMMA.16816.F32.BF16 R36, R36, R26, RZ ;  /* 0x0000001a2424723c */ /* 0x000fe200000418ff */
[----:B------:R-:W-:Y:S07]  /*4a90*/  LDSM.16.M88.4 R24, [R237] ;  /* 0x00000000ed18783b */ /* 0x000fee0000000200 */
[----:B------:R-:W-:Y:S01]  /*4aa0*/  HMMA.16816.F32.BF16 R20, R28, R18, R20 ;  /* 0x000000121c14723c */ /* 0x000fe20000041814 */
[----:B------:R-:W1:Y:S07]  /*4ab0*/  LDSM.16.M88.4 R16, [R228] ;  /* 0x00000000e410783b */ /* 0x000e6e0000000200 */
[----:B----4-:R-:W-:Y:S08]  /*4ac0*/  HMMA.16816.F32.BF16 R8, R72, R12, R8 ;  /* 0x0000000c4808723c */ /* 0x010ff00000041808 */
        /* <DEDUP_REMOVED lines=10> */
[----:B------:R-:W-:Y:S01]  /*4b70*/  HMMA.16816.F32.BF16 R20, R72, R14, R20 ;  /* 0x0000000e4814723c */ /* 0x000fe20000041814 */
[----:B------:R-:W2:Y:S07]  /*4b80*/  LDSM.16.M88.4 R12, [R241+0xa000] ;  /* 0x00a00000f10c783b */ /* 0x000eae0000000200 */
[----:B-1----:R-:W-:Y:S08]  /*4b90*/  HMMA.16816.F32.BF16 R8, R24, R16, R8 ;  /* 0x000000101808723c */ /* 0x002ff00000041808 */
        /* <DEDUP_REMOVED lines=11> */
[----:B------:R-:W1:Y:S07]  /*4c50*/  LDSM.16.M88.4 R16, [R239+0x2000] ;  /* 0x00200000ef10783b */ /* 0x000e6e0000000200 */
[----:B--2---:R-:W-:Y:S08]  /*4c60*/  HMMA.16816.F32.BF16 R8, R28, R12, R8 ;  /* 0x0000000c1c08723c */ /* 0x004ff00000041808 */
        /* <DEDUP_REMOVED lines=40> */
[----:B------:R-:W-:Y:S01]  /*4ef0*/  HMMA.16816.F32.BF16 R72, R12, R66, R72 ;  /* 0x000000420c48723c */ /* 0x000fe20000041848 */
[----:B------:R-:W-:Y:S07]  /*4f00*/  LDSM.16.M88.4 R64, [R239+0x4000] ;  /* 0x00400000ef40783b */ /* 0x000fee0000000200 */
[----:B------:R-:W-:Y:S01]  /*4f10*/  HMMA.16816.F32.BF16 R20, R28, R18, R20 ;  /* 0x000000121c14723c */ /* 0x000fe20000041814 */
[----:B------:R-:W1:Y:S07]  /*4f20*/  LDSM.16.M88.4 R16, [R240+0x4000] ;  /* 0x00400000f010783b */ /* 0x000e6e0000000200 */
[C---:B------:R-:W-:Y:S08]  /*4f30*/  HMMA.16816.F32.BF16 R32, R12.reuse, R80, R32 ;  /* 0x000000500c20723c */ /* 0x040ff00000041820 */
[C---:B------:R-:W-:Y:S01]  /*4f40*/  HMMA.16816.F32.BF16 R44, R12.reuse, R82, R44 ;  /* 0x000000520c2c723c */ /* 0x040fe2000004182c */
[----:B------:R-:W-:Y:S07]  /*4f50*/  LDSM.16.M88.4 R80, [R235+0xc800] ;  /* 0x00c80000eb50783b */ /* 0x000fee0000000200 */
[C---:B------:R-:W-:Y:S08]  /*4f60*/  HMMA.16816.F32.BF16 R60, R12.reuse, R68, R60 ;  /* 0x000000440c3c723c */ /* 0x040ff0000004183c */
[----:B------:R-:W-:Y:S01]  /*4f70*/  HMMA.16816.F32.BF16 R56, R12, R70, R56 ;  /* 0x000000460c38723c */ /* 0x000fe20000041838 */
[----:B------:R-:W3:Y:S04]  /*4f80*/  LDSM.16.M88.4 R12, [R241+0xc800] ;  /* 0x00c80000f10c783b */ /* 0x000ee80000000200 */
[----:B------:R-:W-:Y:S03]  /*4f90*/  LDSM.16.M88.4 R68, [R237+0x4000] ;  /* 0x00400000ed44783b */ /* 0x000fe60000000200 */
[C---:B--2---:R-:W-:Y:S08]  /*4fa0*/  HMMA.16816.F32.BF16 R8, R36.reuse, R24, R8 ;  /* 0x000000182408723c */ /* 0x044ff00000041808 */
[----:B------:R-:W-:Y:S01]  /*4fb0*/  HMMA.16816.F32.BF16 R20, R36, R26, R20 ;  /* 0x0000001a2414723c */ /* 0x000fe20000041814 */
[----:B------:R-:W2:Y:S07]  /*4fc0*/  LDSM.16.M88.4 R24, [R235+0xc000] ;  /* 0x00c00000eb18783b */ /* 0x000eae0000000200 */
[C---:B------:R-:W-:Y:S08]  /*4fd0*/  HMMA.16816.F32.BF16 R32, R28.reuse, R52, R32 ;  /* 0x000000341c20723c */ /* 0x040ff00000041820 */
[C---:B------:R-:W-:Y:S01]  /*4fe0*/  HMMA.16816.F32.BF16 R44, R28.reuse, R54, R44 ;  /* 0x000000361c2c723c */ /* 0x040fe2000004182c */
[----:B------:R-:W4:Y:S07]  /*4ff0*/  LDSM.16.M88.4 R52, [R241+0xd000] ;  /* 0x00d00000f134783b */ /* 0x000f2e0000000200 */
[C---:B------:R-:W-:Y:S08]  /*5000*/  HMMA.16816.F32.BF16 R60, R28.reuse, R48, R60 ;  /* 0x000000301c3c723c */ /* 0x040ff0000004183c */
[----:B------:R-:W-:Y:S01]  /*5010*/  HMMA.16816.F32.BF16 R56, R28, R50, R56 ;  /* 0x000000321c38723c */ /* 0x000fe20000041838 */
[----:B------:R-:W5:Y:S07]  /*5020*/  LDSM.16.M88.4 R48, [R241+0xd800] ;  /* 0x00d80000f130783b */ /* 0x000f6e0000000200 */
[----:B-1----:R-:W-:Y:S08]  /*5030*/  HMMA.16816.F32.BF16 R8, R16, R64, R8 ;  /* 0x000000401008723c */ /* 0x002ff00000041808 */
[C---:B------:R-:W-:Y:S08]  /*5040*/  HMMA.16816.F32.BF16 R76, R28.reuse, R40, R76 ;  /* 0x000000281c4c723c */ /* 0x040ff0000004184c */
[----:B------:R-:W-:Y:S01]  /*5050*/  HMMA.16816.F32.BF16 R72, R28, R42, R72 ;  /* 0x0000002a1c48723c */ /* 0x000fe20000041848 */
[----:B------:R-:W1:Y:S04]  /*5060*/  LDSM.16.M88.4 R40, [R239+0x4800] ;  /* 0x00480000ef28783b */ /* 0x000e680000000200 */
[----:B------:R-:W1:Y:S03]  /*5070*/  LDSM.16.M88.4 R28, [R228+0x4000] ;  /* 0x00400000e41c783b */ /* 0x000e660000000200 */
[C---:B---3--:R-:W-:Y:S08]  /*5080*/  HMMA.16816.F32.BF16 R32, R36.reuse, R12, R32 ;  /* 0x0000000c2420723c */ /* 0x048ff00000041820 */
[----:B------:R-:W-:Y:S01]  /*5090*/  HMMA.16816.F32.BF16 R44, R36, R14, R44 ;  /* 0x0000000e242c723c */ /* 0x000fe2000004182c */
[----:B------:R-:W3:Y:S07]  /*50a0*/  LDSM.16.M88.4 R12, [R239+0x5000] ;  /* 0x00500000ef0c783b */ /* 0x000eee0000000200 */
[----:B------:R-:W-:Y:S01]  /*50b0*/  HMMA.16816.F32.BF16 R20, R16, R66, R20 ;  /* 0x000000421014723c */ /* 0x000fe20000041814 */
[----:B------:R-:W-:Y:S07]  /*50c0*/  LDSM.16.M88.4 R64, [R239+0x5800] ;  /* 0x00580000ef40783b */ /* 0x000fee0000000200 */
[----:B--2---:R-:W-:Y:S08]  /*50d0*/  HMMA.16816.F32.BF16 R8, R84, R24, R8 ;  /* 0x000000185408723c */ /* 0x004ff00000041808 */
[C---:B----4-:R-:W-:Y:S08]  /*50e0*/  HMMA.16816.F32.BF16 R60, R36.reuse, R52, R60 ;  /* 0x00000034243c723c */ /* 0x050ff0000004183c */
[C---:B------:R-:W-:Y:S01]  /*50f0*/  HMMA.16816.F32.BF16 R56, R36.reuse, R54, R56 ;  /* 0x000000362438723c */ /* 0x040fe20000041838 */
[----:B------:R-:W-:Y:S07]  /*5100*/  LDSM.16.M88.4 R52, [R242+0x6000] ;  /* 0x00600000f234783b */ /* 0x000fee0000000200 */
[C---:B-----5:R-:W-:Y:S08]  /*5110*/  HMMA.16816.F32.BF16 R76, R36.reuse, R48, R76 ;  /* 0x00000030244c723c */ /* 0x060ff0000004184c */
[----:B------:R-:W-:Y:S01]  /*5120*/  HMMA.16816.F32.BF16 R72, R36, R50, R72 ;  /* 0x000000322448723c */ /* 0x000fe20000041848 */
[----:B------:R-:W2:Y:S04]  /*5130*/  LDSM.16.M88.4 R36, [R241+0xe000] ;  /* 0x00e00000f124783b */ /* 0x000ea80000000200 */
[----:B------:R-:W-:Y:S03]  /*5140*/  LDSM.16.M88.4 R48, [R239+0x6000] ;  /* 0x00600000ef30783b */ /* 0x000fe60000000200 */
[C---:B-1----:R-:W-:Y:S08]  /*5150*/  HMMA.16816.F32.BF16 R32, R16.reuse, R40, R32 ;  /* 0x000000281020723c */ /* 0x042ff00000041820 */
[----:B------:R-:W-:Y:S01]  /*5160*/  HMMA.16816.F32.BF16 R44, R16, R42, R44 ;  /* 0x0000002a102c723c */ /* 0x000fe2000004182c */
[----:B------:R-:W-:Y:S07]  /*5170*/  LDSM.16.M88.4 R40, [R240+0x6000] ;  /* 0x00600000f028783b */ /* 0x000fee0000000200 */
[----:B------:R-:W-:Y:S01]  /*5180*/  HMMA.16816.F32.BF16 R20, R84, R26, R20 ;  /* 0x0000001a5414723c */ /* 0x000fe20000041814 */
[----:B------:R-:W-:Y:S07]  /*5190*/  LDSM.16.M88.4 R24, [R235+0xd000] ;  /* 0x00d00000eb18783b */ /* 0x000fee0000000200 */
[----:B------:R-:W-:Y:S08]  /*51a0*/  HMMA.16816.F32.BF16 R8, R68, R28, R8 ;  /* 0x0000001c4408723c */ /* 0x000ff00000041808 */
[C---:B---3--:R-:W-:Y:S08]  /*51b0*/  HMMA.16816.F32.BF16 R60, R16.reuse, R12, R60 ;  /* 0x0000000c103c723c */ /* 0x048ff0000004183c */
[----:B------:R-:W-:Y:S01]  /*51c0*/  HMMA.16816.F32.BF16 R56, R16, R14, R56 ;  /* 0x0000000e1038723c */ /* 0x000fe20000041838 */
[----:B------:R-:W1:Y:S07]  /*51d0*/  LDSM.16.M88.4 R12, [R228+0x4800] ;  /* 0x00480000e40c783b */ /* 0x000e6e0000000200 */
[----:B------:R-:W-:Y:S08]  /*51e0*/  HMMA.16816.F32.BF16 R32, R84, R80, R32 ;  /* 0x000000505420723c */ /* 0x000ff00000041820 */
[----:B------:R-:W-:Y:S01]  /*51f0*/  HMMA.16816.F32.BF16 R20, R68, R30, R20 ;  /* 0x0000001e4414723c */ /* 0x000fe20000041814 */
[----:B------:R-:W3:Y:S07]  /*5200*/  LDSM.16.M88.4 R28, [R238+0x6000] ;  /* 0x00600000ee1c783b */ /* 0x000eee0000000200 */
[----:B--2---:R-:W-:Y:S08]  /*5210*/  HMMA.16816.F32.BF16 R8, R52, R36, R8 ;  /* 0x000000243408723c */ /* 0x004ff00000041808 */
[----:B------:R-:W-:Y:S01]  /*5220*/  HMMA.16816.F32.BF16 R44, R84, R82, R44 ;  /* 0x00000052542c723c */ /* 0x000fe2000004182c */
[----:B------:R-:W-:Y:S07]  /*5230*/  LDSM.16.M88.4 R80, [R235+0xd800] ;  /* 0x00d80000eb50783b */ /* 0x000fee0000000200 */
[----:B------:R-:W-:Y:S01]  /*5240*/  HMMA.16816.F32.BF16 R20, R52, R38, R20 ;  /* 0x000000263414723c */ /* 0x000fe20000041814 */
[----:B------:R-:W-:Y:S07]  /*5250*/  LDSM.16.M88.4 R36, [R239+0x6800] ;  /* 0x00680000ef24783b */ /* 0x000fee0000000200 */
[----:B-1----:R-:W-:Y:S08]  /*5260*/  HMMA.16816.F32.BF16 R32, R68, R12, R32 ;  /* 0x0000000c4420723c */ /* 0x002ff00000041820 */
[----:B------:R-:W-:Y:S08]  /*5270*/  HMMA.16816.F32.BF16 R8, R40, R48, R8 ;  /* 0x000000302808723c */ /* 0x000ff00000041808 */
[----:B------:R-:W-:Y:S01]  /*5280*/  HMMA.16816.F32.BF16 R44, R68, R14, R44 ;  /* 0x0000000e442c723c */ /* 0x000fe2000004182c */
[----:B------:R-:W-:Y:S07]  /*5290*/  LDSM.16.M88.4 R12, [R228+0x6000] ;  /* 0x00600000e40c783b */ /* 0x000fee0000000200 */
[C---:B------:R-:W-:Y:S08]  /*52a0*/  HMMA.16816.F32.BF16 R76, R16.reuse, R64, R76 ;  /* 0x00000040104c723c */ /* 0x040ff0000004184c */
[----:B------:R-:W-:Y:S01]  /*52b0*/  HMMA.16816.F32.BF16 R72, R16, R66, R72 ;  /* 0x000000421048723c */ /* 0x000fe20000041848 */
[----:B------:R-:W1:Y:S04]  /*52c0*/  LDSM.16.M88.4 R64, [R228+0x5000] ;  /* 0x00500000e440783b */ /* 0x000e680000000200 */
[----:B------:R-:W2:Y:S03]  /*52d0*/  LDSM.16.M88.4 R16, [R237+0x6000] ;  /* 0x00600000ed10783b */ /* 0x000ea60000000200 */
[----:B------:R-:W-:Y:S08]  /*52e0*/  HMMA.16816.F32.BF16 R60, R84, R24, R60 ;  /* 0x00000018543c723c */ /* 0x000ff0000004183c */
[----:B------:R-:W-:Y:S08]  /*52f0*/  HMMA.16816.F32.BF16 R32, R52, R92, R32 ;  /* 0x0000005c3420723c */ /* 0x000ff00000041820 */
[----:B------:R-:W-:Y:S01]  /*5300*/  HMMA.16816.F32.BF16 R20, R40, R50, R20 ;  /* 0x000000322814723c */ /* 0x000fe20000041814 */
[----:B------:R-:W4:Y:S07]  /*5310*/  LDSM.16.M88.4 R48, [R241+0xf000] ;  /* 0x00f00000f130783b */ /* 0x000f2e0000000200 */
[----:B---3--:R-:W-:Y:S08]  /*5320*/  HMMA.16816.F32.BF16 R8, R28, R88, R8 ;  /* 0x000000581c08723c */ /* 0x008ff00000041808 */
[----:B------:R-:W-:Y:S08]  /*5330*/  HMMA.16816.F32.BF16 R44, R52, R94, R44 ;  /* 0x0000005e342c723c */ /* 0x000ff0000004182c */
[----:B------:R-:W-:Y:S01]  /*5340*/  HMMA.16816.F32.BF16 R56, R84, R26, R56 ;  /* 0x0000001a5438723c */ /* 0x000fe20000041838 */
[----:B------:R-:W3:Y:S07]  /*5350*/  LDSM.16.M88.4 R24, [R235+0xe800] ;  /* 0x00e80000eb18783b */ /* 0x000eee0000000200 */
[----:B-1----:R-:W-:Y:S08]  /*5360*/  HMMA.16816.F32.BF16 R60, R68, R64, R60 ;  /* 0x00000040443c723c */ /* 0x002ff0000004183c */
[----:B------:R-:W-:Y:S08]  /*5370*/  HMMA.16816.F32.BF16 R32, R40, R36, R32 ;  /* 0x000000242820723c */ /* 0x000ff00000041820 */
[----:B------:R-:W-:Y:S01]  /*5380*/  HMMA.16816.F32.BF16 R20, R28, R90, R20 ;  /* 0x0000005a1c14723c */ /* 0x000fe20000041814 */
[----:B------:R-:W-:Y:S07]  /*5390*/  LDSM.16.M88.4 R88, [R239+0x7000] ;  /* 0x00700000ef58783b */ /* 0x000fee0000000200 */
[----:B--2---:R-:W-:Y:S08]  /*53a0*/  HMMA.16816.F32.BF16 R8, R16, R12, R8 ;  /* 0x0000000c1008723c */ /* 0x004ff00000041808 */
[----:B------:R-:W-:Y:S01]  /*53b0*/  HMMA.16816.F32.BF16 R44, R40, R38, R44 ;  /* 0x00000026282c723c */ /* 0x000fe2000004182c */
[----:B------:R-:W1:Y:S07]  /*53c0*/  LDSM.16.M88.4 R36, [R228+0x5800] ;  /* 0x00580000e424783b */ /* 0x000e6e0000000200 */
[C---:B------:R-:W-:Y:S08]  /*53d0*/  HMMA.16816.F32.BF16 R76, R84.reuse, R80, R76 ;  /* 0x00000050544c723c */ /* 0x040ff0000004184c */
[----:B------:R-:W-:Y:S01]  /*53e0*/  HMMA.16816.F32.BF16 R80, R84, R82, R72 ;  /* 0x000000525450723c */ /* 0x000fe20000041848 */
[----:B------:R-:W2:Y:S01]  /*53f0*/  LDSM.16.M88.4 R72, [R228+0x6800] ;  /* 0x00680000e448783b */ /* 0x000ea20000000200 */
[----:B------:R-:W-:-:S02]  /*5400*/  FMUL.FTZ R2, R8, c[0x0][0x2ec] ;  /* 0x0000bb0008027a20 */ /* 0x000fc40000410000 */
[----:B------:R-:W-:-:S04]  /*5410*/  FMUL.FTZ R64, R11, c[0x0][0x2ec] ;  /* 0x0000bb000b407a20 */ /* 0x000fc80000410000 */
[----:B----4-:R-:W-:Y:S01]  /*5420*/  HMMA.16816.F32.BF16 R60, R52, R48, R60 ;  /* 0x00000030343c723c */ /* 0x010fe2000004183c */
[----:B------:R-:W-:Y:S06]  /*5430*/  MUFU.TANH R2, R2 ;  /* 0x0000000200027308 */ /* 0x000fec0000002400 */
[----:B------:R-:W-:Y:S01]  /*5440*/  FMUL.FTZ R48, R9, c[0x0][0x2ec] ;  /* 0x0000bb0009307a20 */ /* 0x000fe20000410000 */
[----:B------:R-:W-:Y:S01]  /*5450*/  HMMA.16816.F32.BF16 R56, R68, R66, R56 ;  /* 0x000000424438723c */ /* 0x000fe20000041838 */
[----:B------:R-:W-:Y:S01]  /*5460*/  FMUL.FTZ R49, R10, c[0x0][0x2ec] ;  /* 0x0000bb000a317a20 */ /* 0x000fe20000410000 */
[----:B------:R-:W-:Y:S01]  /*5470*/  MUFU.TANH R64, R64 ;  /* 0x0000004000407308 */ /* 0x000fe20000002400 */
[----:B------:R-:W4:Y:S05]  /*5480*/  LDSM.16.M88.4 R8, [R241+0xf800] ;  /* 0x00f80000f108783b */ /* 0x000f2a0000000200 */
[----:B---3--:R-:W-:Y:S02]  /*5490*/  HMMA.16816.F32.BF16 R32, R28, R24, R32 ;  /* 0x000000181c20723c */ /* 0x008fe40000041820 */
[----:B------:R-:W-:Y:S06]  /*54a0*/  MUFU.TANH R48, R48 ;  /* 0x0000003000307308 */ /* 0x000fec0000002400 */
[----:B------:R-:W-:Y:S01]  /*54b0*/  HMMA.16816.F32.BF16 R20, R16, R14, R20 ;  /* 0x0000000e1014723c */ /* 0x000fe20000041814 */
[----:B------:R-:W-:Y:S01]  /*54c0*/  LDSM.16.M88.4 R12, [R235+0xf000] ;  /* 0x00f00000eb0c783b */ /* 0x000fe20000000200 */
[----:B------:R-:W3:Y:S06]  /*54d0*/  MUFU.TANH R49, R49 ;  /* 0x0000003100317308 */ /* 0x000eec0000002400 */
[C---:B-1----:R-:W-:Y:S08]  /*54e0*/  HMMA.16816.F32.BF16 R76, R68.reuse, R36, R76 ;  /* 0x00000024444c723c */ /* 0x042ff0000004184c */
[----:B------:R-:W-:Y:S08]  /*54f0*/  HMMA.16816.F32.BF16 R80, R68, R38, R80 ;  /* 0x000000264450723c */ /* 0x000ff00000041850 */
[----:B------:R-:W-:Y:S01]  /*5500*/  HMMA.16816.F32.BF16 R56, R52, R50, R56 ;  /* 0x000000323438723c */ /* 0x000fe20000041838 */
[----:B------:R-:W-:-:S02]  /*5510*/  FMUL.FTZ R65, R20, c[0x0][0x2ec] ;  /* 0x0000bb0014417a20 */ /* 0x000fc40000410000 */
[----:B------:R-:W-:Y:S02]  /*5520*/  FMUL.FTZ R36, R22, c[0x0][0x2ec] ;  /* 0x0000bb0016247a20 */ /* 0x000fe40000410000 */
[----:B------:R-:W-:Y:S02]  /*5530*/  FMUL.FTZ R37, R23, c[0x0][0x2ec] ;  /* 0x0000bb0017257a20 */ /* 0x000fe40000410000 */
[----:B------:R-:W-:Y:S01]  /*5540*/  FMUL.FTZ R50, R21, c[0x0][0x2ec] ;  /* 0x0000bb0015327a20 */ /* 0x000fe20000410000 */
[----:B--2---:R-:W-:Y:S01]  /*5550*/  HMMA.16816.F32.BF16 R32, R16, R72, R32 ;  /* 0x000000481020723c */ /* 0x004fe20000041820 */
[----:B------:R-:W1:Y:S01]  /*5560*/  LDSM.16.M88.4 R20, [R239+0x7800] ;  /* 0x00780000ef14783b */ /* 0x000e620000000200 */
[----:B------:R-:W-:Y:S06]  /*5570*/  MUFU.TANH R65, R65 ;  /* 0x0000004100417308 */ /* 0x000fec0000002400 */
[C---:B----4-:R-:W-:Y:S02]  /*5580*/  HMMA.16816.F32.BF16 R76, R52.reuse, R8, R76 ;  /* 0x00000008344c723c */ /* 0x050fe4000004184c */
[----:B------:R-:W2:Y:S06]  /*5590*/  MUFU.TANH R36, R36 ;  /* 0x0000002400247308 */ /* 0x000eac0000002400 */
[----:B------:R-:W-:Y:S02]  /*55a0*/  HMMA.16816.F32.BF16 R80, R52, R10, R80 ;  /* 0x0000000a3450723c */ /* 0x000fe40000041850 */
[----:B------:R-:W-:Y:S05]  /*55b0*/  MUFU.TANH R50, R50 ;  /* 0x0000003200327308 */ /* 0x000fea0000002400 */
[----:B------:R-:W-:Y:S01]  /*55c0*/  IMAD.SHL.U32 R10, R96, 0x2, RZ ;  /* 0x00000002600a7824 */ /* 0x000fe200078e00ff */
[----:B------:R-:W-:Y:S01]  /*55d0*/  HMMA.16816.F32.BF16 R60, R40, R88, R60 ;  /* 0x00000058283c723c */ /* 0x000fe2000004183c */
[----:B------:R-:W-:Y:S01]  /*55e0*/  FMUL.FTZ R51, R32, c[0x0][0x2ec] ;  /* 0x0000bb0020337a20 */ /* 0x000fe20000410000 */
[----:B------:R-:W4:Y:S01]  /*55f0*/  MUFU.TANH R37, R37 ;  /* 0x0000002500257308 */ /* 0x000f220000002400 */
[----:B------:R-:W-:Y:S01]  /*5600*/  FMUL.FTZ R66, R33, c[0x0][0x2ec] ;  /* 0x0000bb0021427a20 */ /* 0x000fe20000410000 */
[----:B------:R-:W-:Y:S01]  /*5610*/  LOP3.LUT R10, R10, 0x6, RZ, 0xc0, !PT ;  /* 0x000000060a0a7812 */ /* 0x000fe200078ec0ff */
[----:B------:R-:W-:-:S02]  /*5620*/  FMUL.FTZ R8, R34, c[0x0][0x2ec] ;  /* 0x0000bb0022087a20 */ /* 0x000fc40000410000 */
[----:B------:R-:W-:Y:S01]  /*5630*/  FMUL.FTZ R9, R35, c[0x0][0x2ec] ;  /* 0x0000bb0023097a20 */ /* 0x000fe20000410000 */
[----:B------:R-:W-:Y:S01]  /*5640*/  HMMA.16816.F32.BF16 R56, R40, R90, R56 ;  /* 0x0000005a2838723c */ /* 0x000fe20000041838 */
[----:B------:R-:W5:Y:S01]  /*5650*/  LDSM.16.M88.4 R32, [R235+0xf800] ;  /* 0x00f80000eb20783b */ /* 0x000f620000000200 */
[----:B------:R-:W-:Y:S01]  /*5660*/  IADD3 R10, R10, UR10, RZ ;  /* 0x0000000a0a0a7c10 */ /* 0x000fe2000fffe0ff */
[----:B------:R-:W-:Y:S03]  /*5670*/  MUFU.TANH R51, R51 ;  /* 0x0000003300337308 */ /* 0x000fe60000002400 */
[C---:B------:R-:W-:Y:S02]  /*5680*/  IADD3 R11, R10.reuse, 0x8, RZ ;  /* 0x000000080a0b7810 */ /* 0x040fe40007ffe0ff */
[----:B------:R-:W-:Y:S01]  /*5690*/  HMMA.16816.F32.BF16 R44, R28, R26, R44 ;  /* 0x0000001a1c2c723c */ /* 0x000fe2000004182c */
[----:B------:R-:W4:Y:S01]  /*56a0*/  LDSM.16.M88.4 R24, [R228+0x7000] ;  /* 0x00700000e418783b */ /* 0x000f220000000200 */
[----:B------:R-:W-:Y:S01]  /*56b0*/  ISETP.GE.AND P0, PT, R11, UR9, PT ;  /* 0x000000090b007c0c */ /* 0x000fe2000bf06270 */
[----:B------:R-:W-:Y:S01]  /*56c0*/  MUFU.TANH R8, R8 ;  /* 0x0000000800087308 */ /* 0x000fe20000002400 */
[----:B------:R-:W-:-:S02]  /*56d0*/  IADD3 R11, R10, 0x11, RZ ;  /* 0x000000110a0b7810 */ /* 0x000fc40007ffe0ff */
[C---:B------:R-:W-:Y:S02]  /*56e0*/  ISETP.GE.AND P2, PT, R10.reuse, UR9, PT ;  /* 0x000000090a007c0c */ /* 0x040fe4000bf46270 */
[C---:B-1----:R-:W-:Y:S01]  /*56f0*/  HMMA.16816.F32.BF16 R76, R40.reuse, R20, R76 ;  /* 0x00000014284c723c */ /* 0x042fe2000004184c */
[----:B------:R-:W-:Y:S02]  /*5700*/  ISETP.GE.AND P4, PT, R11, UR9, PT ;  /* 0x000000090b007c0c */ /* 0x000fe4000bf86270 */
[C---:B------:R-:W-:Y:S01]  /*5710*/  IADD3 R11, R10.reuse, 0x18, RZ ;  /* 0x000000180a0b7810 */ /* 0x040fe20007ffe0ff */
[----:B------:R-:W-:Y:S01]  /*5720*/  MUFU.TANH R9, R9 ;  /* 0x0000000900097308 */ /* 0x000fe20000002400 */
[----:B---3--:R-:W-:Y:S02]  /*5730*/  FSEL R49, R49, -INF , !P2 ;  /* 0xff80000031317808 */ /* 0x008fe40005000000 */
[----:B------:R-:W-:Y:S01]  /*5740*/  ISETP.GE.AND P3, PT, R11, UR9, PT ;  /* 0x000000090b007c0c */ /* 0x000fe2000bf66270 */
[----:B------:R-:W-:Y:S01]  /*5750*/  HMMA.16816.F32.BF16 R80, R40, R22, R80 ;  /* 0x000000162850723c */ /* 0x000fe20000041850 */
[----:B------:R-:W-:-:S02]  /*5760*/  IADD3 R11, R10, 0x19, RZ ;  /* 0x000000190a0b7810 */ /* 0x000fc40007ffe0ff */
[----:B--2---:R-:W-:Y:S01]  /*5770*/  FSEL R36, R36, -INF , !P0 ;  /* 0xff80000024247808 */ /* 0x004fe20004000000 */
[----:B------:R-:W-:Y:S01]  /*5780*/  MUFU.TANH R66, R66 ;  /* 0x0000004200427308 */ /* 0x000fe20000002400 */
[----:B------:R-:W-:Y:S02]  /*5790*/  FSEL R65, R65, -INF , !P0 ;  /* 0xff80000041417808 */ /* 0x000fe40004000000 */
[----:B------:R-:W-:Y:S01]  /*57a0*/  IADD3 R22, R10, 0x1, RZ ;  /* 0x000000010a167810 */ /* 0x000fe20007ffe0ff */
[----:B------:R-:W-:Y:S01]  /*57b0*/  HMMA.16816.F32.BF16 R60, R28, R12, R60 ;  /* 0x0000000c1c3c723c */ /* 0x000fe2000004183c */
[----:B------:R-:W-:Y:S02]  /*57c0*/  FSEL R23, R2, -INF , !P2 ;  /* 0xff80000002177808 */ /* 0x000fe40005000000 */
[----:B------:R-:W-:Y:S02]  /*57d0*/  ISETP.GE.AND P1, PT, R22, UR9, PT ;  /* 0x0000000916007c0c */ /* 0x000fe4000bf26270 */
[----:B------:R-:W-:-:S02]  /*57e0*/  IADD3 R2, R10, 0x20, RZ ;  /* 0x000000200a027810 */ /* 0x000fc40007ffe0ff */
[----:B------:R-:W-:Y:S01]  /*57f0*/  FSEL R64, R64, -INF , !P1 ;  /* 0xff80000040407808 */ /* 0x000fe20004800000 */
[----:B------:R-:W-:Y:S01]  /*5800*/  HMMA.16816.F32.BF16 R56, R28, R14, R56 ;  /* 0x0000000e1c38723c */ /* 0x000fe20000041838 */
[----:B------:R-:W1:Y:S01]  /*5810*/  LDSM.16.M88.4 R12, [R228+0x7800] ;  /* 0x00780000e40c783b */ /* 0x000e620000000200 */
[----:B------:R-:W-:Y:S01]  /*5820*/  FSEL R48, R48, -INF , !P1 ;  /* 0xff80000030307808 */ /* 0x000fe20004800000 */
[----:B------:R-:W-:-:S04]  /*5830*/  DEPBAR.LE SB0, 0x0 ;  /* 0x000080000000791a */ /* 0x000fc80000000000 */
[----:B------:R-:W-:Y:S01]  /*5840*/  BAR.SYNC.DEFER_BLOCKING 0x0 ;  /* 0x0000000000007b1d */ /* 0x000fe20000010000 */
[C---:B-----5:R-:W-:Y:S01]  /*5850*/  HMMA.16816.F32.BF16 R76, R28.reuse, R32, R76 ;  /* 0x000000201c4c723c */ /* 0x060fe2000004184c */
[----:B------:R-:W-:Y:S02]  /*5860*/  ISETP.GE.AND P1, PT, R2, UR9, PT ;  /* 0x0000000902007c0c */ /* 0x000fe4000bf26270 */
[C---:B------:R-:W-:Y:S02]  /*5870*/  IADD3 R2, R10.reuse, 0x21, RZ ;  /* 0x000000210a027810 */ /* 0x040fe40007ffe0ff */
[----:B------:R-:W-:Y:S02]  /*5880*/  ISETP.GE.AND P2, PT, R11, UR9, PT ;  /* 0x000000090b007c0c */ /* 0x000fe4000bf46270 */
[----:B------:R-:W-:Y:S01]  /*5890*/  IADD3 R11, R10, 0x28, RZ ;  /* 0x000000280a0b7810 */ /* 0x000fe20007ffe0ff */
[----:B------:R-:W-:Y:S01]  /*58a0*/  HMMA.16816.F32.BF16 R80, R28, R34, R80 ;  /* 0x000000221c50723c */ /* 0x000fe20000041850 */
[----:B------:R-:W-:-:S07]  /*58b0*/  ISETP.GE.AND P0, PT, R2, UR9, PT ;  /* 0x0000000902007c0c */ /* 0x000fce000bf06270 */
[C---:B----4-:R-:W-:Y:S08]  /*58c0*/  HMMA.16816.F32.BF16 R60, R16.reuse, R24, R60 ;  /* 0x00000018103c723c */ /* 0x050ff0000004183c */
[C---:B------:R-:W-:Y:S08]  /*58d0*/  HMMA.16816.F32.BF16 R44, R16.reuse, R74, R44 ;  /* 0x0000004a102c723c */ /* 0x040ff0000004182c */
[C---:B------:R-:W-:Y:S08]  /*58e0*/  HMMA.16816.F32.BF16 R56, R16.reuse, R26, R56 ;  /* 0x0000001a1038723c */ /* 0x040ff00000041838 */
[----:B-1----:R-:W-:Y:S01]  /*58f0*/  HMMA.16816.F32.BF16 R76, R16, R12, R76 ;  /* 0x0000000c104c723c */ /* 0x002fe2000004184c */
[----:B------:R-:W-:-:S02]  /*5900*/  FMUL.FTZ R61, R61, c[0x0][0x2ec] ;  /* 0x0000bb003d3d7a20 */ /* 0x000fc40000410000 */
[----:B------:R-:W-:Y:S02]  /*5910*/  FMUL.FTZ R63, R63, c[0x0][0x2ec] ;  /* 0x0000bb003f3f7a20 */ /* 0x000fe40000410000 */
[----:B------:R-:W1:Y:S01]  /*5920*/  MUFU.TANH R193, R61 ;  /* 0x0000003d00c17308 */ /* 0x000e620000002400 */
[----:B------:R-:W-:Y:S01]  /*5930*/  FMUL.FTZ R60, R60, c[0x0][0x2ec] ;  /* 0x0000bb003c3c7a20 */ /* 0x000fe20000410000 */
[----:B------:R-:W-:Y:S01]  /*5940*/  IADD3 R13, R10, 0x9, RZ ;  /* 0x000000090a0d7810 */ /* 0x000fe20007ffe0ff */
[----:B------:R-:W-:Y:S01]  /*5950*/  HMMA.16816.F32.BF16 R80, R16, R14, R80 ;  /* 0x0000000e1050723c */ /* 0x000fe20000041850 */
[----:B------:R-:W-:Y:S01]  /*5960*/  FMUL.FTZ R24, R44, c[0x0][0x2ec] ;  /* 0x0000bb002c187a20 */ /* 0x000fe20000410000 */
[----:B------:R-:W-:Y:S01]  /*5970*/  IADD3 R12, R10, 0x10, RZ ;  /* 0x000000100a0c7810 */ /* 0x000fe20007ffe0ff */
[----:B------:R-:W-:Y:S01]  /*5980*/  FMUL.FTZ R21, R46, c[0x0][0x2ec] ;  /* 0x0000bb002e157a20 */ /* 0x000fe20000410000 */
[----:B------:R-:W-:Y:S01]  /*5990*/  ISETP.GE.AND P6, PT, R13, UR9, PT ;  /* 0x000000090d007c0c */ /* 0x000fe2000bfc6270 */
[----:B------:R-:W2:Y:S01]  /*59a0*/  MUFU.TANH R196, R63 ;  /* 0x0000003f00c47308 */ /* 0x000ea20000002400 */
[----:B------:R-:W-:Y:S01]  /*59b0*/  FMUL.FTZ R25, R45, c[0x0][0x2ec] ;  /* 0x0000bb002d197a20 */ /* 0x000fe20000410000 */
[----:B------:R-:W-:Y:S01]  /*59c0*/  ISETP.GE.AND P5, PT, R12, UR9, PT ;  /* 0x000000090c007c0c */ /* 0x000fe2000bfa6270 */
[----:B------:R-:W-:Y:S01]  /*59d0*/  FMUL.FTZ R20, R47, c[0x0][0x2ec] ;  /* 0x0000bb002f147a20 */ /* 0x000fe20000410000 */
[----:B------:R-:W-:Y:S01]  /*59e0*/  FSEL R2, R37, -INF , !P6 ;  /* 0xff80000025027808 */ /* 0x000fe20007000000 */
[----:B------:R-:W-:Y:S01]  /*59f0*/  FMUL.FTZ R62, R62, c[0x0][0x2ec] ;  /* 0x0000bb003e3e7a20 */ /* 0x000fe20000410000 */
[----:B------:R-:W-:Y:S01]  /*5a00*/  FSEL R27, R50, -INF , !P6 ;  /* 0xff800000321b7808 */ /* 0x000fe20007000000 */
[----:B------:R-:W-:Y:S01]  /*5a10*/  FMUL.FTZ R56, R56, c[0x0][0x2ec] ;  /* 0x0000bb0038387a20 */ /* 0x000fe20000410000 */
[----:B------:R-:W-:Y:S01]  /*5a20*/  MUFU.TANH R24, R24 ;  /* 0x0000001800187308 */ /* 0x000fe20000002400 */
[----:B------:R-:W-:Y:S01]  /*5a30*/  FMUL.FTZ R57, R57, c[0x0][0x2ec] ;  /* 0x0000bb0039397a20 */ /* 0x000fe20000410000 */
[----:B------:R-:W-:Y:S01]  /*5a40*/  ISETP.GE.AND P6, PT, R11, UR9, PT ;  /* 0x000000090b007c0c */ /* 0x000fe2000bfc6270 */
[----:B------:R-:W-:Y:S01]  /*5a50*/  FMUL.FTZ R58, R58, c[0x0][0x2ec] ;  /* 0x0000bb003a3a7a20 */ /* 0x000fe20000410000 */
[----:B------:R-:W-:Y:S01]  /*5a60*/  IADD3 R11, R10, 0x29, RZ ;  /* 0x000000290a0b7810 */ /* 0x000fe20007ffe0ff */
[----:B------:R-:W-:Y:S01]  /*5a70*/  FMUL.FTZ R59, R59, c[0x0][0x2ec] ;  /* 0x0000bb003b3b7a20 */ /* 0x000fe20000410000 */
[----:B-1----:R-:W-:Y:S01]  /*5a80*/  FSEL R193, R193, -INF , !P0 ;  /* 0xff800000c1c17808 */ /* 0x002fe20004000000 */
[----:B------:R-:W-:Y:S01]  /*5a90*/  FMUL.FTZ R76, R76, c[0x0][0x2ec] ;  /* 0x0000bb004c4c7a20 */ /* 0x000fe20000410000 */
[----:B------:R-:W1:Y:S01]  /*5aa0*/  MUFU.TANH R21, R21 ;  /* 0x0000001500157308 */ /* 0x000e620000002400 */
[----:B------:R-:W-:Y:S01]  /*5ab0*/  FMUL.FTZ R77, R77, c[0x0][0x2ec] ;  /* 0x0000bb004d4d7a20 */ /* 0x000fe20000410000 */
[----:B--2---:R-:W-:Y:S01]  /*5ac0*/  FSEL R196, R196, -INF , !P0 ;  /* 0xff800000c4c47808 */ /* 0x004fe20004000000 */
[----:B------:R-:W-:Y:S01]  /*5ad0*/  FMUL.FTZ R78, R78, c[0x0][0x2ec] ;  /* 0x0000bb004e4e7a20 */ /* 0x000fe20000410000 */
[----:B------:R-:W-:Y:S01]  /*5ae0*/  PLOP3.LUT P0, PT, PT, PT, UP0, 0x80, 0x0 ;  /* 0x000000000000781c */ /* 0x000fe20003f0f008 */
[----:B------:R-:W-:Y:S01]  /*5af0*/  FMUL.FTZ R79, R79, c[0x0][0x2ec] ;  /* 0x0000bb004f4f7a20 */ /* 0x000fe20000410000 */
[----:B------:R-:W-:Y:S01]  /*5b00*/  FSEL R8, R8, -INF , !P5 ;  /* 0xff80000008087808 */ /* 0x000fe20006800000 */
[----:B------:R-:W-:Y:S01]  /*5b10*/  FMUL.FTZ R80, R80, c[0x0][0x2ec] ;  /* 0x0000bb0050507a20 */ /* 0x000fe20000410000 */
[----:B------:R-:W-:Y:S01]  /*5b20*/  MUFU.TANH R25, R25 ;  /* 0x0000001900197308 */ /* 0x000fe20000002400 */
[----:B------:R-:W-:Y:S01]  /*5b30*/  FMUL.FTZ R81, R81, c[0x0][0x2ec] ;  /* 0x0000bb0051517a20 */ /* 0x000fe20000410000 */
[----:B------:R-:W-:Y:S01]  /*5b40*/  FSEL R15, R51, -INF , !P5 ;  /* 0xff800000330f7808 */ /* 0x000fe20006800000 */
[----:B------:R-:W-:Y:S01]  /*5b50*/  FMUL.FTZ R82, R82, c[0x0][0x2ec] ;  /* 0x0000bb0052527a20 */ /* 0x000fe20000410000 */
[----:B------:R-:W-:Y:S01]  /*5b60*/  ISETP.GE.AND P5, PT, R11, UR9, PT ;  /* 0x000000090b007c0c */ /* 0x000fe2000bfa6270 */
[----:B------:R-:W-:Y:S01]  /*5b70*/  FMUL.FTZ R83, R83, c[0x0][0x2ec] ;  /* 0x0000bb0053537a20 */ /* 0x000fe20000410000 */
[----:B------:R-:W-:-:S02]  /*5b80*/  IADD3 R11, R10, 0x30, RZ ;  /* 0x000000300a0b7810 */ /* 0x000fc40007ffe0ff */
[----:B------:R-:W2:Y:S01]  /*5b90*/  MUFU.TANH R20, R20 ;  /* 0x0000001400147308 */ /* 0x000ea20000002400 */
[----:B------:R-:W-:Y:S02]  /*5ba0*/  FSEL R16, R9, -INF , !P4 ;  /* 0xff80000009107808 */ /* 0x000fe40006000000 */
[----:B------:R-:W-:Y:S02]  /*5bb0*/  IADD3 R9, R10, 0x31, RZ ;  /* 0x000000310a097810 */ /* 0x000fe40007ffe0ff */
[----:B------:R-:W-:Y:S02]  /*5bc0*/  FSEL R13, R66, -INF , !P4 ;  /* 0xff800000420d7808 */ /* 0x000fe40006000000 */
[C---:B------:R-:W-:Y:S01]  /*5bd0*/  IADD3 R17, R10.reuse, 0x38, RZ ;  /* 0x000000380a117810 */ /* 0x040fe20007ffe0ff */
[----:B------:R-:W3:Y:S01]  /*5be0*/  MUFU.TANH R191, R60 ;  /* 0x0000003c00bf7308 */ /* 0x000ee20000002400 */
[----:B------:R-:W-:Y:S02]  /*5bf0*/  ISETP.GE.AND P4, PT, R11, UR9, PT ;  /* 0x000000090b007c0c */ /* 0x000fe4000bf86270 */
[----:B------:R-:W-:-:S02]  /*5c00*/  IADD3 R10, R10, 0x39, RZ ;  /* 0x000000390a0a7810 */ /* 0x000fc40007ffe0ff */
[----:B-1----:R-:W-:Y:S02]  /*5c10*/  FSEL R14, R21, -INF , !P3 ;  /* 0xff800000150e7808 */ /* 0x002fe40005800000 */
[----:B------:R-:W-:Y:S01]  /*5c20*/  FSEL R11, R24, -INF , !P3 ;  /* 0xff800000180b7808 */ /* 0x000fe20005800000 */
[----:B------:R-:W1:Y:S01]  /*5c30*/  MUFU.TANH R192, R62 ;  /* 0x0000003e00c07308 */ /* 0x000e620000002400 */
[----:B------:R-:W-:Y:S02]  /*5c40*/  ISETP.GE.AND P3, PT, R9, UR9, PT ;  /* 0x0000000909007c0c */ /* 0x000fe4000bf66270 */
[----:B--2---:R-:W-:Y:S02]  /*5c50*/  FSEL R12, R20, -INF , !P2 ;  /* 0xff800000140c7808 */ /* 0x004fe40005000000 */
[----:B------:R-:W-:Y:S02]  /*5c60*/  FSEL R9, R25, -INF , !P2 ;  /* 0xff80000019097808 */ /* 0x000fe40005000000 */
[----:B------:R-:W-:Y:S01]  /*5c70*/  ISETP.GE.AND P2, PT, R17, UR9, PT ;  /* 0x0000000911007c0c */ /* 0x000fe2000bf46270 */
[----:B------:R-:W2:Y:S01]  /*5c80*/  MUFU.TANH R175, R56 ;  /* 0x0000003800af7308 */ /* 0x000ea20000002400 */
[----:B---3--:R-:W-:-:S07]  /*5c90*/  FSEL R191, R191, -INF , !P1 ;  /* 0xff800000bfbf7808 */ /* 0x008fce0004800000 */
[----:B------:R-:W3:Y:S01]  /*5ca0*/  MUFU.TANH R173, R57 ;  /* 0x0000003900ad7308 */ /* 0x000ee20000002400 */
[----:B-1----:R-:W-:Y:S02]  /*5cb0*/  FSEL R192, R192, -INF , !P1 ;  /* 0xff800000c0c07808 */ /* 0x002fe40004800000 */
[----:B------:R-:W-:-:S05]  /*5cc0*/  ISETP.GE.AND P1, PT, R10, UR9, PT ;  /* 0x000000090a007c0c */ /* 0x000fca000bf26270 */
[----:B------:R-:W1:Y:S01]  /*5cd0*/  MUFU.TANH R174, R58 ;  /* 0x0000003a00ae7308 */ /* 0x000e620000002400 */
[----:B--2---:R-:W-:-:S07]  /*5ce0*/  FSEL R175, R175, -INF , !P6 ;  /* 0xff800000afaf7808 */ /* 0x004fce0007000000 */
        /* <DEDUP_REMOVED lines=17> */
[----:B--2---:R-:W-:Y:S02]  /*5e00*/  FSEL R198, R198, -INF , !P2 ;  /* 0xff800000c6c67808 */ /* 0x004fe40005000000 */
[----:B---3--:R-:W-:Y:S02]  /*5e10*/  FSEL R194, R194, -INF , !P1 ;  /* 0xff800000c2c27808 */ /* 0x008fe40004800000 */
[----:B-1----:R-:W-:Y:S01]  /*5e20*/  FSEL R201, R201, -INF , !P1 ;  /* 0xff800000c9c97808 */ /* 0x002fe20004800000 */
        /* <DEDUP_REMOVED lines=64> */
[----:B-1----:R-:W-:-:S05]  /*6230*/  MOV R19, UR9 ;  /* 0x0000000900137c02 */ /* 0x002fca0008000f00 */
[----:B------:R-:W-:Y:S01]  /*6240*/  IMAD.U32 R19, RZ, RZ, UR5 ;  /* 0x00000005ff137e24 */ /* 0x000fe2000f8e00ff */
[----:B--2---:R-:W-:Y:S01]  /*6250*/  IADD3 R17, -R17, R18, RZ ;  /* 0x0000001211117210 */ /* 0x004fe20007ffe1ff */
[----:B------:R-:W-:-:S03]  /*6260*/  IMAD.U32 R18, RZ, RZ, UR8 ;  /* 0x00000008ff127e24 */ /* 0x000fc6000f8e00ff */
[----:B------:R-:W-:Y:S01]  /*6270*/  SHF.R.S32.HI R10, RZ, 0x1f, R17 ;  /* 0x0000001fff0a7819 */ /* 0x000fe20000011411 */
[----:B------:R-:W-:-:S04]  /*6280*/  IMAD.WIDE.U32 R18, R17, c[0x0][0x180], R18 ;  /* 0x0000600011127a25 */ /* 0x000fc800078e0012 */
[----:B------:R-:W-:-:S04]  /*6290*/  IMAD R10, R10, c[0x0][0x180], RZ ;  /* 0x000060000a0a7a24 */ /* 0x000fc800078e02ff */
[----:B------:R-:W-:Y:S01]  /*62a0*/  IMAD R10, R17, c[0x0][0x184], R10 ;  /* 0x00006100110a7a24 */ /* 0x000fe200078e020a */
[----:B------:R-:W-:-:S04]  /*62b0*/  MOV R17, R18 ;  /* 0x0000001200117202 */ /* 0x000fc80000000f00 */
[----:B------:R-:W-:Y:S01]  /*62c0*/  IADD3 R10, R19, R10, RZ ;  /* 0x0000000a130a7210 */ /* 0x000fe20007ffe0ff */
[----:B------:R-:W-:Y:S05]  /*62d0*/  BRA `(.L_x_1563) ;  /* 0x0000004000007947 */ /* 0x000fea0003800000 */
.L_x_1562:
[----:B------:R-:W-:-:S04]  /*62e0*/  ULEA UR4, -UR4, URZ, 0x6 ;  /* 0x0000003f04047291 */ /* 0x000fc8000f8e313f */
[----:B------:R-:W-:Y:S02]  /*62f0*/  USHF.R.S32.HI UR5, URZ, 0x1f, UR4 ;  /* 0x0000001f3f057899 */ /* 0x000fe40008011404 */
[----:B------:R-:W-:-:S04]  /*6300*/  MOV R17, UR4 ;  /* 0x0000000400117c02 */ /* 0x000fc80008000f00 */
[----:B------:R-:W-:Y:S02]  /*6310*/  MOV R10, UR5 ;  /* 0x00000005000a7c02 */ /* 0x000fe40008000f00 */
.L_x_1563:
        /* <DEDUP_REMOVED lines=156> */
.L_x_1565:
[----:B------:R-:W-:Y:S05]  /*6ce0*/  BSYNC B0 ;  /* 0x0000000000007941 */ /* 0x000fea0003800000 */
.L_x_1564:
[----:B------:R-:W0:Y:S01]  /*6cf0*/  LDGDEPBAR ;  /* 0x00000000000079af */ /* 0x000e220000000000 */
[----:B------:R-:W-:-:S04]  /*6d00*/  IADD3 R166, P1, R17, R166, RZ ;  /* 0x000000a611a67210 */ /* 0x000fc80007f3e0ff */
[----:B------:R-:W-:Y:S02]  /*6d10*/  IADD3.X R165, R10, R165, RZ, P1, !PT ;  /* 0x000000a50aa57210 */ /* 0x000fe40000ffe4ff */
.L_x_1561:
        /* <DEDUP_REMOVED lines=70> */
[----:B------:R-:W1:Y:S01]  /*7180*/  LDSM.16.MT88.4 R48, [R234+0x12000] ;  /* 0x01200000ea30783b */ /* 0x000e620000004200 */
[----:B------:R-:W-:Y:S01]  /*7190*/  FFMA.FTZ R187, R36, c[0x0][0x23c], -R197 ;  /* 0x00008f0024bb7a23 */ /* 0x000fe200000108c5 */
[----:B------:R-:W-:Y:S01]  /*71a0*/  LEA.HI.X R247, R166, c[0x0][0x16c], R165, 0x1, P1 ;  /* 0x00005b00a6f77a11 */ /* 0x000fe200008f0ca5 */
[--C-:B------:R-:W-:Y:S01]  /*71b0*/  FFMA.FTZ R180, R2, c[0x0][0x23c], -R197.reuse ;  /* 0x00008f0002b47a23 */ /* 0x100fe200000108c5 */
[----:B------:R-:W2:Y:S01]  /*71c0*/  LDSM.16.MT88.4 R64, [R232+0x12000] ;  /* 0x01200000e840783b */ /* 0x000ea20000004200 */
[--C-:B------:R-:W-:Y:S01]  /*71d0*/  FFMA.FTZ R177, R11, c[0x0][0x23c], -R204.reuse ;  /* 0x00008f000bb17a23 */ /* 0x100fe200000108cc */
[----:B------:R-:W3:Y:S01]  /*71e0*/  MUFU.EX2 R184, R184 ;  /* 0x000000b800b87308 */ /* 0x000ee20000000800 */
[----:B------:R-:W-:Y:S01]  /*71f0*/  FFMA.FTZ R2, R9, c[0x0][0x23c], -R204 ;  /* 0x00008f0009027a23 */ /* 0x000fe200000108cc */
[----:B------:R-:W-:Y:S01]  /*7200*/  LDSM.16.MT88.4 R20, [R232+0x10800] ;  /* 0x01080000e814783b */ /* 0x000fe20000004200 */
[----:B------:R-:W-:-:S02]  /*7210*/  FFMA.FTZ R181, R8, c[0x0][0x23c], -R197 ;  /* 0x00008f0008b57a23 */ /* 0x000fc400000108c5 */
[--C-:B------:R-:W-:Y:S01]  /*7220*/  FFMA.FTZ R176, R16, c[0x0][0x23c], -R197.reuse ;  /* 0x00008f0010b07a23 */ /* 0x100fe200000108c5 */
[----:B------:R-:W4:Y:S01]  /*7230*/  LDSM.16.MT88.4 R8, [R236+0x10800] ;  /* 0x01080000ec08783b */ /* 0x000f220000004200 */
[--C-:B------:R-:W-:Y:S01]  /*7240*/  FFMA.FTZ R183, R15, c[0x0][0x23c], -R204.reuse ;  /* 0x00008f000fb77a23 */ /* 0x100fe200000108cc */
[----:B------:R-:W-:Y:S01]  /*7250*/  MUFU.EX2 R182, R182 ;  /* 0x000000b600b67308 */ /* 0x000fe20000000800 */
[--C-:B------:R-:W-:Y:S01]  /*7260*/  FFMA.FTZ R178, R13, c[0x0][0x23c], -R204.reuse ;  /* 0x00008f000db27a23 */ /* 0x100fe200000108cc */
[----:B------:R-:W5:Y:S01]  /*7270*/  LDSM.16.MT88.4 R16, [R234+0x10800] ;  /* 0x01080000ea10783b */ /* 0x000f620000004200 */
[--C-:B------:R-:W-:Y:S02]  /*7280*/  FFMA.FTZ R167, R14, c[0x0][0x23c], -R197.reuse ;  /* 0x00008f000ea77a23 */ /* 0x100fe400000108c5 */
[--C-:B------:R-:W-:Y:S01]  /*7290*/  FFMA.FTZ R0, R12, c[0x0][0x23c], -R197.reuse ;  /* 0x00008f000c007a23 */ /* 0x100fe200000108c5 */
[----:B------:R-:W-:Y:S01]  /*72a0*/  LDSM.16.MT88.4 R24, [R236+0x14800] ;  /* 0x01480000ec18783b */ /* 0x000fe20000004200 */
[----:B------:R-:W-:Y:S01]  /*72b0*/  FFMA.FTZ R188, R193, c[0x0][0x23c], -R204 ;  /* 0x00008f00c1bc7a23 */ /* 0x000fe200000108cc */
[----:B------:R-:W1:Y:S01]  /*72c0*/  MUFU.EX2 R179, R179 ;  /* 0x000000b300b37308 */ /* 0x000e620000000800 */
[----:B---3--:R-:W-:Y:S01]  /*72d0*/  F2FP.BF16.PACK_AB R128, R184, R185 ;  /* 0x000000b9b880723e */ /* 0x008fe200000010ff */
[----:B------:R-:W3:Y:S01]  /*72e0*/  LDSM.16.MT88.4 R12, [R233+0x10800] ;  /* 0x01080000e90c783b */ /* 0x000ee20000004200 */
        /* <DEDUP_REMOVED lines=11> */
[----:B------:R-:W2:Y:S01]  /*73a0*/  MUFU.EX2 R186, R186 ;  /* 0x000000ba00ba7308 */ /* 0x000ea20000000800 */
[----:B-1----:R-:W-:Y:S01]  /*73b0*/  F2FP.BF16.PACK_AB R130, R179, R182 ;  /* 0x000000b6b382723e */ /* 0x002fe200000010ff */
        /* <DEDUP_REMOVED lines=9> */
[----:B------:R-:W1:Y:S01]  /*7450*/  MUFU.EX2 R180, R180 ;  /* 0x000000b400b47308 */ /* 0x000e620000000800 */
[----:B--2---:R-:W-:Y:S01]  /*7460*/  F2FP.BF16.PACK_AB R129, R186, R189 ;  /* 0x000000bdba81723e */ /* 0x004fe200000010ff */
[----:B------:R-:W-:-:S02]  /*7470*/  FFMA.FTZ R249, R194, c[0x0][0x23c], -R197 ;  /* 0x00008f00c2f97a23 */ /* 0x000fc400000108c5 */
[----:B------:R-:W-:Y:S02]  /*7480*/  FADD.FTZ R185, R185, R184 ;  /* 0x000000b8b9b97221 */ /* 0x000fe40000010000 */
[----:B------:R-:W-:Y:S02]  /*7490*/  FADD.FTZ R186, R189, R186 ;  /* 0x000000babdba7221 */ /* 0x000fe40000010000 */
[----:B------:R-:W-:Y:S01]  /*74a0*/  MUFU.EX2 R183, R183 ;  /* 0x000000b700b77308 */ /* 0x000fe20000000800 */
[----:B------:R-:W-:-:S04]  /*74b0*/  FADD.FTZ R182, R182, R185 ;  /* 0x000000b9b6b67221 */ /* 0x000fc80000010000 */
[----:B------:R-:W-:Y:S01]  /*74c0*/  FADD.FTZ R182, R179, R182 ;  /* 0x000000b6b3b67221 */ /* 0x000fe20000010000 */
[----:B-1----:R-:W-:Y:S02]  /*74d0*/  F2FP.BF16.PACK_AB R131, R180, R187 ;  /* 0x000000bbb483723e */ /* 0x002fe400000010ff */
        /* <DEDUP_REMOVED lines=58> */
[----:B--2---:R-:W-:Y:S01]  /*7880*/  F2FP.BF16.PACK_AB R5, R176, R181 ;  /* 0x000000b5b005723e */ /* 0x004fe200000010ff */
        /* <DEDUP_REMOVED lines=13> */
[C---:B-----5:R-:W-:Y:S08]  /*7960*/  HMMA.16816.F32.BF16 R152, R4.reuse, R16, R152 ;  /* 0x000000100498723c */ /* 0x060ff00000041898 */
[C---:B------:R-:W-:Y:S01]  /*7970*/  HMMA.16816.F32.BF16 R148, R4.reuse, R18, R148 ;  /* 0x000000120494723c */ /* 0x040fe20000041894 */
[----:B------:R-:W2:Y:S07]  /*7980*/  LDSM.16.MT88.4 R16, [R234+0x14800] ;  /* 0x01480000ea10783b */ /* 0x000eae0000004200 */
[C---:B---3--:R-:W-:Y:S08]  /*7990*/  HMMA.16816.F32.BF16 R144, R4.reuse, R12, R144 ;  /* 0x0000000c0490723c */ /* 0x048ff00000041890 */
[C---:B------:R-:W-:Y:S01]  /*79a0*/  HMMA.16816.F32.BF16 R140, R4.reuse, R14, R140 ;  /* 0x0000000e048c723c */ /* 0x040fe2000004188c */
[----:B------:R-:W3:Y:S07]  /*79b0*/  LDSM.16.MT88.4 R12, [R233+0x14800] ;  /* 0x01480000e90c783b */ /* 0x000eee0000004200 */
[C---:B------:R-:W-:Y:S08]  /*79c0*/  HMMA.16816.F32.BF16 R136, R4.reuse, R20, R136 ;  /* 0x000000140488723c */ /* 0x040ff00000041888 */
[C---:B-1----:R-:W-:Y:S08]  /*79d0*/  HMMA.16816.F32.BF16 R60, R4.reuse, R8, R60 ;  /* 0x00000008043c723c */ /* 0x042ff0000004183c */
[C---:B------:R-:W-:Y:S01]  /*79e0*/  HMMA.16816.F32.BF16 R64, R4.reuse, R10, R64 ;  /* 0x0000000a0440723c */ /* 0x040fe20000041840 */
[----:B------:R-:W1:Y:S07]  /*79f0*/  LDSM.16.MT88.4 R8, [R236+0x16800] ;  /* 0x01680000ec08783b */ /* 0x000e6e0000004200 */
[C---:B--2---:R-:W-:Y:S08]  /*7a00*/  HMMA.16816.F32.BF16 R76, R4.reuse, R16, R76 ;  /* 0x00000010044c723c */ /* 0x044ff0000004184c */
[C---:B------:R-:W-:Y:S01]  /*7a10*/  HMMA.16816.F32.BF16 R80, R4.reuse, R18, R80 ;  /* 0x000000120450723c */ /* 0x040fe20000041850 */
[----:B------:R-:W2:Y:S07]  /*7a20*/  LDSM.16.MT88.4 R16, [R234+0x16800] ;  /* 0x01680000ea10783b */ /* 0x000eae0000004200 */
[C---:B------:R-:W-:Y:S01]  /*7a30*/  HMMA.16816.F32.BF16 R132, R4.reuse, R22, R132 ;  /* 0x000000160484723c */ /* 0x040fe20000041884 */
[----:B------:R-:W4:Y:S07]  /*7a40*/  LDSM.16.MT88.4 R20, [R232+0x14800] ;  /* 0x01480000e814783b */ /* 0x000f2e0000004200 */
[C---:B------:R-:W-:Y:S08]  /*7a50*/  HMMA.16816.F32.BF16 R68, R4.reuse, R24, R68 ;  /* 0x000000180444723c */ /* 0x040ff00000041844 */
[C---:B------:R-:W-:Y:S01]  /*7a60*/  HMMA.16816.F32.BF16 R72, R4.reuse, R26, R72 ;  /* 0x0000001a0448723c */ /* 0x040fe20000041848 */
[----:B------:R-:W-:Y:S07]  /*7a70*/  LDSM.16.MT88.4 R24, [R232+0x16800] ;  /* 0x01680000e818783b */ /* 0x000fee0000004200 */
[C---:B---3--:R-:W-:Y:S08]  /*7a80*/  HMMA.16816.F32.BF16 R84, R4.reuse, R12, R84 ;  /* 0x0000000c0454723c */ /* 0x048ff00000041854 */
[C---:B------:R-:W-:Y:S01]  /*7a90*/  HMMA.16816.F32.BF16 R88, R4.reuse, R14, R88 ;  /* 0x0000000e0458723c */ /* 0x040fe20000041858 */
[----:B------:R-:W3:Y:S07]  /*7aa0*/  LDSM.16.MT88.4 R12, [R233+0x16800] ;  /* 0x01680000e90c783b */ /* 0x000eee0000004200 */
[C---:B-1----:R-:W-:Y:S08]  /*7ab0*/  HMMA.16816.F32.BF16 R100, R4.reuse, R8, R100 ;  /* 0x000000080464723c */ /* 0x042ff00000041864 */
[C---:B------:R-:W-:Y:S01]  /*7ac0*/  HMMA.16816.F32.BF16 R104, R4.reuse, R10, R104 ;  /* 0x0000000a0468723c */ /* 0x040fe20000041868 */
[----:B------:R-:W1:Y:S07]  /*7ad0*/  LDSM.16.MT88.4 R8, [R234+0x11000] ;  /* 0x01100000ea08783b */ /* 0x000e6e0000004200 */
[C---:B--2---:R-:W-:Y:S08]  /*7ae0*/  HMMA.16816.F32.BF16 R108, R4.reuse, R16, R108 ;  /* 0x00000010046c723c */ /* 0x044ff0000004186c */
        /* <DEDUP_REMOVED lines=14> */
[C---:B---3--:R-:W-:Y:S08]  /*7bd0*/  HMMA.16816.F32.BF16 R116, R4.reuse, R12, R116 ;  /* 0x0000000c0474723c */ /* 0x048ff00000041874 */
[C---:B------:R-:W-:Y:S01]  /*7be0*/  HMMA.16816.F32.BF16 R120, R4.reuse, R14, R120 ;  /* 0x0000000e0478723c */ /* 0x040fe20000041878 */
[----:B------:R-:W3:Y:S07]  /*7bf0*/  LDSM.16.MT88.4 R12, [R232+0x11000] ;  /* 0x01100000e80c783b */ /* 0x000eee0000004200 */
        /* <DEDUP_REMOVED lines=108> */
[C---:B---3--:R-:W-:Y:S08]  /*82c0*/  HMMA.16816.F32.BF16 R108, R4.reuse, R12, R108 ;  /* 0x0000000c046c723c */ /* 0x048ff0000004186c */
[C---:B------:R-:W-:Y:S08]  /*82d0*/  HMMA.16816.F32.BF16 R112, R4.reuse, R14, R112 ;  /* 0x0000000e0470723c */ /* 0x040ff00000041870 */
[C---:B-1----:R-:W-:Y:S08]  /*82e0*/  HMMA.16816.F32.BF16 R116, R4.reuse, R8, R116 ;  /* 0x000000080474723c */ /* 0x042ff00000041874 */
[C---:B------:R-:W-:Y:S08]  /*82f0*/  HMMA.16816.F32.BF16 R120, R4.reuse, R10, R120 ;  /* 0x0000000a0478723c */ /* 0x040ff00000041878 */
[C---:B--2---:R-:W-:Y:S08]  /*8300*/  HMMA.16816.F32.BF16 R124, R4.reuse, R16, R124 ;  /* 0x00000010047c723c */ /* 0x044ff0000004187c */
        /* <DEDUP_REMOVED lines=43> */
.L_x_1570:
        /* <DEDUP_REMOVED lines=74> */
[----:B------:R-:W-:Y:S03]  /*8a60*/  SHF.R.S32.HI R2, RZ, 0x1f, R3 ;  /* 0x0000001fff027819 */ /* 0x000fe60000011403 */
[----:B------:R-:W-:Y:S02]  /*8a70*/  IMAD.MOV.U32 R165, RZ, RZ, R4 ;  /* 0x000000ffffa57224 */ /* 0x000fe400078e0004 */
[----:B------:R-:W-:Y:S04]  /*8a80*/  IMAD R2, R2, c[0x0][0x188], RZ ;  /* 0x0000620002027a24 */ /* 0x000fe800078e02ff */
[----:B------:R-:W-:Y:S05]  /*8a90*/  IMAD R2, R3, c[0x0][0x18c], R2 ;  /* 0x0000630003027a24 */ /* 0x000fea00078e0202 */
[----:B------:R-:W-:Y:S02]  /*8aa0*/  IADD3 R3, R5, R2, RZ ;  /* 0x0000000205037210 */ /* 0x000fe40007ffe0ff */
.L_x_1567:
[C---:B------:R-:W-:Y:S01]  /*8ab0*/  ISETP.GE.AND P6, PT, R244.reuse, c[0x0][0x220], PT ;  /* 0x00008800f4007a0c */ /* 0x040fe20003fc6270 */
[----:B------:R-:W-:Y:S01]  /*8ac0*/  UISETP.GT.AND UP2, UPT, UR26, UR19, UPT ;  /* 0x000000131a00728c */ /* 0x000fe2000bf44270 */
[C---:B------:R-:W-:Y:S02]  /*8ad0*/  IADD3 R2, R244.reuse, 0x80, RZ ;  /* 0x00000080f4027810 */ /* 0x040fe40007ffe0ff */
[----:B------:R-:W-:Y:S02]  /*8ae0*/  IADD3 R164, R244, 0x40, RZ ;  /* 0x00000040f4a47810 */ /* 0x000fe40007ffe0ff */
[----:B------:R-:W-:Y:S02]  /*8af0*/  ISETP.GE.AND P4, PT, R2, c[0x0][0x220], PT ;  /* 0x0000880002007a0c */ /* 0x000fe40003f86270 */
[C---:B------:R-:W-:Y:S02]  /*8b00*/  LEA R2, P0, R165.reuse, R252, 0x1 ;  /* 0x000000fca5027211 */ /* 0x040fe400078008ff */
[----:B------:R-:W-:Y:S02]  /*8b10*/  IADD3 R9, P1, R165, UR21, RZ ;  /* 0x00000015a5097c10 */ /* 0x000fe4000ff3e0ff */
[----:B------:R-:W-:Y:S01]  /*8b20*/  ISETP.GE.AND P5, PT, R164, c[0x0][0x220], PT ;  /* 0x00008800a4007a0c */ /* 0x000fe20003fa6270 */
[----:B------:R-:W-:Y:S01]  /*8b30*/  @P6 STS.128 [R243+0x10000], RZ ;  /* 0x010000fff3006388 */ /* 0x000fe20000000c00 */
[----:B------:R-:W-:Y:S02]  /*8b40*/  IADD3.X R166, R3, UR20, RZ, P1, !PT ;  /* 0x0000001403a67c10 */ /* 0x000fe40008ffe4ff */
[----:B------:R-:W-:Y:S02]  /*8b50*/  LEA.HI.X R3, R165, R250, R3, 0x1, P0 ;  /* 0x000000faa5037211 */ /* 0x000fe400000f0c03 */
[----:B------:R-:W-:Y:S02]  /*8b60*/  IADD3 R164, R244, 0xc0, RZ ;  /* 0x000000c0f4a47810 */ /* 0x000fe40007ffe0ff */
[C---:B------:R-:W-:Y:S01]  /*8b70*/  @!P6 LEA R26, P1, R9.reuse, R252, 0x1 ;  /* 0x000000fc091ae211 */ /* 0x040fe200078208ff */
[----:B------:R-:W-:Y:S01]  /*8b80*/  @!PT LDS RZ, [RZ] ;  /* 0x00000000fffff984 */ /* 0x000fe20000000800 */
[----:B------:R-:W-:Y:S01]  /*8b90*/  @!PT LDS RZ, [RZ] ;  /* 0x00000000fffff984 */ /* 0x000fe20000000800 */
[----:B------:R-:W-:Y:S01]  /*8ba0*/  @!PT LDS RZ, [RZ] ;  /* 0x00000000fffff984 */ /* 0x000fe20000000800 */
[----:B------:R1:W-:Y:S01]  /*8bb0*/  @!P6 LDGSTS.E.BYPASS.LTC128B.128 [R243+0x10000], [R2.64] ;  /* 0x1000000002f3efae */ /* 0x0003e2000b901d5e */
[----:B------:R-:W-:Y:S02]  /*8bc0*/  ISETP.GE.AND P3, PT, R164, c[0x0][0x220], PT ;  /* 0x00008800a4007a0c */ /* 0x000fe40003f66270 */
[C-C-:B------:R-:W-:Y:S02]  /*8bd0*/  @!P6 LEA.HI.X R27, R9.reuse, R250, R166.reuse, 0x1, P1 ;  /* 0x000000fa091be211 */ /* 0x140fe400008f0ca6 */
[----:B------:R-:W-:Y:S01]  /*8be0*/  @P5 STS.128 [R243+0x12000], RZ ;  /* 0x012000fff3005388 */ /* 0x000fe20000000c00 */
[C---:B------:R-:W-:Y:S02]  /*8bf0*/  @!P5 LEA R18, P0, R9.reuse, R252, 0x1 ;  /* 0x000000fc0912d211 */ /* 0x040fe400078008ff */
[C---:B------:R-:W-:Y:S02]  /*8c00*/  IADD3 R164, P2, R9.reuse, UR21, RZ ;  /* 0x0000001509a47c10 */ /* 0x040fe4000ff5e0ff */
[----:B------:R-:W-:Y:S01]  /*8c10*/  @!PT LDS RZ, [RZ] ;  /* 0x00000000fffff984 */ /* 0x000fe20000000800 */
[----:B------:R-:W-:Y:S01]  /*8c20*/  @!PT LDS RZ, [RZ] ;  /* 0x00000000fffff984 */ /* 0x000fe20000000800 */
[----:B------:R-:W-:Y:S01]  /*8c30*/  @!PT LDS RZ, [RZ] ;  /* 0x00000000fffff984 */ /* 0x000fe20000000800 */
[----:B------:R1:W-:Y:S01]  /*8c40*/  @!P5 LDGSTS.E.BYPASS.LTC128B.128 [R243+0x12000], [R2.64+0x80] ;  /* 0x1200008002f3dfae */ /* 0x0003e2000b901d5e */
[C-C-:B------:R-:W-:Y:S02]  /*8c50*/  @!P5 LEA.HI.X R19, R9.reuse, R250, R166.reuse, 0x1, P0 ;  /* 0x000000fa0913d211 */ /* 0x140fe400000f0ca6 */
[----:B------:R-:W-:Y:S02]  /*8c60*/  IADD3.X R165, R166, UR20, RZ, P2, !PT ;  /* 0x00000014a6a57c10 */ /* 0x000fe400097fe4ff */
[----:B------:R-:W-:Y:S01]  /*8c70*/  @P4 STS.128 [R243+0x14000], RZ ;  /* 0x014000fff3004388 */ /* 0x000fe20000000c00 */
[CC--:B------:R-:W-:Y:S02]  /*8c80*/  @!P4 LEA R14, P2, R9.reuse, R252.reuse, 0x1 ;  /* 0x000000fc090ec211 */ /* 0x0c0fe400078408ff */
[C---:B------:R-:W-:Y:S02]  /*8c90*/  @!P3 LEA R10, P1, R9.reuse, R252, 0x1 ;  /* 0x000000fc090ab211 */ /* 0x040fe400078208ff */
[----:B------:R-:W-:Y:S01]  /*8ca0*/  @!PT LDS RZ, [RZ] ;  /* 0x00000000fffff984 */ /* 0x000fe20000000800 */
[----:B------:R-:W-:Y:S01]  /*8cb0*/  @!PT LDS RZ, [RZ] ;  /* 0x00000000fffff984 */ /* 0x000fe20000000800 */
[----:B------:R-:W-:Y:S01]  /*8cc0*/  @!PT LDS RZ, [RZ] ;  /* 0x00000000fffff984 */ /* 0x000fe20000000800 */
[----:B------:R1:W-:Y:S01]  /*8cd0*/  @!P4 LDGSTS.E.BYPASS.LTC128B.128 [R243+0x14000], [R2.64+0x100] ;  /* 0x1400010002f3cfae */ /* 0x0003e2000b901d5e */
[CCC-:B------:R-:W-:Y:S02]  /*8ce0*/  @!P4 LEA.HI.X R15, R9.reuse, R250.reuse, R166.reuse, 0x1, P2 ;  /* 0x000000fa090fc211 */ /* 0x1c0fe400010f0ca6 */
[----:B------:R-:W-:Y:S02]  /*8cf0*/  @!P3 LEA.HI.X R11, R9, R250, R166, 0x1, P1 ;  /* 0x000000fa090bb211 */ /* 0x000fe400008f0ca6 */
        /* <DEDUP_REMOVED lines=8> */
[C-C-:B------:R-:W-:Y:S02]  /*8d80*/  @!P5 LEA.HI.X R195, R164.reuse, R250, R165.reuse, 0x1, P2 ;  /* 0x000000faa4c3d211 */ /* 0x140fe400010f0ca5 */
[----:B------:R-:W-:Y:S01]  /*8d90*/  @P6 STS.128 [R243+0x10800], RZ ;  /* 0x010800fff3006388 */ /* 0x000fe20000000c00 */
[CC--:B------:R-:W-:Y:S02]  /*8da0*/  @!P4 LEA R34, P1, R164.reuse, R252.reuse, 0x1 ;  /* 0x000000fca422c211 */ /* 0x0c0fe400078208ff */
[C---:B------:R-:W-:Y:S02]  /*8db0*/  @!P3 LEA R30, P0, R164.reuse, R252, 0x1 ;  /* 0x000000fca41eb211 */ /* 0x040fe400078008ff */
[----:B------:R-:W-:Y:S01]  /*8dc0*/  @!PT LDS RZ, [RZ] ;  /* 0x00000000fffff984 */ /* 0x000fe20000000800 */
[----:B------:R-:W-:Y:S01]  /*8dd0*/  @!PT LDS RZ, [RZ] ;  /* 0x00000000fffff984 */ /* 0x000fe20000000800 */
[----:B------:R-:W-:Y:S01]  /*8de0*/  @!PT LDS RZ, [RZ] ;  /* 0x00000000fffff984 */ /* 0x000fe20000000800 */
[----:B------:R2:W-:Y:S01]  /*8df0*/  @!P6 LDGSTS.E.BYPASS.LTC128B.128 [R243+0x10800], [R26.64] ;  /* 0x108000001af3efae */ /* 0x0005e2000b901d5e */
[CCC-:B------:R-:W-:Y:S02]  /*8e00*/  @!P4 LEA.HI.X R35, R164.reuse, R250.reuse, R165.reuse, 0x1, P1 ;  /* 0x000000faa423c211 */ /* 0x1c0fe400008f0ca5 */
[C---:B------:R-:W-:Y:S02]  /*8e10*/  @!P3 LEA.HI.X R31, R164.reuse, R250, R165, 0x1, P0 ;  /* 0x000000faa41fb211 */ /* 0x040fe400000f0ca5 */
[----:B------:R-:W-:Y:S01]  /*8e20*/  @P5 STS.128 [R243+0x12800], RZ ;  /* 0x012800fff3005388 */ /* 0x000fe20000000c00 */
[----:B------:R-:W-:Y:S04]  /*8e30*/  IADD3 R166, P2, R164, UR21, RZ ;  /* 0x00000015a4a67c10 */ /* 0x000fe8000ff5e0ff */
[----:B------:R-:W-:Y:S01]  /*8e40*/  @!PT LDS RZ, [RZ] ;  /* 0x00000000fffff984 */ /* 0x000fe20000000800 */
[----:B------:R-:W-:Y:S01]  /*8e50*/  @!PT LDS RZ, [RZ] ;  /* 0x00000000fffff984 */ /* 0x000fe20000000800 */
[----:B------:R-:W-:Y:S01]  /*8e60*/  @!PT LDS RZ, [RZ] ;  /* 0x00000000fffff984 */ /* 0x000fe20000000800 */
[----:B------:R3:W-:Y:S01]  /*8e70*/  @!P5 LDGSTS.E.BYPASS.LTC128B.128 [R243+0x12800], [R18.64+0x80] ;  /* 0x1280008012f3dfae */ /* 0x0007e2000b901d5e */
[CC--:B------:R-:W-:Y:S02]  /*8e80*/  @!P6 LEA R206, P0, R166.reuse, R252.reuse, 0x1 ;  /* 0x000000fca6cee211 */ /* 0x0c0fe400078008ff */
[----:B------:R-:W-:Y:S02]  /*8e90*/  IADD3.X R165, R165, UR20, RZ, P2, !PT ;  /* 0x00000014a5a57c10 */ /* 0x000fe400097fe4ff */
[----:B------:R-:W-:Y:S01]  /*8ea0*/  @P4 STS.128 [R243+0x14800], RZ ;  /* 0x014800fff3004388 */ /* 0x000fe20000000c00 */
[C---:B------:R-:W-:Y:S02]  /*8eb0*/  @!P5 LEA R202, P2, R166.reuse, R252, 0x1 ;  /* 0x000000fca6cad211 */ /* 0x040fe400078408ff */
[CCC-:B------:R-:W-:Y:S02]  /*8ec0*/  @!P6 LEA.HI.X R207, R166.reuse, R250.reuse, R165.reuse, 0x1, P0 ;  /* 0x000000faa6cfe211 */ /* 0x1c0fe400000f0ca5 */
[----:B------:R-:W-:Y:S01]  /*8ed0*/  @!PT LDS RZ, [RZ] ;  /* 0x00000000fffff984 */ /* 0x000fe20000000800 */
[----:B------:R-:W-:Y:S01]  /*8ee0*/  @!PT LDS RZ, [RZ] ;  /* 0x00000000fffff984 */ /* 0x000fe20000000800 */
[----:B------:R-:W-:Y:S01]  /*8ef0*/  @!PT LDS RZ, [RZ] ;  /* 0x00000000fffff984 */ /* 0x000fe20000000800 */
[----:B------:R4:W-:Y:S01]  /*8f00*/  @!P4 LDGSTS.E.BYPASS.LTC128B.128 [R243+0x14800], [R14.64+0x100] ;  /* 0x148001000ef3cfae */ /* 0x0009e2000b901d5e */
[C-C-:B------:R-:W-:Y:S02]  /*8f10*/  @!P5 LEA.HI.X R203, R166.reuse, R250, R165.reuse, 0x1, P2 ;  /* 0x000000faa6cbd211 */ /* 0x140fe400010f0ca5 */
[CC--:B------:R-:W-:Y:S02]  /*8f20*/  @!P4 LEA R198, P1, R166.reuse, R252.reuse, 0x1 ;  /* 0x000000fca6c6c211 */ /* 0x0c0fe400078208ff */
[----:B------:R-:W-:Y:S01]  /*8f30*/  @P3 STS.128 [R243+0x16800], RZ ;  /* 0x016800fff3003388 */ /* 0x000fe20000000c00 */
[C---:B------:R-:W-:Y:S02]  /*8f40*/  @!P3 LEA R164, P0, R166.reuse, R252, 0x1 ;  /* 0x000000fca6a4b211 */ /* 0x040fe400078008ff */
[CCC-:B------:R-:W-:Y:S02]  /*8f50*/  @!P4 LEA.HI.X R199, R166.reuse, R250.reuse, R165.reuse, 0x1, P1 ;  /* 0x000000faa6c7c211 */ /* 0x1c0fe400008f0ca5 */
[----:B------:R-:W-:Y:S01]  /*8f60*/  @!PT LDS RZ, [RZ] ;  /* 0x00000000fffff984 */ /* 0x000fe20000000800 */
[----:B------:R-:W-:Y:S01]  /*8f70*/  @!PT LDS RZ, [RZ] ;  /* 0x00000000fffff984 */ /* 0x000fe20000000800 */
[----:B------:R-:W-:Y:S01]  /*8f80*/  @!PT LDS RZ, [RZ] ;  /* 0x00000000fffff984 */ /* 0x000fe20000000800 */
[----:B------:R5:W-:Y:S01]  /*8f90*/  @!P3 LDGSTS.E.BYPASS.LTC128B.128 [R243+0x16800], [R10.64+0x180] ;  /* 0x168001800af3bfae */ /* 0x000be2000b901d5e */
[----:B------:R-:W-:Y:S02]  /*8fa0*/  @!P3 LEA.HI.X R165, R166, R250, R165, 0x1, P0 ;  /* 0x000000faa6a5b211 */ /* 0x000fe400000f0ca5 */
[----:B------:R-:W-:Y:S02]  /*8fb0*/  PLOP3.LUT P0, PT, PT, PT, UP2, 0x80, 0x0 ;  /* 0x000000000000781c */ /* 0x000fe40003f0f028 */
        /* <DEDUP_REMOVED lines=47> */
[----:B-1----:R-:W1:Y:S05]  /*92b0*/  LDSM.16.M88.4 R192, [R239] ;  /* 0x00000000efc0783b */ /* 0x002e6a0000000200 */
[----:B------:R-:W1:Y:S01]  /*92c0*/  LDSM.16.M88.4 R196, [R231] ;  /* 0x00000000e7c4783b */ /* 0x000e620000000200 */
        /* <DEDUP_REMOVED lines=17> */
[C---:B-1----:R-:W-:Y:S08]  /*93e0*/  HMMA.16816.F32.BF16 R4, R188.reuse, R192, R4 ;  /* 0x000000c0bc04723c */ /* 0x042ff00000041804 */
[C---:B------:R-:W-:Y:S01]  /*93f0*/  HMMA.16816.F32.BF16 R8, R188.reuse, R194, R8 ;  /* 0x000000c2bc08723c */ /* 0x040fe20000041808 */
[----:B------:R-:W-:Y:S07]  /*9400*/  LDSM.16.M88.4 R192, [R228+0x1000] ;  /* 0x00100000e4c0783b */ /* 0x000fee0000000200 */
[C---:B------:R-:W-:Y:S08]  /*9410*/  HMMA.16816.F32.BF16 R12, R188.reuse, R196, R12 ;  /* 0x000000c4bc0c723c */ /* 0x040ff0000004180c */
        /* <DEDUP_REMOVED lines=191> */
[----:B--2---:R-:W-:Y:S02]  /*a010*/  FMUL.FTZ R164, R11, c[0x0][0x2ec] ;  /* 0x0000bb000ba47a20 */ /* 0x004fe40000410000 */
[----:B------:R-:W-:Y:S03]  /*a020*/  FMUL.FTZ R11, R12, c[0x0][0x2ec] ;  /* 0x0000bb000c0b7a20 */ /* 0x000fe60000410000 */
[----:B------:R-:W-:Y:S01]  /*a030*/  FMUL.FTZ R210, R24, c[0x0][0x2ec] ;  /* 0x0000bb0018d27a20 */ /* 0x000fe20000410000 */
[C---:B-1----:R-:W-:Y:S01]  /*a040*/  HMMA.16816.F32.BF16 R28, R192.reuse, R168, R28 ;  /* 0x000000a8c01c723c */ /* 0x042fe2000004181c */
[----:B------:R1:W2:Y:S02]  /*a050*/  MUFU.TANH R183, R250 ;  /* 0x000000fa00b77308 */ /* 0x0002a40000002400 */
[----:B------:R-:W-:Y:S02]  /*a060*/  FMUL.FTZ R25, R25, c[0x0][0x2ec] ;  /* 0x0000bb0019197a20 */ /* 0x000fe40000410000 */
[----:B----4-:R-:W-:Y:S03]  /*a070*/  FMUL.FTZ R166, R13, c[0x0][0x2ec] ;  /* 0x0000bb000da67a20 */ /* 0x010fe60000410000 */
[----:B------:R-:W-:Y:S03]  /*a080*/  HMMA.16816.F32.BF16 R32, R192, R170, R32 ;  /* 0x000000aac020723c */ /* 0x000fe60000041820 */
[----:B------:R4:W2:Y:S01]  /*a090*/  MUFU.TANH R182, R165 ;  /* 0x000000a500b67308 */ /* 0x0008a20000002400 */
[----:B-----5:R-:W-:Y:S09]  /*a0a0*/  FMUL.FTZ R252, R15, c[0x0][0x2ec] ;  /* 0x0000bb000ffc7a20 */ /* 0x020ff20000410000 */
[----:B------:R5:W2:Y:S03]  /*a0b0*/  MUFU.TANH R190, R166 ;  /* 0x000000a600be7308 */ /* 0x000aa60000002400 */
[----:B------:R-:W-:Y:S02]  /*a0c0*/  FMUL.FTZ R29, R29, c[0x0][0x2ec] ;  /* 0x0000bb001d1d7a20 */ /* 0x000fe40000410000 */
[----:B-1----:R-:W-:Y:S02]  /*a0d0*/  FMUL.FTZ R250, R16, c[0x0][0x2ec] ;  /* 0x0000bb0010fa7a20 */ /* 0x002fe40000410000 */
[----:B------:R-:W-:Y:S03]  /*a0e0*/  FMUL.FTZ R30, R30, c[0x0][0x2ec] ;  /* 0x0000bb001e1e7a20 */ /* 0x000fe60000410000 */
        /* <DEDUP_REMOVED lines=23> */
[----:B------:R-:W2:Y:S01]  /*a260*/  MUFU.TANH R8, R197 ;  /* 0x000000c500087308 */ /* 0x000ea20000002400 */
[----:B-1----:R-:W-:Y:S09]  /*a270*/  FMUL.FTZ R166, R34, c[0x0][0x2ec] ;  /* 0x0000bb0022a67a20 */ /* 0x002ff20000410000 */
[----:B------:R1:W1:Y:S01]  /*a280*/  MUFU.TANH R197, R252 ;  /* 0x000000fc00c57308 */ /* 0x0002620000002400 */
[----:B----4-:R-:W-:Y:S09]  /*a290*/  FMUL.FTZ R164, R33, c[0x0][0x2ec] ;  /* 0x0000bb0021a47a20 */ /* 0x010ff20000410000 */
[----:B------:R4:W2:Y:S10]  /*a2a0*/  MUFU.TANH R195, R250 ;  /* 0x000000fa00c37308 */ /* 0x0008b40000002400 */
[----:B------:R2:W2:Y:S01]  /*a2b0*/  MUFU.TANH R189, R11 ;  /* 0x0000000b00bd7308 */ /* 0x0004a20000002400 */
[----:B-1----:R-:W-:Y:S09]  /*a2c0*/  IMAD.MOV.U32 R252, RZ, RZ, R2 ;  /* 0x000000fffffc7224 */ /* 0x002ff200078e0002 */
[----:B------:R1:W1:Y:S01]  /*a2d0*/  MUFU.TANH R191, R14 ;  /* 0x0000000e00bf7308 */ /* 0x0002620000002400 */
[----:B----4-:R-:W-:Y:S09]  /*a2e0*/  IMAD.MOV.U32 R250, RZ, RZ, R3 ;  /* 0x000000fffffa7224 */ /* 0x010ff200078e0003 */
        /* <DEDUP_REMOVED lines=63> */
[----:B------:R-:W4:Y:S01]  /*a6e0*/  R2UR UR33, R13 ;  /* 0x000000000d2173c2 */ /* 0x000f2200000e0000 */
[----:B-12---:R-:W-:Y:S02]  /*a6f0*/  MOV R14, UR8 ;  /* 0x00000008000e7c02 */ /* 0x006fe40008000f00 */
[----:B---3--:R-:W-:Y:S01]  /*a700*/  MOV R4, UR32 ;  /* 0x0000002000047c02 */ /* 0x008fe20008000f00 */
[----:B------:R-:W-:Y:S04]  /*a710*/  UIADD3 UR32, UR37, -UR35, URZ ;  /* 0x8000002325207290 */ /* 0x000fe8000fffe03f */
[----:B------:R-:W-:Y:S01]  /*a720*/  UIMAD UR32, UR32, UR10, -0x40 ;  /* 0xffffffc0202074a4 */ /* 0x000fe2000f8e020a */
[----:B-----5:R-:W-:Y:S03]  /*a730*/  IMAD.U32 R15, RZ, RZ, UR9 ;  /* 0x00000009ff0f7e24 */ /* 0x020fe6000f8e00ff */
        /* <DEDUP_REMOVED lines=19> */
.L_x_1569:
[----:B------:R2:W-:Y:S01]  /*a870*/  @P6 STS.128 [R243+0x8000], RZ ;  /* 0x008000fff3006388 */ /* 0x0005e20000000c00 */
[CC--:B------:R-:W-:Y:S01]  /*a880*/  LEA R20, P0, R6.reuse, R248.reuse, 0x1 ;  /* 0x000000f806147211 */ /* 0x0c0fe200078008ff */
[----:B------:R-:W-:Y:S01]  /*a890*/  UMOV UR6, UR8 ;  /* 0x0000000800067c82 */ /* 0x000fe20008000000 */
[C---:B------:R-:W-:Y:S01]  /*a8a0*/  IADD3 R5, P1, R6.reuse, UR25, RZ ;  /* 0x0000001906057c10 */ /* 0x040fe2000ff3e0ff */
[----:B------:R-:W-:Y:S01]  /*a8b0*/  UMOV UR7, UR9 ;  /* 0x0000000900077c82 */ /* 0x000fe20008000000 */
[-C--:B----4-:R-:W-:Y:S02]  /*a8c0*/  LEA.HI.X R21, R6, R247.reuse, R2, 0x1, P0 ;  /* 0x000000f706157211 */ /* 0x090fe400000f0c02 */
[CC--:B-1----:R-:W-:Y:S02]  /*a8d0*/  @!P5 LEA R14, P0, R5.reuse, R248.reuse, 0x1 ;  /* 0x000000f8050ed211 */ /* 0x0c2fe400078008ff */
        /* <DEDUP_REMOVED lines=110> */
.L_x_1568:
[----:B--23--:R-:W-:Y:S01]  /*afc0*/  FMNMX.FTZ R3, R186, R167, !PT ;  /* 0x000000a7ba037209 */ /* 0x00cfe20007810000 */
[----:B----4-:R-:W-:Y:S01]  /*afd0*/  LDSM.16.MT88.4 R20, [R234+0x10000] ;  /* 0x01000000ea14783b */ /* 0x010fe20000004200 */
        /* <DEDUP_REMOVED lines=14> */
[----:B-1----:R-:W-:Y:S02]  /*b0c0*/  FMNMX.FTZ R2, R191, R2, !PT ;  /* 0x00000002bf027209 */ /* 0x002fe40007810000 */
        /* <DEDUP_REMOVED lines=22> */
[----:B------:R-:W-:Y:S01]  /*b230*/  FMNMX.FTZ R7, R165, R2, !PT ;  /* 0x00000002a5077209 */ /* 0x000fe20007810000 */
[----:B------:R-:W-:Y:S08]  /*b240*/  LDSM.16.MT88.4 R12, [R236+0x10000] ;  /* 0x01000000ec0c783b */ /* 0x000ff00000004200 */
[----:B------:R-:W-:Y:S08]  /*b250*/  SHFL.BFLY PT, R6, R5, 0x2, 0x1f ;  /* 0x0c401f0005067f89 */ /* 0x000ff000000e0000 */
[----:B------:R-:W1:Y:S02]  /*b260*/  SHFL.BFLY PT, R2, R7, 0x2, 0x1f ;  /* 0x0c401f0007027f89 */ /* 0x000e6400000e0000 */
[----:B-1----:R-:W-:Y:S02]  /*b270*/  FMNMX.FTZ R4, R7, R2, !PT ;  /* 0x0000000207047209 */ /* 0x002fe40007810000 */
[----:B------:R-:W-:Y:S04]  /*b280*/  FMNMX.FTZ R11, R5, R6, !PT ;  /* 0x00000006050b7209 */ /* 0x000fe80007810000 */
[----:B------:R-:W1:Y:S08]  /*b290*/  SHFL.BFLY PT, R3, R4, 0x1, 0x1f ;  /* 0x0c201f0004037f89 */ /* 0x000e7000000e0000 */
[----:B------:R-:W2:Y:S01]  /*b2a0*/  SHFL.BFLY PT, R164, R11, 0x1, 0x1f ;  /* 0x0c201f000ba47f89 */ /* 0x000ea200000e0000 */
[----:B-1----:R-:W-:Y:S05]  /*b2b0*/  FMNMX.FTZ R3, R4, R3, !PT ;  /* 0x0000000304037209 */ /* 0x002fea0007810000 */
[C---:B------:R-:W-:Y:S02]  /*b2c0*/  FMUL.FTZ R176, R3.reuse, c[0x0][0x23c] ;  /* 0x00008f0003b07a20 */ /* 0x040fe40000410000 */
[----:B------:R-:W-:Y:S01]  /*b2d0*/  FADD.FTZ R5, -R3, R0 ;  /* 0x0000000003057221 */ /* 0x000fe20000010100 */
[----:B--2---:R-:W-:Y:S03]  /*b2e0*/  FMNMX.FTZ R164, R11, R164, !PT ;  /* 0x000000a40ba47209 */ /* 0x004fe60007810000 */
[----:B------:R-:W-:Y:S01]  /*b2f0*/  FMUL.FTZ R0, R5, c[0x0][0x23c] ;  /* 0x00008f0005007a20 */ /* 0x000fe20000410000 */
[C---:B------:R-:W-:Y:S01]  /*b300*/  FSETP.NEU.FTZ.AND P0, PT, R164.reuse, -INF , PT ;  /* 0xff800000a400780b */ /* 0x040fe20003f1d000 */
[C---:B------:R-:W-:Y:S02]  /*b310*/  FMUL.FTZ R177, R164.reuse, c[0x0][0x23c] ;  /* 0x00008f00a4b17a20 */ /* 0x040fe40000410000 */
[----:B------:R-:W-:Y:S01]  /*b320*/  FADD.FTZ R2, -R164, R167 ;  /* 0x000000a7a4027221 */ /* 0x000fe20000010100 */
[----:B------:R-:W-:Y:S01]  /*b330*/  MOV R167, R164 ;  /* 0x000000a400a77202 */ /* 0x000fe20000000f00 */
[----:B------:R-:W1:Y:S01]  /*b340*/  MUFU.EX2 R0, R0 ;  /* 0x0000000000007308 */ /* 0x000e620000000800 */
[----:B------:R-:W-:Y:S01]  /*b350*/  FSEL R177, R177, RZ, P0 ;  /* 0x000000ffb1b17208 */ /* 0x000fe20000000000 */
[----:B------:R-:W-:Y:S01]  /*b360*/  FMUL.FTZ R6, R2, c[0x0][0x23c] ;  /* 0x00008f0002067a20 */ /* 0x000fe20000410000 */
[----:B------:R-:W-:Y:S03]  /*b370*/  FSETP.NEU.FTZ.AND P0, PT, R3, -INF , PT ;  /* 0xff8000000300780b */ /* 0x000fe60003f1d000 */
[--C-:B------:R-:W-:Y:S01]  /*b380*/  FFMA.FTZ R187, R186, c[0x0][0x23c], -R177.reuse ;  /* 0x00008f00babb7a23 */ /* 0x100fe200000108b1 */
[----:B------:R-:W-:Y:S01]  /*b390*/  FSEL R176, R176, RZ, P0 ;  /* 0x000000ffb0b07208 */ /* 0x000fe20000000000 */
[--C-:B------:R-:W-:Y:S01]  /*b3a0*/  FFMA.FTZ R186, R182, c[0x0][0x23c], -R177.reuse ;  /* 0x00008f00b6ba7a23 */ /* 0x100fe200000108b1 */
[----:B------:R-:W-:Y:S01]  /*b3b0*/  PLOP3.LUT P0, PT, PT, PT, UP2, 0x80, 0x0 ;  /* 0x000000000000781c */ /* 0x000fe20003f0f028 */
[--C-:B------:R-:W-:Y:S01]  /*b3c0*/  FFMA.FTZ R184, R181, c[0x0][0x23c], -R177.reuse ;  /* 0x00008f00b5b87a23 */ /* 0x100fe200000108b1 */
[----:B------:R-:W2:Y:S01]  /*b3d0*/  MUFU.EX2 R2, R6 ;  /* 0x0000000600027308 */ /* 0x000ea20000000800 */
[--C-:B------:R-:W-:Y:S02]  /*b3e0*/  FFMA.FTZ R185, R185, c[0x0][0x23c], -R176.reuse ;  /* 0x00008f00b9b97a23 */ /* 0x100fe400000108b0 */
[--C-:B------:R-:W-:Y:S02]  /*b3f0*/  FFMA.FTZ R182, R183, c[0x0][0x23c], -R176.reuse ;  /* 0x00008f00b7b67a23 */ /* 0x100fe400000108b0 */
[--C-:B------:R-:W-:Y:S02]  /*b400*/  FFMA.FTZ R183, R8, c[0x0][0x23c], -R177.reuse ;  /* 0x00008f0008b77a23 */ /* 0x100fe400000108b1 */
[--C-:B------:R-:W-:Y:S02]  /*b410*/  FFMA.FTZ R181, R10, c[0x0][0x23c], -R176.reuse ;  /* 0x00008f000ab57a23 */ /* 0x100fe400000108b0 */
[--C-:B------:R-:W-:Y:S01]  /*b420*/  FFMA.FTZ R180, R9, c[0x0][0x23c], -R176.reuse ;  /* 0x00008f0009b47a23 */ /* 0x100fe200000108b0 */
[----:B------:R-:W-:Y:S01]  /*b430*/  MUFU.EX2 R187, R187 ;  /* 0x000000bb00bb7308 */ /* 0x000fe20000000800 */
[--C-:B------:R-:W-:Y:S02]  /*b440*/  FFMA.FTZ R192, R178, c[0x0][0x23c], -R177.reuse ;  /* 0x00008f00b2c07a23 */ /* 0x100fe400000108b1 */
[C---:B-1----:R-:W-:Y:S02]  /*b450*/  FMUL.FTZ R7, R0.reuse, R163 ;  /* 0x000000a300077220 */ /* 0x042fe40000410000 */
[C---:B------:R-:W-:Y:S02]  /*b460*/  FMUL.FTZ R10, R0.reuse, R158 ;  /* 0x0000009e000a7220 */ /* 0x040fe40000410000 */
[C---:B------:R-:W-:Y:S02]  /*b470*/  FMUL.FTZ R11, R0.reuse, R159 ;  /* 0x0000009f000b7220 */ /* 0x040fe40000410000 */
[C---:B------:R-:W-:Y:S01]  /*b480*/  FMUL.FTZ R18, R0.reuse, R150 ;  /* 0x0000009600127220 */ /* 0x040fe20000410000 */
[----:B------:R-:W1:Y:S01]  /*b490*/  MUFU.EX2 R186, R186 ;  /* 0x000000ba00ba7308 */ /* 0x000e620000000800 */
[C---:B------:R-:W-:Y:S02]  /*b4a0*/  FMUL.FTZ R19, R0.reuse, R151 ;  /* 0x0000009700137220 */ /* 0x040fe40000410000 */
[----:B------:R-:W-:Y:S02]  /*b4b0*/  FMUL.FTZ R26, R0, R142 ;  /* 0x0000008e001a7220 */ /* 0x000fe40000410000 */
[C---:B--2---:R-:W-:Y:S02]  /*b4c0*/  FMUL.FTZ R4, R2.reuse, R160 ;  /* 0x000000a002047220 */ /* 0x044fe40000410000 */
[----:B------:R-:W-:Y:S02]  /*b4d0*/  FMUL.FTZ R5, R2, R161 ;  /* 0x000000a102057220 */ /* 0x000fe40000410000 */
[----:B------:R-:W-:Y:S01]  /*b4e0*/  FMUL.FTZ R6, R0, R162 ;  /* 0x000000a200067220 */ /* 0x000fe20000410000 */
[----:B------:R-:W-:Y:S01]  /*b4f0*/  MUFU.EX2 R185, R185 ;  /* 0x000000b900b97308 */ /* 0x000fe20000000800 */
[C---:B------:R-:W-:Y:S02]  /*b500*/  FMUL.FTZ R8, R2.reuse, R156 ;  /* 0x0000009c02087220 */ /* 0x040fe40000410000 */
[C---:B------:R-:W-:Y:S02]  /*b510*/  FMUL.FTZ R9, R2.reuse, R157 ;  /* 0x0000009d02097220 */ /* 0x040fe40000410000 */
[C---:B------:R-:W-:Y:S01]  /*b520*/  FMUL.FTZ R16, R2.reuse, R148 ;  /* 0x0000009402107220 */ /* 0x040fe20000410000 */
[----:B------:R-:W-:Y:S01]  /*b530*/  LDSM.16.MT88.4 R156, [R234+0x12800] ;  /* 0x01280000ea9c783b */ /* 0x000fe20000004200 */
[C---:B------:R-:W-:Y:S02]  /*b540*/  FMUL.FTZ R17, R2.reuse, R149 ;  /* 0x0000009502117220 */ /* 0x040fe40000410000 */
[C---:B------:R-:W-:Y:S01]  /*b550*/  FMUL.FTZ R24, R2.reuse, R140 ;  /* 0x0000008c02187220 */ /* 0x040fe20000410000 */
[----:B------:R-:W2:Y:S01]  /*b560*/  MUFU.EX2 R182, R182 ;  /* 0x000000b600b67308 */ /* 0x000ea20000000800 */
[----:B------:R-:W-:Y:S02]  /*b570*/  FMUL.FTZ R25, R2, R141 ;  /* 0x0000008d02197220 */ /* 0x000fe40000410000 */
[----:B------:R-:W-:Y:S01]  /*b580*/  FMUL.FTZ R27, R0, R143 ;  /* 0x0000008f001b7220 */ /* 0x000fe20000410000 */
[----:B-1----:R-:W-:Y:S01]  /*b590*/  F2FP.BF16.PACK_AB R160, R186, R187 ;  /* 0x000000bbbaa0723e */ /* 0x002fe200000010ff */
[----:B------:R-:W-:Y:S01]  /*b5a0*/  LDSM.16.MT88.4 R140, [R232+0x12000] ;  /* 0x01200000e88c783b */ /* 0x000fe20000004200 */
[C---:B------:R-:W-:Y:S02]  /*b5b0*/  FMUL.FTZ R32, R2.reuse, R132 ;  /* 0x0000008402207220 */ /* 0x040fe40000410000 */
[----:B------:R-:W-:Y:S02]  /*b5c0*/  FMUL.FTZ R33, R2, R133 ;  /* 0x0000008502217220 */ /* 0x000fe40000410000 */
[----:B------:R-:W-:Y:S01]  /*b5d0*/  MUFU.EX2 R184, R184 ;  /* 0x000000b800b87308 */ /* 0x000fe20000000800 */
[C---:B------:R-:W-:Y:S02]  /*b5e0*/  FMUL.FTZ R34, R0.reuse, R134 ;  /* 0x0000008600227220 */ /* 0x040fe40000410000 */
[----:B------:R-:W-:Y:S01]  /*b5f0*/  LDSM.16.MT88.4 R148, [R232+0x10800] ;  /* 0x01080000e894783b */ /* 0x000fe20000004200 */
[----:B------:R-:W-:Y:S02]  /*b600*/  FMUL.FTZ R35, R0, R135 ;  /* 0x0000008700237220 */ /* 0x000fe40000410000 */
[C---:B------:R-:W-:Y:S02]  /*b610*/  FMUL.FTZ R36, R2.reuse, R36 ;  /* 0x0000002402247220 */ /* 0x040fe40000410000 */
[----:B------:R-:W-:Y:S02]  /*b620*/  FMUL.FTZ R37, R2, R37 ;  /* 0x0000002502257220 */ /* 0x000fe40000410000 */
[----:B------:R-:W1:Y:S01]  /*b630*/  MUFU.EX2 R183, R183 ;  /* 0x000000b700b77308 */ /* 0x000e620000000800 */
[----:B------:R-:W-:Y:S01]  /*b640*/  LDSM.16.MT88.4 R132, [R233+0x12000] ;  /* 0x01200000e984783b */ /* 0x000fe20000004200 */
[----:B------:R-:W-:Y:S01]  /*b650*/  FMUL.FTZ R38, R0, R38 ;  /* 0x0000002600267220 */ /* 0x000fe20000410000 */
[----:B--2---:R-:W-:Y:S01]  /*b660*/  F2FP.BF16.PACK_AB R161, R182, R185 ;  /* 0x000000b9b6a1723e */ /* 0x004fe200000010ff */
[----:B------:R-:W-:Y:S02]  /*b670*/  FMUL.FTZ R39, R0, R39 ;  /* 0x0000002700277220 */ /* 0x000fe40000410000 */
[C---:B------:R-:W-:Y:S02]  /*b680*/  FMUL.FTZ R40, R2.reuse, R40 ;  /* 0x0000002802287220 */ /* 0x040fe40000410000 */
[----:B------:R-:W-:Y:S02]  /*b690*/  FMUL.FTZ R41, R2, R41 ;  /* 0x0000002902297220 */ /* 0x000fe40000410000 */
[----:B------:R-:W-:Y:S01]  /*b6a0*/  MUFU.EX2 R181, R181 ;  /* 0x000000b500b57308 */ /* 0x000fe20000000800 */
[C---:B------:R-:W-:Y:S02]  /*b6b0*/  FMUL.FTZ R42, R0.reuse, R42 ;  /* 0x0000002a002a7220 */ /* 0x040fe40000410000 */
[----:B------:R-:W-:Y:S02]  /*b6c0*/  FMUL.FTZ R43, R0, R43 ;  /* 0x0000002b002b7220 */ /* 0x000fe40000410000 */
[C---:B------:R-:W-:Y:S02]  /*b6d0*/  FMUL.FTZ R44, R2.reuse, R44 ;  /* 0x0000002c022c7220 */ /* 0x040fe40000410000 */
[----:B------:R-:W-:Y:S02]  /*b6e0*/  FMUL.FTZ R45, R2, R45 ;  /* 0x0000002d022d7220 */ /* 0x000fe40000410000 */
[C---:B------:R-:W-:Y:S01]  /*b6f0*/  FMUL.FTZ R46, R0.reuse, R46 ;  /* 0x0000002e002e7220 */ /* 0x040fe20000410000 */
[----:B------:R-:W2:Y:S01]  /*b700*/  MUFU.EX2 R180, R180 ;  /* 0x000000b400b47308 */ /* 0x000ea20000000800 */
        /* <DEDUP_REMOVED lines=11> */
[C---:B------:R-:W-:Y:S02]  /*b7c0*/  FMUL.FTZ R56, R2.reuse, R56 ;  /* 0x0000003802387220 */ /* 0x040fe40000410000 */
[----:B------:R-:W-:Y:S02]  /*b7d0*/  FMUL.FTZ R57, R2, R57 ;  /* 0x0000003902397220 */ /* 0x000fe40000410000 */
[----:B------:R-:W-:Y:S01]  /*b7e0*/  FMUL.FTZ R58, R0, R58 ;  /* 0x0000003a003a7220 */ /* 0x000fe20000410000 */
[----:B--2---:R-:W-:Y:S01]  /*b7f0*/  F2FP.BF16.PACK_AB R163, R180, R181 ;  /* 0x000000b5b4a3723e */ /* 0x004fe200000010ff */
[----:B------:R-:W-:Y:S02]  /*b800*/  FMUL.FTZ R59, R0, R59 ;  /* 0x0000003b003b7220 */ /* 0x000fe40000410000 */
[C---:B------:R-:W-:Y:S02]  /*b810*/  FMUL.FTZ R60, R2.reuse, R60 ;  /* 0x0000003c023c7220 */ /* 0x040fe40000410000 */
[----:B------:R-:W-:Y:S02]  /*b820*/  FMUL.FTZ R61, R2, R61 ;  /* 0x0000003d023d7220 */ /* 0x000fe40000410000 */
[C---:B------:R-:W-:Y:S05]  /*b830*/  HMMA.16816.F32.BF16 R4, R160.reuse, R12, R4 ;  /* 0x0000000ca004723c */ /* 0x040fea0000041804 */
[----:B------:R-:W-:Y:S02]  /*b840*/  FMUL.FTZ R62, R0, R62 ;  /* 0x0000003e003e7220 */ /* 0x000fe40000410000 */
[C---:B------:R-:W-:Y:S01]  /*b850*/  FMUL.FTZ R12, R2.reuse, R152 ;  /* 0x00000098020c7220 */ /* 0x040fe20000410000 */
[C---:B------:R-:W-:Y:S04]  /*b860*/  HMMA.16816.F32.BF16 R8, R160.reuse, R14, R8 ;  /* 0x0000000ea008723c */ /* 0x040fe80000041808 */
[----:B------:R-:W-:Y:S02]  /*b870*/  FMUL.FTZ R13, R2, R153 ;  /* 0x00000099020d7220 */ /* 0x000fe40000410000 */
[C---:B------:R-:W-:Y:S02]  /*b880*/  FMUL.FTZ R63, R0.reuse, R63 ;  /* 0x0000003f003f7220 */ /* 0x040fe40000410000 */
[C---:B------:R-:W-:Y:S04]  /*b890*/  FMUL.FTZ R14, R0.reuse, R154 ;  /* 0x0000009a000e7220 */ /* 0x040fe80000410000 */
[----:B------:R-:W-:Y:S02]  /*b8a0*/  FMUL.FTZ R15, R0, R155 ;  /* 0x0000009b000f7220 */ /* 0x000fe40000410000 */
[----:B------:R-:W1:Y:S01]  /*b8b0*/  LDSM.16.MT88.4 R152, [R232+0x10000] ;  /* 0x01000000e898783b */ /* 0x000e620000004200 */
        /* <DEDUP_REMOVED lines=11> */
[----:B------:R-:W2:Y:S01]  /*b970*/  LDSM.16.MT88.4 R144, [R236+0x12000] ;  /* 0x01200000ec90783b */ /* 0x000ea20000004200 */
[----:B------:R-:W-:Y:S02]  /*b980*/  FMUL.FTZ R69, R2, R69 ;  /* 0x0000004502457220 */ /* 0x000fe40000410000 */
[C---:B------:R-:W-:Y:S02]  /*b990*/  FMUL.FTZ R70, R0.reuse, R70 ;  /* 0x0000004600467220 */ /* 0x040fe40000410000 */
[C---:B------:R-:W-:Y:S03]  /*b9a0*/  HMMA.16816.F32.BF16 R20, R160.reuse, R28, R20 ;  /* 0x0000001ca014723c */ /* 0x040fe60000041814 */
[----:B------:R-:W-:Y:S02]  /*b9b0*/  FMUL.FTZ R71, R0, R71 ;  /* 0x0000004700477220 */ /* 0x000fe40000410000 */
[C---:B------:R-:W-:Y:S02]  /*b9c0*/  FMUL.FTZ R72, R2.reuse, R72 ;  /* 0x0000004802487220 */ /* 0x040fe40000410000 */
[C---:B------:R-:W-:Y:S01]  /*b9d0*/  FMUL.FTZ R28, R2.reuse, R136 ;  /* 0x00000088021c7220 */ /* 0x040fe20000410000 */
[C---:B------:R-:W-:Y:S04]  /*b9e0*/  HMMA.16816.F32.BF16 R24, R160.reuse, R30, R24 ;  /* 0x0000001ea018723c */ /* 0x040fe80000041818 */
[C---:B------:R-:W-:Y:S02]  /*b9f0*/  FMUL.FTZ R29, R2.reuse, R137 ;  /* 0x00000089021d7220 */ /* 0x040fe40000410000 */
[----:B------:R-:W-:Y:S02]  /*ba00*/  FMUL.FTZ R73, R2, R73 ;  /* 0x0000004902497220 */ /* 0x000fe40000410000 */
[C---:B------:R-:W-:Y:S04]  /*ba10*/  FMUL.FTZ R30, R0.reuse, R138 ;  /* 0x0000008a001e7220 */ /* 0x040fe80000410000 */
[C---:B------:R-:W-:Y:S02]  /*ba20*/  FMUL.FTZ R31, R0.reuse, R139 ;  /* 0x0000008b001f7220 */ /* 0x040fe40000410000 */
[----:B------:R-:W3:Y:S01]  /*ba30*/  LDSM.16.MT88.4 R136, [R234+0x12000] ;  /* 0x01200000ea88783b */ /* 0x000ee20000004200 */
[C---:B------:R-:W-:Y:S02]  /*ba40*/  FMUL.FTZ R74, R0.reuse, R74 ;  /* 0x0000004a004a7220 */ /* 0x040fe40000410000 */
[----:B------:R-:W-:Y:S02]  /*ba50*/  FMUL.FTZ R75, R0, R75 ;  /* 0x0000004b004b7220 */ /* 0x000fe40000410000 */
[C---:B-1----:R-:W-:Y:S03]  /*ba60*/  HMMA.16816.F32.BF16 R28, R160.reuse, R152, R28 ;  /* 0x00000098a01c723c */ /* 0x042fe6000004181c */
[C---:B------:R-:W-:Y:S02]  /*ba70*/  FMUL.FTZ R76, R2.reuse, R76 ;  /* 0x0000004c024c7220 */ /* 0x040fe40000410000 */
[----:B------:R-:W-:Y:S02]  /*ba80*/  FMUL.FTZ R77, R2, R77 ;  /* 0x0000004d024d7220 */ /* 0x000fe40000410000 */
[C---:B------:R-:W-:Y:S01]  /*ba90*/  FMUL.FTZ R78, R0.reuse, R78 ;  /* 0x0000004e004e7220 */ /* 0x040fe20000410000 */
[C---:B------:R-:W-:Y:S01]  /*baa0*/  HMMA.16816.F32.BF16 R32, R160.reuse, R154, R32 ;  /* 0x0000009aa020723c */ /* 0x040fe20000041820 */
[----:B------:R-:W-:Y:S03]  /*bab0*/  LDSM.16.MT88.4 R152, [R236+0x12800] ;  /* 0x01280000ec98783b */ /* 0x000fe60000004200 */
[----:B------:R-:W-:Y:S02]  /*bac0*/  FMUL.FTZ R79, R0, R79 ;  /* 0x0000004f004f7220 */ /* 0x000fe40000410000 */
[C---:B------:R-:W-:Y:S02]  /*bad0*/  FMUL.FTZ R80, R2.reuse, R80 ;  /* 0x0000005002507220 */ /* 0x040fe40000410000 */
[C---:B--2---:R-:W-:Y:S04]  /*bae0*/  HMMA.16816.F32.BF16 R36, R160.reuse, R144, R36 ;  /* 0x00000090a024723c */ /* 0x044fe80000041824 */
[----:B------:R-:W-:Y:S02]  /*baf0*/  FMUL.FTZ R81, R2, R81 ;  /* 0x0000005102517220 */ /* 0x000fe40000410000 */
[C---:B------:R-:W-:Y:S02]  /*bb00*/  FMUL.FTZ R82, R0.reuse, R82 ;  /* 0x0000005200527220 */ /* 0x040fe40000410000 */
[C---:B------:R-:W-:Y:S01]  /*bb10*/  HMMA.16816.F32.BF16 R40, R160.reuse, R146, R40 ;  /* 0x00000092a028723c */ /* 0x040fe20000041828 */
[----:B------:R-:W-:Y:S03]  /*bb20*/  LDSM.16.MT88.4 R144, [R233+0x10800] ;  /* 0x01080000e990783b */ /* 0x000fe60000004200 */
[----:B------:R-:W-:Y:S02]  /*bb30*/  FMUL.FTZ R83, R0, R83 ;  /* 0x0000005300537220 */ /* 0x000fe40000410000 */
[C---:B------:R-:W-:Y:S02]  /*bb40*/  FMUL.FTZ R84, R2.reuse, R84 ;  /* 0x0000005402547220 */ /* 0x040fe40000410000 */
[----:B------:R-:W-:Y:S01]  /*bb50*/  FMUL.FTZ R85, R2, R85 ;  /* 0x0000005502557220 */ /* 0x000fe20000410000 */
[C---:B---3--:R-:W-:Y:S03]  /*bb60*/  HMMA.16816.F32.BF16 R44, R160.reuse, R136, R44 ;  /* 0x00000088a02c723c */ /* 0x048fe6000004182c */
[C---:B------:R-:W-:Y:S02]  /*bb70*/  FMUL.FTZ R86, R0.reuse, R86 ;  /* 0x0000005600567220 */ /* 0x040fe40000410000 */
        /* <DEDUP_REMOVED lines=10> */
[----:B------:R-:W2:Y:S03]  /*bc20*/  LDSM.16.MT88.4 R132, [R234+0x14000] ;  /* 0x01400000ea84783b */ /* 0x000ea60000004200 */
        /* <DEDUP_REMOVED lines=18> */
[C---:B--2---:R-:W-:Y:S04]  /*bd50*/  HMMA.16816.F32.BF16 R76, R160.reuse, R132, R76 ;  /* 0x00000084a04c723c */ /* 0x044fe8000004184c */
[----:B------:R-:W-:Y:S02]  /*bd60*/  FMUL.FTZ R105, R2, R105 ;  /* 0x0000006902697220 */ /* 0x000fe40000410000 */
[C---:B------:R-:W-:Y:S02]  /*bd70*/  FMUL.FTZ R106, R0.reuse, R106 ;  /* 0x0000006a006a7220 */ /* 0x040fe40000410000 */
[C---:B------:R-:W-:Y:S01]  /*bd80*/  HMMA.16816.F32.BF16 R80, R160.reuse, R134, R80 ;  /* 0x00000086a050723c */ /* 0x040fe20000041850 */
[----:B------:R-:W2:Y:S03]  /*bd90*/  LDSM.16.MT88.4 R132, [R236+0x16000] ;  /* 0x01600000ec84783b */ /* 0x000ea60000004200 */
        /* <DEDUP_REMOVED lines=20> */
[--C-:B------:R-:W-:Y:S02]  /*bee0*/  FFMA.FTZ R188, R189, c[0x0][0x23c], -R177.reuse ;  /* 0x00008f00bdbc7a23 */ /* 0x100fe400000108b1 */
[C---:B------:R-:W-:Y:S01]  /*bef0*/  HMMA.16816.F32.BF16 R104, R160.reuse, R134, R104 ;  /* 0x00000086a068723c */ /* 0x040fe20000041868 */
[----:B------:R-:W2:Y:S03]  /*bf00*/  LDSM.16.MT88.4 R132, [R232+0x16000] ;  /* 0x01600000e884783b */ /* 0x000ea60000004200 */
[--C-:B------:R-:W-:Y:S01]  /*bf10*/  FFMA.FTZ R189, R190, c[0x0][0x23c], -R177.reuse ;  /* 0x00008f00bebd7a23 */ /* 0x100fe200000108b1 */
[----:B------:R-:W-:Y:S01]  /*bf20*/  MUFU.EX2 R188, R188 ;  /* 0x000000bc00bc7308 */ /* 0x000fe20000000800 */
[--C-:B------:R-:W-:Y:S02]  /*bf30*/  FFMA.FTZ R190, R191, c[0x0][0x23c], -R176.reuse ;  /* 0x00008f00bfbe7a23 */ /* 0x100fe400000108b0 */
[C---:B---3--:R-:W-:Y:S04]  /*bf40*/  HMMA.16816.F32.BF16 R108, R160.reuse, R140, R108 ;  /* 0x0000008ca06c723c */ /* 0x048fe8000004186c */
[--C-:B------:R-:W-:Y:S02]  /*bf50*/  FFMA.FTZ R191, R179, c[0x0][0x23c], -R176.reuse ;  /* 0x00008f00b3bf7a23 */ /* 0x100fe400000108b0 */
[--C-:B------:R-:W-:Y:S01]  /*bf60*/  FFMA.FTZ R193, R215, c[0x0][0x23c], -R177.reuse ;  /* 0x00008f00d7c17a23 */ /* 0x100fe200000108b1 */
[----:B------:R-:W3:Y:S01]  /*bf70*/  MUFU.EX2 R189, R189 ;  /* 0x000000bd00bd7308 */ /* 0x000ee20000000800 */
[C---:B------:R-:W-:Y:S01]  /*bf80*/  HMMA.16816.F32.BF16 R112, R160.reuse, R142, R112 ;  /* 0x0000008ea070723c */ /* 0x040fe20000041870 */
[----:B------:R-:W4:Y:S03]  /*bf90*/  LDSM.16.MT88.4 R140, [R236+0x10800] ;  /* 0x01080000ec8c783b */ /* 0x000f260000004200 */
[C---:B------:R-:W-:Y:S02]  /*bfa0*/  FMUL.FTZ R120, R2.reuse, R120 ;  /* 0x0000007802787220 */ /* 0x040fe40000410000 */
[----:B------:R-:W-:Y:S02]  /*bfb0*/  FMUL.FTZ R121, R2, R121 ;  /* 0x0000007902797220 */ /* 0x000fe40000410000 */
[C---:B------:R-:W-:Y:S01]  /*bfc0*/  FMUL.FTZ R122, R0.reuse, R122 ;  /* 0x0000007a007a7220 */ /* 0x040fe20000410000 */
[C---:B-1----:R-:W-:Y:S01]  /*bfd0*/  HMMA.16816.F32.BF16 R116, R160.reuse, R136, R116 ;  /* 0x00000088a074723c */ /* 0x042fe20000041874 */
[----:B------:R-:W-:Y:S02]  /*bfe0*/  MUFU.EX2 R190, R190 ;  /* 0x000000be00be7308 */ /* 0x000fe40000000800 */
[----:B------:R-:W-:Y:S02]  /*bff0*/  FMUL.FTZ R123, R0, R123 ;  /* 0x0000007b007b7220 */ /* 0x000fe40000410000 */
[--C-:B------:R-:W-:Y:S02]  /*c000*/  FFMA.FTZ R196, R213, c[0x0][0x23c], -R176.reuse ;  /* 0x00008f00d5c47a23 */ /* 0x100fe400000108b0 */
[--C-:B------:R-:W-:Y:S02]  /*c010*/  FFMA.FTZ R201, R201, c[0x0][0x23c], -R176.reuse ;  /* 0x00008f00c9c97a23 */ /* 0x100fe400000108b0 */
[C---:B------:R-:W-:Y:S01]  /*c020*/  FMUL.FTZ R124, R2.reuse, R124 ;  /* 0x0000007c027c7220 */ /* 0x040fe20000410000 */
[C---:B------:R-:W-:Y:S01]  /*c030*/  HMMA.16816.F32.BF16 R120, R160.reuse, R138, R120 ;  /* 0x0000008aa078723c */ /* 0x040fe20000041878 */
[----:B------:R-:W1:Y:S01]  /*c040*/  MUFU.EX2 R191, R191 ;  /* 0x000000bf00bf7308 */ /* 0x000e620000000800 */
[----:B------:R-:W5:Y:S01]  /*c050*/  LDSM.16.MT88.4 R136, [R234+0x10800] ;  /* 0x01080000ea88783b */ /* 0x000f620000004200 */
[----:B------:R-:W-:Y:S02]  /*c060*/  FMUL.FTZ R125, R2, R125 ;  /* 0x0000007d027d7220 */ /* 0x000fe40000410000 */
[C---:B------:R-:W-:Y:S02]  /*c070*/  FMUL.FTZ R126, R0.reuse, R126 ;  /* 0x0000007e007e7220 */ /* 0x040fe40000410000 */
[----:B------:R-:W-:Y:S02]  /*c080*/  FMUL.FTZ R127, R0, R127 ;  /* 0x0000007f007f7220 */ /* 0x000fe40000410000 */
[C---:B------:R-:W-:Y:S02]  /*c090*/  FMUL.FTZ R128, R2.reuse, R128 ;  /* 0x0000008002807220 */ /* 0x040fe40000410000 */
[----:B------:R-:W4:Y:S01]  /*c0a0*/  MUFU.EX2 R193, R193 ;  /* 0x000000c100c17308 */ /* 0x000f220000000800 */
[----:B------:R-:W-:Y:S02]  /*c0b0*/  FMUL.FTZ R129, R2, R129 ;  /* 0x0000008102817220 */ /* 0x000fe40000410000 */
[C---:B--2---:R-:W-:Y:S03]  /*c0c0*/  HMMA.16816.F32.BF16 R124, R160.reuse, R132, R124 ;  /* 0x00000084a07c723c */ /* 0x044fe6000004187c */
[C---:B------:R-:W-:Y:S02]  /*c0d0*/  FMUL.FTZ R130, R0.reuse, R130 ;  /* 0x0000008200827220 */ /* 0x040fe40000410000 */
[----:B------:R-:W-:Y:S02]  /*c0e0*/  FMUL.FTZ R131, R0, R131 ;  /* 0x0000008300837220 */ /* 0x000fe40000410000 */
[----:B------:R-:W-:Y:S01]  /*c0f0*/  MUFU.EX2 R196, R196 ;  /* 0x000000c400c47308 */ /* 0x000fe20000000800 */
[----:B---3--:R-:W-:Y:S01]  /*c100*/  F2FP.BF16.PACK_AB R132, R189, R188 ;  /* 0x000000bcbd84723e */ /* 0x008fe200000010ff */
[--C-:B------:R-:W-:Y:S03]  /*c110*/  FFMA.FTZ R200, R211, c[0x0][0x23c], -R177.reuse ;  /* 0x00008f00d3c87a23 */ /* 0x100fe600000108b1 */
[----:B------:R-:W-:Y:S01]  /*c120*/  HMMA.16816.F32.BF16 R128, R160, R134, R128 ;  /* 0x00000086a080723c */ /* 0x000fe20000041880 */
[----:B------:R-:W2:Y:S02]  /*c130*/  LDSM.16.MT88.4 R160, [R233+0x12800] ;  /* 0x01280000e9a0783b */ /* 0x000ea40000004200 */
[----:B-1----:R-:W-:Y:S01]  /*c140*/  F2FP.BF16.PACK_AB R133, R191, R190 ;  /* 0x000000bebf85723e */ /* 0x002fe200000010ff */
[--C-:B------:R-:W-:Y:S01]  /*c150*/  FFMA.FTZ R211, R214, c[0x0][0x23c], -R177.reuse ;  /* 0x00008f00d6d37a23 */ /* 0x100fe200000108b1 */
[----:B------:R-:W1:Y:S01]  /*c160*/  MUFU.EX2 R201, R201 ;  /* 0x000000c900c97308 */ /* 0x000e620000000800 */
[--C-:B------:R-:W-:Y:S02]  /*c170*/  FFMA.FTZ R204, R209, c[0x0][0x23c], -R176.reuse ;  /* 0x00008f00d1cc7a23 */ /* 0x100fe400000108b0 */
[--C-:B------:R-:W-:Y:S01]  /*c180*/  FFMA.FTZ R207, R207, c[0x0][0x23c], -R176.reuse ;  /* 0x00008f00cfcf7a23 */ /* 0x100fe200000108b0 */
[----:B----4-:R-:W-:Y:S03]  /*c190*/  F2FP.BF16.PACK_AB R134, R193, R192 ;  /* 0x000000c0c186723e */ /* 0x010fe600000010ff */
[--C-:B------:R-:W-:Y:S02]  /*c1a0*/  FFMA.FTZ R208, R210, c[0x0][0x23c], -R177.reuse ;  /* 0x00008f00d2d07a23 */ /* 0x100fe400000108b1 */
[--C-:B------:R-:W-:Y:S01]  /*c1b0*/  FFMA.FTZ R209, R206, c[0x0][0x23c], -R177.reuse ;  /* 0x00008f00ced17a23 */ /* 0x100fe200000108b1 */
[----:B------:R-:W-:Y:S01]  /*c1c0*/  MUFU.EX2 R200, R200 ;  /* 0x000000c800c87308 */ /* 0x000fe20000000800 */
[--C-:B------:R-:W-:Y:S02]  /*c1d0*/  FFMA.FTZ R205, R205, c[0x0][0x23c], -R176.reuse ;  /* 0x00008f00cdcd7a23 */ /* 0x100fe400000108b0 */
[--C-:B------:R-:W-:Y:S02]  /*c1e0*/  FFMA.FTZ R206, R203, c[0x0][0x23c], -R176.reuse ;  /* 0x00008f00cbce7a23 */ /* 0x100fe400000108b0 */
[--C-:B------:R-:W-:Y:S02]  /*c1f0*/  FFMA.FTZ R198, R198, c[0x0][0x23c], -R177.reuse ;  /* 0x00008f00c6c67a23 */ /* 0x100fe400000108b1 */
[--C-:B------:R-:W-:Y:S02]  /*c200*/  FFMA.FTZ R203, R202, c[0x0][0x23c], -R177.reuse ;  /* 0x00008f00cacb7a23 */ /* 0x100fe400000108b1 */
[--C-:B------:R-:W-:Y:S01]  /*c210*/  FFMA.FTZ R199, R199, c[0x0][0x23c], -R176.reuse ;  /* 0x00008f00c7c77a23 */ /* 0x100fe200000108b0 */
[----:B------:R-:W3:Y:S01]  /*c220*/  MUFU.EX2 R211, R211 ;  /* 0x000000d300d37308 */ /* 0x000ee20000000800 */
[--C-:B------:R-:W-:Y:S02]  /*c230*/  FFMA.FTZ R202, R197, c[0x0][0x23c], -R176.reuse ;  /* 0x00008f00c5ca7a23 */ /* 0x100fe400000108b0 */
[--C-:B------:R-:W-:Y:S01]  /*c240*/  FFMA.FTZ R195, R195, c[0x0][0x23c], -R177.reuse ;  /* 0x00008f00c3c37a23 */ /* 0x100fe200000108b1 */
[----:B-1----:R-:W-:Y:S01]  /*c250*/  F2FP.BF16.PACK_AB R135, R201, R196 ;  /* 0x000000c4c987723e */ /* 0x002fe200000010ff */
[----:B------:R-:W-:Y:S02]  /*c260*/  FFMA.FTZ R177, R194, c[0x0][0x23c], -R177 ;  /* 0x00008f00c2b17a23 */ /* 0x000fe400000108b1 */
[--C-:B------:R-:W-:Y:S02]  /*c270*/  FFMA.FTZ R166, R166, c[0x0][0x23c], -R176.reuse ;  /* 0x00008f00a6a67a23 */ /* 0x100fe400000108b0 */
[----:B------:R-:W-:Y:S01]  /*c280*/  FFMA.FTZ R176, R165, c[0x0][0x23c], -R176 ;  /* 0x00008f00a5b07a23 */ /* 0x000fe200000108b0 */
[----:B------:R-:W-:Y:S01]  /*c290*/  MUFU.EX2 R194, R177 ;  /* 0x000000b100c27308 */ /* 0x000fe20000000800 */
[C---:B------:R-:W-:Y:S05]  /*c2a0*/  HMMA.16816.F32.BF16 R4, R132.reuse, R140, R4 ;  /* 0x0000008c8404723c */ /* 0x040fea0000041804 */
[----:B------:R-:W-:Y:S02]  /*c2b0*/  FFMA.FTZ R187, R2, R251, R187 ;  /* 0x000000fb02bb7223 */ /* 0x000fe400000100bb */
[----:B------:R-:W-:Y:S01]  /*c2c0*/  FFMA.FTZ R185, R0, R249, R185 ;  /* 0x000000f900b97223 */ /* 0x000fe200000100b9 */
[C---:B------:R-:W-:Y:S01]  /*c2d0*/  HMMA.16816.F32.BF16 R8, R132.reuse, R142, R8 ;  /* 0x0000008e8408723c */ /* 0x040fe20000041808 */
[----:B------:R-:W1:Y:S01]  /*c2e0*/  LDSM.16.MT88.4 R140, [R234+0x14800] ;  /* 0x01480000ea8c783b */ /* 0x000e620000004200 */
[----:B------:R4:W-:Y:S02]  /*c2f0*/  MUFU.EX2 R165, R176 ;  /* 0x000000b000a57308 */ /* 0x0009e40000000800 */
[----:B------:R-:W-:Y:S02]  /*c300*/  FADD.FTZ R187, R186, R187 ;  /* 0x000000bbbabb7221 */ /* 0x000fe40000010000 */
[----:B------:R-:W-:Y:S02]  /*c310*/  FADD.FTZ R182, R182, R185 ;  /* 0x000000b9b6b67221 */ /* 0x000fe40000010000 */
[C---:B-----5:R-:W-:Y:S04]  /*c320*/  HMMA.16816.F32.BF16 R12, R132.reuse, R136, R12 ;  /* 0x00000088840c723c */ /* 0x060fe8000004180c */
[----:B------:R-:W-:Y:S01]  /*c330*/  MUFU.EX2 R204, R204 ;  /* 0x000000cc00cc7308 */ /* 0x000fe20000000800 */
[----:B------:R-:W-:Y:S02]  /*c340*/  FADD.FTZ R184, R184, R187 ;  /* 0x000000bbb8b87221 */ /* 0x000fe40000010000 */
[----:B------:R-:W-:Y:S01]  /*c350*/  FADD.FTZ R181, R181, R182 ;  /* 0x000000b6b5b57221 */ /* 0x000fe20000010000 */
[C---:B------:R-:W-:Y:S01]  /*c360*/  HMMA.16816.F32.BF16 R16, R132.reuse, R138, R16 ;  /* 0x0000008a8410723c */ /* 0x040fe20000041810 */
[----:B------:R-:W5:Y:S03]  /*c370*/  LDSM.16.MT88.4 R136, [R233+0x14800] ;  /* 0x01480000e988783b */ /* 0x000f660000004200 */
[----:B------:R-:W-:Y:S02]  /*c380*/  FADD.FTZ R183, R183, R184 ;  /* 0x000000b8b7b77221 */ /* 0x000fe40000010000 */
[----:B------:R-:W1:Y:S01]  /*c390*/  MUFU.EX2 R207, R207 ;  /* 0x000000cf00cf7308 */ /* 0x000e620000000800 */
[----:B------:R-:W-:Y:S01]  /*c3a0*/  FADD.FTZ R181, R180, R181 ;  /* 0x000000b5b4b57221 */ /* 0x000fe20000010000 */
[C---:B------:R-:W-:Y:S01]  /*c3b0*/  HMMA.16816.F32.BF16 R20, R132.reuse, R144, R20 ;  /* 0x000000908414723c */ /* 0x040fe20000041814 */
[----:B----4-:R-:W-:Y:S03]  /*c3c0*/  LDSM.16.MT88.4 R176, [R233+0x15800] ;  /* 0x01580000e9b0783b */ /* 0x010fe60000004200 */
[----:B------:R-:W-:Y:S02]  /*c3d0*/  FADD.FTZ R188, R188, R183 ;  /* 0x000000b7bcbc7221 */ /* 0x000fe40000010000 */
[----:B------:R-:W-:Y:S02]  /*c3e0*/  FADD.FTZ R190, R190, R181 ;  /* 0x000000b5bebe7221 */ /* 0x000fe40000010000 */
[C---:B------:R-:W-:Y:S01]  /*c3f0*/  HMMA.16816.F32.BF16 R24, R132.reuse, R146, R24 ;  /* 0x000000928418723c */ /* 0x040fe20000041818 */
[----:B------:R-:W-:Y:S01]  /*c400*/  MUFU.EX2 R208, R208 ;  /* 0x000000d000d07308 */ /* 0x000fe20000000800 */
[----:B------:R-:W4:Y:S02]  /*c410*/  LDSM.16.MT88.4 R144, [R232+0x14800] ;  /* 0x01480000e890783b */ /* 0x000f240000004200 */
[----:B------:R-:W-:Y:S02]  /*c420*/  FADD.FTZ R189, R189, R188 ;  /* 0x000000bcbdbd7221 */ /* 0x000fe40000010000 */
[----:B------:R-:W-:Y:S02]  /*c430*/  FADD.FTZ R191, R191, R190 ;  /* 0x000000bebfbf7221 */ /* 0x000fe40000010000 */
[C---:B------:R-:W-:Y:S03]  /*c440*/  HMMA.16816.F32.BF16 R28, R132.reuse, R148, R28 ;  /* 0x00000094841c723c */ /* 0x040fe6000004181c */
[----:B------:R-:W1:Y:S01]  /*c450*/  MUFU.EX2 R209, R209 ;  /* 0x000000d100d17308 */ /* 0x000e620000000800 */
[----:B------:R-:W-:Y:S02]  /*c460*/  FADD.FTZ R192, R192, R189 ;  /* 0x000000bdc0c07221 */ /* 0x000fe40000010000 */
[----:B------:R-:W-:Y:S02]  /*c470*/  FADD.FTZ R196, R196, R191 ;  /* 0x000000bfc4c47221 */ /* 0x000fe40000010000 */
[C---:B------:R-:W-:Y:S01]  /*c480*/  HMMA.16816.F32.BF16 R32, R132.reuse, R150, R32 ;  /* 0x000000968420723c */ /* 0x040fe20000041820 */
[----:B------:R-:W1:Y:S03]  /*c490*/  LDSM.16.MT88.4 R148, [R236+0x16800] ;  /* 0x01680000ec94783b */ /* 0x000e660000004200 */
[----:B------:R-:W-:Y:S01]  /*c4a0*/  FADD.FTZ R193, R193, R192 ;  /* 0x000000c0c1c17221 */ /* 0x000fe20000010000 */
[----:B------:R-:W-:Y:S01]  /*c4b0*/  MUFU.EX2 R205, R205 ;  /* 0x000000cd00cd7308 */ /* 0x000fe20000000800 */
[----:B------:R-:W-:Y:S02]  /*c4c0*/  FADD.FTZ R201, R201, R196 ;  /* 0x000000c4c9c97221 */ /* 0x000fe40000010000 */
[C---:B------:R-:W-:Y:S07]  /*c4d0*/  HMMA.16816.F32.BF16 R36, R132.reuse, R152, R36 ;  /* 0x000000988424723c */ /* 0x040fee0000041824 */
[----:B------:R-:W1:Y:S01]  /*c4e0*/  MUFU.EX2 R206, R206 ;  /* 0x000000ce00ce7308 */ /* 0x000e620000000800 */
[C---:B------:R-:W-:Y:S01]  /*c4f0*/  HMMA.16816.F32.BF16 R40, R132.reuse, R154, R40 ;  /* 0x0000009a8428723c */ /* 0x040fe20000041828 */
[----:B------:R-:W-:Y:S07]  /*c500*/  LDSM.16.MT88.4 R152, [R232+0x11000] ;  /* 0x01100000e898783b */ /* 0x000fee0000004200 */
[C---:B------:R-:W-:Y:S01]  /*c510*/  HMMA.16816.F32.BF16 R44, R132.reuse, R156, R44 ;  /* 0x0000009c842c723c */ /* 0x040fe2000004182c */
[----:B------:R-:W1:Y:S07]  /*c520*/  MUFU.EX2 R198, R198 ;  /* 0x000000c600c67308 */ /* 0x000e6e0000000800 */
[C---:B------:R-:W-:Y:S01]  /*c530*/  HMMA.16816.F32.BF16 R48, R132.reuse, R158, R48 ;  /* 0x0000009e8430723c */ /* 0x040fe20000041830 */
[----:B------:R-:W-:Y:S02]  /*c540*/  LDSM.16.MT88.4 R156, [R234+0x13000] ;  /* 0x01300000ea9c783b */ /* 0x000fe40000004200 */
[----:B------:R-:W1:Y:S05]  /*c550*/  MUFU.EX2 R203, R203 ;  /* 0x000000cb00cb7308 */ /* 0x000e6a0000000800 */
[C---:B--2---:R-:W-:Y:S05]  /*c560*/  HMMA.16816.F32.BF16 R52, R132.reuse, R160, R52 ;  /* 0x000000a08434723c */ /* 0x044fea0000041834 */
[----:B------:R-:W-:Y:S03]  /*c570*/  MUFU.EX2 R199, R199 ;  /* 0x000000c700c77308 */ /* 0x000fe60000000800 */
[C---:B------:R-:W-:Y:S01]  /*c580*/  HMMA.16816.F32.BF16 R56, R132.reuse, R162, R56 ;  /* 0x000000a28438723c */ /* 0x040fe20000041838 */
[----:B------:R-:W-:Y:S06]  /*c590*/  LDSM.16.MT88.4 R160, [R233+0x13000] ;  /* 0x01300000e9a0783b */ /* 0x000fec0000004200 */
[----:B------:R-:W2:Y:S01]  /*c5a0*/  MUFU.EX2 R202, R202 ;  /* 0x000000ca00ca7308 */ /* 0x000ea20000000800 */
[C---:B------:R-:W-:Y:S08]  /*c5b0*/  HMMA.16816.F32.BF16 R60, R132.reuse, R168, R60 ;  /* 0x000000a8843c723c */ /* 0x040ff0000004183c */
[C---:B------:R-:W-:Y:S01]  /*c5c0*/  HMMA.16816.F32.BF16 R64, R132.reuse, R170, R64 ;  /* 0x000000aa8440723c */ /* 0x040fe20000041840 */
[----:B------:R-:W-:Y:S01]  /*c5d0*/  LDSM.16.MT88.4 R168, [R232+0x13000] ;  /* 0x01300000e8a8783b */ /* 0x000fe20000004200 */
[----:B------:R-:W2:Y:S06]  /*c5e0*/  MUFU.EX2 R195, R195 ;  /* 0x000000c300c37308 */ /* 0x000eac0000000800 */
[C---:B------:R-:W-:Y:S04]  /*c5f0*/  HMMA.16816.F32.BF16 R68, R132.reuse, R172, R68 ;  /* 0x000000ac8444723c */ /* 0x040fe80000041844 */
[----:B------:R-:W2:Y:S04]  /*c600*/  MUFU.EX2 R166, R166 ;  /* 0x000000a600a67308 */ /* 0x000ea80000000800 */
[C---:B------:R-:W-:Y:S01]  /*c610*/  HMMA.16816.F32.BF16 R72, R132.reuse, R174, R72 ;  /* 0x000000ae8448723c */ /* 0x040fe20000041848 */
[----:B------:R-:W-:Y:S07]  /*c620*/  LDSM.16.MT88.4 R172, [R236+0x15000] ;  /* 0x01500000ecac783b */ /* 0x000fee0000004200 */
        /* <DEDUP_REMOVED lines=19> */
[----:B------:R-:W-:Y:S01]  /*c760*/  HMMA.16816.F32.BF16 R128, R132, R146, R128 ;  /* 0x000000928480723c */ /* 0x000fe20000041880 */
[----:B------:R-:W4:Y:S06]  /*c770*/  LDSM.16.MT88.4 R144, [R236+0x13000] ;  /* 0x01300000ec90783b */ /* 0x000f2c0000004200 */
[----:B---3--:R-:W-:Y:S01]  /*c780*/  F2FP.BF16.PACK_AB R132, R211, R200 ;  /* 0x000000c8d384723e */ /* 0x008fe200000010ff */
[----:B------:R-:W-:Y:S01]  /*c790*/  FADD.FTZ R200, R200, R193 ;  /* 0x000000c1c8c87221 */ /* 0x000fe20000010000 */
[----:B------:R-:W-:Y:S03]  /*c7a0*/  F2FP.BF16.PACK_AB R133, R207, R204 ;  /* 0x000000cccf85723e */ /* 0x000fe600000010ff */
[----:B------:R-:W-:Y:S01]  /*c7b0*/  F2FP.BF16.PACK_AB R134, R209, R208 ;  /* 0x000000d0d186723e */ /* 0x000fe200000010ff */
[----:B------:R-:W-:Y:S01]  /*c7c0*/  FADD.FTZ R204, R204, R201 ;  /* 0x000000c9cccc7221 */ /* 0x000fe20000010000 */
[----:B------:R-:W-:Y:S01]  /*c7d0*/  F2FP.BF16.PACK_AB R135, R206, R205 ;  /* 0x000000cdce87723e */ /* 0x000fe200000010ff */
[----:B------:R-:W-:Y:S02]  /*c7e0*/  FADD.FTZ R211, R211, R200 ;  /* 0x000000c8d3d37221 */ /* 0x000fe40000010000 */
[----:B------:R-:W-:Y:S02]  /*c7f0*/  FADD.FTZ R204, R207, R204 ;  /* 0x000000cccfcc7221 */ /* 0x000fe40000010000 */
[----:B------:R-:W-:Y:S02]  /*c800*/  FADD.FTZ R208, R208, R211 ;  /* 0x000000d3d0d07221 */ /* 0x000fe40000010000 */
[C---:B-1----:R-:W-:Y:S03]  /*c810*/  HMMA.16816.F32.BF16 R4, R132.reuse, R140, R4 ;  /* 0x0000008c8404723c */ /* 0x042fe60000041804 */
[----:B------:R-:W-:Y:S02]  /*c820*/  FADD.FTZ R205, R205, R204 ;  /* 0x000000cccdcd7221 */ /* 0x000fe40000010000 */
[----:B------:R-:W-:Y:S02]  /*c830*/  FADD.FTZ R209, R209, R208 ;  /* 0x000000d0d1d17221 */ /* 0x000fe40000010000 */
[----:B------:R-:W-:Y:S01]  /*c840*/  FADD.FTZ R206, R206, R205 ;  /* 0x000000cdcece7221 */ /* 0x000fe20000010000 */
[C---:B------:R-:W-:Y:S01]  /*c850*/  HMMA.16816.F32.BF16 R8, R132.reuse, R142, R8 ;  /* 0x0000008e8408723c */ /* 0x040fe20000041808 */
[----:B------:R-:W1:Y:S03]  /*c860*/  LDSM.16.MT88.4 R140, [R234+0x15000] ;  /* 0x01500000ea8c783b */ /* 0x000e660000004200 */
[----:B------:R-:W-:Y:S04]  /*c870*/  FADD.FTZ R0, R198, R209 ;  /* 0x000000d1c6007221 */ /* 0x000fe80000010000 */
[C---:B-----5:R-:W-:Y:S04]  /*c880*/  HMMA.16816.F32.BF16 R12, R132.reuse, R136, R12 ;  /* 0x00000088840c723c */ /* 0x060fe8000004180c */
[C---:B------:R-:W-:Y:S04]  /*c890*/  FADD.FTZ R0, R203.reuse, R0 ;  /* 0x00000000cb007221 */ /* 0x040fe80000010000 */
[C---:B------:R-:W-:Y:S01]  /*c8a0*/  HMMA.16816.F32.BF16 R16, R132.reuse, R138, R16 ;  /* 0x0000008a8410723c */ /* 0x040fe20000041810 */
[----:B------:R-:W3:Y:S07]  /*c8b0*/  LDSM.16.MT88.4 R136, [R233+0x15000] ;  /* 0x01500000e988783b */ /* 0x000eee0000004200 */
[C---:B------:R-:W-:Y:S08]  /*c8c0*/  HMMA.16816.F32.BF16 R20, R132.reuse, R148, R20 ;  /* 0x000000948414723c */ /* 0x040ff00000041814 */
[C---:B------:R-:W-:Y:S01]  /*c8d0*/  HMMA.16816.F32.BF16 R24, R132.reuse, R150, R24 ;  /* 0x000000968418723c */ /* 0x040fe20000041818 */
[----:B------:R-:W-:Y:S07]  /*c8e0*/  LDSM.16.MT88.4 R148, [R236+0x17000] ;  /* 0x01700000ec94783b */ /* 0x000fee0000004200 */
[C---:B------:R-:W-:Y:S08]  /*c8f0*/  HMMA.16816.F32.BF16 R28, R132.reuse, R152, R28 ;  /* 0x00000098841c723c */ /* 0x040ff0000004181c */
[C---:B------:R-:W-:Y:S08]  /*c900*/  HMMA.16816.F32.BF16 R32, R132.reuse, R154, R32 ;  /* 0x0000009a8420723c */ /* 0x040ff00000041820 */
[C---:B----4-:R-:W-:Y:S08]  /*c910*/  HMMA.16816.F32.BF16 R36, R132.reuse, R144, R36 ;  /* 0x000000908424723c */ /* 0x050ff00000041824 */
[C---:B------:R-:W-:Y:S01]  /*c920*/  HMMA.16816.F32.BF16 R40, R132.reuse, R146, R40 ;  /* 0x000000928428723c */ /* 0x040fe20000041828 */
[----:B------:R-:W4:Y:S07]  /*c930*/  LDSM.16.MT88.4 R144, [R232+0x15000] ;  /* 0x01500000e890783b */ /* 0x000f2e0000004200 */
        /* <DEDUP_REMOVED lines=8> */
[----:B--2---:R-:W-:Y:S01]  /*c9c0*/  F2FP.BF16.PACK_AB R169, R202, R199 ;  /* 0x000000c7caa9723e */ /* 0x004fe200000010ff */
        /* <DEDUP_REMOVED lines=8> */
[----:B------:R-:W-:Y:S01]  /*ca50*/  MOV R0, R3 ;  /* 0x0000000300007202 */ /* 0x000fe20000000f00 */
[----:B------:R-:W-:Y:S02]  /*ca60*/  FADD.FTZ R166, R166, R199 ;  /* 0x000000c7a6a67221 */ /* 0x000fe40000010000 */
[----:B------:R-:W-:Y:S01]  /*ca70*/  FADD.FTZ R251, R194, R195 ;  /* 0x000000c3c2fb7221 */ /* 0x000fe20000010000 */
[C---:B-1----:R-:W-:Y:S04]  /*ca80*/  HMMA.16816.F32.BF16 R76, R132.reuse, R140, R76 ;  /* 0x0000008c844c723c */ /* 0x042fe8000004184c */
[----:B------:R-:W-:Y:S04]  /*ca90*/  FADD.FTZ R249, R165, R166 ;  /* 0x000000a6a5f97221 */ /* 0x000fe80000010000 */
[C---:B------:R-:W-:Y:S01]  /*caa0*/  HMMA.16816.F32.BF16 R80, R132.reuse, R142, R80 ;  /* 0x0000008e8450723c */ /* 0x040fe20000041850 */
[----:B------:R-:W1:Y:S07]  /*cab0*/  LDSM.16.MT88.4 R140, [R234+0x17000] ;  /* 0x01700000ea8c783b */ /* 0x000e6e0000004200 */
[C---:B---3--:R-:W-:Y:S08]  /*cac0*/  HMMA.16816.F32.BF16 R84, R132.reuse, R136, R84 ;  /* 0x000000888454723c */ /* 0x048ff00000041854 */
[C---:B------:R-:W-:Y:S01]  /*cad0*/  HMMA.16816.F32.BF16 R88, R132.reuse, R138, R88 ;  /* 0x0000008a8458723c */ /* 0x040fe20000041858 */
[----:B------:R-:W2:Y:S07]  /*cae0*/  LDSM.16.MT88.4 R136, [R233+0x17000] ;  /* 0x01700000e988783b */ /* 0x000eae0000004200 */
[C---:B----4-:R-:W-:Y:S08]  /*caf0*/  HMMA.16816.F32.BF16 R92, R132.reuse, R144, R92 ;  /* 0x00000090845c723c */ /* 0x050ff0000004185c */
[C---:B------:R-:W-:Y:S01]  /*cb00*/  HMMA.16816.F32.BF16 R96, R132.reuse, R146, R96 ;  /* 0x000000928460723c */ /* 0x040fe20000041860 */
[----:B------:R-:W3:Y:S07]  /*cb10*/  LDSM.16.MT88.4 R144, [R232+0x17000] ;  /* 0x01700000e890783b */ /* 0x000eee0000004200 */
[C---:B------:R-:W-:Y:S08]  /*cb20*/  HMMA.16816.F32.BF16 R100, R132.reuse, R148, R100 ;  /* 0x000000948464723c */ /* 0x040ff00000041864 */
[C---:B------:R-:W-:Y:S01]  /*cb30*/  HMMA.16816.F32.BF16 R104, R132.reuse, R150, R104 ;  /* 0x000000968468723c */ /* 0x040fe20000041868 */
[----:B------:R-:W4:Y:S07]  /*cb40*/  LDSM.16.MT88.4 R148, [R234+0x11800] ;  /* 0x01180000ea94783b */ /* 0x000f2e0000004200 */
[C---:B-1----:R-:W-:Y:S08]  /*cb50*/  HMMA.16816.F32.BF16 R108, R132.reuse, R140, R108 ;  /* 0x0000008c846c723c */ /* 0x042ff0000004186c */
[C---:B------:R-:W-:Y:S01]  /*cb60*/  HMMA.16816.F32.BF16 R112, R132.reuse, R142, R112 ;  /* 0x0000008e8470723c */ /* 0x040fe20000041870 */
[----:B------:R-:W1:Y:S07]  /*cb70*/  LDSM.16.MT88.4 R140, [R233+0x11800] ;  /* 0x01180000e98c783b */ /* 0x000e6e0000004200 */
[C---:B--2---:R-:W-:Y:S08]  /*cb80*/  HMMA.16816.F32.BF16 R116, R132.reuse, R136, R116 ;  /* 0x000000888474723c */ /* 0x044ff00000041874 */
[C---:B------:R-:W-:Y:S08]  /*cb90*/  HMMA.16816.F32.BF16 R120, R132.reuse, R138, R120 ;  /* 0x0000008a8478723c */ /* 0x040ff00000041878 */
[C---:B---3--:R-:W-:Y:S08]  /*cba0*/  HMMA.16816.F32.BF16 R124, R132.reuse, R144, R124 ;  /* 0x00000090847c723c */ /* 0x048ff0000004187c */
[----:B------:R-:W-:Y:S01]  /*cbb0*/  HMMA.16816.F32.BF16 R128, R132, R146, R128 ;  /* 0x000000928480723c */ /* 0x000fe20000041880 */
[----:B------:R-:W2:Y:S07]  /*cbc0*/  LDSM.16.MT88.4 R132, [R232+0x11800] ;  /* 0x01180000e884783b */ /* 0x000eae0000004200 */
[C---:B------:R-:W-:Y:S01]  /*cbd0*/  HMMA.16816.F32.BF16 R160, R168.reuse, R156, R4 ;  /* 0x0000009ca8a0723c */ /* 0x040fe20000041804 */
[----:B------:R-:W3:Y:S07]  /*cbe0*/  LDSM.16.MT88.4 R4, [R236+0x13800] ;  /* 0x01380000ec04783b */ /* 0x000eee0000004200 */
[C---:B------:R-:W-:Y:S01]  /*cbf0*/  HMMA.16816.F32.BF16 R156, R168.reuse, R158, R8 ;  /* 0x0000009ea89c723c */ /* 0x040fe20000041808 */
[----:B------:R-:W5:Y:S07]  /*cc00*/  LDSM.16.MT88.4 R8, [R234+0x13800] ;  /* 0x01380000ea08783b */ /* 0x000f6e0000004200 */
[C---:B----4-:R-:W-:Y:S01]  /*cc10*/  HMMA.16816.F32.BF16 R152, R168.reuse, R148, R12 ;  /* 0x00000094a898723c */ /* 0x050fe2000004180c */
[----:B------:R-:W4:Y:S07]  /*cc20*/  LDSM.16.MT88.4 R12, [R232+0x13800] ;  /* 0x01380000e80c783b */ /* 0x000f2e0000004200 */
[C---:B------:R-:W-:Y:S01]  /*cc30*/  HMMA.16816.F32.BF16 R148, R168.reuse, R150, R16 ;  /* 0x00000096a894723c */ /* 0x040fe20000041810 */
[----:B------:R-:W4:Y:S07]  /*cc40*/  LDSM.16.MT88.4 R16, [R236+0x15800] ;  /* 0x01580000ec10783b */ /* 0x000f2e0000004200 */
[C---:B-1----:R-:W-:Y:S01]  /*cc50*/  HMMA.16816.F32.BF16 R144, R168.reuse, R140, R20 ;  /* 0x0000008ca890723c */ /* 0x042fe20000041814 */
[----:B------:R-:W1:Y:S07]  /*cc60*/  LDSM.16.MT88.4 R20, [R234+0x15800] ;  /* 0x01580000ea14783b */ /* 0x000e6e0000004200 */
[C---:B------:R-:W-:Y:S01]  /*cc70*/  HMMA.16816.F32.BF16 R140, R168.reuse, R142, R24 ;  /* 0x0000008ea88c723c */ /* 0x040fe20000041818 */
[----:B------:R-:W1:Y:S07]  /*cc80*/  LDSM.16.MT88.4 R24, [R232+0x15800] ;  /* 0x01580000e818783b */ /* 0x000e6e0000004200 */
[C---:B--2---:R-:W-:Y:S01]  /*cc90*/  HMMA.16816.F32.BF16 R136, R168.reuse, R132, R28 ;  /* 0x00000084a888723c */ /* 0x044fe2000004181c */
[----:B------:R-:W2:Y:S07]  /*cca0*/  LDSM.16.MT88.4 R28, [R236+0x17800] ;  /* 0x01780000ec1c783b */ /* 0x000eae0000004200 */
[C---:B------:R-:W-:Y:S08]  /*ccb0*/  HMMA.16816.F32.BF16 R132, R168.reuse, R134, R32 ;  /* 0x00000086a884723c */ /* 0x040ff00000041820 */
[C---:B---3--:R-:W-:Y:S08]  /*ccc0*/  HMMA.16816.F32.BF16 R36, R168.reuse, R4, R36 ;  /* 0x00000004a824723c */ /* 0x048ff00000041824 */
[C---:B------:R-:W-:Y:S01]  /*ccd0*/  HMMA.16816.F32.BF16 R40, R168.reuse, R6, R40 ;  /* 0x00000006a828723c */ /* 0x040fe20000041828 */
[----:B------:R-:W3:Y:S07]  /*cce0*/  LDSM.16.MT88.4 R4, [R234+0x17800] ;  /* 0x01780000ea04783b */ /* 0x000eee0000004200 */
[C---:B-----5:R-:W-:Y:S08]  /*ccf0*/  HMMA.16816.F32.BF16 R44, R168.reuse, R8, R44 ;  /* 0x00000008a82c723c */ /* 0x060ff0000004182c */
[C---:B------:R-:W-:Y:S01]  /*cd00*/  HMMA.16816.F32.BF16 R48, R168.reuse, R10, R48 ;  /* 0x0000000aa830723c */ /* 0x040fe20000041830 */
[----:B------:R-:W5:Y:S07]  /*cd10*/  LDSM.16.MT88.4 R8, [R233+0x17800] ;  /* 0x01780000e908783b */ /* 0x000f6e0000004200 */
[C---:B------:R-:W-:Y:S08]  /*cd20*/  HMMA.16816.F32.BF16 R52, R168.reuse, R172, R52 ;  /* 0x000000aca834723c */ /* 0x040ff00000041834 */
[C---:B------:R-:W-:Y:S08]  /*cd30*/  HMMA.16816.F32.BF16 R56, R168.reuse, R174, R56 ;  /* 0x000000aea838723c */ /* 0x040ff00000041838 */
[C---:B----4-:R-:W-:Y:S08]  /*cd40*/  HMMA.16816.F32.BF16 R60, R168.reuse, R12, R60 ;  /* 0x0000000ca83c723c */ /* 0x050ff0000004183c */
[C---:B------:R-:W-:Y:S01]  /*cd50*/  HMMA.16816.F32.BF16 R64, R168.reuse, R14, R64 ;  /* 0x0000000ea840723c */ /* 0x040fe20000041840 */
[----:B------:R-:W4:Y:S07]  /*cd60*/  LDSM.16.MT88.4 R12, [R232+0x17800] ;  /* 0x01780000e80c783b */ /* 0x000f2e0000004200 */
        /* <DEDUP_REMOVED lines=8> */
[C---:B--2---:R-:W-:Y:S08]  /*cdf0*/  HMMA.16816.F32.BF16 R100, R168.reuse, R28, R100 ;  /* 0x0000001ca864723c */ /* 0x044ff00000041864 */
[C---:B------:R-:W-:Y:S08]  /*ce00*/  HMMA.16816.F32.BF16 R104, R168.reuse, R30, R104 ;  /* 0x0000001ea868723c */ /* 0x040ff00000041868 */
[C---:B---3--:R-:W-:Y:S08]  /*ce10*/  HMMA.16816.F32.BF16 R108, R168.reuse, R4, R108 ;  /* 0x00000004a86c723c */ /* 0x048ff0000004186c */
[C---:B------:R-:W-:Y:S08]  /*ce20*/  HMMA.16816.F32.BF16 R112, R168.reuse, R6, R112 ;  /* 0x00000006a870723c */ /* 0x040ff00000041870 */
[C---:B-----5:R-:W-:Y:S08]  /*ce30*/  HMMA.16816.F32.BF16 R116, R168.reuse, R8, R116 ;  /* 0x00000008a874723c */ /* 0x060ff00000041874 */
[C---:B------:R-:W-:Y:S08]  /*ce40*/  HMMA.16816.F32.BF16 R120, R168.reuse, R10, R120 ;  /* 0x0000000aa878723c */ /* 0x040ff00000041878 */
[C---:B----4-:R-:W-:Y:S08]  /*ce50*/  HMMA.16816.F32.BF16 R124, R168.reuse, R12, R124 ;  /* 0x0000000ca87c723c */ /* 0x050ff0000004187c */
[----:B------:R-:W-:Y:S01]  /*ce60*/  HMMA.16816.F32.BF16 R128, R168, R14, R128 ;  /* 0x0000000ea880723c */ /* 0x000fe20000041880 */
[----:B------:R-:W-:-:S07]  /*ce70*/  @P0 BRA `(.L_x_1570) ;  /* 0xffffb74000000947 */ /* 0x000fce000383ffff */
.L_x_1566:
        /* <DEDUP_REMOVED lines=335> */
.L_x_1572:
[----:B--234-:R-:W-:Y:S05]  /*e370*/  BSYNC B0 ;  /* 0x0000000000007941 */ /* 0x01cfea0003800000 */
.L_x_1571:
        /* <DEDUP_REMOVED lines=23> */
.L_x_1574:
[----:B------:R-:W-:Y:S05]  /*e4f0*/  BSYNC B0 ;  /* 0x0000000000007941 */ /* 0x000fea0003800000 */
.L_x_1573:
        /* <DEDUP_REMOVED lines=14> */
.L_x_1576:
[----:B------:R-:W-:Y:S05]  /*e5e0*/  BSYNC B0 ;  /* 0x0000000000007941 */ /* 0x000fea0003800000 */
.L_x_1575:
        /* <DEDUP_REMOVED lines=14> */
.L_x_1578:
[----:B------:R-:W-:Y:S05]  /*e6d0*/  BSYNC B0 ;  /* 0x0000000000007941 */ /* 0x000fea0003800000 */
.L_x_1577:
        /* <DEDUP_REMOVED lines=14> */
.L_x_1580:
[----:B------:R-:W-:Y:S05]  /*e7c0*/  BSYNC B0 ;  /* 0x0000000000007941 */ /* 0x000fea0003800000 */
.L_x_1579:
        /* <DEDUP_REMOVED lines=14> */
.L_x_1582:
[----:B------:R-:W-:Y:S05]  /*e8b0*/  BSYNC B0 ;  /* 0x0000000000007941 */ /* 0x000fea0003800000 */
.L_x_1581:
        /* <DEDUP_REMOVED lines=14> */
.L_x_1584:
[----:B------:R-:W-:Y:S05]  /*e9a0*/  BSYNC B0 ;  /* 0x0000000000007941 */ /* 0x000fea0003800000 */
.L_x_1583:
        /* <DEDUP_REMOVED lines=14> */
.L_x_1586:
[----:B------:R-:W-:Y:S05]  /*ea90*/  BSYNC B0 ;  /* 0x0000000000007941 */ /* 0x000fea0003800000 */
.L_x_1585:
        /* <DEDUP_REMOVED lines=15> */
.L_x_1587:
        /* <DEDUP_REMOVED lines=15> */
.L_x_8939:


//--------------------- .text._ZN5flash24flash_fwd_splitkv_kernelI23Flash_fwd_kernel_traitsILi256ELi64ELi64ELi4ELb0ELb0EN7cutlass10bfloat16_tE19Flash_kernel_traitsILi256ELi64ELi64ELi4ES3_EELb0ELb0ELb0ELb0ELb0ELb0ELb1ELb1EEEvNS_16Flash_fwd_paramsE --------------------------
	.section	.text._ZN5flash24flash_fwd_splitkv_kernelI23Flash_fwd_kernel_traitsILi256ELi64ELi64ELi4ELb0ELb0EN7cutlass10bfloat16_tE19Flash_kernel_traitsILi256ELi64ELi64ELi4ES3_EELb0ELb0ELb0ELb0ELb0ELb0ELb1ELb1EEEvNS_16Flash_fwd_paramsE,"ax",@progbits
	.sectioninfo	@"SHI_REGISTERS=255"
	.align	128
        .global         _ZN5flash24flash_fwd_splitkv_kernelI23Flash_fwd_kernel_traitsILi256ELi64ELi64ELi4ELb0ELb0EN7cutlass10bfloat16_tE19Flash_kernel_traitsILi256ELi64ELi64ELi4ES3_EELb0ELb0ELb0ELb0ELb0ELb0ELb1ELb1EEEvNS_16Flash_fwd_paramsE
        .type           _ZN5flash24flash_fwd_splitkv_kernelI23Flash_fwd_kernel_traitsILi256ELi64ELi64ELi4ELb0ELb0EN7cutlass10bfloat16_tE19Flash_kernel_traitsILi256ELi64ELi64ELi4ES3_EELb0ELb0ELb0ELb0ELb0ELb0ELb1ELb1EEEvNS_16Flash_fwd_paramsE,@function
        .size           _ZN5flash24flash_fwd_splitkv_kernelI23Flash_fwd_kernel_traitsILi256ELi64ELi64ELi4ELb0ELb0EN7cutlass10bfloat16_tE19Flash_kernel_traitsILi256ELi64ELi64ELi4ES3_EELb0ELb0ELb0ELb0ELb0ELb0ELb1ELb1EEEvNS_16Flash_fwd_paramsE,(.L_x_8877 - _ZN5flash24flash_fwd_splitkv_kernelI23Flash_fwd_kernel_traitsILi256ELi64ELi64ELi4ELb0ELb0EN7cutlass10bfloat16_tE19Flash_kernel_traitsILi256ELi64ELi64ELi4ES3_EELb0ELb0ELb0ELb0ELb0ELb0ELb1ELb1EEEvNS_16Flash_fwd_paramsE)
        .other          _ZN5flash24flash_fwd_splitkv_kernelI23Flash_fwd_kernel_traitsILi256ELi64ELi64ELi4ELb0ELb0EN7cutlass10bfloat16_tE19Flash_kernel_traitsILi256ELi64ELi64ELi4ES3_EELb0ELb0ELb0ELb0ELb0ELb0ELb1ELb1EEEvNS_16Flash_fwd_paramsE,@"STO_CUDA_ENTRY STV_DEFAULT"
_ZN5flash24flash_fwd_splitkv_kernelI23Flash_fwd_kernel_traitsILi256ELi64ELi64ELi4ELb0ELb0EN7cutlass10bfloat16_tE19Flash_kernel_traitsILi256ELi64ELi64ELi4ES3_EELb0ELb0ELb0ELb0ELb0ELb0ELb1ELb1EEEvNS_16Flash_fwd_paramsE:
.text._ZN5flash24flash_fwd_splitkv_kernelI23Flash_fwd_kernel_traitsILi256ELi64ELi64ELi4ELb0ELb0EN7cutlass10bfloat16_tE19Flash_kernel_traitsILi256ELi64ELi64ELi4ES3_EELb0ELb0ELb0ELb0ELb0ELb0ELb1ELb1EEEvNS_16Flash_fwd_paramsE:
[----:B------:R-:W-:Y:S02]  /*0000*/  MOV R1, c[0x0][0x28] ;  /* 0x00000a0000017a02 */ /* 0x000fe40000000f00 */
[----:B------:R-:W1:Y:S01]  /*0010*/  I2F.U32.RP R4, c[0x0][0x1c0] ;  /* 0x0000700000047b06 */ /* 0x000e620000209000 */
[----:B------:R-:W2:Y:S01]  /*0020*/  S2R R243, SR_CTAID.Z ;  /* 0x0000000000f37919 */ /* 0x000ea20000002700 */
[----:B------:R-:W-:Y:S01]  /*0030*/  IMAD.MOV.U32 R2, RZ, RZ, RZ ;  /* 0x000000ffff027224 */ /* 0x000fe200078e00ff */
[----:B------:R-:W-:Y:S01]  /*0040*/  ISETP.NE.U32.AND P0, PT, RZ, c[0x0][0x1c0], PT ;  /* 0x00007000ff007a0c */ /* 0x000fe20003f05070 */
[----:B------:R-:W3:Y:S01]  /*0050*/  S2UR UR8, SR_CTAID.Y ;  /* 0x00000000000879c3 */ /* 0x000ee20000002600 */
[----:B------:R-:W4:Y:S01]  /*0060*/  S2R R241, SR_CTAID.X ;  /* 0x0000000000f17919 */ /* 0x000f220000002500 */
[----:B------:R-:W-:Y:S01]  /*0070*/  ULDC.64 UR4, c[0x0][0x40] ;  /* 0x0000100000047ab9 */ /* 0x000fe20000000a00 */
[----:B------:R-:W-:Y:S01]  /*0080*/  BSSY B4, `(.L_x_1588) ;  /* 0x0000017000047945 */ /* 0x000fe20003800000 */
[----:B------:R-:W-:Y:S01]  /*0090*/  UIADD3 UR4, UP0, UR4, 0x160, URZ ;  /* 0x0000016004047890 */ /* 0x000fe2000ff1e03f */
[----:B------:R-:W-:Y:S02]  /*00a0*/  IADD3 R1, R1, -0x8, RZ ;  /* 0xfffffff801017810 */ /* 0x000fe40007ffe0ff */
[----:B------:R-:W-:Y:S01]  /*00b0*/  MOV R242, 0x1f0 ;  /* 0x000001f000f27802 */ /* 0x000fe20000000f00 */
[----:B------:R-:W-:Y:S01]  /*00c0*/  UIADD3.X UR5, URZ, UR5, URZ, UP0, !UPT ;  /* 0x000000053f057290 */ /* 0x000fe200087fe43f */
[----:B-1----:R-:W1:Y:S02]  /*00d0*/  MUFU.RCP R3, R4 ;  /* 0x0000000400037308 */ /* 0x002e640000001000 */
[----:B-1----:R-:W-:-:S06]  /*00e0*/  IADD3 R3, R3, 0xffffffe, RZ ;  /* 0x0ffffffe03037810 */ /* 0x002fcc0007ffe0ff */
[----:B------:R-:W1:Y:S02]  /*00f0*/  F2I.FTZ.U32.TRUNC.NTZ R3, R3 ;  /* 0x0000000300037305 */ /* 0x000e64000021f000 */
[----:B-1----:R-:W-:-:S04]  /*0100*/  IMAD.MOV R0, RZ, RZ, -R3 ;  /* 0x000000ffff007224 */ /* 0x002fc800078e0a03 */
[----:B------:R-:W-:-:S04]  /*0110*/  IMAD R5, R0, c[0x0][0x1c0], RZ ;  /* 0x0000700000057a24 */ /* 0x000fc800078e02ff */
[----:B------:R-:W-:-:S06]  /*0120*/  IMAD.HI.U32 R2, R3, R5, R2 ;  /* 0x0000000503027227 */ /* 0x000fcc00078e0002 */
[----:B--2---:R-:W-:-:S04]  /*0130*/  IMAD.HI.U32 R245, R2, R243, RZ ;  /* 0x000000f302f57227 */ /* 0x004fc800078e00ff */
[----:B------:R-:W-:-:S04]  /*0140*/  IMAD.MOV R0, RZ, RZ, -R245 ;  /* 0x000000ffff007224 */ /* 0x000fc800078e0af5 */
[----:B------:R-:W-:-:S05]  /*0150*/  IMAD R0, R0, c[0x0][0x1c0], R243 ;  /* 0x0000700000007a24 */ /* 0x000fca00078e02f3 */
[----:B------:R-:W-:-:S13]  /*0160*/  ISETP.GE.U32.AND P2, PT, R0, c[0x0][0x1c0], PT ;  /* 0x0000700000007a0c */ /* 0x000fda0003f46070 */
[----:B------:R-:W-:Y:S02]  /*0170*/  @P2 IADD3 R0, R0, -c[0x0][0x1c0], RZ ;  /* 0x8000700000002a10 */ /* 0x000fe40007ffe0ff */
[----:B------:R-:W-:Y:S02]  /*0180*/  @P2 IADD3 R245, R245, 0x1, RZ ;  /* 0x00000001f5f52810 */ /* 0x000fe40007ffe0ff */
[----:B------:R-:W-:-:S13]  /*0190*/  ISETP.GE.U32.AND P1, PT, R0, c[0x0][0x1c0], PT ;  /* 0x0000700000007a0c */ /* 0x000fda0003f26070 */
[----:B------:R-:W-:Y:S02]  /*01a0*/  @P1 IADD3 R245, R245, 0x1, RZ ;  /* 0x00000001f5f51810 */ /* 0x000fe40007ffe0ff */
[----:B------:R-:W-:-:S05]  /*01b0*/  @!P0 LOP3.LUT R245, RZ, c[0x0][0x1c0], RZ, 0x33, !PT ;  /* 0x00007000fff58a12 */ /* 0x000fca00078e33ff */
[----:B------:R-:W-:-:S04]  /*01c0*/  IMAD.MOV R0, RZ, RZ, -R245 ;  /* 0x000000ffff007224 */ /* 0x000fc800078e0af5 */
[----:B------:R-:W-:Y:S02]  /*01d0*/  IMAD R243, R0, c[0x0][0x1c0], R243 ;  /* 0x0000700000f37a24 */ /* 0x000fe400078e02f3 */
[----:B---34-:R-:W-:Y:S05]  /*01e0*/  CALL.REL.NOINC `($_ZN5flash24flash_fwd_splitkv_kernelI23Flash_fwd_kernel_traitsILi256ELi64ELi64ELi4ELb0ELb0EN7cutlass10bfloat16_tE19Flash_kernel_traitsILi256ELi64ELi64ELi4ES3_EELb0ELb0ELb0ELb0ELb0ELb0ELb1ELb1EEEvNS_16Flash_fwd_paramsE$_ZN5flash30compute_attn_1rowblock_splitkvI23Flash_fwd_kernel_traitsILi256ELi64ELi64ELi4ELb0ELb0EN7cutlass10bfloat16_tE19Flash_kernel_traitsILi256ELi64ELi64ELi4ES3_EELb0ELb0ELb0ELb0ELb0ELb0ELb1ELb1ENS_16Flash_fwd_paramsEEEvRKT8_iiiii) ;  /* 0x0000002000007944 */ /* 0x018fea0003c00000 */
[----:B------:R-:W-:Y:S05]  /*01f0*/  BSYNC B4 ;  /* 0x0000000000047941 */ /* 0x000fea0003800000 */
.L_x_1588:
[----:B------:R-:W-:Y:S05]  /*0200*/  EXIT ;  /* 0x000000000000794d */ /* 0x000fea0003800000 */
        .type           $_ZN5flash24flash_fwd_splitkv_kernelI23Flash_fwd_kernel_traitsILi256ELi64ELi64ELi4ELb0ELb0EN7cutlass10bfloat16_tE19Flash_kernel_traitsILi256ELi64ELi64ELi4ES3_EELb0ELb0ELb0ELb0ELb0ELb0ELb1ELb1EEEvNS_16Flash_fwd_paramsE$_ZN5flash30compute_attn_1rowblock_splitkvI23Flash_fwd_kernel_traitsILi256ELi64ELi64ELi4ELb0ELb0EN7cutlass10bfloat16_tE19Flash_kernel_traitsILi256ELi64ELi64ELi4ES3_EELb0ELb0ELb0ELb0ELb0ELb0ELb1ELb1ENS_16Flash_fwd_paramsEEEvRKT8_iiiii,@function
        .size           $_ZN5flash24flash_fwd_splitkv_kernelI23Flash_fwd_kernel_traitsILi256ELi64ELi64ELi4ELb0ELb0EN7cutlass10bfloat16_tE19Flash_kernel_traitsILi256ELi64ELi64ELi4ES3_EELb0ELb0ELb0ELb0ELb0ELb0ELb1ELb1EEEvNS_16Flash_fwd_paramsE$_ZN5flash30compute_attn_1rowblock_splitkvI23Flash_fwd_kernel_traitsILi256ELi64ELi64ELi4ELb0ELb0EN7cutlass10bfloat16_tE19Flash_kernel_traitsILi256ELi64ELi64ELi4ES3_EELb0ELb0ELb0ELb0ELb0ELb0ELb1ELb1ENS_16Flash_fwd_paramsEEEvRKT8_iiiii,($__internal_16_$__cuda_sm70_shflsync_bfly_p - $_ZN5flash24flash_fwd_splitkv_kernelI23Flash_fwd_kernel_traitsILi256ELi64ELi64ELi4ELb0ELb0EN7cutlass10bfloat16_tE19Flash_kernel_traitsILi256ELi64ELi64ELi4ES3_EELb0ELb0ELb0ELb0ELb0ELb0ELb1ELb1EEEvNS_16Flash_fwd_paramsE$_ZN5flash30compute_attn_1rowblock_splitkvI23Flash_fwd_kernel_traitsILi256ELi64ELi64ELi4ELb0ELb0EN7cutlass10bfloat16_tE19Flash_kernel_traitsILi256ELi64ELi64ELi4ES3_EELb0ELb0ELb0ELb0ELb0ELb0ELb1ELb1ENS_16Flash_fwd_paramsEEEvRKT8_iiiii)
$_ZN5flash24flash_fwd_splitkv_kernelI23Flash_fwd_kernel_traitsILi256ELi64ELi64ELi4ELb0ELb0EN7cutlass10bfloat16_tE19Flash_kernel_traitsILi256ELi64ELi64ELi4ES3_EELb0ELb0ELb0ELb0ELb0ELb0ELb1ELb1EEEvNS_16Flash_fwd_paramsE$_ZN5flash30compute_attn_1rowblock_splitkvI23Flash_fwd_kernel_traitsILi256ELi64ELi64ELi4ELb0ELb0EN7cutlass10bfloat16_tE19Flash_kernel_traitsILi256ELi64ELi64ELi4ES3_EELb0ELb0ELb0ELb0ELb0ELb0ELb1ELb1ENS_16Flash_fwd_paramsEEEvRKT8_iiiii:
        /* <DEDUP_REMOVED lines=21> */
.L_x_1590:
[----:B------:R-:W-:Y:S05]  /*0360*/  BSYNC B0 ;  /* 0x0000000000007941 */ /* 0x000fea0003800000 */
.L_x_1589:
[----:B------:R-:W4:Y:S04]  /*0370*/  LD.E.64 R18, [R20.64+0xf0] ;  /* 0x0000f00614127980 */ /* 0x000f28000c101b00 */
[----:B-1-3--:R-:W3:Y:S01]  /*0380*/  @P1 LD.E R3, [R2.64+0x4] ;  /* 0x0000040602031980 */ /* 0x00aee2000c101900 */
[----:B------:R-:W-:Y:S01]  /*0390*/  IMAD.MOV.U32 R12, RZ, RZ, RZ ;  /* 0x000000ffff0c7224 */ /* 0x000fe200078e00ff */
[----:B----4-:R-:W-:-:S04]  /*03a0*/  ISETP.NE.U32.AND P4, PT, R18, RZ, PT ;  /* 0x000000ff1200720c */ /* 0x010fc80003f85070 */
[----:B------:R-:W-:Y:S01]  /*03b0*/  ISETP.NE.AND.EX P4, PT, R19, RZ, PT, P4 ;  /* 0x000000ff1300720c */ /* 0x000fe20003f85340 */
[----:B------:R-:W-:Y:S01]  /*03c0*/  IMAD.WIDE R18, R245, 0x4, R18 ;  /* 0x00000004f5127825 */ /* 0x000fe200078e0212 */
[----:B---3-5:R-:W-:-:S06]  /*03d0*/  @P1 IADD3 R244, R3, -R4, RZ ;  /* 0x8000000403f41210 */ /* 0x028fcc0007ffe0ff */
        /* <DEDUP_REMOVED lines=10> */
.L_x_1592:
[----:B------:R3:W5:Y:S02]  /*0480*/  LD.E R3, [R20.64+0xb8] ;  /* 0x0000b80614037980 */ /* 0x000764000c101900 */
.L_x_1593:
[----:B------:R-:W-:Y:S05]  /*0490*/  BSYNC B0 ;  /* 0x0000000000007941 */ /* 0x000fea0003800000 */
.L_x_1591:
[----:B---3--:R-:W3:Y:S01]  /*04a0*/  LD.E.64 R6, [R20.64+0xf8] ;  /* 0x0000f80614067980 */ /* 0x008ee2000c101b00 */
        /* <DEDUP_REMOVED lines=9> */
.L_x_1595:
[----:B------:R-:W3:Y:S01]  /*0540*/  LD.E.64 R2, [R20.64+0x108] ;  /* 0x0001080614027980 */ /* 0x000ee2000c101b00 */
[----:B------:R-:W-:Y:S01]  /*0550*/  BSSY B0, `(.L_x_1597) ;  /* 0x0000006000007945 */ /* 0x000fe20003800000 */
[----:B---3--:R-:W-:-:S04]  /*0560*/  ISETP.NE.U32.AND P0, PT, R2, RZ, PT ;  /* 0x000000ff0200720c */ /* 0x008fc80003f05070 */
[----:B------:R-:W-:Y:S01]  /*0570*/  ISETP.NE.AND.EX P0, PT, R3, RZ, PT, P0 ;  /* 0x000000ff0300720c */ /* 0x000fe20003f05300 */
[----:B------:R-:W-:-:S12]  /*0580*/  IMAD.MOV.U32 R3, RZ, RZ, RZ ;  /* 0x000000ffff037224 */ /* 0x000fd800078e00ff */
[----:B------:R-:W-:Y:S05]  /*0590*/  @!P0 BRA `(.L_x_1598) ;  /* 0x0000001000008947 */ /* 0x000fea0003800000 */
[----:B------:R3:W5:Y:S02]  /*05a0*/  LD.E R3, [R20.64+0xbc] ;  /* 0x0000bc0614037980 */ /* 0x000764000c101900 */
.L_x_1598:
[----:B------:R-:W-:Y:S05]  /*05b0*/  BSYNC B0 ;  /* 0x0000000000007941 */ /* 0x000fea0003800000 */
.L_x_1597:
[----:B-----5:R-:W-:Y:S02]  /*05c0*/  IADD3 R72, R76, R3, RZ ;  /* 0x000000034c487210 */ /* 0x020fe40007ffe0ff */
.L_x_1596:
[----:B------:R-:W-:Y:S05]  /*05d0*/  BSYNC B1 ;  /* 0x0000000000017941 */ /* 0x000fea0003800000 */
.L_x_1594:
[----:B------:R-:W-:Y:S01]  /*05e0*/  IMAD.SHL.U32 R81, R241, 0x40, RZ ;  /* 0x00000040f1517824 */ /* 0x000fe200078e00ff */
[----:B------:R-:W-:Y:S01]  /*05f0*/  MOV R2, R242 ;  /* 0x000000f200027202 */ /* 0x000fe20000000f00 */
[----:B------:R-:W-:-:S03]  /*0600*/  IMAD.MOV.U32 R3, RZ, RZ, 0x0 ;  /* 0x00000000ff037424 */ /* 0x000fc600078e00ff */
[----:B------:R-:W-:-:S13]  /*0610*/  ISETP.GT.AND P0, PT, R244, R81, PT ;  /* 0x00000051f400720c */ /* 0x000fda0003f04270 */
[----:B------:R-:W-:Y:S05]  /*0620*/  @!P0 RET.REL.NODEC R2 `(_ZN5flash24flash_fwd_splitkv_kernelI23Flash_fwd_kernel_traitsILi256ELi64ELi64ELi4ELb0ELb0EN7cutlass10bfloat16_tE19Flash_kernel_traitsILi256ELi64ELi64ELi4ES3_EELb0ELb0ELb0ELb0ELb0ELb0ELb1ELb1EEEvNS_16Flash_fwd_paramsE) ;  /* 0xfffff9d002008950 */ /* 0x000fea0003c3ffff */
[----:B------:R-:W4:Y:S01]  /*0630*/  LD.E R3, [R20.64+0xb8] ;  /* 0x0000b80614037980 */ /* 0x000f22000c101900 */
[----:B------:R-:W-:Y:S02]  /*0640*/  IABS R5, c[0x0][0x10] ;  /* 0x0000040000057a13 */ /* 0x000fe40000000000 */
[----:B------:R-:W-:Y:S02]  /*0650*/  IABS R0, c[0x0][0x10] ;  /* 0x0000040000007a13 */ /* 0x000fe40000000000 */
[----:B------:R-:W5:Y:S03]  /*0660*/  I2F.RP R7, R5 ;  /* 0x0000000500077306 */ /* 0x000f660000209400 */
[----:B------:R-:W-:-:S05]  /*0670*/  IMAD.MOV R0, RZ, RZ, -R0 ;  /* 0x000000ffff007224 */ /* 0x000fca00078e0a00 */
[----:B-----5:R-:W5:Y:S02]  /*0680*/  MUFU.RCP R8, R7 ;  /* 0x0000000700087308 */ /* 0x020f640000001000 */
[----:B-----5:R-:W-:-:S06]  /*0690*/  IADD3 R8, R8, 0xffffffe, RZ ;  /* 0x0ffffffe08087810 */ /* 0x020fcc0007ffe0ff */
[----:B------:R-:W5:Y:S02]  /*06a0*/  F2I.FTZ.U32.TRUNC.NTZ R9, R8 ;  /* 0x0000000800097305 */ /* 0x000f64000021f000 */
[----:B-----5:R-:W-:Y:S02]  /*06b0*/  IMAD.MOV R2, RZ, RZ, -R9 ;  /* 0x000000ffff027224 */ /* 0x020fe400078e0a09 */
[----:B------:R-:W-:Y:S01]  /*06c0*/  IMAD.MOV.U32 R8, RZ, RZ, RZ ;  /* 0x000000ffff087224 */ /* 0x000fe200078e00ff */
[----:B----4-:R-:W-:-:S04]  /*06d0*/  IADD3 R3, R3, 0x3f, RZ ;  /* 0x0000003f03037810 */ /* 0x010fc80007ffe0ff */
[----:B------:R-:W-:-:S04]  /*06e0*/  SHF.R.S32.HI R6, RZ, 0x1f, R3 ;  /* 0x0000001fff067819 */ /* 0x000fc80000011403 */
[----:B------:R-:W-:Y:S01]  /*06f0*/  LEA.HI R6, R6, R3, RZ, 0x6 ;  /* 0x0000000306067211 */ /* 0x000fe200078f30ff */
[----:B------:R-:W-:-:S03]  /*0700*/  IMAD R3, R2, R5, RZ ;  /* 0x0000000502037224 */ /* 0x000fc600078e02ff */
[----:B------:R-:W-:Y:S01]  /*0710*/  LEA.HI.SX32 R6, R6, c[0x0][0x10], 0x1a ;  /* 0x0000040006067a11 */ /* 0x000fe200078fd2ff */
[----:B------:R-:W-:-:S03]  /*0720*/  IMAD.HI.U32 R3, R9, R3, R8 ;  /* 0x0000000309037227 */ /* 0x000fc600078e0008 */
[----:B------:R-:W-:-:S04]  /*0730*/  IADD3 R6, R6, -0x1, RZ ;  /* 0xffffffff06067810 */ /* 0x000fc80007ffe0ff */
[----:B------:R-:W-:Y:S02]  /*0740*/  IABS R2, R6 ;  /* 0x0000000600027213 */ /* 0x000fe40000000000 */
[----:B------:R-:W-:-:S03]  /*0750*/  LOP3.LUT R6, R6, c[0x0][0x10], RZ, 0x3c, !PT ;  /* 0x0000040006067a12 */ /* 0x000fc600078e3cff */
[----:B------:R-:W-:Y:S01]  /*0760*/  IMAD.HI.U32 R3, R3, R2, RZ ;  /* 0x0000000203037227 */ /* 0x000fe200078e00ff */
[----:B------:R-:W-:-:S03]  /*0770*/  ISETP.GE.AND P0, PT, R6, RZ, PT ;  /* 0x000000ff0600720c */ /* 0x000fc60003f06270 */
[----:B------:R-:W-:-:S05]  /*0780*/  IMAD R0, R3, R0, R2 ;  /* 0x0000000003007224 */ /* 0x000fca00078e0202 */
[----:B------:R-:W-:-:S13]  /*0790*/  ISETP.GT.U32.AND P1, PT, R5, R0, PT ;  /* 0x000000000500720c */ /* 0x000fda0003f24070 */
[----:B------:R-:W-:Y:S01]  /*07a0*/  @!P1 IMAD.IADD R0, R0, 0x1, -R5 ;  /* 0x0000000100009824 */ /* 0x000fe200078e0a05 */
[----:B------:R-:W-:Y:S02]  /*07b0*/  @!P1 IADD3 R3, R3, 0x1, RZ ;  /* 0x0000000103039810 */ /* 0x000fe40007ffe0ff */
[----:B------:R-:W-:Y:S02]  /*07c0*/  ISETP.NE.AND P1, PT, RZ, c[0x0][0x10], PT ;  /* 0x00000400ff007a0c */ /* 0x000fe40003f25270 */
[----:B------:R-:W-:Y:S02]  /*07d0*/  ISETP.GE.U32.AND P2, PT, R0, R5, PT ;  /* 0x000000050000720c */ /* 0x000fe40003f46070 */
[----:B------:R-:W-:-:S04]  /*07e0*/  IADD3 R5, R72, 0x3f, RZ ;  /* 0x0000003f48057810 */ /* 0x000fc80007ffe0ff */
[----:B------:R-:W-:-:S04]  /*07f0*/  SHF.R.S32.HI R0, RZ, 0x1f, R5 ;  /* 0x0000001fff007819 */ /* 0x000fc80000011405 */
[----:B------:R-:W-:-:S03]  /*0800*/  LEA.HI R0, R0, R5, RZ, 0x6 ;  /* 0x0000000500007211 */ /* 0x000fc600078f30ff */
[----:B------:R-:W-:Y:S02]  /*0810*/  @P2 IADD3 R3, R3, 0x1, RZ ;  /* 0x0000000103032810 */ /* 0x000fe40007ffe0ff */
[----:B------:R-:W-:-:S03]  /*0820*/  SHF.R.S32.HI R0, RZ, 0x6, R0 ;  /* 0x00000006ff007819 */ /* 0x000fc60000011400 */
[----:B------:R-:W-:Y:S01]  /*0830*/  @!P0 IMAD.MOV R3, RZ, RZ, -R3 ;  /* 0x000000ffff038224 */ /* 0x000fe200078e0a03 */
[----:B------:R-:W-:-:S05]  /*0840*/  @!P1 LOP3.LUT R3, RZ, c[0x0][0x10], RZ, 0x33, !PT ;  /* 0x00000400ff039a12 */ /* 0x000fca00078e33ff */
[----:B------:R-:W-:-:S04]  /*0850*/  IMAD R238, R3, UR8, RZ ;  /* 0x0000000803ee7c24 */ /* 0x000fc8000f8e02ff */
[----:B------:R-:W-:-:S05]  /*0860*/  IMAD.IADD R165, R3, 0x1, R238 ;  /* 0x0000000103a57824 */ /* 0x000fca00078e02ee */
[----:B------:R-:W-:-:S04]  /*0870*/  IMNMX R165, R0, R165, PT ;  /* 0x000000a500a57217 */ /* 0x000fc80003800200 */
[----:B------:R-:W-:-:S13]  /*0880*/  ISETP.GE.AND P0, PT, R238, R165, PT ;  /* 0x000000a5ee00720c */ /* 0x000fda0003f06270 */
[----:B------:R-:W-:Y:S05]  /*0890*/  @!P0 BRA `(.L_x_1599) ;  /* 0x00000a3000008947 */ /* 0x000fea0003800000 */
[----:B------:R-:W4:Y:S04]  /*08a0*/  LD.E.64 R2, [R20.64+0xb0] ;  /* 0x0000b00614027980 */ /* 0x000f28000c101b00 */
[----:B---3--:R-:W3:Y:S04]  /*08b0*/  LD.E R6, [R20.64+0x60] ;  /* 0x0000600614067980 */ /* 0x008ee8000c101900 */
[----:B--2---:R-:W2:Y:S04]  /*08c0*/  LD.E R8, [R20.64+0xcc] ;  /* 0x0000cc0614087980 */ /* 0x004ea8000c101900 */
[----:B------:R-:W2:Y:S04]  /*08d0*/  LD.E.64 R10, [R20.64+0x78] ;  /* 0x00007806140a7980 */ /* 0x000ea8000c101b00 */
[----:B------:R1:W5:Y:S04]  /*08e0*/  LD.E R0, [R20.64+0xc0] ;  /* 0x0000c00614007980 */ /* 0x000368000c101900 */
[----:B------:R1:W5:Y:S01]  /*08f0*/  LD.E.64 R4, [R20.64+0xa8] ;  /* 0x0000a80614047980 */ /* 0x000362000c101b00 */
[----:B------:R-:W-:Y:S01]  /*0900*/  SHF.R.S32.HI R12, RZ, 0x1f, R57 ;  /* 0x0000001fff0c7819 */ /* 0x000fe20000011439 */
[----:B------:R-:W-:Y:S03]  /*0910*/  BSSY B0, `(.L_x_1600) ;  /* 0x000001e000007945 */ /* 0x000fe60003800000 */
[----:B------:R-:W-:-:S04]  /*0920*/  LEA.HI R9, R12, R57, RZ, 0x4 ;  /* 0x000000390c097211 */ /* 0x000fc800078f20ff */
[----:B------:R-:W-:-:S05]  /*0930*/  LOP3.LUT R12, R9, 0xfffffff0, RZ, 0xc0, !PT ;  /* 0xfffffff0090c7812 */ /* 0x000fca00078ec0ff */
[----:B------:R-:W-:Y:S02]  /*0940*/  IMAD.IADD R57, R57, 0x1, -R12 ;  /* 0x0000000139397824 */ /* 0x000fe400078e0a0c */
[----:B----4-:R-:W-:-:S04]  /*0950*/  IMAD R2, R2, UR8, R245 ;  /* 0x0000000802027c24 */ /* 0x010fc8000f8e02f5 */
[----:B---3--:R-:W-:Y:S02]  /*0960*/  IMAD R2, R2, R6, R243 ;  /* 0x0000000602027224 */ /* 0x008fe400078e02f3 */
[----:B------:R-:W-:Y:S02]  /*0970*/  IMAD.SHL.U32 R6, R57, 0x4, RZ ;  /* 0x0000000439067824 */ /* 0x000fe400078e00ff */
[----:B------:R-:W-:Y:S01]  /*0980*/  IMAD R3, R3, R2, R81 ;  /* 0x0000000203037224 */ /* 0x000fe200078e0251 */
[----:B------:R-:W-:Y:S01]  /*0990*/  SHF.R.S32.HI R2, RZ, 0x4, R9 ;  /* 0x00000004ff027819 */ /* 0x000fe20000011409 */
[----:B------:R-:W-:Y:S01]  /*09a0*/  IMAD.IADD R81, R244, 0x1, -R81 ;  /* 0x00000001f4517824 */ /* 0x000fe200078e0a51 */
[----:B------:R-:W-:Y:S01]  /*09b0*/  SHF.R.S32.HI R7, RZ, 0x1f, R6 ;  /* 0x0000001fff077819 */ /* 0x000fe20000011406 */
[----:B--2---:R-:W-:-:S03]  /*09c0*/  IMAD R8, R3, R8, RZ ;  /* 0x0000000803087224 */ /* 0x004fc600078e02ff */
[C---:B------:R-:W-:Y:S01]  /*09d0*/  ISETP.GE.AND P1, PT, R2.reuse, R81, PT ;  /* 0x000000510200720c */ /* 0x040fe20003f26270 */
[----:B------:R-:W-:-:S05]  /*09e0*/  IMAD.WIDE R12, R2, 0x100, R6 ;  /* 0x00000100020c7825 */ /* 0x000fca00078e0206 */
[----:B------:R-:W-:-:S04]  /*09f0*/  IADD3 R9, P0, R8, R12, RZ ;  /* 0x0000000c08097210 */ /* 0x000fc80007f1e0ff */
[----:B------:R-:W-:Y:S02]  /*0a00*/  LEA.HI.X.SX32 R8, R8, R13, 0x1, P0 ;  /* 0x0000000d08087211 */ /* 0x000fe400000f0eff */
[C---:B------:R-:W-:Y:S02]  /*0a10*/  LEA R22, P0, R9.reuse, R10, 0x2 ;  /* 0x0000000a09167211 */ /* 0x040fe400078010ff */
[C---:B------:R-:W-:Y:S02]  /*0a20*/  IADD3 R13, R6.reuse, 0x40, RZ ;  /* 0x00000040060d7810 */ /* 0x040fe40007ffe0ff */
[----:B------:R-:W-:Y:S02]  /*0a30*/  LEA.HI.X R23, R9, R11, R8, 0x2, P0 ;  /* 0x0000000b09177211 */ /* 0x000fe400000f1408 */
[C---:B------:R-:W-:Y:S02]  /*0a40*/  IADD3 R11, R6.reuse, 0x80, RZ ;  /* 0x00000080060b7810 */ /* 0x040fe40007ffe0ff */
[----:B------:R-:W-:Y:S01]  /*0a50*/  IADD3 R9, R6, 0xc0, RZ ;  /* 0x000000c006097810 */ /* 0x000fe20007ffe0ff */
[----:B------:R-:W-:Y:S05]  /*0a60*/  @P1 BRA `(.L_x_1601) ;  /* 0x0000008000001947 */ /* 0x000fea0003800000 */
[-C--:B-1---5:R-:W-:Y:S02]  /*0a70*/  ISETP.GE.AND P3, PT, R6, R0.reuse, PT ;  /* 0x000000000600720c */ /* 0x0a2fe40003f66270 */
[----:B------:R-:W-:-:S02]  /*0a80*/  ISETP.GE.AND P2, PT, R13, R0, PT ;  /* 0x000000000d00720c */ /* 0x000fc40003f46270 */
[-C--:B------:R-:W-:Y:S02]  /*0a90*/  ISETP.GE.AND P1, PT, R11, R0.reuse, PT ;  /* 0x000000000b00720c */ /* 0x080fe40003f26270 */
[----:B------:R-:W-:-:S07]  /*0aa0*/  ISETP.GE.AND P0, PT, R9, R0, PT ;  /* 0x000000000900720c */ /* 0x000fce0003f06270 */
[----:B------:R1:W-:Y:S04]  /*0ab0*/  @!P3 ST.E.128 [R22.64], RZ ;  /* 0x000000ff1600b985 */ /* 0x0003e8000c101d06 */
[----:B------:R1:W-:Y:S04]  /*0ac0*/  @!P2 ST.E.128 [R22.64+0x100], RZ ;  /* 0x000100ff1600a985 */ /* 0x0003e8000c101d06 */
[----:B------:R1:W-:Y:S04]  /*0ad0*/  @!P1 ST.E.128 [R22.64+0x200], RZ ;  /* 0x000200ff16009985 */ /* 0x0003e8000c101d06 */
[----:B------:R1:W-:Y:S02]  /*0ae0*/  @!P0 ST.E.128 [R22.64+0x300], RZ ;  /* 0x000300ff16008985 */ /* 0x0003e4000c101d06 */
.L_x_1601:
[----:B-1----:R-:W-:Y:S05]  /*0af0*/  BSYNC B0 ;  /* 0x0000000000007941 */ /* 0x002fea0003800000 */
.L_x_1600:
[----:B------:R-:W-:Y:S01]  /*0b00*/  IADD3 R20, R2, 0x8, RZ ;  /* 0x0000000802147810 */ /* 0x000fe20007ffe0ff */
[----:B------:R-:W-:Y:S03]  /*0b10*/  BSSY B0, `(.L_x_1602) ;  /* 0x000000b000007945 */ /* 0x000fe60003800000 */
[----:B------:R-:W-:-:S13]  /*0b20*/  ISETP.GE.AND P0, PT, R20, R81, PT ;  /* 0x000000511400720c */ /* 0x000fda0003f06270 */
[----:B------:R-:W-:Y:S05]  /*0b30*/  @P0 BRA `(.L_x_1603) ;  /* 0x0000008000000947 */ /* 0x000fea0003800000 */
[-C--:B-----5:R-:W-:Y:S02]  /*0b40*/  ISETP.GE.AND P3, PT, R6, R0.reuse, PT ;  /* 0x000000000600720c */ /* 0x0a0fe40003f66270 */
[-C--:B------:R-:W-:Y:S02]  /*0b50*/  ISETP.GE.AND P2, PT, R13, R0.reuse, PT ;  /* 0x000000000d00720c */ /* 0x080fe40003f46270 */
[-C--:B------:R-:W-:Y:S02]  /*0b60*/  ISETP.GE.AND P1, PT, R11, R0.reuse, PT ;  /* 0x000000000b00720c */ /* 0x080fe40003f26270 */
[----:B------:R-:W-:-:S07]  /*0b70*/  ISETP.GE.AND P0, PT, R9, R0, PT ;  /* 0x000000000900720c */ /* 0x000fce0003f06270 */
[----:B------:R1:W-:Y:S04]  /*0b80*/  @!P3 ST.E.128 [R22.64+0x2000], RZ ;  /* 0x002000ff1600b985 */ /* 0x0003e8000c101d06 */
[----:B------:R1:W-:Y:S04]  /*0b90*/  @!P2 ST.E.128 [R22.64+0x2100], RZ ;  /* 0x002100ff1600a985 */ /* 0x0003e8000c101d06 */
[----:B------:R1:W-:Y:S04]  /*0ba0*/  @!P1 ST.E.128 [R22.64+0x2200], RZ ;  /* 0x002200ff16009985 */ /* 0x0003e8000c101d06 */
[----:B------:R1:W-:Y:S02]  /*0bb0*/  @!P0 ST.E.128 [R22.64+0x2300], RZ ;  /* 0x002300ff16008985 */ /* 0x0003e4000c101d06 */
.L_x_1603:
[----:B------:R-:W-:Y:S05]  /*0bc0*/  BSYNC B0 ;  /* 0x0000000000007941 */ /* 0x000fea0003800000 */
.L_x_1602:
        /* <DEDUP_REMOVED lines=12> */
.L_x_1605:
[----:B------:R-:W-:Y:S05]  /*0c90*/  BSYNC B0 ;  /* 0x0000000000007941 */ /* 0x000fea0003800000 */
.L_x_1604:
        /* <DEDUP_REMOVED lines=12> */
.L_x_1607:
[----:B------:R-:W-:Y:S05]  /*0d60*/  BSYNC B0 ;  /* 0x0000000000007941 */ /* 0x000fea0003800000 */
.L_x_1606:
        /* <DEDUP_REMOVED lines=12> */
.L_x_1609:
[----:B------:R-:W-:Y:S05]  /*0e30*/  BSYNC B0 ;  /* 0x0000000000007941 */ /* 0x000fea0003800000 */
.L_x_1608:
        /* <DEDUP_REMOVED lines=12> */
.L_x_1611:
[----:B------:R-:W-:Y:S05]  /*0f00*/  BSYNC B0 ;  /* 0x0000000000007941 */ /* 0x000fea0003800000 */
.L_x_1610:
        /* <DEDUP_REMOVED lines=12> */
.L_x_1613:
[----:B------:R-:W-:Y:S05]  /*0fd0*/  BSYNC B0 ;  /* 0x0000000000007941 */ /* 0x000fea0003800000 */
.L_x_1612:
        /* <DEDUP_REMOVED lines=12> */
.L_x_1615:
[----:B------:R-:W-:Y:S05]  /*10a0*/  BSYNC B0 ;  /* 0x0000000000007941 */ /* 0x000fea0003800000 */
.L_x_1614:
[----:B------:R-:W-:Y:S01]  /*10b0*/  ISETP.NE.AND P6, PT, R57, RZ, PT ;  /* 0x000000ff3900720c */ /* 0x000fe20003fc5270 */
[----:B------:R-:W-:Y:S01]  /*10c0*/  IMAD.MOV.U32 R243, RZ, RZ, 0x0 ;  /* 0x00000000fff37424 */ /* 0x000fe200078e00ff */
[----:B------:R-:W-:-:S02]  /*10d0*/  SHF.R.S32.HI R7, RZ, 0x1f, R3 ;  /* 0x0000001fff077819 */ /* 0x000fc40000011403 */
[-C--:B------:R-:W-:Y:S02]  /*10e0*/  ISETP.GE.OR P0, PT, R2, R81.reuse, P6 ;  /* 0x000000510200720c */ /* 0x080fe40003706670 */
[----:B------:R-:W-:Y:S02]  /*10f0*/  IADD3 R3, P1, R3, R2, RZ ;  /* 0x0000000203037210 */ /* 0x000fe40007f3e0ff */
[----:B------:R-:W-:Y:S02]  /*1100*/  ISETP.GE.OR P5, PT, R20, R81, P6 ;  /* 0x000000511400720c */ /* 0x000fe400037a6670 */
[----:B------:R-:W-:Y:S02]  /*1110*/  LEA.HI.X.SX32 R7, R2, R7, 0x1, P1 ;  /* 0x0000000702077211 */ /* 0x000fe400008f0eff */
[----:B-----5:R-:W-:Y:S02]  /*1120*/  LEA R2, P1, R3, R4, 0x2 ;  /* 0x0000000403027211 */ /* 0x020fe400078210ff */
[----:B------:R-:W-:-:S02]  /*1130*/  ISETP.GE.OR P4, PT, R18, R81, P6 ;  /* 0x000000511200720c */ /* 0x000fc40003786670 */
[----:B------:R-:W-:Y:S01]  /*1140*/  LEA.HI.X R3, R3, R5, R7, 0x2, P1 ;  /* 0x0000000503037211 */ /* 0x000fe200008f1407 */
[----:B------:R-:W-:Y:S01]  /*1150*/  @!P0 IMAD.MOV.U32 R15, RZ, RZ, -0x800000 ;  /* 0xff800000ff0f8424 */ /* 0x000fe200078e00ff */
[-C--:B------:R-:W-:Y:S02]  /*1160*/  ISETP.GE.OR P3, PT, R16, R81.reuse, P6 ;  /* 0x000000511000720c */ /* 0x080fe40003766670 */
[-C--:B------:R-:W-:Y:S01]  /*1170*/  ISETP.GE.OR P2, PT, R14, R81.reuse, P6 ;  /* 0x000000510e00720c */ /* 0x080fe20003746670 */
[----:B------:R-:W-:Y:S01]  /*1180*/  @!P5 IMAD.MOV.U32 R17, RZ, RZ, -0x800000 ;  /* 0xff800000ff11d424 */ /* 0x000fe200078e00ff */
[----:B------:R1:W-:Y:S01]  /*1190*/  @!P0 ST.E [R2.64], R15 ;  /* 0x0000000f02008985 */ /* 0x0003e2000c101906 */
[-C--:B------:R-:W-:Y:S02]  /*11a0*/  ISETP.GE.OR P1, PT, R12, R81.reuse, P6 ;  /* 0x000000510c00720c */ /* 0x080fe40003726670 */
[-C--:B------:R-:W-:Y:S01]  /*11b0*/  ISETP.GE.OR P0, PT, R10, R81.reuse, P6 ;  /* 0x000000510a00720c */ /* 0x080fe20003706670 */
[----:B------:R1:W-:Y:S01]  /*11c0*/  @!P5 ST.E [R2.64+0x20], R17 ;  /* 0x000020110200d985 */ /* 0x0003e2000c101906 */
[----:B------:R-:W-:Y:S01]  /*11d0*/  ISETP.GE.OR P6, PT, R8, R81, P6 ;  /* 0x000000510800720c */ /* 0x000fe200037c6670 */
[----:B------:R-:W-:-:S03]  /*11e0*/  @!P4 IMAD.MOV.U32 R13, RZ, RZ, -0x800000 ;  /* 0xff800000ff0dc424 */ /* 0x000fc600078e00ff */
[----:B------:R-:W-:Y:S02]  /*11f0*/  @!P3 IMAD.MOV.U32 R11, RZ, RZ, -0x800000 ;  /* 0xff800000ff0bb424 */ /* 0x000fe400078e00ff */
[----:B------:R-:W-:Y:S01]  /*1200*/  @!P2 IMAD.MOV.U32 R9, RZ, RZ, -0x800000 ;  /* 0xff800000ff09a424 */ /* 0x000fe200078e00ff */
[----:B------:R1:W-:Y:S02]  /*1210*/  @!P4 ST.E [R2.64+0x40], R13 ;  /* 0x0000400d0200c985 */ /* 0x0003e4000c101906 */
[----:B------:R-:W-:Y:S02]  /*1220*/  @!P1 IMAD.MOV.U32 R7, RZ, RZ, -0x800000 ;  /* 0xff800000ff079424 */ /* 0x000fe400078e00ff */
[----:B------:R-:W-:Y:S01]  /*1230*/  @!P0 IMAD.MOV.U32 R5, RZ, RZ, -0x800000 ;  /* 0xff800000ff058424 */ /* 0x000fe200078e00ff */
[----:B------:R1:W-:Y:S04]  /*1240*/  @!P3 ST.E [R2.64+0x60], R11 ;  /* 0x0000600b0200b985 */ /* 0x0003e8000c101906 */
[----:B------:R1:W-:Y:S04]  /*1250*/  @!P2 ST.E [R2.64+0x80], R9 ;  /* 0x000080090200a985 */ /* 0x0003e8000c101906 */
[----:B------:R1:W-:Y:S04]  /*1260*/  @!P1 ST.E [R2.64+0xa0], R7 ;  /* 0x0000a00702009985 */ /* 0x0003e8000c101906 */
[----:B------:R1:W-:Y:S01]  /*1270*/  @!P0 ST.E [R2.64+0xc0], R5 ;  /* 0x0000c00502008985 */ /* 0x0003e2000c101906 */
[----:B------:R-:W-:Y:S05]  /*1280*/  @P6 RET.REL.NODEC R242 `(_ZN5flash24flash_fwd_splitkv_kernelI23Flash_fwd_kernel_traitsILi256ELi64ELi64ELi4ELb0ELb0EN7cutlass10bfloat16_tE19Flash_kernel_traitsILi256ELi64ELi64ELi4ES3_EELb0ELb0ELb0ELb0ELb0ELb0ELb1ELb1EEEvNS_16Flash_fwd_paramsE) ;  /* 0xffffed70f2006950 */ /* 0x000fea0003c3ffff */
[----:B-1----:R-:W-:Y:S02]  /*1290*/  MOV R5, 0xff800000 ;  /* 0xff80000000057802 */ /* 0x002fe40000000f00 */
[----:B------:R-:W-:-:S03]  /*12a0*/  MOV R243, 0x0 ;  /* 0x0000000000f37802 */ /* 0x000fc60000000f00 */
[----:B------:R1:W-:Y:S01]  /*12b0*/  ST.E [R2.64+0xe0], R5 ;  /* 0x0000e00502007985 */ /* 0x0003e2000c101906 */
[----:B------:R-:W-:Y:S05]  /*12c0*/  RET.REL.NODEC R242 `(_ZN5flash24flash_fwd_splitkv_kernelI23Flash_fwd_kernel_traitsILi256ELi64ELi64ELi4ELb0ELb0EN7cutlass10bfloat16_tE19Flash_kernel_traitsILi256ELi64ELi64ELi4ES3_EELb0ELb0ELb0ELb0ELb0ELb0ELb1ELb1EEEvNS_16Flash_fwd_paramsE) ;  /* 0xffffed30f2007950 */ /* 0x000fea0003c3ffff */
.L_x_1599:
[----:B------:R-:W4:Y:S04]  /*12d0*/  LD.E.64 R6, [R20.64+0x160] ;  /* 0x0001600614067980 */ /* 0x000f28000c101b00 */
[----:B---3--:R-:W3:Y:S01]  /*12e0*/  LD.E.64 R14, [R20.64+0x158] ;  /* 0x00015806140e7980 */ /* 0x008ee2000c101b00 */
[----:B----4-:R-:W-:-:S04]  /*12f0*/  ISETP.NE.U32.AND P1, PT, R6, RZ, PT ;  /* 0x000000ff0600720c */ /* 0x010fc80003f25070 */
[----:B------:R-:W-:-:S13]  /*1300*/  ISETP.NE.AND.EX P1, PT, R7, RZ, PT, P1 ;  /* 0x000000ff0700720c */ /* 0x000fda0003f25310 */
[----:B------:R-:W4:Y:S01]  /*1310*/  @P1 LD.E.64 R8, [R20.64+0x168] ;  /* 0x0001680614081980 */ /* 0x000f22000c101b00 */
[----:B---3--:R-:W-:Y:S01]  /*1320*/  ISETP.NE.U32.AND P0, PT, R14, RZ, PT ;  /* 0x000000ff0e00720c */ /* 0x008fe20003f05070 */
[----:B------:R-:W-:-:S03]  /*1330*/  IMAD.MOV.U32 R11, RZ, RZ, R245 ;  /* 0x000000ffff0b7224 */ /* 0x000fc600078e00f5 */
[----:B------:R-:W-:Y:S02]  /*1340*/  ISETP.NE.AND.EX P0, PT, R15, RZ, PT, P0 ;  /* 0x000000ff0f00720c */ /* 0x000fe40003f05300 */
[----:B------:R-:W-:Y:S01]  /*1350*/  @P1 SHF.R.S32.HI R5, RZ, 0x1f, R245 ;  /* 0x0000001fff051819 */ /* 0x000fe200000114f5 */
[----:B------:R-:W-:-:S10]  /*1360*/  CS2R R246, SRZ ;  /* 0x0000000000f67805 */ /* 0x000fd4000001ff00 */
[----:B------:R-:W-:-:S05]  /*1370*/  @P0 IMAD.WIDE R14, R245, 0x4, R14 ;  /* 0x00000004f50e0825 */ /* 0x000fca00078e020e */
[----:B------:R3:W5:Y:S01]  /*1380*/  @P0 LD.E R11, [R14.64] ;  /* 0x000000060e0b0980 */ /* 0x000762000c101900 */
[----:B------:R-:W-:Y:S01]  /*1390*/  BSSY B0, `(.L_x_1616) ;  /* 0x00000ae000007945 */ /* 0x000fe20003800000 */
[-C--:B----4-:R-:W-:Y:S02]  /*13a0*/  @P1 IMAD R0, R9, R245.reuse, RZ ;  /* 0x000000f509001224 */ /* 0x090fe400078e02ff */
        /* <DEDUP_REMOVED lines=8> */
[----:B---3--:R-:W3:Y:S04]  /*1430*/  LD.E R8, [R20.64+0x170] ;  /* 0x0001700614087980 */ /* 0x008ee8000c101900 */
[----:B------:R-:W4:Y:S01]  /*1440*/  LD.E R6, [R20.64+0x68] ;  /* 0x0000680614067980 */ /* 0x000f22000c101900 */
[----:B------:R-:W-:-:S03]  /*1450*/  LEA R5, R165, 0xffffffc0, 0x6 ;  /* 0xffffffc0a5057811 */ /* 0x000fc600078e30ff */
[----:B--2---:R-:W2:Y:S01]  /*1460*/  LD.E.64 R16, [R20.64+0x20] ;  /* 0x0000200614107980 */ /* 0x004ea2000c101b00 */
[----:B------:R-:W-:-:S03]  /*1470*/  IABS R2, R5 ;  /* 0x0000000500027213 */ /* 0x000fc60000000000 */
[----:B------:R-:W2:Y:S04]  /*1480*/  LD.E.64 R68, [R20.64+0x38] ;  /* 0x0000380614447980 */ /* 0x000ea8000c101b00 */
[----:B------:R-:W2:Y:S04]  /*1490*/  LD.E.64 R22, [R20.64+0x50] ;  /* 0x0000500614167980 */ /* 0x000ea8000c101b00 */
[----:B------:R1:W5:Y:S04]  /*14a0*/  LD.E.64 R26, [R20.64+0x58] ;  /* 0x00005806141a7980 */ /* 0x000368000c101b00 */
[----:B------:R1:W5:Y:S01]  /*14b0*/  LD.E.64 R70, [R20.64+0x40] ;  /* 0x0000400614467980 */ /* 0x000362000c101b00 */
[----:B---3--:R-:W-:-:S04]  /*14c0*/  IABS R3, R8 ;  /* 0x0000000800037213 */ /* 0x008fc80000000000 */
[----:B------:R-:W3:Y:S08]  /*14d0*/  I2F.RP R9, R3 ;  /* 0x0000000300097306 */ /* 0x000ef00000209400 */
[----:B---3--:R-:W3:Y:S02]  /*14e0*/  MUFU.RCP R10, R9 ;  /* 0x00000009000a7308 */ /* 0x008ee40000001000 */
[----:B---3--:R-:W-:-:S06]  /*14f0*/  IADD3 R10, R10, 0xffffffe, RZ ;  /* 0x0ffffffe0a0a7810 */ /* 0x008fcc0007ffe0ff */
[----:B-----5:R-:W3:Y:S02]  /*1500*/  F2I.FTZ.U32.TRUNC.NTZ R11, R10 ;  /* 0x0000000a000b7305 */ /* 0x020ee4000021f000 */
[----:B---3--:R-:W-:Y:S02]  /*1510*/  IMAD.MOV R0, RZ, RZ, -R11 ;  /* 0x000000ffff007224 */ /* 0x008fe400078e0a0b */
[----:B------:R-:W-:Y:S02]  /*1520*/  IMAD.MOV.U32 R10, RZ, RZ, RZ ;  /* 0x000000ffff0a7224 */ /* 0x000fe400078e00ff */
[----:B------:R-:W-:Y:S01]  /*1530*/  IMAD R7, R0, R3, RZ ;  /* 0x0000000300077224 */ /* 0x000fe200078e02ff */
[----:B------:R-:W-:-:S03]  /*1540*/  IABS R0, R8 ;  /* 0x0000000800007213 */ /* 0x000fc60000000000 */
[----:B------:R-:W-:Y:S01]  /*1550*/  IMAD.HI.U32 R7, R11, R7, R10 ;  /* 0x000000070b077227 */ /* 0x000fe200078e000a */
[----:B------:R-:W-:Y:S01]  /*1560*/  IADD3 R0, RZ, -R0, RZ ;  /* 0x80000000ff007210 */ /* 0x000fe20007ffe0ff */
[----:B------:R-:W3:Y:S04]  /*1570*/  LD.E.64 R10, [R20.64+0x28] ;  /* 0x00002806140a7980 */ /* 0x000ee8000c101b00 */
[----:B------:R-:W-:-:S04]  /*1580*/  IMAD.HI.U32 R9, R7, R2, RZ ;  /* 0x0000000207097227 */ /* 0x000fc800078e00ff */
[----:B------:R-:W-:-:S05]  /*1590*/  IMAD R0, R9, R0, R2 ;  /* 0x0000000009007224 */ /* 0x000fca00078e0202 */
[----:B------:R-:W-:-:S13]  /*15a0*/  ISETP.GT.U32.AND P1, PT, R3, R0, PT ;  /* 0x000000000300720c */ /* 0x000fda0003f24070 */
[----:B------:R-:W-:-:S05]  /*15b0*/  @!P1 IMAD.IADD R0, R0, 0x1, -R3 ;  /* 0x0000000100009824 */ /* 0x000fca00078e0a03 */
[----:B------:R-:W-:Y:S02]  /*15c0*/  ISETP.GE.U32.AND P2, PT, R0, R3, PT ;  /* 0x000000030000720c */ /* 0x000fe40003f46070 */
[----:B------:R-:W-:Y:S02]  /*15d0*/  LOP3.LUT R0, R5, R8, RZ, 0x3c, !PT ;  /* 0x0000000805007212 */ /* 0x000fe400078e3cff */
[----:B------:R-:W-:Y:S02]  /*15e0*/  @!P1 IADD3 R9, R9, 0x1, RZ ;  /* 0x0000000109099810 */ /* 0x000fe40007ffe0ff */
[----:B------:R-:W-:Y:S02]  /*15f0*/  ISETP.GE.AND P0, PT, R0, RZ, PT ;  /* 0x000000ff0000720c */ /* 0x000fe40003f06270 */
[----:B------:R-:W-:-:S05]  /*1600*/  ISETP.NE.AND P1, PT, R8, RZ, PT ;  /* 0x000000ff0800720c */ /* 0x000fca0003f25270 */
[----:B------:R-:W-:-:S06]  /*1610*/  @P2 IADD3 R9, R9, 0x1, RZ ;  /* 0x0000000109092810 */ /* 0x000fcc0007ffe0ff */
[----:B------:R-:W-:Y:S02]  /*1620*/  @!P0 IMAD.MOV R9, RZ, RZ, -R9 ;  /* 0x000000ffff098224 */ /* 0x000fe400078e0a09 */
[----:B------:R-:W-:-:S05]  /*1630*/  @!P1 LOP3.LUT R9, RZ, R8, RZ, 0x33, !PT ;  /* 0x00000008ff099212 */ /* 0x000fca00078e33ff */
[----:B------:R-:W-:-:S06]  /*1640*/  IMAD.WIDE R2, R9, 0x4, R246 ;  /* 0x0000000409027825 */ /* 0x000fcc00078e02f6 */
[----:B------:R1:W3:Y:S01]  /*1650*/  LD.E R2, [R2.64] ;  /* 0x0000000602027980 */ /* 0x0002e2000c101900 */
[----:B----4-:R-:W-:-:S04]  /*1660*/  IABS R7, R6 ;  /* 0x0000000600077213 */ /* 0x010fc80000000000 */
[----:B------:R-:W4:Y:S08]  /*1670*/  I2F.RP R14, R7 ;  /* 0x00000007000e7306 */ /* 0x000f300000209400 */
[----:B----4-:R-:W4:Y:S02]  /*1680*/  MUFU.RCP R12, R14 ;  /* 0x0000000e000c7308 */ /* 0x010f240000001000 */
[----:B----4-:R-:W-:-:S06]  /*1690*/  IADD3 R12, R12, 0xffffffe, RZ ;  /* 0x0ffffffe0c0c7810 */ /* 0x010fcc0007ffe0ff */
[----:B------:R-:W4:Y:S01]  /*16a0*/  F2I.FTZ.U32.TRUNC.NTZ R25, R12 ;  /* 0x0000000c00197305 */ /* 0x000f22000021f000 */
[----:B------:R-:W-:Y:S01]  /*16b0*/  IMAD.MOV.U32 R24, RZ, RZ, RZ ;  /* 0x000000ffff187224 */ /* 0x000fe200078e00ff */
[----:B-1----:R-:W-:Y:S02]  /*16c0*/  IABS R3, R6 ;  /* 0x0000000600037213 */ /* 0x002fe40000000000 */
[----:B----4-:R-:W-:-:S05]  /*16d0*/  IADD3 R0, RZ, -R25, RZ ;  /* 0x80000019ff007210 */ /* 0x010fca0007ffe0ff */
[----:B------:R-:W-:Y:S01]  /*16e0*/  IMAD R13, R0, R7, RZ ;  /* 0x00000007000d7224 */ /* 0x000fe200078e02ff */
[----:B------:R-:W-:-:S03]  /*16f0*/  IABS R0, R243 ;  /* 0x000000f300007213 */ /* 0x000fc60000000000 */
[----:B------:R-:W-:-:S04]  /*1700*/  IMAD.HI.U32 R13, R25, R13, R24 ;  /* 0x0000000d190d7227 */ /* 0x000fc800078e0018 */
[----:B------:R-:W-:Y:S02]  /*1710*/  IMAD.MOV R3, RZ, RZ, -R3 ;  /* 0x000000ffff037224 */ /* 0x000fe400078e0a03 */
[----:B------:R-:W-:-:S04]  /*1720*/  IMAD.HI.U32 R14, R13, R0, RZ ;  /* 0x000000000d0e7227 */ /* 0x000fc800078e00ff */
[----:B------:R-:W-:-:S05]  /*1730*/  IMAD R0, R14, R3, R0 ;  /* 0x000000030e007224 */ /* 0x000fca00078e0200 */
[----:B------:R-:W-:Y:S01]  /*1740*/  ISETP.GT.U32.AND P1, PT, R7, R0, PT ;  /* 0x000000000700720c */ /* 0x000fe20003f24070 */
[----:B------:R-:W-:-:S12]  /*1750*/  IMAD.MOV R9, RZ, RZ, -R9 ;  /* 0x000000ffff097224 */ /* 0x000fd800078e0a09 */
[----:B------:R-:W-:-:S04]  /*1760*/  @!P1 IADD3 R0, R0, -R7, RZ ;  /* 0x8000000700009210 */ /* 0x000fc80007ffe0ff */
[----:B------:R-:W-:Y:S02]  /*1770*/  ISETP.GE.U32.AND P2, PT, R0, R7, PT ;  /* 0x000000070000720c */ /* 0x000fe40003f46070 */
[----:B------:R-:W-:Y:S02]  /*1780*/  LOP3.LUT R7, R243, R6, RZ, 0x3c, !PT ;  /* 0x00000006f3077212 */ /* 0x000fe400078e3cff */
[----:B------:R-:W-:Y:S02]  /*1790*/  @!P1 IADD3 R14, R14, 0x1, RZ ;  /* 0x000000010e0e9810 */ /* 0x000fe40007ffe0ff */
[----:B------:R-:W-:Y:S01]  /*17a0*/  ISETP.GE.AND P0, PT, R7, RZ, PT ;  /* 0x000000ff0700720c */ /* 0x000fe20003f06270 */
[----:B------:R-:W-:Y:S01]  /*17b0*/  IMAD R7, R8, R9, R5 ;  /* 0x0000000908077224 */ /* 0x000fe200078e0205 */
[----:B------:R-:W-:-:S03]  /*17c0*/  ISETP.NE.AND P1, PT, R6, RZ, PT ;  /* 0x000000ff0600720c */ /* 0x000fc60003f25270 */
[----:B--2---:R-:W-:Y:S02]  /*17d0*/  IMAD R8, R69, R7, RZ ;  /* 0x0000000745087224 */ /* 0x004fe400078e02ff */
[----:B------:R-:W-:-:S06]  /*17e0*/  @P2 IADD3 R14, R14, 0x1, RZ ;  /* 0x000000010e0e2810 */ /* 0x000fcc0007ffe0ff */
[----:B------:R-:W-:Y:S02]  /*17f0*/  @!P0 IADD3 R14, -R14, RZ, RZ ;  /* 0x000000ff0e0e8210 */ /* 0x000fe40007ffe1ff */
[----:B------:R-:W-:-:S05]  /*1800*/  @!P1 LOP3.LUT R14, RZ, R6, RZ, 0x33, !PT ;  /* 0x00000006ff0e9212 */ /* 0x000fca00078e33ff */
[----:B------:R-:W-:Y:S01]  /*1810*/  IMAD R6, R23, R14, RZ ;  /* 0x0000000e17067224 */ /* 0x000fe200078e02ff */
[----:B---3--:R-:W-:Y:S01]  /*1820*/  SHF.R.S32.HI R0, RZ, 0x1f, R2 ;  /* 0x0000001fff007819 */ /* 0x008fe20000011402 */
[-C--:B------:R-:W-:Y:S02]  /*1830*/  IMAD R3, R17, R2.reuse, RZ ;  /* 0x0000000211037224 */ /* 0x080fe400078e02ff */
[----:B------:R-:W-:Y:S01]  /*1840*/  IMAD.WIDE.U32 R12, R16, R2, RZ ;  /* 0x00000002100c7225 */ /* 0x000fe200078e00ff */
[----:B------:R-:W-:-:S03]  /*1850*/  SHF.R.S32.HI R17, RZ, 0x1f, R7 ;  /* 0x0000001fff117819 */ /* 0x000fc60000011407 */
[----:B------:R-:W-:-:S04]  /*1860*/  IMAD R3, R16, R0, R3 ;  /* 0x0000000010037224 */ /* 0x000fc800078e0203 */
[----:B------:R-:W-:Y:S02]  /*1870*/  IMAD.IADD R13, R13, 0x1, R3 ;  /* 0x000000010d0d7824 */ /* 0x000fe400078e0203 */
[----:B------:R-:W-:Y:S02]  /*1880*/  IMAD R8, R68, R17, R8 ;  /* 0x0000001144087224 */ /* 0x000fe400078e0208 */
[----:B------:R-:W-:-:S04]  /*1890*/  IMAD.WIDE.U32 R12, R7, R68, R12 ;  /* 0x00000044070c7225 */ /* 0x000fc800078e000c */
[-C--:B------:R-:W-:Y:S02]  /*18a0*/  IMAD R3, R11, R2.reuse, RZ ;  /* 0x000000020b037224 */ /* 0x080fe400078e02ff */
[----:B------:R-:W-:Y:S02]  /*18b0*/  IMAD.IADD R11, R13, 0x1, R8 ;  /* 0x000000010d0b7824 */ /* 0x000fe400078e0208 */
[----:B------:R-:W-:Y:S01]  /*18c0*/  IMAD.WIDE.U32 R8, R10, R2, RZ ;  /* 0x000000020a087225 */ /* 0x000fe200078e00ff */
[----:B------:R-:W-:-:S03]  /*18d0*/  SHF.R.S32.HI R13, RZ, 0x1f, R14 ;  /* 0x0000001fff0d7819 */ /* 0x000fc6000001140e */
[----:B------:R-:W-:Y:S01]  /*18e0*/  IMAD R3, R10, R0, R3 ;  /* 0x000000000a037224 */ /* 0x000fe200078e0203 */
[----:B------:R-:W-:Y:S01]  /*18f0*/  MOV R10, R12 ;  /* 0x0000000c000a7202 */ /* 0x000fe20000000f00 */
[----:B------:R-:W-:-:S04]  /*1900*/  IMAD R6, R22, R13, R6 ;  /* 0x0000000d16067224 */ /* 0x000fc800078e0206 */
[----:B------:R-:W-:Y:S01]  /*1910*/  IMAD.WIDE.U32 R10, R14, R22, R10 ;  /* 0x000000160e0a7225 */ /* 0x000fe200078e000a */
[----:B------:R-:W-:-:S03]  /*1920*/  IADD3 R9, R9, R3, RZ ;  /* 0x0000000309097210 */ /* 0x000fc60007ffe0ff */
[----:B------:R-:W-:Y:S01]  /*1930*/  IMAD.MOV.U32 R2, RZ, RZ, R8 ;  /* 0x000000ffff027224 */ /* 0x000fe200078e0008 */
[----:B------:R-:W-:Y:S01]  /*1940*/  MOV R0, R10 ;  /* 0x0000000a00007202 */ /* 0x000fe20000000f00 */
[----:B------:R-:W-:Y:S01]  /*1950*/  IMAD.IADD R3, R11, 0x1, R6 ;  /* 0x000000010b037824 */ /* 0x000fe200078e0206 */
[----:B------:R-:W-:Y:S05]  /*1960*/  BRA `(.L_x_1618) ;  /* 0x0000050000007947 */ /* 0x000fea0003800000 */
.L_x_1617:
[----:B---3--:R-:W3:Y:S01]  /*1970*/  LD.E R6, [R20.64+0x68] ;  /* 0x0000680614067980 */ /* 0x008ee2000c101900 */
        /* <DEDUP_REMOVED lines=8> */
[----:B-----5:R-:W-:-:S02]  /*1a00*/  @!P3 SHF.R.S32.HI R8, RZ, 0x1f, R11 ;  /* 0x0000001fff08b819 */ /* 0x020fc4000001140b */
        /* <DEDUP_REMOVED lines=17> */
[----:B------:R-:W-:-:S06]  /*1b20*/  @!P3 IMAD R5, R7, R68, R5 ;  /* 0x000000440705b224 */ /* 0x000fcc00078e0205 */
[----:B------:R-:W-:Y:S01]  /*1b30*/  @!P0 IMAD.IADD R0, R0, 0x1, -R3 ;  /* 0x0000000100008824 */ /* 0x000fe200078e0a03 */
[----:B------:R-:W-:Y:S01]  /*1b40*/  @!P3 IADD3 R17, R17, R5, RZ ;  /* 0x000000051111b210 */ /* 0x000fe20007ffe0ff */
[----:B------:R-:W-:-:S03]  /*1b50*/  @P3 IMAD.IADD R7, R12, 0x1, R13 ;  /* 0x000000010c073824 */ /* 0x000fc600078e020d */
[----:B------:R-:W-:Y:S01]  /*1b60*/  ISETP.GE.U32.AND P2, PT, R0, R3, PT ;  /* 0x000000030000720c */ /* 0x000fe20003f46070 */
[----:B--2---:R-:W-:Y:S01]  /*1b70*/  @!P3 IMAD R5, R15, R11, RZ ;  /* 0x0000000b0f05b224 */ /* 0x004fe200078e02ff */
[----:B------:R-:W-:Y:S01]  /*1b80*/  LOP3.LUT R0, R243, R6, RZ, 0x3c, !PT ;  /* 0x00000006f3007212 */ /* 0x000fe200078e3cff */
[----:B------:R-:W-:Y:S01]  /*1b90*/  @P3 IMAD.WIDE.U32 R28, R68, R7, RZ ;  /* 0x00000007441c3225 */ /* 0x000fe200078e00ff */
[----:B------:R-:W-:Y:S02]  /*1ba0*/  @!P0 IADD3 R2, R2, 0x1, RZ ;  /* 0x0000000102028810 */ /* 0x000fe40007ffe0ff */
[----:B------:R-:W-:Y:S01]  /*1bb0*/  ISETP.GE.AND P1, PT, R0, RZ, PT ;  /* 0x000000ff0000720c */ /* 0x000fe20003f26270 */
[----:B------:R-:W-:Y:S01]  /*1bc0*/  @!P3 IMAD R5, R14, R8, R5 ;  /* 0x000000080e05b224 */ /* 0x000fe200078e0205 */
[----:B------:R-:W-:Y:S01]  /*1bd0*/  ISETP.NE.AND P0, PT, R6, RZ, PT ;  /* 0x000000ff0600720c */ /* 0x000fe20003f05270 */
[----:B------:R-:W-:Y:S02]  /*1be0*/  @P3 IMAD R9, R69, R7, RZ ;  /* 0x0000000745093224 */ /* 0x000fe400078e02ff */
[----:B------:R-:W-:Y:S01]  /*1bf0*/  @!P3 IMAD.WIDE.U32 R14, R14, R11, R16 ;  /* 0x0000000b0e0eb225 */ /* 0x000fe200078e0010 */
[----:B------:R-:W-:-:S02]  /*1c00*/  @!P3 SHF.R.S32.HI R3, RZ, 0x1f, R12 ;  /* 0x0000001fff03b819 */ /* 0x000fc4000001140c */
[----:B------:R-:W-:Y:S01]  /*1c10*/  @P3 MOV R10, R28 ;  /* 0x0000001c000a3202 */ /* 0x000fe20000000f00 */
[----:B------:R-:W-:Y:S01]  /*1c20*/  @!P3 IMAD R7, R71, R12, RZ ;  /* 0x0000000c4707b224 */ /* 0x000fe200078e02ff */
[----:B------:R-:W-:Y:S01]  /*1c30*/  @P2 IADD3 R2, R2, 0x1, RZ ;  /* 0x0000000102022810 */ /* 0x000fe20007ffe0ff */
[----:B------:R-:W-:Y:S01]  /*1c40*/  @P3 IMAD.IADD R9, R29, 0x1, R9 ;  /* 0x000000011d093824 */ /* 0x000fe200078e0209 */
[----:B------:R-:W-:Y:S01]  /*1c50*/  @!P3 IADD3 R9, R15, R5, RZ ;  /* 0x000000050f09b210 */ /* 0x000fe20007ffe0ff */
[----:B------:R-:W-:Y:S01]  /*1c60*/  @!P3 IMAD.MOV.U32 R10, RZ, RZ, R14 ;  /* 0x000000ffff0ab224 */ /* 0x000fe200078e000e */
[----:B------:R-:W-:Y:S01]  /*1c70*/  LEA R5, R165, 0xffffffc0, 0x6 ;  /* 0xffffffc0a5057811 */ /* 0x000fe200078e30ff */
[----:B------:R-:W-:Y:S02]  /*1c80*/  @!P3 IMAD R3, R3, R70, R7 ;  /* 0x000000460303b224 */ /* 0x000fe400078e0207 */
[----:B------:R-:W-:Y:S01]  /*1c90*/  @!P3 IMAD.WIDE.U32 R30, R70, R12, RZ ;  /* 0x0000000c461eb225 */ /* 0x000fe200078e00ff */
[----:B------:R-:W-:-:S02]  /*1ca0*/  MOV R14, R2 ;  /* 0x00000002000e7202 */ /* 0x000fc40000000f00 */
[----:B------:R-:W-:Y:S01]  /*1cb0*/  SHF.R.S32.HI R17, RZ, 0x1f, R5 ;  /* 0x0000001fff117819 */ /* 0x000fe20000011405 */
[----:B------:R-:W-:Y:S01]  /*1cc0*/  IMAD R8, R69, R5, RZ ;  /* 0x0000000545087224 */ /* 0x000fe200078e02ff */
[----:B------:R-:W-:Y:S02]  /*1cd0*/  MOV R28, R10 ;  /* 0x0000000a001c7202 */ /* 0x000fe40000000f00 */
[----:B------:R-:W-:Y:S02]  /*1ce0*/  MOV R29, R9 ;  /* 0x00000009001d7202 */ /* 0x000fe40000000f00 */
[----:B------:R-:W-:Y:S01]  /*1cf0*/  @!P3 IADD3 R31, R31, R3, RZ ;  /* 0x000000031f1fb210 */ /* 0x000fe20007ffe0ff */
[----:B------:R-:W-:Y:S01]  /*1d00*/  @!P3 IMAD R0, R25, R11, RZ ;  /* 0x0000000b1900b224 */ /* 0x000fe200078e02ff */
[----:B------:R-:W-:Y:S02]  /*1d10*/  @!P1 IADD3 R14, -R14, RZ, RZ ;  /* 0x000000ff0e0e9210 */ /* 0x000fe40007ffe1ff */
[----:B------:R-:W-:Y:S01]  /*1d20*/  @!P3 SHF.R.S32.HI R3, RZ, 0x1f, R11 ;  /* 0x0000001fff03b819 */ /* 0x000fe2000001140b */
[----:B------:R-:W-:Y:S01]  /*1d30*/  IMAD R8, R17, R68, R8 ;  /* 0x0000004411087224 */ /* 0x000fe200078e0208 */
[----:B------:R-:W-:Y:S01]  /*1d40*/  @!P0 LOP3.LUT R14, RZ, R6, RZ, 0x33, !PT ;  /* 0x00000006ff0e8212 */ /* 0x000fe200078e33ff */
[----:B------:R-:W-:-:S04]  /*1d50*/  IMAD.WIDE.U32 R28, R68, R5, R28 ;  /* 0x00000005441c7225 */ /* 0x000fc800078e001c */
[----:B------:R-:W-:Y:S01]  /*1d60*/  @P3 IMAD.IADD R12, R12, 0x1, R13 ;  /* 0x000000010c0c3824 */ /* 0x000fe200078e020d */
[----:B------:R-:W-:Y:S01]  /*1d70*/  SHF.R.S32.HI R13, RZ, 0x1f, R14 ;  /* 0x0000001fff0d7819 */ /* 0x000fe2000001140e */
[----:B------:R-:W-:Y:S02]  /*1d80*/  @!P3 IMAD R0, R24, R3, R0 ;  /* 0x000000031800b224 */ /* 0x000fe400078e0200 */
[----:B------:R-:W-:Y:S02]  /*1d90*/  IMAD.IADD R29, R29, 0x1, R8 ;  /* 0x000000011d1d7824 */ /* 0x000fe400078e0208 */
        /* <DEDUP_REMOVED lines=13> */
.L_x_1618:
[----:B-1----:R-:W-:Y:S05]  /*1e70*/  BSYNC B0 ;  /* 0x0000000000007941 */ /* 0x002fea0003800000 */
.L_x_1616:
[----:B------:R-:W-:Y:S01]  /*1e80*/  ISETP.NE.AND P3, PT, R4, -0x1, PT ;  /* 0xffffffff0400780c */ /* 0x000fe20003f65270 */
[----:B------:R-:W2:Y:S04]  /*1e90*/  LD.E.64 R196, [R20.64+0x30] ;  /* 0x0000300614c47980 */ /* 0x000ea8000c101b00 */
[----:B------:R-:W3:Y:S04]  /*1ea0*/  LD.E R79, [R20.64+0xc0] ;  /* 0x0000c006144f7980 */ /* 0x000ee8000c101900 */
[----:B------:R-:W4:Y:S04]  /*1eb0*/  LD.E.64 R22, [R20.64+0x48] ;  /* 0x0000480614167980 */ /* 0x000f28000c101b00 */
        /* <DEDUP_REMOVED lines=8> */
[----:B------:R-:W-:Y:S02]  /*1f40*/  SHF.R.S32.HI R73, RZ, 0x4, R6 ;  /* 0x00000004ff497819 */ /* 0x000fe40000011406 */
[----:B------:R-:W-:Y:S02]  /*1f50*/  LOP3.LUT R12, R186, 0xfffffff8, RZ, 0xc0, !PT ;  /* 0xfffffff8ba0c7812 */ /* 0x000fe400078ec0ff */
[C---:B------:R-:W-:Y:S02]  /*1f60*/  LEA.HI R10, R6.reuse, R73, RZ, 0x1 ;  /* 0x00000049060a7211 */ /* 0x040fe400078f08ff */
[----:B------:R-:W-:Y:S01]  /*1f70*/  LOP3.LUT R6, R6, 0xfffffff0, RZ, 0xc0, !PT ;  /* 0xfffffff006067812 */ /* 0x000fe200078ec0ff */
[----:B------:R-:W-:Y:S01]  /*1f80*/  IMAD.IADD R59, R57, 0x1, -R12 ;  /* 0x00000001393b7824 */ /* 0x000fe200078e0a0c */
[----:B------:R-:W-:-:S03]  /*1f90*/  SHF.R.S32.HI R186, RZ, 0x3, R186 ;  /* 0x00000003ffba7819 */ /* 0x000fc600000114ba */
[----:B------:R-:W-:Y:S02]  /*1fa0*/  IMAD.IADD R6, R57, 0x1, -R6 ;  /* 0x0000000139067824 */ /* 0x000fe400078e0a06 */
[----:B------:R-:W-:Y:S02]  /*1fb0*/  IMAD.SHL.U32 R11, R186, 0x40, RZ ;  /* 0x00000040ba0b7824 */ /* 0x000fe400078e00ff */
[----:B------:R-:W-:Y:S01]  /*1fc0*/  IMAD.SHL.U32 R16, R59, 0x8, RZ ;  /* 0x000000083b107824 */ /* 0x000fe200078e00ff */
[----:B------:R-:W-:Y:S02]  /*1fd0*/  SHF.R.S32.HI R15, RZ, 0x1f, R6 ;  /* 0x0000001fff0f7819 */ /* 0x000fe40000011406 */
[----:B------:R-:W-:Y:S02]  /*1fe0*/  LOP3.LUT R11, R11, 0x1c0, RZ, 0xc0, !PT ;  /* 0x000001c00b0b7812 */ /* 0x000fe400078ec0ff */
[----:B------:R-:W-:Y:S02]  /*1ff0*/  IADD3 R28, P0, R16, R2, RZ ;  /* 0x00000002101c7210 */ /* 0x000fe40007f1e0ff */
[----:B------:R-:W-:-:S02]  /*2000*/  LOP3.LUT R10, R10, 0xfffffffe, RZ, 0xc0, !PT ;  /* 0xfffffffe0a0a7812 */ /* 0x000fc400078ec0ff */
[----:B------:R-:W-:Y:S02]  /*2010*/  LEA.HI R2, R15, R6, RZ, 0x3 ;  /* 0x000000060f027211 */ /* 0x000fe400078f18ff */
[----:B------:R-:W-:Y:S02]  /*2020*/  LOP3.LUT R15, R11, 0x38, R16, 0xf8, !PT ;  /* 0x000000380b0f7812 */ /* 0x000fe400078ef810 */
[----:B------:R-:W-:Y:S01]  /*2030*/  SHF.R.U32.HI R12, RZ, 0x3, R11 ;  /* 0x00000003ff0c7819 */ /* 0x000fe2000001160b */
[----:B------:R-:W-:Y:S01]  /*2040*/  IMAD.IADD R73, R73, 0x1, -R10 ;  /* 0x0000000149497824 */ /* 0x000fe200078e0a0a */
[----:B------:R-:W-:Y:S01]  /*2050*/  LOP3.LUT R11, R2, 0xfffffff8, RZ, 0xc0, !PT ;  /* 0xfffffff8020b7812 */ /* 0x000fe200078ec0ff */
[----:B------:R-:W-:Y:S01]  /*2060*/  IMAD R10, R17, R70, RZ ;  /* 0x00000046110a7224 */ /* 0x000fe200078e02ff */
[----:B------:R-:W-:-:S03]  /*2070*/  SHF.R.S32.HI R17, RZ, 0x1f, R16 ;  /* 0x0000001fff117819 */ /* 0x000fc60000011410 */
[----:B------:R-:W-:Y:S02]  /*2080*/  IMAD.IADD R11, R6, 0x1, -R11 ;  /* 0x00000001060b7824 */ /* 0x000fe400078e0a0b */
[----:B------:R-:W-:Y:S02]  /*2090*/  IMAD.X R29, R17, 0x1, R9, P0 ;  /* 0x00000001111d7824 */ /* 0x000fe400000e0609 */
[----:B------:R-:W-:Y:S01]  /*20a0*/  IMAD.SHL.U32 R6, R11, 0x40, RZ ;  /* 0x000000400b067824 */ /* 0x000fe200078e00ff */
[----:B------:R-:W-:Y:S01]  /*20b0*/  LEA.HI R8, R8, R57, RZ, 0x6 ;  /* 0x0000003908087211 */ /* 0x000fe200078f30ff */
[C---:B------:R-:W-:Y:S02]  /*20c0*/  IMAD R10, R7.reuse, R71, R10 ;  /* 0x00000047070a7224 */ /* 0x040fe400078e020a */
[----:B------:R-:W-:Y:S01]  /*20d0*/  IMAD.WIDE.U32 R28, R7, R70, R28 ;  /* 0x00000046071c7225 */ /* 0x000fe200078e001c */
[----:B------:R-:W-:-:S03]  /*20e0*/  LOP3.LUT R6, R6, 0x1c0, RZ, 0xc0, !PT ;  /* 0x000001c006067812 */ /* 0x000fc600078ec0ff */
[----:B------:R-:W-:Y:S01]  /*20f0*/  IMAD.SHL.U32 R7, R73, 0x8, RZ ;  /* 0x0000000849077824 */ /* 0x000fe200078e00ff */
[----:B------:R-:W-:Y:S01]  /*2100*/  LOP3.LUT R12, R15, R12, RZ, 0x3c, !PT ;  /* 0x0000000c0f0c7212 */ /* 0x000fe200078e3cff */
[----:B------:R-:W-:Y:S01]  /*2110*/  IMAD.SHL.U32 R9, R8, 0x8, RZ ;  /* 0x0000000808097824 */ /* 0x000fe200078e00ff */
[----:B------:R-:W-:Y:S02]  /*2120*/  LOP3.LUT P1, RZ, R11, 0x4, RZ, 0xc0, !PT ;  /* 0x000000040bff7812 */ /* 0x000fe4000782c0ff */
[----:B------:R-:W-:Y:S01]  /*2130*/  LOP3.LUT R7, R6, 0x8, R7, 0xf8, !PT ;  /* 0x0000000806077812 */ /* 0x000fe200078ef807 */
[----:B------:R-:W-:Y:S01]  /*2140*/  IMAD.IADD R29, R29, 0x1, R10 ;  /* 0x000000011d1d7824 */ /* 0x000fe200078e020a */
[----:B------:R-:W-:Y:S02]  /*2150*/  SHF.R.U32.HI R6, RZ, 0x3, R6 ;  /* 0x00000003ff067819 */ /* 0x000fe40000011606 */
[----:B------:R-:W-:Y:S02]  /*2160*/  LOP3.LUT P0, RZ, R11, 0x2, RZ, 0xc0, !PT ;  /* 0x000000020bff7812 */ /* 0x000fe4000780c0ff */
[----:B------:R-:W-:-:S02]  /*2170*/  LOP3.LUT R176, R12, 0xfffffe00, R9, 0xf8, !PT ;  /* 0xfffffe000cb07812 */ /* 0x000fc400078ef809 */
[----:B------:R-:W-:Y:S02]  /*2180*/  LOP3.LUT R55, R7, R6, RZ, 0x3c, !PT ;  /* 0x0000000607377212 */ /* 0x000fe400078e3cff */
[----:B------:R-:W-:Y:S01]  /*2190*/  SHF.R.S32.HI R74, RZ, 0x1f, R245 ;  /* 0x0000001fff4a7819 */ /* 0x000fe200000114f5 */
[----:B------:R-:W-:Y:S01]  /*21a0*/  IMAD.SHL.U32 R2, R2, 0x40, RZ ;  /* 0x0000004002027824 */ /* 0x000fe200078e00ff */
[----:B------:R-:W-:-:S04]  /*21b0*/  IADD3 R12, R16, 0x40, RZ ;  /* 0x00000040100c7810 */ /* 0x000fc80007ffe0ff */
        /* <DEDUP_REMOVED lines=25> */
[----:B------:R-:W-:Y:S02]  /*2350*/  @P3 IMAD R6, R197, R4, RZ ;  /* 0x00000004c5063224 */ /* 0x000fe400078e02ff */
[----:B------:R-:W-:Y:S02]  /*2360*/  @P3 IMAD.MOV.U32 R4, RZ, RZ, R10 ;  /* 0x000000ffff043224 */ /* 0x000fe400078e000a */
[----:B---3--:R-:W-:-:S04]  /*2370*/  @!P3 IMAD.WIDE.U32 R8, R24, R245, RZ ;  /* 0x000000f51808b225 */ /* 0x008fc800078e00ff */
[----:B------:R-:W-:Y:S02]  /*2380*/  @!P3 IMAD R7, R25, R245, RZ ;  /* 0x000000f51907b224 */ /* 0x000fe400078e02ff */
[----:B------:R-:W-:Y:S02]  /*2390*/  @!P3 IMAD.MOV.U32 R4, RZ, RZ, R8 ;  /* 0x000000ffff04b224 */ /* 0x000fe400078e0008 */
[----:B------:R-:W-:Y:S02]  /*23a0*/  @!P3 IMAD R24, R24, R74, R7 ;  /* 0x0000004a1818b224 */ /* 0x000fe400078e0207 */
[----:B------:R-:W-:Y:S01]  /*23b0*/  @P3 IMAD.IADD R7, R11, 0x1, R6 ;  /* 0x000000010b073824 */ /* 0x000fe200078e0206 */
[----:B------:R-:W-:Y:S01]  /*23c0*/  IADD3 R6, P2, R16, R4, RZ ;  /* 0x0000000410067210 */ /* 0x000fe20007f5e0ff */
[----:B------:R-:W-:-:S04]  /*23d0*/  @!P3 IMAD.IADD R7, R9, 0x1, R24 ;  /* 0x000000010907b824 */ /* 0x000fc800078e0218 */
[----:B------:R-:W-:Y:S01]  /*23e0*/  IMAD.X R7, R17, 0x1, R7, P2 ;  /* 0x0000000111077824 */ /* 0x000fe200010e0607 */
[----:B------:R-:W-:Y:S01]  /*23f0*/  ISETP.GE.AND P2, PT, R12, R79, PT ;  /* 0x0000004f0c00720c */ /* 0x000fe20003f46270 */
[----:B----4-:R-:W-:Y:S01]  /*2400*/  IMAD R9, R23, R243, RZ ;  /* 0x000000f317097224 */ /* 0x010fe200078e02ff */
[----:B------:R-:W-:Y:S02]  /*2410*/  ISETP.GE.AND P3, PT, R16, R79, PT ;  /* 0x0000004f1000720c */ /* 0x000fe40003f66270 */
[----:B------:R-:W-:Y:S01]  /*2420*/  SEL R4, RZ, 0xffffffff, P2 ;  /* 0xffffffffff047807 */ /* 0x000fe20001000000 */
[----:B------:R-:W-:Y:S02]  /*2430*/  IMAD R2, R22, R2, R9 ;  /* 0x0000000216027224 */ /* 0x000fe400078e0209 */
[----:B------:R-:W-:Y:S01]  /*2440*/  IMAD.WIDE.U32 R22, R243, R22, R6 ;  /* 0x00000016f3167225 */ /* 0x000fe200078e0006 */
[----:B------:R-:W-:-:S03]  /*2450*/  SEL R7, RZ, 0x1, P3 ;  /* 0x00000001ff077807 */ /* 0x000fc60001800000 */
[----:B------:R-:W-:-:S05]  /*2460*/  IMAD.SHL.U32 R4, R4, 0x2, RZ ;  /* 0x0000000204047824 */ /* 0x000fca00078e00ff */
[----:B------:R-:W-:Y:S02]  /*2470*/  LOP3.LUT R4, R4, 0x2, R7, 0xe2, !PT ;  /* 0x0000000204047812 */ /* 0x000fe400078ee207 */
[----:B------:R-:W-:Y:S02]  /*2480*/  SHF.R.S32.HI R7, RZ, 0x1f, R76 ;  /* 0x0000001fff077819 */ /* 0x000fe4000001144c */
[----:B------:R-:W-:Y:S02]  /*2490*/  IADD3 R10, R16, 0xc0, RZ ;  /* 0x000000c0100a7810 */ /* 0x000fe40007ffe0ff */
[----:B------:R-:W-:Y:S02]  /*24a0*/  LEA.HI R7, R7, R76, RZ, 0x6 ;  /* 0x0000004c07077211 */ /* 0x000fe400078f30ff */
[----:B------:R-:W-:Y:S02]  /*24b0*/  ISETP.GE.AND P2, PT, R10, R79, PT ;  /* 0x0000004f0a00720c */ /* 0x000fe40003f46270 */
[----:B------:R-:W-:-:S02]  /*24c0*/  SHF.R.S32.HI R7, RZ, 0x6, R7 ;  /* 0x00000006ff077819 */ /* 0x000fc40000011407 */
[----:B------:R-:W-:Y:S02]  /*24d0*/  SEL R77, RZ, 0x8, P2 ;  /* 0x00000008ff4d7807 */ /* 0x000fe40001000000 */
[----:B------:R-:W-:Y:S02]  /*24e0*/  IMNMX R104, R238, R7, !PT ;  /* 0x00000007ee687217 */ /* 0x000fe40007800200 */
[C---:B------:R-:W-:Y:S01]  /*24f0*/  IADD3 R178, P2, R16.reuse, R0, RZ ;  /* 0x0000000010b27210 */ /* 0x040fe20007f5e0ff */
[----:B------:R-:W-:Y:S01]  /*2500*/  @!P4 IMAD.MOV.U32 R18, RZ, RZ, RZ ;  /* 0x000000ffff12c224 */ /* 0x000fe200078e00ff */
[----:B------:R-:W-:Y:S02]  /*2510*/  ISETP.GT.AND P4, PT, R165, R104, PT ;  /* 0x00000068a500720c */ /* 0x000fe40003f84270 */
[----:B------:R-:W-:Y:S01]  /*2520*/  IADD3 R11, R16, 0x80, RZ ;  /* 0x00000080100b7810 */ /* 0x000fe20007ffe0ff */
[----:B------:R-:W-:Y:S02]  /*2530*/  IMAD.X R179, R17, 0x1, R3, P2 ;  /* 0x0000000111b37824 */ /* 0x000fe400010e0603 */
[----:B------:R-:W-:Y:S01]  /*2540*/  IMAD R195, R193, R196, RZ ;  /* 0x000000c4c1c37224 */ /* 0x000fe200078e02ff */
[----:B------:R-:W-:Y:S01]  /*2550*/  ISETP.GE.AND P3, PT, R11, R79, PT ;  /* 0x0000004f0b00720c */ /* 0x000fe20003f66270 */
        /* <DEDUP_REMOVED lines=13> */
[----:B-1----:R-:W2:Y:S04]  /*2630*/  LD.E.64 R32, [R20.64+0x120] ;  /* 0x0001200614207980 */ /* 0x002ea8000c101b00 */
        /* <DEDUP_REMOVED lines=10> */
[----:B------:R-:W-:-:S02]  /*26e0*/  SHF.R.S32.HI R19, RZ, 0x1f, R76 ;  /* 0x0000001fff137819 */ /* 0x000fc4000001144c */
[----:B-----5:R-:W-:Y:S01]  /*26f0*/  IADD3 R18, R18, R5, RZ ;  /* 0x0000000512127210 */ /* 0x020fe20007ffe0ff */
[----:B------:R-:W-:Y:S01]  /*2700*/  IMAD.WIDE.U32 R200, R70, 0x60, RZ ;  /* 0x0000006046c87825 */ /* 0x000fe200078e00ff */
[----:B------:R-:W-:-:S03]  /*2710*/  LOP3.LUT R166, R77, 0xffff, RZ, 0xc0, !PT ;  /* 0x0000ffff4da67812 */ /* 0x000fc600078ec0ff */
[----:B------:R-:W-:Y:S01]  /*2720*/  IMAD.SHL.U32 R80, R70, 0x20, RZ ;  /* 0x0000002046507824 */ /* 0x000fe200078e00ff */
[----:B------:R-:W-:Y:S01]  /*2730*/  LOP3.LUT R174, R166, 0x1, RZ, 0xc0, !PT ;  /* 0x00000001a6ae7812 */ /* 0x000fe200078ec0ff */
[----:B------:R-:W-:Y:S01]  /*2740*/  IMAD.SHL.U32 R101, R68, 0x20, RZ ;  /* 0x0000002044657824 */ /* 0x000fe200078e00ff */
[C---:B------:R-:W-:Y:S01]  /*2750*/  LOP3.LUT R172, R166.reuse, 0x2, RZ, 0xc0, !PT ;  /* 0x00000002a6ac7812 */ /* 0x040fe200078ec0ff */
[----:B------:R-:W-:Y:S01]  /*2760*/  IMAD.MOV.U32 R141, RZ, RZ, R239 ;  /* 0x000000ffff8d7224 */ /* 0x000fe200078e00ef */
[----:B------:R-:W-:Y:S01]  /*2770*/  LOP3.LUT R170, R166, 0x4, RZ, 0xc0, !PT ;  /* 0x00000004a6aa7812 */ /* 0x000fe200078ec0ff */
[----:B------:R-:W-:Y:S01]  /*2780*/  IMAD.MOV.U32 R142, RZ, RZ, R188 ;  /* 0x000000ffff8e7224 */ /* 0x000fe200078e00bc */
[C---:B------:R-:W-:Y:S01]  /*2790*/  IADD3 R173, R186.reuse, 0x10, RZ ;  /* 0x00000010baad7810 */ /* 0x040fe20007ffe0ff */
[----:B------:R-:W-:Y:S01]  /*27a0*/  IMAD.MOV.U32 R143, RZ, RZ, R189 ;  /* 0x000000ffff8f7224 */ /* 0x000fe200078e00bd */
[C---:B------:R-:W-:Y:S02]  /*27b0*/  IADD3 R171, R186.reuse, 0x20, RZ ;  /* 0x00000020baab7810 */ /* 0x040fe40007ffe0ff */
[----:B------:R-:W-:-:S02]  /*27c0*/  IADD3 R168, R186, 0x30, RZ ;  /* 0x00000030baa87810 */ /* 0x000fc40007ffe0ff */
[----:B------:R-:W-:Y:S02]  /*27d0*/  SHF.L.U64.HI R102, R68, 0x5, R69 ;  /* 0x0000000544667819 */ /* 0x000fe40000010245 */
[----:B------:R-:W-:Y:S02]  /*27e0*/  MOV R140, R240 ;  /* 0x000000f0008c7202 */ /* 0x000fe40000000f00 */
[----:B------:R-:W-:Y:S01]  /*27f0*/  LOP3.LUT R166, R166, 0x8, RZ, 0xc0, !PT ;  /* 0x00000008a6a67812 */ /* 0x000fe200078ec0ff */
[----:B--2---:R-:W-:-:S04]  /*2800*/  IMAD R3, R33, R245, RZ ;  /* 0x000000f521037224 */ /* 0x004fc800078e02ff */
[----:B------:R-:W-:Y:S02]  /*2810*/  IMAD R0, R32, R74, R3 ;  /* 0x0000004a20007224 */ /* 0x000fe400078e0203 */
[----:B---3--:R-:W-:Y:S02]  /*2820*/  IMAD R3, R35, R245, RZ ;  /* 0x000000f523037224 */ /* 0x008fe400078e02ff */
[----:B------:R-:W-:-:S04]  /*2830*/  IMAD.WIDE.U32 R32, R245, R32, R16 ;  /* 0x00000020f5207225 */ /* 0x000fc800078e0010 */
[----:B------:R-:W-:-:S04]  /*2840*/  IMAD.WIDE.U32 R30, R245, R34, R16 ;  /* 0x00000022f51e7225 */ /* 0x000fc800078e0010 */
[----:B------:R-:W-:Y:S01]  /*2850*/  IMAD R2, R34, R74, R3 ;  /* 0x0000004a22027224 */ /* 0x000fe200078e0203 */
[----:B------:R-:W-:Y:S01]  /*2860*/  SHF.R.S32.HI R3, RZ, 0x1f, R5 ;  /* 0x0000001fff037819 */ /* 0x000fe20000011405 */
[----:B------:R-:W-:Y:S02]  /*2870*/  IMAD.IADD R33, R33, 0x1, R0 ;  /* 0x0000000121217824 */ /* 0x000fe400078e0200 */
[-C--:B----4-:R-:W-:Y:S02]  /*2880*/  IMAD R0, R205, R5.reuse, RZ ;  /* 0x00000005cd007224 */ /* 0x090fe400078e02ff */
[----:B------:R-:W-:Y:S02]  /*2890*/  IMAD.IADD R31, R31, 0x1, R2 ;  /* 0x000000011f1f7824 */ /* 0x000fe400078e0202 */
[----:B------:R-:W-:Y:S02]  /*28a0*/  IMAD R4, R203, R5, RZ ;  /* 0x00000005cb047224 */ /* 0x000fe400078e02ff */
[----:B------:R-:W-:-:S02]  /*28b0*/  IMAD R0, R204, R3, R0 ;  /* 0x00000003cc007224 */ /* 0x000fc400078e0200 */
[----:B------:R-:W-:-:S04]  /*28c0*/  IMAD.WIDE.U32 R30, R204, R5, R30 ;  /* 0x00000005cc1e7225 */ /* 0x000fc800078e001e */
[C---:B------:R-:W-:Y:S02]  /*28d0*/  IMAD R4, R202.reuse, R3, R4 ;  /* 0x00000003ca047224 */ /* 0x040fe400078e0204 */
[----:B------:R-:W-:Y:S01]  /*28e0*/  IMAD.WIDE.U32 R32, R202, R5, R32 ;  /* 0x00000005ca207225 */ /* 0x000fe200078e0020 */
[----:B------:R-:W-:-:S03]  /*28f0*/  IADD3 R3, P0, -R76, R186, RZ ;  /* 0x000000ba4c037210 */ /* 0x000fc60007f1e1ff */
[----:B------:R-:W-:Y:S01]  /*2900*/  IMAD.IADD R31, R31, 0x1, R0 ;  /* 0x000000011f1f7824 */ /* 0x000fe200078e0200 */
[----:B------:R-:W-:Y:S01]  /*2910*/  LEA.HI R167, R15, R15, RZ, 0x1 ;  /* 0x0000000f0fa77211 */ /* 0x000fe200078f08ff */
[-C--:B------:R-:W-:Y:S02]  /*2920*/  IMAD R2, R29, R14.reuse, RZ ;  /* 0x0000000e1d027224 */ /* 0x080fe400078e02ff */
[----:B------:R-:W-:Y:S02]  /*2930*/  IMAD R0, R27, R14, RZ ;  /* 0x0000000e1b007224 */ /* 0x000fe400078e02ff */
[----:B------:R-:W-:Y:S01]  /*2940*/  IMAD.IADD R33, R33, 0x1, R4 ;  /* 0x0000000121217824 */ /* 0x000fe200078e0204 */
[----:B------:R-:W-:Y:S01]  /*2950*/  SHF.R.S32.HI R167, RZ, 0x1, R167 ;  /* 0x00000001ffa77819 */ /* 0x000fe200000114a7 */
[-C--:B------:R-:W-:Y:S02]  /*2960*/  IMAD R2, R28, R13.reuse, R2 ;  /* 0x0000000d1c027224 */ /* 0x080fe400078e0202 */
[----:B------:R-:W-:-:S02]  /*2970*/  IMAD R0, R26, R13, R0 ;  /* 0x0000000d1a007224 */ /* 0x000fc400078e0200 */
[----:B------:R-:W-:-:S04]  /*2980*/  IMAD.WIDE.U32 R28, R28, R14, R32 ;  /* 0x0000000e1c1c7225 */ /* 0x000fc800078e0020 */
[----:B------:R-:W-:-:S04]  /*2990*/  IMAD.WIDE.U32 R26, R26, R14, R30 ;  /* 0x0000000e1a1a7225 */ /* 0x000fc800078e001e */
[----:B------:R-:W-:Y:S02]  /*29a0*/  IMAD.X R19, R187, 0x1, ~R19, P0 ;  /* 0x00000001bb137824 */ /* 0x000fe400000e0e13 */
[----:B------:R-:W-:Y:S02]  /*29b0*/  IMAD.IADD R29, R29, 0x1, R2 ;  /* 0x000000011d1d7824 */ /* 0x000fe400078e0202 */
[----:B------:R-:W-:Y:S02]  /*29c0*/  IMAD.IADD R27, R27, 0x1, R0 ;  /* 0x000000011b1b7824 */ /* 0x000fe400078e0200 */
[C---:B------:R-:W-:Y:S02]  /*29d0*/  IMAD R131, R19.reuse, R202, RZ ;  /* 0x000000ca13837224 */ /* 0x040fe400078e02ff */
[----:B------:R-:W-:Y:S02]  /*29e0*/  IMAD R135, R19, R204, RZ ;  /* 0x000000cc13877224 */ /* 0x000fe400078e02ff */
[----:B------:R-:W-:-:S02]  /*29f0*/  IMAD R4, R186, R167, R75 ;  /* 0x000000a7ba047224 */ /* 0x000fc400078e024b */
[----:B------:R-:W-:Y:S02]  /*2a00*/  IMAD R139, R167, R18, RZ ;  /* 0x00000012a78b7224 */ /* 0x000fe400078e02ff */
[-C--:B------:R-:W-:Y:S02]  /*2a10*/  IMAD R131, R203, R3.reuse, R131 ;  /* 0x00000003cb837224 */ /* 0x080fe400078e0283 */
[-C--:B------:R-:W-:Y:S02]  /*2a20*/  IMAD R135, R205, R3.reuse, R135 ;  /* 0x00000003cd877224 */ /* 0x080fe400078e0287 */
[----:B------:R-:W-:-:S04]  /*2a30*/  IMAD.WIDE.U32 R14, R202, R3, R28 ;  /* 0x00000003ca0e7225 */ /* 0x000fc800078e001c */
[----:B------:R-:W-:-:S04]  /*2a40*/  IMAD.WIDE.U32 R18, R204, R3, R26 ;  /* 0x00000003cc127225 */ /* 0x000fc800078e001a */
[----:B------:R-:W-:Y:S01]  /*2a50*/  IMAD.IADD R3, R75, 0x1, R4 ;  /* 0x000000014b037824 */ /* 0x000fe200078e0204 */
[----:B------:R-:W-:Y:S02]  /*2a60*/  SHF.R.S32.HI R2, RZ, 0x1f, R139 ;  /* 0x0000001fff027819 */ /* 0x000fe4000001148b */
[----:B------:R-:W-:Y:S02]  /*2a70*/  IADD3 R0, P3, R139, R4, RZ ;  /* 0x000000048b007210 */ /* 0x000fe40007f7e0ff */
[----:B------:R-:W-:Y:S02]  /*2a80*/  IADD3 R135, R19, R135, RZ ;  /* 0x0000008713877210 */ /* 0x000fe40007ffe0ff */
[C---:B------:R-:W-:Y:S02]  /*2a90*/  LEA R134, P0, R18.reuse, R24, 0x1 ;  /* 0x0000001812867211 */ /* 0x040fe400078008ff */
[----:B------:R-:W-:Y:S01]  /*2aa0*/  IADD3 R139, P2, R139, R3, RZ ;  /* 0x000000038b8b7210 */ /* 0x000fe20007f5e0ff */
[----:B------:R-:W-:Y:S01]  /*2ab0*/  IMAD.IADD R131, R15, 0x1, R131 ;  /* 0x000000010f837824 */ /* 0x000fe200078e0283 */
[----:B------:R-:W-:Y:S01]  /*2ac0*/  LEA.HI.X R135, R18, R25, R135, 0x1, P0 ;  /* 0x0000001912877211 */ /* 0x000fe200000f0c87 */
[----:B------:R-:W-:Y:S01]  /*2ad0*/  IMAD.SHL.U32 R18, R0, 0x2, RZ ;  /* 0x0000000200127824 */ /* 0x000fe200078e00ff */
[----:B------:R-:W-:Y:S01]  /*2ae0*/  LEA R132, P1, R14, R22, 0x1 ;  /* 0x000000160e847211 */ /* 0x000fe200078208ff */
[----:B------:R-:W-:Y:S01]  /*2af0*/  IMAD.SHL.U32 R138, R139, 0x2, RZ ;  /* 0x000000028b8a7824 */ /* 0x000fe200078e00ff */
[----:B------:R-:W-:-:S02]  /*2b00*/  LEA.HI.X.SX32 R5, R4, R2, 0x1, P3 ;  /* 0x0000000204057211 */ /* 0x000fc400018f0eff */
[----:B------:R-:W-:Y:S02]  /*2b10*/  LEA.HI.X.SX32 R2, R3, R2, 0x1, P2 ;  /* 0x0000000203027211 */ /* 0x000fe400010f0eff */
[----:B------:R-:W-:Y:S02]  /*2b20*/  LEA.HI.X R131, R14, R23, R131, 0x1, P1 ;  /* 0x000000170e837211 */ /* 0x000fe400008f0c83 */
[----:B------:R-:W-:Y:S02]  /*2b30*/  SHF.L.U64.HI R0, R0, 0x1, R5 ;  /* 0x0000000100007819 */ /* 0x000fe40000010205 */
[----:B------:R-:W-:Y:S02]  /*2b40*/  SHF.L.U64.HI R139, R139, 0x1, R2 ;  /* 0x000000018b8b7819 */ /* 0x000fe40000010202 */
[C---:B------:R-:W-:Y:S02]  /*2b50*/  IADD3 R60, P1, R8.reuse, R18, RZ ;  /* 0x00000012083c7210 */ /* 0x040fe40007f3e0ff */
[----:B------:R-:W-:-:S02]  /*2b60*/  IADD3 R136, P3, R8, R138, RZ ;  /* 0x0000008a08887210 */ /* 0x000fc40007f7e0ff */
[C---:B------:R-:W-:Y:S02]  /*2b70*/  IADD3 R138, P2, R6.reuse, R138, RZ ;  /* 0x0000008a068a7210 */ /* 0x040fe40007f5e0ff */
[----:B------:R-:W-:Y:S01]  /*2b80*/  IADD3 R18, P0, R6, R18, RZ ;  /* 0x0000001206127210 */ /* 0x000fe20007f1e0ff */
[C---:B------:R-:W-:Y:S01]  /*2b90*/  IMAD.X R61, R9.reuse, 0x1, R0, P1 ;  /* 0x00000001093d7824 */ /* 0x040fe200008e0600 */
[C---:B------:R-:W-:Y:S01]  /*2ba0*/  IADD3 R95, P1, R236.reuse, 0x80, RZ ;  /* 0x00000080ec5f7810 */ /* 0x040fe20007f3e0ff */
[--C-:B------:R-:W-:Y:S01]  /*2bb0*/  IMAD.X R137, R9, 0x1, R139.reuse, P3 ;  /* 0x0000000109897824 */ /* 0x100fe200018e068b */
[C---:B------:R-:W-:Y:S01]  /*2bc0*/  IADD3.X R19, R7.reuse, R0, RZ, P0, !PT ;  /* 0x0000000007137210 */ /* 0x040fe200007fe4ff */
[----:B------:R-:W-:Y:S01]  /*2bd0*/  IMAD.X R139, R7, 0x1, R139, P2 ;  /* 0x00000001078b7824 */ /* 0x000fe200010e068b */
[C---:B------:R-:W-:Y:S02]  /*2be0*/  IADD3 R99, P2, R236.reuse, 0x40, RZ ;  /* 0x00000040ec637810 */ /* 0x040fe40007f5e0ff */
[----:B------:R-:W-:Y:S01]  /*2bf0*/  IADD3 R89, P0, R236, 0xc0, RZ ;  /* 0x000000c0ec597810 */ /* 0x000fe20007f1e0ff */
[--C-:B------:R-:W-:Y:S01]  /*2c00*/  IMAD.X R96, RZ, RZ, R237.reuse, P1 ;  /* 0x000000ffff607224 */ /* 0x100fe200008e06ed */
[----:B------:R-:W-:Y:S01]  /*2c10*/  SHF.L.U32 R175, R167, 0x4, RZ ;  /* 0x00000004a7af7819 */ /* 0x000fe200000006ff */
[--C-:B------:R-:W-:Y:S01]  /*2c20*/  IMAD.X R100, RZ, RZ, R237.reuse, P2 ;  /* 0x000000ffff647224 */ /* 0x100fe200010e06ed */
[-C--:B------:R-:W-:Y:S01]  /*2c30*/  IADD3 R93, P1, R95, R236.reuse, RZ ;  /* 0x000000ec5f5d7210 */ /* 0x080fe20007f3e0ff */
[----:B------:R-:W-:Y:S01]  /*2c40*/  IMAD.X R90, RZ, RZ, R237, P0 ;  /* 0x000000ffff5a7224 */ /* 0x000fe200000e06ed */
[-C--:B------:R-:W-:Y:S01]  /*2c50*/  IADD3 R97, P2, R99, R236.reuse, RZ ;  /* 0x000000ec63617210 */ /* 0x080fe20007f5e0ff */
[----:B------:R-:W-:Y:S01]  /*2c60*/  IMAD.SHL.U32 R106, R204, 0x10, RZ ;  /* 0x00000010cc6a7824 */ /* 0x000fe200078e00ff */
[----:B------:R-:W-:-:S02]  /*2c70*/  IADD3 R87, P0, R89, R236, RZ ;  /* 0x000000ec59577210 */ /* 0x000fc40007f1e0ff */
[C---:B------:R-:W-:Y:S02]  /*2c80*/  IADD3 R164, R175.reuse, 0x40, RZ ;  /* 0x00000040afa47810 */ /* 0x040fe40007ffe0ff */
[C---:B------:R-:W-:Y:S02]  /*2c90*/  IADD3 R163, R175.reuse, 0x80, RZ ;  /* 0x00000080afa37810 */ /* 0x040fe40007ffe0ff */
[----:B------:R-:W-:Y:S01]  /*2ca0*/  IADD3 R161, R175, 0xc0, RZ ;  /* 0x000000c0afa17810 */ /* 0x000fe20007ffe0ff */
[----:B------:R-:W-:Y:S01]  /*2cb0*/  IMAD.X R94, R96, 0x1, R237, P1 ;  /* 0x00000001605e7824 */ /* 0x000fe200008e06ed */
[----:B------:R-:W-:Y:S01]  /*2cc0*/  IADD3.X R88, R90, R237, RZ, P0, !PT ;  /* 0x000000ed5a587210 */ /* 0x000fe200007fe4ff */
[----:B------:R-:W-:Y:S01]  /*2cd0*/  IMAD R3, R71, 0x60, RZ ;  /* 0x0000006047037824 */ /* 0x000fe200078e02ff */
[----:B------:R-:W-:Y:S01]  /*2ce0*/  SHF.L.U64.HI R103, R204, 0x4, R205 ;  /* 0x00000004cc677819 */ /* 0x000fe200000102cd */
[----:B------:R-:W-:Y:S01]  /*2cf0*/  IMAD.X R98, R100, 0x1, R237, P2 ;  /* 0x0000000164627824 */ /* 0x000fe200010e06ed */
[----:B------:R-:W-:Y:S01]  /*2d00*/  IADD3 R92, P4, R97, R236, RZ ;  /* 0x000000ec615c7210 */ /* 0x000fe20007f9e0ff */
[----:B------:R-:W-:Y:S01]  /*2d10*/  IMAD.SHL.U32 R116, R204, 0x20, RZ ;  /* 0x00000020cc747824 */ /* 0x000fe200078e00ff */
[----:B------:R-:W-:-:S02]  /*2d20*/  IADD3 R105, P5, R106, 0x40, RZ ;  /* 0x000000406a697810 */ /* 0x000fc40007fbe0ff */
[C---:B------:R-:W-:Y:S02]  /*2d30*/  IADD3 R109, P1, R106.reuse, 0x80, RZ ;  /* 0x000000806a6d7810 */ /* 0x040fe40007f3e0ff */
[----:B------:R-:W-:Y:S01]  /*2d40*/  IADD3 R117, P0, R106, 0xc0, RZ ;  /* 0x000000c06a757810 */ /* 0x000fe20007f1e0ff */
[----:B------:R-:W-:Y:S01]  /*2d50*/  IMAD.IADD R162, R175, 0x1, R164 ;  /* 0x00000001afa27824 */ /* 0x000fe200078e02a4 */
[-C--:B------:R-:W-:Y:S01]  /*2d60*/  IADD3 R86, P3, R93, R236.reuse, RZ ;  /* 0x000000ec5d567210 */ /* 0x080fe20007f7e0ff */
[----:B------:R-:W-:Y:S01]  /*2d70*/  IMAD.IADD R160, R175, 0x1, R163 ;  /* 0x00000001afa07824 */ /* 0x000fe200078e02a3 */
[----:B------:R-:W-:Y:S02]  /*2d80*/  IADD3 R84, P2, R87, R236, RZ ;  /* 0x000000ec57547210 */ /* 0x000fe40007f5e0ff */
[----:B------:R-:W-:Y:S01]  /*2d90*/  IADD3 R158, R175, R161, RZ ;  /* 0x000000a1af9e7210 */ /* 0x000fe20007ffe0ff */
[----:B------:R-:W-:Y:S01]  /*2da0*/  IMAD.SHL.U32 R127, R202, 0x10, RZ ;  /* 0x00000010ca7f7824 */ /* 0x000fe200078e00ff */
[----:B------:R-:W-:Y:S01]  /*2db0*/  IADD3 R78, R201, R3, RZ ;  /* 0x00000003c94e7210 */ /* 0x000fe20007ffe0ff */
[----:B------:R-:W-:Y:S01]  /*2dc0*/  IMAD.X R91, R98, 0x1, R237, P4 ;  /* 0x00000001625b7824 */ /* 0x000fe200020e06ed */
[----:B------:R-:W-:Y:S01]  /*2dd0*/  IADD3.X R85, R94, R237, RZ, P3, !PT ;  /* 0x000000ed5e557210 */ /* 0x000fe20001ffe4ff */
[----:B------:R-:W-:Y:S01]  /*2de0*/  IMAD.X R108, RZ, RZ, R103, P5 ;  /* 0x000000ffff6c7224 */ /* 0x000fe200028e0667 */
[----:B------:R-:W-:Y:S01]  /*2df0*/  SHF.L.U64.HI R5, R70, 0x5, R71 ;  /* 0x0000000546057819 */ /* 0x000fe20000010247 */
[----:B------:R-:W-:Y:S01]  /*2e00*/  IMAD.X R112, RZ, RZ, R103, P1 ;  /* 0x000000ffff707224 */ /* 0x000fe200008e0667 */
[C---:B------:R-:W-:Y:S01]  /*2e10*/  SHF.L.U64.HI R0, R202.reuse, 0x4, R203 ;  /* 0x00000004ca007819 */ /* 0x040fe200000102cb */
[----:B------:R-:W-:Y:S01]  /*2e20*/  IMAD.X R120, RZ, RZ, R103, P0 ;  /* 0x000000ffff787224 */ /* 0x000fe200000e0667 */
[C---:B------:R-:W-:Y:S01]  /*2e30*/  SHF.L.U64.HI R128, R202.reuse, 0x5, R203 ;  /* 0x00000005ca807819 */ /* 0x040fe200000102cb */
[----:B------:R-:W-:Y:S01]  /*2e40*/  IMAD.SHL.U32 R169, R167, 0x20, RZ ;  /* 0x00000020a7a97824 */ /* 0x000fe200078e00ff */
[----:B------:R-:W-:Y:S01]  /*2e50*/  SHF.L.U32 R129, R202, 0x5, RZ ;  /* 0x00000005ca817819 */ /* 0x000fe200000006ff */
[----:B------:R-:W-:Y:S01]  /*2e60*/  IMAD R3, R203, 0x60, RZ ;  /* 0x00000060cb037824 */ /* 0x000fe200078e02ff */
[----:B------:R-:W-:Y:S01]  /*2e70*/  SHF.L.U64.HI R113, R204, 0x5, R205 ;  /* 0x00000005cc717819 */ /* 0x000fe200000102cd */
[----:B------:R-:W-:Y:S01]  /*2e80*/  IMAD.X R83, R88, 0x1, R237, P2 ;  /* 0x0000000158537824 */ /* 0x000fe200010e06ed */
[-C--:B------:R-:W-:Y:S01]  /*2e90*/  IADD3 R110, P5, R105, R106.reuse, RZ ;  /* 0x0000006a696e7210 */ /* 0x080fe20007fbe0ff */
[----:B------:R-:W-:Y:S01]  /*2ea0*/  IMAD R167, R167, 0x30, RZ ;  /* 0x00000030a7a77824 */ /* 0x000fe200078e02ff */
[----:B------:R-:W-:Y:S01]  /*2eb0*/  IADD3 R114, P4, R109, R106, RZ ;  /* 0x0000006a6d727210 */ /* 0x000fe20007f9e0ff */
[C---:B------:R-:W-:Y:S01]  /*2ec0*/  IMAD.IADD R159, R175.reuse, 0x1, R162 ;  /* 0x00000001af9f7824 */ /* 0x040fe200078e02a2 */
[C---:B------:R-:W-:Y:S01]  /*2ed0*/  IADD3 R118, P3, R116.reuse, R105, RZ ;  /* 0x0000006974767210 */ /* 0x040fe20007f7e0ff */
[C---:B------:R-:W-:Y:S01]  /*2ee0*/  IMAD.IADD R157, R175.reuse, 0x1, R160 ;  /* 0x00000001af9d7824 */ /* 0x040fe200078e02a0 */
[----:B------:R-:W-:Y:S01]  /*2ef0*/  IADD3 R124, P1, R116, R109, RZ ;  /* 0x0000006d747c7210 */ /* 0x000fe20007f3e0ff */
[----:B------:R-:W-:Y:S01]  /*2f00*/  IMAD.IADD R156, R175, 0x1, R158 ;  /* 0x00000001af9c7824 */ /* 0x000fe200078e029e */
[C---:B------:R-:W-:Y:S01]  /*2f10*/  IADD3 R126, P0, R117.reuse, R116, RZ ;  /* 0x00000074757e7210 */ /* 0x040fe20007f1e0ff */
[----:B------:R-:W-:Y:S01]  /*2f20*/  IMAD.WIDE.U32 R202, R202, 0x60, RZ ;  /* 0x00000060caca7825 */ /* 0x000fe200078e00ff */
[----:B------:R-:W-:-:S02]  /*2f30*/  IADD3 R122, P2, R117, R106, RZ ;  /* 0x0000006a757a7210 */ /* 0x000fc40007f5e0ff */
[C---:B------:R-:W-:Y:S01]  /*2f40*/  SHF.L.U64.HI R82, R80.reuse, 0x1, R5 ;  /* 0x0000000150527819 */ /* 0x040fe20000010205 */
[----:B------:R-:W-:Y:S01]  /*2f50*/  IMAD.MOV.U32 R9, RZ, RZ, R165 ;  /* 0x000000ffff097224 */ /* 0x000fe200078e00a5 */
[----:B------:R-:W-:Y:S01]  /*2f60*/  SHF.L.U64.HI R125, R127, 0x1, R0 ;  /* 0x000000017f7d7819 */ /* 0x000fe20000010200 */
[----:B------:R-:W-:Y:S01]  /*2f70*/  IMAD.SHL.U32 R80, R80, 0x2, RZ ;  /* 0x0000000250507824 */ /* 0x000fe200078e00ff */
[----:B------:R-:W-:Y:S01]  /*2f80*/  SHF.L.U64.HI R128, R129, 0x1, R128 ;  /* 0x0000000181807819 */ /* 0x000fe20000010280 */
[----:B------:R-:W-:Y:S01]  /*2f90*/  IMAD.SHL.U32 R127, R127, 0x2, RZ ;  /* 0x000000027f7f7824 */ /* 0x000fe200078e00ff */
[----:B------:R-:W-:Y:S01]  /*2fa0*/  IADD3.X R119, R120, R103, RZ, P2, !PT ;  /* 0x0000006778777210 */ /* 0x000fe200017fe4ff */
[----:B------:R-:W-:Y:S01]  /*2fb0*/  IMAD.SHL.U32 R129, R129, 0x2, RZ ;  /* 0x0000000281817824 */ /* 0x000fe200078e00ff */
[----:B------:R-:W-:Y:S01]  /*2fc0*/  SHF.R.S32.HI R155, RZ, 0x1f, R175 ;  /* 0x0000001fff9b7819 */ /* 0x000fe200000114af */
[----:B------:R-:W-:Y:S01]  /*2fd0*/  IMAD.IADD R130, R203, 0x1, R3 ;  /* 0x00000001cb827824 */ /* 0x000fe200078e0203 */
[----:B------:R-:W-:Y:S01]  /*2fe0*/  SHF.R.S32.HI R154, RZ, 0x1f, R169 ;  /* 0x0000001fff9a7819 */ /* 0x000fe200000114a9 */
[----:B------:R-:W-:Y:S01]  /*2ff0*/  IMAD.X R107, R108, 0x1, R103, P5 ;  /* 0x000000016c6b7824 */ /* 0x000fe200028e0667 */
[----:B------:R-:W-:Y:S01]  /*3000*/  SHF.R.S32.HI R152, RZ, 0x1f, R167 ;  /* 0x0000001fff987819 */ /* 0x000fe200000114a7 */
        /* <DEDUP_REMOVED lines=13> */
.L_x_1737:
[----:B------:R-:W-:Y:S01]  /*30e0*/  IMAD.SHL.U32 R14, R9, 0x40, RZ ;  /* 0x00000040090e7824 */ /* 0x000fe200078e00ff */
[----:B------:R-:W-:Y:S01]  /*30f0*/  BSSY B0, `(.L_x_1620) ;  /* 0x0000015000007945 */ /* 0x000fe20003800000 */
[----:B-----5:R-:W-:Y:S03]  /*3100*/  IMAD.MOV.U32 R133, RZ, RZ, R131 ;  /* 0x000000ffff857224 */ /* 0x020fe600078e0083 */
[----:B------:R-:W-:Y:S04]  /*3110*/  IADD3 R13, R14, -0x40, RZ ;  /* 0xffffffc00e0d7810 */ /* 0x000fe80007ffe0ff */
[----:B------:R-:W-:Y:S01]  /*3120*/  IADD3 R206, R76, -R13, RZ ;  /* 0x8000000d4cce7210 */ /* 0x000fe20007ffe0ff */
[----:B------:R-:W-:Y:S05]  /*3130*/  IMAD.IADD R208, R72, 0x1, -R13 ;  /* 0x0000000148d07824 */ /* 0x000fea00078e0a0d */
[C---:B------:R-:W-:Y:S04]  /*3140*/  ISETP.GE.AND P2, PT, R186.reuse, R208, PT ;  /* 0x000000d0ba00720c */ /* 0x040fe80003f46270 */
[----:B------:R-:W-:Y:S11]  /*3150*/  ISETP.GE.AND P2, PT, R186, R206, !P2 ;  /* 0x000000ceba00720c */ /* 0x000ff60005746270 */
[----:B------:R-:W-:Y:S02]  /*3160*/  @!UPT UIADD3 URZ, URZ, URZ, URZ ;  /* 0x0000003f3f3ff290 */ /* 0x000fe4000fffe03f */
[----:B----4-:R-:W-:-:S05]  /*3170*/  @!P2 BRA `(.L_x_1621) ;  /* 0x000000c00000a947 */ /* 0x010fca0003800000 */
        /* <DEDUP_REMOVED lines=12> */
.L_x_1621:
[----:B------:R-:W-:Y:S05]  /*3240*/  BSYNC B0 ;  /* 0x0000000000007941 */ /* 0x000fea0003800000 */
.L_x_1620:
        /* <DEDUP_REMOVED lines=21> */
.L_x_1623:
[----:B------:R-:W-:Y:S05]  /*33a0*/  BSYNC B0 ;  /* 0x0000000000007941 */ /* 0x000fea0003800000 */
.L_x_1622:
        /* <DEDUP_REMOVED lines=21> */
.L_x_1625:
[----:B------:R-:W-:Y:S05]  /*3500*/  BSYNC B0 ;  /* 0x0000000000007941 */ /* 0x000fea0003800000 */
.L_x_1624:
        /* <DEDUP_REMOVED lines=21> */
.L_x_1627:
[----:B------:R-:W-:Y:S05]  /*3660*/  BSYNC B0 ;  /* 0x0000000000007941 */ /* 0x000fea0003800000 */
.L_x_1626:
[----:B------:R-:W2:Y:S01]  /*3670*/  LD.E R15, [R20.64+0xd0] ;  /* 0x0000d006140f7980 */ /* 0x000ea2000c101900 */
[----:B------:R-:W-:Y:S03]  /*3680*/  BSSY B3, `(.L_x_1628) ;  /* 0x0000a05000037945 */ /* 0x000fe60003800000 */
[----:B------:R-:W3:Y:S01]  /*3690*/  LD.E R131, [R20.64+0x130] ;  /* 0x0001300614837980 */ /* 0x000ee2000c101900 */
        /* <DEDUP_REMOVED lines=10> */
[----:B---3--:R-:W-:Y:S01]  /*3740*/  BSSY B1, `(.L_x_1631) ;  /* 0x00000cc000017945 */ /* 0x008fe20003800000 */
[----:B------:R-:W-:-:S05]  /*3750*/  @!P2 BRA `(.L_x_1632) ;  /* 0x00000ca00000a947 */ /* 0x000fca0003800000 */
[----:B-----5:R-:W-:Y:S01]  /*3760*/  ISETP.GE.AND P0, PT, R16, R133, PT ;  /* 0x000000851000720c */ /* 0x020fe20003f06270 */
[----:B------:R-:W-:Y:S01]  /*3770*/  @!UPT UIADD3 URZ, URZ, URZ, URZ ;  /* 0x0000003f3f3ff290 */ /* 0x000fe2000fffe03f */
[----:B------:R-:W-:Y:S11]  /*3780*/  BSSY B0, `(.L_x_1633) ;  /* 0x0000030000007945 */ /* 0x000ff60003800000 */
[----:B------:R-:W-:-:S05]  /*3790*/  @P0 BRA `(.L_x_1634) ;  /* 0x000002e000000947 */ /* 0x000fca0003800000 */
[----:B------:R-:W-:Y:S01]  /*37a0*/  ISETP.GE.AND P0, PT, R16, R15, PT ;  /* 0x0000000f1000720c */ /* 0x000fe20003f06270 */
[----:B-1----:R-:W2:Y:S11]  /*37b0*/  LD.E.128 R24, [R134.64] ;  /* 0x0000000686187980 */ /* 0x002eb6000c101d00 */
        /* <DEDUP_REMOVED lines=44> */
.L_x_1634:
[----:B------:R-:W-:Y:S05]  /*3a80*/  BSYNC B0 ;  /* 0x0000000000007941 */ /* 0x000fea0003800000 */
.L_x_1633:
        /* <DEDUP_REMOVED lines=50> */
.L_x_1636:
[----:B------:R-:W-:Y:S05]  /*3db0*/  BSYNC B0 ;  /* 0x0000000000007941 */ /* 0x000fea0003800000 */
.L_x_1635:
        /* <DEDUP_REMOVED lines=50> */
.L_x_1638:
[----:B------:R-:W-:Y:S05]  /*40e0*/  BSYNC B0 ;  /* 0x0000000000007941 */ /* 0x000fea0003800000 */
.L_x_1637:
        /* <DEDUP_REMOVED lines=49> */
.L_x_1632:
[----:B------:R-:W-:Y:S05]  /*4400*/  BSYNC B1 ;  /* 0x0000000000017941 */ /* 0x000fea0003800000 */
.L_x_1631:
[C---:B------:R-:W-:Y:S01]  /*4410*/  ISETP.GE.AND P0, PT, R173.reuse, R208, PT ;  /* 0x000000d0ad00720c */ /* 0x040fe20003f06270 */
[----:B------:R-:W-:Y:S03]  /*4420*/  BSSY B1, `(.L_x_1639) ;  /* 0x00000df000017945 */ /* 0x000fe60003800000 */
[----:B------:R-:W-:Y:S11]  /*4430*/  ISETP.GE.AND P0, PT, R173, R206, !P0 ;  /* 0x000000cead00720c */ /* 0x000ff60004706270 */
[----:B------:R-:W-:Y:S02]  /*4440*/  @!UPT UIADD3 URZ, URZ, URZ, URZ ;  /* 0x0000003f3f3ff290 */ /* 0x000fe4000fffe03f */
[----:B------:R-:W-:-:S05]  /*4450*/  @!P0 BRA `(.L_x_1640) ;  /* 0x00000db000008947 */ /* 0x000fca0003800000 */
[----:B-----5:R-:W-:Y:S01]  /*4460*/  ISETP.GE.AND P0, PT, R16, R133, PT ;  /* 0x000000851000720c */ /* 0x020fe20003f06270 */
[C---:B-1----:R-:W-:Y:S01]  /*4470*/  IMAD.SHL.U32 R5, R175.reuse, 0x2, RZ ;  /* 0x00000002af057824 */ /* 0x042fe200078e00ff */
        /* <DEDUP_REMOVED lines=56> */
.L_x_1642:
[----:B------:R-:W-:Y:S05]  /*4800*/  BSYNC B0 ;  /* 0x0000000000007941 */ /* 0x000fea0003800000 */
.L_x_1641:
        /* <DEDUP_REMOVED lines=53> */
.L_x_1644:
[----:B------:R-:W-:Y:S05]  /*4b60*/  BSYNC B0 ;  /* 0x0000000000007941 */ /* 0x000fea0003800000 */
.L_x_1643:
        /* <DEDUP_REMOVED lines=53> */
.L_x_1646:
[----:B------:R-:W-:Y:S05]  /*4ec0*/  BSYNC B0 ;  /* 0x0000000000007941 */ /* 0x000fea0003800000 */
.L_x_1645:
        /* <DEDUP_REMOVED lines=52> */
.L_x_1640:
[----:B------:R-:W-:Y:S05]  /*5210*/  BSYNC B1 ;  /* 0x0000000000017941 */ /* 0x000fea0003800000 */
.L_x_1639:
        /* <DEDUP_REMOVED lines=63> */
.L_x_1650:
[----:B------:R-:W-:Y:S05]  /*5610*/  BSYNC B0 ;  /* 0x0000000000007941 */ /* 0x000fea0003800000 */
.L_x_1649:
        /* <DEDUP_REMOVED lines=53> */
.L_x_1652:
[----:B------:R-:W-:Y:S05]  /*5970*/  BSYNC B0 ;  /* 0x0000000000007941 */ /* 0x000fea0003800000 */
.L_x_1651:
        /* <DEDUP_REMOVED lines=53> */
.L_x_1654:
[----:B------:R-:W-:Y:S05]  /*5cd0*/  BSYNC B0 ;  /* 0x0000000000007941 */ /* 0x000fea0003800000 */
.L_x_1653:
        /* <DEDUP_REMOVED lines=52> */
.L_x_1648:
[----:B------:R-:W-:Y:S05]  /*6020*/  BSYNC B1 ;  /* 0x0000000000017941 */ /* 0x000fea0003800000 */
.L_x_1647:
        /* <DEDUP_REMOVED lines=20> */
[----:B------:R-:W2:Y:S03]  /*6170*/  LD.E.128 R24, [R40.64] ;  /* 0x0000000628187980 */ /* 0x000ea6000c101d00 */
        /* <DEDUP_REMOVED lines=44> */
.L_x_1658:
[----:B------:R-:W-:Y:S05]  /*6440*/  BSYNC B0 ;  /* 0x0000000000007941 */ /* 0x000fea0003800000 */
.L_x_1657:
[----:B------:R-:W-:Y:S01]  /*6450*/  ISETP.GE.AND P0, PT, R12, R133, PT ;  /* 0x000000850c00720c */ /* 0x000fe20003f06270 */
[----:B------:R-:W-:Y:S01]  /*6460*/  @!UPT UIADD3 URZ, URZ, URZ, URZ ;  /* 0x0000003f3f3ff290 */ /* 0x000fe2000fffe03f */
[----:B------:R-:W-:Y:S11]  /*6470*/  BSSY B0, `(.L_x_1659) ;  /* 0x0000033000007945 */ /* 0x000ff60003800000 */
        /* <DEDUP_REMOVED lines=50> */
.L_x_1660:
[----:B------:R-:W-:Y:S05]  /*67a0*/  BSYNC B0 ;  /* 0x0000000000007941 */ /* 0x000fea0003800000 */
.L_x_1659:
        /* <DEDUP_REMOVED lines=53> */
.L_x_1662:
[----:B------:R-:W-:Y:S05]  /*6b00*/  BSYNC B0 ;  /* 0x0000000000007941 */ /* 0x000fea0003800000 */
.L_x_1661:
        /* <DEDUP_REMOVED lines=52> */
.L_x_1656:
[----:B------:R-:W-:Y:S05]  /*6e50*/  BSYNC B1 ;  /* 0x0000000000017941 */ /* 0x000fea0003800000 */
.L_x_1655:
[----:B-1----:R-:W2:Y:S02]  /*6e60*/  LD.E R3, [R20.64+0xd0] ;  /* 0x0000d00614037980 */ /* 0x002ea4000c101900 */
[----:B--2---:R-:W-:Y:S05]  /*6e70*/  IMAD.U32 R3, R3, -0x20, RZ ;  /* 0xffffffe003037824 */ /* 0x004fea00078e00ff */
[C---:B------:R-:W-:Y:S02]  /*6e80*/  LEA R18, P1, R3.reuse, R18, 0x1 ;  /* 0x0000001203127211 */ /* 0x040fe400078208ff */
[C---:B------:R-:W-:Y:S02]  /*6e90*/  LEA R60, P0, R3.reuse, R60, 0x1 ;  /* 0x0000003c033c7211 */ /* 0x040fe400078008ff */
[C---:B------:R-:W-:Y:S02]  /*6ea0*/  LEA.HI.X.SX32 R19, R3.reuse, R19, 0x1, P1 ;  /* 0x0000001303137211 */ /* 0x040fe400008f0eff */
[----:B------:R-:W-:Y:S01]  /*6eb0*/  LEA.HI.X.SX32 R61, R3, R61, 0x1, P0 ;  /* 0x0000003d033d7211 */ /* 0x000fe200000f0eff */
[----:B------:R-:W-:-:S05]  /*6ec0*/  BRA `(.L_x_1663) ;  /* 0x0000680000007947 */ /* 0x000fca0003800000 */
.L_x_1630:
[----:B---3--:R-:W-:Y:S01]  /*6ed0*/  BSSY B2, `(.L_x_1664) ;  /* 0x0000168000027945 */ /* 0x008fe20003800000 */
        /* <DEDUP_REMOVED lines=31> */
[----:B------:R-:W3:Y:S03]  /*70d0*/  LD.E.128 R212, [R212.64] ;  /* 0x00000006d4d47980 */ /* 0x000ee6000c101d00 */
[C---:B------:R-:W-:Y:S04]  /*70e0*/  LEA R42, P0, R63.reuse, R138, 0x1 ;  /* 0x0000008a3f2a7211 */ /* 0x040fe800078008ff */
[----:B------:R-:W-:Y:S01]  /*70f0*/  LEA.HI.X.SX32 R43, R63, R139, 0x1, P0 ;  /* 0x0000008b3f2b7211 */ /* 0x000fe200000f0eff */
[----:B-1----:R-:W4:Y:S08]  /*7100*/  LD.E.128 R24, [R22.64] ;  /* 0x0000000616187980 */ /* 0x002f30000c101d00 */
[----:B--2---:R-:W2:Y:S01]  /*7110*/  LD.E.128 R64, [R42.64] ;  /* 0x000000062a407980 */ /* 0x004ea2000c101d00 */
        /* <DEDUP_REMOVED lines=52> */
.L_x_1669:
[----:B------:R-:W-:Y:S05]  /*7460*/  BSYNC B0 ;  /* 0x0000000000007941 */ /* 0x000fea0003800000 */
.L_x_1668:
[----:B-----5:R3:W-:Y:S02]  /*7470*/  ST.E.128 [R140.64], R44 ;  /* 0x0000002c8c007985 */ /* 0x0207e4000c101d06 */
.L_x_1667:
[----:B------:R-:W-:Y:S05]  /*7480*/  BSYNC B1 ;  /* 0x0000000000017941 */ /* 0x000fea0003800000 */
.L_x_1666:
[----:B------:R-:W-:Y:S01]  /*7490*/  ISETP.GE.AND P0, PT, R12, R133, PT ;  /* 0x000000850c00720c */ /* 0x000fe20003f06270 */
[----:B------:R-:W-:Y:S01]  /*74a0*/  @!UPT UIADD3 URZ, URZ, URZ, URZ ;  /* 0x0000003f3f3ff290 */ /* 0x000fe2000fffe03f */
[----:B------:R-:W-:Y:S11]  /*74b0*/  BSSY B1, `(.L_x_1670) ;  /* 0x0000057000017945 */ /* 0x000ff60003800000 */
[----:B------:R-:W-:-:S05]  /*74c0*/  @P0 BRA `(.L_x_1671) ;  /* 0x0000055000000947 */ /* 0x000fca0003800000 */
[----:B---3--:R3:W5:Y:S01]  /*74d0*/  LD.E.128 R44, [R134.64+0x80] ;  /* 0x00008006862c7980 */ /* 0x008762000c101d00 */
        /* <DEDUP_REMOVED lines=25> */
[----:B------:R-:W4:Y:S03]  /*7670*/  LD.E.128 R212, [R212.64+0x80] ;  /* 0x00008006d4d47980 */ /* 0x000f26000c101d00 */
[C---:B------:R-:W-:Y:S04]  /*7680*/  LEA R42, P0, R207.reuse, R138, 0x1 ;  /* 0x0000008acf2a7211 */ /* 0x040fe800078008ff */
[----:B------:R-:W-:Y:S01]  /*7690*/  LEA.HI.X.SX32 R43, R207, R139, 0x1, P0 ;  /* 0x0000008bcf2b7211 */ /* 0x000fe200000f0eff */
[----:B-12---:R-:W2:Y:S08]  /*76a0*/  LD.E.128 R24, [R22.64+0x80] ;  /* 0x0000800616187980 */ /* 0x006eb0000c101d00 */
[----:B---3--:R-:W3:Y:S01]  /*76b0*/  LD.E.128 R64, [R42.64+0x80] ;  /* 0x000080062a407980 */ /* 0x008ee2000c101d00 */
[C---:B----4-:R-:W-:Y:S01]  /*76c0*/  IMAD.U32 R37, R212.reuse, 0x10000, RZ ;  /* 0x00010000d4257824 */ /* 0x050fe200078e00ff */
[----:B------:R-:W-:Y:S01]  /*76d0*/  LOP3.LUT R33, R212, 0xffff0000, RZ, 0xc0, !PT ;  /* 0xffff0000d4217812 */ /* 0x000fe200078ec0ff */
[C---:B------:R-:W-:Y:S01]  /*76e0*/  IMAD.U32 R29, R214.reuse, 0x10000, RZ ;  /* 0x00010000d61d7824 */ /* 0x040fe200078e00ff */
[----:B------:R-:W-:Y:S01]  /*76f0*/  SHF.L.U32 R31, R213, 0x10, RZ ;  /* 0x00000010d51f7819 */ /* 0x000fe200000006ff */
[----:B------:R-:W-:Y:S01]  /*7700*/  @!P1 FADD.FTZ R37, -R37, -RZ ;  /* 0x800000ff25259221 */ /* 0x000fe20000010100 */
[----:B------:R-:W-:Y:S01]  /*7710*/  LOP3.LUT R30, R213, 0xffff0000, RZ, 0xc0, !PT ;  /* 0xffff0000d51e7812 */ /* 0x000fe200078ec0ff */
[----:B------:R-:W-:Y:S01]  /*7720*/  @!P1 FADD.FTZ R33, -R33, -RZ ;  /* 0x800000ff21219221 */ /* 0x000fe20000010100 */
[----:B------:R-:W-:Y:S01]  /*7730*/  LOP3.LUT R28, R214, 0xffff0000, RZ, 0xc0, !PT ;  /* 0xffff0000d61c7812 */ /* 0x000fe200078ec0ff */
[C---:B--2---:R-:W-:Y:S01]  /*7740*/  IMAD.U32 R38, R24.reuse, 0x10000, RZ ;  /* 0x0001000018267824 */ /* 0x044fe200078e00ff */
[----:B------:R-:W-:Y:S01]  /*7750*/  LOP3.LUT R36, R24, 0xffff0000, RZ, 0xc0, !PT ;  /* 0xffff000018247812 */ /* 0x000fe200078ec0ff */
[----:B------:R-:W-:Y:S01]  /*7760*/  @!P1 FADD.FTZ R31, -R31, -RZ ;  /* 0x800000ff1f1f9221 */ /* 0x000fe20000010100 */
[C---:B------:R-:W-:Y:S01]  /*7770*/  SHF.L.U32 R34, R25.reuse, 0x10, RZ ;  /* 0x0000001019227819 */ /* 0x040fe200000006ff */
[----:B------:R-:W-:Y:S01]  /*7780*/  FMUL.FTZ R0, R38, R37 ;  /* 0x0000002526007220 */ /* 0x000fe20000410000 */
[----:B------:R-:W-:Y:S01]  /*7790*/  LOP3.LUT R35, R25, 0xffff0000, RZ, 0xc0, !PT ;  /* 0xffff000019237812 */ /* 0x000fe200078ec0ff */
[----:B------:R-:W-:Y:S01]  /*77a0*/  @!P1 FADD.FTZ R30, -R30, -RZ ;  /* 0x800000ff1e1e9221 */ /* 0x000fe20000010100 */
[----:B------:R-:W-:Y:S01]  /*77b0*/  SHF.L.U32 R23, R215, 0x10, RZ ;  /* 0x00000010d7177819 */ /* 0x000fe200000006ff */
[C---:B---3--:R-:W-:Y:S01]  /*77c0*/  IMAD.U32 R40, R64.reuse, 0x10000, RZ ;  /* 0x0001000040287824 */ /* 0x048fe200078e00ff */
        /* <DEDUP_REMOVED lines=35> */
.L_x_1673:
[----:B------:R-:W-:Y:S05]  /*7a00*/  BSYNC B0 ;  /* 0x0000000000007941 */ /* 0x000fea0003800000 */
.L_x_1672:
[----:B-----5:R4:W-:Y:S02]  /*7a10*/  ST.E.128 [R140.64+0x80], R44 ;  /* 0x0000802c8c007985 */ /* 0x0209e4000c101d06 */
.L_x_1671:
[----:B------:R-:W-:Y:S05]  /*7a20*/  BSYNC B1 ;  /* 0x0000000000017941 */ /* 0x000fea0003800000 */
.L_x_1670:
[----:B------:R-:W-:Y:S01]  /*7a30*/  ISETP.GE.AND P0, PT, R11, R133, PT ;  /* 0x000000850b00720c */ /* 0x000fe20003f06270 */
[----:B------:R-:W-:Y:S01]  /*7a40*/  @!UPT UIADD3 URZ, URZ, URZ, URZ ;  /* 0x0000003f3f3ff290 */ /* 0x000fe2000fffe03f */
[----:B------:R-:W-:Y:S11]  /*7a50*/  BSSY B1, `(.L_x_1674) ;  /* 0x0000057000017945 */ /* 0x000ff60003800000 */
[----:B------:R-:W-:-:S05]  /*7a60*/  @P0 BRA `(.L_x_1675) ;  /* 0x0000055000000947 */ /* 0x000fca0003800000 */
[----:B---34-:R3:W5:Y:S01]  /*7a70*/  LD.E.128 R44, [R134.64+0x100] ;  /* 0x00010006862c7980 */ /* 0x018762000c101d00 */
        /* <DEDUP_REMOVED lines=82> */
.L_x_1677:
[----:B------:R-:W-:Y:S05]  /*7fa0*/  BSYNC B0 ;  /* 0x0000000000007941 */ /* 0x000fea0003800000 */
.L_x_1676:
[----:B-----5:R4:W-:Y:S02]  /*7fb0*/  ST.E.128 [R140.64+0x100], R44 ;  /* 0x0001002c8c007985 */ /* 0x0209e4000c101d06 */
.L_x_1675:
[----:B------:R-:W-:Y:S05]  /*7fc0*/  BSYNC B1 ;  /* 0x0000000000017941 */ /* 0x000fea0003800000 */
.L_x_1674:
[----:B------:R-:W-:Y:S11]  /*7fd0*/  ISETP.GE.AND P0, PT, R10, R133, PT ;  /* 0x000000850a00720c */ /* 0x000ff60003f06270 */
[----:B------:R-:W-:Y:S02]  /*7fe0*/  @!UPT UIADD3 URZ, URZ, URZ, URZ ;  /* 0x0000003f3f3ff290 */ /* 0x000fe4000fffe03f */
        /* <DEDUP_REMOVED lines=84> */
.L_x_1679:
[----:B------:R-:W-:Y:S05]  /*8530*/  BSYNC B0 ;  /* 0x0000000000007941 */ /* 0x000fea0003800000 */
.L_x_1678:
[----:B-----5:R4:W-:Y:S02]  /*8540*/  ST.E.128 [R140.64+0x180], R44 ;  /* 0x0001802c8c007985 */ /* 0x0209e4000c101d06 */
.L_x_1665:
[----:B------:R-:W-:Y:S05]  /*8550*/  BSYNC B2 ;  /* 0x0000000000027941 */ /* 0x000fea0003800000 */
.L_x_1664:
        /* <DEDUP_REMOVED lines=21> */
[----:B---34-:R-:W-:Y:S02]  /*86b0*/  LOP3.LUT R45, R49, 0xffff0000, RZ, 0xc0, !PT ;  /* 0xffff0000312d7812 */ /* 0x018fe400078ec0ff */
        /* <DEDUP_REMOVED lines=13> */
[----:B------:R-:W3:Y:S03]  /*8790*/  LD.E.128 R24, [R22.64] ;  /* 0x0000000616187980 */ /* 0x000ee6000c101d00 */
[----:B------:R-:W-:Y:S01]  /*87a0*/  LEA.HI.X R213, R209, R137, R54, 0x1, P0 ;  /* 0x00000089d1d57211 */ /* 0x000fe200000f0c36 */
[----:B------:R-:W-:Y:S01]  /*87b0*/  IMAD.MOV.U32 R54, RZ, RZ, RZ ;  /* 0x000000ffff367224 */ /* 0x000fe200078e00ff */
[----:B------:R-:W-:Y:S04]  /*87c0*/  @P1 IADD3 R54, -R207, RZ, RZ ;  /* 0x000000ffcf361210 */ /* 0x000fe80007ffe1ff */
[----:B------:R-:W-:Y:S01]  /*87d0*/  IADD3 R207, P0, R175, R54, RZ ;  /* 0x00000036afcf7210 */ /* 0x000fe20007f1e0ff */
[----:B------:R-:W4:Y:S03]  /*87e0*/  LD.E.128 R212, [R212.64] ;  /* 0x00000006d4d47980 */ /* 0x000f26000c101d00 */
[----:B------:R-:W-:Y:S02]  /*87f0*/  LEA.HI.X.SX32 R54, R54, R155, 0x1, P0 ;  /* 0x0000009b36367211 */ /* 0x000fe400000f0eff */
[C---:B------:R-:W-:Y:S04]  /*8800*/  LEA R62, P0, R207.reuse, R138, 0x1 ;  /* 0x0000008acf3e7211 */ /* 0x040fe800078008ff */
[----:B------:R-:W-:Y:S05]  /*8810*/  LEA.HI.X R63, R207, R139, R54, 0x1, P0 ;  /* 0x0000008bcf3f7211 */ /* 0x000fea00000f0c36 */
[----:B--2---:R-:W2:Y:S01]  /*8820*/  LD.E.128 R64, [R62.64] ;  /* 0x000000063e407980 */ /* 0x004ea2000c101d00 */
[C---:B---3--:R-:W-:Y:S01]  /*8830*/  IMAD.U32 R32, R24.reuse, 0x10000, RZ ;  /* 0x0001000018207824 */ /* 0x048fe200078e00ff */
[----:B------:R-:W-:Y:S01]  /*8840*/  LOP3.LUT R31, R24, 0xffff0000, RZ, 0xc0, !PT ;  /* 0xffff0000181f7812 */ /* 0x000fe200078ec0ff */
[C---:B------:R-:W-:Y:S01]  /*8850*/  IMAD.U32 R28, R26.reuse, 0x10000, RZ ;  /* 0x000100001a1c7824 */ /* 0x040fe200078e00ff */
[----:B------:R-:W-:Y:S01]  /*8860*/  SHF.L.U32 R29, R25, 0x10, RZ ;  /* 0x00000010191d7819 */ /* 0x000fe200000006ff */
[----:B------:R-:W-:Y:S01]  /*8870*/  IMAD.U32 R22, R27, 0x10000, RZ ;  /* 0x000100001b167824 */ /* 0x000fe200078e00ff */
[----:B------:R-:W-:Y:S02]  /*8880*/  LOP3.LUT R30, R25, 0xffff0000, RZ, 0xc0, !PT ;  /* 0xffff0000191e7812 */ /* 0x000fe400078ec0ff */
[----:B------:R-:W-:Y:S02]  /*8890*/  LOP3.LUT R24, R26, 0xffff0000, RZ, 0xc0, !PT ;  /* 0xffff00001a187812 */ /* 0x000fe400078ec0ff */
[----:B------:R-:W-:Y:S01]  /*88a0*/  LOP3.LUT R26, R27, 0xffff0000, RZ, 0xc0, !PT ;  /* 0xffff00001b1a7812 */ /* 0x000fe200078ec0ff */
[C---:B----4-:R-:W-:Y:S01]  /*88b0*/  IMAD.U32 R34, R213.reuse, 0x10000, RZ ;  /* 0x00010000d5227824 */ /* 0x050fe200078e00ff */
        /* <DEDUP_REMOVED lines=12> */
[C---:B--2---:R-:W-:Y:S01]  /*8980*/  IMAD.U32 R38, R64.reuse, 0x10000, RZ ;  /* 0x0001000040267824 */ /* 0x044fe200078e00ff */
        /* <DEDUP_REMOVED lines=30> */
.L_x_1685:
[----:B------:R-:W-:Y:S05]  /*8b70*/  BSYNC B0 ;  /* 0x0000000000007941 */ /* 0x000fea0003800000 */
.L_x_1684:
[C---:B-1----:R-:W-:Y:S04]  /*8b80*/  LEA R2, P0, R236.reuse, R140, 0x1 ;  /* 0x0000008cec027211 */ /* 0x042fe800078008ff */
[----:B------:R-:W-:Y:S05]  /*8b90*/  LEA.HI.X R3, R236, R141, R237, 0x1, P0 ;  /* 0x0000008dec037211 */ /* 0x000fea00000f0ced */
[----:B-----5:R1:W-:Y:S04]  /*8ba0*/  ST.E.128 [R2.64], R48 ;  /* 0x0000003002007985 */ /* 0x0203e8000c101d06 */
.L_x_1683:
[----:B------:R-:W-:Y:S05]  /*8bb0*/  BSYNC B1 ;  /* 0x0000000000017941 */ /* 0x000fea0003800000 */
.L_x_1682:
        /* <DEDUP_REMOVED lines=92> */
.L_x_1689:
[----:B------:R-:W-:Y:S05]  /*9180*/  BSYNC B0 ;  /* 0x0000000000007941 */ /* 0x000fea0003800000 */
.L_x_1688:
[C---:B------:R-:W-:Y:S04]  /*9190*/  LEA R2, P0, R99.reuse, R140, 0x1 ;  /* 0x0000008c63027211 */ /* 0x040fe800078008ff */
[----:B------:R-:W-:Y:S05]  /*91a0*/  LEA.HI.X R3, R99, R141, R100, 0x1, P0 ;  /* 0x0000008d63037211 */ /* 0x000fea00000f0c64 */
[----:B-----5:R1:W-:Y:S04]  /*91b0*/  ST.E.128 [R2.64], R48 ;  /* 0x0000003002007985 */ /* 0x0203e8000c101d06 */
.L_x_1687:
[----:B------:R-:W-:Y:S05]  /*91c0*/  BSYNC B1 ;  /* 0x0000000000017941 */ /* 0x000fea0003800000 */
.L_x_1686:
        /* <DEDUP_REMOVED lines=92> */
.L_x_1693:
[----:B------:R-:W-:Y:S05]  /*9790*/  BSYNC B0 ;  /* 0x0000000000007941 */ /* 0x000fea0003800000 */
.L_x_1692:
[C---:B------:R-:W-:Y:S04]  /*97a0*/  LEA R2, P0, R95.reuse, R140, 0x1 ;  /* 0x0000008c5f027211 */ /* 0x040fe800078008ff */
[----:B------:R-:W-:Y:S05]  /*97b0*/  LEA.HI.X R3, R95, R141, R96, 0x1, P0 ;  /* 0x0000008d5f037211 */ /* 0x000fea00000f0c60 */
[----:B-----5:R1:W-:Y:S04]  /*97c0*/  ST.E.128 [R2.64], R48 ;  /* 0x0000003002007985 */ /* 0x0203e8000c101d06 */
.L_x_1691:
[----:B------:R-:W-:Y:S05]  /*97d0*/  BSYNC B1 ;  /* 0x0000000000017941 */ /* 0x000fea0003800000 */
.L_x_1690:
[----:B------:R-:W-:Y:S11]  /*97e0*/  ISETP.GE.AND P0, PT, R10, R133, PT ;  /* 0x000000850a00720c */ /* 0x000ff60003f06270 */
[----:B------:R-:W-:Y:S02]  /*97f0*/  @!UPT UIADD3 URZ, URZ, URZ, URZ ;  /* 0x0000003f3f3ff290 */ /* 0x000fe4000fffe03f */
        /* <DEDUP_REMOVED lines=89> */
.L_x_1695:
[----:B------:R-:W-:Y:S05]  /*9d90*/  BSYNC B0 ;  /* 0x0000000000007941 */ /* 0x000fea0003800000 */
.L_x_1694:
[C---:B------:R-:W-:Y:S04]  /*9da0*/  LEA R2, P0, R89.reuse, R140, 0x1 ;  /* 0x0000008c59027211 */ /* 0x040fe800078008ff */
[----:B------:R-:W-:Y:S05]  /*9db0*/  LEA.HI.X R3, R89, R141, R90, 0x1, P0 ;  /* 0x0000008d59037211 */ /* 0x000fea00000f0c5a */
[----:B-----5:R1:W-:Y:S04]  /*9dc0*/  ST.E.128 [R2.64], R48 ;  /* 0x0000003002007985 */ /* 0x0203e8000c101d06 */
.L_x_1681:
[----:B------:R-:W-:Y:S05]  /*9dd0*/  BSYNC B2 ;  /* 0x0000000000027941 */ /* 0x000fea0003800000 */
.L_x_1680:
        /* <DEDUP_REMOVED lines=97> */
.L_x_1701:
[----:B------:R-:W-:Y:S05]  /*a3f0*/  BSYNC B0 ;  /* 0x0000000000007941 */ /* 0x000fea0003800000 */
.L_x_1700:
[C---:B------:R-:W-:Y:S04]  /*a400*/  LEA R2, P0, R101.reuse, R140, 0x1 ;  /* 0x0000008c65027211 */ /* 0x040fe800078008ff */
[----:B------:R-:W-:Y:S05]  /*a410*/  LEA.HI.X R3, R101, R141, R102, 0x1, P0 ;  /* 0x0000008d65037211 */ /* 0x000fea00000f0c66 */
[----:B-----5:R1:W-:Y:S04]  /*a420*/  ST.E.128 [R2.64], R48 ;  /* 0x0000003002007985 */ /* 0x0203e8000c101d06 */
.L_x_1699:
[----:B------:R-:W-:Y:S05]  /*a430*/  BSYNC B1 ;  /* 0x0000000000017941 */ /* 0x000fea0003800000 */
.L_x_1698:
        /* <DEDUP_REMOVED lines=28> */
[----:B-1----:R-:W-:Y:S02]  /*a600*/  LEA R212, P0, R209, R136, 0x1 ;  /* 0x00000088d1d47211 */ /* 0x002fe400078008ff */
[-C--:B------:R-:W-:Y:S01]  /*a610*/  LEA.HI.X.SX32 R54, R211, R150.reuse, 0x1, P2 ;  /* 0x00000096d3367211 */ /* 0x080fe200010f0eff */
        /* <DEDUP_REMOVED lines=62> */
.L_x_1705:
[----:B------:R-:W-:Y:S05]  /*aa00*/  BSYNC B0 ;  /* 0x0000000000007941 */ /* 0x000fea0003800000 */
.L_x_1704:
[C---:B------:R-:W-:Y:S04]  /*aa10*/  LEA R2, P0, R97.reuse, R140, 0x1 ;  /* 0x0000008c61027211 */ /* 0x040fe800078008ff */
[----:B------:R-:W-:Y:S05]  /*aa20*/  LEA.HI.X R3, R97, R141, R98, 0x1, P0 ;  /* 0x0000008d61037211 */ /* 0x000fea00000f0c62 */
[----:B-----5:R1:W-:Y:S04]  /*aa30*/  ST.E.128 [R2.64], R48 ;  /* 0x0000003002007985 */ /* 0x0203e8000c101d06 */
.L_x_1703:
[----:B------:R-:W-:Y:S05]  /*aa40*/  BSYNC B1 ;  /* 0x0000000000017941 */ /* 0x000fea0003800000 */
.L_x_1702:
        /* <DEDUP_REMOVED lines=30> */
[----:B------:R-:W-:Y:S01]  /*ac30*/  IMAD.MOV.U32 R209, RZ, RZ, RZ ;  /* 0x000000ffffd17224 */ /* 0x000fe200078e00ff */
[----:B------:R-:W-:Y:S01]  /*ac40*/  @P1 IADD3 R209, -R54, RZ, RZ ;  /* 0x000000ff36d11210 */ /* 0x000fe20007ffe1ff */
[----:B------:R-:W3:Y:S01]  /*ac50*/  LD.E.128 R24, [R22.64] ;  /* 0x0000000616187980 */ /* 0x000ee2000c101d00 */
[----:B------:R-:W-:Y:S02]  /*ac60*/  LEA.HI.X R213, R207, R137, R210, 0x1, P0 ;  /* 0x00000089cfd57211 */ /* 0x000fe400000f0cd2 */
[----:B------:R-:W-:Y:S04]  /*ac70*/  IADD3 R207, P0, R160, R209, RZ ;  /* 0x000000d1a0cf7210 */ /* 0x000fe80007f1e0ff */
[----:B------:R-:W-:Y:S01]  /*ac80*/  LEA.HI.X.SX32 R54, R209, R148, 0x1, P0 ;  /* 0x00000094d1367211 */ /* 0x000fe200000f0eff */
[----:B------:R-:W4:Y:S01]  /*ac90*/  LD.E.128 R212, [R212.64] ;  /* 0x00000006d4d47980 */ /* 0x000f22000c101d00 */
        /* <DEDUP_REMOVED lines=21> */
[C---:B--2---:R-:W-:Y:S01]  /*adf0*/  LOP3.LUT R40, R64.reuse, 0xffff0000, RZ, 0xc0, !PT ;  /* 0xffff000040287812 */ /* 0x044fe200078ec0ff */
[----:B------:R-:W-:Y:S01]  /*ae00*/  IMAD.U32 R38, R64, 0x10000, RZ ;  /* 0x0001000040267824 */ /* 0x000fe200078e00ff */
[----:B------:R-:W-:Y:S01]  /*ae10*/  SHF.L.U32 R25, R215, 0x10, RZ ;  /* 0x00000010d7197819 */ /* 0x000fe200000006ff */
        /* <DEDUP_REMOVED lines=31> */
.L_x_1709:
[----:B------:R-:W-:Y:S05]  /*b010*/  BSYNC B0 ;  /* 0x0000000000007941 */ /* 0x000fea0003800000 */
.L_x_1708:
[C---:B------:R-:W-:Y:S04]  /*b020*/  LEA R2, P0, R93.reuse, R140, 0x1 ;  /* 0x0000008c5d027211 */ /* 0x040fe800078008ff */
[----:B------:R-:W-:Y:S05]  /*b030*/  LEA.HI.X R3, R93, R141, R94, 0x1, P0 ;  /* 0x0000008d5d037211 */ /* 0x000fea00000f0c5e */
[----:B-----5:R1:W-:Y:S04]  /*b040*/  ST.E.128 [R2.64], R48 ;  /* 0x0000003002007985 */ /* 0x0203e8000c101d06 */
.L_x_1707:
[----:B------:R-:W-:Y:S05]  /*b050*/  BSYNC B1 ;  /* 0x0000000000017941 */ /* 0x000fea0003800000 */
.L_x_1706:
        /* <DEDUP_REMOVED lines=91> */
.L_x_1711:
[----:B------:R-:W-:Y:S05]  /*b610*/  BSYNC B0 ;  /* 0x0000000000007941 */ /* 0x000fea0003800000 */
.L_x_1710:
[C---:B------:R-:W-:Y:S04]  /*b620*/  LEA R2, P0, R87.reuse, R140, 0x1 ;  /* 0x0000008c57027211 */ /* 0x040fe800078008ff */
[----:B------:R-:W-:Y:S05]  /*b630*/  LEA.HI.X R3, R87, R141, R88, 0x1, P0 ;  /* 0x0000008d57037211 */ /* 0x000fea00000f0c58 */
[----:B-----5:R1:W-:Y:S04]  /*b640*/  ST.E.128 [R2.64], R48 ;  /* 0x0000003002007985 */ /* 0x0203e8000c101d06 */
.L_x_1697:
[----:B------:R-:W-:Y:S05]  /*b650*/  BSYNC B2 ;  /* 0x0000000000027941 */ /* 0x000fea0003800000 */
.L_x_1696:
        /* <DEDUP_REMOVED lines=14> */
[----:B-1----:R1:W5:Y:S01]  /*b740*/  LD.E.128 R48, [R210.64] ;  /* 0x00000006d2307980 */ /* 0x002362000c101d00 */
        /* <DEDUP_REMOVED lines=83> */
.L_x_1717:
[----:B------:R-:W-:Y:S05]  /*bc80*/  BSYNC B0 ;  /* 0x0000000000007941 */ /* 0x000fea0003800000 */
.L_x_1716:
[----:B------:R-:W-:Y:S02]  /*bc90*/  IMAD R0, R69, 0x60, RZ ;  /* 0x0000006045007824 */ /* 0x000fe400078e02ff */
[----:B------:R-:W-:Y:S05]  /*bca0*/  IMAD.WIDE.U32 R2, R68, 0x60, R140 ;  /* 0x0000006044027825 */ /* 0x000fea00078e008c */
[----:B------:R-:W-:Y:S05]  /*bcb0*/  IADD3 R3, R3, R0, RZ ;  /* 0x0000000003037210 */ /* 0x000fea0007ffe0ff */
[----:B-----5:R1:W-:Y:S02]  /*bcc0*/  ST.E.128 [R2.64], R48 ;  /* 0x0000003002007985 */ /* 0x0203e4000c101d06 */
.L_x_1715:
[----:B------:R-:W-:Y:S05]  /*bcd0*/  BSYNC B1 ;  /* 0x0000000000017941 */ /* 0x000fea0003800000 */
.L_x_1714:
        /* <DEDUP_REMOVED lines=92> */
.L_x_1721:
[----:B------:R-:W-:Y:S05]  /*c2a0*/  BSYNC B0 ;  /* 0x0000000000007941 */ /* 0x000fea0003800000 */
.L_x_1720:
[C---:B------:R-:W-:Y:S04]  /*c2b0*/  LEA R2, P0, R92.reuse, R140, 0x1 ;  /* 0x0000008c5c027211 */ /* 0x040fe800078008ff */
[----:B------:R-:W-:Y:S05]  /*c2c0*/  LEA.HI.X R3, R92, R141, R91, 0x1, P0 ;  /* 0x0000008d5c037211 */ /* 0x000fea00000f0c5b */
[----:B-----5:R1:W-:Y:S04]  /*c2d0*/  ST.E.128 [R2.64], R48 ;  /* 0x0000003002007985 */ /* 0x0203e8000c101d06 */
.L_x_1719:
[----:B------:R-:W-:Y:S05]  /*c2e0*/  BSYNC B1 ;  /* 0x0000000000017941 */ /* 0x000fea0003800000 */
.L_x_1718:
        /* <DEDUP_REMOVED lines=92> */
.L_x_1725:
[----:B------:R-:W-:Y:S05]  /*c8b0*/  BSYNC B0 ;  /* 0x0000000000007941 */ /* 0x000fea0003800000 */
.L_x_1724:
[C---:B------:R-:W-:Y:S04]  /*c8c0*/  LEA R2, P0, R86.reuse, R140, 0x1 ;  /* 0x0000008c56027211 */ /* 0x040fe800078008ff */
[----:B------:R-:W-:Y:S05]  /*c8d0*/  LEA.HI.X R3, R86, R141, R85, 0x1, P0 ;  /* 0x0000008d56037211 */ /* 0x000fea00000f0c55 */
[----:B-----5:R1:W-:Y:S04]  /*c8e0*/  ST.E.128 [R2.64], R48 ;  /* 0x0000003002007985 */ /* 0x0203e8000c101d06 */
.L_x_1723:
[----:B------:R-:W-:Y:S05]  /*c8f0*/  BSYNC B1 ;  /* 0x0000000000017941 */ /* 0x000fea0003800000 */
.L_x_1722:
        /* <DEDUP_REMOVED lines=16> */
[C---:B------:R-:W-:Y:S01]  /*ca00*/  IMAD.U32 R28, R25.reuse, 0x10000, RZ ;  /* 0x00010000191c7824 */ /* 0x040fe200078e00ff */
        /* <DEDUP_REMOVED lines=12> */
[C---:B---34-:R-:W-:Y:S01]  /*cad0*/  LEA R44, P0, R29.reuse, R136, 0x1 ;  /* 0x000000881d2c7211 */ /* 0x058fe200078008ff */
[----:B------:R-:W3:Y:S03]  /*cae0*/  LD.E.128 R4, [R2.64] ;  /* 0x0000000602047980 */ /* 0x000ee6000c101d00 */
[----:B------:R-:W-:Y:S02]  /*caf0*/  LEA.HI.X R45, R29, R137, R0, 0x1, P0 ;  /* 0x000000891d2d7211 */ /* 0x000fe400000f0c00 */
[----:B------:R-:W-:Y:S04]  /*cb00*/  IADD3 R29, P0, R156, R31, RZ ;  /* 0x0000001f9c1d7210 */ /* 0x000fe80007f1e0ff */
[----:B------:R-:W4:Y:S01]  /*cb10*/  LD.E.128 R44, [R44.64] ;  /* 0x000000062c2c7980 */ /* 0x000f22000c101d00 */
[----:B------:R-:W-:Y:S01]  /*cb20*/  LEA.HI.X.SX32 R0, R31, R144, 0x1, P0 ;  /* 0x000000901f007211 */ /* 0x000fe200000f0eff */
[----:B------:R-:W-:Y:S01]  /*cb30*/  IMAD.U32 R31, R24, 0x10000, RZ ;  /* 0x00010000181f7824 */ /* 0x000fe200078e00ff */
[C---:B------:R-:W-:Y:S04]  /*cb40*/  LEA R22, P0, R29.reuse, R138, 0x1 ;  /* 0x0000008a1d167211 */ /* 0x040fe800078008ff */
[----:B------:R-:W-:Y:S05]  /*cb50*/  LEA.HI.X R23, R29, R139, R0, 0x1, P0 ;  /* 0x0000008b1d177211 */ /* 0x000fea00000f0c00 */
[----:B--2---:R1:W2:Y:S01]  /*cb60*/  LD.E.128 R40, [R22.64] ;  /* 0x0000000616287980 */ /* 0x0042a2000c101d00 */
[C---:B---3--:R-:W-:Y:S01]  /*cb70*/  IMAD.U32 R8, R7.reuse, 0x10000, RZ ;  /* 0x0001000007087824 */ /* 0x048fe200078e00ff */
[----:B-1----:R-:W-:Y:S01]  /*cb80*/  LOP3.LUT R22, R7, 0xffff0000, RZ, 0xc0, !PT ;  /* 0xffff000007167812 */ /* 0x002fe200078ec0ff */
[C---:B------:R-:W-:Y:S01]  /*cb90*/  IMAD.U32 R0, R4.reuse, 0x10000, RZ ;  /* 0x0001000004007824 */ /* 0x040fe200078e00ff */
[----:B------:R-:W-:Y:S02]  /*cba0*/  LOP3.LUT R2, R4, 0xffff0000, RZ, 0xc0, !PT ;  /* 0xffff000004027812 */ /* 0x000fe400078ec0ff */
[C---:B------:R-:W-:Y:S02]  /*cbb0*/  SHF.L.U32 R3, R5.reuse, 0x10, RZ ;  /* 0x0000001005037819 */ /* 0x040fe400000006ff */
[----:B------:R-:W-:Y:S01]  /*cbc0*/  LOP3.LUT R4, R5, 0xffff0000, RZ, 0xc0, !PT ;  /* 0xffff000005047812 */ /* 0x000fe200078ec0ff */
[----:B------:R-:W-:Y:S01]  /*cbd0*/  IMAD.U32 R5, R6, 0x10000, RZ ;  /* 0x0001000006057824 */ /* 0x000fe200078e00ff */
[----:B----4-:R-:W-:Y:S01]  /*cbe0*/  SHF.L.U32 R29, R44, 0x10, RZ ;  /* 0x000000102c1d7819 */ /* 0x010fe200000006ff */
        /* <DEDUP_REMOVED lines=13> */
[C---:B--2---:R-:W-:Y:S01]  /*ccc0*/  LOP3.LUT R34, R43.reuse, 0xffff0000, RZ, 0xc0, !PT ;  /* 0xffff00002b227812 */ /* 0x044fe200078ec0ff */
        /* <DEDUP_REMOVED lines=30> */
.L_x_1727:
[----:B------:R-:W-:Y:S05]  /*ceb0*/  BSYNC B0 ;  /* 0x0000000000007941 */ /* 0x000fea0003800000 */
.L_x_1726:
[C---:B-1----:R-:W-:Y:S04]  /*cec0*/  LEA R2, P0, R84.reuse, R140, 0x1 ;  /* 0x0000008c54027211 */ /* 0x042fe800078008ff */
[----:B------:R-:W-:Y:S05]  /*ced0*/  LEA.HI.X R3, R84, R141, R83, 0x1, P0 ;  /* 0x0000008d54037211 */ /* 0x000fea00000f0c53 */
[----:B-----5:R1:W-:Y:S04]  /*cee0*/  ST.E.128 [R2.64], R24 ;  /* 0x0000001802007985 */ /* 0x0203e8000c101d06 */
.L_x_1713:
[----:B------:R-:W-:Y:S05]  /*cef0*/  BSYNC B2 ;  /* 0x0000000000027941 */ /* 0x000fea0003800000 */
.L_x_1712:
[----:B-12---:R-:W2:Y:S02]  /*cf00*/  LD.E R3, [R20.64+0xd0] ;  /* 0x0000d00614037980 */ /* 0x006ea4000c101900 */
[----:B--2---:R-:W-:Y:S05]  /*cf10*/  IMAD.U32 R3, R3, -0x20, RZ ;  /* 0xffffffe003037824 */ /* 0x004fea00078e00ff */
[C---:B------:R-:W-:Y:S02]  /*cf20*/  LEA R138, P1, R3.reuse, R138, 0x1 ;  /* 0x0000008a038a7211 */ /* 0x040fe400078208ff */
[C---:B------:R-:W-:Y:S02]  /*cf30*/  LEA R136, P0, R3.reuse, R136, 0x1 ;  /* 0x0000008803887211 */ /* 0x040fe400078008ff */
[C---:B------:R-:W-:Y:S02]  /*cf40*/  LEA.HI.X.SX32 R139, R3.reuse, R139, 0x1, P1 ;  /* 0x0000008b038b7211 */ /* 0x040fe400008f0eff */
[----:B------:R-:W-:Y:S01]  /*cf50*/  LEA.HI.X.SX32 R137, R3, R137, 0x1, P0 ;  /* 0x0000008903897211 */ /* 0x000fe200000f0eff */
[----:B------:R-:W-:-:S05]  /*cf60*/  BRA `(.L_x_1663) ;  /* 0x0000076000007947 */ /* 0x000fca0003800000 */
.L_x_1629:
[----:B------:R-:W-:Y:S01]  /*cf70*/  BSSY B0, `(.L_x_1728) ;  /* 0x000000e000007945 */ /* 0x000fe20003800000 */
[----:B------:R-:W-:-:S05]  /*cf80*/  @!P2 BRA `(.L_x_1729) ;  /* 0x000000c00000a947 */ /* 0x000fca0003800000 */
[----:B------:R-:W-:Y:S02]  /*cf90*/  ISETP.NE.AND P1, PT, R174, RZ, PT ;  /* 0x000000ffae00720c */ /* 0x000fe40003f25270 */
[----:B------:R-:W-:Y:S11]  /*cfa0*/  ISETP.NE.AND P0, PT, R172, RZ, PT ;  /* 0x000000ffac00720c */ /* 0x000ff60003f05270 */
[----:B-1----:R-:W2:Y:S04]  /*cfb0*/  @P1 LD.E.128 R4, [R134.64] ;  /* 0x0000000686041980 */ /* 0x002ea8000c101d00 */
        /* <DEDUP_REMOVED lines=9> */
.L_x_1729:
[----:B------:R-:W-:Y:S05]  /*d050*/  BSYNC B0 ;  /* 0x0000000000007941 */ /* 0x000fea0003800000 */
.L_x_1728:
        /* <DEDUP_REMOVED lines=8> */
[----:B-1----:R-:W-:Y:S02]  /*d0e0*/  @P3 LEA R2, P1, R236, R140, 0x1 ;  /* 0x0000008cec023211 */ /* 0x002fe400078208ff */
        /* <DEDUP_REMOVED lines=24> */
.L_x_1731:
[----:B------:R-:W-:Y:S05]  /*d270*/  BSYNC B0 ;  /* 0x0000000000007941 */ /* 0x000fea0003800000 */
.L_x_1730:
[C---:B------:R-:W-:Y:S01]  /*d280*/  ISETP.GE.AND P0, PT, R171.reuse, R208, PT ;  /* 0x000000d0ab00720c */ /* 0x040fe20003f06270 */
[----:B------:R-:W-:Y:S03]  /*d290*/  BSSY B0, `(.L_x_1732) ;  /* 0x0000020000007945 */ /* 0x000fe60003800000 */
[----:B------:R-:W-:Y:S11]  /*d2a0*/  ISETP.GE.AND P0, PT, R171, R206, !P0 ;  /* 0x000000ceab00720c */ /* 0x000ff60004706270 */
[----:B------:R-:W-:Y:S02]  /*d2b0*/  @!UPT UIADD3 URZ, URZ, URZ, URZ ;  /* 0x0000003f3f3ff290 */ /* 0x000fe4000fffe03f */
[----:B------:R-:W-:-:S05]  /*d2c0*/  @!P0 BRA `(.L_x_1733) ;  /* 0x000001c000008947 */ /* 0x000fca0003800000 */
[----:B------:R-:W-:Y:S02]  /*d2d0*/  ISETP.NE.AND P3, PT, R174, RZ, PT ;  /* 0x000000ffae00720c */ /* 0x000fe40003f65270 */
[----:B------:R-:W-:Y:S11]  /*d2e0*/  ISETP.NE.AND P2, PT, R172, RZ, PT ;  /* 0x000000ffac00720c */ /* 0x000ff60003f45270 */
[C---:B-1----:R-:W-:Y:S02]  /*d2f0*/  @P3 LEA R22, P0, R116.reuse, R134, 0x1 ;  /* 0x0000008674163211 */ /* 0x042fe400078008ff */
[C---:B------:R-:W-:Y:S02]  /*d300*/  @P3 LEA R2, P1, R101.reuse, R140, 0x1 ;  /* 0x0000008c65023211 */ /* 0x040fe400078208ff */
        /* <DEDUP_REMOVED lines=24> */
.L_x_1733:
[----:B------:R-:W-:Y:S05]  /*d490*/  BSYNC B0 ;  /* 0x0000000000007941 */ /* 0x000fea0003800000 */
.L_x_1732:
[C---:B------:R-:W-:Y:S04]  /*d4a0*/  ISETP.GE.AND P0, PT, R168.reuse, R208, PT ;  /* 0x000000d0a800720c */ /* 0x040fe80003f06270 */
[----:B------:R-:W-:Y:S11]  /*d4b0*/  ISETP.GE.AND P0, PT, R168, R206, !P0 ;  /* 0x000000cea800720c */ /* 0x000ff60004706270 */
[----:B------:R-:W-:Y:S02]  /*d4c0*/  @!UPT UIADD3 URZ, URZ, URZ, URZ ;  /* 0x0000003f3f3ff290 */ /* 0x000fe4000fffe03f */
[----:B------:R-:W-:-:S05]  /*d4d0*/  @!P0 BRA `(.L_x_1663) ;  /* 0x000001f000008947 */ /* 0x000fca0003800000 */
[----:B------:R-:W-:Y:S02]  /*d4e0*/  ISETP.NE.AND P1, PT, R174, RZ, PT ;  /* 0x000000ffae00720c */ /* 0x000fe40003f25270 */
[----:B------:R-:W-:Y:S02]  /*d4f0*/  ISETP.NE.AND P2, PT, R172, RZ, PT ;  /* 0x000000ffac00720c */ /* 0x000fe40003f45270 */
[----:B------:R-:W-:Y:S09]  /*d500*/  ISETP.NE.AND P3, PT, R170, RZ, PT ;  /* 0x000000ffaa00720c */ /* 0x000ff20003f65270 */
[----:B-1----:R-:W-:Y:S04]  /*d510*/  @P1 IMAD.WIDE.U32 R2, R204, 0x60, R134 ;  /* 0x00000060cc021825 */ /* 0x002fe800078e0086 */
[----:B------:R-:W-:Y:S02]  /*d520*/  @P1 IMAD R0, R205, 0x60, RZ ;  /* 0x00000060cd001824 */ /* 0x000fe400078e02ff */
[----:B------:R-:W-:Y:S04]  /*d530*/  @P1 IMAD.WIDE.U32 R22, R68, 0x60, R140 ;  /* 0x0000006044161825 */ /* 0x000fe800078e008c */
        /* <DEDUP_REMOVED lines=25> */
.L_x_1663:
[----:B------:R-:W-:Y:S05]  /*d6d0*/  BSYNC B3 ;  /* 0x0000000000037941 */ /* 0x000fea0003800000 */
.L_x_1628:
[----:B------:R-:W-:Y:S01]  /*d6e0*/  ISETP.NE.U32.AND P1, PT, R246, RZ, PT ;  /* 0x000000fff600720c */ /* 0x000fe20003f25070 */
[----:B-12---:R-:W2:Y:S01]  /*d6f0*/  LD.E R3, [R20.64+0x128] ;  /* 0x0001280614037980 */ /* 0x006ea2000c101900 */
[----:B------:R-:W-:Y:S02]  /*d700*/  BSSY B0, `(.L_x_1734) ;  /* 0x000005f000007945 */ /* 0x000fe40003800000 */
[----:B------:R-:W-:Y:S01]  /*d710*/  ISETP.NE.AND.EX P1, PT, R247, RZ, PT, P1 ;  /* 0x000000fff700720c */ /* 0x000fe20003f25310 */
[----:B--2---:R-:W-:Y:S05]  /*d720*/  IMAD.U32 R3, R3, -0x40, RZ ;  /* 0xffffffc003037824 */ /* 0x004fea00078e00ff */
[C---:B---3--:R-:W-:Y:S04]  /*d730*/  LEA R134, P0, R3.reuse, R134, 0x1 ;  /* 0x0000008603867211 */ /* 0x048fe800078008ff */
        /* <DEDUP_REMOVED lines=9> */
[----:B------:R-:W3:Y:S06]  /*d7d0*/  LD.E.64 R26, [R20.64+0x40] ;  /* 0x00004006141a7980 */ /* 0x000eec000c101b00 */
[----:B----4-:R-:W4:Y:S01]  /*d7e0*/  LD.E.64 R24, [R20.64+0x20] ;  /* 0x0000200614187980 */ /* 0x010f22000c101b00 */
        /* <DEDUP_REMOVED lines=47> */
[-C--:B---3--:R-:W-:Y:S01]  /*dae0*/  IMAD R4, R27, R0.reuse, RZ ;  /* 0x000000001b047224 */ /* 0x088fe200078e02ff */
[----:B------:R-:W-:Y:S01]  /*daf0*/  SHF.R.S32.HI R3, RZ, 0x1f, R0 ;  /* 0x0000001fff037819 */ /* 0x000fe20000011400 */
[C---:B-1----:R-:W-:Y:S04]  /*db00*/  IMAD.WIDE.U32 R28, R26.reuse, R0, RZ ;  /* 0x000000001a1c7225 */ /* 0x042fe800078e00ff */
[----:B--2---:R-:W-:Y:S02]  /*db10*/  IMAD.IADD R6, R5, 0x1, -R6 ;  /* 0x0000000105067824 */ /* 0x004fe400078e0a06 */
[----:B------:R-:W-:Y:S02]  /*db20*/  IMAD R5, R26, R3, R4 ;  /* 0x000000031a057224 */ /* 0x000fe400078e0204 */
[-C--:B----4-:R-:W-:Y:S01]  /*db30*/  IMAD R4, R25, R6.reuse, RZ ;  /* 0x0000000619047224 */ /* 0x090fe200078e02ff */
        /* <DEDUP_REMOVED lines=19> */
.L_x_1735:
[----:B------:R-:W2:Y:S04]  /*dc70*/  LD.E R5, [R20.64+0x40] ;  /* 0x0000400614057980 */ /* 0x000ea8000c101900 */
[----:B------:R-:W3:Y:S02]  /*dc80*/  LD.E R3, [R20.64+0x38] ;  /* 0x0000380614037980 */ /* 0x000ee4000c101900 */
[----:B---3--:R-:W-:Y:S02]  /*dc90*/  IMAD.U32 R3, R3, -0x40, RZ ;  /* 0xffffffc003037824 */ /* 0x008fe400078e00ff */
[----:B--2---:R-:W-:Y:S03]  /*dca0*/  IMAD.U32 R5, R5, -0x40, RZ ;  /* 0xffffffc005057824 */ /* 0x004fe600078e00ff */
[----:B----4-:R-:W-:Y:S02]  /*dcb0*/  LEA R140, P0, R3, R140, 0x1 ;  /* 0x0000008c038c7211 */ /* 0x010fe400078008ff */
[----:B------:R-:W-:Y:S02]  /*dcc0*/  LEA R142, P1, R5, R142, 0x1 ;  /* 0x0000008e058e7211 */ /* 0x000fe400078208ff */
[----:B------:R-:W-:Y:S02]  /*dcd0*/  LEA.HI.X.SX32 R141, R3, R141, 0x1, P0 ;  /* 0x0000008d038d7211 */ /* 0x000fe400000f0eff */
[----:B------:R-:W-:Y:S04]  /*dce0*/  LEA.HI.X.SX32 R143, R5, R143, 0x1, P1 ;  /* 0x0000008f058f7211 */ /* 0x000fe800008f0eff */
.L_x_1736:
[----:B------:R-:W-:Y:S05]  /*dcf0*/  BSYNC B0 ;  /* 0x0000000000007941 */ /* 0x000fea0003800000 */
.L_x_1734:
[----:B------:R-:W-:Y:S04]  /*dd00*/  IADD3 R9, R9, -0x1, RZ ;  /* 0xffffffff09097810 */ /* 0x000fe80007ffe0ff */
[----:B------:R-:W-:Y:S11]  /*dd10*/  ISETP.GT.AND P0, PT, R9, R104, PT ;  /* 0x000000680900720c */ /* 0x000ff60003f04270 */
[----:B------:R-:W-:Y:S02]  /*dd20*/  @!UPT UIADD3 URZ, URZ, URZ, URZ ;  /* 0x0000003f3f3ff290 */ /* 0x000fe4000fffe03f */
[----:B------:R-:W-:-:S05]  /*dd30*/  @P0 BRA `(.L_x_1737) ;  /* 0xffff53a000000947 */ /* 0x000fca000383ffff */
.L_x_1619:
[----:B-1----:R-:W-:Y:S01]  /*dd40*/  WARPSYNC 0xffffffff ;  /* 0xffffffff00007948 */ /* 0x002fe20003800000 */
        /* <DEDUP_REMOVED lines=10> */
[----:B------:R-:W3:Y:S04]  /*ddf0*/  LD.E.U8 R0, [R20.64+0x1b3] ;  /* 0x0001b30614007980 */ /* 0x000ee8000c101100 */
[----:B------:R1:W5:Y:S04]  /*de00*/  LD.E R9, [R20.64+0xc0] ;  /* 0x0000c00614097980 */ /* 0x000368000c101900 */
[----:B------:R1:W5:Y:S04]  /*de10*/  LD.E.64 R40, [R20.64+0x148] ;  /* 0x0001480614287980 */ /* 0x000368000c101b00 */
[----:B------:R1:W5:Y:S01]  /*de20*/  LD.E.64 R22, [R20.64+0x150] ;  /* 0x0001500614167980 */ /* 0x000362000c101b00 */
[----:B--2---:R-:W-:-:S04]  /*de30*/  ISETP.NE.U32.AND P1, PT, R2, RZ, PT ;  /* 0x000000ff0200720c */ /* 0x004fc80003f25070 */
[----:B------:R-:W-:-:S13]  /*de40*/  ISETP.NE.AND.EX P1, PT, R3, RZ, PT, P1 ;  /* 0x000000ff0300720c */ /* 0x000fda0003f25310 */
[----:B-----5:R-:W-:-:S04]  /*de50*/  @P1 LEA R18, P0, R245, R2, 0x2 ;  /* 0x00000002f5121211 */ /* 0x020fc800078010ff */
[----:B------:R-:W-:-:S05]  /*de60*/  @P1 LEA.HI.X R19, R245, R3, R74, 0x2, P0 ;  /* 0x00000003f5131211 */ /* 0x000fca00000f144a */
[----:B----4-:R2:W4:Y:S01]  /*de70*/  @P1 LD.E R5, [R18.64] ;  /* 0x0000000612051980 */ /* 0x010522000c101900 */
[----:B------:R-:W-:Y:S02]  /*de80*/  IADD3 R13, P1, R13, R192, RZ ;  /* 0x000000c00d0d7210 */ /* 0x000fe40007f3e0ff */
[----:B------:R-:W-:Y:S01]  /*de90*/  LEA.HI R2, R7, R7, RZ, 0x1 ;  /* 0x0000000707027211 */ /* 0x000fe200078f08ff */
[----:B------:R-:W-:Y:S01]  /*dea0*/  IMAD.MOV.U32 R194, RZ, RZ, R192 ;  /* 0x000000ffffc27224 */ /* 0x000fe200078e00c0 */
[----:B------:R-:W-:Y:S01]  /*deb0*/  LEA R44, P2, R192, R198, 0x1 ;  /* 0x000000c6c02c7211 */ /* 0x000fe200078408ff */
[----:B------:R-:W-:Y:S01]  /*dec0*/  IMAD.X R15, R15, 0x1, R195, P1 ;  /* 0x000000010f0f7824 */ /* 0x000fe200008e06c3 */
[----:B------:R-:W-:Y:S02]  /*ded0*/  LEA R3, P0, R196, R192, 0x5 ;  /* 0x000000c0c4037211 */ /* 0x000fe400078028ff */
[----:B------:R-:W-:Y:S02]  /*dee0*/  SHF.R.S32.HI R2, RZ, 0x1, R2 ;  /* 0x00000001ff027819 */ /* 0x000fe40000011402 */
[----:B---3--:R-:W-:-:S02]  /*def0*/  ISETP.NE.AND P4, PT, R0, RZ, PT ;  /* 0x000000ff0000720c */ /* 0x008fc40003f85270 */
[----:B------:R-:W-:Y:S01]  /*df00*/  LEA R42, P1, R13, R198, 0x1 ;  /* 0x000000c60d2a7211 */ /* 0x000fe200078208ff */
[----:B------:R-:W-:Y:S01]  /*df10*/  IMAD R4, R197, 0x30, RZ ;  /* 0x00000030c5047824 */ /* 0x000fe200078e02ff */
[----:B------:R-:W-:Y:S02]  /*df20*/  LEA.HI.X R45, R192, R199, R195, 0x1, P2 ;  /* 0x000000c7c02d7211 */ /* 0x000fe400010f0cc3 */
[C---:B------:R-:W-:Y:S01]  /*df30*/  LEA.HI.X R6, R196.reuse, R195, R197, 0x5, P0 ;  /* 0x000000c3c4067211 */ /* 0x040fe200000f2cc5 */
[----:B------:R-:W-:Y:S01]  /*df40*/  IMAD.WIDE.U32 R194, R196, 0x30, R194 ;  /* 0x00000030c4c27825 */ /* 0x000fe200078e00c2 */
[----:B------:R-:W-:-:S03]  /*df50*/  LEA.HI.X R43, R13, R199, R15, 0x1, P1 ;  /* 0x000000c70d2b7211 */ /* 0x000fc600008f0c0f */
[----:B------:R-:W-:Y:S01]  /*df60*/  IMAD.IADD R13, R244, 0x1, -R81 ;  /* 0x00000001f40d7824 */ /* 0x000fe200078e0a51 */
[-C--:B--2---:R-:W-:Y:S01]  /*df70*/  LEA R18, P0, R3, R198.reuse, 0x1 ;  /* 0x000000c603127211 */ /* 0x084fe200078008ff */
[----:B------:R-:W-:Y:S01]  /*df80*/  IMAD.IADD R15, R195, 0x1, R4 ;  /* 0x00000001c30f7824 */ /* 0x000fe200078e0204 */
[----:B------:R-:W-:Y:S02]  /*df90*/  LEA R14, P1, R194, R198, 0x1 ;  /* 0x000000c6c20e7211 */ /* 0x000fe400078208ff */
[----:B------:R-:W-:Y:S02]  /*dfa0*/  LEA.HI.X R19, R3, R199, R6, 0x1, P0 ;  /* 0x000000c703137211 */ /* 0x000fe400000f0c06 */
[----:B------:R-:W-:Y:S02]  /*dfb0*/  ISETP.GE.AND P0, PT, R186, R13, PT ;  /* 0x0000000dba00720c */ /* 0x000fe40003f06270 */
[----:B------:R-:W-:Y:S02]  /*dfc0*/  LEA.HI.X R15, R194, R199, R15, 0x1, P1 ;  /* 0x000000c7c20f7211 */ /* 0x000fe400008f0c0f */
[----:B------:R-:W-:Y:S01]  /*dfd0*/  ISETP.GT.AND P0, PT, R57, -0x8, !P0 ;  /* 0xfffffff83900780c */ /* 0x000fe20004704270 */
[----:B----4-:R-:W-:-:S04]  /*dfe0*/  IMAD.IADD R5, R76, 0x1, R5 ;  /* 0x000000014c057824 */ /* 0x010fc800078e0205 */
[----:B------:R-:W-:-:S05]  /*dff0*/  IMAD R5, R2, R5, RZ ;  /* 0x0000000502057224 */ /* 0x000fca00078e02ff */
[----:B------:R-:W-:Y:S02]  /*e000*/  SHF.R.S32.HI R4, RZ, 0x1f, R5 ;  /* 0x0000001fff047819 */ /* 0x000fe40000011405 */
[CC--:B------:R-:W-:Y:S02]  /*e010*/  IADD3 R0, P3, R75.reuse, R5.reuse, RZ ;  /* 0x000000054b007210 */ /* 0x0c0fe40007f7e0ff */
[----:B------:R-:W-:Y:S01]  /*e020*/  IADD3 R3, P2, R16, R5, RZ ;  /* 0x0000000510037210 */ /* 0x000fe20007f5e0ff */
[----:B------:R-:W-:Y:S01]  /*e030*/  IMAD.MOV.U32 R5, RZ, RZ, R2 ;  /* 0x000000ffff057224 */ /* 0x000fe200078e0002 */
[----:B------:R-:W-:-:S03]  /*e040*/  LEA.HI.X.SX32 R75, R75, R4, 0x1, P3 ;  /* 0x000000044b4b7211 */ /* 0x000fc600018f0eff */
[----:B------:R-:W-:Y:S01]  /*e050*/  IMAD.X R4, R17, 0x1, R4, P2 ;  /* 0x0000000111047824 */ /* 0x000fe200010e0604 */
[----:B------:R-:W-:Y:S05]  /*e060*/  @!P4 BRA `(.L_x_1740) ;  /* 0x000032e00000c947 */ /* 0x000fea0003800000 */
[C---:B-1----:R-:W-:Y:S01]  /*e070*/  IMAD.SHL.U32 R3, R0.reuse, 0x2, RZ ;  /* 0x0000000200037824 */ /* 0x042fe200078e00ff */
[----:B------:R-:W-:Y:S01]  /*e080*/  SHF.L.U64.HI R75, R0, 0x1, R75 ;  /* 0x00000001004b7819 */ /* 0x000fe2000001024b */
[----:B------:R-:W-:Y:S03]  /*e090*/  BSSY B2, `(.L_x_1741) ;  /* 0x00000cc000027945 */ /* 0x000fe60003800000 */
[-C--:B------:R-:W-:Y:S02]  /*e0a0*/  IADD3 R24, P2, R40, R3.reuse, RZ ;  /* 0x0000000328187210 */ /* 0x080fe40007f5e0ff */
        /* <DEDUP_REMOVED lines=12> */
[----:B------:R-:W3:Y:S04]  /*e170*/  LD.E.64 R2, [R22.64] ;  /* 0x0000000616027980 */ /* 0x000ee8000c101b00 */
[----:B------:R-:W4:Y:S01]  /*e180*/  LD.E.64 R4, [R24.64] ;  /* 0x0000000618047980 */ /* 0x000f22000c101b00 */
        /* <DEDUP_REMOVED lines=8> */
[----:B---3--:R-:W-:Y:S02]  /*e210*/  LOP3.LUT R29, R2, 0xffff0000, RZ, 0xc0, !PT ;  /* 0xffff0000021d7812 */ /* 0x008fe400078ec0ff */
[C---:B------:R-:W-:Y:S01]  /*e220*/  LOP3.LUT R26, R3.reuse, 0xffff0000, RZ, 0xc0, !PT ;  /* 0xffff0000031a7812 */ /* 0x040fe200078ec0ff */
[----:B------:R-:W-:Y:S01]  /*e230*/  IMAD.U32 R3, R3, 0x10000, RZ ;  /* 0x0001000003037824 */ /* 0x000fe200078e00ff */
[----:B----4-:R-:W-:Y:S01]  /*e240*/  LOP3.LUT R31, R4, 0xffff0000, RZ, 0xc0, !PT ;  /* 0xffff0000041f7812 */ /* 0x010fe200078ec0ff */
[C---:B------:R-:W-:Y:S01]  /*e250*/  FMUL.FTZ R27, R0.reuse, R29 ;  /* 0x0000001d001b7220 */ /* 0x040fe20000410000 */
[----:B------:R-:W-:Y:S01]  /*e260*/  LOP3.LUT R28, R5, 0xffff0000, RZ, 0xc0, !PT ;  /* 0xffff0000051c7812 */ /* 0x000fe200078ec0ff */
[----:B------:R-:W-:Y:S01]  /*e270*/  FMUL.FTZ R30, R33, R26 ;  /* 0x0000001a211e7220 */ /* 0x000fe20000410000 */
[----:B------:R-:W-:Y:S01]  /*e280*/  SHF.L.U32 R5, R5, 0x10, RZ ;  /* 0x0000001005057819 */ /* 0x000fe200000006ff */
[----:B------:R-:W-:-:S02]  /*e290*/  FMUL.FTZ R0, R0, R31 ;  /* 0x0000001f00007220 */ /* 0x000fc40000410000 */
[----:B------:R-:W-:Y:S01]  /*e2a0*/  FFMA.FTZ R27, R6, R31, -R27 ;  /* 0x0000001f061b7223 */ /* 0x000fe2000001081b */
[----:B------:R-:W-:Y:S01]  /*e2b0*/  SHF.L.U32 R31, R4, 0x10, RZ ;  /* 0x00000010041f7819 */ /* 0x000fe200000006ff */
[----:B------:R-:W-:Y:S01]  /*e2c0*/  FFMA.FTZ R0, R6, R29, R0 ;  /* 0x0000001d06007223 */ /* 0x000fe20000010000 */
[----:B------:R-:W-:Y:S01]  /*e2d0*/  SHF.L.U32 R29, R2, 0x10, RZ ;  /* 0x00000010021d7819 */ /* 0x000fe200000006ff */
[----:B------:R-:W-:Y:S02]  /*e2e0*/  FMUL.FTZ R33, R33, R28 ;  /* 0x0000001c21217220 */ /* 0x000fe40000410000 */
[----:B------:R-:W-:Y:S01]  /*e2f0*/  FMUL.FTZ R4, R36, R3 ;  /* 0x0000000324047220 */ /* 0x000fe20000410000 */
[----:B------:R-:W-:Y:S01]  /*e300*/  F2FP.BF16.PACK_AB R0, R0, R27 ;  /* 0x0000001b0000723e */ /* 0x000fe200000010ff */
[C---:B------:R-:W-:Y:S02]  /*e310*/  FMUL.FTZ R2, R34.reuse, R29 ;  /* 0x0000001d22027220 */ /* 0x040fe40000410000 */
        /* <DEDUP_REMOVED lines=9> */
[----:B------:R-:W-:Y:S02]  /*e3b0*/  F2FP.BF16.PACK_AB R28, R29, R2 ;  /* 0x000000021d1c723e */ /* 0x000fe400000010ff */
[----:B------:R-:W-:Y:S02]  /*e3c0*/  MOV R29, R0 ;  /* 0x00000000001d7202 */ /* 0x000fe40000000f00 */
[----:B------:R-:W-:Y:S02]  /*e3d0*/  F2FP.BF16.PACK_AB R30, R3, R4 ;  /* 0x00000004031e723e */ /* 0x000fe400000010ff */
.L_x_1746:
[----:B------:R-:W-:Y:S05]  /*e3e0*/  BSYNC B0 ;  /* 0x0000000000007941 */ /* 0x000fea0003800000 */
.L_x_1745:
[----:B-----5:R3:W-:Y:S02]  /*e3f0*/  STS.128 [R248], R28 ;  /* 0x0000001cf8007388 */ /* 0x0207e40000000c00 */
.L_x_1744:
[----:B------:R-:W-:Y:S05]  /*e400*/  BSYNC B1 ;  /* 0x0000000000017941 */ /* 0x000fea0003800000 */
.L_x_1743:
[----:B------:R-:W-:Y:S01]  /*e410*/  ISETP.GE.AND P0, PT, R12, R9, PT ;  /* 0x000000090c00720c */ /* 0x000fe20003f06270 */
[----:B------:R-:W-:-:S12]  /*e420*/  BSSY B1, `(.L_x_1747) ;  /* 0x0000030000017945 */ /* 0x000fd80003800000 */
[----:B------:R4:W-:Y:S01]  /*e430*/  @P0 STS.128 [R248+0x2000], RZ ;  /* 0x002000fff8000388 */ /* 0x0009e20000000c00 */
[----:B------:R-:W-:Y:S05]  /*e440*/  @P0 BRA `(.L_x_1748) ;  /* 0x000002d000000947 */ /* 0x000fea0003800000 */
[----:B---3--:R3:W5:Y:S01]  /*e450*/  LD.E.128 R28, [R44.64+0x80] ;  /* 0x000080062c1c7980 */ /* 0x008762000c101d00 */
        /* <DEDUP_REMOVED lines=14> */
[C---:B------:R-:W-:Y:S01]  /*e540*/  LOP3.LUT R26, R3.reuse, 0xffff0000, RZ, 0xc0, !PT ;  /* 0xffff0000031a7812 */ /* 0x040fe200078ec0ff */
[----:B------:R-:W-:Y:S01]  /*e550*/  IMAD.U32 R3, R3, 0x10000, RZ ;  /* 0x0001000003037824 */ /* 0x000fe200078e00ff */
[----:B---3--:R-:W-:Y:S01]  /*e560*/  LOP3.LUT R31, R4, 0xffff0000, RZ, 0xc0, !PT ;  /* 0xffff0000041f7812 */ /* 0x008fe200078ec0ff */
        /* <DEDUP_REMOVED lines=25> */
.L_x_1750:
[----:B------:R-:W-:Y:S05]  /*e700*/  BSYNC B0 ;  /* 0x0000000000007941 */ /* 0x000fea0003800000 */
.L_x_1749:
[----:B-----5:R1:W-:Y:S02]  /*e710*/  STS.128 [R248+0x2000], R28 ;  /* 0x0020001cf8007388 */ /* 0x0203e40000000c00 */
.L_x_1748:
[----:B------:R-:W-:Y:S05]  /*e720*/  BSYNC B1 ;  /* 0x0000000000017941 */ /* 0x000fea0003800000 */
.L_x_1747:
[----:B------:R-:W-:Y:S01]  /*e730*/  ISETP.GE.AND P0, PT, R11, R9, PT ;  /* 0x000000090b00720c */ /* 0x000fe20003f06270 */
[----:B------:R-:W-:-:S12]  /*e740*/  BSSY B1, `(.L_x_1751) ;  /* 0x0000030000017945 */ /* 0x000fd80003800000 */
[----:B------:R1:W-:Y:S01]  /*e750*/  @P0 STS.128 [R248+0x4000], RZ ;  /* 0x004000fff8000388 */ /* 0x0003e20000000c00 */
[----:B------:R-:W-:Y:S05]  /*e760*/  @P0 BRA `(.L_x_1752) ;  /* 0x000002d000000947 */ /* 0x000fea0003800000 */
[----:B-1-3--:R1:W5:Y:S01]  /*e770*/  LD.E.128 R28, [R44.64+0x100] ;  /* 0x000100062c1c7980 */ /* 0x00a362000c101d00 */
[----:B------:R-:W-:Y:S01]  /*e780*/  ISETP.GE.AND P0, PT, R11, R7, PT ;  /* 0x000000070b00720c */ /* 0x000fe20003f06270 */
[----:B------:R-:W-:-:S12]  /*e790*/  BSSY B0, `(.L_x_1753) ;  /* 0x0000029000007945 */ /* 0x000fd80003800000 */
[----:B------:R-:W-:Y:S05]  /*e7a0*/  @P0 BRA `(.L_x_1754) ;  /* 0x0000027000000947 */ /* 0x000fea0003800000 */
[----:B------:R-:W3:Y:S04]  /*e7b0*/  LD.E.64 R2, [R22.64+0x80] ;  /* 0x0000800616027980 */ /* 0x000ee8000c101b00 */
        /* <DEDUP_REMOVED lines=12> */
[----:B--2---:R-:W-:Y:S01]  /*e880*/  LOP3.LUT R31, R4, 0xffff0000, RZ, 0xc0, !PT ;  /* 0xffff0000041f7812 */ /* 0x004fe200078ec0ff */
        /* <DEDUP_REMOVED lines=25> */
.L_x_1754:
[----:B------:R-:W-:Y:S05]  /*ea20*/  BSYNC B0 ;  /* 0x0000000000007941 */ /* 0x000fea0003800000 */
.L_x_1753:
[----:B-----5:R3:W-:Y:S02]  /*ea30*/  STS.128 [R248+0x4000], R28 ;  /* 0x0040001cf8007388 */ /* 0x0207e40000000c00 */
.L_x_1752:
[----:B------:R-:W-:Y:S05]  /*ea40*/  BSYNC B1 ;  /* 0x0000000000017941 */ /* 0x000fea0003800000 */
.L_x_1751:
[----:B------:R-:W-:-:S13]  /*ea50*/  ISETP.GE.AND P0, PT, R10, R9, PT ;  /* 0x000000090a00720c */ /* 0x000fda0003f06270 */
        /* <DEDUP_REMOVED lines=45> */
.L_x_1756:
[----:B------:R-:W-:Y:S05]  /*ed30*/  BSYNC B0 ;  /* 0x0000000000007941 */ /* 0x000fea0003800000 */
.L_x_1755:
[----:B-----5:R3:W-:Y:S02]  /*ed40*/  STS.128 [R248+0x6000], R28 ;  /* 0x0060001cf8007388 */ /* 0x0207e40000000c00 */
.L_x_1742:
[----:B------:R-:W-:Y:S05]  /*ed50*/  BSYNC B2 ;  /* 0x0000000000027941 */ /* 0x000fea0003800000 */
.L_x_1741:
        /* <DEDUP_REMOVED lines=9> */
[----:B-1-3--:R1:W5:Y:S01]  /*edf0*/  LD.E.128 R28, [R42.64] ;  /* 0x000000062a1c7980 */ /* 0x00a362000c101d00 */
[----:B------:R-:W-:Y:S01]  /*ee00*/  ISETP.GE.AND P0, PT, R16, R7, PT ;  /* 0x000000071000720c */ /* 0x000fe20003f06270 */
[----:B------:R-:W-:-:S12]  /*ee10*/  BSSY B0, `(.L_x_1761) ;  /* 0x0000029000007945 */ /* 0x000fd80003800000 */
[----:B------:R-:W-:Y:S05]  /*ee20*/  @P0 BRA `(.L_x_1762) ;  /* 0x0000027000000947 */ /* 0x000fea0003800000 */
[----:B------:R-:W3:Y:S04]  /*ee30*/  LD.E.64 R2, [R22.64] ;  /* 0x0000000616027980 */ /* 0x000ee8000c101b00 */
[----:B--2---:R-:W2:Y:S01]  /*ee40*/  LD.E.64 R4, [R24.64] ;  /* 0x0000000618047980 */ /* 0x004ea2000c101b00 */
[C---:B-----5:R-:W-:Y:S01]  /*ee50*/  SHF.L.U32 R8, R29.reuse, 0x10, RZ ;  /* 0x000000101d087819 */ /* 0x060fe200000006ff */
[----:B------:R-:W-:Y:S01]  /*ee60*/  IMAD.U32 R35, R30, 0x10000, RZ ;  /* 0x000100001e237824 */ /* 0x000fe200078e00ff */
[----:B------:R-:W-:Y:S02]  /*ee70*/  LOP3.LUT R6, R29, 0xffff0000, RZ, 0xc0, !PT ;  /* 0xffff00001d067812 */ /* 0x000fe400078ec0ff */
[C---:B------:R-:W-:Y:S02]  /*ee80*/  SHF.L.U32 R26, R28.reuse, 0x10, RZ ;  /* 0x000000101c1a7819 */ /* 0x040fe400000006ff */
[----:B------:R-:W-:-:S02]  /*ee90*/  LOP3.LUT R36, R28, 0xffff0000, RZ, 0xc0, !PT ;  /* 0xffff00001c247812 */ /* 0x000fc400078ec0ff */
[C---:B------:R-:W-:Y:S02]  /*eea0*/  LOP3.LUT R32, R31.reuse, 0xffff0000, RZ, 0xc0, !PT ;  /* 0xffff00001f207812 */ /* 0x040fe400078ec0ff */
[----:B------:R-:W-:Y:S02]  /*eeb0*/  SHF.L.U32 R34, R31, 0x10, RZ ;  /* 0x000000101f227819 */ /* 0x000fe400000006ff */
[----:B------:R-:W-:Y:S02]  /*eec0*/  LOP3.LUT R37, R30, 0xffff0000, RZ, 0xc0, !PT ;  /* 0xffff00001e257812 */ /* 0x000fe400078ec0ff */
[----:B---3--:R-:W-:Y:S02]  /*eed0*/  LOP3.LUT R29, R2, 0xffff0000, RZ, 0xc0, !PT ;  /* 0xffff0000021d7812 */ /* 0x008fe400078ec0ff */
[----:B------:R-:W-:Y:S02]  /*eee0*/  LOP3.LUT R28, R3, 0xffff0000, RZ, 0xc0, !PT ;  /* 0xffff0000031c7812 */ /* 0x000fe400078ec0ff */
[----:B--2---:R-:W-:Y:S01]  /*eef0*/  LOP3.LUT R33, R4, 0xffff0000, RZ, 0xc0, !PT ;  /* 0xffff000004217812 */ /* 0x004fe200078ec0ff */
[----:B------:R-:W-:Y:S01]  /*ef00*/  FMUL.FTZ R27, R6, R29 ;  /* 0x0000001d061b7220 */ /* 0x000fe20000410000 */
[----:B------:R-:W-:Y:S01]  /*ef10*/  LOP3.LUT R31, R5, 0xffff0000, RZ, 0xc0, !PT ;  /* 0xffff0000051f7812 */ /* 0x000fe200078ec0ff */
[----:B------:R-:W-:-:S02]  /*ef20*/  FMUL.FTZ R30, R32, R28 ;  /* 0x0000001c201e7220 */ /* 0x000fc40000410000 */
[-C--:B------:R-:W-:Y:S02]  /*ef30*/  FMUL.FTZ R6, R6, R33.reuse ;  /* 0x0000002106067220 */ /* 0x080fe40000410000 */
[----:B------:R-:W-:Y:S01]  /*ef40*/  FFMA.FTZ R27, R8, R33, -R27 ;  /* 0x00000021081b7223 */ /* 0x000fe2000001081b */
[----:B------:R-:W-:Y:S01]  /*ef50*/  SHF.L.U32 R33, R4, 0x10, RZ ;  /* 0x0000001004217819 */ /* 0x000fe200000006ff */
[----:B------:R-:W-:Y:S01]  /*ef60*/  FFMA.FTZ R6, R8, R29, R6 ;  /* 0x0000001d08067223 */ /* 0x000fe20000010006 */
[----:B------:R-:W-:Y:S01]  /*ef70*/  SHF.L.U32 R4, R5, 0x10, RZ ;  /* 0x0000001005047819 */ /* 0x000fe200000006ff */
[-C--:B------:R-:W-:Y:S02]  /*ef80*/  FMUL.FTZ R29, R32, R31.reuse ;  /* 0x0000001f201d7220 */ /* 0x080fe40000410000 */
[----:B------:R-:W-:Y:S01]  /*ef90*/  FFMA.FTZ R30, R34, R31, -R30 ;  /* 0x0000001f221e7223 */ /* 0x000fe2000001081e */
[----:B------:R-:W-:Y:S01]  /*efa0*/  SHF.L.U32 R31, R2, 0x10, RZ ;  /* 0x00000010021f7819 */ /* 0x000fe200000006ff */
[----:B------:R-:W-:Y:S01]  /*efb0*/  IMAD.U32 R2, R3, 0x10000, RZ ;  /* 0x0001000003027824 */ /* 0x000fe200078e00ff */
[----:B------:R-:W-:Y:S01]  /*efc0*/  F2FP.BF16.PACK_AB R6, R6, R27 ;  /* 0x0000001b0606723e */ /* 0x000fe200000010ff */
[----:B------:R-:W-:-:S02]  /*efd0*/  FFMA.FTZ R29, R34, R28, R29 ;  /* 0x0000001c221d7223 */ /* 0x000fc4000001001d */
[C---:B------:R-:W-:Y:S02]  /*efe0*/  FMUL.FTZ R3, R36.reuse, R31 ;  /* 0x0000001f24037220 */ /* 0x040fe40000410000 */
[C---:B------:R-:W-:Y:S02]  /*eff0*/  FMUL.FTZ R5, R37.reuse, R2 ;  /* 0x0000000225057220 */ /* 0x040fe40000410000 */
[-C--:B------:R-:W-:Y:S02]  /*f000*/  FMUL.FTZ R36, R36, R33.reuse ;  /* 0x0000002124247220 */ /* 0x080fe40000410000 */
[----:B------:R-:W-:Y:S02]  /*f010*/  FMUL.FTZ R37, R37, R4 ;  /* 0x0000000425257220 */ /* 0x000fe40000410000 */
[C---:B------:R-:W-:Y:S02]  /*f020*/  FFMA.FTZ R3, R26.reuse, R33, -R3 ;  /* 0x000000211a037223 */ /* 0x040fe40000010803 */
[----:B------:R-:W-:Y:S01]  /*f030*/  FFMA.FTZ R36, R26, R31, R36 ;  /* 0x0000001f1a247223 */ /* 0x000fe20000010024 */
[----:B------:R-:W-:Y:S01]  /*f040*/  F2FP.BF16.PACK_AB R31, R29, R30 ;  /* 0x0000001e1d1f723e */ /* 0x000fe200000010ff */
[C---:B------:R-:W-:Y:S01]  /*f050*/  FFMA.FTZ R5, R35.reuse, R4, -R5 ;  /* 0x0000000423057223 */ /* 0x040fe20000010805 */
[----:B------:R-:W-:Y:S01]  /*f060*/  MOV R29, R6 ;  /* 0x00000006001d7202 */ /* 0x000fe20000000f00 */
[----:B------:R-:W-:Y:S01]  /*f070*/  FFMA.FTZ R2, R35, R2, R37 ;  /* 0x0000000223027223 */ /* 0x000fe20000010025 */
[----:B------:R-:W-:-:S04]  /*f080*/  F2FP.BF16.PACK_AB R28, R36, R3 ;  /* 0x00000003241c723e */ /* 0x000fc800000010ff */
[----:B------:R-:W-:Y:S02]  /*f090*/  F2FP.BF16.PACK_AB R30, R2, R5 ;  /* 0x00000005021e723e */ /* 0x000fe400000010ff */
.L_x_1762:
[----:B------:R-:W-:Y:S05]  /*f0a0*/  BSYNC B0 ;  /* 0x0000000000007941 */ /* 0x000fea0003800000 */
.L_x_1761:
[----:B-----5:R3:W-:Y:S02]  /*f0b0*/  STS.128 [R248+0x800], R28 ;  /* 0x0008001cf8007388 */ /* 0x0207e40000000c00 */
.L_x_1760:
[----:B------:R-:W-:Y:S05]  /*f0c0*/  BSYNC B1 ;  /* 0x0000000000017941 */ /* 0x000fea0003800000 */
.L_x_1759:
        /* <DEDUP_REMOVED lines=47> */
.L_x_1766:
[----:B------:R-:W-:Y:S05]  /*f3c0*/  BSYNC B0 ;  /* 0x0000000000007941 */ /* 0x000fea0003800000 */
.L_x_1765:
[----:B-----5:R3:W-:Y:S02]  /*f3d0*/  STS.128 [R248+0x2800], R28 ;  /* 0x0028001cf8007388 */ /* 0x0207e40000000c00 */
.L_x_1764:
[----:B------:R-:W-:Y:S05]  /*f3e0*/  BSYNC B1 ;  /* 0x0000000000017941 */ /* 0x000fea0003800000 */
.L_x_1763:
        /* <DEDUP_REMOVED lines=47> */
.L_x_1770:
[----:B------:R-:W-:Y:S05]  /*f6e0*/  BSYNC B0 ;  /* 0x0000000000007941 */ /* 0x000fea0003800000 */
.L_x_1769:
[----:B-----5:R3:W-:Y:S02]  /*f6f0*/  STS.128 [R248+0x4800], R28 ;  /* 0x0048001cf8007388 */ /* 0x0207e40000000c00 */
.L_x_1768:
[----:B------:R-:W-:Y:S05]  /*f700*/  BSYNC B1 ;  /* 0x0000000000017941 */ /* 0x000fea0003800000 */
.L_x_1767:
        /* <DEDUP_REMOVED lines=9> */
[C---:B-----5:R-:W-:Y:S01]  /*f7a0*/  LOP3.LUT R6, R41.reuse, 0xffff0000, RZ, 0xc0, !PT ;  /* 0xffff000029067812 */ /* 0x060fe200078ec0ff */
        /* <DEDUP_REMOVED lines=10> */
[C---:B------:R-:W-:Y:S01]  /*f850*/  FMUL.FTZ R27, R6.reuse, R29 ;  /* 0x0000001d061b7220 */ /* 0x040fe20000410000 */
        /* <DEDUP_REMOVED lines=11> */
[C---:B------:R-:W-:Y:S02]  /*f910*/  FMUL.FTZ R2, R40.reuse, R29 ;  /* 0x0000001d28027220 */ /* 0x040fe40000410000 */
        /* <DEDUP_REMOVED lines=12> */
.L_x_1772:
[----:B------:R-:W-:Y:S05]  /*f9e0*/  BSYNC B0 ;  /* 0x0000000000007941 */ /* 0x000fea0003800000 */
.L_x_1771:
[----:B-----5:R1:W-:Y:S02]  /*f9f0*/  STS.128 [R248+0x6800], R40 ;  /* 0x00680028f8007388 */ /* 0x0203e40000000c00 */
.L_x_1758:
[----:B------:R-:W-:Y:S05]  /*fa00*/  BSYNC B2 ;  /* 0x0000000000027941 */ /* 0x000fea0003800000 */
.L_x_1757:
        /* <DEDUP_REMOVED lines=18> */
[----:B------:R-:W-:Y:S02]  /*fb30*/  LOP3.LUT R8, R29, 0xffff0000, RZ, 0xc0, !PT ;  /* 0xffff00001d087812 */ /* 0x000fe400078ec0ff */
[----:B------:R-:W-:-:S02]  /*fb40*/  SHF.L.U32 R27, R28, 0x10, RZ ;  /* 0x000000101c1b7819 */ /* 0x000fc400000006ff */
[----:B------:R-:W-:Y:S02]  /*fb50*/  LOP3.LUT R36, R28, 0xffff0000, RZ, 0xc0, !PT ;  /* 0xffff00001c247812 */ /* 0x000fe400078ec0ff */
[----:B------:R-:W-:Y:S02]  /*fb60*/  SHF.L.U32 R26, R29, 0x10, RZ ;  /* 0x000000101d1a7819 */ /* 0x000fe400000006ff */
[----:B------:R-:W-:Y:S02]  /*fb70*/  LOP3.LUT R38, R30, 0xffff0000, RZ, 0xc0, !PT ;  /* 0xffff00001e267812 */ /* 0x000fe400078ec0ff */
[----:B---3--:R-:W-:Y:S02]  /*fb80*/  LOP3.LUT R31, R2, 0xffff0000, RZ, 0xc0, !PT ;  /* 0xffff0000021f7812 */ /* 0x008fe400078ec0ff */
[C---:B------:R-:W-:Y:S01]  /*fb90*/  LOP3.LUT R28, R3.reuse, 0xffff0000, RZ, 0xc0, !PT ;  /* 0xffff0000031c7812 */ /* 0x040fe200078ec0ff */
[----:B------:R-:W-:Y:S01]  /*fba0*/  IMAD.U32 R3, R3, 0x10000, RZ ;  /* 0x0001000003037824 */ /* 0x000fe200078e00ff */
[----:B--2---:R-:W-:Y:S01]  /*fbb0*/  LOP3.LUT R33, R4, 0xffff0000, RZ, 0xc0, !PT ;  /* 0xffff000004217812 */ /* 0x004fe200078ec0ff */
[----:B------:R-:W-:Y:S01]  /*fbc0*/  FMUL.FTZ R29, R8, R31 ;  /* 0x0000001f081d7220 */ /* 0x000fe20000410000 */
[----:B------:R-:W-:Y:S01]  /*fbd0*/  LOP3.LUT R32, R5, 0xffff0000, RZ, 0xc0, !PT ;  /* 0xffff000005207812 */ /* 0x000fe200078ec0ff */
[C---:B------:R-:W-:Y:S01]  /*fbe0*/  FMUL.FTZ R30, R35.reuse, R28 ;  /* 0x0000001c231e7220 */ /* 0x040fe20000410000 */
[----:B------:R-:W-:Y:S01]  /*fbf0*/  SHF.L.U32 R2, R2, 0x10, RZ ;  /* 0x0000001002027819 */ /* 0x000fe200000006ff */
[-C--:B------:R-:W-:Y:S01]  /*fc00*/  FMUL.FTZ R8, R8, R33.reuse ;  /* 0x0000002108087220 */ /* 0x080fe20000410000 */
[----:B------:R-:W-:Y:S01]  /*fc10*/  SHF.L.U32 R4, R4, 0x10, RZ ;  /* 0x0000001004047819 */ /* 0x000fe200000006ff */
[----:B------:R-:W-:Y:S01]  /*fc20*/  FMUL.FTZ R35, R35, R32 ;  /* 0x0000002023237220 */ /* 0x000fe20000410000 */
[----:B------:R-:W-:Y:S01]  /*fc30*/  SHF.L.U32 R5, R5, 0x10, RZ ;  /* 0x0000001005057819 */ /* 0x000fe200000006ff */
[----:B------:R-:W-:-:S02]  /*fc40*/  FFMA.FTZ R29, R26, R33, -R29 ;  /* 0x000000211a1d7223 */ /* 0x000fc4000001081d */
[----:B------:R-:W-:Y:S02]  /*fc50*/  FFMA.FTZ R8, R26, R31, R8 ;  /* 0x0000001f1a087223 */ /* 0x000fe40000010008 */
[C---:B------:R-:W-:Y:S02]  /*fc60*/  FMUL.FTZ R26, R36.reuse, R2 ;  /* 0x00000002241a7220 */ /* 0x040fe40000410000 */
[----:B------:R-:W-:Y:S01]  /*fc70*/  FMUL.FTZ R36, R36, R4 ;  /* 0x0000000424247220 */ /* 0x000fe20000410000 */
[----:B------:R-:W-:Y:S01]  /*fc80*/  F2FP.BF16.PACK_AB R29, R8, R29 ;  /* 0x0000001d081d723e */ /* 0x000fe200000010ff */
[----:B------:R-:W-:Y:S02]  /*fc90*/  FFMA.FTZ R35, R37, R28, R35 ;  /* 0x0000001c25237223 */ /* 0x000fe40000010023 */
[C---:B------:R-:W-:Y:S02]  /*fca0*/  FMUL.FTZ R28, R38.reuse, R3 ;  /* 0x00000003261c7220 */ /* 0x040fe40000410000 */
[----:B------:R-:W-:-:S02]  /*fcb0*/  FMUL.FTZ R38, R38, R5 ;  /* 0x0000000526267220 */ /* 0x000fc40000410000 */
[C---:B------:R-:W-:Y:S02]  /*fcc0*/  FFMA.FTZ R26, R27.reuse, R4, -R26 ;  /* 0x000000041b1a7223 */ /* 0x040fe4000001081a */
[----:B------:R-:W-:Y:S02]  /*fcd0*/  FFMA.FTZ R27, R27, R2, R36 ;  /* 0x000000021b1b7223 */ /* 0x000fe40000010024 */
[----:B------:R-:W-:Y:S02]  /*fce0*/  FFMA.FTZ R30, R37, R32, -R30 ;  /* 0x00000020251e7223 */ /* 0x000fe4000001081e */
[C---:B------:R-:W-:Y:S01]  /*fcf0*/  FFMA.FTZ R28, R34.reuse, R5, -R28 ;  /* 0x00000005221c7223 */ /* 0x040fe2000001081c */
[----:B------:R-:W-:Y:S01]  /*fd00*/  F2FP.BF16.PACK_AB R26, R27, R26 ;  /* 0x0000001a1b1a723e */ /* 0x000fe200000010ff */
[----:B------:R-:W-:Y:S01]  /*fd10*/  FFMA.FTZ R3, R34, R3, R38 ;  /* 0x0000000322037223 */ /* 0x000fe20000010026 */
[----:B------:R-:W-:-:S04]  /*fd20*/  F2FP.BF16.PACK_AB R31, R35, R30 ;  /* 0x0000001e231f723e */ /* 0x000fc800000010ff */
[----:B------:R-:W-:Y:S02]  /*fd30*/  F2FP.BF16.PACK_AB R30, R3, R28 ;  /* 0x0000001c031e723e */ /* 0x000fe400000010ff */
[----:B------:R-:W-:Y:S02]  /*fd40*/  MOV R28, R26 ;  /* 0x0000001a001c7202 */ /* 0x000fe40000000f00 */
.L_x_1778:
[----:B------:R-:W-:Y:S05]  /*fd50*/  BSYNC B0 ;  /* 0x0000000000007941 */ /* 0x000fea0003800000 */
.L_x_1777:
[----:B-----5:R3:W-:Y:S02]  /*fd60*/  STS.128 [R248+0x1000], R28 ;  /* 0x0010001cf8007388 */ /* 0x0207e40000000c00 */
.L_x_1776:
[----:B------:R-:W-:Y:S05]  /*fd70*/  BSYNC B1 ;  /* 0x0000000000017941 */ /* 0x000fea0003800000 */
.L_x_1775:
        /* <DEDUP_REMOVED lines=47> */
.L_x_1782:
[----:B------:R-:W-:Y:S05]  /*10070*/  BSYNC B0 ;  /* 0x0000000000007941 */ /* 0x000fea0003800000 */
.L_x_1781:
[----:B-----5:R3:W-:Y:S02]  /*10080*/  STS.128 [R248+0x3000], R28 ;  /* 0x0030001cf8007388 */ /* 0x0207e40000000c00 */
.L_x_1780:
[----:B------:R-:W-:Y:S05]  /*10090*/  BSYNC B1 ;  /* 0x0000000000017941 */ /* 0x000fea0003800000 */
.L_x_1779:
        /* <DEDUP_REMOVED lines=47> */
.L_x_1786:
[----:B------:R-:W-:Y:S05]  /*10390*/  BSYNC B0 ;  /* 0x0000000000007941 */ /* 0x000fea0003800000 */
.L_x_1785:
[----:B-----5:R3:W-:Y:S02]  /*103a0*/  STS.128 [R248+0x5000], R28 ;  /* 0x0050001cf8007388 */ /* 0x0207e40000000c00 */
.L_x_1784:
[----:B------:R-:W-:Y:S05]  /*103b0*/  BSYNC B1 ;  /* 0x0000000000017941 */ /* 0x000fea0003800000 */
.L_x_1783:
        /* <DEDUP_REMOVED lines=9> */
[C---:B-1---5:R-:W-:Y:S01]  /*10450*/  SHF.L.U32 R18, R29.reuse, 0x10, RZ ;  /* 0x000000101d127819 */ /* 0x062fe200000006ff */
        /* <DEDUP_REMOVED lines=22> */
[----:B------:R-:W-:Y:S01]  /*105c0*/  FMUL.FTZ R18, R34, R2 ;  /* 0x0000000222127220 */ /* 0x000fe20000410000 */
        /* <DEDUP_REMOVED lines=12> */
.L_x_1788:
[----:B------:R-:W-:Y:S05]  /*10690*/  BSYNC B0 ;  /* 0x0000000000007941 */ /* 0x000fea0003800000 */
.L_x_1787:
[----:B-----5:R3:W-:Y:S02]  /*106a0*/  STS.128 [R248+0x7000], R28 ;  /* 0x0070001cf8007388 */ /* 0x0207e40000000c00 */
.L_x_1774:
[----:B------:R-:W-:Y:S05]  /*106b0*/  BSYNC B2 ;  /* 0x0000000000027941 */ /* 0x000fea0003800000 */
.L_x_1773:
[----:B------:R-:W-:-:S04]  /*106c0*/  IADD3 R8, R186, 0x30, RZ ;  /* 0x00000030ba087810 */ /* 0x000fc80007ffe0ff */
        /* <DEDUP_REMOVED lines=13> */
[C---:B-----5:R-:W-:Y:S02]  /*107a0*/  SHF.L.U32 R16, R29.reuse, 0x10, RZ ;  /* 0x000000101d107819 */ /* 0x060fe400000006ff */
[----:B------:R-:W-:Y:S02]  /*107b0*/  LOP3.LUT R13, R29, 0xffff0000, RZ, 0xc0, !PT ;  /* 0xffff00001d0d7812 */ /* 0x000fe400078ec0ff */
[C---:B------:R-:W-:Y:S02]  /*107c0*/  SHF.L.U32 R17, R28.reuse, 0x10, RZ ;  /* 0x000000101c117819 */ /* 0x040fe400000006ff */
[----:B------:R-:W-:-:S02]  /*107d0*/  LOP3.LUT R33, R28, 0xffff0000, RZ, 0xc0, !PT ;  /* 0xffff00001c217812 */ /* 0x000fc400078ec0ff */
[C---:B------:R-:W-:Y:S02]  /*107e0*/  LOP3.LUT R29, R31.reuse, 0xffff0000, RZ, 0xc0, !PT ;  /* 0xffff00001f1d7812 */ /* 0x040fe400078ec0ff */
[----:B------:R-:W-:Y:S01]  /*107f0*/  SHF.L.U32 R32, R31, 0x10, RZ ;  /* 0x000000101f207819 */ /* 0x000fe200000006ff */
[C---:B------:R-:W-:Y:S01]  /*10800*/  IMAD.U32 R31, R30.reuse, 0x10000, RZ ;  /* 0x000100001e1f7824 */ /* 0x040fe200078e00ff */
[----:B------:R-:W-:Y:S02]  /*10810*/  LOP3.LUT R34, R30, 0xffff0000, RZ, 0xc0, !PT ;  /* 0xffff00001e227812 */ /* 0x000fe400078ec0ff */
[----:B---3--:R-:W-:Y:S02]  /*10820*/  LOP3.LUT R26, R2, 0xffff0000, RZ, 0xc0, !PT ;  /* 0xffff0000021a7812 */ /* 0x008fe400078ec0ff */
[C---:B------:R-:W-:Y:S01]  /*10830*/  LOP3.LUT R18, R3.reuse, 0xffff0000, RZ, 0xc0, !PT ;  /* 0xffff000003127812 */ /* 0x040fe200078ec0ff */
[----:B------:R-:W-:Y:S01]  /*10840*/  IMAD.U32 R3, R3, 0x10000, RZ ;  /* 0x0001000003037824 */ /* 0x000fe200078e00ff */
[----:B--2---:R-:W-:Y:S01]  /*10850*/  LOP3.LUT R28, R4, 0xffff0000, RZ, 0xc0, !PT ;  /* 0xffff0000041c7812 */ /* 0x004fe200078ec0ff */
[----:B------:R-:W-:Y:S01]  /*10860*/  FMUL.FTZ R19, R13, R26 ;  /* 0x0000001a0d137220 */ /* 0x000fe20000410000 */
[----:B------:R-:W-:Y:S01]  /*10870*/  LOP3.LUT R27, R5, 0xffff0000, RZ, 0xc0, !PT ;  /* 0xffff0000051b7812 */ /* 0x000fe200078ec0ff */
[----:B------:R-:W-:Y:S01]  /*10880*/  FMUL.FTZ R30, R29, R18 ;  /* 0x000000121d1e7220 */ /* 0x000fe20000410000 */
[----:B------:R-:W-:Y:S01]  /*10890*/  SHF.L.U32 R2, R2, 0x10, RZ ;  /* 0x0000001002027819 */ /* 0x000fe200000006ff */
[-C--:B------:R-:W-:Y:S01]  /*108a0*/  FMUL.FTZ R13, R13, R28.reuse ;  /* 0x0000001c0d0d7220 */ /* 0x080fe20000410000 */
[----:B------:R-:W-:Y:S01]  /*108b0*/  SHF.L.U32 R4, R4, 0x10, RZ ;  /* 0x0000001004047819 */ /* 0x000fe200000006ff */
[----:B------:R-:W-:Y:S01]  /*108c0*/  FMUL.FTZ R29, R29, R27 ;  /* 0x0000001b1d1d7220 */ /* 0x000fe20000410000 */
[----:B------:R-:W-:Y:S01]  /*108d0*/  SHF.L.U32 R5, R5, 0x10, RZ ;  /* 0x0000001005057819 */ /* 0x000fe200000006ff */
[----:B------:R-:W-:-:S02]  /*108e0*/  FFMA.FTZ R19, R16, R28, -R19 ;  /* 0x0000001c10137223 */ /* 0x000fc40000010813 */
[----:B------:R-:W-:Y:S02]  /*108f0*/  FFMA.FTZ R16, R16, R26, R13 ;  /* 0x0000001a10107223 */ /* 0x000fe4000001000d */
[----:B------:R-:W-:Y:S02]  /*10900*/  FFMA.FTZ R29, R32, R18, R29 ;  /* 0x00000012201d7223 */ /* 0x000fe4000001001d */
[C---:B------:R-:W-:Y:S01]  /*10910*/  FMUL.FTZ R13, R33.reuse, R2 ;  /* 0x00000002210d7220 */ /* 0x040fe20000410000 */
[----:B------:R-:W-:Y:S01]  /*10920*/  F2FP.BF16.PACK_AB R16, R16, R19 ;  /* 0x000000131010723e */ /* 0x000fe200000010ff */
[C---:B------:R-:W-:Y:S02]  /*10930*/  FMUL.FTZ R18, R34.reuse, R3 ;  /* 0x0000000322127220 */ /* 0x040fe40000410000 */
[----:B------:R-:W-:Y:S02]  /*10940*/  FMUL.FTZ R33, R33, R4 ;  /* 0x0000000421217220 */ /* 0x000fe40000410000 */
[----:B------:R-:W-:-:S02]  /*10950*/  FMUL.FTZ R34, R34, R5 ;  /* 0x0000000522227220 */ /* 0x000fc40000410000 */
[----:B------:R-:W-:Y:S02]  /*10960*/  FFMA.FTZ R30, R32, R27, -R30 ;  /* 0x0000001b201e7223 */ /* 0x000fe4000001081e */
[C---:B------:R-:W-:Y:S02]  /*10970*/  FFMA.FTZ R13, R17.reuse, R4, -R13 ;  /* 0x00000004110d7223 */ /* 0x040fe4000001080d */
[----:B------:R-:W-:Y:S02]  /*10980*/  FFMA.FTZ R2, R17, R2, R33 ;  /* 0x0000000211027223 */ /* 0x000fe40000010021 */
[C---:B------:R-:W-:Y:S02]  /*10990*/  FFMA.FTZ R18, R31.reuse, R5, -R18 ;  /* 0x000000051f127223 */ /* 0x040fe40000010812 */
[----:B------:R-:W-:Y:S01]  /*109a0*/  FFMA.FTZ R3, R31, R3, R34 ;  /* 0x000000031f037223 */ /* 0x000fe20000010022 */
[----:B------:R-:W-:Y:S02]  /*109b0*/  F2FP.BF16.PACK_AB R31, R29, R30 ;  /* 0x0000001e1d1f723e */ /* 0x000fe400000010ff */
[----:B------:R-:W-:-:S02]  /*109c0*/  F2FP.BF16.PACK_AB R28, R2, R13 ;  /* 0x0000000d021c723e */ /* 0x000fc400000010ff */
[----:B------:R-:W-:Y:S02]  /*109d0*/  F2FP.BF16.PACK_AB R30, R3, R18 ;  /* 0x00000012031e723e */ /* 0x000fe400000010ff */
[----:B------:R-:W-:Y:S02]  /*109e0*/  MOV R29, R16 ;  /* 0x00000010001d7202 */ /* 0x000fe40000000f00 */
.L_x_1793:
[----:B------:R-:W-:Y:S05]  /*109f0*/  BSYNC B0 ;  /* 0x0000000000007941 */ /* 0x000fea0003800000 */
.L_x_1792:
[----:B-----5:R3:W-:Y:S02]  /*10a00*/  STS.128 [R248+0x1800], R28 ;  /* 0x0018001cf8007388 */ /* 0x0207e40000000c00 */
.L_x_1791:
[----:B------:R-:W-:Y:S05]  /*10a10*/  BSYNC B1 ;  /* 0x0000000000017941 */ /* 0x000fea0003800000 */
.L_x_1790:
        /* <DEDUP_REMOVED lines=15> */
[C---:B------:R-:W-:Y:S02]  /*10b10*/  SHF.L.U32 R30, R19.reuse, 0x10, RZ ;  /* 0x00000010131e7819 */ /* 0x040fe400000006ff */
[----:B------:R-:W-:Y:S02]  /*10b20*/  LOP3.LUT R28, R19, 0xffff0000, RZ, 0xc0, !PT ;  /* 0xffff0000131c7812 */ /* 0x000fe400078ec0ff */
[----:B------:R-:W-:Y:S02]  /*10b30*/  LOP3.LUT R33, R18, 0xffff0000, RZ, 0xc0, !PT ;  /* 0xffff000012217812 */ /* 0x000fe400078ec0ff */
[----:B--2---:R-:W-:Y:S02]  /*10b40*/  LOP3.LUT R26, R2, 0xffff0000, RZ, 0xc0, !PT ;  /* 0xffff0000021a7812 */ /* 0x004fe400078ec0ff */
[----:B------:R-:W-:Y:S02]  /*10b50*/  LOP3.LUT R19, R3, 0xffff0000, RZ, 0xc0, !PT ;  /* 0xffff000003137812 */ /* 0x000fe400078ec0ff */
[----:B---3--:R-:W-:Y:S01]  /*10b60*/  LOP3.LUT R29, R4, 0xffff0000, RZ, 0xc0, !PT ;  /* 0xffff0000041d7812 */ /* 0x008fe200078ec0ff */
        /* <DEDUP_REMOVED lines=25> */
.L_x_1797:
[----:B------:R-:W-:Y:S05]  /*10d00*/  BSYNC B0 ;  /* 0x0000000000007941 */ /* 0x000fea0003800000 */
.L_x_1796:
[----:B-----5:R1:W-:Y:S02]  /*10d10*/  STS.128 [R248+0x3800], R16 ;  /* 0x00380010f8007388 */ /* 0x0203e40000000c00 */
.L_x_1795:
[----:B------:R-:W-:Y:S05]  /*10d20*/  BSYNC B1 ;  /* 0x0000000000017941 */ /* 0x000fea0003800000 */
.L_x_1794:
        /* <DEDUP_REMOVED lines=18> */
[----:B--2---:R-:W-:Y:S02]  /*10e50*/  LOP3.LUT R19, R2, 0xffff0000, RZ, 0xc0, !PT ;  /* 0xffff000002137812 */ /* 0x004fe400078ec0ff */
[C---:B------:R-:W-:Y:S01]  /*10e60*/  LOP3.LUT R16, R3.reuse, 0xffff0000, RZ, 0xc0, !PT ;  /* 0xffff000003107812 */ /* 0x040fe200078ec0ff */
[----:B------:R-:W-:Y:S01]  /*10e70*/  IMAD.U32 R3, R3, 0x10000, RZ ;  /* 0x0001000003037824 */ /* 0x000fe200078e00ff */
[----:B---3--:R-:W-:Y:S01]  /*10e80*/  LOP3.LUT R28, R4, 0xffff0000, RZ, 0xc0, !PT ;  /* 0xffff0000041c7812 */ /* 0x008fe200078ec0ff */
[----:B------:R-:W-:Y:S01]  /*10e90*/  FMUL.FTZ R17, R11, R19 ;  /* 0x000000130b117220 */ /* 0x000fe20000410000 */
[----:B------:R-:W-:Y:S01]  /*10ea0*/  LOP3.LUT R26, R5, 0xffff0000, RZ, 0xc0, !PT ;  /* 0xffff0000051a7812 */ /* 0x000fe200078ec0ff */
[----:B------:R-:W-:Y:S01]  /*10eb0*/  FMUL.FTZ R18, R27, R16 ;  /* 0x000000101b127220 */ /* 0x000fe20000410000 */
[----:B------:R-:W-:Y:S01]  /*10ec0*/  SHF.L.U32 R2, R2, 0x10, RZ ;  /* 0x0000001002027819 */ /* 0x000fe200000006ff */
[-C--:B------:R-:W-:Y:S01]  /*10ed0*/  FMUL.FTZ R11, R11, R28.reuse ;  /* 0x0000001c0b0b7220 */ /* 0x080fe20000410000 */
[----:B------:R-:W-:Y:S01]  /*10ee0*/  SHF.L.U32 R4, R4, 0x10, RZ ;  /* 0x0000001004047819 */ /* 0x000fe200000006ff */
[----:B------:R-:W-:Y:S01]  /*10ef0*/  FFMA.FTZ R17, R12, R28, -R17 ;  /* 0x0000001c0c117223 */ /* 0x000fe20000010811 */
[----:B------:R-:W-:Y:S01]  /*10f00*/  SHF.L.U32 R5, R5, 0x10, RZ ;  /* 0x0000001005057819 */ /* 0x000fe200000006ff */
[----:B------:R-:W-:-:S02]  /*10f10*/  FMUL.FTZ R27, R27, R26 ;  /* 0x0000001a1b1b7220 */ /* 0x000fc40000410000 */
        /* <DEDUP_REMOVED lines=10> */
[----:B------:R-:W-:Y:S01]  /*10fc0*/  FFMA.FTZ R16, R30, R5, -R16 ;  /* 0x000000051e107223 */ /* 0x000fe20000010810 */
[----:B------:R-:W-:Y:S01]  /*10fd0*/  F2FP.BF16.PACK_AB R2, R2, R11 ;  /* 0x0000000b0202723e */ /* 0x000fe200000010ff */
[----:B------:R-:W-:Y:S01]  /*10fe0*/  FFMA.FTZ R3, R30, R3, R32 ;  /* 0x000000031e037223 */ /* 0x000fe20000010020 */
[----:B------:R-:W-:-:S04]  /*10ff0*/  F2FP.BF16.PACK_AB R19, R27, R18 ;  /* 0x000000121b13723e */ /* 0x000fc800000010ff */
[----:B------:R-:W-:Y:S02]  /*11000*/  F2FP.BF16.PACK_AB R18, R3, R16 ;  /* 0x000000100312723e */ /* 0x000fe400000010ff */
[----:B------:R-:W-:Y:S02]  /*11010*/  MOV R16, R2 ;  /* 0x0000000200107202 */ /* 0x000fe40000000f00 */
.L_x_1801:
[----:B------:R-:W-:Y:S05]  /*11020*/  BSYNC B0 ;  /* 0x0000000000007941 */ /* 0x000fea0003800000 */
.L_x_1800:
[----:B-----5:R1:W-:Y:S02]  /*11030*/  STS.128 [R248+0x5800], R16 ;  /* 0x00580010f8007388 */ /* 0x0203e40000000c00 */
.L_x_1799:
[----:B------:R-:W-:Y:S05]  /*11040*/  BSYNC B1 ;  /* 0x0000000000017941 */ /* 0x000fea0003800000 */
.L_x_1798:
        /* <DEDUP_REMOVED lines=12> */
[----:B------:R-:W-:-:S02]  /*11110*/  SHF.L.U32 R9, R13, 0x10, RZ ;  /* 0x000000100d097819 */ /* 0x000fc400000006ff */
[C---:B------:R-:W-:Y:S02]  /*11120*/  LOP3.LUT R26, R15.reuse, 0xffff0000, RZ, 0xc0, !PT ;  /* 0xffff00000f1a7812 */ /* 0x040fe400078ec0ff */
[C---:B------:R-:W-:Y:S02]  /*11130*/  LOP3.LUT R19, R14.reuse, 0xffff0000, RZ, 0xc0, !PT ;  /* 0xffff00000e137812 */ /* 0x040fe400078ec0ff */
[----:B------:R-:W-:Y:S01]  /*11140*/  SHF.L.U32 R28, R15, 0x10, RZ ;  /* 0x000000100f1c7819 */ /* 0x000fe200000006ff */
[----:B------:R-:W-:Y:S01]  /*11150*/  IMAD.U32 R15, R14, 0x10000, RZ ;  /* 0x000100000e0f7824 */ /* 0x000fe200078e00ff */
        /* <DEDUP_REMOVED lines=18> */
[C---:B------:R-:W-:Y:S01]  /*11280*/  FFMA.FTZ R14, R28.reuse, R13, -R14 ;  /* 0x0000000d1c0e7223 */ /* 0x040fe2000001080e */
[----:B------:R-:W-:Y:S01]  /*11290*/  F2FP.BF16.PACK_AB R13, R7, R12 ;  /* 0x0000000c070d723e */ /* 0x000fe200000010ff */
        /* <DEDUP_REMOVED lines=8> */
.L_x_1803:
[----:B------:R-:W-:Y:S05]  /*11320*/  BSYNC B0 ;  /* 0x0000000000007941 */ /* 0x000fea0003800000 */
.L_x_1802:
[----:B-----5:R1:W-:Y:S01]  /*11330*/  STS.128 [R248+0x7800], R12 ;  /* 0x0078000cf8007388 */ /* 0x0203e20000000c00 */
[----:B------:R-:W-:Y:S05]  /*11340*/  BRA `(.L_x_1789) ;  /* 0x0000648000007947 */ /* 0x000fea0003800000 */
.L_x_1740:
        /* <DEDUP_REMOVED lines=20> */
[----:B------:R-:W3:Y:S01]  /*11490*/  LD.E.128 R24, [R24.64] ;  /* 0x0000000618187980 */ /* 0x000ee2000c101d00 */
[----:B------:R-:W-:Y:S02]  /*114a0*/  @P0 IADD3 R33, -R2, RZ, RZ ;  /* 0x000000ff02210210 */ /* 0x000fe40007ffe1ff */
[----:B------:R-:W-:Y:S02]  /*114b0*/  LEA.HI.X R29, R31, R23, R29, 0x1, P1 ;  /* 0x000000171f1d7211 */ /* 0x000fe400008f0c1d */
[----:B------:R-:W-:-:S04]  /*114c0*/  IADD3 R35, P1, R33, R3, RZ ;  /* 0x0000000321237210 */ /* 0x000fc80007f3e0ff */
[----:B------:R-:W4:Y:S01]  /*114d0*/  LD.E.128 R28, [R28.64] ;  /* 0x000000061c1c7980 */ /* 0x000f22000c101d00 */
[----:B------:R-:W-:Y:S02]  /*114e0*/  LEA.HI.X.SX32 R33, R33, R4, 0x1, P1 ;  /* 0x0000000421217211 */ /* 0x000fe400008f0eff */
[----:B------:R-:W-:-:S04]  /*114f0*/  LEA R32, P1, R35, R40, 0x1 ;  /* 0x0000002823207211 */ /* 0x000fc800078208ff */
[----:B------:R-:W-:-:S06]  /*11500*/  LEA.HI.X R33, R35, R41, R33, 0x1, P1 ;  /* 0x0000002923217211 */ /* 0x000fcc00008f0c21 */
[----:B--2---:R-:W2:Y:S01]  /*11510*/  LD.E.128 R32, [R32.64] ;  /* 0x0000000620207980 */ /* 0x004ea2000c101d00 */
        /* <DEDUP_REMOVED lines=8> */
[C---:B---3--:R-:W-:Y:S01]  /*115a0*/  IMAD.U32 R39, R24.reuse, 0x10000, RZ ;  /* 0x0001000018277824 */ /* 0x048fe200078e00ff */
[----:B------:R-:W-:Y:S01]  /*115b0*/  LOP3.LUT R38, R24, 0xffff0000, RZ, 0xc0, !PT ;  /* 0xffff000018267812 */ /* 0x000fe200078ec0ff */
[----:B------:R-:W-:Y:S01]  /*115c0*/  IMAD.U32 R49, R26, 0x10000, RZ ;  /* 0x000100001a317824 */ /* 0x000fe200078e00ff */
[C---:B------:R-:W-:Y:S02]  /*115d0*/  SHF.L.U32 R24, R25.reuse, 0x10, RZ ;  /* 0x0000001019187819 */ /* 0x040fe400000006ff */
[----:B------:R-:W-:Y:S02]  /*115e0*/  LOP3.LUT R50, R25, 0xffff0000, RZ, 0xc0, !PT ;  /* 0xffff000019327812 */ /* 0x000fe400078ec0ff */
[C---:B------:R-:W-:Y:S02]  /*115f0*/  SHF.L.U32 R25, R27.reuse, 0x10, RZ ;  /* 0x000000101b197819 */ /* 0x040fe400000006ff */
[----:B------:R-:W-:Y:S01]  /*11600*/  LOP3.LUT R53, R27, 0xffff0000, RZ, 0xc0, !PT ;  /* 0xffff00001b357812 */ /* 0x000fe200078ec0ff */
[C---:B----4-:R-:W-:Y:S01]  /*11610*/  IMAD.U32 R52, R28.reuse, 0x10000, RZ ;  /* 0x000100001c347824 */ /* 0x050fe200078e00ff */
        /* <DEDUP_REMOVED lines=14> */
[----:B--2---:R-:W-:Y:S01]  /*11700*/  LOP3.LUT R31, R34, 0xffff0000, RZ, 0xc0, !PT ;  /* 0xffff0000221f7812 */ /* 0x004fe200078ec0ff */
[----:B------:R-:W-:-:S02]  /*11710*/  @!P0 FADD.FTZ R30, -R30, -RZ ;  /* 0x800000ff1e1e8221 */ /* 0x000fc40000010100 */
[----:B------:R-:W-:Y:S02]  /*11720*/  @!P0 FADD.FTZ R54, -R54, -RZ ;  /* 0x800000ff36368221 */ /* 0x000fe40000010100 */
[----:B------:R-:W-:Y:S02]  /*11730*/  FMUL.FTZ R26, R26, R29 ;  /* 0x0000001d1a1a7220 */ /* 0x000fe40000410000 */
        /* <DEDUP_REMOVED lines=26> */
.L_x_1809:
[----:B------:R-:W-:Y:S05]  /*118e0*/  BSYNC B0 ;  /* 0x0000000000007941 */ /* 0x000fea0003800000 */
.L_x_1808:
[----:B-----5:R3:W-:Y:S02]  /*118f0*/  STS.128 [R248], R36 ;  /* 0x00000024f8007388 */ /* 0x0207e40000000c00 */
.L_x_1807:
[----:B------:R-:W-:Y:S05]  /*11900*/  BSYNC B1 ;  /* 0x0000000000017941 */ /* 0x000fea0003800000 */
.L_x_1806:
        /* <DEDUP_REMOVED lines=35> */
[C---:B--2---:R-:W-:Y:S01]  /*11b40*/  IMAD.U32 R39, R24.reuse, 0x10000, RZ ;  /* 0x0001000018277824 */ /* 0x044fe200078e00ff */
[----:B------:R-:W-:Y:S01]  /*11b50*/  LOP3.LUT R38, R24, 0xffff0000, RZ, 0xc0, !PT ;  /* 0xffff000018267812 */ /* 0x000fe200078ec0ff */
[----:B------:R-:W-:Y:S01]  /*11b60*/  IMAD.U32 R49, R26, 0x10000, RZ ;  /* 0x000100001a317824 */ /* 0x000fe200078e00ff */
[C---:B------:R-:W-:Y:S02]  /*11b70*/  SHF.L.U32 R24, R25.reuse, 0x10, RZ ;  /* 0x0000001019187819 */ /* 0x040fe400000006ff */
[----:B------:R-:W-:Y:S02]  /*11b80*/  LOP3.LUT R50, R25, 0xffff0000, RZ, 0xc0, !PT ;  /* 0xffff000019327812 */ /* 0x000fe400078ec0ff */
[C---:B------:R-:W-:Y:S02]  /*11b90*/  SHF.L.U32 R25, R27.reuse, 0x10, RZ ;  /* 0x000000101b197819 */ /* 0x040fe400000006ff */
[----:B------:R-:W-:Y:S01]  /*11ba0*/  LOP3.LUT R53, R27, 0xffff0000, RZ, 0xc0, !PT ;  /* 0xffff00001b357812 */ /* 0x000fe200078ec0ff */
[C---:B---3--:R-:W-:Y:S01]  /*11bb0*/  IMAD.U32 R52, R28.reuse, 0x10000, RZ ;  /* 0x000100001c347824 */ /* 0x048fe200078e00ff */
        /* <DEDUP_REMOVED lines=44> */
.L_x_1813:
[----:B------:R-:W-:Y:S05]  /*11e80*/  BSYNC B0 ;  /* 0x0000000000007941 */ /* 0x000fea0003800000 */
.L_x_1812:
[----:B-----5:R1:W-:Y:S02]  /*11e90*/  STS.128 [R248+0x2000], R36 ;  /* 0x00200024f8007388 */ /* 0x0203e40000000c00 */
.L_x_1811:
[----:B------:R-:W-:Y:S05]  /*11ea0*/  BSYNC B1 ;  /* 0x0000000000017941 */ /* 0x000fea0003800000 */
.L_x_1810:
        /* <DEDUP_REMOVED lines=18> */
[----:B------:R-:W3:Y:S01]  /*11fd0*/  LD.E.128 R24, [R24.64+0x100] ;  /* 0x0001000618187980 */ /* 0x000ee2000c101d00 */
[----:B------:R-:W-:Y:S02]  /*11fe0*/  @P0 IADD3 R33, -R2, RZ, RZ ;  /* 0x000000ff02210210 */ /* 0x000fe40007ffe1ff */
[----:B------:R-:W-:Y:S02]  /*11ff0*/  LEA.HI.X R29, R31, R23, R29, 0x1, P1 ;  /* 0x000000171f1d7211 */ /* 0x000fe400008f0c1d */
[----:B------:R-:W-:-:S04]  /*12000*/  IADD3 R35, P1, R33, R3, RZ ;  /* 0x0000000321237210 */ /* 0x000fc80007f3e0ff */
[----:B--2---:R-:W2:Y:S01]  /*12010*/  LD.E.128 R28, [R28.64+0x100] ;  /* 0x000100061c1c7980 */ /* 0x004ea2000c101d00 */
        /* <DEDUP_REMOVED lines=64> */
.L_x_1817:
[----:B------:R-:W-:Y:S05]  /*12420*/  BSYNC B0 ;  /* 0x0000000000007941 */ /* 0x000fea0003800000 */
.L_x_1816:
[----:B-----5:R3:W-:Y:S02]  /*12430*/  STS.128 [R248+0x4000], R36 ;  /* 0x00400024f8007388 */ /* 0x0207e40000000c00 */
.L_x_1815:
[----:B------:R-:W-:Y:S05]  /*12440*/  BSYNC B1 ;  /* 0x0000000000017941 */ /* 0x000fea0003800000 */
.L_x_1814:
[----:B------:R-:W-:-:S13]  /*12450*/  ISETP.GE.AND P0, PT, R10, R9, PT ;  /* 0x000000090a00720c */ /* 0x000fda0003f06270 */
        /* <DEDUP_REMOVED lines=27> */
[C---:B-1----:R-:W-:Y:S01]  /*12610*/  IMAD.U32 R44, R38.reuse, 0x10000, RZ ;  /* 0x00010000262c7824 */ /* 0x042fe200078e00ff */
        /* <DEDUP_REMOVED lines=57> */
.L_x_1819:
[----:B------:R-:W-:Y:S05]  /*129b0*/  BSYNC B0 ;  /* 0x0000000000007941 */ /* 0x000fea0003800000 */
.L_x_1818:
[----:B-----5:R3:W-:Y:S02]  /*129c0*/  STS.128 [R248+0x6000], R36 ;  /* 0x00600024f8007388 */ /* 0x0207e40000000c00 */
.L_x_1805:
[----:B------:R-:W-:Y:S05]  /*129d0*/  BSYNC B2 ;  /* 0x0000000000027941 */ /* 0x000fea0003800000 */
.L_x_1804:
        /* <DEDUP_REMOVED lines=27> */
[----:B--2---:R-:W2:Y:S01]  /*12b90*/  LD.E.128 R28, [R28.64] ;  /* 0x000000061c1c7980 */ /* 0x004ea2000c101d00 */
[----:B------:R-:W-:Y:S02]  /*12ba0*/  LEA.HI.X.SX32 R33, R33, R4, 0x1, P1 ;  /* 0x0000000421217211 */ /* 0x000fe400008f0eff */
[----:B------:R-:W-:-:S04]  /*12bb0*/  LEA R32, P1, R35, R40, 0x1 ;  /* 0x0000002823207211 */ /* 0x000fc800078208ff */
[----:B------:R-:W-:-:S06]  /*12bc0*/  LEA.HI.X R33, R35, R41, R33, 0x1, P1 ;  /* 0x0000002923217211 */ /* 0x000fcc00008f0c21 */
[----:B----4-:R-:W4:Y:S01]  /*12bd0*/  LD.E.128 R32, [R32.64] ;  /* 0x0000000620207980 */ /* 0x010f22000c101d00 */
        /* <DEDUP_REMOVED lines=36> */
[----:B------:R-:W-:Y:S02]  /*12e20*/  @!P0 FADD.FTZ R31, -R31, -RZ ;  /* 0x800000ff1f1f8221 */ /* 0x000fe40000010100 */
[----:B------:R-:W-:Y:S02]  /*12e30*/  FMUL.FTZ R26, R26, R29 ;  /* 0x0000001d1a1a7220 */ /* 0x000fe40000410000 */
[----:B------:R-:W-:Y:S01]  /*12e40*/  FMUL.FTZ R28, R25, R28 ;  /* 0x0000001c191c7220 */ /* 0x000fe20000410000 */
[C---:B------:R-:W-:Y:S01]  /*12e50*/  LOP3.LUT R25, R32.reuse, 0xffff0000, RZ, 0xc0, !PT ;  /* 0xffff000020197812 */ /* 0x040fe200078ec0ff */
[----:B------:R-:W-:Y:S01]  /*12e60*/  IMAD.U32 R29, R32, 0x10000, RZ ;  /* 0x00010000201d7824 */ /* 0x000fe200078e00ff */
[C---:B------:R-:W-:Y:S01]  /*12e70*/  LOP3.LUT R32, R34.reuse, 0xffff0000, RZ, 0xc0, !PT ;  /* 0xffff000022207812 */ /* 0x040fe200078ec0ff */
        /* <DEDUP_REMOVED lines=18> */
.L_x_1825:
[----:B------:R-:W-:Y:S05]  /*12fa0*/  BSYNC B0 ;  /* 0x0000000000007941 */ /* 0x000fea0003800000 */
.L_x_1824:
[----:B-----5:R3:W-:Y:S02]  /*12fb0*/  STS.128 [R248+0x800], R36 ;  /* 0x00080024f8007388 */ /* 0x0207e40000000c00 */
.L_x_1823:
[----:B------:R-:W-:Y:S05]  /*12fc0*/  BSYNC B1 ;  /* 0x0000000000017941 */ /* 0x000fea0003800000 */
.L_x_1822:
        /* <DEDUP_REMOVED lines=87> */
.L_x_1829:
[----:B------:R-:W-:Y:S05]  /*13540*/  BSYNC B0 ;  /* 0x0000000000007941 */ /* 0x000fea0003800000 */
.L_x_1828:
[----:B-----5:R3:W-:Y:S02]  /*13550*/  STS.128 [R248+0x2800], R36 ;  /* 0x00280024f8007388 */ /* 0x0207e40000000c00 */
.L_x_1827:
[----:B------:R-:W-:Y:S05]  /*13560*/  BSYNC B1 ;  /* 0x0000000000017941 */ /* 0x000fea0003800000 */
.L_x_1826:
        /* <DEDUP_REMOVED lines=87> */
.L_x_1833:
[----:B------:R-:W-:Y:S05]  /*13ae0*/  BSYNC B0 ;  /* 0x0000000000007941 */ /* 0x000fea0003800000 */
.L_x_1832:
[----:B-----5:R3:W-:Y:S02]  /*13af0*/  STS.128 [R248+0x4800], R36 ;  /* 0x00480024f8007388 */ /* 0x0207e40000000c00 */
.L_x_1831:
[----:B------:R-:W-:Y:S05]  /*13b00*/  BSYNC B1 ;  /* 0x0000000000017941 */ /* 0x000fea0003800000 */
.L_x_1830:
        /* <DEDUP_REMOVED lines=26> */
[C---:B-1---5:R-:W-:Y:S01]  /*13cb0*/  IMAD.U32 R42, R36.reuse, 0x10000, RZ ;  /* 0x00010000242a7824 */ /* 0x062fe200078e00ff */
        /* <DEDUP_REMOVED lines=59> */
.L_x_1835:
[----:B------:R-:W-:Y:S05]  /*14070*/  BSYNC B0 ;  /* 0x0000000000007941 */ /* 0x000fea0003800000 */
.L_x_1834:
[----:B-----5:R3:W-:Y:S02]  /*14080*/  STS.128 [R248+0x6800], R36 ;  /* 0x00680024f8007388 */ /* 0x0207e40000000c00 */
.L_x_1821:
[----:B------:R-:W-:Y:S05]  /*14090*/  BSYNC B2 ;  /* 0x0000000000027941 */ /* 0x000fea0003800000 */
.L_x_1820:
        /* <DEDUP_REMOVED lines=40> */
[C---:B---3--:R-:W-:Y:S01]  /*14320*/  IMAD.U32 R45, R24.reuse, 0x10000, RZ ;  /* 0x00010000182d7824 */ /* 0x048fe200078e00ff */
        /* <DEDUP_REMOVED lines=51> */
.L_x_1841:
[----:B------:R-:W-:Y:S05]  /*14660*/  BSYNC B0 ;  /* 0x0000000000007941 */ /* 0x000fea0003800000 */
.L_x_1840:
[----:B-----5:R3:W-:Y:S02]  /*14670*/  STS.128 [R248+0x1000], R36 ;  /* 0x00100024f8007388 */ /* 0x0207e40000000c00 */
.L_x_1839:
[----:B------:R-:W-:Y:S05]  /*14680*/  BSYNC B1 ;  /* 0x0000000000017941 */ /* 0x000fea0003800000 */
.L_x_1838:
        /* <DEDUP_REMOVED lines=87> */
.L_x_1845:
[----:B------:R-:W-:Y:S05]  /*14c00*/  BSYNC B0 ;  /* 0x0000000000007941 */ /* 0x000fea0003800000 */
.L_x_1844:
[----:B-----5:R3:W-:Y:S02]  /*14c10*/  STS.128 [R248+0x3000], R36 ;  /* 0x00300024f8007388 */ /* 0x0207e40000000c00 */
.L_x_1843:
[----:B------:R-:W-:Y:S05]  /*14c20*/  BSYNC B1 ;  /* 0x0000000000017941 */ /* 0x000fea0003800000 */
.L_x_1842:
        /* <DEDUP_REMOVED lines=87> */
.L_x_1849:
[----:B------:R-:W-:Y:S05]  /*151a0*/  BSYNC B0 ;  /* 0x0000000000007941 */ /* 0x000fea0003800000 */
.L_x_1848:
[----:B-----5:R3:W-:Y:S02]  /*151b0*/  STS.128 [R248+0x5000], R36 ;  /* 0x00500024f8007388 */ /* 0x0207e40000000c00 */
.L_x_1847:
[----:B------:R-:W-:Y:S05]  /*151c0*/  BSYNC B1 ;  /* 0x0000000000017941 */ /* 0x000fea0003800000 */
.L_x_1846:
        /* <DEDUP_REMOVED lines=15> */
[----:B-1----:R-:W-:Y:S01]  /*152c0*/  IMAD.MOV.U32 R19, RZ, RZ, RZ ;  /* 0x000000ffff137224 */ /* 0x002fe200078e00ff */
[C---:B------:R-:W-:Y:S01]  /*152d0*/  LEA R32, P1, R33.reuse, R22, 0x1 ;  /* 0x0000001621207211 */ /* 0x040fe200078208ff */
[----:B--2---:R-:W2:Y:S01]  /*152e0*/  LD.E.128 R28, [R28.64+0x180] ;  /* 0x000180061c1c7980 */ /* 0x004ea2000c101d00 */
[----:B------:R-:W-:Y:S02]  /*152f0*/  @P0 IADD3 R19, -R2, RZ, RZ ;  /* 0x000000ff02130210 */ /* 0x000fe40007ffe1ff */
[----:B------:R-:W-:Y:S02]  /*15300*/  LEA.HI.X R33, R33, R23, R8, 0x1, P1 ;  /* 0x0000001721217211 */ /* 0x000fe400008f0c08 */
[----:B---3--:R-:W-:-:S04]  /*15310*/  IADD3 R37, P1, R19, R3, RZ ;  /* 0x0000000313257210 */ /* 0x008fc80007f3e0ff */
[----:B------:R-:W3:Y:S01]  /*15320*/  LD.E.128 R32, [R32.64+0x180] ;  /* 0x0001800620207980 */ /* 0x000ee2000c101d00 */
        /* <DEDUP_REMOVED lines=18> */
[----:B------:R-:W-:Y:S01]  /*15450*/  SHF.L.U32 R28, R31, 0x10, RZ ;  /* 0x000000101f1c7819 */ /* 0x000fe200000006ff */
[C---:B---3--:R-:W-:Y:S01]  /*15460*/  IMAD.U32 R49, R32.reuse, 0x10000, RZ ;  /* 0x0001000020317824 */ /* 0x048fe200078e00ff */
[----:B------:R-:W-:Y:S01]  /*15470*/  LOP3.LUT R30, R32, 0xffff0000, RZ, 0xc0, !PT ;  /* 0xffff0000201e7812 */ /* 0x000fe200078ec0ff */
[C---:B------:R-:W-:Y:S01]  /*15480*/  IMAD.U32 R51, R34.reuse, 0x10000, RZ ;  /* 0x0001000022337824 */ /* 0x040fe200078e00ff */
[----:B------:R-:W-:Y:S01]  /*15490*/  LOP3.LUT R32, R34, 0xffff0000, RZ, 0xc0, !PT ;  /* 0xffff000022207812 */ /* 0x000fe200078ec0ff */
[----:B------:R-:W-:Y:S01]  /*154a0*/  @!P0 FADD.FTZ R49, -R49, -RZ ;  /* 0x800000ff31318221 */ /* 0x000fe20000010100 */
[----:B------:R-:W-:Y:S01]  /*154b0*/  LOP3.LUT R48, R31, 0xffff0000, RZ, 0xc0, !PT ;  /* 0xffff00001f307812 */ /* 0x000fe200078ec0ff */
[----:B------:R-:W-:Y:S01]  /*154c0*/  @!P0 FADD.FTZ R30, -R30, -RZ ;  /* 0x800000ff1e1e8221 */ /* 0x000fe20000010100 */
[C---:B------:R-:W-:Y:S01]  /*154d0*/  SHF.L.U32 R31, R33.reuse, 0x10, RZ ;  /* 0x00000010211f7819 */ /* 0x040fe200000006ff */
[----:B------:R-:W-:Y:S01]  /*154e0*/  @!P0 FADD.FTZ R32, -R32, -RZ ;  /* 0x800000ff20208221 */ /* 0x000fe20000010100 */
[----:B------:R-:W-:Y:S01]  /*154f0*/  LOP3.LUT R50, R33, 0xffff0000, RZ, 0xc0, !PT ;  /* 0xffff000021327812 */ /* 0x000fe200078ec0ff */
[----:B------:R-:W-:Y:S01]  /*15500*/  @!P0 FADD.FTZ R51, -R51, -RZ ;  /* 0x800000ff33338221 */ /* 0x000fe20000010100 */
[----:B------:R-:W-:Y:S01]  /*15510*/  SHF.L.U32 R33, R35, 0x10, RZ ;  /* 0x0000001023217819 */ /* 0x000fe200000006ff */
[----:B------:R-:W-:Y:S01]  /*15520*/  @!P0 FADD.FTZ R31, -R31, -RZ ;  /* 0x800000ff1f1f8221 */ /* 0x000fe20000010100 */
[----:B------:R-:W-:Y:S01]  /*15530*/  LOP3.LUT R35, R35, 0xffff0000, RZ, 0xc0, !PT ;  /* 0xffff000023237812 */ /* 0x000fe200078ec0ff */
[----:B------:R-:W-:Y:S01]  /*15540*/  @!P0 FADD.FTZ R50, -R50, -RZ ;  /* 0x800000ff32328221 */ /* 0x000fe20000010100 */
[----:B----4-:R-:W-:Y:S01]  /*15550*/  LOP3.LUT R34, R38, 0xffff0000, RZ, 0xc0, !PT ;  /* 0xffff000026227812 */ /* 0x010fe200078ec0ff */
[----:B------:R-:W-:Y:S01]  /*15560*/  FMUL.FTZ R32, R29, R32 ;  /* 0x000000201d207220 */ /* 0x000fe20000410000 */
[----:B------:R-:W-:Y:S01]  /*15570*/  SHF.L.U32 R29, R37, 0x10, RZ ;  /* 0x00000010251d7819 */ /* 0x000fe200000006ff */
[----:B------:R-:W-:Y:S01]  /*15580*/  FMUL.FTZ R27, R27, R30 ;  /* 0x0000001e1b1b7220 */ /* 0x000fe20000410000 */
[----:B------:R-:W-:Y:S01]  /*15590*/  LOP3.LUT R37, R37, 0xffff0000, RZ, 0xc0, !PT ;  /* 0xffff000025257812 */ /* 0x000fe200078ec0ff */
[----:B------:R-:W-:Y:S01]  /*155a0*/  FMUL.FTZ R26, R26, R31 ;  /* 0x0000001f1a1a7220 */ /* 0x000fe20000410000 */
[----:B------:R-:W-:Y:S01]  /*155b0*/  LOP3.LUT R30, R36, 0xffff0000, RZ, 0xc0, !PT ;  /* 0xffff0000241e7812 */ /* 0x000fe200078ec0ff */
[----:B------:R-:W-:-:S02]  /*155c0*/  FMUL.FTZ R47, R47, R50 ;  /* 0x000000322f2f7220 */ /* 0x000fc40000410000 */
[----:B------:R-:W-:Y:S02]  /*155d0*/  @!P0 FADD.FTZ R33, -R33, -RZ ;  /* 0x800000ff21218221 */ /* 0x000fe40000010100 */
[----:B------:R-:W-:Y:S02]  /*155e0*/  IMAD.U32 R31, R36, 0x10000, RZ ;  /* 0x00010000241f7824 */ /* 0x000fe400078e00ff */
[----:B------:R-:W-:Y:S02]  /*155f0*/  @!P0 FADD.FTZ R35, -R35, -RZ ;  /* 0x800000ff23238221 */ /* 0x000fe40000010100 */
[----:B------:R-:W-:Y:S02]  /*15600*/  FMUL.FTZ R51, R46, R51 ;  /* 0x000000332e337220 */ /* 0x000fe40000410000 */
[----:B------:R-:W-:Y:S01]  /*15610*/  IMAD.U32 R36, R38, 0x10000, RZ ;  /* 0x0001000026247824 */ /* 0x000fe200078e00ff */
[C---:B------:R-:W-:Y:S01]  /*15620*/  LOP3.LUT R38, R39.reuse, 0xffff0000, RZ, 0xc0, !PT ;  /* 0xffff000027267812 */ /* 0x040fe200078ec0ff */
[----:B------:R-:W-:Y:S01]  /*15630*/  FMUL.FTZ R28, R28, R33 ;  /* 0x000000211c1c7220 */ /* 0x000fe20000410000 */
[----:B------:R-:W-:Y:S01]  /*15640*/  SHF.L.U32 R33, R39, 0x10, RZ ;  /* 0x0000001027217819 */ /* 0x000fe200000006ff */
[----:B------:R-:W-:-:S02]  /*15650*/  FFMA.FTZ R26, R43, R29, R26 ;  /* 0x0000001d2b1a7223 */ /* 0x000fc4000001001a */
[----:B------:R-:W-:Y:S02]  /*15660*/  FFMA.FTZ R37, R8, R37, R47 ;  /* 0x0000002508257223 */ /* 0x000fe4000001002f */
[----:B------:R-:W-:Y:S02]  /*15670*/  FMUL.FTZ R44, R44, R49 ;  /* 0x000000312c2c7220 */ /* 0x000fe40000410000 */
[----:B------:R-:W-:Y:S01]  /*15680*/  FMUL.FTZ R35, R48, R35 ;  /* 0x0000002330237220 */ /* 0x000fe20000410000 */
[----:B------:R-:W-:Y:S01]  /*15690*/  F2FP.BF16.PACK_AB R26, R37, R26 ;  /* 0x0000001a251a723e */ /* 0x000fe200000010ff */
        /* <DEDUP_REMOVED lines=11> */
.L_x_1851:
[----:B------:R-:W-:Y:S05]  /*15750*/  BSYNC B0 ;  /* 0x0000000000007941 */ /* 0x000fea0003800000 */
.L_x_1850:
[----:B-----5:R1:W-:Y:S02]  /*15760*/  STS.128 [R248+0x7000], R24 ;  /* 0x00700018f8007388 */ /* 0x0203e40000000c00 */
.L_x_1837:
[----:B------:R-:W-:Y:S05]  /*15770*/  BSYNC B2 ;  /* 0x0000000000027941 */ /* 0x000fea0003800000 */
.L_x_1836:
        /* <DEDUP_REMOVED lines=8> */
[----:B-1----:R1:W5:Y:S01]  /*15800*/  LD.E.128 R24, [R14.64] ;  /* 0x000000060e187980 */ /* 0x002362000c101d00 */
        /* <DEDUP_REMOVED lines=82> */
.L_x_1855:
[----:B------:R-:W-:Y:S05]  /*15d30*/  BSYNC B0 ;  /* 0x0000000000007941 */ /* 0x000fea0003800000 */
.L_x_1854:
[----:B-----5:R1:W-:Y:S02]  /*15d40*/  STS.128 [R248+0x1800], R24 ;  /* 0x00180018f8007388 */ /* 0x0203e40000000c00 */
.L_x_1853:
[----:B------:R-:W-:Y:S05]  /*15d50*/  BSYNC B1 ;  /* 0x0000000000017941 */ /* 0x000fea0003800000 */
.L_x_1852:
        /* <DEDUP_REMOVED lines=28> */
[----:B------:R-:W-:Y:S01]  /*15f20*/  IMAD.U32 R38, R17, 0x10000, RZ ;  /* 0x0001000011267824 */ /* 0x000fe200078e00ff */
[----:B------:R-:W-:Y:S01]  /*15f30*/  LOP3.LUT R13, R16, 0xffff0000, RZ, 0xc0, !PT ;  /* 0xffff0000100d7812 */ /* 0x000fe200078ec0ff */
[----:B------:R-:W-:Y:S01]  /*15f40*/  IMAD.U32 R42, R19, 0x10000, RZ ;  /* 0x00010000132a7824 */ /* 0x000fe200078e00ff */
[----:B------:R-:W-:Y:S02]  /*15f50*/  LOP3.LUT R12, R17, 0xffff0000, RZ, 0xc0, !PT ;  /* 0xffff0000110c7812 */ /* 0x000fe400078ec0ff */
[C---:B------:R-:W-:Y:S02]  /*15f60*/  SHF.L.U32 R37, R18.reuse, 0x10, RZ ;  /* 0x0000001012257819 */ /* 0x040fe400000006ff */
[----:B------:R-:W-:Y:S02]  /*15f70*/  LOP3.LUT R17, R18, 0xffff0000, RZ, 0xc0, !PT ;  /* 0xffff000012117812 */ /* 0x000fe400078ec0ff */
[----:B------:R-:W-:-:S02]  /*15f80*/  LOP3.LUT R16, R19, 0xffff0000, RZ, 0xc0, !PT ;  /* 0xffff000013107812 */ /* 0x000fc400078ec0ff */
[C---:B--2---:R-:W-:Y:S01]  /*15f90*/  SHF.L.U32 R39, R24.reuse, 0x10, RZ ;  /* 0x0000001018277819 */ /* 0x044fe200000006ff */
[----:B------:R-:W-:Y:S01]  /*15fa0*/  IMAD.U32 R18, R25, 0x10000, RZ ;  /* 0x0001000019127824 */ /* 0x000fe200078e00ff */
[----:B------:R-:W-:Y:S01]  /*15fb0*/  LOP3.LUT R19, R24, 0xffff0000, RZ, 0xc0, !PT ;  /* 0xffff000018137812 */ /* 0x000fe200078ec0ff */
[----:B------:R-:W-:Y:S01]  /*15fc0*/  IMAD.U32 R24, R27, 0x10000, RZ ;  /* 0x000100001b187824 */ /* 0x000fe200078e00ff */
[----:B------:R-:W-:Y:S02]  /*15fd0*/  LOP3.LUT R44, R25, 0xffff0000, RZ, 0xc0, !PT ;  /* 0xffff0000192c7812 */ /* 0x000fe400078ec0ff */
[C---:B------:R-:W-:Y:S02]  /*15fe0*/  SHF.L.U32 R43, R26.reuse, 0x10, RZ ;  /* 0x000000101a2b7819 */ /* 0x040fe400000006ff */
[----:B------:R-:W-:Y:S02]  /*15ff0*/  LOP3.LUT R25, R26, 0xffff0000, RZ, 0xc0, !PT ;  /* 0xffff00001a197812 */ /* 0x000fe400078ec0ff */
[----:B------:R-:W-:Y:S01]  /*16000*/  LOP3.LUT R45, R27, 0xffff0000, RZ, 0xc0, !PT ;  /* 0xffff00001b2d7812 */ /* 0x000fe200078ec0ff */
[----:B---3--:R-:W-:Y:S01]  /*16010*/  IMAD.U32 R27, R29, 0x10000, RZ ;  /* 0x000100001d1b7824 */ /* 0x008fe200078e00ff */
[----:B------:R-:W-:-:S02]  /*16020*/  SHF.L.U32 R46, R28, 0x10, RZ ;  /* 0x000000101c2e7819 */ /* 0x000fc400000006ff */
[----:B------:R-:W-:Y:S01]  /*16030*/  LOP3.LUT R26, R28, 0xffff0000, RZ, 0xc0, !PT ;  /* 0xffff00001c1a7812 */ /* 0x000fe200078ec0ff */
[----:B------:R-:W-:Y:S01]  /*16040*/  @!P0 FADD.FTZ R27, -R27, -RZ ;  /* 0x800000ff1b1b8221 */ /* 0x000fe20000010100 */
[----:B------:R-:W-:Y:S01]  /*16050*/  LOP3.LUT R47, R29, 0xffff0000, RZ, 0xc0, !PT ;  /* 0xffff00001d2f7812 */ /* 0x000fe200078ec0ff */
[----:B------:R-:W-:Y:S01]  /*16060*/  IMAD.U32 R29, R31, 0x10000, RZ ;  /* 0x000100001f1d7824 */ /* 0x000fe200078e00ff */
[----:B------:R-:W-:Y:S01]  /*16070*/  SHF.L.U32 R48, R30, 0x10, RZ ;  /* 0x000000101e307819 */ /* 0x000fe200000006ff */
[----:B------:R-:W-:Y:S01]  /*16080*/  @!P0 FADD.FTZ R26, -R26, -RZ ;  /* 0x800000ff1a1a8221 */ /* 0x000fe20000010100 */
[----:B------:R-:W-:Y:S01]  /*16090*/  LOP3.LUT R28, R30, 0xffff0000, RZ, 0xc0, !PT ;  /* 0xffff00001e1c7812 */ /* 0x000fe200078ec0ff */
[----:B------:R-:W-:Y:S01]  /*160a0*/  @!P0 FADD.FTZ R29, -R29, -RZ ;  /* 0x800000ff1d1d8221 */ /* 0x000fe20000010100 */
[----:B------:R-:W-:Y:S01]  /*160b0*/  LOP3.LUT R30, R31, 0xffff0000, RZ, 0xc0, !PT ;  /* 0xffff00001f1e7812 */ /* 0x000fe200078ec0ff */
[----:B------:R-:W-:Y:S02]  /*160c0*/  @!P0 FADD.FTZ R46, -R46, -RZ ;  /* 0x800000ff2e2e8221 */ /* 0x000fe40000010100 */
[----:B------:R-:W-:-:S02]  /*160d0*/  FMUL.FTZ R26, R19, R26 ;  /* 0x0000001a131a7220 */ /* 0x000fc40000410000 */
[----:B------:R-:W-:Y:S01]  /*160e0*/  @!P0 FADD.FTZ R30, -R30, -RZ ;  /* 0x800000ff1e1e8221 */ /* 0x000fe20000010100 */
[----:B----4-:R-:W-:Y:S01]  /*160f0*/  LOP3.LUT R19, R32, 0xffff0000, RZ, 0xc0, !PT ;  /* 0xffff000020137812 */ /* 0x010fe200078ec0ff */
[----:B------:R-:W-:Y:S01]  /*16100*/  @!P0 FADD.FTZ R28, -R28, -RZ ;  /* 0x800000ff1c1c8221 */ /* 0x000fe20000010100 */
[----:B------:R-:W-:Y:S01]  /*16110*/  SHF.L.U32 R31, R34, 0x10, RZ ;  /* 0x00000010221f7819 */ /* 0x000fe200000006ff */
[----:B------:R-:W-:Y:S01]  /*16120*/  FMUL.FTZ R29, R24, R29 ;  /* 0x0000001d181d7220 */ /* 0x000fe20000410000 */
[----:B------:R-:W-:Y:S01]  /*16130*/  SHF.L.U32 R24, R32, 0x10, RZ ;  /* 0x0000001020187819 */ /* 0x000fe200000006ff */
[----:B------:R-:W-:Y:S01]  /*16140*/  @!P0 FADD.FTZ R47, -R47, -RZ ;  /* 0x800000ff2f2f8221 */ /* 0x000fe20000010100 */
[----:B------:R-:W-:Y:S01]  /*16150*/  LOP3.LUT R32, R33, 0xffff0000, RZ, 0xc0, !PT ;  /* 0xffff000021207812 */ /* 0x000fe200078ec0ff */
[----:B------:R-:W-:Y:S02]  /*16160*/  FMUL.FTZ R39, R39, R46 ;  /* 0x0000002e27277220 */ /* 0x000fe40000410000 */
[----:B------:R-:W-:-:S02]  /*16170*/  @!P0 FADD.FTZ R48, -R48, -RZ ;  /* 0x800000ff30308221 */ /* 0x000fc40000010100 */
[----:B------:R-:W-:Y:S01]  /*16180*/  FMUL.FTZ R45, R45, R30 ;  /* 0x0000001e2d2d7220 */ /* 0x000fe20000410000 */
[----:B------:R-:W-:Y:S01]  /*16190*/  LOP3.LUT R30, R34, 0xffff0000, RZ, 0xc0, !PT ;  /* 0xffff0000221e7812 */ /* 0x000fe200078ec0ff */
[----:B------:R-:W-:Y:S01]  /*161a0*/  FMUL.FTZ R27, R18, R27 ;  /* 0x0000001b121b7220 */ /* 0x000fe20000410000 */
[----:B------:R-:W-:Y:S01]  /*161b0*/  LOP3.LUT R34, R35, 0xffff0000, RZ, 0xc0, !PT ;  /* 0xffff000023227812 */ /* 0x000fe200078ec0ff */
[----:B------:R-:W-:Y:S02]  /*161c0*/  FMUL.FTZ R28, R25, R28 ;  /* 0x0000001c191c7220 */ /* 0x000fe40000410000 */
[----:B------:R-:W-:Y:S02]  /*161d0*/  FMUL.FTZ R47, R44, R47 ;  /* 0x0000002f2c2f7220 */ /* 0x000fe40000410000 */
[----:B------:R-:W-:Y:S02]  /*161e0*/  IMAD.U32 R18, R33, 0x10000, RZ ;  /* 0x0001000021127824 */ /* 0x000fe400078e00ff */
[----:B------:R-:W-:-:S02]  /*161f0*/  IMAD.U32 R25, R35, 0x10000, RZ ;  /* 0x0001000023197824 */ /* 0x000fc400078e00ff */
[----:B------:R-:W-:Y:S02]  /*16200*/  FMUL.FTZ R48, R43, R48 ;  /* 0x000000302b307220 */ /* 0x000fe40000410000 */
[----:B------:R-:W-:Y:S02]  /*16210*/  FFMA.FTZ R24, R36, R24, R39 ;  /* 0x0000001824187223 */ /* 0x000fe40000010027 */
[----:B------:R-:W-:Y:S02]  /*16220*/  FFMA.FTZ R13, R13, R19, R26 ;  /* 0x000000130d0d7223 */ /* 0x000fe4000001001a */
[----:B------:R-:W-:Y:S02]  /*16230*/  FFMA.FTZ R18, R38, R18, R27 ;  /* 0x0000001226127223 */ /* 0x000fe4000001001b */
[----:B------:R-:W-:Y:S01]  /*16240*/  FFMA.FTZ R47, R12, R32, R47 ;  /* 0x000000200c2f7223 */ /* 0x000fe2000001002f */
[----:B------:R-:W-:Y:S01]  /*16250*/  F2FP.BF16.PACK_AB R24, R13, R24 ;  /* 0x000000180d18723e */ /* 0x000fe200000010ff */
[----:B------:R-:W-:-:S02]  /*16260*/  FFMA.FTZ R25, R42, R25, R29 ;  /* 0x000000192a197223 */ /* 0x000fc4000001001d */
[----:B------:R-:W-:Y:S02]  /*16270*/  FFMA.FTZ R16, R16, R34, R45 ;  /* 0x0000002210107223 */ /* 0x000fe4000001002d */
[----:B------:R-:W-:Y:S02]  /*16280*/  FFMA.FTZ R31, R37, R31, R48 ;  /* 0x0000001f251f7223 */ /* 0x000fe40000010030 */
[----:B------:R-:W-:Y:S01]  /*16290*/  FFMA.FTZ R28, R17, R30, R28 ;  /* 0x0000001e111c7223 */ /* 0x000fe2000001001c */
[----:B------:R-:W-:Y:S02]  /*162a0*/  F2FP.BF16.PACK_AB R17, R47, R18 ;  /* 0x000000122f11723e */ /* 0x000fe400000010ff */
[----:B------:R-:W-:Y:S02]  /*162b0*/  F2FP.BF16.PACK_AB R19, R16, R25 ;  /* 0x000000191013723e */ /* 0x000fe400000010ff */
[----:B------:R-:W-:Y:S02]  /*162c0*/  F2FP.BF16.PACK_AB R18, R28, R31 ;  /* 0x0000001f1c12723e */ /* 0x000fe400000010ff */
[----:B------:R-:W-:-:S02]  /*162d0*/  MOV R16, R24 ;  /* 0x0000001800107202 */ /* 0x000fc40000000f00 */
.L_x_1859:
[----:B------:R-:W-:Y:S05]  /*162e0*/  BSYNC B0 ;  /* 0x0000000000007941 */ /* 0x000fea0003800000 */
.L_x_1858:
[----:B-----5:R1:W-:Y:S02]  /*162f0*/  STS.128 [R248+0x3800], R16 ;  /* 0x00380010f8007388 */ /* 0x0203e40000000c00 */
.L_x_1857:
[----:B------:R-:W-:Y:S05]  /*16300*/  BSYNC B1 ;  /* 0x0000000000017941 */ /* 0x000fea0003800000 */
.L_x_1856:
        /* <DEDUP_REMOVED lines=27> */
[C---:B-----5:R-:W-:Y:S01]  /*164c0*/  LOP3.LUT R11, R17.reuse, 0xffff0000, RZ, 0xc0, !PT ;  /* 0xffff0000110b7812 */ /* 0x060fe200078ec0ff */
[----:B------:R-:W-:Y:S01]  /*164d0*/  IMAD.U32 R37, R17, 0x10000, RZ ;  /* 0x0001000011257824 */ /* 0x000fe200078e00ff */
[C---:B------:R-:W-:Y:S01]  /*164e0*/  SHF.L.U32 R36, R18.reuse, 0x10, RZ ;  /* 0x0000001012247819 */ /* 0x040fe200000006ff */
[C---:B------:R-:W-:Y:S01]  /*164f0*/  IMAD.U32 R39, R19.reuse, 0x10000, RZ ;  /* 0x0001000013277824 */ /* 0x040fe200078e00ff */
[----:B------:R-:W-:Y:S02]  /*16500*/  LOP3.LUT R17, R18, 0xffff0000, RZ, 0xc0, !PT ;  /* 0xffff000012117812 */ /* 0x000fe400078ec0ff */
[C---:B------:R-:W-:Y:S02]  /*16510*/  SHF.L.U32 R13, R16.reuse, 0x10, RZ ;  /* 0x00000010100d7819 */ /* 0x040fe400000006ff */
[----:B------:R-:W-:Y:S02]  /*16520*/  LOP3.LUT R12, R16, 0xffff0000, RZ, 0xc0, !PT ;  /* 0xffff0000100c7812 */ /* 0x000fe400078ec0ff */
[----:B------:R-:W-:Y:S01]  /*16530*/  LOP3.LUT R16, R19, 0xffff0000, RZ, 0xc0, !PT ;  /* 0xffff000013107812 */ /* 0x000fe200078ec0ff */
[C---:B--2---:R-:W-:Y:S01]  /*16540*/  IMAD.U32 R18, R25.reuse, 0x10000, RZ ;  /* 0x0001000019127824 */ /* 0x044fe200078e00ff */
[----:B------:R-:W-:-:S02]  /*16550*/  LOP3.LUT R43, R25, 0xffff0000, RZ, 0xc0, !PT ;  /* 0xffff0000192b7812 */ /* 0x000fc400078ec0ff */
[C---:B------:R-:W-:Y:S02]  /*16560*/  SHF.L.U32 R42, R26.reuse, 0x10, RZ ;  /* 0x000000101a2a7819 */ /* 0x040fe400000006ff */
[----:B------:R-:W-:Y:S02]  /*16570*/  LOP3.LUT R25, R26, 0xffff0000, RZ, 0xc0, !PT ;  /* 0xffff00001a197812 */ /* 0x000fe400078ec0ff */
[----:B------:R-:W-:Y:S02]  /*16580*/  SHF.L.U32 R38, R24, 0x10, RZ ;  /* 0x0000001018267819 */ /* 0x000fe400000006ff */
[C---:B---3--:R-:W-:Y:S02]  /*16590*/  SHF.L.U32 R45, R28.reuse, 0x10, RZ ;  /* 0x000000101c2d7819 */ /* 0x048fe400000006ff */
[----:B------:R-:W-:Y:S02]  /*165a0*/  LOP3.LUT R26, R28, 0xffff0000, RZ, 0xc0, !PT ;  /* 0xffff00001c1a7812 */ /* 0x000fe400078ec0ff */
[----:B------:R-:W-:Y:S01]  /*165b0*/  LOP3.LUT R28, R30, 0xffff0000, RZ, 0xc0, !PT ;  /* 0xffff00001e1c7812 */ /* 0x000fe200078ec0ff */
[----:B------:R-:W-:Y:S01]  /*165c0*/  @!P0 FADD.FTZ R45, -R45, -RZ ;  /* 0x800000ff2d2d8221 */ /* 0x000fe20000010100 */
[----:B------:R-:W-:Y:S01]  /*165d0*/  LOP3.LUT R19, R24, 0xffff0000, RZ, 0xc0, !PT ;  /* 0xffff000018137812 */ /* 0x000fe200078ec0ff */
[C---:B------:R-:W-:Y:S01]  /*165e0*/  IMAD.U32 R24, R27.reuse, 0x10000, RZ ;  /* 0x000100001b187824 */ /* 0x040fe200078e00ff */
[----:B------:R-:W-:Y:S01]  /*165f0*/  LOP3.LUT R44, R27, 0xffff0000, RZ, 0xc0, !PT ;  /* 0xffff00001b2c7812 */ /* 0x000fe200078ec0ff */
[C---:B------:R-:W-:Y:S01]  /*16600*/  IMAD.U32 R27, R29.reuse, 0x10000, RZ ;  /* 0x000100001d1b7824 */ /* 0x040fe200078e00ff */
[----:B------:R-:W-:Y:S01]  /*16610*/  LOP3.LUT R46, R29, 0xffff0000, RZ, 0xc0, !PT ;  /* 0xffff00001d2e7812 */ /* 0x000fe200078ec0ff */
[----:B------:R-:W-:Y:S01]  /*16620*/  @!P0 FADD.FTZ R28, -R28, -RZ ;  /* 0x800000ff1c1c8221 */ /* 0x000fe20000010100 */
[----:B------:R-:W-:Y:S01]  /*16630*/  SHF.L.U32 R47, R30, 0x10, RZ ;  /* 0x000000101e2f7819 */ /* 0x000fe200000006ff */
[C---:B------:R-:W-:Y:S01]  /*16640*/  IMAD.U32 R29, R31.reuse, 0x10000, RZ ;  /* 0x000100001f1d7824 */ /* 0x040fe200078e00ff */
[----:B------:R-:W-:Y:S01]  /*16650*/  LOP3.LUT R31, R31, 0xffff0000, RZ, 0xc0, !PT ;  /* 0xffff00001f1f7812 */ /* 0x000fe200078ec0ff */
[----:B------:R-:W-:-:S02]  /*16660*/  @!P0 FADD.FTZ R26, -R26, -RZ ;  /* 0x800000ff1a1a8221 */ /* 0x000fc40000010100 */
[----:B------:R-:W-:Y:S01]  /*16670*/  @!P0 FADD.FTZ R27, -R27, -RZ ;  /* 0x800000ff1b1b8221 */ /* 0x000fe20000010100 */
[----:B----4-:R-:W-:Y:S01]  /*16680*/  LOP3.LUT R30, R34, 0xffff0000, RZ, 0xc0, !PT ;  /* 0xffff0000221e7812 */ /* 0x010fe200078ec0ff */
[----:B------:R-:W-:Y:S02]  /*16690*/  @!P0 FADD.FTZ R46, -R46, -RZ ;  /* 0x800000ff2e2e8221 */ /* 0x000fe40000010100 */
[----:B------:R-:W-:Y:S02]  /*166a0*/  FMUL.FTZ R28, R25, R28 ;  /* 0x0000001c191c7220 */ /* 0x000fe40000410000 */
[C---:B------:R-:W-:Y:S01]  /*166b0*/  IMAD.U32 R25, R33.reuse, 0x10000, RZ ;  /* 0x0001000021197824 */ /* 0x040fe200078e00ff */
[----:B------:R-:W-:Y:S01]  /*166c0*/  LOP3.LUT R33, R33, 0xffff0000, RZ, 0xc0, !PT ;  /* 0xffff000021217812 */ /* 0x000fe200078ec0ff */
[----:B------:R-:W-:Y:S02]  /*166d0*/  @!P0 FADD.FTZ R47, -R47, -RZ ;  /* 0x800000ff2f2f8221 */ /* 0x000fe40000010100 */
[----:B------:R-:W-:-:S02]  /*166e0*/  @!P0 FADD.FTZ R29, -R29, -RZ ;  /* 0x800000ff1d1d8221 */ /* 0x000fc40000010100 */
[----:B------:R-:W-:Y:S01]  /*166f0*/  FMUL.FTZ R19, R19, R26 ;  /* 0x0000001a13137220 */ /* 0x000fe20000410000 */
[----:B------:R-:W-:Y:S01]  /*16700*/  LOP3.LUT R26, R32, 0xffff0000, RZ, 0xc0, !PT ;  /* 0xffff0000201a7812 */ /* 0x000fe200078ec0ff */
[----:B------:R-:W-:Y:S01]  /*16710*/  FMUL.FTZ R18, R18, R27 ;  /* 0x0000001b12127220 */ /* 0x000fe20000410000 */
[----:B------:R-:W-:Y:S01]  /*16720*/  SHF.L.U32 R27, R32, 0x10, RZ ;  /* 0x00000010201b7819 */ /* 0x000fe200000006ff */
[----:B------:R-:W-:Y:S01]  /*16730*/  FMUL.FTZ R46, R43, R46 ;  /* 0x0000002e2b2e7220 */ /* 0x000fe20000410000 */
[----:B------:R-:W-:Y:S01]  /*16740*/  SHF.L.U32 R32, R34, 0x10, RZ ;  /* 0x0000001022207819 */ /* 0x000fe200000006ff */
[----:B------:R-:W-:Y:S01]  /*16750*/  @!P0 FADD.FTZ R31, -R31, -RZ ;  /* 0x800000ff1f1f8221 */ /* 0x000fe20000010100 */
[----:B------:R-:W-:Y:S01]  /*16760*/  LOP3.LUT R34, R35, 0xffff0000, RZ, 0xc0, !PT ;  /* 0xffff000023227812 */ /* 0x000fe200078ec0ff */
[----:B------:R-:W-:Y:S02]  /*16770*/  FMUL.FTZ R47, R42, R47 ;  /* 0x0000002f2a2f7220 */ /* 0x000fe40000410000 */
[----:B------:R-:W-:-:S02]  /*16780*/  FMUL.FTZ R24, R24, R29 ;  /* 0x0000001d18187220 */ /* 0x000fc40000410000 */
[----:B------:R-:W-:Y:S02]  /*16790*/  FMUL.FTZ R38, R38, R45 ;  /* 0x0000002d26267220 */ /* 0x000fe40000410000 */
[----:B------:R-:W-:Y:S02]  /*167a0*/  FMUL.FTZ R31, R44, R31 ;  /* 0x0000001f2c1f7220 */ /* 0x000fe40000410000 */
        /* <DEDUP_REMOVED lines=14> */
.L_x_1863:
[----:B------:R-:W-:Y:S05]  /*16890*/  BSYNC B0 ;  /* 0x0000000000007941 */ /* 0x000fea0003800000 */
.L_x_1862:
[----:B-----5:R1:W-:Y:S02]  /*168a0*/  STS.128 [R248+0x5800], R16 ;  /* 0x00580010f8007388 */ /* 0x0203e40000000c00 */
.L_x_1861:
[----:B------:R-:W-:Y:S05]  /*168b0*/  BSYNC B1 ;  /* 0x0000000000017941 */ /* 0x000fea0003800000 */
.L_x_1860:
        /* <DEDUP_REMOVED lines=18> */
[C---:B------:R-:W-:Y:S01]  /*169e0*/  LEA R24, P1, R7.reuse, R22, 0x1 ;  /* 0x0000001607187211 */ /* 0x040fe200078208ff */
[----:B-12---:R-:W2:Y:S03]  /*169f0*/  LD.E.128 R12, [R12.64] ;  /* 0x000000060c0c7980 */ /* 0x006ea6000c101d00 */
        /* <DEDUP_REMOVED lines=39> */
[----:B------:R-:W-:Y:S02]  /*16c70*/  @!P0 FADD.FTZ R24, -R24, -RZ ;  /* 0x800000ff18188221 */ /* 0x000fe40000010100 */
[----:B------:R-:W-:Y:S02]  /*16c80*/  @!P0 FADD.FTZ R26, -R26, -RZ ;  /* 0x800000ff1a1a8221 */ /* 0x000fe40000010100 */
[----:B------:R-:W-:Y:S01]  /*16c90*/  FMUL.FTZ R14, R11, R14 ;  /* 0x0000000e0b0e7220 */ /* 0x000fe20000410000 */
[----:B----4-:R-:W-:Y:S01]  /*16ca0*/  LOP3.LUT R11, R28, 0xffff0000, RZ, 0xc0, !PT ;  /* 0xffff00001c0b7812 */ /* 0x010fe200078ec0ff */
[----:B------:R-:W-:Y:S02]  /*16cb0*/  FMUL.FTZ R33, R22, R33 ;  /* 0x0000002116217220 */ /* 0x000fe40000410000 */
[----:B------:R-:W-:Y:S01]  /*16cc0*/  FMUL.FTZ R34, R19, R34 ;  /* 0x0000002213227220 */ /* 0x000fe20000410000 */
[----:B------:R-:W-:Y:S01]  /*16cd0*/  LOP3.LUT R19, R30, 0xffff0000, RZ, 0xc0, !PT ;  /* 0xffff00001e137812 */ /* 0x000fe200078ec0ff */
[----:B------:R-:W-:-:S02]  /*16ce0*/  FMUL.FTZ R25, R12, R25 ;  /* 0x000000190c197220 */ /* 0x000fc40000410000 */
[----:B------:R-:W-:Y:S01]  /*16cf0*/  FMUL.FTZ R15, R10, R15 ;  /* 0x0000000f0a0f7220 */ /* 0x000fe20000410000 */
[----:B------:R-:W-:Y:S01]  /*16d00*/  SHF.L.U32 R10, R29, 0x10, RZ ;  /* 0x000000101d0a7819 */ /* 0x000fe200000006ff */
[----:B------:R-:W-:Y:S01]  /*16d10*/  FMUL.FTZ R24, R13, R24 ;  /* 0x000000180d187220 */ /* 0x000fe20000410000 */
[----:B------:R-:W-:Y:S01]  /*16d20*/  SHF.L.U32 R13, R31, 0x10, RZ ;  /* 0x000000101f0d7819 */ /* 0x000fe200000006ff */
[----:B------:R-:W-:Y:S01]  /*16d30*/  IMAD.U32 R12, R28, 0x10000, RZ ;  /* 0x000100001c0c7824 */ /* 0x000fe200078e00ff */
[----:B------:R-:W-:Y:S01]  /*16d40*/  LOP3.LUT R28, R29, 0xffff0000, RZ, 0xc0, !PT ;  /* 0xffff00001d1c7812 */ /* 0x000fe200078ec0ff */
[----:B------:R-:W-:Y:S01]  /*16d50*/  IMAD.U32 R22, R30, 0x10000, RZ ;  /* 0x000100001e167824 */ /* 0x000fe200078e00ff */
[----:B------:R-:W-:Y:S01]  /*16d60*/  LOP3.LUT R30, R31, 0xffff0000, RZ, 0xc0, !PT ;  /* 0xffff00001f1e7812 */ /* 0x000fe200078ec0ff */
        /* <DEDUP_REMOVED lines=10> */
[----:B------:R-:W-:-:S02]  /*16e10*/  FFMA.FTZ R26, R5, R30, R26 ;  /* 0x0000001e051a7223 */ /* 0x000fc4000001001a */
[----:B------:R-:W-:-:S03]  /*16e20*/  FFMA.FTZ R24, R7, R19, R24 ;  /* 0x0000001307187223 */ /* 0x000fc60000010018 */
[----:B------:R-:W-:Y:S02]  /*16e30*/  F2FP.BF16.PACK_AB R19, R26, R13 ;  /* 0x0000000d1a13723e */ /* 0x000fe400000010ff */
[----:B------:R-:W-:Y:S02]  /*16e40*/  F2FP.BF16.PACK_AB R18, R24, R9 ;  /* 0x000000091812723e */ /* 0x000fe400000010ff */
.L_x_1865:
[----:B------:R-:W-:Y:S05]  /*16e50*/  BSYNC B0 ;  /* 0x0000000000007941 */ /* 0x000fea0003800000 */
.L_x_1864:
[----:B-----5:R1:W-:Y:S01]  /*16e60*/  STS.128 [R248+0x7800], R16 ;  /* 0x00780010f8007388 */ /* 0x0203e20000000c00 */
[----:B------:R-:W-:Y:S05]  /*16e70*/  BRA `(.L_x_1789) ;  /* 0x0000095000007947 */ /* 0x000fea0003800000 */
.L_x_1739:
        /* <DEDUP_REMOVED lines=37> */
.L_x_1867:
[----:B------:R-:W-:Y:S05]  /*170d0*/  BSYNC B0 ;  /* 0x0000000000007941 */ /* 0x000fea0003800000 */
.L_x_1866:
[----:B------:R-:W-:Y:S01]  /*170e0*/  IADD3 R0, R186, 0x10, RZ ;  /* 0x00000010ba007810 */ /* 0x000fe20007ffe0ff */
[----:B------:R-:W-:Y:S03]  /*170f0*/  BSSY B0, `(.L_x_1868) ;  /* 0x0000023000007945 */ /* 0x000fe60003800000 */
[----:B------:R-:W-:-:S13]  /*17100*/  ISETP.GE.AND P3, PT, R0, R81, PT ;  /* 0x000000510000720c */ /* 0x000fda0003f66270 */
[----:B------:R-:W-:Y:S05]  /*17110*/  @P3 BRA `(.L_x_1869) ;  /* 0x0000020000003947 */ /* 0x000fea0003800000 */
[----:B------:R-:W-:Y:S02]  /*17120*/  ISETP.GE.AND P5, PT, R16, R79, PT ;  /* 0x0000004f1000720c */ /* 0x000fe40003fa6270 */
[----:B------:R-:W-:-:S04]  /*17130*/  IADD3 R13, P3, R13, R192, RZ ;  /* 0x000000c00d0d7210 */ /* 0x000fc80007f7e0ff */
[-C--:B-1---5:R-:W-:Y:S01]  /*17140*/  @!P1 LEA R4, P4, R13, R198.reuse, 0x1 ;  /* 0x000000c60d049211 */ /* 0x0a2fe200078808ff */
        /* <DEDUP_REMOVED lines=29> */
.L_x_1869:
[----:B------:R-:W-:Y:S05]  /*17320*/  BSYNC B0 ;  /* 0x0000000000007941 */ /* 0x000fea0003800000 */
.L_x_1868:
[----:B-1----:R-:W-:Y:S01]  /*17330*/  IADD3 R6, R186, 0x20, RZ ;  /* 0x00000020ba067810 */ /* 0x002fe20007ffe0ff */
[----:B------:R-:W-:Y:S03]  /*17340*/  BSSY B0, `(.L_x_1870) ;  /* 0x0000023000007945 */ /* 0x000fe60003800000 */
[----:B------:R-:W-:-:S13]  /*17350*/  ISETP.GE.AND P3, PT, R6, R81, PT ;  /* 0x000000510600720c */ /* 0x000fda0003f66270 */
[----:B------:R-:W-:Y:S05]  /*17360*/  @P3 BRA `(.L_x_1871) ;  /* 0x0000020000003947 */ /* 0x000fea0003800000 */
[----:B------:R-:W-:Y:S02]  /*17370*/  ISETP.GE.AND P5, PT, R16, R79, PT ;  /* 0x0000004f1000720c */ /* 0x000fe40003fa6270 */
[----:B------:R-:W-:-:S04]  /*17380*/  LEA R5, P3, R196, R192, 0x5 ;  /* 0x000000c0c4057211 */ /* 0x000fc800078628ff */
        /* <DEDUP_REMOVED lines=30> */
.L_x_1871:
[----:B------:R-:W-:Y:S05]  /*17570*/  BSYNC B0 ;  /* 0x0000000000007941 */ /* 0x000fea0003800000 */
.L_x_1870:
[----:B-1----:R-:W-:-:S04]  /*17580*/  IADD3 R8, R186, 0x30, RZ ;  /* 0x00000030ba087810 */ /* 0x002fc80007ffe0ff */
[----:B------:R-:W-:-:S13]  /*17590*/  ISETP.GE.AND P3, PT, R8, R81, PT ;  /* 0x000000510800720c */ /* 0x000fda0003f66270 */
[----:B------:R-:W-:Y:S05]  /*175a0*/  @P3 BRA `(.L_x_1789) ;  /* 0x0000022000003947 */ /* 0x000fea0003800000 */
[----:B------:R-:W-:Y:S01]  /*175b0*/  ISETP.GE.AND P5, PT, R16, R79, PT ;  /* 0x0000004f1000720c */ /* 0x000fe20003fa6270 */
[----:B------:R-:W-:Y:S02]  /*175c0*/  IMAD.MOV.U32 R193, RZ, RZ, R195 ;  /* 0x000000ffffc17224 */ /* 0x000fe400078e00c3 */
[----:B--2---:R-:W-:Y:S02]  /*175d0*/  IMAD R2, R197, 0x30, RZ ;  /* 0x00000030c5027824 */ /* 0x004fe400078e02ff */
[----:B------:R-:W-:-:S04]  /*175e0*/  IMAD.WIDE.U32 R196, R196, 0x30, R192 ;  /* 0x00000030c4c47825 */ /* 0x000fc800078e00c0 */
[----:B------:R-:W-:Y:S01]  /*175f0*/  IMAD.IADD R3, R2, 0x1, R197 ;  /* 0x0000000102037824 */ /* 0x000fe200078e02c5 */
        /* <DEDUP_REMOVED lines=29> */
.L_x_1789:
[----:B------:R-:W-:Y:S05]  /*177d0*/  BSYNC B3 ;  /* 0x0000000000037941 */ /* 0x000fea0003800000 */
.L_x_1738:
[----:B------:R-:W-:Y:S01]  /*177e0*/  IADD3 R53, R165, -0x1, RZ ;  /* 0xffffffffa5357810 */ /* 0x000fe20007ffe0ff */
[----:B------:R-:W-:Y:S01]  /*177f0*/  BSSY B0, `(.L_x_1872) ;  /* 0x0000025000007945 */ /* 0x000fe20003800000 */
[----:B------:R-:W-:-:S03]  /*17800*/  LOP3.LUT R249, R77, 0xff, RZ, 0xc0, !PT ;  /* 0x000000ff4df97812 */ /* 0x000fc600078ec0ff */
[----:B------:R-:W-:-:S04]  /*17810*/  IMAD.SHL.U32 R23, R53, 0x40, RZ ;  /* 0x0000004035177824 */ /* 0x000fc800078e00ff */
[----:B--2---:R-:W-:-:S05]  /*17820*/  IMAD.IADD R3, R72, 0x1, -R23 ;  /* 0x0000000148037824 */ /* 0x004fca00078e0a17 */
[----:B------:R-:W-:-:S13]  /*17830*/  ISETP.GE.AND P0, PT, R186, R3, PT ;  /* 0x00000003ba00720c */ /* 0x000fda0003f06270 */
[----:B------:R-:W-:Y:S05]  /*17840*/  @P0 BRA `(.L_x_1873) ;  /* 0x000001f000000947 */ /* 0x000fea0003800000 */
[C---:B------:R-:W-:Y:S02]  /*17850*/  LOP3.LUT R2, R249.reuse, 0x1, RZ, 0xc0, !PT ;  /* 0x00000001f9027812 */ /* 0x040fe400078ec0ff */
[----:B------:R-:W-:Y:S02]  /*17860*/  R2P PR, R249, 0xe ;  /* 0x0000000ef9007804 */ /* 0x000fe40000000000 */
[----:B------:R-:W-:-:S11]  /*17870*/  ISETP.NE.U32.AND P0, PT, R2, 0x1, PT ;  /* 0x000000010200780c */ /* 0x000fd60003f05070 */
[----:B-1----:R-:W-:Y:S01]  /*17880*/  @P1 IMAD.MOV.U32 R12, RZ, RZ, R240 ;  /* 0x000000ffff0c1224 */ /* 0x002fe200078e00f0 */
        /* <DEDUP_REMOVED lines=27> */
.L_x_1873:
[----:B------:R-:W-:Y:S05]  /*17a40*/  BSYNC B0 ;  /* 0x0000000000007941 */ /* 0x000fea0003800000 */
.L_x_1872:
        /* <DEDUP_REMOVED lines=8> */
[----:B------:R-:W-:-:S05]  /*17ad0*/  IADD3 R7, P2, R236, R178, RZ ;  /* 0x000000b2ec077210 */ /* 0x000fca0007f5e0ff */
[----:B-12---:R-:W-:Y:S01]  /*17ae0*/  IMAD.X R5, R237, 0x1, R177, P2 ;  /* 0x00000001ed057824 */ /* 0x006fe200010e06b1 */
[C---:B------:R-:W-:Y:S02]  /*17af0*/  @P4 LEA R12, P6, R7.reuse, R180, 0x1 ;  /* 0x000000b4070c4211 */ /* 0x040fe400078c08ff */
        /* <DEDUP_REMOVED lines=27> */
.L_x_1875:
[----:B------:R-:W-:Y:S05]  /*17cb0*/  BSYNC B0 ;  /* 0x0000000000007941 */ /* 0x000fea0003800000 */
.L_x_1874:
        /* <DEDUP_REMOVED lines=9> */
[----:B-12---:R-:W-:-:S02]  /*17d50*/  SHF.L.U64.HI R4, R68, 0x5, R69 ;  /* 0x0000000544047819 */ /* 0x006fc40000010245 */
[----:B------:R-:W-:-:S04]  /*17d60*/  LEA R5, P0, R68, R178, 0x5 ;  /* 0x000000b244057211 */ /* 0x000fc800078028ff */
        /* <DEDUP_REMOVED lines=29> */
.L_x_1877:
[----:B------:R-:W-:Y:S05]  /*17f40*/  BSYNC B0 ;  /* 0x0000000000007941 */ /* 0x000fea0003800000 */
.L_x_1876:
        /* <DEDUP_REMOVED lines=10> */
[CC--:B------:R-:W-:Y:S02]  /*17ff0*/  @P2 LEA R16, P4, R10.reuse, R180.reuse, 0x1 ;  /* 0x000000b40a102211 */ /* 0x0c0fe400078808ff */
[----:B------:R-:W-:Y:S02]  /*18000*/  @!P3 IMAD.MOV.U32 R4, RZ, RZ, R240 ;  /* 0x000000ffff04b224 */ /* 0x000fe400078e00f0 */
[----:B------:R-:W-:Y:S01]  /*18010*/  @!P3 IMAD.MOV.U32 R5, RZ, RZ, R239 ;  /* 0x000000ffff05b224 */ /* 0x000fe200078e00ef */
[----:B------:R-:W-:Y:S01]  /*18020*/  @P1 LEA R14, P0, R10, R180, 0x1 ;  /* 0x000000b40a0e1211 */ /* 0x000fe200078008ff */
[----:B------:R-:W-:Y:S02]  /*18030*/  @!P3 IMAD R69, R69, 0x60, RZ ;  /* 0x000000604545b824 */ /* 0x000fe400078e02ff */
[----:B------:R-:W-:-:S04]  /*18040*/  @!P3 IMAD.WIDE.U32 R12, R68, 0x60, R4 ;  /* 0x00000060440cb825 */ /* 0x000fc800078e0004 */
        /* <DEDUP_REMOVED lines=28> */
.L_x_1880:
[----:B------:R2:W-:Y:S02]  /*18210*/  STS.128 [R248+0xf800], RZ ;  /* 0x00f800fff8007388 */ /* 0x0005e40000000c00 */
.L_x_1879:
[----:B------:R-:W-:Y:S05]  /*18220*/  BSYNC B0 ;  /* 0x0000000000007941 */ /* 0x000fea0003800000 */
.L_x_1878:
        /* <DEDUP_REMOVED lines=37> */
.L_x_1882:
[----:B------:R-:W-:Y:S05]  /*18480*/  BSYNC B0 ;  /* 0x0000000000007941 */ /* 0x000fea0003800000 */
.L_x_1881:
        /* <DEDUP_REMOVED lines=42> */
.L_x_1884:
[----:B------:R-:W-:Y:S05]  /*18730*/  BSYNC B0 ;  /* 0x0000000000007941 */ /* 0x000fea0003800000 */
.L_x_1883:
        /* <DEDUP_REMOVED lines=44> */
.L_x_1886:
[----:B------:R-:W-:Y:S05]  /*18a00*/  BSYNC B0 ;  /* 0x0000000000007941 */ /* 0x000fea0003800000 */
.L_x_1885:
        /* <DEDUP_REMOVED lines=18> */
[-C--:B------:R-:W-:Y:S02]  /*18b30*/  @P2 LEA R8, P4, R184, R190.reuse, 0x1 ;  /* 0x000000beb8082211 */ /* 0x080fe400078808ff */
[----:B-12---:R-:W-:Y:S02]  /*18b40*/  @!P3 IMAD.WIDE.U32 R4, R70, 0x60, R188 ;  /* 0x000000604604b825 */ /* 0x006fe400078e00bc */
        /* <DEDUP_REMOVED lines=29> */
.L_x_1889:
[----:B------:R2:W-:Y:S02]  /*18d20*/  STS.128 [R248+0x17800], RZ ;  /* 0x017800fff8007388 */ /* 0x0005e40000000c00 */
.L_x_1888:
[----:B------:R-:W-:Y:S05]  /*18d30*/  BSYNC B0 ;  /* 0x0000000000007941 */ /* 0x000fea0003800000 */
.L_x_1887:
[C---:B------:R-:W-:Y:S01]  /*18d40*/  IMAD.SHL.U32 R0, R59.reuse, 0x40, RZ ;  /* 0x000000403b007824 */ /* 0x040fe200078e00ff */
[----:B------:R-:W-:Y:S01]  /*18d50*/  R2P PR, R59, 0x6 ;  /* 0x000000063b007804 */ /* 0x000fe20000000000 */
[----:B------:R-:W-:Y:S01]  /*18d60*/  IMAD.SHL.U32 R186, R186, 0x8, RZ ;  /* 0x00000008baba7824 */ /* 0x000fe200078e00ff */
[----:B------:R-:W0:Y:S01]  /*18d70*/  LDGDEPBAR ;  /* 0x00000000000079af */ /* 0x000e220000000000 */
[----:B------:R-:W-:Y:S01]  /*18d80*/  IMAD R229, R2, 0x400, R55 ;  /* 0x0000040002e57824 */ /* 0x000fe200078e0237 */
[----:B------:R-:W-:Y:S01]  /*18d90*/  LOP3.LUT R3, R0, 0x1c0, RZ, 0xc0, !PT ;  /* 0x000001c000037812 */ /* 0x000fe200078ec0ff */
[----:B------:R-:W-:Y:S01]  /*18da0*/  IMAD.SHL.U32 R57, R57, 0x2, RZ ;  /* 0x0000000239397824 */ /* 0x000fe200078e00ff */
[----:B------:R-:W-:Y:S01]  /*18db0*/  ISETP.GT.AND P5, PT, R53, R238, PT ;  /* 0x000000ee3500720c */ /* 0x000fe20003fa4270 */
[----:B------:R-:W-:Y:S01]  /*18dc0*/  IMAD.SHL.U32 R229, R229, 0x2, RZ ;  /* 0x00000002e5e57824 */ /* 0x000fe200078e00ff */
[----:B------:R-:W-:Y:S01]  /*18dd0*/  LOP3.LUT R186, R3, 0x8, R186, 0xf8, !PT ;  /* 0x0000000803ba7812 */ /* 0x000fe200078ef8ba */
[----:B------:R-:W-:Y:S01]  /*18de0*/  BSSY B1, `(.L_x_1890) ;  /* 0x00001f5000017945 */ /* 0x000fe20003800000 */
[----:B------:R-:W-:Y:S01]  /*18df0*/  SHF.R.U32.HI R3, RZ, 0x3, R3 ;  /* 0x00000003ff037819 */ /* 0x000fe20000011603 */
[--C-:B------:R-:W-:Y:S01]  /*18e00*/  IMAD R227, R58, 0x2, R229.reuse ;  /* 0x000000023ae37824 */ /* 0x100fe200078e02e5 */
[----:B-1----:R-:W-:Y:S01]  /*18e10*/  LDSM.16.M88.4 R24, [R229] ;  /* 0x00000000e518783b */ /* 0x002fe20000000200 */
[----:B------:R-:W-:Y:S01]  /*18e20*/  IMAD R225, R56, 0x2, R229 ;  /* 0x0000000238e17824 */ /* 0x000fe200078e02e5 */
[----:B------:R-:W-:Y:S01]  /*18e30*/  LOP3.LUT R228, R186, R3, RZ, 0x3c, !PT ;  /* 0x00000003bae47212 */ /* 0x000fe200078e3cff */
[----:B------:R-:W-:Y:S01]  /*18e40*/  IMAD.MOV.U32 R3, RZ, RZ, 0x40 ;  /* 0x00000040ff037424 */ /* 0x000fe200078e00ff */
[----:B------:R-:W-:Y:S01]  /*18e50*/  LDSM.16.M88.4 R68, [R227] ;  /* 0x00000000e344783b */ /* 0x000fe20000000200 */
[----:B------:R-:W-:-:S02]  /*18e60*/  IMAD R224, R56, 0x2, R227 ;  /* 0x0000000238e07824 */ /* 0x000fc400078e02e3 */
[----:B------:R-:W-:Y:S01]  /*18e70*/  IMAD R228, R73, 0x200, R228 ;  /* 0x0000020049e47824 */ /* 0x000fe200078e02e4 */
[----:B------:R-:W-:Y:S01]  /*18e80*/  SEL R3, R3, 0xffffffc0, !P2 ;  /* 0xffffffc003037807 */ /* 0x000fe20005000000 */
[----:B-----5:R-:W-:Y:S02]  /*18e90*/  LDSM.16.M88.4 R16, [R225] ;  /* 0x00000000e110783b */ /* 0x020fe40000000200 */
[----:B------:R-:W-:Y:S02]  /*18ea0*/  IMAD.SHL.U32 R228, R228, 0x2, RZ ;  /* 0x00000002e4e47824 */ /* 0x000fe400078e00ff */
[----:B------:R-:W-:Y:S02]  /*18eb0*/  LDSM.16.M88.4 R80, [R224] ;  /* 0x00000000e050783b */ /* 0x000fe40000000200 */
[C---:B------:R-:W-:Y:S01]  /*18ec0*/  IMAD.IADD R223, R228.reuse, 0x1, R3 ;  /* 0x00000001e4df7824 */ /* 0x040fe200078e0203 */
[C---:B------:R-:W-:Y:S01]  /*18ed0*/  IADD3 R0, R228.reuse, 0x8000, RZ ;  /* 0x00008000e4007810 */ /* 0x040fe20007ffe0ff */
[----:B------:R-:W1:Y:S01]  /*18ee0*/  LDSM.16.M88.4 R84, [R228+0x8000] ;  /* 0x00800000e454783b */ /* 0x000e620000000200 */
[----:B------:R-:W-:-:S02]  /*18ef0*/  IADD3 R226, R228, 0x8020, RZ ;  /* 0x00008020e4e27810 */ /* 0x000fc40007ffe0ff */
[----:B------:R-:W-:Y:S01]  /*18f00*/  @P1 IADD3 R226, R0, -0x20, RZ ;  /* 0xffffffe000e21810 */ /* 0x000fe20007ffe0ff */
[----:B------:R-:W2:Y:S01]  /*18f10*/  LDSM.16.M88.4 R40, [R228+0x8800] ;  /* 0x00880000e428783b */ /* 0x000ea20000000200 */
[----:B------:R-:W-:Y:S02]  /*18f20*/  LOP3.LUT R0, R57, 0x6, RZ, 0xc0, !PT ;  /* 0x0000000639007812 */ /* 0x000fe400078ec0ff */
[C---:B------:R-:W-:Y:S01]  /*18f30*/  IADD3 R222, R226.reuse, 0x800, RZ ;  /* 0x00000800e2de7810 */ /* 0x040fe20007ffe0ff */
[----:B------:R-:W3:Y:S01]  /*18f40*/  LDSM.16.M88.4 R32, [R228+0x9000] ;  /* 0x00900000e420783b */ /* 0x000ee20000000200 */
[----:B------:R-:W-:Y:S01]  /*18f50*/  IMAD.IADD R219, R3, 0x1, R226 ;  /* 0x0000000103db7824 */ /* 0x000fe200078e02e2 */
[C---:B------:R-:W-:Y:S02]  /*18f60*/  IADD3 R221, R226.reuse, 0x1000, RZ ;  /* 0x00001000e2dd7810 */ /* 0x040fe40007ffe0ff */
[----:B--2---:R-:W2:Y:S01]  /*18f70*/  LDSM.16.M88.4 R8, [R228+0x9800] ;  /* 0x00980000e408783b */ /* 0x004ea20000000200 */
[----:B------:R-:W-:-:S02]  /*18f80*/  IADD3 R220, R226, 0x1800, RZ ;  /* 0x00001800e2dc7810 */ /* 0x000fc40007ffe0ff */
[C---:B------:R-:W-:Y:S01]  /*18f90*/  IADD3 R218, R226.reuse, 0x2000, RZ ;  /* 0x00002000e2da7810 */ /* 0x040fe20007ffe0ff */
[----:B------:R-:W4:Y:S01]  /*18fa0*/  LDSM.16.M88.4 R76, [R226] ;  /* 0x00000000e24c783b */ /* 0x000f220000000200 */
[C---:B------:R-:W-:Y:S02]  /*18fb0*/  IADD3 R217, R226.reuse, 0x2800, RZ ;  /* 0x00002800e2d97810 */ /* 0x040fe40007ffe0ff */
[C---:B------:R-:W-:Y:S01]  /*18fc0*/  IADD3 R216, R226.reuse, 0x3000, RZ ;  /* 0x00003000e2d87810 */ /* 0x040fe20007ffe0ff */
[----:B------:R-:W2:Y:S01]  /*18fd0*/  LDSM.16.M88.4 R64, [R226+0x800] ;  /* 0x00080000e240783b */ /* 0x000ea20000000200 */
[C---:B------:R-:W-:Y:S02]  /*18fe0*/  IADD3 R215, R226.reuse, 0x3800, RZ ;  /* 0x00003800e2d77810 */ /* 0x040fe40007ffe0ff */
[C---:B------:R-:W-:Y:S01]  /*18ff0*/  IADD3 R214, R226.reuse, 0x4000, RZ ;  /* 0x00004000e2d67810 */ /* 0x040fe20007ffe0ff */
[----:B------:R-:W2:Y:S01]  /*19000*/  LDSM.16.M88.4 R60, [R226+0x1000] ;  /* 0x00100000e23c783b */ /* 0x000ea20000000200 */
[----:B------:R-:W-:-:S02]  /*19010*/  IADD3 R213, R226, 0x4800, RZ ;  /* 0x00004800e2d57810 */ /* 0x000fc40007ffe0ff */
[C---:B------:R-:W-:Y:S01]  /*19020*/  IADD3 R212, R226.reuse, 0x5000, RZ ;  /* 0x00005000e2d47810 */ /* 0x040fe20007ffe0ff */
[----:B------:R-:W2:Y:S01]  /*19030*/  LDSM.16.M88.4 R48, [R226+0x1800] ;  /* 0x00180000e230783b */ /* 0x000ea20000000200 */
[C---:B------:R-:W-:Y:S02]  /*19040*/  IADD3 R211, R226.reuse, 0x5800, RZ ;  /* 0x00005800e2d37810 */ /* 0x040fe40007ffe0ff */
[C---:B------:R-:W-:Y:S01]  /*19050*/  IADD3 R210, R226.reuse, 0x6000, RZ ;  /* 0x00006000e2d27810 */ /* 0x040fe20007ffe0ff */
[----:B------:R-:W2:Y:S01]  /*19060*/  LDSM.16.M88.4 R12, [R223+0x8000] ;  /* 0x00800000df0c783b */ /* 0x000ea20000000200 */
[C---:B------:R-:W-:Y:S02]  /*19070*/  IADD3 R209, R226.reuse, 0x6800, RZ ;  /* 0x00006800e2d17810 */ /* 0x040fe40007ffe0ff */
[C---:B------:R-:W-:Y:S01]  /*19080*/  IADD3 R208, R226.reuse, 0x7000, RZ ;  /* 0x00007000e2d07810 */ /* 0x040fe20007ffe0ff */
[----:B------:R-:W-:Y:S01]  /*19090*/  LDSM.16.M88.4 R92, [R223+0x9000] ;  /* 0x00900000df5c783b */ /* 0x000fe20000000200 */
[----:B------:R-:W-:Y:S01]  /*190a0*/  IADD3 R167, R226, 0x7800, RZ ;  /* 0x00007800e2a77810 */ /* 0x000fe20007ffe0ff */
[C---:B-1----:R-:W-:Y:S02]  /*190b0*/  HMMA.16816.F32.BF16 R4, R24.reuse, R84, RZ ;  /* 0x000000541804723c */ /* 0x042fe400000418ff */
[----:B------:R-:W-:Y:S06]  /*190c0*/  LDSM.16.M88.4 R88, [R223+0x9800] ;  /* 0x00980000df58783b */ /* 0x000fec0000000200 */
[C---:B------:R-:W-:Y:S08]  /*190d0*/  HMMA.16816.F32.BF16 R84, R24.reuse, R86, RZ ;  /* 0x000000561854723c */ /* 0x040ff000000418ff */
[C---:B---34-:R-:W-:Y:S08]  /*190e0*/  HMMA.16816.F32.BF16 R44, R24.reuse, R40, RZ ;  /* 0x00000028182c723c */ /* 0x058ff000000418ff */
[C---:B------:R-:W-:Y:S08]  /*190f0*/  HMMA.16816.F32.BF16 R36, R24.reuse, R32, RZ ;  /* 0x000000201824723c */ /* 0x040ff000000418ff */
[C---:B------:R-:W-:Y:S08]  /*19100*/  HMMA.16816.F32.BF16 R40, R24.reuse, R42, RZ ;  /* 0x0000002a1828723c */ /* 0x040ff000000418ff */
[C---:B------:R-:W-:Y:S08]  /*19110*/  HMMA.16816.F32.BF16 R32, R24.reuse, R34, RZ ;  /* 0x000000221820723c */ /* 0x040ff000000418ff */
[C---:B--2---:R-:W-:Y:S08]  /*19120*/  HMMA.16816.F32.BF16 R28, R24.reuse, R8, RZ ;  /* 0x00000008181c723c */ /* 0x044ff000000418ff */
[----:B------:R-:W-:Y:S01]  /*19130*/  HMMA.16816.F32.BF16 R24, R24, R10, RZ ;  /* 0x0000000a1818723c */ /* 0x000fe200000418ff */
[----:B------:R-:W1:Y:S07]  /*19140*/  LDSM.16.M88.4 R8, [R223+0x8800] ;  /* 0x00880000df08783b */ /* 0x000e6e0000000200 */
[C---:B------:R-:W-:Y:S08]  /*19150*/  HMMA.16816.F32.BF16 R4, R68.reuse, R76, R4 ;  /* 0x0000004c4404723c */ /* 0x040ff00000041804 */
[C---:B------:R-:W-:Y:S01]  /*19160*/  HMMA.16816.F32.BF16 R84, R68.reuse, R78, R84 ;  /* 0x0000004e4454723c */ /* 0x040fe20000041854 */
[----:B------:R-:W2:Y:S07]  /*19170*/  LDSM.16.M88.4 R76, [R219] ;  /* 0x00000000db4c783b */ /* 0x000eae0000000200 */
[C---:B------:R-:W-:Y:S08]  /*19180*/  HMMA.16816.F32.BF16 R44, R68.reuse, R64, R44 ;  /* 0x00000040442c723c */ /* 0x040ff0000004182c */
[C---:B------:R-:W-:Y:S01]  /*19190*/  HMMA.16816.F32.BF16 R40, R68.reuse, R66, R40 ;  /* 0x000000424428723c */ /* 0x040fe20000041828 */
[----:B------:R-:W-:Y:S07]  /*191a0*/  LDSM.16.M88.4 R64, [R229+0x2000] ;  /* 0x00200000e540783b */ /* 0x000fee0000000200 */
[C---:B------:R-:W-:Y:S08]  /*191b0*/  HMMA.16816.F32.BF16 R36, R68.reuse, R60, R36 ;  /* 0x0000003c4424723c */ /* 0x040ff00000041824 */
[C---:B------:R-:W-:Y:S01]  /*191c0*/  HMMA.16816.F32.BF16 R32, R68.reuse, R62, R32 ;  /* 0x0000003e4420723c */ /* 0x040fe20000041820 */
[----:B------:R-:W3:Y:S07]  /*191d0*/  LDSM.16.M88.4 R60, [R219+0x800] ;  /* 0x00080000db3c783b */ /* 0x000eee0000000200 */
[C---:B------:R-:W-:Y:S08]  /*191e0*/  HMMA.16816.F32.BF16 R28, R68.reuse, R48, R28 ;  /* 0x00000030441c723c */ /* 0x040ff0000004181c */
[----:B------:R-:W-:Y:S01]  /*191f0*/  HMMA.16816.F32.BF16 R24, R68, R50, R24 ;  /* 0x000000324418723c */ /* 0x000fe20000041818 */
[----:B------:R-:W4:Y:S04]  /*19200*/  LDSM.16.M88.4 R48, [R219+0x1000] ;  /* 0x00100000db30783b */ /* 0x000f280000000200 */
[----:B------:R-:W-:Y:S03]  /*19210*/  LDSM.16.M88.4 R68, [R219+0x1800] ;  /* 0x00180000db44783b */ /* 0x000fe60000000200 */
[C---:B------:R-:W-:Y:S08]  /*19220*/  HMMA.16816.F32.BF16 R4, R16.reuse, R12, R4 ;  /* 0x0000000c1004723c */ /* 0x040ff00000041804 */
[C---:B------:R-:W-:Y:S01]  /*19230*/  HMMA.16816.F32.BF16 R84, R16.reuse, R14, R84 ;  /* 0x0000000e1054723c */ /* 0x040fe20000041854 */
[----:B------:R-:W2:Y:S07]  /*19240*/  LDSM.16.M88.4 R12, [R228+0xa000] ;  /* 0x00a00000e40c783b */ /* 0x000eae0000000200 */
[C---:B-1----:R-:W-:Y:S08]  /*19250*/  HMMA.16816.F32.BF16 R44, R16.reuse, R8, R44 ;  /* 0x00000008102c723c */ /* 0x042ff0000004182c */
[C---:B------:R-:W-:Y:S01]  /*19260*/  HMMA.16816.F32.BF16 R40, R16.reuse, R10, R40 ;  /* 0x0000000a1028723c */ /* 0x040fe20000041828 */
[----:B------:R-:W-:Y:S07]  /*19270*/  LDSM.16.M88.4 R8, [R228+0xb000] ;  /* 0x00b00000e408783b */ /* 0x000fee0000000200 */
[C---:B------:R-:W-:Y:S08]  /*19280*/  HMMA.16816.F32.BF16 R36, R16.reuse, R92, R36 ;  /* 0x0000005c1024723c */ /* 0x040ff00000041824 */
[C---:B------:R-:W-:Y:S01]  /*19290*/  HMMA.16816.F32.BF16 R32, R16.reuse, R94, R32 ;  /* 0x0000005e1020723c */ /* 0x040fe20000041820 */
[----:B------:R-:W-:Y:S07]  /*192a0*/  LDSM.16.M88.4 R92, [R228+0xb800] ;  /* 0x00b80000e45c783b */ /* 0x000fee0000000200 */
[C---:B------:R-:W-:Y:S08]  /*192b0*/  HMMA.16816.F32.BF16 R28, R16.reuse, R88, R28 ;  /* 0x00000058101c723c */ /* 0x040ff0000004181c */
[----:B------:R-:W-:Y:S01]  /*192c0*/  HMMA.16816.F32.BF16 R24, R16, R90, R24 ;  /* 0x0000005a1018723c */ /* 0x000fe20000041818 */
[----:B------:R-:W1:Y:S07]  /*192d0*/  LDSM.16.M88.4 R16, [R228+0xa800] ;  /* 0x00a80000e410783b */ /* 0x000e6e0000000200 */
[C---:B--2---:R-:W-:Y:S08]  /*192e0*/  HMMA.16816.F32.BF16 R4, R80.reuse, R76, R4 ;  /* 0x0000004c5004723c */ /* 0x044ff00000041804 */
[C---:B------:R-:W-:Y:S01]  /*192f0*/  HMMA.16816.F32.BF16 R88, R80.reuse, R78, R84 ;  /* 0x0000004e5058723c */ /* 0x040fe20000041854 */
[----:B------:R-:W-:Y:S04]  /*19300*/  LDSM.16.M88.4 R84, [R227+0x2000] ;  /* 0x00200000e354783b */ /* 0x000fe80000000200 */
[----:B------:R-:W2:Y:S03]  /*19310*/  LDSM.16.M88.4 R76, [R226+0x2000] ;  /* 0x00200000e24c783b */ /* 0x000ea60000000200 */
[C---:B---3--:R-:W-:Y:S08]  /*19320*/  HMMA.16816.F32.BF16 R44, R80.reuse, R60, R44 ;  /* 0x0000003c502c723c */ /* 0x048ff0000004182c */
[C---:B------:R-:W-:Y:S01]  /*19330*/  HMMA.16816.F32.BF16 R40, R80.reuse, R62, R40 ;  /* 0x0000003e5028723c */ /* 0x040fe20000041828 */
[----:B------:R-:W3:Y:S07]  /*19340*/  LDSM.16.M88.4 R60, [R226+0x2800] ;  /* 0x00280000e23c783b */ /* 0x000eee0000000200 */
[C---:B----4-:R-:W-:Y:S08]  /*19350*/  HMMA.16816.F32.BF16 R36, R80.reuse, R48, R36 ;  /* 0x000000305024723c */ /* 0x050ff00000041824 */
[----:B------:R-:W-:Y:S01]  /*19360*/  HMMA.16816.F32.BF16 R32, R80, R50, R32 ;  /* 0x000000325020723c */ /* 0x000fe20000041820 */
[----:B------:R-:W4:Y:S07]  /*19370*/  LDSM.16.M88.4 R48, [R226+0x3000] ;  /* 0x00300000e230783b */ /* 0x000f2e0000000200 */
        /* <DEDUP_REMOVED lines=8> */
[C---:B------:R-:W-:Y:S01]  /*19400*/  HMMA.16816.F32.BF16 R40, R64.reuse, R18, R40 ;  /* 0x000000124028723c */ /* 0x040fe20000041828 */
[----:B------:R-:W1:Y:S07]  /*19410*/  LDSM.16.M88.4 R16, [R223+0xa800] ;  /* 0x00a80000df10783b */ /* 0x000e6e0000000200 */
[C---:B------:R-:W-:Y:S08]  /*19420*/  HMMA.16816.F32.BF16 R36, R64.reuse, R8, R36 ;  /* 0x000000084024723c */ /* 0x040ff00000041824 */
[----:B------:R-:W-:Y:S01]  /*19430*/  HMMA.16816.F32.BF16 R32, R64, R10, R32 ;  /* 0x0000000a4020723c */ /* 0x000fe20000041820 */
[----:B------:R-:W1:Y:S07]  /*19440*/  LDSM.16.M88.4 R8, [R223+0xb000] ;  /* 0x00b00000df08783b */ /* 0x000e6e0000000200 */
[C---:B--2---:R-:W-:Y:S08]  /*19450*/  HMMA.16816.F32.BF16 R4, R84.reuse, R76, R4 ;  /* 0x0000004c5404723c */ /* 0x044ff00000041804 */
[----:B------:R-:W-:Y:S01]  /*19460*/  HMMA.16816.F32.BF16 R88, R84, R78, R88 ;  /* 0x0000004e5458723c */ /* 0x000fe20000041858 */
[----:B------:R-:W-:Y:S07]  /*19470*/  LDSM.16.M88.4 R76, [R224+0x2000] ;  /* 0x00200000e04c783b */ /* 0x000fee0000000200 */
        /* <DEDUP_REMOVED lines=8> */
[----:B------:R-:W-:Y:S01]  /*19500*/  HMMA.16816.F32.BF16 R32, R84, R50, R32 ;  /* 0x000000325420723c */ /* 0x000fe20000041820 */
[----:B------:R-:W3:Y:S07]  /*19510*/  LDSM.16.M88.4 R48, [R219+0x2800] ;  /* 0x00280000db30783b */ /* 0x000eee0000000200 */
[C---:B------:R-:W-:Y:S08]  /*19520*/  HMMA.16816.F32.BF16 R4, R68.reuse, R12, R4 ;  /* 0x0000000c4404723c */ /* 0x040ff00000041804 */
[----:B------:R-:W-:Y:S01]  /*19530*/  HMMA.16816.F32.BF16 R88, R68, R14, R88 ;  /* 0x0000000e4458723c */ /* 0x000fe20000041858 */
[----:B------:R-:W4:Y:S07]  /*19540*/  LDSM.16.M88.4 R12, [R219+0x3000] ;  /* 0x00300000db0c783b */ /* 0x000f2e0000000200 */
[C---:B------:R-:W-:Y:S08]  /*19550*/  HMMA.16816.F32.BF16 R28, R84.reuse, R80, R28 ;  /* 0x00000050541c723c */ /* 0x040ff0000004181c */
[----:B------:R-:W-:Y:S08]  /*19560*/  HMMA.16816.F32.BF16 R24, R84, R82, R24 ;  /* 0x000000525418723c */ /* 0x000ff00000041818 */
[C---:B-1----:R-:W-:Y:S08]  /*19570*/  HMMA.16816.F32.BF16 R44, R68.reuse, R16, R44 ;  /* 0x00000010442c723c */ /* 0x042ff0000004182c */
[C---:B------:R-:W-:Y:S01]  /*19580*/  HMMA.16816.F32.BF16 R40, R68.reuse, R18, R40 ;  /* 0x000000124428723c */ /* 0x040fe20000041828 */
[----:B------:R-:W-:Y:S07]  /*19590*/  LDSM.16.M88.4 R16, [R228+0xc000] ;  /* 0x00c00000e410783b */ /* 0x000fee0000000200 */
[C---:B------:R-:W-:Y:S08]  /*195a0*/  HMMA.16816.F32.BF16 R36, R68.reuse, R8, R36 ;  /* 0x000000084424723c */ /* 0x040ff00000041824 */
[C---:B------:R-:W-:Y:S01]  /*195b0*/  HMMA.16816.F32.BF16 R32, R68.reuse, R10, R32 ;  /* 0x0000000a4420723c */ /* 0x040fe20000041820 */
[----:B------:R-:W1:Y:S07]  /*195c0*/  LDSM.16.M88.4 R8, [R219+0x3800] ;  /* 0x00380000db08783b */ /* 0x000e6e0000000200 */
[C---:B--2---:R-:W-:Y:S08]  /*195d0*/  HMMA.16816.F32.BF16 R28, R68.reuse, R92, R28 ;  /* 0x0000005c441c723c */ /* 0x044ff0000004181c */
[----:B------:R-:W-:Y:S01]  /*195e0*/  HMMA.16816.F32.BF16 R24, R68, R94, R24 ;  /* 0x0000005e4418723c */ /* 0x000fe20000041818 */
[----:B------:R-:W-:Y:S04]  /*195f0*/  LDSM.16.M88.4 R68, [R228+0xd000] ;  /* 0x00d00000e444783b */ /* 0x000fe80000000200 */
[----:B------:R-:W-:Y:S03]  /*19600*/  LDSM.16.M88.4 R92, [R223+0xd800] ;  /* 0x00d80000df5c783b */ /* 0x000fe60000000200 */
[C---:B------:R-:W-:Y:S08]  /*19610*/  HMMA.16816.F32.BF16 R4, R76.reuse, R64, R4 ;  /* 0x000000404c04723c */ /* 0x040ff00000041804 */
[C---:B------:R-:W-:Y:S01]  /*19620*/  HMMA.16816.F32.BF16 R88, R76.reuse, R66, R88 ;  /* 0x000000424c58723c */ /* 0x040fe20000041858 */
[----:B------:R-:W-:Y:S07]  /*19630*/  LDSM.16.M88.4 R64, [R228+0xd800] ;  /* 0x00d80000e440783b */ /* 0x000fee0000000200 */
[C---:B---3--:R-:W-:Y:S08]  /*19640*/  HMMA.16816.F32.BF16 R44, R76.reuse, R48, R44 ;  /* 0x000000304c2c723c */ /* 0x048ff0000004182c */
[C---:B------:R-:W-:Y:S01]  /*19650*/  HMMA.16816.F32.BF16 R40, R76.reuse, R50, R40 ;  /* 0x000000324c28723c */ /* 0x040fe20000041828 */
[----:B------:R-:W2:Y:S07]  /*19660*/  LDSM.16.M88.4 R48, [R228+0xc800] ;  /* 0x00c80000e430783b */ /* 0x000eae0000000200 */
[C---:B----4-:R-:W-:Y:S08]  /*19670*/  HMMA.16816.F32.BF16 R36, R76.reuse, R12, R36 ;  /* 0x0000000c4c24723c */ /* 0x050ff00000041824 */
[C---:B------:R-:W-:Y:S01]  /*19680*/  HMMA.16816.F32.BF16 R80, R76.reuse, R14, R32 ;  /* 0x0000000e4c50723c */ /* 0x040fe20000041820 */
[----:B------:R-:W-:Y:S04]  /*19690*/  LDSM.16.M88.4 R32, [R227+0x4000] ;  /* 0x00400000e320783b */ /* 0x000fe80000000200 */
[----:B------:R-:W3:Y:S03]  /*196a0*/  LDSM.16.M88.4 R12, [R226+0x4000] ;  /* 0x00400000e20c783b */ /* 0x000ee60000000200 */
[C---:B-1----:R-:W-:Y:S08]  /*196b0*/  HMMA.16816.F32.BF16 R28, R76.reuse, R8, R28 ;  /* 0x000000084c1c723c */ /* 0x042ff0000004181c */
[----:B------:R-:W-:Y:S01]  /*196c0*/  HMMA.16816.F32.BF16 R24, R76, R10, R24 ;  /* 0x0000000a4c18723c */ /* 0x000fe20000041818 */
[----:B------:R-:W1:Y:S04]  /*196d0*/  LDSM.16.M88.4 R8, [R226+0x4800] ;  /* 0x00480000e208783b */ /* 0x000e680000000200 */
[----:B------:R-:W-:Y:S03]  /*196e0*/  LDSM.16.M88.4 R76, [R224+0x4000] ;  /* 0x00400000e04c783b */ /* 0x000fe60000000200 */
[C---:B------:R-:W-:Y:S08]  /*196f0*/  HMMA.16816.F32.BF16 R4, R60.reuse, R16, R4 ;  /* 0x000000103c04723c */ /* 0x040ff00000041804 */
[C---:B------:R-:W-:Y:S01]  /*19700*/  HMMA.16816.F32.BF16 R88, R60.reuse, R18, R88 ;  /* 0x000000123c58723c */ /* 0x040fe20000041858 */
[----:B------:R-:W4:Y:S07]  /*19710*/  LDSM.16.M88.4 R16, [R226+0x5000] ;  /* 0x00500000e210783b */ /* 0x000f2e0000000200 */
        /* <DEDUP_REMOVED lines=13> */
[C---:B-1----:R-:W-:Y:S08]  /*197f0*/  HMMA.16816.F32.BF16 R44, R32.reuse, R8, R44 ;  /* 0x00000008202c723c */ /* 0x042ff0000004182c */
[C---:B------:R-:W-:Y:S01]  /*19800*/  HMMA.16816.F32.BF16 R40, R32.reuse, R10, R40 ;  /* 0x0000000a2028723c */ /* 0x040fe20000041828 */
[----:B------:R-:W1:Y:S07]  /*19810*/  LDSM.16.M88.4 R8, [R219+0x4800] ;  /* 0x00480000db08783b */ /* 0x000e6e0000000200 */
[C---:B----4-:R-:W-:Y:S01]  /*19820*/  HMMA.16816.F32.BF16 R84, R32.reuse, R16, R36 ;  /* 0x000000102054723c */ /* 0x050fe20000041824 */
[----:B------:R-:W4:Y:S07]  /*19830*/  LDSM.16.M88.4 R36, [R219+0x4000] ;  /* 0x00400000db24783b */ /* 0x000f2e0000000200 */
[C---:B------:R-:W-:Y:S01]  /*19840*/  HMMA.16816.F32.BF16 R80, R32.reuse, R18, R80 ;  /* 0x000000122050723c */ /* 0x040fe20000041850 */
[----:B------:R-:W-:Y:S07]  /*19850*/  LDSM.16.M88.4 R16, [R219+0x5000] ;  /* 0x00500000db10783b */ /* 0x000fee0000000200 */
[C---:B--2---:R-:W-:Y:S08]  /*19860*/  HMMA.16816.F32.BF16 R28, R32.reuse, R64, R28 ;  /* 0x00000040201c723c */ /* 0x044ff0000004181c */
[----:B------:R-:W-:Y:S01]  /*19870*/  HMMA.16816.F32.BF16 R60, R32, R66, R60 ;  /* 0x00000042203c723c */ /* 0x000fe2000004183c */
[----:B------:R-:W-:Y:S04]  /*19880*/  LDSM.16.M88.4 R32, [R229+0x6000] ;  /* 0x00600000e520783b */ /* 0x000fe80000000200 */
[----:B------:R-:W-:Y:S03]  /*19890*/  LDSM.16.M88.4 R64, [R228+0xf800] ;  /* 0x00f80000e440783b */ /* 0x000fe60000000200 */
[C---:B------:R-:W-:Y:S08]  /*198a0*/  HMMA.16816.F32.BF16 R44, R48.reuse, R68, R44 ;  /* 0x00000044302c723c */ /* 0x040ff0000004182c */
[C---:B------:R-:W-:Y:S08]  /*198b0*/  HMMA.16816.F32.BF16 R40, R48.reuse, R70, R40 ;  /* 0x000000463028723c */ /* 0x040ff00000041828 */
[C---:B---3--:R-:W-:Y:S08]  /*198c0*/  HMMA.16816.F32.BF16 R84, R48.reuse, R12, R84 ;  /* 0x0000000c3054723c */ /* 0x048ff00000041854 */
[C---:B------:R-:W-:Y:S01]  /*198d0*/  HMMA.16816.F32.BF16 R80, R48.reuse, R14, R80 ;  /* 0x0000000e3050723c */ /* 0x040fe20000041850 */
[----:B------:R-:W2:Y:S07]  /*198e0*/  LDSM.16.M88.4 R12, [R219+0x5800] ;  /* 0x00580000db0c783b */ /* 0x000eae0000000200 */
[C---:B------:R-:W-:Y:S08]  /*198f0*/  HMMA.16816.F32.BF16 R4, R48.reuse, R24, R4 ;  /* 0x000000183004723c */ /* 0x040ff00000041804 */
[C---:B------:R-:W-:Y:S01]  /*19900*/  HMMA.16816.F32.BF16 R88, R48.reuse, R26, R88 ;  /* 0x0000001a3058723c */ /* 0x040fe20000041858 */
[----:B------:R-:W3:Y:S07]  /*19910*/  LDSM.16.M88.4 R24, [R228+0xe000] ;  /* 0x00e00000e418783b */ /* 0x000eee0000000200 */
[C---:B------:R-:W-:Y:S08]  /*19920*/  HMMA.16816.F32.BF16 R28, R48.reuse, R92, R28 ;  /* 0x0000005c301c723c */ /* 0x040ff0000004181c */
[----:B------:R-:W-:Y:S08]  /*19930*/  HMMA.16816.F32.BF16 R60, R48, R94, R60 ;  /* 0x0000005e303c723c */ /* 0x000ff0000004183c */
[C---:B-1----:R-:W-:Y:S08]  /*19940*/  HMMA.16816.F32.BF16 R44, R76.reuse, R8, R44 ;  /* 0x000000084c2c723c */ /* 0x042ff0000004182c */
[C---:B------:R-:W-:Y:S01]  /*19950*/  HMMA.16816.F32.BF16 R40, R76.reuse, R10, R40 ;  /* 0x0000000a4c28723c */ /* 0x040fe20000041828 */
[----:B------:R-:W1:Y:S07]  /*19960*/  LDSM.16.M88.4 R8, [R228+0xe800] ;  /* 0x00e80000e408783b */ /* 0x000e6e0000000200 */
[C---:B----4-:R-:W-:Y:S08]  /*19970*/  HMMA.16816.F32.BF16 R4, R76.reuse, R36, R4 ;  /* 0x000000244c04723c */ /* 0x050ff00000041804 */
[C---:B------:R-:W-:Y:S01]  /*19980*/  HMMA.16816.F32.BF16 R88, R76.reuse, R38, R88 ;  /* 0x000000264c58723c */ /* 0x040fe20000041858 */
[----:B------:R-:W-:Y:S07]  /*19990*/  LDSM.16.M88.4 R36, [R227+0x6000] ;  /* 0x00600000e324783b */ /* 0x000fee0000000200 */
[C---:B--2---:R-:W-:Y:S01]  /*199a0*/  HMMA.16816.F32.BF16 R48, R76.reuse, R12, R28 ;  /* 0x0000000c4c30723c */ /* 0x044fe2000004181c */
[----:B------:R-:W2:Y:S07]  /*199b0*/  LDSM.16.M88.4 R28, [R226+0x6000] ;  /* 0x00600000e21c783b */ /* 0x000eae0000000200 */
[C---:B------:R-:W-:Y:S08]  /*199c0*/  HMMA.16816.F32.BF16 R84, R76.reuse, R16, R84 ;  /* 0x000000104c54723c */ /* 0x040ff00000041854 */
[C---:B------:R-:W-:Y:S01]  /*199d0*/  HMMA.16816.F32.BF16 R80, R76.reuse, R18, R80 ;  /* 0x000000124c50723c */ /* 0x040fe20000041850 */
[----:B------:R-:W4:Y:S07]  /*199e0*/  LDSM.16.M88.4 R16, [R228+0xf000] ;  /* 0x00f00000e410783b */ /* 0x000f2e0000000200 */
[----:B------:R-:W-:Y:S01]  /*199f0*/  HMMA.16816.F32.BF16 R60, R76, R14, R60 ;  /* 0x0000000e4c3c723c */ /* 0x000fe2000004183c */
[----:B------:R-:W4:Y:S04]  /*19a00*/  LDSM.16.M88.4 R12, [R226+0x6800] ;  /* 0x00680000e20c783b */ /* 0x000f280000000200 */
[----:B------:R-:W-:Y:S03]  /*19a10*/  LDSM.16.M88.4 R76, [R226+0x7800] ;  /* 0x00780000e24c783b */ /* 0x000fe60000000200 */
[C---:B---3--:R-:W-:Y:S08]  /*19a20*/  HMMA.16816.F32.BF16 R4, R32.reuse, R24, R4 ;  /* 0x000000182004723c */ /* 0x048ff00000041804 */
[C---:B------:R-:W-:Y:S01]  /*19a30*/  HMMA.16816.F32.BF16 R88, R32.reuse, R26, R88 ;  /* 0x0000001a2058723c */ /* 0x040fe20000041858 */
[----:B------:R-:W-:Y:S07]  /*19a40*/  LDSM.16.M88.4 R24, [R226+0x7000] ;  /* 0x00700000e218783b */ /* 0x000fee0000000200 */
[C---:B-1----:R-:W-:Y:S08]  /*19a50*/  HMMA.16816.F32.BF16 R44, R32.reuse, R8, R44 ;  /* 0x00000008202c723c */ /* 0x042ff0000004182c */
[----:B------:R-:W-:Y:S01]  /*19a60*/  HMMA.16816.F32.BF16 R68, R32, R10, R40 ;  /* 0x0000000a2044723c */ /* 0x000fe20000041828 */
[----:B------:R-:W-:Y:S04]  /*19a70*/  LDSM.16.M88.4 R40, [R225+0x6000] ;  /* 0x00600000e128783b */ /* 0x000fe80000000200 */
[----:B------:R-:W1:Y:S03]  /*19a80*/  LDSM.16.M88.4 R8, [R223+0xe000] ;  /* 0x00e00000df08783b */ /* 0x000e660000000200 */
[C---:B--2---:R-:W-:Y:S08]  /*19a90*/  HMMA.16816.F32.BF16 R4, R36.reuse, R28, R4 ;  /* 0x0000001c2404723c */ /* 0x044ff00000041804 */
[----:B------:R-:W-:Y:S01]  /*19aa0*/  HMMA.16816.F32.BF16 R88, R36, R30, R88 ;  /* 0x0000001e2458723c */ /* 0x000fe20000041858 */
[----:B------:R-:W-:Y:S07]  /*19ab0*/  LDSM.16.M88.4 R28, [R223+0xf000] ;  /* 0x00f00000df1c783b */ /* 0x000fee0000000200 */
[C---:B----4-:R-:W-:Y:S08]  /*19ac0*/  HMMA.16816.F32.BF16 R84, R32.reuse, R16, R84 ;  /* 0x000000102054723c */ /* 0x050ff00000041854 */
[C---:B------:R-:W-:Y:S01]  /*19ad0*/  HMMA.16816.F32.BF16 R80, R32.reuse, R18, R80 ;  /* 0x000000122050723c */ /* 0x040fe20000041850 */
[----:B------:R-:W2:Y:S07]  /*19ae0*/  LDSM.16.M88.4 R16, [R223+0xe800] ;  /* 0x00e80000df10783b */ /* 0x000eae0000000200 */
[C---:B------:R-:W-:Y:S08]  /*19af0*/  HMMA.16816.F32.BF16 R48, R32.reuse, R64, R48 ;  /* 0x000000402030723c */ /* 0x040ff00000041830 */
[----:B------:R-:W-:Y:S01]  /*19b00*/  HMMA.16816.F32.BF16 R60, R32, R66, R60 ;  /* 0x00000042203c723c */ /* 0x000fe2000004183c */
[----:B------:R-:W-:Y:S04]  /*19b10*/  LDSM.16.M88.4 R32, [R224+0x6000] ;  /* 0x00600000e020783b */ /* 0x000fe80000000200 */
[----:B------:R-:W-:Y:S03]  /*19b20*/  LDSM.16.M88.4 R64, [R223+0xf800] ;  /* 0x00f80000df40783b */ /* 0x000fe60000000200 */
[C---:B------:R-:W-:Y:S08]  /*19b30*/  HMMA.16816.F32.BF16 R44, R36.reuse, R12, R44 ;  /* 0x0000000c242c723c */ /* 0x040ff0000004182c */
[----:B------:R-:W-:Y:S01]  /*19b40*/  HMMA.16816.F32.BF16 R68, R36, R14, R68 ;  /* 0x0000000e2444723c */ /* 0x000fe20000041844 */
[----:B------:R-:W3:Y:S07]  /*19b50*/  LDSM.16.M88.4 R12, [R219+0x6000] ;  /* 0x00600000db0c783b */ /* 0x000eee0000000200 */
[C---:B-1----:R-:W-:Y:S08]  /*19b60*/  HMMA.16816.F32.BF16 R4, R40.reuse, R8, R4 ;  /* 0x000000082804723c */ /* 0x042ff00000041804 */
[----:B------:R-:W-:Y:S01]  /*19b70*/  HMMA.16816.F32.BF16 R88, R40, R10, R88 ;  /* 0x0000000a2858723c */ /* 0x000fe20000041858 */
[----:B------:R-:W-:Y:S07]  /*19b80*/  LDSM.16.M88.4 R8, [R219+0x7000] ;  /* 0x00700000db08783b */ /* 0x000fee0000000200 */
[C---:B------:R-:W-:Y:S08]  /*19b90*/  HMMA.16816.F32.BF16 R84, R36.reuse, R24, R84 ;  /* 0x000000182454723c */ /* 0x040ff00000041854 */
[C---:B------:R-:W-:Y:S01]  /*19ba0*/  HMMA.16816.F32.BF16 R80, R36.reuse, R26, R80 ;  /* 0x0000001a2450723c */ /* 0x040fe20000041850 */
[----:B------:R-:W1:Y:S07]  /*19bb0*/  LDSM.16.M88.4 R24, [R219+0x6800] ;  /* 0x00680000db18783b */ /* 0x000e6e0000000200 */
[C---:B------:R-:W-:Y:S08]  /*19bc0*/  HMMA.16816.F32.BF16 R48, R36.reuse, R76, R48 ;  /* 0x0000004c2430723c */ /* 0x040ff00000041830 */
[----:B------:R-:W-:Y:S08]  /*19bd0*/  HMMA.16816.F32.BF16 R60, R36, R78, R60 ;  /* 0x0000004e243c723c */ /* 0x000ff0000004183c */
[----:B--2---:R-:W-:Y:S07]  /*19be0*/  HMMA.16816.F32.BF16 R44, R40, R16, R44 ;  /* 0x00000010282c723c */ /* 0x004fee000004182c */
[----:B------:R-:W-:Y:S01]  /*19bf0*/  IMAD.IADD R17, R23, 0x1, R0 ;  /* 0x0000000117117824 */ /* 0x000fe200078e0200 */
[----:B---3--:R-:W-:Y:S04]  /*19c00*/  HMMA.16816.F32.BF16 R4, R32, R12, R4 ;  /* 0x0000000c2004723c */ /* 0x008fe80000041804 */
[----:B------:R-:W-:-:S02]  /*19c10*/  IADD3 R3, R17, 0x9, RZ ;  /* 0x0000000911037810 */ /* 0x000fc40007ffe0ff */
[-C--:B------:R-:W-:Y:S02]  /*19c20*/  ISETP.GE.AND P3, PT, R17, R72.reuse, PT ;  /* 0x000000481100720c */ /* 0x080fe40003f66270 */
[----:B------:R-:W-:Y:S01]  /*19c30*/  HMMA.16816.F32.BF16 R88, R32, R14, R88 ;  /* 0x0000000e2058723c */ /* 0x000fe20000041858 */
[----:B------:R-:W2:Y:S01]  /*19c40*/  LDSM.16.M88.4 R12, [R219+0x7800] ;  /* 0x00780000db0c783b */ /* 0x000ea20000000200 */
[----:B------:R-:W-:Y:S01]  /*19c50*/  ISETP.GE.AND P0, PT, R3, R72, PT ;  /* 0x000000480300720c */ /* 0x000fe20003f06270 */
[----:B------:R-:W-:-:S04]  /*19c60*/  DEPBAR.LE SB0, 0x0 ;  /* 0x000080000000791a */ /* 0x000fc80000000000 */
[----:B------:R-:W-:Y:S01]  /*19c70*/  IADD3 R3, R17, 0x10, RZ ;  /* 0x0000001011037810 */ /* 0x000fe20007ffe0ff */
[----:B------:R-:W-:Y:S03]  /*19c80*/  HMMA.16816.F32.BF16 R68, R40, R18, R68 ;  /* 0x000000122844723c */ /* 0x000fe60000041844 */
[----:B------:R-:W-:-:S04]  /*19c90*/  ISETP.GE.AND P6, PT, R3, R72, PT ;  /* 0x000000480300720c */ /* 0x000fc80003fc6270 */
[----:B------:R-:W-:Y:S01]  /*19ca0*/  IADD3 R19, R17, 0x8, RZ ;  /* 0x0000000811137810 */ /* 0x000fe20007ffe0ff */
[C---:B------:R-:W-:Y:S01]  /*19cb0*/  HMMA.16816.F32.BF16 R84, R40.reuse, R28, R84 ;  /* 0x0000001c2854723c */ /* 0x040fe20000041854 */
[----:B------:R-:W-:Y:S02]  /*19cc0*/  FSEL R3, R4, -INF , !P3 ;  /* 0xff80000004037808 */ /* 0x000fe40005800000 */
[----:B------:R-:W-:Y:S02]  /*19cd0*/  ISETP.GE.AND P1, PT, R19, R72, PT ;  /* 0x000000481300720c */ /* 0x000fe40003f26270 */
[----:B------:R-:W-:Y:S02]  /*19ce0*/  IADD3 R19, R17, 0x18, RZ ;  /* 0x0000001811137810 */ /* 0x000fe40007ffe0ff */
[----:B------:R-:W-:Y:S01]  /*19cf0*/  FSEL R6, R6, -INF , !P3 ;  /* 0xff80000006067808 */ /* 0x000fe20005800000 */
[----:B------:R-:W-:Y:S01]  /*19d00*/  HMMA.16816.F32.BF16 R80, R40, R30, R80 ;  /* 0x0000001e2850723c */ /* 0x000fe20000041850 */
[----:B------:R-:W-:-:S02]  /*19d10*/  FSEL R90, R90, -INF , !P1 ;  /* 0xff8000005a5a7808 */ /* 0x000fc40004800000 */
[----:B------:R-:W-:Y:S02]  /*19d20*/  FSEL R88, R88, -INF , !P1 ;  /* 0xff80000058587808 */ /* 0x000fe40004800000 */
[----:B------:R-:W-:Y:S02]  /*19d30*/  FSEL R91, R91, -INF , !P0 ;  /* 0xff8000005b5b7808 */ /* 0x000fe40004000000 */
[----:B------:R-:W-:Y:S01]  /*19d40*/  FSEL R89, R89, -INF , !P0 ;  /* 0xff80000059597808 */ /* 0x000fe20004000000 */
[----:B------:R-:W-:Y:S01]  /*19d50*/  HMMA.16816.F32.BF16 R48, R40, R64, R48 ;  /* 0x000000402830723c */ /* 0x000fe20000041830 */
[----:B------:R-:W-:Y:S01]  /*19d60*/  BAR.SYNC.DEFER_BLOCKING 0x0 ;  /* 0x0000000000007b1d */ /* 0x000fe20000010000 */
[----:B------:R-:W-:-:S06]  /*19d70*/  ISETP.GE.AND P3, PT, R19, R72, PT ;  /* 0x000000481300720c */ /* 0x000fcc0003f66270 */
[----:B------:R-:W-:Y:S08]  /*19d80*/  HMMA.16816.F32.BF16 R60, R40, R66, R60 ;  /* 0x00000042283c723c */ /* 0x000ff0000004183c */
[C---:B-1----:R-:W-:Y:S07]  /*19d90*/  HMMA.16816.F32.BF16 R44, R32.reuse, R24, R44 ;  /* 0x00000018202c723c */ /* 0x042fee000004182c */
[----:B------:R-:W-:Y:S01]  /*19da0*/  IADD3 R25, R17, 0x1, RZ ;  /* 0x0000000111197810 */ /* 0x000fe20007ffe0ff */
[----:B------:R-:W-:Y:S03]  /*19db0*/  HMMA.16816.F32.BF16 R68, R32, R26, R68 ;  /* 0x0000001a2044723c */ /* 0x000fe60000041844 */
[----:B------:R-:W-:-:S02]  /*19dc0*/  ISETP.GE.AND P2, PT, R25, R72, PT ;  /* 0x000000481900720c */ /* 0x000fc40003f46270 */
[----:B------:R-:W-:Y:S02]  /*19dd0*/  IADD3 R25, R17, 0x11, RZ ;  /* 0x0000001111197810 */ /* 0x000fe40007ffe0ff */
[----:B------:R-:W-:Y:S01]  /*19de0*/  FSEL R16, R5, -INF , !P2 ;  /* 0xff80000005107808 */ /* 0x000fe20005000000 */
[C---:B------:R-:W-:Y:S01]  /*19df0*/  HMMA.16816.F32.BF16 R84, R32.reuse, R8, R84 ;  /* 0x000000082054723c */ /* 0x040fe20000041854 */
[----:B------:R-:W-:Y:S02]  /*19e00*/  IADD3 R5, R17, 0x20, RZ ;  /* 0x0000002011057810 */ /* 0x000fe40007ffe0ff */
[----:B------:R-:W-:Y:S02]  /*19e10*/  FSEL R7, R7, -INF , !P2 ;  /* 0xff80000007077808 */ /* 0x000fe40005000000 */
[----:B------:R-:W-:Y:S02]  /*19e20*/  ISETP.GE.AND P1, PT, R5, R72, PT ;  /* 0x000000480500720c */ /* 0x000fe40003f26270 */
[C---:B------:R-:W-:Y:S01]  /*19e30*/  IADD3 R9, R17.reuse, 0x19, RZ ;  /* 0x0000001911097810 */ /* 0x040fe20007ffe0ff */
[----:B------:R-:W-:Y:S01]  /*19e40*/  HMMA.16816.F32.BF16 R80, R32, R10, R80 ;  /* 0x0000000a2050723c */ /* 0x000fe20000041850 */
[----:B------:R-:W-:-:S02]  /*19e50*/  IADD3 R5, R17, 0x28, RZ ;  /* 0x0000002811057810 */ /* 0x000fc40007ffe0ff */
[-C--:B------:R-:W-:Y:S02]  /*19e60*/  ISETP.GE.AND P2, PT, R9, R72.reuse, PT ;  /* 0x000000480900720c */ /* 0x080fe40003f46270 */
[----:B------:R-:W-:Y:S02]  /*19e70*/  IADD3 R9, R17, 0x21, RZ ;  /* 0x0000002111097810 */ /* 0x000fe40007ffe0ff */
[----:B------:R-:W-:Y:S01]  /*19e80*/  ISETP.GE.AND P4, PT, R25, R72, PT ;  /* 0x000000481900720c */ /* 0x000fe20003f86270 */
[----:B--2---:R-:W-:Y:S01]  /*19e90*/  HMMA.16816.F32.BF16 R48, R32, R12, R48 ;  /* 0x0000000c2030723c */ /* 0x004fe20000041830 */
[----:B------:R-:W-:Y:S02]  /*19ea0*/  IADD3 R11, R17, 0x29, RZ ;  /* 0x00000029110b7810 */ /* 0x000fe40007ffe0ff */
[----:B------:R-:W-:Y:S02]  /*19eb0*/  FSEL R8, R46, -INF , !P6 ;  /* 0xff8000002e087808 */ /* 0x000fe40007000000 */
[----:B------:R-:W-:-:S02]  /*19ec0*/  FSEL R4, R44, -INF , !P6 ;  /* 0xff8000002c047808 */ /* 0x000fc40007000000 */
[-C--:B------:R-:W-:Y:S01]  /*19ed0*/  ISETP.GE.AND P0, PT, R9, R72.reuse, PT ;  /* 0x000000480900720c */ /* 0x080fe20003f06270 */
[----:B------:R-:W-:Y:S01]  /*19ee0*/  HMMA.16816.F32.BF16 R60, R32, R14, R60 ;  /* 0x0000000e203c723c */ /* 0x000fe2000004183c */
[-C--:B------:R-:W-:Y:S02]  /*19ef0*/  ISETP.GE.AND P6, PT, R5, R72.reuse, PT ;  /* 0x000000480500720c */ /* 0x080fe40003fc6270 */
[----:B------:R-:W-:Y:S02]  /*19f00*/  FSEL R13, R47, -INF , !P4 ;  /* 0xff8000002f0d7808 */ /* 0x000fe40006000000 */
[----:B------:R-:W-:Y:S02]  /*19f10*/  FSEL R5, R45, -INF , !P4 ;  /* 0xff8000002d057808 */ /* 0x000fe40006000000 */
[----:B------:R-:W-:Y:S02]  /*19f20*/  IADD3 R9, R17, 0x30, RZ ;  /* 0x0000003011097810 */ /* 0x000fe40007ffe0ff */
[----:B------:R-:W-:-:S02]  /*19f30*/  ISETP.GE.AND P4, PT, R11, R72, PT ;  /* 0x000000480b00720c */ /* 0x000fc40003f86270 */
[----:B------:R-:W-:Y:S02]  /*19f40*/  IADD3 R11, R17, 0x31, RZ ;  /* 0x00000031110b7810 */ /* 0x000fe40007ffe0ff */
[----:B------:R-:W-:Y:S02]  /*19f50*/  FSEL R0, R70, -INF , !P3 ;  /* 0xff80000046007808 */ /* 0x000fe40005800000 */
[----:B------:R-:W-:Y:S02]  /*19f60*/  FSEL R2, R68, -INF , !P3 ;  /* 0xff80000044027808 */ /* 0x000fe40005800000 */
[----:B------:R-:W-:Y:S02]  /*19f70*/  ISETP.GE.AND P3, PT, R9, R72, PT ;  /* 0x000000480900720c */ /* 0x000fe40003f66270 */
[----:B------:R-:W-:Y:S02]  /*19f80*/  FSEL R12, R71, -INF , !P2 ;  /* 0xff800000470c7808 */ /* 0x000fe40005000000 */
[----:B------:R-:W-:-:S02]  /*19f90*/  FSEL R9, R69, -INF , !P2 ;  /* 0xff80000045097808 */ /* 0x000fc40005000000 */
[----:B------:R-:W-:Y:S02]  /*19fa0*/  ISETP.GE.AND P2, PT, R11, R72, PT ;  /* 0x000000480b00720c */ /* 0x000fe40003f46270 */
[C---:B------:R-:W-:Y:S02]  /*19fb0*/  IADD3 R11, R17.reuse, 0x38, RZ ;  /* 0x00000038110b7810 */ /* 0x040fe40007ffe0ff */
[----:B------:R-:W-:Y:S02]  /*19fc0*/  IADD3 R17, R17, 0x39, RZ ;  /* 0x0000003911117810 */ /* 0x000fe40007ffe0ff */
[----:B------:R-:W-:Y:S02]  /*19fd0*/  FSEL R182, R86, -INF , !P1 ;  /* 0xff80000056b67808 */ /* 0x000fe40004800000 */
[----:B------:R-:W-:Y:S02]  /*19fe0*/  FSEL R198, R84, -INF , !P1 ;  /* 0xff80000054c67808 */ /* 0x000fe40004800000 */
[----:B------:R-:W-:-:S02]  /*19ff0*/  FSEL R191, R87, -INF , !P0 ;  /* 0xff80000057bf7808 */ /* 0x000fc40004000000 */
[----:B------:R-:W-:Y:S02]  /*1a000*/  FSEL R185, R85, -INF , !P0 ;  /* 0xff80000055b97808 */ /* 0x000fe40004000000 */
[-C--:B------:R-:W-:Y:S02]  /*1a010*/  ISETP.GE.AND P1, PT, R11, R72.reuse, PT ;  /* 0x000000480b00720c */ /* 0x080fe40003f26270 */
[----:B------:R-:W-:Y:S02]  /*1a020*/  ISETP.GE.AND P0, PT, R17, R72, PT ;  /* 0x000000481100720c */ /* 0x000fe40003f06270 */
        /* <DEDUP_REMOVED lines=11> */
[----:B------:R-:W-:Y:S01]  /*1a0e0*/  FSEL R195, R61, -INF , !P0 ;  /* 0xff8000003dc37808 */ /* 0x000fe20004000000 */
        /* <DEDUP_REMOVED lines=22> */
[----:B------:R-:W-:-:S02]  /*1a250*/  IMAD.HI.U32 R17, R25, R17, R24 ;  /* 0x0000001119117227 */ /* 0x000fc400078e0018 */
[----:B------:R-:W2:Y:S01]  /*1a260*/  LD.E.64 R24, [R20.64+0x20] ;  /* 0x0000200614187980 */ /* 0x000ea2000c101b00 */
[----:B------:R-:W-:-:S03]  /*1a270*/  ISETP.GE.AND P0, PT, R18, RZ, PT ;  /* 0x000000ff1200720c */ /* 0x000fc60003f06270 */
[----:B------:R-:W-:-:S04]  /*1a280*/  IMAD.HI.U32 R19, R17, R14, RZ ;  /* 0x0000000e11137227 */ /* 0x000fc800078e00ff */
[----:B------:R-:W-:-:S04]  /*1a290*/  IMAD.HI.U32 R17, R17, R10, RZ ;  /* 0x0000000a11117227 */ /* 0x000fc800078e00ff */
        /* <DEDUP_REMOVED lines=34> */
[----:B------:R-:W-:-:S05]  /*1a4c0*/  IMAD R11, R24, R15, R11 ;  /* 0x0000000f180b7224 */ /* 0x000fca00078e020b */
[----:B------:R-:W-:Y:S01]  /*1a4d0*/  IADD3 R10, R23, R11, RZ ;  /* 0x0000000b170a7210 */ /* 0x000fe20007ffe0ff */
[----:B------:R-:W-:Y:S01]  /*1a4e0*/  IMAD.MOV.U32 R11, RZ, RZ, R22 ;  /* 0x000000ffff0b7224 */ /* 0x000fe200078e0016 */
[----:B------:R-:W-:Y:S05]  /*1a4f0*/  BRA `(.L_x_1894) ;  /* 0x0000003000007947 */ /* 0x000fea0003800000 */
.L_x_1893:
[----:B------:R-:W2:Y:S02]  /*1a500*/  LD.E R11, [R20.64+0x38] ;  /* 0x00003806140b7980 */ /* 0x000ea4000c101900 */
[----:B--2---:R-:W-:-:S04]  /*1a510*/  LEA R11, -R11, RZ, 0x6 ;  /* 0x000000ff0b0b7211 */ /* 0x004fc800078e31ff */
[----:B------:R-:W-:Y:S02]  /*1a520*/  SHF.R.S32.HI R10, RZ, 0x1f, R11 ;  /* 0x0000001fff0a7819 */ /* 0x000fe4000001140b */
.L_x_1894:
[----:B------:R-:W-:Y:S05]  /*1a530*/  BSYNC B0 ;  /* 0x0000000000007941 */ /* 0x000fea0003800000 */
.L_x_1892:
[----:B------:R-:W-:Y:S02]  /*1a540*/  LOP3.LUT P3, RZ, R249, 0x4, RZ, 0xc0, !PT ;  /* 0x00000004f9ff7812 */ /* 0x000fe4000786c0ff */
[----:B------:R-:W-:Y:S02]  /*1a550*/  IADD3 R179, P1, R11, R178, RZ ;  /* 0x000000b20bb37210 */ /* 0x000fe40007f3e0ff */
[C---:B------:R-:W-:Y:S02]  /*1a560*/  LOP3.LUT P6, RZ, R249.reuse, 0x1, RZ, 0xc0, !PT ;  /* 0x00000001f9ff7812 */ /* 0x040fe400078cc0ff */
[----:B------:R-:W-:Y:S01]  /*1a570*/  LOP3.LUT P4, RZ, R249, 0x2, RZ, 0xc0, !PT ;  /* 0x00000002f9ff7812 */ /* 0x000fe2000788c0ff */
[----:B------:R-:W-:Y:S01]  /*1a580*/  IMAD.X R176, R10, 0x1, R177, P1 ;  /* 0x000000010ab07824 */ /* 0x000fe200008e06b1 */
[----:B------:R-:W-:Y:S02]  /*1a590*/  LEA R24, P0, R11, R240, 0x1 ;  /* 0x000000f00b187211 */ /* 0x000fe400078008ff */
[----:B------:R-:W-:-:S02]  /*1a5a0*/  LOP3.LUT P2, RZ, R249, 0x8, RZ, 0xc0, !PT ;  /* 0x00000008f9ff7812 */ /* 0x000fc4000784c0ff */
[----:B------:R-:W-:Y:S02]  /*1a5b0*/  LEA.HI.X R25, R11, R239, R10, 0x1, P0 ;  /* 0x000000ef0b197211 */ /* 0x000fe400000f0c0a */
[----:B------:R-:W-:-:S03]  /*1a5c0*/  @P3 LEA R14, P1, R179, R180, 0x1 ;  /* 0x000000b4b30e3211 */ /* 0x000fc600078208ff */
[----:B------:R-:W-:Y:S01]  /*1a5d0*/  @!PT LDS RZ, [RZ] ;  /* 0x00000000fffff984 */ /* 0x000fe20000000800 */
[----:B------:R-:W-:Y:S01]  /*1a5e0*/  @!PT LDS RZ, [RZ] ;  /* 0x00000000fffff984 */ /* 0x000fe20000000800 */
[----:B------:R-:W-:Y:S01]  /*1a5f0*/  @!PT LDS RZ, [RZ] ;  /* 0x00000000fffff984 */ /* 0x000fe20000000800 */
[----:B------:R1:W-:Y:S01]  /*1a600*/  @P6 LDGSTS.E.BYPASS.LTC128B.128 [R248+0x8000], [R24.64] ;  /* 0x0800000018f86fae */ /* 0x0003e2000b901d46 */
[----:B------:R-:W-:Y:S02]  /*1a610*/  @P3 LEA.HI.X R15, R179, R181, R176, 0x1, P1 ;  /* 0x000000b5b30f3211 */ /* 0x000fe400008f0cb0 */
[----:B------:R-:W-:Y:S01]  /*1a620*/  IADD3 R11, P1, R11, R236, RZ ;  /* 0x000000ec0b0b7210 */ /* 0x000fe20007f3e0ff */
[----:B------:R1:W-:Y:S01]  /*1a630*/  @!P6 STS.128 [R248+0x8000], RZ ;  /* 0x008000fff800e388 */ /* 0x0003e20000000c00 */
[----:B------:R-:W-:-:S03]  /*1a640*/  @P4 LEA R18, P0, R179, R180, 0x1 ;  /* 0x000000b4b3124211 */ /* 0x000fc600078008ff */
[----:B------:R-:W-:Y:S01]  /*1a650*/  IMAD.X R10, R10, 0x1, R237, P1 ;  /* 0x000000010a0a7824 */ /* 0x000fe200008e06ed */
[-C--:B------:R-:W-:Y:S02]  /*1a660*/  @P6 LEA R38, P1, R11, R240.reuse, 0x1 ;  /* 0x000000f00b266211 */ /* 0x080fe400078208ff */
[----:B------:R-:W-:Y:S02]  /*1a670*/  @P4 LEA.HI.X R19, R179, R181, R176, 0x1, P0 ;  /* 0x000000b5b3134211 */ /* 0x000fe400000f0cb0 */
[CCC-:B------:R-:W-:Y:S02]  /*1a680*/  @P6 LEA.HI.X R39, R11.reuse, R239.reuse, R10.reuse, 0x1, P1 ;  /* 0x000000ef0b276211 */ /* 0x1c0fe400008f0c0a */
[----:B------:R-:W-:Y:S01]  /*1a690*/  @P3 LEA R30, P1, R11, R240, 0x1 ;  /* 0x000000f00b1e3211 */ /* 0x000fe200078208ff */
[----:B------:R-:W-:Y:S01]  /*1a6a0*/  @!PT LDS RZ, [RZ] ;  /* 0x00000000fffff984 */ /* 0x000fe20000000800 */
[----:B------:R-:W-:Y:S01]  /*1a6b0*/  @!PT LDS RZ, [RZ] ;  /* 0x00000000fffff984 */ /* 0x000fe20000000800 */
[----:B------:R-:W-:Y:S01]  /*1a6c0*/  @!PT LDS RZ, [RZ] ;  /* 0x00000000fffff984 */ /* 0x000fe20000000800 */
[----:B------:R1:W-:Y:S01]  /*1a6d0*/  @P4 LDGSTS.E.BYPASS.LTC128B.128 [R248+0xa000], [R18.64+0x80] ;  /* 0x0a00008012f84fae */ /* 0x0003e2000b901d46 */
[----:B------:R-:W-:Y:S02]  /*1a6e0*/  @P2 LEA R26, P0, R179, R180, 0x1 ;  /* 0x000000b4b31a2211 */ /* 0x000fe400078008ff */
[----:B------:R-:W-:Y:S01]  /*1a6f0*/  @P3 LEA.HI.X R31, R11, R239, R10, 0x1, P1 ;  /* 0x000000ef0b1f3211 */ /* 0x000fe200008f0c0a */
[----:B------:R1:W-:Y:S01]  /*1a700*/  @!P4 STS.128 [R248+0xa000], RZ ;  /* 0x00a000fff800c388 */ /* 0x0003e20000000c00 */
[----:B------:R-:W-:-:S02]  /*1a710*/  @P2 LEA.HI.X R27, R179, R181, R176, 0x1, P0 ;  /* 0x000000b5b31b2211 */ /* 0x000fc400000f0cb0 */
[C---:B------:R-:W-:Y:S01]  /*1a720*/  IADD3 R17, P1, R11.reuse, R236, RZ ;  /* 0x000000ec0b117210 */ /* 0x040fe20007f3e0ff */
[----:B------:R-:W-:Y:S01]  /*1a730*/  @!PT LDS RZ, [RZ] ;  /* 0x00000000fffff984 */ /* 0x000fe20000000800 */
[----:B------:R-:W-:Y:S01]  /*1a740*/  @!PT LDS RZ, [RZ] ;  /* 0x00000000fffff984 */ /* 0x000fe20000000800 */
[----:B------:R-:W-:Y:S01]  /*1a750*/  @!PT LDS RZ, [RZ] ;  /* 0x00000000fffff984 */ /* 0x000fe20000000800 */
[----:B------:R1:W-:Y:S01]  /*1a760*/  @P3 LDGSTS.E.BYPASS.LTC128B.128 [R248+0xc000], [R14.64+0x100] ;  /* 0x0c0001000ef83fae */ /* 0x0003e2000b901d46 */
[----:B------:R-:W-:-:S03]  /*1a770*/  @P4 LEA R36, P0, R11, R240, 0x1 ;  /* 0x000000f00b244211 */ /* 0x000fc600078008ff */
[----:B------:R-:W-:Y:S01]  /*1a780*/  IMAD.X R22, R10, 0x1, R237, P1 ;  /* 0x000000010a167824 */ /* 0x000fe200008e06ed */
[CCC-:B------:R-:W-:Y:S01]  /*1a790*/  @P4 LEA.HI.X R37, R11.reuse, R239.reuse, R10.reuse, 0x1, P0 ;  /* 0x000000ef0b254211 */ /* 0x1c0fe200000f0c0a */
[----:B------:R1:W-:Y:S01]  /*1a7a0*/  @!P3 STS.128 [R248+0xc000], RZ ;  /* 0x00c000fff800b388 */ /* 0x0003e20000000c00 */
[-C--:B------:R-:W-:Y:S02]  /*1a7b0*/  @P2 LEA R28, P0, R11, R240.reuse, 0x1 ;  /* 0x000000f00b1c2211 */ /* 0x080fe400078008ff */
[-C--:B------:R-:W-:Y:S01]  /*1a7c0*/  @P6 LEA R46, P1, R17, R240.reuse, 0x1 ;  /* 0x000000f0112e6211 */ /* 0x080fe200078208ff */
[----:B------:R-:W-:Y:S01]  /*1a7d0*/  @!PT LDS RZ, [RZ] ;  /* 0x00000000fffff984 */ /* 0x000fe20000000800 */
[----:B------:R-:W-:Y:S01]  /*1a7e0*/  @!PT LDS RZ, [RZ] ;  /* 0x00000000fffff984 */ /* 0x000fe20000000800 */
[----:B------:R-:W-:Y:S01]  /*1a7f0*/  @!PT LDS RZ, [RZ] ;  /* 0x00000000fffff984 */ /* 0x000fe20000000800 */
[----:B------:R1:W-:Y:S01]  /*1a800*/  @P2 LDGSTS.E.BYPASS.LTC128B.128 [R248+0xe000], [R26.64+0x180] ;  /* 0x0e0001801af82fae */ /* 0x0003e2000b901d46 */
[-C--:B------:R-:W-:Y:S02]  /*1a810*/  @P2 LEA.HI.X R29, R11, R239.reuse, R10, 0x1, P0 ;  /* 0x000000ef0b1d2211 */ /* 0x080fe400000f0c0a */
[C---:B------:R-:W-:Y:S01]  /*1a820*/  @P6 LEA.HI.X R47, R17.reuse, R239, R22, 0x1, P1 ;  /* 0x000000ef112f6211 */ /* 0x040fe200008f0c16 */
[----:B------:R1:W-:Y:S01]  /*1a830*/  @!P2 STS.128 [R248+0xe000], RZ ;  /* 0x00e000fff800a388 */ /* 0x0003e20000000c00 */
[----:B------:R-:W-:-:S02]  /*1a840*/  @P4 LEA R44, P0, R17, R240, 0x1 ;  /* 0x000000f0112c4211 */ /* 0x000fc400078008ff */
[CC--:B------:R-:W-:Y:S01]  /*1a850*/  @P3 LEA R42, P1, R17.reuse, R240.reuse, 0x1 ;  /* 0x000000f0112a3211 */ /* 0x0c0fe200078208ff */
[----:B------:R-:W-:Y:S01]  /*1a860*/  @!PT LDS RZ, [RZ] ;  /* 0x00000000fffff984 */ /* 0x000fe20000000800 */
[----:B------:R-:W-:Y:S01]  /*1a870*/  @!PT LDS RZ, [RZ] ;  /* 0x00000000fffff984 */ /* 0x000fe20000000800 */
[----:B------:R-:W-:Y:S01]  /*1a880*/  @!PT LDS RZ, [RZ] ;  /* 0x00000000fffff984 */ /* 0x000fe20000000800 */
[----:B------:R1:W-:Y:S01]  /*1a890*/  @P6 LDGSTS.E.BYPASS.LTC128B.128 [R248+0x8800], [R38.64] ;  /* 0x0880000026f86fae */ /* 0x0003e2000b901d46 */
[CCC-:B------:R-:W-:Y:S02]  /*1a8a0*/  @P4 LEA.HI.X R45, R17.reuse, R239.reuse, R22.reuse, 0x1, P0 ;  /* 0x000000ef112d4211 */ /* 0x1c0fe400000f0c16 */
        /* <DEDUP_REMOVED lines=8> */
[----:B------:R-:W-:-:S02]  /*1a930*/  @P2 LEA.HI.X R41, R17, R239, R22, 0x1, P0 ;  /* 0x000000ef11292211 */ /* 0x000fc400000f0c16 */
[-C--:B------:R-:W-:Y:S01]  /*1a940*/  @P4 LEA R50, P0, R10, R240.reuse, 0x1 ;  /* 0x000000f00a324211 */ /* 0x080fe200078008ff */
[----:B------:R1:W-:Y:S01]  /*1a950*/  @!P4 STS.128 [R248+0xa800], RZ ;  /* 0x00a800fff800c388 */ /* 0x0003e20000000c00 */
[----:B------:R-:W-:Y:S01]  /*1a960*/  IMAD.X R22, R22, 0x1, R237, P1 ;  /* 0x0000000116167824 */ /* 0x000fe200008e06ed */
[CC--:B------:R-:W-:Y:S02]  /*1a970*/  @P6 LEA R52, P1, R10.reuse, R240.reuse, 0x1 ;  /* 0x000000f00a346211 */ /* 0x0c0fe400078208ff */
[----:B------:R-:W-:Y:S01]  /*1a980*/  @!PT LDS RZ, [RZ] ;  /* 0x00000000fffff984 */ /* 0x000fe20000000800 */
[----:B------:R-:W-:Y:S01]  /*1a990*/  @!PT LDS RZ, [RZ] ;  /* 0x00000000fffff984 */ /* 0x000fe20000000800 */
[----:B------:R-:W-:Y:S01]  /*1a9a0*/  @!PT LDS RZ, [RZ] ;  /* 0x00000000fffff984 */ /* 0x000fe20000000800 */
[----:B------:R1:W-:Y:S02]  /*1a9b0*/  @P3 LDGSTS.E.BYPASS.LTC128B.128 [R248+0xc800], [R30.64+0x100] ;  /* 0x0c8001001ef83fae */ /* 0x0003e4000b901d46 */
[C---:B------:R-:W-:Y:S02]  /*1a9c0*/  @P6 LEA.HI.X R53, R10.reuse, R239, R22, 0x1, P1 ;  /* 0x000000ef0a356211 */ /* 0x040fe400008f0c16 */
        /* <DEDUP_REMOVED lines=54> */
.L_x_1891:
[----:B------:R-:W-:Y:S05]  /*1ad30*/  BSYNC B1 ;  /* 0x0000000000017941 */ /* 0x000fea0003800000 */
.L_x_1890:
        /* <DEDUP_REMOVED lines=50> */
[----:B--2---:R-:W-:Y:S03]  /*1b060*/  LDSM.16.MT88.4 R20, [R230+0x12800] ;  /* 0x01280000e614783b */ /* 0x004fe60000004200 */
[----:B------:R-:W-:Y:S01]  /*1b070*/  FMNMX.FTZ R14, R32, R11, !PT ;  /* 0x0000000b200e7209 */ /* 0x000fe20007810000 */
[----:B------:R-:W-:Y:S04]  /*1b080*/  LDSM.16.MT88.4 R28, [R231+0x10800] ;  /* 0x01080000e71c783b */ /* 0x000fe80000004200 */
[----:B------:R-:W2:Y:S01]  /*1b090*/  SHFL.BFLY PT, R11, R14, 0x2, 0x1f ;  /* 0x0c401f000e0b7f89 */ /* 0x000ea200000e0000 */
[----:B-1----:R-:W-:-:S05]  /*1b0a0*/  FMNMX.FTZ R15, R18, R15, !PT ;  /* 0x0000000f120f7209 */ /* 0x002fca0007810000 */
[----:B------:R-:W1:Y:S01]  /*1b0b0*/  SHFL.BFLY PT, R164, R15, 0x1, 0x1f ;  /* 0x0c201f000fa47f89 */ /* 0x000e6200000e0000 */
[----:B--2---:R-:W-:-:S05]  /*1b0c0*/  FMNMX.FTZ R11, R14, R11, !PT ;  /* 0x0000000b0e0b7209 */ /* 0x004fca0007810000 */
[----:B------:R-:W2:Y:S01]  /*1b0d0*/  SHFL.BFLY PT, R10, R11, 0x1, 0x1f ;  /* 0x0c201f000b0a7f89 */ /* 0x000ea200000e0000 */
[----:B-1----:R-:W-:-:S04]  /*1b0e0*/  FMNMX.FTZ R164, R15, R164, !PT ;  /* 0x000000a40fa47209 */ /* 0x002fc80007810000 */
[----:B------:R-:W-:Y:S01]  /*1b0f0*/  FSETP.NEU.FTZ.AND P0, PT, R164, -INF , PT ;  /* 0xff800000a400780b */ /* 0x000fe20003f1d000 */
[----:B---3--:R-:W-:-:S05]  /*1b100*/  FMUL.FTZ R199, R184, R164 ;  /* 0x000000a4b8c77220 */ /* 0x008fca0000410000 */
[----:B------:R-:W-:-:S05]  /*1b110*/  FSEL R199, R199, RZ, P0 ;  /* 0x000000ffc7c77208 */ /* 0x000fca0000000000 */
[--C-:B------:R-:W-:Y:S01]  /*1b120*/  FFMA.FTZ R179, R3, R184, -R199.reuse ;  /* 0x000000b803b37223 */ /* 0x100fe200000108c7 */
[----:B--2---:R-:W-:Y:S01]  /*1b130*/  FMNMX.FTZ R3, R11, R10, !PT ;  /* 0x0000000a0b037209 */ /* 0x004fe20007810000 */
[-CC-:B------:R-:W-:Y:S02]  /*1b140*/  FFMA.FTZ R174, R16, R184.reuse, -R199.reuse ;  /* 0x000000b810ae7223 */ /* 0x180fe400000108c7 */
[-CC-:B------:R-:W-:Y:S01]  /*1b150*/  FFMA.FTZ R177, R88, R184.reuse, -R199.reuse ;  /* 0x000000b858b17223 */ /* 0x180fe200000108c7 */
[----:B------:R-:W-:Y:S01]  /*1b160*/  FSETP.NEU.FTZ.AND P0, PT, R3, -INF , PT ;  /* 0xff8000000300780b */ /* 0x000fe20003f1d000 */
[----:B------:R-:W-:Y:S01]  /*1b170*/  FMUL.FTZ R35, R184, R3 ;  /* 0x00000003b8237220 */ /* 0x000fe20000410000 */
[----:B------:R-:W-:Y:S01]  /*1b180*/  MUFU.EX2 R179, R179 ;  /* 0x000000b300b37308 */ /* 0x000fe20000000800 */
[-CC-:B------:R-:W-:Y:S01]  /*1b190*/  FFMA.FTZ R170, R89, R184.reuse, -R199.reuse ;  /* 0x000000b859aa7223 */ /* 0x180fe200000108c7 */
[----:B------:R-:W-:Y:S01]  /*1b1a0*/  LDSM.16.MT88.4 R16, [R232+0x10800] ;  /* 0x01080000e810783b */ /* 0x000fe20000004200 */
[-CC-:B------:R-:W-:Y:S01]  /*1b1b0*/  FFMA.FTZ R175, R4, R184.reuse, -R199.reuse ;  /* 0x000000b804af7223 */ /* 0x180fe200000108c7 */
[----:B------:R-:W-:Y:S01]  /*1b1c0*/  FSEL R35, R35, RZ, P0 ;  /* 0x000000ff23237208 */ /* 0x000fe20000000000 */
[----:B------:R-:W-:-:S02]  /*1b1d0*/  FFMA.FTZ R168, R5, R184, -R199 ;  /* 0x000000b805a87223 */ /* 0x000fc400000108c7 */
[-C--:B------:R-:W-:Y:S01]  /*1b1e0*/  FFMA.FTZ R171, R2, R184.reuse, -R199 ;  /* 0x000000b802ab7223 */ /* 0x080fe200000108c7 */
[----:B------:R-:W1:Y:S01]  /*1b1f0*/  MUFU.EX2 R174, R174 ;  /* 0x000000ae00ae7308 */ /* 0x000e620000000800 */
[-CC-:B------:R-:W-:Y:S02]  /*1b200*/  FFMA.FTZ R176, R6, R184.reuse, -R35.reuse ;  /* 0x000000b806b07223 */ /* 0x180fe40000010823 */
[-CC-:B------:R-:W-:Y:S02]  /*1b210*/  FFMA.FTZ R183, R7, R184.reuse, -R35.reuse ;  /* 0x000000b807b77223 */ /* 0x180fe40000010823 */
[-CC-:B------:R-:W-:Y:S01]  /*1b220*/  FFMA.FTZ R181, R90, R184.reuse, -R35.reuse ;  /* 0x000000b85ab57223 */ /* 0x180fe20000010823 */
[----:B------:R-:W-:Y:S01]  /*1b230*/  LDSM.16.MT88.4 R4, [R230+0x16000] ;  /* 0x01600000e604783b */ /* 0x000fe20000004200 */
[-C--:B------:R-:W-:Y:S01]  /*1b240*/  FFMA.FTZ R172, R91, R184.reuse, -R35 ;  /* 0x000000b85bac7223 */ /* 0x080fe20000010823 */
[----:B------:R-:W-:Y:S01]  /*1b250*/  MUFU.EX2 R177, R177 ;  /* 0x000000b100b17308 */ /* 0x000fe20000000800 */
[-C--:B------:R-:W-:Y:S01]  /*1b260*/  FFMA.FTZ R2, R9, R184.reuse, -R199 ;  /* 0x000000b809027223 */ /* 0x080fe200000108c7 */
[----:B------:R-:W2:Y:S01]  /*1b270*/  LDSM.16.MT88.4 R88, [R230+0x12000] ;  /* 0x01200000e658783b */ /* 0x000ea20000004200 */
[----:B------:R-:W-:-:S02]  /*1b280*/  FFMA.FTZ R173, R8, R184, -R35 ;  /* 0x000000b808ad7223 */ /* 0x000fc40000010823 */
[-CC-:B------:R-:W-:Y:S01]  /*1b290*/  FFMA.FTZ R169, R0, R184.reuse, -R35.reuse ;  /* 0x000000b800a97223 */ /* 0x180fe20000010823 */
[----:B------:R-:W3:Y:S01]  /*1b2a0*/  LDSM.16.MT88.4 R8, [R233+0x10800] ;  /* 0x01080000e908783b */ /* 0x000ee20000004200 */
[-CC-:B------:R-:W-:Y:S01]  /*1b2b0*/  FFMA.FTZ R166, R13, R184.reuse, -R35.reuse ;  /* 0x000000b80da67223 */ /* 0x180fe20000010823 */
[----:B------:R-:W4:Y:S01]  /*1b2c0*/  MUFU.EX2 R170, R170 ;  /* 0x000000aa00aa7308 */ /* 0x000f220000000800 */
[----:B-1----:R-:W-:Y:S01]  /*1b2d0*/  F2FP.BF16.PACK_AB R144, R174, R179 ;  /* 0x000000b3ae90723e */ /* 0x002fe200000010ff */
[-C--:B------:R-:W-:Y:S02]  /*1b2e0*/  FFMA.FTZ R0, R12, R184.reuse, -R35 ;  /* 0x000000b80c007223 */ /* 0x080fe40000010823 */
[----:B------:R-:W1:Y:S01]  /*1b2f0*/  LDSM.16.MT88.4 R12, [R230+0x10800] ;  /* 0x01080000e60c783b */ /* 0x000e620000004200 */
[-CC-:B------:R-:W-:Y:S02]  /*1b300*/  FFMA.FTZ R178, R198, R184.reuse, -R199.reuse ;  /* 0x000000b8c6b27223 */ /* 0x180fe400000108c7 */
[-CC-:B------:R-:W-:Y:S01]  /*1b310*/  FFMA.FTZ R185, R185, R184.reuse, -R199.reuse ;  /* 0x000000b8b9b97223 */ /* 0x180fe200000108c7 */
[----:B------:R-:W-:Y:S01]  /*1b320*/  MUFU.EX2 R176, R176 ;  /* 0x000000b000b07308 */ /* 0x000fe20000000800 */
[----:B------:R-:W-:-:S02]  /*1b330*/  FFMA.FTZ R180, R196, R184, -R199 ;  /* 0x000000b8c4b47223 */ /* 0x000fc400000108c7 */
[-C--:B------:R-:W-:Y:S02]  /*1b340*/  FFMA.FTZ R187, R187, R184.reuse, -R199 ;  /* 0x000000b8bbbb7223 */ /* 0x080fe400000108c7 */
[-CC-:B------:R-:W-:Y:S02]  /*1b350*/  FFMA.FTZ R182, R182, R184.reuse, -R35.reuse ;  /* 0x000000b8b6b67223 */ /* 0x180fe40000010823 */
[-CC-:B------:R-:W-:Y:S01]  /*1b360*/  FFMA.FTZ R191, R191, R184.reuse, -R35.reuse ;  /* 0x000000b8bfbf7223 */ /* 0x180fe20000010823 */
[----:B------:R-:W5:Y:S01]  /*1b370*/  MUFU.EX2 R183, R183 ;  /* 0x000000b700b77308 */ /* 0x000f620000000800 */
[----:B----4-:R-:W-:Y:S01]  /*1b380*/  F2FP.BF16.PACK_AB R146, R170, R177 ;  /* 0x000000b1aa92723e */ /* 0x010fe200000010ff */
        /* <DEDUP_REMOVED lines=8> */
[----:B------:R-:W4:Y:S01]  /*1b410*/  MUFU.EX2 R172, R172 ;  /* 0x000000ac00ac7308 */ /* 0x000f220000000800 */
[----:B-----5:R-:W-:Y:S01]  /*1b420*/  F2FP.BF16.PACK_AB R145, R183, R176 ;  /* 0x000000b0b791723e */ /* 0x020fe200000010ff */
        /* <DEDUP_REMOVED lines=8> */
[----:B----4-:R-:W-:-:S02]  /*1b4b0*/  F2FP.BF16.PACK_AB R147, R172, R181 ;  /* 0x000000b5ac93723e */ /* 0x010fc400000010ff */
        /* <DEDUP_REMOVED lines=65> */
[----:B-1----:R-:W-:Y:S01]  /*1b8d0*/  F2FP.BF16.PACK_AB R7, R0, R169 ;  /* 0x000000a90007723e */ /* 0x002fe200000010ff */
[----:B------:R-:W-:Y:S02]  /*1b8e0*/  FADD.FTZ R171, R171, R168 ;  /* 0x000000a8abab7221 */ /* 0x000fe40000010000 */
[----:B------:R-:W-:Y:S02]  /*1b8f0*/  FADD.FTZ R169, R169, R166 ;  /* 0x000000a6a9a97221 */ /* 0x000fe40000010000 */
[----:B------:R-:W-:-:S02]  /*1b900*/  FADD.FTZ R171, R2, R171 ;  /* 0x000000ab02ab7221 */ /* 0x000fc40000010000 */
[----:B---3--:R-:W-:Y:S01]  /*1b910*/  HMMA.16816.F32.BF16 R160, R4, R8, R160 ;  /* 0x0000000804a0723c */ /* 0x008fe200000418a0 */
[----:B------:R-:W-:-:S07]  /*1b920*/  FADD.FTZ R169, R0, R169 ;  /* 0x000000a900a97221 */ /* 0x000fce0000010000 */
[C---:B------:R-:W-:Y:S01]  /*1b930*/  HMMA.16816.F32.BF16 R156, R4.reuse, R10, R156 ;  /* 0x0000000a049c723c */ /* 0x040fe2000004189c */
[----:B------:R-:W1:Y:S07]  /*1b940*/  LDSM.16.MT88.4 R8, [R232+0x12800] ;  /* 0x01280000e808783b */ /* 0x000e6e0000004200 */
[C---:B------:R-:W-:Y:S08]  /*1b950*/  HMMA.16816.F32.BF16 R36, R4.reuse, R16, R36 ;  /* 0x000000100424723c */ /* 0x040ff00000041824 */
        /* <DEDUP_REMOVED lines=16> */
[----:B------:R-:W-:Y:S07]  /*1ba60*/  LDSM.16.MT88.4 R24, [R231+0x14800] ;  /* 0x01480000e718783b */ /* 0x000fee0000004200 */
[C---:B-1----:R-:W-:Y:S08]  /*1ba70*/  HMMA.16816.F32.BF16 R100, R4.reuse, R8, R100 ;  /* 0x000000080464723c */ /* 0x042ff00000041864 */
[C---:B------:R-:W-:Y:S01]  /*1ba80*/  HMMA.16816.F32.BF16 R104, R4.reuse, R10, R104 ;  /* 0x0000000a0468723c */ /* 0x040fe20000041868 */
[----:B------:R-:W1:Y:S07]  /*1ba90*/  LDSM.16.MT88.4 R8, [R231+0x16800] ;  /* 0x01680000e708783b */ /* 0x000e6e0000004200 */
[C---:B------:R-:W-:Y:S08]  /*1baa0*/  HMMA.16816.F32.BF16 R84, R4.reuse, R20, R84 ;  /* 0x000000140454723c */ /* 0x040ff00000041854 */
[C---:B------:R-:W-:Y:S01]  /*1bab0*/  HMMA.16816.F32.BF16 R88, R4.reuse, R22, R88 ;  /* 0x000000160458723c */ /* 0x040fe20000041858 */
[----:B------:R-:W5:Y:S07]  /*1bac0*/  LDSM.16.MT88.4 R20, [R233+0x16800] ;  /* 0x01680000e914783b */ /* 0x000f6e0000004200 */
[C---:B---3--:R-:W-:Y:S08]  /*1bad0*/  HMMA.16816.F32.BF16 R116, R4.reuse, R16, R116 ;  /* 0x000000100474723c */ /* 0x048ff00000041874 */
        /* <DEDUP_REMOVED lines=13> */
[----:B------:R-:W1:Y:S07]  /*1bbb0*/  LDSM.16.MT88.4 R24, [R232+0x11000] ;  /* 0x01100000e818783b */ /* 0x000e6e0000004200 */
[C---:B-----5:R-:W-:Y:S08]  /*1bbc0*/  HMMA.16816.F32.BF16 R124, R4.reuse, R20, R124 ;  /* 0x00000014047c723c */ /* 0x060ff0000004187c */
[C---:B------:R-:W-:Y:S01]  /*1bbd0*/  HMMA.16816.F32.BF16 R128, R4.reuse, R22, R128 ;  /* 0x000000160480723c */ /* 0x040fe20000041880 */
[----:B------:R-:W5:Y:S07]  /*1bbe0*/  LDSM.16.MT88.4 R20, [R230+0x11000] ;  /* 0x01100000e614783b */ /* 0x000f6e0000004200 */
[C---:B---3--:R-:W-:Y:S08]  /*1bbf0*/  HMMA.16816.F32.BF16 R148, R4.reuse, R16, R148 ;  /* 0x000000100494723c */ /* 0x048ff00000041894 */
[----:B------:R-:W-:Y:S01]  /*1bc00*/  HMMA.16816.F32.BF16 R144, R4, R18, R144 ;  /* 0x000000120490723c */ /* 0x000fe20000041890 */
[----:B------:R-:W3:Y:S06]  /*1bc10*/  LDSM.16.MT88.4 R16, [R233+0x13000] ;  /* 0x01300000e910783b */ /* 0x000eec0000004200 */
[----:B------:R-:W-:Y:S01]  /*1bc20*/  F2FP.BF16.PACK_AB R4, R185, R178 ;  /* 0x000000b2b904723e */ /* 0x000fe200000010ff */
[----:B------:R-:W-:Y:S01]  /*1bc30*/  FADD.FTZ R178, R178, R171 ;  /* 0x000000abb2b27221 */ /* 0x000fe20000010000 */
[----:B--2---:R-:W-:Y:S01]  /*1bc40*/  F2FP.BF16.PACK_AB R5, R191, R182 ;  /* 0x000000b6bf05723e */ /* 0x004fe200000010ff */
[----:B------:R-:W-:Y:S01]  /*1bc50*/  FADD.FTZ R182, R182, R169 ;  /* 0x000000a9b6b67221 */ /* 0x000fe20000010000 */
[----:B------:R-:W-:Y:S01]  /*1bc60*/  F2FP.BF16.PACK_AB R6, R187, R180 ;  /* 0x000000b4bb06723e */ /* 0x000fe200000010ff */
[----:B------:R-:W-:Y:S01]  /*1bc70*/  FADD.FTZ R185, R185, R178 ;  /* 0x000000b2b9b97221 */ /* 0x000fe20000010000 */
[----:B------:R-:W-:Y:S01]  /*1bc80*/  F2FP.BF16.PACK_AB R7, R193, R186 ;  /* 0x000000bac107723e */ /* 0x000fe200000010ff */
[----:B------:R-:W-:-:S02]  /*1bc90*/  FADD.FTZ R191, R191, R182 ;  /* 0x000000b6bfbf7221 */ /* 0x000fc40000010000 */
[----:B------:R-:W-:Y:S02]  /*1bca0*/  FADD.FTZ R180, R180, R185 ;  /* 0x000000b9b4b47221 */ /* 0x000fe40000010000 */
[----:B------:R-:W-:Y:S02]  /*1bcb0*/  FADD.FTZ R186, R186, R191 ;  /* 0x000000bfbaba7221 */ /* 0x000fe40000010000 */
[----:B----4-:R-:W-:Y:S01]  /*1bcc0*/  HMMA.16816.F32.BF16 R160, R4, R12, R160 ;  /* 0x0000000c04a0723c */ /* 0x010fe200000418a0 */
        /* <DEDUP_REMOVED lines=39> */
[----:B------:R-:W-:Y:S07]  /*1bf40*/  LDSM.16.MT88.4 R24, [R230+0x11800] ;  /* 0x01180000e618783b */ /* 0x000fee0000004200 */
[C---:B-----5:R-:W-:Y:S08]  /*1bf50*/  HMMA.16816.F32.BF16 R132, R4.reuse, R20, R132 ;  /* 0x000000140484723c */ /* 0x060ff00000041884 */
        /* <DEDUP_REMOVED lines=66> */
.L_x_1904:
        /* <DEDUP_REMOVED lines=76> */
.L_x_1897:
[----:B------:R-:W-:Y:S02]  /*1c840*/  ULDC.64 UR4, c[0x0][0x118] ;  /* 0x0000460000047ab9 */ /* 0x000fe40000000a00 */
[----:B------:R-:W2:Y:S02]  /*1c850*/  LD.E R9, [R2.64+0x40] ;  /* 0x0000400402097980 */ /* 0x000ea4000c101900 */
[----:B--2---:R-:W-:Y:S04]  /*1c860*/  LEA R9, -R9, RZ, 0x6 ;  /* 0x000000ff09097211 */ /* 0x004fe800078e31ff */
[----:B------:R-:W-:Y:S02]  /*1c870*/  SHF.R.S32.HI R4, RZ, 0x1f, R9 ;  /* 0x0000001fff047819 */ /* 0x000fe40000011409 */
.L_x_1898:
[----:B------:R-:W-:Y:S05]  /*1c880*/  BSYNC B0 ;  /* 0x0000000000007941 */ /* 0x000fea0003800000 */
.L_x_1896:
        /* <DEDUP_REMOVED lines=46> */
[----:B------:R-:W-:Y:S04]  /*1cb70*/  ISETP.GT.AND P0, PT, R251, R238, PT ;  /* 0x000000eefb00720c */ /* 0x000fe80003f04270 */
        /* <DEDUP_REMOVED lines=363> */
.L_x_1902:
[----:B------:R-:W-:Y:S02]  /*1e230*/  ULDC.64 UR4, c[0x0][0x118] ;  /* 0x0000460000047ab9 */ /* 0x000fe40000000a00 */
[----:B-----5:R-:W2:Y:S02]  /*1e240*/  LD.E R173, [R2.64+0x38] ;  /* 0x0000380402ad7980 */ /* 0x020ea4000c101900 */
[----:B--2---:R-:W-:Y:S04]  /*1e250*/  LEA R173, -R173, RZ, 0x6 ;  /* 0x000000ffadad7211 */ /* 0x004fe800078e31ff */
[----:B------:R-:W-:Y:S02]  /*1e260*/  SHF.R.S32.HI R164, RZ, 0x1f, R173 ;  /* 0x0000001fffa47819 */ /* 0x000fe400000114ad */
.L_x_1903:
[----:B------:R-:W-:Y:S05]  /*1e270*/  BSYNC B0 ;  /* 0x0000000000007941 */ /* 0x000fea0003800000 */
.L_x_1901:
        /* <DEDUP_REMOVED lines=116> */
.L_x_1900:
[----:B------:R-:W-:Y:S05]  /*1e9c0*/  BSYNC B1 ;  /* 0x0000000000017941 */ /* 0x000fea0003800000 */
.L_x_1899:
        /* <DEDUP_REMOVED lines=59> */
[----:B------:R-:W-:Y:S01]  /*1ed80*/  FFMA.FTZ R165, R5, R166, -R201 ;  /* 0x000000a605a57223 */ /* 0x000fe200000108c9 */
[----:B------:R-:W-:Y:S01]  /*1ed90*/  ISETP.GT.AND P0, PT, R251, R238, PT ;  /* 0x000000eefb00720c */ /* 0x000fe20003f04270 */
        /* <DEDUP_REMOVED lines=43> */
[----:B------:R-:W-:Y:S01]  /*1f050*/  FMUL.FTZ R46, R0, R46 ;  /* 0x0000002e002e7220 */ /* 0x000fe20000410000 */
        /* <DEDUP_REMOVED lines=388> */
.L_x_1895:
        /* <DEDUP_REMOVED lines=11> */
.L_x_1923:
[----:B--23--:R-:W-:Y:S01]  /*20950*/  FADD.FTZ R252, R9, R252 ;  /* 0x000000fc09fc7221 */ /* 0x00cfe20000010000 */
[----:B------:R-:W-:Y:S05]  /*20960*/  BRA.DIV ~URZ, `(.L_x_1906) ;  /* 0x00001e027f007947 */ /* 0x000fea000b800000 */
[----:B------:R-:W2:Y:S04]  /*20970*/  SHFL.BFLY PT, R9, R250, 0x2, 0x1f ;  /* 0x0c401f00fa097f89 */ /* 0x000ea800000e0000 */
[----:B------:R-:W3:Y:S01]  /*20980*/  SHFL.BFLY PT, R7, R252, 0x1, 0x1f ;  /* 0x0c201f00fc077f89 */ /* 0x000ee200000e0000 */
[----:B--2---:R-:W-:Y:S02]  /*20990*/  FADD.FTZ R10, R9, R250 ;  /* 0x000000fa090a7221 */ /* 0x004fe40000010000 */
[----:B---3--:R-:W-:-:S03]  /*209a0*/  FADD.FTZ R2, R252, R7 ;  /* 0x00000007fc027221 */ /* 0x008fc60000010000 */
[----:B------:R2:W3:Y:S04]  /*209b0*/  SHFL.BFLY PT, R9, R10, 0x1, 0x1f ;  /* 0x0c201f000a097f89 */ /* 0x0004e800000e0000 */
.L_x_1924:
[----:B---3--:R-:W-:Y:S01]  /*209c0*/  FADD.FTZ R6, R9, R10 ;  /* 0x0000000a09067221 */ /* 0x008fe20000010000 */
[----:B------:R-:W-:Y:S01]  /*209d0*/  BAR.SYNC.DEFER_BLOCKING 0x0 ;  /* 0x0000000000007b1d */ /* 0x000fe20000010000 */
[----:B------:R-:W-:Y:S02]  /*209e0*/  FSETP.NE.FTZ.AND P4, PT, R2, RZ, PT ;  /* 0x000000ff0200720b */ /* 0x000fe40003f95000 */
[----:B------:R-:W-:Y:S02]  /*209f0*/  MOV R8, 0x3f800000 ;  /* 0x3f80000000087802 */ /* 0x000fe40000000f00 */
[----:B------:R-:W-:Y:S01]  /*20a00*/  FSETP.NE.FTZ.AND P3, PT, R6, RZ, PT ;  /* 0x000000ff0600720b */ /* 0x000fe20003f75000 */
[----:B------:R-:W3:Y:S01]  /*20a10*/  S2R R9, SR_TID.X ;  /* 0x0000000000097919 */ /* 0x000ee20000002100 */
[----:B------:R-:W-:Y:S01]  /*20a20*/  MOV R7, 0x3f800000 ;  /* 0x3f80000000077802 */ /* 0x000fe20000000f00 */
[----:B------:R-:W-:-:S06]  /*20a30*/  ULDC.64 UR4, c[0x0][0x118] ;  /* 0x0000460000047ab9 */ /* 0x000fcc0000000a00 */
[----:B------:R-:W4:Y:S08]  /*20a40*/  @P4 MUFU.RCP R8, R2 ;  /* 0x0000000200084308 */ /* 0x000f300000001000 */
[----:B------:R-:W1:Y:S01]  /*20a50*/  @P3 MUFU.RCP R7, R6 ;  /* 0x0000000600073308 */ /* 0x000e620000001000 */
[----:B--23--:R-:W-:Y:S01]  /*20a60*/  SHF.R.S32.HI R10, RZ, 0x1f, R9 ;  /* 0x0000001fff0a7819 */ /* 0x00cfe20000011409 */
[----:B----4-:R-:W-:-:S02]  /*20a70*/  FMUL.FTZ R160, R8, R160 ;  /* 0x000000a008a07220 */ /* 0x010fc40000410000 */
[----:B------:R-:W-:Y:S01]  /*20a80*/  FMUL.FTZ R161, R8, R161 ;  /* 0x000000a108a17220 */ /* 0x000fe20000410000 */
[----:B------:R-:W-:Y:S01]  /*20a90*/  LEA.HI R11, R10, R9, RZ, 0x2 ;  /* 0x000000090a0b7211 */ /* 0x000fe200078f10ff */
[C---:B------:R-:W-:Y:S02]  /*20aa0*/  FMUL.FTZ R156, R8.reuse, R156 ;  /* 0x0000009c089c7220 */ /* 0x040fe40000410000 */
[C---:B------:R-:W-:Y:S01]  /*20ab0*/  FMUL.FTZ R157, R8.reuse, R157 ;  /* 0x0000009d089d7220 */ /* 0x040fe20000410000 */
[--C-:B------:R-:W-:Y:S01]  /*20ac0*/  SHF.R.S32.HI R13, RZ, 0x2, R11.reuse ;  /* 0x00000002ff0d7819 */ /* 0x100fe2000001140b */
[C---:B------:R-:W-:Y:S01]  /*20ad0*/  FMUL.FTZ R36, R8.reuse, R36 ;  /* 0x0000002408247220 */ /* 0x040fe20000410000 */
[----:B------:R-:W-:Y:S01]  /*20ae0*/  SHF.R.S32.HI R12, RZ, 0x1f, R11 ;  /* 0x0000001fff0c7819 */ /* 0x000fe2000001140b */
[C---:B------:R-:W-:Y:S01]  /*20af0*/  FMUL.FTZ R37, R8.reuse, R37 ;  /* 0x0000002508257220 */ /* 0x040fe20000410000 */
[----:B------:R-:W-:Y:S01]  /*20b00*/  LOP3.LUT R14, R11, 0x1ffffffc, RZ, 0xc0, !PT ;  /* 0x1ffffffc0b0e7812 */ /* 0x000fe200078ec0ff */
[----:B------:R-:W-:Y:S01]  /*20b10*/  FMUL.FTZ R40, R8, R40 ;  /* 0x0000002808287220 */ /* 0x000fe20000410000 */
[----:B------:R-:W-:Y:S01]  /*20b20*/  LEA.HI R12, R12, R13, RZ, 0x3 ;  /* 0x0000000d0c0c7211 */ /* 0x000fe200078f18ff */
[----:B------:R-:W-:Y:S01]  /*20b30*/  FMUL.FTZ R41, R8, R41 ;  /* 0x0000002908297220 */ /* 0x000fe20000410000 */
[----:B------:R-:W-:Y:S01]  /*20b40*/  IADD3 R14, -R14, R9, RZ ;  /* 0x000000090e0e7210 */ /* 0x000fe20007ffe1ff */
[----:B------:R-:W-:Y:S01]  /*20b50*/  FMUL.FTZ R44, R8, R44 ;  /* 0x0000002c082c7220 */ /* 0x000fe20000410000 */
[----:B------:R-:W-:Y:S01]  /*20b60*/  LOP3.LUT R12, R12, 0xfffffff8, RZ, 0xc0, !PT ;  /* 0xfffffff80c0c7812 */ /* 0x000fe200078ec0ff */
[----:B------:R-:W-:-:S02]  /*20b70*/  FMUL.FTZ R45, R8, R45 ;  /* 0x0000002d082d7220 */ /* 0x000fc40000410000 */
[C---:B------:R-:W-:Y:S01]  /*20b80*/  FMUL.FTZ R48, R8.reuse, R48 ;  /* 0x0000003008307220 */ /* 0x040fe20000410000 */
[----:B------:R-:W-:Y:S01]  /*20b90*/  IADD3 R13, R13, -R12, RZ ;  /* 0x8000000c0d0d7210 */ /* 0x000fe20007ffe0ff */
[----:B------:R-:W-:Y:S01]  /*20ba0*/  FMUL.FTZ R49, R8, R49 ;  /* 0x0000003108317220 */ /* 0x000fe20000410000 */
[----:B------:R-:W-:Y:S01]  /*20bb0*/  LEA.HI R12, R10, R9, RZ, 0x5 ;  /* 0x000000090a0c7211 */ /* 0x000fe200078f28ff */
[C---:B------:R-:W-:Y:S01]  /*20bc0*/  FMUL.FTZ R52, R8.reuse, R52 ;  /* 0x0000003408347220 */ /* 0x040fe20000410000 */
[----:B------:R-:W-:Y:S01]  /*20bd0*/  SHF.L.U32 R15, R13, 0x6, RZ ;  /* 0x000000060d0f7819 */ /* 0x000fe200000006ff */
[C---:B------:R-:W-:Y:S01]  /*20be0*/  FMUL.FTZ R53, R8.reuse, R53 ;  /* 0x0000003508357220 */ /* 0x040fe20000410000 */
[----:B------:R-:W-:Y:S01]  /*20bf0*/  SHF.R.S32.HI R11, RZ, 0x5, R12 ;  /* 0x00000005ff0b7819 */ /* 0x000fe2000001140c */
[C---:B------:R-:W-:Y:S01]  /*20c00*/  FMUL.FTZ R56, R8.reuse, R56 ;  /* 0x0000003808387220 */ /* 0x040fe20000410000 */
[----:B------:R-:W-:Y:S01]  /*20c10*/  LOP3.LUT R15, R15, 0x1c0, RZ, 0xc0, !PT ;  /* 0x000001c00f0f7812 */ /* 0x000fe200078ec0ff */
[C---:B------:R-:W-:Y:S01]  /*20c20*/  FMUL.FTZ R57, R8.reuse, R57 ;  /* 0x0000003908397220 */ /* 0x040fe20000410000 */
[----:B------:R-:W-:Y:S01]  /*20c30*/  LOP3.LUT R16, R13, 0x1, RZ, 0xc0, !PT ;  /* 0x000000010d107812 */ /* 0x000fe200078ec0ff */
[C---:B------:R-:W-:Y:S01]  /*20c40*/  FMUL.FTZ R60, R8.reuse, R60 ;  /* 0x0000003c083c7220 */ /* 0x040fe20000410000 */
[----:B------:R-:W-:Y:S01]  /*20c50*/  LEA R14, R11, R14, 0x9 ;  /* 0x0000000e0b0e7211 */ /* 0x000fe200078e48ff */
[C---:B------:R-:W-:Y:S01]  /*20c60*/  FMUL.FTZ R61, R8.reuse, R61 ;  /* 0x0000003d083d7220 */ /* 0x040fe20000410000 */
[----:B------:R-:W-:Y:S01]  /*20c70*/  LEA.HI R15, R15, R15, RZ, 0x1d ;  /* 0x0000000f0f0f7211 */ /* 0x000fe200078fe8ff */
[----:B------:R-:W-:Y:S01]  /*20c80*/  FMUL.FTZ R64, R8, R64 ;  /* 0x0000004008407220 */ /* 0x000fe20000410000 */
[----:B------:R-:W-:Y:S01]  /*20c90*/  ISETP.NE.U32.AND P0, PT, R16, 0x1, PT ;  /* 0x000000011000780c */ /* 0x000fe20003f05070 */
[----:B------:R-:W-:Y:S01]  /*20ca0*/  FMUL.FTZ R65, R8, R65 ;  /* 0x0000004108417220 */ /* 0x000fe20000410000 */
[----:B------:R-:W-:Y:S01]  /*20cb0*/  LEA R14, R14, R15, 0x1 ;  /* 0x0000000f0e0e7211 */ /* 0x000fe200078e08ff */
[C---:B------:R-:W-:Y:S01]  /*20cc0*/  FMUL.FTZ R68, R8.reuse, R68 ;  /* 0x0000004408447220 */ /* 0x040fe20000410000 */
[----:B------:R-:W-:Y:S01]  /*20cd0*/  R2P PR, R13, 0x6 ;  /* 0x000000060d007804 */ /* 0x000fe20000000000 */
[----:B------:R-:W-:Y:S01]  /*20ce0*/  FMUL.FTZ R69, R8, R69 ;  /* 0x0000004508457220 */ /* 0x000fe20000410000 */
[----:B------:R-:W-:Y:S01]  /*20cf0*/  SHF.L.U32 R13, R14, 0x2, RZ ;  /* 0x000000020e0d7819 */ /* 0x000fe200000006ff */
[C---:B------:R-:W-:Y:S01]  /*20d00*/  FMUL.FTZ R72, R8.reuse, R72 ;  /* 0x0000004808487220 */ /* 0x040fe20000410000 */
[----:B------:R-:W-:Y:S01]  /*20d10*/  STS.64 [R14.X4], R160 ;  /* 0x000000a00e007388 */ /* 0x000fe20000004a00 */
[C---:B------:R-:W-:Y:S01]  /*20d20*/  FMUL.FTZ R73, R8.reuse, R73 ;  /* 0x0000004908497220 */ /* 0x040fe20000410000 */
[----:B------:R-:W-:Y:S01]  /*20d30*/  IADD3 R15, R13, -0x20, RZ ;  /* 0xffffffe00d0f7810 */ /* 0x000fe20007ffe0ff */
[----:B------:R-:W-:-:S02]  /*20d40*/  FMUL.FTZ R76, R8, R76 ;  /* 0x0000004c084c7220 */ /* 0x000fc40000410000 */
[C---:B------:R-:W-:Y:S01]  /*20d50*/  FMUL.FTZ R77, R8.reuse, R77 ;  /* 0x0000004d084d7220 */ /* 0x040fe20000410000 */
[----:B------:R-:W-:Y:S01]  /*20d60*/  @P0 IADD3 R15, R13, 0x20, RZ ;  /* 0x000000200d0f0810 */ /* 0x000fe20007ffe0ff */
[C---:B------:R-:W-:Y:S02]  /*20d70*/  FMUL.FTZ R80, R8.reuse, R80 ;  /* 0x0000005008507220 */ /* 0x040fe40000410000 */
[C---:B------:R-:W-:Y:S02]  /*20d80*/  FMUL.FTZ R81, R8.reuse, R81 ;  /* 0x0000005108517220 */ /* 0x040fe40000410000 */
[C---:B------:R-:W-:Y:S02]  /*20d90*/  FMUL.FTZ R84, R8.reuse, R84 ;  /* 0x0000005408547220 */ /* 0x040fe40000410000 */
[C---:B------:R-:W-:Y:S02]  /*20da0*/  FMUL.FTZ R85, R8.reuse, R85 ;  /* 0x0000005508557220 */ /* 0x040fe40000410000 */
[----:B------:R-:W-:-:S02]  /*20db0*/  FMUL.FTZ R88, R8, R88 ;  /* 0x0000005808587220 */ /* 0x000fc40000410000 */
[C---:B------:R-:W-:Y:S02]  /*20dc0*/  FMUL.FTZ R89, R8.reuse, R89 ;  /* 0x0000005908597220 */ /* 0x040fe40000410000 */
        /* <DEDUP_REMOVED lines=31> */
[----:B------:R-:W-:Y:S01]  /*20fc0*/  FMUL.FTZ R145, R8, R145 ;  /* 0x0000009108917220 */ /* 0x000fe20000410000 */
[----:B------:R-:W-:Y:S01]  /*20fd0*/  MOV R8, 0x40 ;  /* 0x0000004000087802 */ /* 0x000fe20000000f00 */
[C---:B-1----:R-:W-:Y:S02]  /*20fe0*/  FMUL.FTZ R163, R7.reuse, R163 ;  /* 0x000000a307a37220 */ /* 0x042fe40000410000 */
[C---:B------:R-:W-:Y:S01]  /*20ff0*/  FMUL.FTZ R162, R7.reuse, R162 ;  /* 0x000000a207a27220 */ /* 0x040fe20000410000 */
[----:B------:R-:W-:Y:S01]  /*21000*/  SEL R8, R8, 0xffffffc0, !P1 ;  /* 0xffffffc008087807 */ /* 0x000fe20004800000 */
[----:B------:R-:W-:-:S02]  /*21010*/  FMUL.FTZ R159, R7, R159 ;  /* 0x0000009f079f7220 */ /* 0x000fc40000410000 */
[----:B------:R-:W-:Y:S01]  /*21020*/  FMUL.FTZ R158, R7, R158 ;  /* 0x0000009e079e7220 */ /* 0x000fe20000410000 */
[----:B------:R-:W-:Y:S01]  /*21030*/  IADD3 R16, R13, R8, RZ ;  /* 0x000000080d107210 */ /* 0x000fe20007ffe0ff */
[C---:B------:R-:W-:Y:S01]  /*21040*/  FMUL.FTZ R39, R7.reuse, R39 ;  /* 0x0000002707277220 */ /* 0x040fe20000410000 */
[----:B------:R-:W-:Y:S01]  /*21050*/  STS.64 [R14.X4+0x800], R162 ;  /* 0x000800a20e007388 */ /* 0x000fe20000004a00 */
[C---:B------:R-:W-:Y:S02]  /*21060*/  FMUL.FTZ R38, R7.reuse, R38 ;  /* 0x0000002607267220 */ /* 0x040fe40000410000 */
[C---:B------:R-:W-:Y:S01]  /*21070*/  FMUL.FTZ R43, R7.reuse, R43 ;  /* 0x0000002b072b7220 */ /* 0x040fe20000410000 */
[----:B------:R-:W-:Y:S01]  /*21080*/  STS.64 [R15], R156 ;  /* 0x0000009c0f007388 */ /* 0x000fe20000000a00 */
[C---:B------:R-:W-:Y:S02]  /*21090*/  FMUL.FTZ R42, R7.reuse, R42 ;  /* 0x0000002a072a7220 */ /* 0x040fe40000410000 */
[C---:B------:R-:W-:Y:S01]  /*210a0*/  FMUL.FTZ R47, R7.reuse, R47 ;  /* 0x0000002f072f7220 */ /* 0x040fe20000410000 */
[----:B------:R-:W-:Y:S01]  /*210b0*/  STS.64 [R15+0x800], R158 ;  /* 0x0008009e0f007388 */ /* 0x000fe20000000a00 */
[----:B------:R-:W-:-:S02]  /*210c0*/  FMUL.FTZ R46, R7, R46 ;  /* 0x0000002e072e7220 */ /* 0x000fc40000410000 */
[C---:B------:R-:W-:Y:S01]  /*210d0*/  FMUL.FTZ R51, R7.reuse, R51 ;  /* 0x0000003307337220 */ /* 0x040fe20000410000 */
[----:B------:R-:W-:Y:S01]  /*210e0*/  STS.64 [R16], R36 ;  /* 0x0000002410007388 */ /* 0x000fe20000000a00 */
[C---:B------:R-:W-:Y:S02]  /*210f0*/  FMUL.FTZ R50, R7.reuse, R50 ;  /* 0x0000003207327220 */ /* 0x040fe40000410000 */
[C---:B------:R-:W-:Y:S01]  /*21100*/  FMUL.FTZ R55, R7.reuse, R55 ;  /* 0x0000003707377220 */ /* 0x040fe20000410000 */
[----:B------:R-:W-:Y:S01]  /*21110*/  STS.64 [R16+0x800], R38 ;  /* 0x0008002610007388 */ /* 0x000fe20000000a00 */
        /* <DEDUP_REMOVED lines=50> */
[----:B------:R-:W-:Y:S01]  /*21440*/  FMUL.FTZ R146, R7, R146 ;  /* 0x0000009207927220 */ /* 0x000fe20000410000 */
[----:B------:R-:W-:-:S04]  /*21450*/  MOV R7, 0x80 ;  /* 0x0000008000077802 */ /* 0x000fc80000000f00 */
[----:B------:R-:W-:Y:S02]  /*21460*/  SEL R18, R7, 0xffffff80, !P2 ;  /* 0xffffff8007127807 */ /* 0x000fe40005000000 */
[-C--:B------:R-:W-:Y:S02]  /*21470*/  IADD3 R7, R8, R15.reuse, RZ ;  /* 0x0000000f08077210 */ /* 0x080fe40007ffe0ff */
[-C--:B------:R-:W-:Y:S02]  /*21480*/  IADD3 R13, R13, R18.reuse, RZ ;  /* 0x000000120d0d7210 */ /* 0x080fe40007ffe0ff */
[----:B------:R-:W-:Y:S01]  /*21490*/  IADD3 R17, R18, R15, RZ ;  /* 0x0000000f12117210 */ /* 0x000fe20007ffe0ff */
[----:B------:R-:W-:Y:S01]  /*214a0*/  STS.64 [R7], R40 ;  /* 0x0000002807007388 */ /* 0x000fe20000000a00 */
[-C--:B------:R-:W-:Y:S02]  /*214b0*/  IADD3 R19, R16, R18.reuse, RZ ;  /* 0x0000001210137210 */ /* 0x080fe40007ffe0ff */
[----:B------:R-:W-:Y:S01]  /*214c0*/  IADD3 R18, R7, R18, RZ ;  /* 0x0000001207127210 */ /* 0x000fe20007ffe0ff */
        /* <DEDUP_REMOVED lines=44> */
[----:B------:R1:W-:Y:S04]  /*21790*/  STS.64 [R15+0xc800], R130 ;  /* 0x00c800820f007388 */ /* 0x0003e80000000a00 */
[----:B------:R-:W-:Y:S04]  /*217a0*/  STS.64 [R16+0xc000], R132 ;  /* 0x00c0008410007388 */ /* 0x000fe80000000a00 */
[----:B------:R2:W-:Y:S04]  /*217b0*/  STS.64 [R16+0xc800], R134 ;  /* 0x00c8008610007388 */ /* 0x0005e80000000a00 */
[----:B------:R-:W-:Y:S04]  /*217c0*/  STS.64 [R7+0xc000], R152 ;  /* 0x00c0009807007388 */ /* 0x000fe80000000a00 */
[----:B------:R3:W-:Y:S04]  /*217d0*/  STS.64 [R7+0xc800], R154 ;  /* 0x00c8009a07007388 */ /* 0x0007e80000000a00 */
[----:B------:R-:W-:Y:S04]  /*217e0*/  STS.64 [R13+0xc000], R136 ;  /* 0x00c000880d007388 */ /* 0x000fe80000000a00 */
[----:B------:R-:W-:Y:S04]  /*217f0*/  STS.64 [R13+0xc800], R138 ;  /* 0x00c8008a0d007388 */ /* 0x000fe80000000a00 */
[----:B------:R-:W-:Y:S04]  /*21800*/  STS.64 [R17+0xc000], R140 ;  /* 0x00c0008c11007388 */ /* 0x000fe80000000a00 */
[----:B------:R-:W-:Y:S04]  /*21810*/  STS.64 [R17+0xc800], R142 ;  /* 0x00c8008e11007388 */ /* 0x000fe80000000a00 */
[----:B------:R-:W-:Y:S04]  /*21820*/  STS.64 [R19+0xc000], R148 ;  /* 0x00c0009413007388 */ /* 0x000fe80000000a00 */
[----:B------:R-:W-:Y:S04]  /*21830*/  STS.64 [R19+0xc800], R150 ;  /* 0x00c8009613007388 */ /* 0x000fe80000000a00 */
[----:B------:R3:W-:Y:S04]  /*21840*/  STS.64 [R18+0xc000], R144 ;  /* 0x00c0009012007388 */ /* 0x0007e80000000a00 */
[----:B------:R3:W-:Y:S04]  /*21850*/  STS.64 [R18+0xc800], R146 ;  /* 0x00c8009212007388 */ /* 0x0007e80000000a00 */
[----:B-1----:R-:W4:Y:S04]  /*21860*/  LD.E.64 R14, [R4.64+0xb0] ;  /* 0x0000b004040e7980 */ /* 0x002f28000c101b00 */
[----:B------:R-:W4:Y:S04]  /*21870*/  LD.E R8, [R4.64+0x60] ;  /* 0x0000600404087980 */ /* 0x000f28000c101900 */
[----:B--2---:R-:W1:Y:S01]  /*21880*/  S2R R16, SR_TID.X ;  /* 0x0000000000107919 */ /* 0x004e620000002100 */
[----:B------:R-:W-:-:S03]  /*21890*/  LEA.HI R10, R10, R9, RZ, 0x4 ;  /* 0x000000090a0a7211 */ /* 0x000fc600078f20ff */
[----:B---3--:R2:W5:Y:S04]  /*218a0*/  LD.E R7, [R4.64+0xcc] ;  /* 0x0000cc0404077980 */ /* 0x008568000c101900 */
[----:B------:R2:W5:Y:S04]  /*218b0*/  LD.E.64 R152, [R4.64+0x78] ;  /* 0x0000780404987980 */ /* 0x000568000c101b00 */
[----:B------:R2:W5:Y:S01]  /*218c0*/  LD.E.64 R154, [R4.64+0xa8] ;  /* 0x0000a804049a7980 */ /* 0x000562000c101b00 */
[----:B------:R-:W-:Y:S01]  /*218d0*/  LOP3.LUT R144, R12, 0xffffffe0, RZ, 0xc0, !PT ;  /* 0xffffffe00c907812 */ /* 0x000fe200078ec0ff */
[----:B------:R-:W-:Y:S01]  /*218e0*/  @P4 MUFU.LG2 R2, R2 ;  /* 0x0000000200024308 */ /* 0x000fe20000000c00 */
[----:B------:R-:W-:Y:S01]  /*218f0*/  SHF.R.S32.HI R12, RZ, 0x1f, R11 ;  /* 0x0000001fff0c7819 */ /* 0x000fe2000001140b */
[----:B------:R-:W-:Y:S06]  /*21900*/  BSSY B0, `(.L_x_1907) ;  /* 0x0000054000007945 */ /* 0x000fec0003800000 */
[----:B------:R-:W3:Y:S01]  /*21910*/  @P3 MUFU.LG2 R6, R6 ;  /* 0x0000000600063308 */ /* 0x000ee20000000c00 */
[----:B-1----:R-:W-:-:S04]  /*21920*/  SHF.R.S32.HI R13, RZ, 0x1f, R16 ;  /* 0x0000001fff0d7819 */ /* 0x002fc80000011410 */
[----:B------:R-:W-:Y:S02]  /*21930*/  LEA.HI R13, R13, R16, RZ, 0x4 ;  /* 0x000000100d0d7211 */ /* 0x000fe400078f20ff */
[----:B------:R-:W-:Y:S02]  /*21940*/  LOP3.LUT R16, R10, 0xfffffff0, RZ, 0xc0, !PT ;  /* 0xfffffff00a107812 */ /* 0x000fe400078ec0ff */
[----:B------:R-:W-:Y:S02]  /*21950*/  SHF.R.S32.HI R10, RZ, 0x4, R13 ;  /* 0x00000004ff0a7819 */ /* 0x000fe4000001140d */
[----:B------:R-:W-:Y:S02]  /*21960*/  IADD3 R13, -R16, R9, RZ ;  /* 0x00000009100d7210 */ /* 0x000fe40007ffe1ff */
[----:B------:R-:W-:Y:S02]  /*21970*/  SHF.L.U32 R16, R10, 0x6, RZ ;  /* 0x000000060a107819 */ /* 0x000fe400000006ff */
[----:B------:R-:W-:Y:S01]  /*21980*/  LEA.HI R18, R13, R13, RZ, 0x1 ;  /* 0x0000000d0d127211 */ /* 0x000fe200078f08ff */
[----:B---3--:R-:W-:Y:S01]  /*21990*/  @P3 FMUL.FTZ R6, R6, 0.69314718246459960938 ;  /* 0x3f31721806063820 */ /* 0x008fe20000410000 */
[----:B------:R-:W-:-:S02]  /*219a0*/  LOP3.LUT R16, R16, 0x1c0, RZ, 0xc0, !PT ;  /* 0x000001c010107812 */ /* 0x000fc400078ec0ff */
[----:B------:R-:W-:Y:S02]  /*219b0*/  SHF.L.U32 R17, R18, 0x2, RZ ;  /* 0x0000000212117819 */ /* 0x000fe400000006ff */
[----:B------:R-:W-:Y:S02]  /*219c0*/  IADD3 R9, -R144, R9, RZ ;  /* 0x0000000990097210 */ /* 0x000fe40007ffe1ff */
[----:B------:R-:W-:Y:S02]  /*219d0*/  LOP3.LUT R17, R16, 0x38, R17, 0xf8, !PT ;  /* 0x0000003810117812 */ /* 0x000fe400078ef811 */
[----:B------:R-:W-:Y:S02]  /*219e0*/  SHF.R.U32.HI R16, RZ, 0x3, R16 ;  /* 0x00000003ff107819 */ /* 0x000fe40000011610 */
[----:B------:R-:W-:Y:S01]  /*219f0*/  LOP3.LUT R18, R18, 0xffffffe, RZ, 0xc0, !PT ;  /* 0x0ffffffe12127812 */ /* 0x000fe200078ec0ff */
[----:B------:R-:W-:Y:S01]  /*21a00*/  BAR.SYNC.DEFER_BLOCKING 0x0 ;  /* 0x0000000000007b1d */ /* 0x000fe20000010000 */
[----:B------:R-:W-:-:S02]  /*21a10*/  LOP3.LUT P0, RZ, R9, 0x3, RZ, 0xc0, !PT ;  /* 0x0000000309ff7812 */ /* 0x000fc4000780c0ff */
[----:B------:R-:W-:Y:S02]  /*21a20*/  LOP3.LUT R16, R17, R16, RZ, 0x3c, !PT ;  /* 0x0000001011107212 */ /* 0x000fe400078e3cff */
[----:B------:R-:W-:Y:S02]  /*21a30*/  IADD3 R145, R13, -R18, RZ ;  /* 0x800000120d917210 */ /* 0x000fe40007ffe0ff */
[----:B------:R-:W-:Y:S02]  /*21a40*/  LEA.HI R144, R12, R11, RZ, 0x2 ;  /* 0x0000000b0c907211 */ /* 0x000fe400078f10ff */
[----:B------:R-:W-:Y:S02]  /*21a50*/  SHF.R.S32.HI R12, RZ, 0x1f, R9 ;  /* 0x0000001fff0c7819 */ /* 0x000fe40000011409 */
[----:B------:R-:W-:Y:S02]  /*21a60*/  LEA R145, R145, R16, 0x2 ;  /* 0x0000001091917211 */ /* 0x000fe400078e10ff */
[----:B------:R-:W-:-:S02]  /*21a70*/  LOP3.LUT R144, R144, 0xffffffc, RZ, 0xc0, !PT ;  /* 0x0ffffffc90907812 */ /* 0x000fc400078ec0ff */
[----:B------:R-:W-:Y:S02]  /*21a80*/  LEA.HI R12, R12, R9, RZ, 0x2 ;  /* 0x000000090c0c7211 */ /* 0x000fe400078f10ff */
[----:B------:R-:W-:Y:S02]  /*21a90*/  SHF.L.U32 R9, R241, 0x6, RZ ;  /* 0x00000006f1097819 */ /* 0x000fe400000006ff */
[----:B------:R-:W-:Y:S01]  /*21aa0*/  SHF.L.U32 R146, R13, 0x2, RZ ;  /* 0x000000020d927819 */ /* 0x000fe200000006ff */
[----:B------:R-:W-:Y:S01]  /*21ab0*/  @P4 FMUL.FTZ R13, R2, 0.69314718246459960938 ;  /* 0x3f317218020d4820 */ /* 0x000fe20000410000 */
[----:B------:R-:W-:Y:S02]  /*21ac0*/  IADD3 R144, -R144, R11, RZ ;  /* 0x0000000b90907210 */ /* 0x000fe40007ffe1ff */
[----:B------:R-:W-:Y:S01]  /*21ad0*/  MOV R11, 0xff800000 ;  /* 0xff800000000b7802 */ /* 0x000fe20000000f00 */
[----:B------:R-:W1:Y:S01]  /*21ae0*/  LDS.128 R140, [R145.X4] ;  /* 0x00000000918c7984 */ /* 0x000e620000004c00 */
[----:B------:R-:W-:Y:S01]  /*21af0*/  SHF.R.S32.HI R147, RZ, 0x1f, R146 ;  /* 0x0000001fff937819 */ /* 0x000fe20000011492 */
[----:B-----5:R-:W-:-:S02]  /*21b00*/  @P4 FFMA.FTZ R11, R164, R0, R13 ;  /* 0x00000000a40b4223 */ /* 0x020fc4000001000d */
[----:B------:R-:W3:Y:S04]  /*21b10*/  LDS.128 R136, [R145.X4+0x800] ;  /* 0x0008000091887984 */ /* 0x000ee80000004c00 */
        /* <DEDUP_REMOVED lines=30> */
[----:B--2---:R-:W-:-:S04]  /*21d00*/  SHF.R.S32.HI R145, RZ, 0x2, R12 ;  /* 0x00000002ff917819 */ /* 0x004fc8000001140c */
[----:B------:R-:W-:Y:S01]  /*21d10*/  LEA R144, R144, R145, 0x4 ;  /* 0x0000009190907211 */ /* 0x000fe200078e20ff */
[----:B----4-:R-:W-:-:S04]  /*21d20*/  IMAD R14, R14, UR8, R245 ;  /* 0x000000080e0e7c24 */ /* 0x010fc8000f8e02f5 */
[----:B------:R-:W-:Y:S01]  /*21d30*/  IMAD R8, R14, R8, R243 ;  /* 0x000000080e087224 */ /* 0x000fe200078e02f3 */
[----:B------:R-:W-:Y:S01]  /*21d40*/  MOV R14, 0xff800000 ;  /* 0xff800000000e7802 */ /* 0x000fe20000000f00 */
[----:B------:R-:W-:Y:S02]  /*21d50*/  @P3 FFMA.FTZ R14, R3, R0, R6 ;  /* 0x00000000030e3223 */ /* 0x000fe40000010006 */
[----:B------:R-:W-:Y:S01]  /*21d60*/  IMAD R8, R15, R8, R9 ;  /* 0x000000080f087224 */ /* 0x000fe200078e0209 */
[----:B------:R-:W-:Y:S05]  /*21d70*/  @P0 BRA `(.L_x_1908) ;  /* 0x000000c000000947 */ /* 0x000fea0003800000 */
[----:B-1-3--:R-:W-:Y:S01]  /*21d80*/  IMAD R3, R241, -0x40, R244 ;  /* 0xffffffc0f1037824 */ /* 0x00afe200078e02f4 */
[----:B------:R-:W-:Y:S01]  /*21d90*/  IADD3 R2, R144, 0x8, RZ ;  /* 0x0000000890027810 */ /* 0x000fe20007ffe0ff */
[----:B------:R-:W-:Y:S01]  /*21da0*/  ULDC.64 UR4, c[0x0][0x118] ;  /* 0x0000460000047ab9 */ /* 0x000fe20000000a00 */
[----:B------:R-:W-:Y:S02]  /*21db0*/  SHF.R.S32.HI R9, RZ, 0x1f, R8 ;  /* 0x0000001fff097819 */ /* 0x000fe40000011408 */
[----:B------:R-:W-:-:S02]  /*21dc0*/  IADD3 R0, P0, R8, R144, RZ ;  /* 0x0000009008007210 */ /* 0x000fc40007f1e0ff */
[-C--:B------:R-:W-:Y:S02]  /*21dd0*/  ISETP.GE.AND P2, PT, R144, R3.reuse, PT ;  /* 0x000000039000720c */ /* 0x080fe40003f46270 */
[----:B------:R-:W-:Y:S02]  /*21de0*/  ISETP.GE.AND P1, PT, R2, R3, PT ;  /* 0x000000030200720c */ /* 0x000fe40003f26270 */
[----:B------:R-:W-:Y:S02]  /*21df0*/  LEA.HI.X.SX32 R9, R144, R9, 0x1, P0 ;  /* 0x0000000990097211 */ /* 0x000fe400000f0eff */
[----:B------:R-:W-:-:S04]  /*21e00*/  LEA R2, P0, R0, R154, 0x2 ;  /* 0x0000009a00027211 */ /* 0x000fc800078010ff */
[----:B------:R-:W-:-:S05]  /*21e10*/  LEA.HI.X R3, R0, R155, R9, 0x2, P0 ;  /* 0x0000009b00037211 */ /* 0x000fca00000f1409 */
[----:B------:R1:W-:Y:S04]  /*21e20*/  @!P2 ST.E [R2.64], R11 ;  /* 0x0000000b0200a985 */ /* 0x0003e8000c101904 */
[----:B------:R1:W-:Y:S02]  /*21e30*/  @!P1 ST.E [R2.64+0x20], R14 ;  /* 0x0000200e02009985 */ /* 0x0003e4000c101904 */
.L_x_1908:
[----:B-1-3--:R-:W-:Y:S05]  /*21e40*/  BSYNC B0 ;  /* 0x0000000000007941 */ /* 0x00afea0003800000 */
.L_x_1907:
[----:B------:R-:W-:Y:S01]  /*21e50*/  IMAD R241, R241, -0x40, R244 ;  /* 0xffffffc0f1f17824 */ /* 0x000fe200078e02f4 */
[----:B------:R-:W-:Y:S01]  /*21e60*/  ULDC.64 UR4, c[0x0][0x118] ;  /* 0x0000460000047ab9 */ /* 0x000fe20000000a00 */
[----:B------:R-:W-:Y:S01]  /*21e70*/  IMAD R7, R8, R7, RZ ;  /* 0x0000000708077224 */ /* 0x000fe200078e02ff */
[----:B------:R1:W5:Y:S01]  /*21e80*/  LD.E R4, [R4.64+0xc0] ;  /* 0x0000c00404047980 */ /* 0x000362000c101900 */
[C---:B------:R-:W-:Y:S01]  /*21e90*/  IMAD.WIDE R2, R10.reuse, 0x100, R146 ;  /* 0x000001000a027825 */ /* 0x040fe200078e0292 */
[----:B------:R-:W-:Y:S01]  /*21ea0*/  ISETP.GE.AND P1, PT, R10, R241, PT ;  /* 0x000000f10a00720c */ /* 0x000fe20003f26270 */
[----:B------:R-:W-:Y:S03]  /*21eb0*/  BSSY B0, `(.L_x_1909) ;  /* 0x0000013000007945 */ /* 0x000fe60003800000 */
[----:B------:R-:W-:-:S04]  /*21ec0*/  IADD3 R0, P0, R2, R7, RZ ;  /* 0x0000000702007210 */ /* 0x000fc80007f1e0ff */
[----:B------:R-:W-:Y:S02]  /*21ed0*/  LEA.HI.X.SX32 R7, R7, R3, 0x1, P0 ;  /* 0x0000000307077211 */ /* 0x000fe400000f0eff */
[----:B------:R-:W-:Y:S02]  /*21ee0*/  LEA R8, P0, R0, R152, 0x2 ;  /* 0x0000009800087211 */ /* 0x000fe400078010ff */
[----:B------:R-:W-:Y:S02]  /*21ef0*/  IADD3 R3, R146, 0x40, RZ ;  /* 0x0000004092037810 */ /* 0x000fe40007ffe0ff */
[----:B------:R-:W-:Y:S01]  /*21f00*/  LEA.HI.X R9, R0, R153, R7, 0x2, P0 ;  /* 0x0000009900097211 */ /* 0x000fe200000f1407 */
[----:B------:R-:W-:Y:S05]  /*21f10*/  @P1 BRA `(.L_x_1910) ;  /* 0x000000c000001947 */ /* 0x000fea0003800000 */
[C---:B------:R-:W-:Y:S01]  /*21f20*/  IADD3 R7, R3.reuse, 0x40, RZ ;  /* 0x0000004003077810 */ /* 0x040fe20007ffe0ff */
[----:B------:R-:W-:Y:S01]  /*21f30*/  ULDC.64 UR4, c[0x0][0x118] ;  /* 0x0000460000047ab9 */ /* 0x000fe20000000a00 */
[C---:B-1----:R-:W-:Y:S02]  /*21f40*/  IADD3 R5, R3.reuse, 0x80, RZ ;  /* 0x0000008003057810 */ /* 0x042fe40007ffe0ff */
[----:B-----5:R-:W-:-:S02]  /*21f50*/  ISETP.GE.AND P2, PT, R3, R4, PT ;  /* 0x000000040300720c */ /* 0x020fc40003f46270 */
[-C--:B------:R-:W-:Y:S02]  /*21f60*/  ISETP.GE.AND P3, PT, R146, R4.reuse, PT ;  /* 0x000000049200720c */ /* 0x080fe40003f66270 */
[-C--:B------:R-:W-:Y:S02]  /*21f70*/  ISETP.GE.AND P1, PT, R7, R4.reuse, PT ;  /* 0x000000040700720c */ /* 0x080fe40003f26270 */
[----:B------:R-:W-:-:S07]  /*21f80*/  ISETP.GE.AND P0, PT, R5, R4, PT ;  /* 0x000000040500720c */ /* 0x000fce0003f06270 */
[----:B------:R1:W-:Y:S04]  /*21f90*/  @!P2 ST.E.128 [R8.64+0x100], R108 ;  /* 0x0001006c0800a985 */ /* 0x0003e8000c101d04 */
[----:B------:R1:W-:Y:S04]  /*21fa0*/  @!P3 ST.E.64 [R8.64], R140 ;  /* 0x0000008c0800b985 */ /* 0x0003e8000c101b04 */
[----:B------:R1:W-:Y:S04]  /*21fb0*/  @!P3 ST.E.64 [R8.64+0x8], R142 ;  /* 0x0000088e0800b985 */ /* 0x0003e8000c101b04 */
[----:B------:R1:W-:Y:S04]  /*21fc0*/  @!P1 ST.E.128 [R8.64+0x200], R76 ;  /* 0x0002004c08009985 */ /* 0x0003e8000c101d04 */
[----:B------:R1:W-:Y:S02]  /*21fd0*/  @!P0 ST.E.128 [R8.64+0x300], R44 ;  /* 0x0003002c08008985 */ /* 0x0003e4000c101d04 */
.L_x_1910:
[----:B------:R-:W-:Y:S05]  /*21fe0*/  BSYNC B0 ;  /* 0x0000000000007941 */ /* 0x000fea0003800000 */
.L_x_1909:
[----:B------:R-:W-:Y:S01]  /*21ff0*/  IADD3 R0, R10, 0x8, RZ ;  /* 0x000000080a007810 */ /* 0x000fe20007ffe0ff */
[----:B------:R-:W-:Y:S03]  /*22000*/  BSSY B0, `(.L_x_1911) ;  /* 0x000000e000007945 */ /* 0x000fe60003800000 */
[----:B------:R-:W-:-:S13]  /*22010*/  ISETP.GE.AND P0, PT, R0, R241, PT ;  /* 0x000000f10000720c */ /* 0x000fda0003f06270 */
[----:B------:R-:W-:Y:S05]  /*22020*/  @P0 BRA `(.L_x_1912) ;  /* 0x000000b000000947 */ /* 0x000fea0003800000 */
[C---:B------:R-:W-:Y:S01]  /*22030*/  IADD3 R7, R3.reuse, 0x40, RZ ;  /* 0x0000004003077810 */ /* 0x040fe20007ffe0ff */
[----:B------:R-:W-:Y:S01]  /*22040*/  ULDC.64 UR4, c[0x0][0x118] ;  /* 0x0000460000047ab9 */ /* 0x000fe20000000a00 */
[C---:B-1----:R-:W-:Y:S02]  /*22050*/  IADD3 R5, R3.reuse, 0x80, RZ ;  /* 0x0000008003057810 */ /* 0x042fe40007ffe0ff */
[-C--:B-----5:R-:W-:Y:S02]  /*22060*/  ISETP.GE.AND P3, PT, R146, R4.reuse, PT ;  /* 0x000000049200720c */ /* 0x0a0fe40003f66270 */
[-C--:B------:R-:W-:Y:S02]  /*22070*/  ISETP.GE.AND P2, PT, R3, R4.reuse, PT ;  /* 0x000000040300720c */ /* 0x080fe40003f46270 */
[-C--:B------:R-:W-:Y:S02]  /*22080*/  ISETP.GE.AND P1, PT, R7, R4.reuse, PT ;  /* 0x000000040700720c */ /* 0x080fe40003f26270 */
[----:B------:R-:W-:-:S07]  /*22090*/  ISETP.GE.AND P0, PT, R5, R4, PT ;  /* 0x000000040500720c */ /* 0x000fce0003f06270 */
[----:B------:R1:W-:Y:S04]  /*220a0*/  @!P3 ST.E.128 [R8.64+0x2000], R136 ;  /* 0x002000880800b985 */ /* 0x0003e8000c101d04 */
[----:B------:R1:W-:Y:S04]  /*220b0*/  @!P2 ST.E.128 [R8.64+0x2100], R104 ;  /* 0x002100680800a985 */ /* 0x0003e8000c101d04 */
[----:B------:R1:W-:Y:S04]  /*220c0*/  @!P1 ST.E.128 [R8.64+0x2200], R72 ;  /* 0x0022004808009985 */ /* 0x0003e8000c101d04 */
[----:B------:R1:W-:Y:S02]  /*220d0*/  @!P0 ST.E.128 [R8.64+0x2300], R40 ;  /* 0x0023002808008985 */ /* 0x0003e4000c101d04 */
.L_x_1912:
[----:B------:R-:W-:Y:S05]  /*220e0*/  BSYNC B0 ;  /* 0x0000000000007941 */ /* 0x000fea0003800000 */
.L_x_1911:
        /* <DEDUP_REMOVED lines=15> */
.L_x_1914:
[----:B------:R-:W-:Y:S05]  /*221e0*/  BSYNC B0 ;  /* 0x0000000000007941 */ /* 0x000fea0003800000 */
.L_x_1913:
        /* <DEDUP_REMOVED lines=15> */
.L_x_1916:
[----:B------:R-:W-:Y:S05]  /*222e0*/  BSYNC B0 ;  /* 0x0000000000007941 */ /* 0x000fea0003800000 */
.L_x_1915:
        /* <DEDUP_REMOVED lines=15> */
.L_x_1918:
[----:B------:R-:W-:Y:S05]  /*223e0*/  BSYNC B0 ;  /* 0x0000000000007941 */ /* 0x000fea0003800000 */
.L_x_1917:
        /* <DEDUP_REMOVED lines=15> */
.L_x_1920:
[----:B------:R-:W-:Y:S05]  /*224e0*/  BSYNC B0 ;  /* 0x0000000000007941 */ /* 0x000fea0003800000 */
.L_x_1919:
        /* <DEDUP_REMOVED lines=15> */
.L_x_1922:
[----:B------:R-:W-:Y:S05]  /*225e0*/  BSYNC B0 ;  /* 0x0000000000007941 */ /* 0x000fea0003800000 */
.L_x_1921:
[----:B------:R-:W-:Y:S01]  /*225f0*/  IADD3 R10, R10, 0x38, RZ ;  /* 0x000000380a0a7810 */ /* 0x000fe20007ffe0ff */
[----:B------:R-:W-:-:S03]  /*22600*/  IMAD.MOV.U32 R243, RZ, RZ, 0x0 ;  /* 0x00000000fff37424 */ /* 0x000fc600078e00ff */
[----:B------:R-:W-:-:S13]  /*22610*/  ISETP.GE.AND P0, PT, R10, R241, PT ;  /* 0x000000f10a00720c */ /* 0x000fda0003f06270 */
[----:B------:R-:W-:Y:S05]  /*22620*/  @P0 RET.REL.NODEC R242 `(_ZN5flash24flash_fwd_splitkv_kernelI23Flash_fwd_kernel_traitsILi256ELi64ELi64ELi4ELb0ELb0EN7cutlass10bfloat16_tE19Flash_kernel_traitsILi256ELi64ELi64ELi4ES3_EELb0ELb0ELb0ELb0ELb0ELb0ELb1ELb1EEEvNS_16Flash_fwd_paramsE) ;  /* 0xfffdd9d0f2000950 */ /* 0x000fea0003c3ffff */
[C---:B-1----:R-:W-:Y:S01]  /*22630*/  IADD3 R5, R3.reuse, 0x40, RZ ;  /* 0x0000004003057810 */ /* 0x042fe20007ffe0ff */
[----:B------:R-:W-:Y:S01]  /*22640*/  ULDC.64 UR4, c[0x0][0x118] ;  /* 0x0000460000047ab9 */ /* 0x000fe20000000a00 */
[-C--:B-----5:R-:W-:Y:S01]  /*22650*/  ISETP.GE.AND P1, PT, R3, R4.reuse, PT ;  /* 0x000000040300720c */ /* 0x0a0fe20003f26270 */
[----:B------:R-:W-:Y:S01]  /*22660*/  IMAD.MOV.U32 R243, RZ, RZ, 0x0 ;  /* 0x00000000fff37424 */ /* 0x000fe200078e00ff */
[-C--:B------:R-:W-:Y:S02]  /*22670*/  ISETP.GE.AND P0, PT, R5, R4.reuse, PT ;  /* 0x000000040500720c */ /* 0x080fe40003f06270 */
[----:B------:R-:W-:Y:S02]  /*22680*/  IADD3 R3, R3, 0x80, RZ ;  /* 0x0000008003037810 */ /* 0x000fe40007ffe0ff */
[----:B------:R-:W-:-:S07]  /*22690*/  ISETP.GE.AND P2, PT, R146, R4, PT ;  /* 0x000000049200720c */ /* 0x000fce0003f46270 */
[----:B------:R1:W-:Y:S04]  /*226a0*/  @!P1 ST.E.128 [R8.64+0xe100], R80 ;  /* 0x00e1005008009985 */ /* 0x0003e8000c101d04 */
[----:B------:R1:W-:Y:S01]  /*226b0*/  @!P0 ST.E.128 [R8.64+0xe200], R48 ;  /* 0x00e2003008008985 */ /* 0x0003e2000c101d04 */
[----:B------:R-:W-:-:S03]  /*226c0*/  ISETP.GE.AND P0, PT, R3, R4, PT ;  /* 0x000000040300720c */ /* 0x000fc60003f06270 */
[----:B------:R1:W-:Y:S10]  /*226d0*/  @!P2 ST.E.128 [R8.64+0xe000], R112 ;  /* 0x00e000700800a985 */ /* 0x0003f4000c101d04 */
[----:B------:R-:W-:Y:S05]  /*226e0*/  @P0 RET.REL.NODEC R242 `(_ZN5flash24flash_fwd_splitkv_kernelI23Flash_fwd_kernel_traitsILi256ELi64ELi64ELi4ELb0ELb0EN7cutlass10bfloat16_tE19Flash_kernel_traitsILi256ELi64ELi64ELi4ES3_EELb0ELb0ELb0ELb0ELb0ELb0ELb1ELb1EEEvNS_16Flash_fwd_paramsE) ;  /* 0xfffdd910f2000950 */ /* 0x000fea0003c3ffff */
[----:B------:R-:W-:Y:S01]  /*226f0*/  MOV R243, 0x0 ;  /* 0x0000000000f37802 */ /* 0x000fe20000000f00 */
[----:B------:R-:W-:-:S02]  /*22700*/  ULDC.64 UR4, c[0x0][0x118] ;  /* 0x0000460000047ab9 */ /* 0x000fc40000000a00 */
[----:B------:R2:W-:Y:S01]  /*22710*/  ST.E.128 [R8.64+0xe300], R16 ;  /* 0x00e3001008007985 */ /* 0x0005e2000c101d04 */
[----:B------:R-:W-:Y:S05]  /*22720*/  RET.REL.NODEC R242 `(_ZN5flash24flash_fwd_splitkv_kernelI23Flash_fwd_kernel_traitsILi256ELi64ELi64ELi4ELb0ELb0EN7cutlass10bfloat16_tE19Flash_kernel_traitsILi256ELi64ELi64ELi4ES3_EELb0ELb0ELb0ELb0ELb0ELb0ELb1ELb1EEEvNS_16Flash_fwd_paramsE) ;  /* 0xfffdd8d0f2007950 */ /* 0x000fea0003c3ffff */
.L_x_1905:
[----:B------:R-:W-:Y:S02]  /*22730*/  MOV R9, 0x2 ;  /* 0x0000000200097802 */ /* 0x000fe40000000f00 */
[----:B------:R-:W-:Y:S02]  /*22740*/  MOV R8, 0x22760 ;  /* 0x0002276000087802 */ /* 0x000fe40000000f00 */
[----:B-1---5:R-:W-:Y:S05]  /*22750*/  CALL.REL.NOINC `($__internal_16_$__cuda_sm70_shflsync_bfly_p) ;  /* 0x000000f000007944 */ /* 0x022fea0003c00000 */
[----:B-12---:R-:W-:Y:S05]  /*22760*/  BRA `(.L_x_1923) ;  /* 0xffffe1e000007947 */ /* 0x006fea000383ffff */
.L_x_1906:
[----:B------:R-:W-:Y:S02]  /*22770*/  MOV R9, 0x1 ;  /* 0x0000000100097802 */ /* 0x000fe40000000f00 */
[----:B------:R-:W-:Y:S02]  /*22780*/  MOV R8, 0x227a0 ;  /* 0x000227a000087802 */ /* 0x000fe40000000f00 */
[----:B-1---5:R-:W-:Y:S05]  /*22790*/  CALL.REL.NOINC `($__internal_16_$__cuda_sm70_shflsync_bfly_p) ;  /* 0x000000b000007944 */ /* 0x022fea0003c00000 */
[----:B--2---:R-:W-:Y:S01]  /*227a0*/  FADD.FTZ R2, R252, R9 ;  /* 0x00000009fc027221 */ /* 0x004fe20000010000 */
[----:B-1----:R-:W-:Y:S02]  /*227b0*/  MOV R252, R250 ;  /* 0x000000fa00fc7202 */ /* 0x002fe40000000f00 */
[----:B------:R-:W-:Y:S02]  /*227c0*/  MOV R9, 0x2 ;  /* 0x0000000200097802 */ /* 0x000fe40000000f00 */
[----:B------:R-:W-:-:S02]  /*227d0*/  MOV R8, 0x227f0 ;  /* 0x000227f000087802 */ /* 0x000fc40000000f00 */
[----:B------:R-:W-:Y:S05]  /*227e0*/  CALL.REL.NOINC `($__internal_16_$__cuda_sm70_shflsync_bfly_p) ;  /* 0x0000006000007944 */ /* 0x000fea0003c00000 */
[----:B--2---:R-:W-:Y:S01]  /*227f0*/  FADD.FTZ R10, R250, R9 ;  /* 0x00000009fa0a7221 */ /* 0x004fe20000010000 */
[----:B------:R-:W-:-:S02]  /*22800*/  MOV R9, 0x1 ;  /* 0x0000000100097802 */ /* 0x000fc40000000f00 */
[----:B------:R-:W-:Y:S02]  /*22810*/  MOV R8, 0x22840 ;  /* 0x0002284000087802 */ /* 0x000fe40000000f00 */
[----:B-1----:R-:W-:Y:S02]  /*22820*/  MOV R252, R10 ;  /* 0x0000000a00fc7202 */ /* 0x002fe40000000f00 */
[----:B------:R-:W-:Y:S05]  /*22830*/  CALL.REL.NOINC `($__internal_16_$__cuda_sm70_shflsync_bfly_p) ;  /* 0x0000001000007944 */ /* 0x000fea0003c00000 */
[----:B-12---:R-:W-:Y:S05]  /*22840*/  BRA `(.L_x_1924) ;  /* 0xffffe17000007947 */ /* 0x006fea000383ffff */
        .weak           $__internal_16_$__cuda_sm70_shflsync_bfly_p
        .type           $__internal_16_$__cuda_sm70_shflsync_bfly_p,@function
        .size           $__internal_16_$__cuda_sm70_shflsync_bfly_p,(.L_x_8877 - $__internal_16_$__cuda_sm70_shflsync_bfly_p)
$__internal_16_$__cuda_sm70_shflsync_bfly_p:
[----:B------:R-:W-:Y:S01]  /*22850*/  MOV R12, R8 ;  /* 0x00000008000c7202 */ /* 0x000fe20000000f00 */
[----:B------:R-:W-:Y:S04]  /*22860*/  WARPSYNC R6 ;  /* 0x0000000600007348 */ /* 0x000fe80003800000 */
[----:B------:R-:W-:Y:S01]  /*22870*/  MOV R13, 0x0 ;  /* 0x00000000000d7802 */ /* 0x000fe20000000f00 */
[----:B------:R1:W2:Y:S03]  /*22880*/  SHFL.BFLY PT, R9, R252, R9, R7 ;  /* 0x0c000009fc097389 */ /* 0x0002a600000e0007 */
[----:B------:R-:W-:Y:S05]  /*22890*/  RET.REL.NODEC R12 `(_ZN5flash24flash_fwd_splitkv_kernelI23Flash_fwd_kernel_traitsILi256ELi64ELi64ELi4ELb0ELb0EN7cutlass10bfloat16_tE19Flash_kernel_traitsILi256ELi64ELi64ELi4ES3_EELb0ELb0ELb0ELb0ELb0ELb0ELb1ELb1EEEvNS_16Flash_fwd_paramsE) ;  /* 0xfffdd7600c007950 */ /* 0x000fea0003c3ffff */
.L_x_1925:
        /* <DEDUP_REMOVED lines=14> */
.L_x_8877:


//--------------------- .text._ZN5flash24flash_fwd_splitkv_kernelI23Flash_fwd_kernel_traitsILi256ELi64ELi64ELi4ELb0ELb0EN7cutlass10bfloat16_tE19Flash_kernel_traitsILi256ELi64ELi64ELi4ES3_EELb0ELb0ELb0ELb0ELb0ELb1ELb1ELb1EEEvNS_16Flash_fwd_paramsE --------------------------
	.section	.text._ZN5flash24flash_fwd_splitkv_kernelI23Flash_fwd_kernel_traitsILi256ELi64ELi64ELi4ELb0ELb0EN7cutlass10bfloat16_tE19Flash_kernel_traitsILi256ELi64ELi64ELi4ES3_EELb0ELb0ELb0ELb0ELb0ELb1ELb1ELb1EEEvNS_16Flash_fwd_paramsE,"ax",@progbits
	.sectioninfo	@"SHI_REGISTERS=255"
	.align	128
        .global         _ZN5flash24flash_fwd_splitkv_kernelI23Flash_fwd_kernel_traitsILi256ELi64ELi64ELi4ELb0ELb0EN7cutlass10bfloat16_tE19Flash_kernel_traitsILi256ELi64ELi64ELi4ES3_EELb0ELb0ELb0ELb0ELb0ELb1ELb1ELb1EEEvNS_16Flash_fwd_paramsE
        .type           _ZN5flash24flash_fwd_splitkv_kernelI23Flash_fwd_kernel_traitsILi256ELi64ELi64ELi4ELb0ELb0EN7cutlass10bfloat16_tE19Flash_kernel_traitsILi256ELi64ELi64ELi4ES3_EELb0ELb0ELb0ELb0ELb0ELb1ELb1ELb1EEEvNS_16Flash_fwd_paramsE,@function
        .size           _ZN5flash24flash_fwd_splitkv_kernelI23Flash_fwd_kernel_traitsILi256ELi64ELi64ELi4ELb0ELb0EN7cutlass10bfloat16_tE19Flash_kernel_traitsILi256ELi64ELi64ELi4ES3_EELb0ELb0ELb0ELb0ELb0ELb1ELb1ELb1EEEvNS_16Flash_fwd_paramsE,(.L_x_8879 - _ZN5flash24flash_fwd_splitkv_kernelI23Flash_fwd_kernel_traitsILi256ELi64ELi64ELi4ELb0ELb0EN7cutlass10bfloat16_tE19Flash_kernel_traitsILi256ELi64ELi64ELi4ES3_EELb0ELb0ELb0ELb0ELb0ELb1ELb1ELb1EEEvNS_16Flash_fwd_paramsE)
        .other          _ZN5flash24flash_fwd_splitkv_kernelI23Flash_fwd_kernel_traitsILi256ELi64ELi64ELi4ELb0ELb0EN7cutlass10bfloat16_tE19Flash_kernel_traitsILi256ELi64ELi64ELi4ES3_EELb0ELb0ELb0ELb0ELb0ELb1ELb1ELb1EEEvNS_16Flash_fwd_paramsE,@"STO_CUDA_ENTRY STV_DEFAULT"
_ZN5flash24flash_fwd_splitkv_kernelI23Flash_fwd_kernel_traitsILi256ELi64ELi64ELi4ELb0ELb0EN7cutlass10bfloat16_tE19Flash_kernel_traitsILi256ELi64ELi64ELi4ES3_EELb0ELb0ELb0ELb0ELb0ELb1ELb1ELb1EEEvNS_16Flash_fwd_paramsE:
.text._ZN5flash24flash_fwd_splitkv_kernelI23Flash_fwd_kernel_traitsILi256ELi64ELi64ELi4ELb0ELb0EN7cutlass10bfloat16_tE19Flash_kernel_traitsILi256ELi64ELi64ELi4ES3_EELb0ELb0ELb0ELb0ELb0ELb1ELb1ELb1EEEvNS_16Flash_fwd_paramsE:
        /* <DEDUP_REMOVED lines=30> */
[----:B---34-:R-:W-:Y:S05]  /*01e0*/  CALL.REL.NOINC `($_ZN5flash24flash_fwd_splitkv_kernelI23Flash_fwd_kernel_traitsILi256ELi64ELi64ELi4ELb0ELb0EN7cutlass10bfloat16_tE19Flash_kernel_traitsILi256ELi64ELi64ELi4ES3_EELb0ELb0ELb0ELb0ELb0ELb1ELb1ELb1EEEvNS_16Flash_fwd_paramsE$_ZN5flash30compute_attn_1rowblock_splitkvI23Flash_fwd_kernel_traitsILi256ELi64ELi64ELi4ELb0ELb0EN7cutlass10bfloat16_tE19Flash_kernel_traitsILi256ELi64ELi64ELi4ES3_EELb0ELb0ELb0ELb0ELb0ELb1ELb1ELb1ENS_16Flash_fwd_paramsEEEvRKT8_iiiii) ;  /* 0x0000002000007944 */ /* 0x018fea0003c00000 */
[----:B------:R-:W-:Y:S05]  /*01f0*/  BSYNC B4 ;  /* 0x0000000000047941 */ /* 0x000fea0003800000 */
.L_x_1926:
[----:B------:R-:W-:Y:S05]  /*0200*/  EXIT ;  /* 0x000000000000794d */ /* 0x000fea0003800000 */
        .type           $_ZN5flash24flash_fwd_splitkv_kernelI23Flash_fwd_kernel_traitsILi256ELi64ELi64ELi4ELb0ELb0EN7cutlass10bfloat16_tE19Flash_kernel_traitsILi256ELi64ELi64ELi4ES3_EELb0ELb0ELb0ELb0ELb0ELb1ELb1ELb1EEEvNS_16Flash_fwd_paramsE$_ZN5flash30compute_attn_1rowblock_splitkvI23Flash_fwd_kernel_traitsILi256ELi64ELi64ELi4ELb0ELb0EN7cutlass10bfloat16_tE19Flash_kernel_traitsILi256ELi64ELi64ELi4ES3_EELb0ELb0ELb0ELb0ELb0ELb1ELb1ELb1ENS_16Flash_fwd_paramsEEEvRKT8_iiiii,@function
        .size           $_ZN5flash24flash_fwd_splitkv_kernelI23Flash_fwd_kernel_traitsILi256ELi64ELi64ELi4ELb0ELb0EN7cutlass10bfloat16_tE19Flash_kernel_traitsILi256ELi64ELi64ELi4ES3_EELb0ELb0ELb0ELb0ELb0ELb1ELb1ELb1EEEvNS_16Flash_fwd_paramsE$_ZN5flash30compute_attn_1rowblock_splitkvI23Flash_fwd_kernel_traitsILi256ELi64ELi64ELi4ELb0ELb0EN7cutlass10bfloat16_tE19Flash_kernel_traitsILi256ELi64ELi64ELi4ES3_EELb0ELb0ELb0ELb0ELb0ELb1ELb1ELb1ENS_16Flash_fwd_paramsEEEvRKT8_iiiii,($__internal_17_$__cuda_sm70_shflsync_bfly_p - $_ZN5flash24flash_fwd_splitkv_kernelI23Flash_fwd_kernel_traitsILi256ELi64ELi64ELi4ELb0ELb0EN7cutlass10bfloat16_tE19Flash_kernel_traitsILi256ELi64ELi64ELi4ES3_EELb0ELb0ELb0ELb0ELb0ELb1ELb1ELb1EEEvNS_16Flash_fwd_paramsE$_ZN5flash30compute_attn_1rowblock_splitkvI23Flash_fwd_kernel_traitsILi256ELi64ELi64ELi4ELb0ELb0EN7cutlass10bfloat16_tE19Flash_kernel_traitsILi256ELi64ELi64ELi4ES3_EELb0ELb0ELb0ELb0ELb0ELb1ELb1ELb1ENS_16Flash_fwd_paramsEEEvRKT8_iiiii)
$_ZN5flash24flash_fwd_splitkv_kernelI23Flash_fwd_kernel_traitsILi256ELi64ELi64ELi4ELb0ELb0EN7cutlass10bfloat16_tE19Flash_kernel_traitsILi256ELi64ELi64ELi4ES3_EELb0ELb0ELb0ELb0ELb0ELb1ELb1ELb1EEEvNS_16Flash_fwd_paramsE$_ZN5flash30compute_attn_1rowblock_splitkvI23Flash_fwd_kernel_traitsILi256ELi64ELi64ELi4ELb0ELb0EN7cutlass10bfloat16_tE19Flash_kernel_traitsILi256ELi64ELi64ELi4ES3_EELb0ELb0ELb0ELb0ELb0ELb1ELb1ELb1ENS_16Flash_fwd_paramsEEEvRKT8_iiiii:
        /* <DEDUP_REMOVED lines=21> */
.L_x_1928:
[----:B------:R-:W-:Y:S05]  /*0360*/  BSYNC B0 ;  /* 0x0000000000007941 */ /* 0x000fea0003800000 */
.L_x_1927:
        /* <DEDUP_REMOVED lines=17> */
.L_x_1930:
[----:B------:R3:W5:Y:S02]  /*0480*/  LD.E R3, [R20.64+0xb8] ;  /* 0x0000b80614037980 */ /* 0x000764000c101900 */
.L_x_1931:
[----:B------:R-:W-:Y:S05]  /*0490*/  BSYNC B0 ;  /* 0x0000000000007941 */ /* 0x000fea0003800000 */
.L_x_1929:
        /* <DEDUP_REMOVED lines=10> */
.L_x_1933:
[----:B------:R-:W3:Y:S01]  /*0540*/  LD.E.64 R2, [R20.64+0x108] ;  /* 0x0001080614027980 */ /* 0x000ee2000c101b00 */
[----:B------:R-:W-:Y:S01]  /*0550*/  BSSY B0, `(.L_x_1935) ;  /* 0x0000006000007945 */ /* 0x000fe20003800000 */
[----:B---3--:R-:W-:-:S04]  /*0560*/  ISETP.NE.U32.AND P0, PT, R2, RZ, PT ;  /* 0x000000ff0200720c */ /* 0x008fc80003f05070 */
[----:B------:R-:W-:Y:S01]  /*0570*/  ISETP.NE.AND.EX P0, PT, R3, RZ, PT, P0 ;  /* 0x000000ff0300720c */ /* 0x000fe20003f05300 */
[----:B------:R-:W-:-:S12]  /*0580*/  IMAD.MOV.U32 R3, RZ, RZ, RZ ;  /* 0x000000ffff037224 */ /* 0x000fd800078e00ff */
[----:B------:R-:W-:Y:S05]  /*0590*/  @!P0 BRA `(.L_x_1936) ;  /* 0x0000001000008947 */ /* 0x000fea0003800000 */
[----:B------:R3:W5:Y:S02]  /*05a0*/  LD.E R3, [R20.64+0xbc] ;  /* 0x0000bc0614037980 */ /* 0x000764000c101900 */
.L_x_1936:
[----:B------:R-:W-:Y:S05]  /*05b0*/  BSYNC B0 ;  /* 0x0000000000007941 */ /* 0x000fea0003800000 */
.L_x_1935:
[----:B-----5:R-:W-:Y:S02]  /*05c0*/  IADD3 R70, R74, R3, RZ ;  /* 0x000000034a467210 */ /* 0x020fe40007ffe0ff */
.L_x_1934:
[----:B------:R-:W-:Y:S05]  /*05d0*/  BSYNC B1 ;  /* 0x0000000000017941 */ /* 0x000fea0003800000 */
.L_x_1932:
[----:B------:R-:W-:Y:S01]  /*05e0*/  IMAD.SHL.U32 R79, R243, 0x40, RZ ;  /* 0x00000040f34f7824 */ /* 0x000fe200078e00ff */
[----:B------:R-:W-:Y:S01]  /*05f0*/  MOV R2, R242 ;  /* 0x000000f200027202 */ /* 0x000fe20000000f00 */
[----:B------:R-:W-:-:S03]  /*0600*/  IMAD.MOV.U32 R3, RZ, RZ, 0x0 ;  /* 0x00000000ff037424 */ /* 0x000fc600078e00ff */
[----:B------:R-:W-:-:S13]  /*0610*/  ISETP.GT.AND P0, PT, R244, R79, PT ;  /* 0x0000004ff400720c */ /* 0x000fda0003f04270 */
[----:B------:R-:W-:Y:S05]  /*0620*/  @!P0 RET.REL.NODEC R2 `(_ZN5flash24flash_fwd_splitkv_kernelI23Flash_fwd_kernel_traitsILi256ELi64ELi64ELi4ELb0ELb0EN7cutlass10bfloat16_tE19Flash_kernel_traitsILi256ELi64ELi64ELi4ES3_EELb0ELb0ELb0ELb0ELb0ELb1ELb1ELb1EEEvNS_16Flash_fwd_paramsE) ;  /* 0xfffff9d002008950 */ /* 0x000fea0003c3ffff */
        /* <DEDUP_REMOVED lines=27> */
[----:B------:R-:W-:-:S11]  /*07e0*/  IADD3 R0, R70, 0x3f, RZ ;  /* 0x0000003f46007810 */ /* 0x000fd60007ffe0ff */
[----:B------:R-:W-:-:S05]  /*07f0*/  @P2 IADD3 R3, R3, 0x1, RZ ;  /* 0x0000000103032810 */ /* 0x000fca0007ffe0ff */
[----:B------:R-:W-:Y:S01]  /*0800*/  IMAD.MOV.U32 R166, RZ, RZ, R3 ;  /* 0x000000ffffa67224 */ /* 0x000fe200078e0003 */
[----:B------:R-:W-:-:S03]  /*0810*/  SHF.R.S32.HI R3, RZ, 0x1f, R0 ;  /* 0x0000001fff037819 */ /* 0x000fc60000011400 */
[----:B------:R-:W-:Y:S01]  /*0820*/  @!P0 IMAD.MOV R166, RZ, RZ, -R166 ;  /* 0x000000ffffa68224 */ /* 0x000fe200078e0aa6 */
[----:B------:R-:W-:Y:S02]  /*0830*/  @!P1 LOP3.LUT R166, RZ, c[0x0][0x10], RZ, 0x33, !PT ;  /* 0x00000400ffa69a12 */ /* 0x000fe400078e33ff */
[----:B------:R-:W-:-:S03]  /*0840*/  LEA.HI R3, R3, R0, RZ, 0x6 ;  /* 0x0000000003037211 */ /* 0x000fc600078f30ff */
[----:B------:R-:W-:Y:S01]  /*0850*/  IMAD R239, R166, UR8, RZ ;  /* 0x00000008a6ef7c24 */ /* 0x000fe2000f8e02ff */
[----:B------:R-:W-:-:S03]  /*0860*/  SHF.R.S32.HI R3, RZ, 0x6, R3 ;  /* 0x00000006ff037819 */ /* 0x000fc60000011403 */
        /* <DEDUP_REMOVED lines=41> */
.L_x_1939:
[----:B-1----:R-:W-:Y:S05]  /*0b00*/  BSYNC B0 ;  /* 0x0000000000007941 */ /* 0x002fea0003800000 */
.L_x_1938:
        /* <DEDUP_REMOVED lines=12> */
.L_x_1941:
[----:B------:R-:W-:Y:S05]  /*0bd0*/  BSYNC B0 ;  /* 0x0000000000007941 */ /* 0x000fea0003800000 */
.L_x_1940:
        /* <DEDUP_REMOVED lines=12> */
.L_x_1943:
[----:B------:R-:W-:Y:S05]  /*0ca0*/  BSYNC B0 ;  /* 0x0000000000007941 */ /* 0x000fea0003800000 */
.L_x_1942:
        /* <DEDUP_REMOVED lines=12> */
.L_x_1945:
[----:B------:R-:W-:Y:S05]  /*0d70*/  BSYNC B0 ;  /* 0x0000000000007941 */ /* 0x000fea0003800000 */
.L_x_1944:
        /* <DEDUP_REMOVED lines=12> */
.L_x_1947:
[----:B------:R-:W-:Y:S05]  /*0e40*/  BSYNC B0 ;  /* 0x0000000000007941 */ /* 0x000fea0003800000 */
.L_x_1946:
        /* <DEDUP_REMOVED lines=12> */
.L_x_1949:
[----:B------:R-:W-:Y:S05]  /*0f10*/  BSYNC B0 ;  /* 0x0000000000007941 */ /* 0x000fea0003800000 */
.L_x_1948:
        /* <DEDUP_REMOVED lines=12> */
.L_x_1951:
[----:B------:R-:W-:Y:S05]  /*0fe0*/  BSYNC B0 ;  /* 0x0000000000007941 */ /* 0x000fea0003800000 */
.L_x_1950:
        /* <DEDUP_REMOVED lines=12> */
.L_x_1953:
[----:B------:R-:W-:Y:S05]  /*10b0*/  BSYNC B0 ;  /* 0x0000000000007941 */ /* 0x000fea0003800000 */
.L_x_1952:
        /* <DEDUP_REMOVED lines=29> */
[----:B------:R-:W-:Y:S05]  /*1290*/  @P6 RET.REL.NODEC R242 `(_ZN5flash24flash_fwd_splitkv_kernelI23Flash_fwd_kernel_traitsILi256ELi64ELi64ELi4ELb0ELb0EN7cutlass10bfloat16_tE19Flash_kernel_traitsILi256ELi64ELi64ELi4ES3_EELb0ELb0ELb0ELb0ELb0ELb1ELb1ELb1EEEvNS_16Flash_fwd_paramsE) ;  /* 0xffffed60f2006950 */ /* 0x000fea0003c3ffff */
[----:B-1----:R-:W-:Y:S02]  /*12a0*/  MOV R5, 0xff800000 ;  /* 0xff80000000057802 */ /* 0x002fe40000000f00 */
[----:B------:R-:W-:-:S03]  /*12b0*/  MOV R243, 0x0 ;  /* 0x0000000000f37802 */ /* 0x000fc60000000f00 */
[----:B------:R1:W-:Y:S01]  /*12c0*/  ST.E [R2.64+0xe0], R5 ;  /* 0x0000e00502007985 */ /* 0x0003e2000c101906 */
[----:B------:R-:W-:Y:S05]  /*12d0*/  RET.REL.NODEC R242 `(_ZN5flash24flash_fwd_splitkv_kernelI23Flash_fwd_kernel_traitsILi256ELi64ELi64ELi4ELb0ELb0EN7cutlass10bfloat16_tE19Flash_kernel_traitsILi256ELi64ELi64ELi4ES3_EELb0ELb0ELb0ELb0ELb0ELb1ELb1ELb1EEEvNS_16Flash_fwd_paramsE) ;  /* 0xffffed20f2007950 */ /* 0x000fea0003c3ffff */
.L_x_1937:
        /* <DEDUP_REMOVED lines=77> */
[----:B------:R-:W-:Y:S02]  /*17b0*/  ISETP.GE.AND P0, PT, R7, RZ, PT ;  /* 0x000000ff0700720c */ /* 0x000fe40003f06270 */
[----:B------:R-:W-:Y:S01]  /*17c0*/  ISETP.NE.AND P1, PT, R6, RZ, PT ;  /* 0x000000ff0600720c */ /* 0x000fe20003f25270 */
[----:B------:R-:W-:-:S04]  /*17d0*/  IMAD R9, R8, R9, R5 ;  /* 0x0000000908097224 */ /* 0x000fc800078e0205 */
[----:B------:R-:W-:Y:S01]  /*17e0*/  @P2 IADD3 R14, R14, 0x1, RZ ;  /* 0x000000010e0e2810 */ /* 0x000fe20007ffe0ff */
[----:B--2---:R-:W-:-:S05]  /*17f0*/  IMAD R7, R65, R9, RZ ;  /* 0x0000000941077224 */ /* 0x004fca00078e02ff */
        /* <DEDUP_REMOVED lines=12> */
[----:B------:R-:W-:Y:S01]  /*18c0*/  IMAD.IADD R11, R13, 0x1, R7 ;  /* 0x000000010d0b7824 */ /* 0x000fe200078e0207 */
[----:B------:R-:W-:Y:S01]  /*18d0*/  SHF.R.S32.HI R13, RZ, 0x1f, R14 ;  /* 0x0000001fff0d7819 */ /* 0x000fe2000001140e */
[----:B------:R-:W-:-:S04]  /*18e0*/  IMAD.WIDE.U32 R24, R10, R2, RZ ;  /* 0x000000020a187225 */ /* 0x000fc800078e00ff */
        /* <DEDUP_REMOVED lines=9> */
.L_x_1955:
        /* <DEDUP_REMOVED lines=30> */
[----:B--2---:R-:W-:-:S03]  /*1b60*/  @!P3 IMAD R5, R15, R11, RZ ;  /* 0x0000000b0f05b224 */ /* 0x004fc600078e02ff */
[----:B------:R-:W-:Y:S01]  /*1b70*/  ISETP.GE.U32.AND P2, PT, R0, R3, PT ;  /* 0x000000030000720c */ /* 0x000fe20003f46070 */
[----:B------:R-:W-:Y:S01]  /*1b80*/  @P3 IMAD.IADD R7, R12, 0x1, R13 ;  /* 0x000000010c073824 */ /* 0x000fe200078e020d */
[----:B------:R-:W-:Y:S01]  /*1b90*/  LOP3.LUT R0, R245, R6, RZ, 0x3c, !PT ;  /* 0x00000006f5007212 */ /* 0x000fe200078e3cff */
[----:B------:R-:W-:Y:S02]  /*1ba0*/  @!P3 IMAD R5, R14, R8, R5 ;  /* 0x000000080e05b224 */ /* 0x000fe400078e0205 */
[----:B------:R-:W-:Y:S02]  /*1bb0*/  @P3 IMAD R9, R65, R7, RZ ;  /* 0x0000000741093224 */ /* 0x000fe400078e02ff */
[----:B------:R-:W-:Y:S01]  /*1bc0*/  @P3 IMAD.WIDE.U32 R28, R64, R7, RZ ;  /* 0x00000007401c3225 */ /* 0x000fe200078e00ff */
[----:B------:R-:W-:-:S03]  /*1bd0*/  ISETP.GE.AND P1, PT, R0, RZ, PT ;  /* 0x000000ff0000720c */ /* 0x000fc60003f26270 */
[----:B------:R-:W-:Y:S01]  /*1be0*/  @!P3 IMAD.WIDE.U32 R14, R14, R11, R18 ;  /* 0x0000000b0e0eb225 */ /* 0x000fe200078e0012 */
[----:B------:R-:W-:Y:S02]  /*1bf0*/  @!P0 IADD3 R2, R2, 0x1, RZ ;  /* 0x0000000102028810 */ /* 0x000fe40007ffe0ff */
[----:B------:R-:W-:Y:S01]  /*1c00*/  ISETP.NE.AND P0, PT, R6, RZ, PT ;  /* 0x000000ff0600720c */ /* 0x000fe20003f05270 */
[----:B------:R-:W-:Y:S01]  /*1c10*/  @P3 IMAD.IADD R9, R29, 0x1, R9 ;  /* 0x000000011d093824 */ /* 0x000fe200078e0209 */
[----:B------:R-:W-:Y:S01]  /*1c20*/  @P3 MOV R10, R28 ;  /* 0x0000001c000a3202 */ /* 0x000fe20000000f00 */
[----:B------:R-:W-:Y:S01]  /*1c30*/  @!P3 IMAD R7, R67, R12, RZ ;  /* 0x0000000c4307b224 */ /* 0x000fe200078e02ff */
[----:B------:R-:W-:Y:S02]  /*1c40*/  @!P3 IADD3 R9, R15, R5, RZ ;  /* 0x000000050f09b210 */ /* 0x000fe40007ffe0ff */
[----:B------:R-:W-:Y:S02]  /*1c50*/  @!P3 SHF.R.S32.HI R3, RZ, 0x1f, R12 ;  /* 0x0000001fff03b819 */ /* 0x000fe4000001140c */
[----:B------:R-:W-:-:S02]  /*1c60*/  LEA R5, R166, 0xffffffc0, 0x6 ;  /* 0xffffffc0a6057811 */ /* 0x000fc400078e30ff */
[----:B------:R-:W-:Y:S02]  /*1c70*/  @!P3 MOV R10, R14 ;  /* 0x0000000e000ab202 */ /* 0x000fe40000000f00 */
[----:B------:R-:W-:Y:S01]  /*1c80*/  @P2 IADD3 R2, R2, 0x1, RZ ;  /* 0x0000000102022810 */ /* 0x000fe20007ffe0ff */
[----:B------:R-:W-:Y:S01]  /*1c90*/  @!P3 IMAD R3, R3, R66, R7 ;  /* 0x000000420303b224 */ /* 0x000fe200078e0207 */
[----:B------:R-:W-:Y:S01]  /*1ca0*/  SHF.R.S32.HI R19, RZ, 0x1f, R5 ;  /* 0x0000001fff137819 */ /* 0x000fe20000011405 */
[----:B------:R-:W-:Y:S01]  /*1cb0*/  @!P3 IMAD.WIDE.U32 R28, R66, R12, RZ ;  /* 0x0000000c421cb225 */ /* 0x000fe200078e00ff */
[----:B------:R-:W-:Y:S02]  /*1cc0*/  MOV R31, R9 ;  /* 0x00000009001f7202 */ /* 0x000fe40000000f00 */
[----:B------:R-:W-:Y:S01]  /*1cd0*/  MOV R14, R2 ;  /* 0x00000002000e7202 */ /* 0x000fe20000000f00 */
[----:B------:R-:W-:Y:S02]  /*1ce0*/  IMAD R8, R65, R5, RZ ;  /* 0x0000000541087224 */ /* 0x000fe400078e02ff */
[----:B------:R-:W-:Y:S01]  /*1cf0*/  IMAD.MOV.U32 R30, RZ, RZ, R10 ;  /* 0x000000ffff1e7224 */ /* 0x000fe200078e000a */
[----:B------:R-:W-:Y:S01]  /*1d00*/  @!P1 IADD3 R14, -R14, RZ, RZ ;  /* 0x000000ff0e0e9210 */ /* 0x000fe20007ffe1ff */
[----:B------:R-:W-:Y:S01]  /*1d10*/  @!P3 IMAD.IADD R29, R29, 0x1, R3 ;  /* 0x000000011d1db824 */ /* 0x000fe200078e0203 */
[----:B------:R-:W-:Y:S01]  /*1d20*/  @!P3 SHF.R.S32.HI R3, RZ, 0x1f, R11 ;  /* 0x0000001fff03b819 */ /* 0x000fe2000001140b */
[----:B------:R-:W-:Y:S01]  /*1d30*/  IMAD R8, R19, R64, R8 ;  /* 0x0000004013087224 */ /* 0x000fe200078e0208 */
[----:B------:R-:W-:Y:S01]  /*1d40*/  @!P0 LOP3.LUT R14, RZ, R6, RZ, 0x33, !PT ;  /* 0x00000006ff0e8212 */ /* 0x000fe200078e33ff */
[----:B------:R-:W-:Y:S01]  /*1d50*/  IMAD.WIDE.U32 R30, R64, R5, R30 ;  /* 0x00000005401e7225 */ /* 0x000fe200078e001e */
[----:B------:R-:W-:-:S03]  /*1d60*/  @P3 IADD3 R12, R12, R13, RZ ;  /* 0x0000000d0c0c3210 */ /* 0x000fc60007ffe0ff */
[----:B------:R-:W-:Y:S01]  /*1d70*/  @!P3 IMAD R2, R25, R11, RZ ;  /* 0x0000000b1902b224 */ /* 0x000fe200078e02ff */
[----:B------:R-:W-:Y:S01]  /*1d80*/  IADD3 R9, R31, R8, RZ ;  /* 0x000000081f097210 */ /* 0x000fe20007ffe0ff */
[----:B------:R-:W-:Y:S01]  /*1d90*/  IMAD.MOV.U32 R8, RZ, RZ, R30 ;  /* 0x000000ffff087224 */ /* 0x000fe200078e001e */
[----:B------:R-:W-:Y:S01]  /*1da0*/  SHF.R.S32.HI R13, RZ, 0x1f, R14 ;  /* 0x0000001fff0d7819 */ /* 0x000fe2000001140e */
[----:B------:R-:W-:Y:S02]  /*1db0*/  @!P3 IMAD R2, R24, R3, R2 ;  /* 0x000000031802b224 */ /* 0x000fe400078e0202 */
[----:B------:R-:W-:Y:S02]  /*1dc0*/  IMAD R3, R23, R14, RZ ;  /* 0x0000000e17037224 */ /* 0x000fe400078e02ff */
[-C--:B------:R-:W-:Y:S02]  /*1dd0*/  @P3 IMAD R0, R67, R12.reuse, RZ ;  /* 0x0000000c43003224 */ /* 0x080fe400078e02ff */
        /* <DEDUP_REMOVED lines=11> */
.L_x_1956:
[----:B-1----:R-:W-:Y:S05]  /*1e90*/  BSYNC B0 ;  /* 0x0000000000007941 */ /* 0x002fea0003800000 */
.L_x_1954:
        /* <DEDUP_REMOVED lines=16> */
[----:B------:R-:W-:-:S02]  /*1fa0*/  SHF.R.S32.HI R184, RZ, 0x3, R184 ;  /* 0x00000003ffb87819 */ /* 0x000fc400000114b8 */
[----:B------:R-:W-:Y:S01]  /*1fb0*/  LEA.HI R8, R6, R71, RZ, 0x1 ;  /* 0x0000004706087211 */ /* 0x000fe200078f08ff */
[----:B------:R-:W-:Y:S02]  /*1fc0*/  IMAD.IADD R6, R68, 0x1, -R15 ;  /* 0x0000000144067824 */ /* 0x000fe400078e0a0f */
[----:B------:R-:W-:Y:S02]  /*1fd0*/  IMAD.SHL.U32 R15, R184, 0x40, RZ ;  /* 0x00000040b80f7824 */ /* 0x000fe400078e00ff */
[----:B-1----:R-:W-:Y:S01]  /*1fe0*/  IMAD.SHL.U32 R16, R69, 0x8, RZ ;  /* 0x0000000845107824 */ /* 0x002fe200078e00ff */
[----:B------:R-:W-:Y:S02]  /*1ff0*/  LOP3.LUT R8, R8, 0xfffffffe, RZ, 0xc0, !PT ;  /* 0xfffffffe08087812 */ /* 0x000fe400078ec0ff */
[----:B------:R-:W-:Y:S02]  /*2000*/  SHF.R.S32.HI R17, RZ, 0x1f, R6 ;  /* 0x0000001fff117819 */ /* 0x000fe40000011406 */
[----:B------:R-:W-:-:S02]  /*2010*/  LOP3.LUT R15, R15, 0x1c0, RZ, 0xc0, !PT ;  /* 0x000001c00f0f7812 */ /* 0x000fc400078ec0ff */
[----:B------:R-:W-:Y:S01]  /*2020*/  IADD3 R28, P0, R16, R0, RZ ;  /* 0x00000000101c7210 */ /* 0x000fe20007f1e0ff */
[----:B------:R-:W-:Y:S01]  /*2030*/  IMAD.IADD R71, R71, 0x1, -R8 ;  /* 0x0000000147477824 */ /* 0x000fe200078e0a08 */
[----:B------:R-:W-:Y:S01]  /*2040*/  LEA.HI R0, R17, R6, RZ, 0x3 ;  /* 0x0000000611007211 */ /* 0x000fe200078f18ff */
[----:B------:R-:W-:Y:S01]  /*2050*/  IMAD R8, R19, R66, RZ ;  /* 0x0000004213087224 */ /* 0x000fe200078e02ff */
[--C-:B------:R-:W-:Y:S02]  /*2060*/  LOP3.LUT R19, R15, 0x38, R16.reuse, 0xf8, !PT ;  /* 0x000000380f137812 */ /* 0x100fe400078ef810 */
[----:B------:R-:W-:Y:S02]  /*2070*/  SHF.R.U32.HI R10, RZ, 0x3, R15 ;  /* 0x00000003ff0a7819 */ /* 0x000fe4000001160f */
[----:B------:R-:W-:Y:S02]  /*2080*/  LOP3.LUT R15, R0, 0xfffffff8, RZ, 0xc0, !PT ;  /* 0xfffffff8000f7812 */ /* 0x000fe400078ec0ff */
[----:B------:R-:W-:-:S02]  /*2090*/  SHF.R.S32.HI R17, RZ, 0x1f, R16 ;  /* 0x0000001fff117819 */ /* 0x000fc40000011410 */
[----:B------:R-:W-:Y:S01]  /*20a0*/  LEA.HI R7, R7, R68, RZ, 0x6 ;  /* 0x0000004407077211 */ /* 0x000fe200078f30ff */
[----:B------:R-:W-:Y:S01]  /*20b0*/  IMAD.IADD R15, R6, 0x1, -R15 ;  /* 0x00000001060f7824 */ /* 0x000fe200078e0a0f */
[----:B------:R-:W-:Y:S01]  /*20c0*/  LOP3.LUT R10, R19, R10, RZ, 0x3c, !PT ;  /* 0x0000000a130a7212 */ /* 0x000fe200078e3cff */
[----:B------:R-:W-:Y:S02]  /*20d0*/  IMAD.X R29, R17, 0x1, R11, P0 ;  /* 0x00000001111d7824 */ /* 0x000fe400000e060b */
[----:B------:R-:W-:Y:S02]  /*20e0*/  IMAD.SHL.U32 R7, R7, 0x8, RZ ;  /* 0x0000000807077824 */ /* 0x000fe400078e00ff */
[----:B------:R-:W-:Y:S02]  /*20f0*/  IMAD.SHL.U32 R6, R15, 0x40, RZ ;  /* 0x000000400f067824 */ /* 0x000fe400078e00ff */
[C---:B------:R-:W-:Y:S01]  /*2100*/  IMAD R8, R9.reuse, R67, R8 ;  /* 0x0000004309087224 */ /* 0x040fe200078e0208 */
[----:B------:R-:W-:Y:S01]  /*2110*/  LOP3.LUT R174, R10, 0xfffffe00, R7, 0xf8, !PT ;  /* 0xfffffe000aae7812 */ /* 0x000fe200078ef807 */
[----:B------:R-:W-:Y:S01]  /*2120*/  IMAD.WIDE.U32 R28, R9, R66, R28 ;  /* 0x00000042091c7225 */ /* 0x000fe200078e001c */
[----:B------:R-:W-:-:S03]  /*2130*/  LOP3.LUT R6, R6, 0x1c0, RZ, 0xc0, !PT ;  /* 0x000001c006067812 */ /* 0x000fc600078ec0ff */
[----:B------:R-:W-:Y:S02]  /*2140*/  IMAD.SHL.U32 R7, R71, 0x8, RZ ;  /* 0x0000000847077824 */ /* 0x000fe400078e00ff */
[----:B------:R-:W-:Y:S02]  /*2150*/  IMAD R180, R27, R14, RZ ;  /* 0x0000000e1bb47224 */ /* 0x000fe400078e02ff */
[----:B------:R-:W-:Y:S01]  /*2160*/  IMAD.IADD R29, R29, 0x1, R8 ;  /* 0x000000011d1d7824 */ /* 0x000fe200078e0208 */
[----:B------:R-:W-:Y:S01]  /*2170*/  LOP3.LUT R7, R6, 0x8, R7, 0xf8, !PT ;  /* 0x0000000806077812 */ /* 0x000fe200078ef807 */
[-C--:B------:R-:W-:Y:S01]  /*2180*/  IMAD R180, R13, R26.reuse, R180 ;  /* 0x0000001a0db47224 */ /* 0x080fe200078e02b4 */
[----:B------:R-:W-:Y:S01]  /*2190*/  SHF.R.U32.HI R56, RZ, 0x3, R6 ;  /* 0x00000003ff387819 */ /* 0x000fe20000011606 */
[----:B------:R-:W-:Y:S01]  /*21a0*/  IMAD.WIDE.U32 R26, R14, R26, R28 ;  /* 0x0000001a0e1a7225 */ /* 0x000fe200078e001c */
[----:B------:R-:W-:Y:S02]  /*21b0*/  SHF.R.S32.HI R72, RZ, 0x1f, R247 ;  /* 0x0000001fff487819 */ /* 0x000fe400000114f7 */
[----:B------:R-:W-:Y:S01]  /*21c0*/  LOP3.LUT R56, R7, R56, RZ, 0x3c, !PT ;  /* 0x0000003807387212 */ /* 0x000fe200078e3cff */
[----:B------:R-:W-:Y:S01]  /*21d0*/  IMAD.SHL.U32 R9, R0, 0x40, RZ ;  /* 0x0000004000097824 */ /* 0x000fe200078e00ff */
[----:B------:R-:W-:-:S02]  /*21e0*/  IADD3 R12, R16, 0x40, RZ ;  /* 0x00000040100c7810 */ /* 0x000fc40007ffe0ff */
[----:B------:R-:W-:Y:S02]  /*21f0*/  SHF.R.S32.HI R0, RZ, 0x1f, R245 ;  /* 0x0000001fff007819 */ /* 0x000fe400000114f5 */
[----:B------:R-:W-:Y:S02]  /*2200*/  LOP3.LUT R56, R56, 0xfffffe00, R9, 0xf8, !PT ;  /* 0xfffffe0038387812 */ /* 0x000fe400078ef809 */
[----:B------:R-:W-:Y:S01]  /*2210*/  SHF.R.S32.HI R185, RZ, 0x1f, R184 ;  /* 0x0000001fffb97819 */ /* 0x000fe200000114b8 */
[----:B------:R-:W-:Y:S02]  /*2220*/  IMAD.IADD R181, R27, 0x1, R180 ;  /* 0x000000011bb57824 */ /* 0x000fe400078e02b4 */
[----:B------:R-:W-:Y:S02]  /*2230*/  IMAD.MOV.U32 R180, RZ, RZ, R26 ;  /* 0x000000ffffb47224 */ /* 0x000fe400078e001a */
[----:B------:R-:W-:-:S04]  /*2240*/  IMAD.WIDE R190, R243, 0x40, R184 ;  /* 0x00000040f3be7825 */ /* 0x000fc800078e02b8 */
[-C--:B------:R-:W-:Y:S02]  /*2250*/  IMAD R175, R65, R184.reuse, RZ ;  /* 0x000000b841af7224 */ /* 0x080fe400078e02ff */
[----:B------:R-:W-:Y:S02]  /*2260*/  IMAD R183, R67, R184, RZ ;  /* 0x000000b843b77224 */ /* 0x000fe400078e02ff */
[C---:B------:R-:W-:Y:S02]  /*2270*/  IMAD R175, R185.reuse, R64, R175 ;  /* 0x00000040b9af7224 */ /* 0x040fe400078e02af */
[-C--:B------:R-:W-:Y:S02]  /*2280*/  IMAD R183, R185, R66.reuse, R183 ;  /* 0x00000042b9b77224 */ /* 0x080fe400078e02b7 */
[----:B------:R-:W-:Y:S01]  /*2290*/  IMAD.WIDE.U32 R180, R184, R66, R180 ;  /* 0x00000042b8b47225 */ /* 0x000fe200078e00b4 */
[C---:B------:R-:W-:Y:S02]  /*22a0*/  LOP3.LUT P1, RZ, R15.reuse, 0x4, RZ, 0xc0, !PT ;  /* 0x000000040fff7812 */ /* 0x040fe4000782c0ff */
[----:B------:R-:W-:Y:S01]  /*22b0*/  LOP3.LUT P0, RZ, R15, 0x2, RZ, 0xc0, !PT ;  /* 0x000000020fff7812 */ /* 0x000fe2000780c0ff */
[----:B------:R-:W-:-:S02]  /*22c0*/  IMAD.MOV.U32 R57, RZ, RZ, 0x10 ;  /* 0x00000010ff397424 */ /* 0x000fc400078e00ff */
        /* <DEDUP_REMOVED lines=24> */
[----:B------:R-:W-:Y:S01]  /*2450*/  IMAD R0, R22, R0, R9 ;  /* 0x0000000016007224 */ /* 0x000fe200078e0209 */
[C---:B------:R-:W-:Y:S02]  /*2460*/  IADD3 R11, R16.reuse, 0x80, RZ ;  /* 0x00000080100b7810 */ /* 0x040fe40007ffe0ff */
[----:B------:R-:W-:Y:S01]  /*2470*/  IADD3 R10, R16, 0xc0, RZ ;  /* 0x000000c0100a7810 */ /* 0x000fe20007ffe0ff */
[----:B------:R-:W-:Y:S01]  /*2480*/  IMAD.WIDE.U32 R22, R245, R22, R6 ;  /* 0x00000016f5167225 */ /* 0x000fe200078e0006 */
[----:B------:R-:W-:-:S02]  /*2490*/  SEL R7, RZ, 0x1, P3 ;  /* 0x00000001ff077807 */ /* 0x000fc40001800000 */
[-C--:B------:R-:W-:Y:S01]  /*24a0*/  ISETP.GE.AND P3, PT, R11, R77.reuse, PT ;  /* 0x0000004d0b00720c */ /* 0x080fe20003f66270 */
[----:B------:R-:W-:Y:S01]  /*24b0*/  IMAD.SHL.U32 R4, R4, 0x2, RZ ;  /* 0x0000000204047824 */ /* 0x000fe200078e00ff */
[----:B------:R-:W-:Y:S01]  /*24c0*/  ISETP.GE.AND P2, PT, R10, R77, PT ;  /* 0x0000004d0a00720c */ /* 0x000fe20003f46270 */
[----:B------:R-:W-:Y:S01]  /*24d0*/  IMAD.IADD R23, R23, 0x1, R0 ;  /* 0x0000000117177824 */ /* 0x000fe200078e0200 */
[----:B------:R-:W-:Y:S02]  /*24e0*/  SEL R0, RZ, 0x4, P3 ;  /* 0x00000004ff007807 */ /* 0x000fe40001800000 */
[----:B------:R-:W-:Y:S02]  /*24f0*/  LOP3.LUT R4, R4, 0x2, R7, 0xe2, !PT ;  /* 0x0000000204047812 */ /* 0x000fe400078ee207 */
[----:B------:R-:W-:Y:S02]  /*2500*/  SEL R75, RZ, 0x8, P2 ;  /* 0x00000008ff4b7807 */ /* 0x000fe40001000000 */
[----:B------:R-:W-:-:S02]  /*2510*/  SHF.R.S32.HI R7, RZ, 0x1f, R74 ;  /* 0x0000001fff077819 */ /* 0x000fc4000001144a */
[----:B------:R-:W-:Y:S02]  /*2520*/  LOP3.LUT R75, R75, R4, R0, 0xfe, !PT ;  /* 0x000000044b4b7212 */ /* 0x000fe400078efe00 */
[----:B------:R-:W-:-:S04]  /*2530*/  LEA.HI R0, R7, R74, RZ, 0x6 ;  /* 0x0000004a07007211 */ /* 0x000fc800078f30ff */
[----:B------:R-:W-:Y:S02]  /*2540*/  SHF.R.S32.HI R0, RZ, 0x6, R0 ;  /* 0x00000006ff007819 */ /* 0x000fe40000011400 */
[----:B------:R-:W-:Y:S02]  /*2550*/  IADD3 R176, P2, R16, R2, RZ ;  /* 0x0000000210b07210 */ /* 0x000fe40007f5e0ff */
[----:B------:R-:W-:Y:S01]  /*2560*/  IMNMX R101, R239, R0, !PT ;  /* 0x00000000ef657217 */ /* 0x000fe20007800200 */
[----:B------:R-:W-:-:S03]  /*2570*/  @!P4 IMAD.MOV.U32 R18, RZ, RZ, RZ ;  /* 0x000000ffff12c224 */ /* 0x000fc600078e00ff */
[----:B------:R-:W-:Y:S01]  /*2580*/  ISETP.GT.AND P4, PT, R166, R101, PT ;  /* 0x00000065a600720c */ /* 0x000fe20003f84270 */
[----:B------:R-:W-:Y:S02]  /*2590*/  IMAD.X R177, R17, 0x1, R3, P2 ;  /* 0x0000000111b17824 */ /* 0x000fe400010e0603 */
[----:B------:R-:W-:Y:S02]  /*25a0*/  IMAD R193, R191, R194, RZ ;  /* 0x000000c2bfc17224 */ /* 0x000fe400078e02ff */
[----:B------:R-:W-:Y:S01]  /*25b0*/  IMAD.WIDE.U32 R176, R184, R64, R176 ;  /* 0x00000040b8b07225 */ /* 0x000fe200078e00b0 */
[----:B------:R-:W-:-:S03]  /*25c0*/  LEA R188, P2, R180, R186, 0x1 ;  /* 0x000000bab4bc7211 */ /* 0x000fc600078408ff */
[----:B------:R-:W-:Y:S01]  /*25d0*/  IMAD R193, R190, R195, R193 ;  /* 0x000000c3bec17224 */ /* 0x000fe200078e02c1 */
[----:B------:R-:W-:Y:S01]  /*25e0*/  LEA R240, P3, R176, R178, 0x1 ;  /* 0x000000b2b0f07211 */ /* 0x000fe200078608ff */
[----:B------:R-:W-:Y:S02]  /*25f0*/  IMAD.IADD R175, R177, 0x1, R175 ;  /* 0x00000001b1af7824 */ /* 0x000fe400078e02af */
[----:B------:R-:W-:Y:S01]  /*2600*/  IMAD.WIDE.U32 R190, R190, R194, R22 ;  /* 0x000000c2bebe7225 */ /* 0x000fe200078e0016 */
[----:B------:R-:W-:Y:S02]  /*2610*/  LEA.HI.X R189, R180, R187, R183, 0x1, P2 ;  /* 0x000000bbb4bd7211 */ /* 0x000fe400010f0cb7 */
[----:B------:R-:W-:Y:S01]  /*2620*/  LEA.HI.X R241, R176, R179, R175, 0x1, P3 ;  /* 0x000000b3b0f17211 */ /* 0x000fe200018f0caf */
[----:B------:R-:W-:Y:S01]  /*2630*/  IMAD.IADD R193, R191, 0x1, R193 ;  /* 0x00000001bfc17824 */ /* 0x000fe200078e02c1 */
        /* <DEDUP_REMOVED lines=87> */
[----:B------:R-:W-:Y:S01]  /*2bb0*/  IMAD.X R59, R9, 0x1, R0, P1 ;  /* 0x00000001093b7824 */ /* 0x000fe200008e0600 */
[----:B------:R-:W-:Y:S01]  /*2bc0*/  IADD3 R94, P1, R237, 0x80, RZ ;  /* 0x00000080ed5e7810 */ /* 0x000fe20007f3e0ff */
        /* <DEDUP_REMOVED lines=16> */
[--C-:B------:R-:W-:Y:S01]  /*2cd0*/  IMAD.X R91, R93, 0x1, R238.reuse, P1 ;  /* 0x000000015d5b7824 */ /* 0x100fe200008e06ee */
        /* <DEDUP_REMOVED lines=9> */
[C---:B------:R-:W-:Y:S01]  /*2d70*/  IMAD.IADD R160, R173.reuse, 0x1, R162 ;  /* 0x00000001ada07824 */ /* 0x040fe200078e02a2 */
[-C--:B------:R-:W-:Y:S01]  /*2d80*/  IADD3 R84, P3, R92, R237.reuse, RZ ;  /* 0x000000ed5c547210 */ /* 0x080fe20007f7e0ff */
[C---:B------:R-:W-:Y:S01]  /*2d90*/  IMAD.IADD R158, R173.reuse, 0x1, R161 ;  /* 0x00000001ad9e7824 */ /* 0x040fe200078e02a1 */
[----:B------:R-:W-:Y:S02]  /*2da0*/  IADD3 R82, P2, R86, R237, RZ ;  /* 0x000000ed56527210 */ /* 0x000fe40007f5e0ff */
[----:B------:R-:W-:Y:S01]  /*2db0*/  IADD3 R156, R173, R159, RZ ;  /* 0x0000009fad9c7210 */ /* 0x000fe20007ffe0ff */
[----:B------:R-:W-:Y:S01]  /*2dc0*/  IMAD.SHL.U32 R125, R200, 0x10, RZ ;  /* 0x00000010c87d7824 */ /* 0x000fe200078e00ff */
[----:B------:R-:W-:Y:S01]  /*2dd0*/  IADD3 R76, R199, R3, RZ ;  /* 0x00000003c74c7210 */ /* 0x000fe20007ffe0ff */
[----:B------:R-:W-:Y:S01]  /*2de0*/  IMAD.X R89, R95, 0x1, R238, P4 ;  /* 0x000000015f597824 */ /* 0x000fe200020e06ee */
[----:B------:R-:W-:Y:S01]  /*2df0*/  IADD3.X R83, R91, R238, RZ, P3, !PT ;  /* 0x000000ee5b537210 */ /* 0x000fe20001ffe4ff */
[--C-:B------:R-:W-:Y:S01]  /*2e00*/  IMAD.X R105, RZ, RZ, R102.reuse, P5 ;  /* 0x000000ffff697224 */ /* 0x100fe200028e0666 */
[----:B------:R-:W-:Y:S01]  /*2e10*/  SHF.L.U64.HI R5, R66, 0x5, R67 ;  /* 0x0000000542057819 */ /* 0x000fe20000010243 */
[--C-:B------:R-:W-:Y:S01]  /*2e20*/  IMAD.X R109, RZ, RZ, R102.reuse, P1 ;  /* 0x000000ffff6d7224 */ /* 0x100fe200008e0666 */
[C-C-:B------:R-:W-:Y:S01]  /*2e30*/  SHF.L.U64.HI R124, R200.reuse, 0x4, R201.reuse ;  /* 0x00000004c87c7819 */ /* 0x140fe200000102c9 */
        /* <DEDUP_REMOVED lines=10> */
[----:B------:R-:W-:Y:S01]  /*2ee0*/  IMAD.IADD R157, R173, 0x1, R160 ;  /* 0x00000001ad9d7824 */ /* 0x000fe200078e02a0 */
[----:B------:R-:W-:Y:S01]  /*2ef0*/  IADD3 R115, P3, R113, R104, RZ ;  /* 0x0000006871737210 */ /* 0x000fe20007f7e0ff */
[----:B------:R-:W-:Y:S01]  /*2f00*/  IMAD.IADD R155, R173, 0x1, R158 ;  /* 0x00000001ad9b7824 */ /* 0x000fe200078e029e */
[----:B------:R-:W-:Y:S01]  /*2f10*/  IADD3 R121, P1, R113, R108, RZ ;  /* 0x0000006c71797210 */ /* 0x000fe20007f3e0ff */
[----:B------:R-:W-:Y:S01]  /*2f20*/  IMAD.IADD R154, R173, 0x1, R156 ;  /* 0x00000001ad9a7824 */ /* 0x000fe200078e029c */
[----:B------:R-:W-:Y:S01]  /*2f30*/  IADD3 R123, P0, R116, R113, RZ ;  /* 0x00000071747b7210 */ /* 0x000fe20007f1e0ff */
        /* <DEDUP_REMOVED lines=13> */
[--C-:B------:R-:W-:Y:S01]  /*3010*/  IMAD.X R106, R105, 0x1, R102.reuse, P5 ;  /* 0x00000001696a7824 */ /* 0x100fe200028e0666 */
        /* <DEDUP_REMOVED lines=14> */
.L_x_2075:
        /* <DEDUP_REMOVED lines=22> */
.L_x_1959:
[----:B------:R-:W-:Y:S05]  /*3260*/  BSYNC B0 ;  /* 0x0000000000007941 */ /* 0x000fea0003800000 */
.L_x_1958:
        /* <DEDUP_REMOVED lines=21> */
.L_x_1961:
[----:B------:R-:W-:Y:S05]  /*33c0*/  BSYNC B0 ;  /* 0x0000000000007941 */ /* 0x000fea0003800000 */
.L_x_1960:
        /* <DEDUP_REMOVED lines=21> */
.L_x_1963:
[----:B------:R-:W-:Y:S05]  /*3520*/  BSYNC B0 ;  /* 0x0000000000007941 */ /* 0x000fea0003800000 */
.L_x_1962:
        /* <DEDUP_REMOVED lines=21> */
.L_x_1965:
[----:B------:R-:W-:Y:S05]  /*3680*/  BSYNC B0 ;  /* 0x0000000000007941 */ /* 0x000fea0003800000 */
.L_x_1964:
        /* <DEDUP_REMOVED lines=65> */
.L_x_1972:
[----:B------:R-:W-:Y:S05]  /*3aa0*/  BSYNC B0 ;  /* 0x0000000000007941 */ /* 0x000fea0003800000 */
.L_x_1971:
        /* <DEDUP_REMOVED lines=50> */
.L_x_1974:
[----:B------:R-:W-:Y:S05]  /*3dd0*/  BSYNC B0 ;  /* 0x0000000000007941 */ /* 0x000fea0003800000 */
.L_x_1973:
        /* <DEDUP_REMOVED lines=50> */
.L_x_1976:
[----:B------:R-:W-:Y:S05]  /*4100*/  BSYNC B0 ;  /* 0x0000000000007941 */ /* 0x000fea0003800000 */
.L_x_1975:
        /* <DEDUP_REMOVED lines=49> */
.L_x_1970:
[----:B------:R-:W-:Y:S05]  /*4420*/  BSYNC B1 ;  /* 0x0000000000017941 */ /* 0x000fea0003800000 */
.L_x_1969:
        /* <DEDUP_REMOVED lines=63> */
.L_x_1980:
[----:B------:R-:W-:Y:S05]  /*4820*/  BSYNC B0 ;  /* 0x0000000000007941 */ /* 0x000fea0003800000 */
.L_x_1979:
        /* <DEDUP_REMOVED lines=53> */
.L_x_1982:
[----:B------:R-:W-:Y:S05]  /*4b80*/  BSYNC B0 ;  /* 0x0000000000007941 */ /* 0x000fea0003800000 */
.L_x_1981:
        /* <DEDUP_REMOVED lines=53> */
.L_x_1984:
[----:B------:R-:W-:Y:S05]  /*4ee0*/  BSYNC B0 ;  /* 0x0000000000007941 */ /* 0x000fea0003800000 */
.L_x_1983:
        /* <DEDUP_REMOVED lines=52> */
.L_x_1978:
[----:B------:R-:W-:Y:S05]  /*5230*/  BSYNC B1 ;  /* 0x0000000000017941 */ /* 0x000fea0003800000 */
.L_x_1977:
        /* <DEDUP_REMOVED lines=63> */
.L_x_1988:
[----:B------:R-:W-:Y:S05]  /*5630*/  BSYNC B0 ;  /* 0x0000000000007941 */ /* 0x000fea0003800000 */
.L_x_1987:
        /* <DEDUP_REMOVED lines=53> */
.L_x_1990:
[----:B------:R-:W-:Y:S05]  /*5990*/  BSYNC B0 ;  /* 0x0000000000007941 */ /* 0x000fea0003800000 */
.L_x_1989:
        /* <DEDUP_REMOVED lines=53> */
.L_x_1992:
[----:B------:R-:W-:Y:S05]  /*5cf0*/  BSYNC B0 ;  /* 0x0000000000007941 */ /* 0x000fea0003800000 */
.L_x_1991:
        /* <DEDUP_REMOVED lines=52> */
.L_x_1986:
[----:B------:R-:W-:Y:S05]  /*6040*/  BSYNC B1 ;  /* 0x0000000000017941 */ /* 0x000fea0003800000 */
.L_x_1985:
        /* <DEDUP_REMOVED lines=65> */
.L_x_1996:
[----:B------:R-:W-:Y:S05]  /*6460*/  BSYNC B0 ;  /* 0x0000000000007941 */ /* 0x000fea0003800000 */
.L_x_1995:
        /* <DEDUP_REMOVED lines=53> */
.L_x_1998:
[----:B------:R-:W-:Y:S05]  /*67c0*/  BSYNC B0 ;  /* 0x0000000000007941 */ /* 0x000fea0003800000 */
.L_x_1997:
        /* <DEDUP_REMOVED lines=53> */
.L_x_2000:
[----:B------:R-:W-:Y:S05]  /*6b20*/  BSYNC B0 ;  /* 0x0000000000007941 */ /* 0x000fea0003800000 */
.L_x_1999:
        /* <DEDUP_REMOVED lines=52> */
.L_x_1994:
[----:B------:R-:W-:Y:S05]  /*6e70*/  BSYNC B1 ;  /* 0x0000000000017941 */ /* 0x000fea0003800000 */
.L_x_1993:
[----:B-1----:R-:W2:Y:S02]  /*6e80*/  LD.E R3, [R20.64+0xd0] ;  /* 0x0000d00614037980 */ /* 0x002ea4000c101900 */
[----:B--2---:R-:W-:Y:S05]  /*6e90*/  IMAD.U32 R3, R3, -0x20, RZ ;  /* 0xffffffe003037824 */ /* 0x004fea00078e00ff */
[C---:B------:R-:W-:Y:S02]  /*6ea0*/  LEA R18, P1, R3.reuse, R18, 0x1 ;  /* 0x0000001203127211 */ /* 0x040fe400078208ff */
[C---:B------:R-:W-:Y:S02]  /*6eb0*/  LEA R58, P0, R3.reuse, R58, 0x1 ;  /* 0x0000003a033a7211 */ /* 0x040fe400078008ff */
[C---:B------:R-:W-:Y:S02]  /*6ec0*/  LEA.HI.X.SX32 R19, R3.reuse, R19, 0x1, P1 ;  /* 0x0000001303137211 */ /* 0x040fe400008f0eff */
[----:B------:R-:W-:Y:S01]  /*6ed0*/  LEA.HI.X.SX32 R59, R3, R59, 0x1, P0 ;  /* 0x0000003b033b7211 */ /* 0x000fe200000f0eff */
[----:B------:R-:W-:-:S05]  /*6ee0*/  BRA `(.L_x_2001) ;  /* 0x0000680000007947 */ /* 0x000fca0003800000 */
.L_x_1968:
        /* <DEDUP_REMOVED lines=89> */
.L_x_2007:
[----:B------:R-:W-:Y:S05]  /*7480*/  BSYNC B0 ;  /* 0x0000000000007941 */ /* 0x000fea0003800000 */
.L_x_2006:
[----:B-----5:R3:W-:Y:S02]  /*7490*/  ST.E.128 [R138.64], R44 ;  /* 0x0000002c8a007985 */ /* 0x0207e4000c101d06 */
.L_x_2005:
[----:B------:R-:W-:Y:S05]  /*74a0*/  BSYNC B1 ;  /* 0x0000000000017941 */ /* 0x000fea0003800000 */
.L_x_2004:
        /* <DEDUP_REMOVED lines=87> */
.L_x_2011:
[----:B------:R-:W-:Y:S05]  /*7a20*/  BSYNC B0 ;  /* 0x0000000000007941 */ /* 0x000fea0003800000 */
.L_x_2010:
[----:B-----5:R4:W-:Y:S02]  /*7a30*/  ST.E.128 [R138.64+0x80], R44 ;  /* 0x0000802c8a007985 */ /* 0x0209e4000c101d06 */
.L_x_2009:
[----:B------:R-:W-:Y:S05]  /*7a40*/  BSYNC B1 ;  /* 0x0000000000017941 */ /* 0x000fea0003800000 */
.L_x_2008:
        /* <DEDUP_REMOVED lines=87> */
.L_x_2015:
[----:B------:R-:W-:Y:S05]  /*7fc0*/  BSYNC B0 ;  /* 0x0000000000007941 */ /* 0x000fea0003800000 */
.L_x_2014:
[----:B-----5:R4:W-:Y:S02]  /*7fd0*/  ST.E.128 [R138.64+0x100], R44 ;  /* 0x0001002c8a007985 */ /* 0x0209e4000c101d06 */
.L_x_2013:
[----:B------:R-:W-:Y:S05]  /*7fe0*/  BSYNC B1 ;  /* 0x0000000000017941 */ /* 0x000fea0003800000 */
.L_x_2012:
        /* <DEDUP_REMOVED lines=86> */
.L_x_2017:
[----:B------:R-:W-:Y:S05]  /*8550*/  BSYNC B0 ;  /* 0x0000000000007941 */ /* 0x000fea0003800000 */
.L_x_2016:
[----:B-----5:R4:W-:Y:S02]  /*8560*/  ST.E.128 [R138.64+0x180], R44 ;  /* 0x0001802c8a007985 */ /* 0x0209e4000c101d06 */
.L_x_2003:
[----:B------:R-:W-:Y:S05]  /*8570*/  BSYNC B2 ;  /* 0x0000000000027941 */ /* 0x000fea0003800000 */
.L_x_2002:
        /* <DEDUP_REMOVED lines=43> */
[----:B------:R-:W-:Y:S06]  /*8830*/  LEA.HI.X R61, R205, R137, R54, 0x1, P0 ;  /* 0x00000089cd3d7211 */ /* 0x000fec00000f0c36 */
        /* <DEDUP_REMOVED lines=23> */
[C---:B--2---:R-:W-:Y:S01]  /*89b0*/  LOP3.LUT R40, R60.reuse, 0xffff0000, RZ, 0xc0, !PT ;  /* 0xffff00003c287812 */ /* 0x044fe200078ec0ff */
        /* <DEDUP_REMOVED lines=29> */
.L_x_2023:
[----:B------:R-:W-:Y:S05]  /*8b90*/  BSYNC B0 ;  /* 0x0000000000007941 */ /* 0x000fea0003800000 */
.L_x_2022:
[C---:B-1----:R-:W-:Y:S04]  /*8ba0*/  LEA R2, P0, R237.reuse, R138, 0x1 ;  /* 0x0000008aed027211 */ /* 0x042fe800078008ff */
[----:B------:R-:W-:Y:S05]  /*8bb0*/  LEA.HI.X R3, R237, R139, R238, 0x1, P0 ;  /* 0x0000008bed037211 */ /* 0x000fea00000f0cee */
[----:B-----5:R1:W-:Y:S04]  /*8bc0*/  ST.E.128 [R2.64], R48 ;  /* 0x0000003002007985 */ /* 0x0203e8000c101d06 */
.L_x_2021:
[----:B------:R-:W-:Y:S05]  /*8bd0*/  BSYNC B1 ;  /* 0x0000000000017941 */ /* 0x000fea0003800000 */
.L_x_2020:
        /* <DEDUP_REMOVED lines=92> */
.L_x_2027:
[----:B------:R-:W-:Y:S05]  /*91a0*/  BSYNC B0 ;  /* 0x0000000000007941 */ /* 0x000fea0003800000 */
.L_x_2026:
[C---:B------:R-:W-:Y:S04]  /*91b0*/  LEA R2, P0, R98.reuse, R138, 0x1 ;  /* 0x0000008a62027211 */ /* 0x040fe800078008ff */
[----:B------:R-:W-:Y:S05]  /*91c0*/  LEA.HI.X R3, R98, R139, R97, 0x1, P0 ;  /* 0x0000008b62037211 */ /* 0x000fea00000f0c61 */
[----:B-----5:R1:W-:Y:S04]  /*91d0*/  ST.E.128 [R2.64], R48 ;  /* 0x0000003002007985 */ /* 0x0203e8000c101d06 */
.L_x_2025:
[----:B------:R-:W-:Y:S05]  /*91e0*/  BSYNC B1 ;  /* 0x0000000000017941 */ /* 0x000fea0003800000 */
.L_x_2024:
        /* <DEDUP_REMOVED lines=16> */
[C---:B---34-:R-:W-:Y:S01]  /*92f0*/  LOP3.LUT R45, R49.reuse, 0xffff0000, RZ, 0xc0, !PT ;  /* 0xffff0000312d7812 */ /* 0x058fe200078ec0ff */
        /* <DEDUP_REMOVED lines=15> */
[----:B------:R-:W3:Y:S03]  /*93f0*/  LD.E.128 R24, [R22.64] ;  /* 0x0000000616187980 */ /* 0x000ee6000c101d00 */
[----:B------:R-:W-:Y:S02]  /*9400*/  LEA.HI.X R211, R205, R135, R208, 0x1, P0 ;  /* 0x00000087cdd37211 */ /* 0x000fe400000f0cd0 */
[----:B------:R-:W-:Y:S04]  /*9410*/  IADD3 R205, P0, R161, R212, RZ ;  /* 0x000000d4a1cd7210 */ /* 0x000fe80007f1e0ff */
[----:B------:R-:W-:Y:S01]  /*9420*/  LEA.HI.X.SX32 R54, R212, R149, 0x1, P0 ;  /* 0x00000095d4367211 */ /* 0x000fe200000f0eff */
[----:B------:R-:W4:Y:S01]  /*9430*/  LD.E.128 R208, [R210.64] ;  /* 0x00000006d2d07980 */ /* 0x000f22000c101d00 */
        /* <DEDUP_REMOVED lines=21> */
[----:B------:R-:W-:Y:S01]  /*9590*/  FMUL.FTZ R0, R32, R37 ;  /* 0x0000002520007220 */ /* 0x000fe20000410000 */
[C---:B--2---:R-:W-:Y:S01]  /*95a0*/  LOP3.LUT R40, R60.reuse, 0xffff0000, RZ, 0xc0, !PT ;  /* 0xffff00003c287812 */ /* 0x044fe200078ec0ff */
[----:B------:R-:W-:Y:S01]  /*95b0*/  IMAD.U32 R38, R60, 0x10000, RZ ;  /* 0x000100003c267824 */ /* 0x000fe200078e00ff */
[----:B------:R-:W-:Y:S01]  /*95c0*/  SHF.L.U32 R43, R61, 0x10, RZ ;  /* 0x000000103d2b7819 */ /* 0x000fe200000006ff */
[----:B------:R-:W-:Y:S01]  /*95d0*/  @!P1 FADD.FTZ R35, -R35, -RZ ;  /* 0x800000ff23239221 */ /* 0x000fe20000010100 */
[----:B------:R-:W-:Y:S01]  /*95e0*/  LOP3.LUT R23, R211, 0xffff0000, RZ, 0xc0, !PT ;  /* 0xffff0000d3177812 */ /* 0x000fe200078ec0ff */
[----:B------:R-:W-:Y:S01]  /*95f0*/  FMUL.FTZ R2, R31, R36 ;  /* 0x000000241f027220 */ /* 0x000fe20000410000 */
[----:B------:R-:W-:Y:S01]  /*9600*/  LOP3.LUT R44, R61, 0xffff0000, RZ, 0xc0, !PT ;  /* 0xffff00003d2c7812 */ /* 0x000fe200078ec0ff */
[----:B------:R-:W-:Y:S01]  /*9610*/  FMUL.FTZ R3, R29, R34 ;  /* 0x000000221d037220 */ /* 0x000fe20000410000 */
[----:B------:R-:W-:Y:S01]  /*9620*/  LOP3.LUT R48, R62, 0xffff0000, RZ, 0xc0, !PT ;  /* 0xffff00003e307812 */ /* 0x000fe200078ec0ff */
[----:B------:R-:W-:Y:S01]  /*9630*/  @!P1 FADD.FTZ R33, -R33, -RZ ;  /* 0x800000ff21219221 */ /* 0x000fe20000010100 */
[----:B------:R-:W-:Y:S01]  /*9640*/  SHF.L.U32 R51, R63, 0x10, RZ ;  /* 0x000000103f337819 */ /* 0x000fe200000006ff */
[----:B------:R-:W-:Y:S01]  /*9650*/  FFMA.FTZ R0, R39, R38, R0 ;  /* 0x0000002627007223 */ /* 0x000fe20000010000 */
[----:B------:R-:W-:Y:S01]  /*9660*/  LOP3.LUT R52, R63, 0xffff0000, RZ, 0xc0, !PT ;  /* 0xffff00003f347812 */ /* 0x000fe200078ec0ff */
[----:B------:R-:W-:Y:S02]  /*9670*/  FMUL.FTZ R4, R30, R35 ;  /* 0x000000231e047220 */ /* 0x000fe40000410000 */
        /* <DEDUP_REMOVED lines=19> */
.L_x_2031:
[----:B------:R-:W-:Y:S05]  /*97b0*/  BSYNC B0 ;  /* 0x0000000000007941 */ /* 0x000fea0003800000 */
.L_x_2030:
[C---:B------:R-:W-:Y:S04]  /*97c0*/  LEA R2, P0, R94.reuse, R138, 0x1 ;  /* 0x0000008a5e027211 */ /* 0x040fe800078008ff */
[----:B------:R-:W-:Y:S05]  /*97d0*/  LEA.HI.X R3, R94, R139, R93, 0x1, P0 ;  /* 0x0000008b5e037211 */ /* 0x000fea00000f0c5d */
[----:B-----5:R1:W-:Y:S04]  /*97e0*/  ST.E.128 [R2.64], R48 ;  /* 0x0000003002007985 */ /* 0x0203e8000c101d06 */
.L_x_2029:
[----:B------:R-:W-:Y:S05]  /*97f0*/  BSYNC B1 ;  /* 0x0000000000017941 */ /* 0x000fea0003800000 */
.L_x_2028:
        /* <DEDUP_REMOVED lines=91> */
.L_x_2033:
[----:B------:R-:W-:Y:S05]  /*9db0*/  BSYNC B0 ;  /* 0x0000000000007941 */ /* 0x000fea0003800000 */
.L_x_2032:
[C---:B------:R-:W-:Y:S04]  /*9dc0*/  LEA R2, P0, R88.reuse, R138, 0x1 ;  /* 0x0000008a58027211 */ /* 0x040fe800078008ff */
[----:B------:R-:W-:Y:S05]  /*9dd0*/  LEA.HI.X R3, R88, R139, R87, 0x1, P0 ;  /* 0x0000008b58037211 */ /* 0x000fea00000f0c57 */
[----:B-----5:R1:W-:Y:S04]  /*9de0*/  ST.E.128 [R2.64], R48 ;  /* 0x0000003002007985 */ /* 0x0203e8000c101d06 */
.L_x_2019:
[----:B------:R-:W-:Y:S05]  /*9df0*/  BSYNC B2 ;  /* 0x0000000000027941 */ /* 0x000fea0003800000 */
.L_x_2018:
        /* <DEDUP_REMOVED lines=97> */
.L_x_2039:
[----:B------:R-:W-:Y:S05]  /*a410*/  BSYNC B0 ;  /* 0x0000000000007941 */ /* 0x000fea0003800000 */
.L_x_2038:
[C---:B------:R-:W-:Y:S04]  /*a420*/  LEA R2, P0, R99.reuse, R138, 0x1 ;  /* 0x0000008a63027211 */ /* 0x040fe800078008ff */
[----:B------:R-:W-:Y:S05]  /*a430*/  LEA.HI.X R3, R99, R139, R100, 0x1, P0 ;  /* 0x0000008b63037211 */ /* 0x000fea00000f0c64 */
[----:B-----5:R1:W-:Y:S04]  /*a440*/  ST.E.128 [R2.64], R48 ;  /* 0x0000003002007985 */ /* 0x0203e8000c101d06 */
.L_x_2037:
[----:B------:R-:W-:Y:S05]  /*a450*/  BSYNC B1 ;  /* 0x0000000000017941 */ /* 0x000fea0003800000 */
.L_x_2036:
        /* <DEDUP_REMOVED lines=28> */
[----:B------:R-:W-:Y:S02]  /*a620*/  LEA.HI.X.SX32 R54, R209, R148, 0x1, P2 ;  /* 0x00000094d1367211 */ /* 0x000fe400010f0eff */
[C---:B-1----:R-:W-:Y:S01]  /*a630*/  LEA R210, P0, R207.reuse, R134, 0x1 ;  /* 0x00000086cfd27211 */ /* 0x042fe200078008ff */
        /* <DEDUP_REMOVED lines=62> */
.L_x_2043:
[----:B------:R-:W-:Y:S05]  /*aa20*/  BSYNC B0 ;  /* 0x0000000000007941 */ /* 0x000fea0003800000 */
.L_x_2042:
[C---:B------:R-:W-:Y:S04]  /*aa30*/  LEA R2, P0, R96.reuse, R138, 0x1 ;  /* 0x0000008a60027211 */ /* 0x040fe800078008ff */
[----:B------:R-:W-:Y:S05]  /*aa40*/  LEA.HI.X R3, R96, R139, R95, 0x1, P0 ;  /* 0x0000008b60037211 */ /* 0x000fea00000f0c5f */
[----:B-----5:R1:W-:Y:S04]  /*aa50*/  ST.E.128 [R2.64], R48 ;  /* 0x0000003002007985 */ /* 0x0203e8000c101d06 */
.L_x_2041:
[----:B------:R-:W-:Y:S05]  /*aa60*/  BSYNC B1 ;  /* 0x0000000000017941 */ /* 0x000fea0003800000 */
.L_x_2040:
        /* <DEDUP_REMOVED lines=28> */
[----:B------:R-:W-:Y:S01]  /*ac30*/  LEA.HI.X.SX32 R208, R207, R146, 0x1, P2 ;  /* 0x00000092cfd07211 */ /* 0x000fe200010f0eff */
[----:B------:R-:W-:Y:S01]  /*ac40*/  IMAD.MOV.U32 R207, RZ, RZ, RZ ;  /* 0x000000ffffcf7224 */ /* 0x000fe200078e00ff */
[C---:B-1----:R-:W-:Y:S01]  /*ac50*/  LEA R210, P0, R205.reuse, R134, 0x1 ;  /* 0x00000086cdd27211 */ /* 0x042fe200078008ff */
[----:B------:R-:W3:Y:S01]  /*ac60*/  LD.E.128 R24, [R22.64] ;  /* 0x0000000616187980 */ /* 0x000ee2000c101d00 */
[----:B------:R-:W-:Y:S02]  /*ac70*/  @P1 IADD3 R207, -R54, RZ, RZ ;  /* 0x000000ff36cf1210 */ /* 0x000fe40007ffe1ff */
        /* <DEDUP_REMOVED lines=59> */
.L_x_2047:
[----:B------:R-:W-:Y:S05]  /*b030*/  BSYNC B0 ;  /* 0x0000000000007941 */ /* 0x000fea0003800000 */
.L_x_2046:
[C---:B------:R-:W-:Y:S04]  /*b040*/  LEA R2, P0, R92.reuse, R138, 0x1 ;  /* 0x0000008a5c027211 */ /* 0x040fe800078008ff */
[----:B------:R-:W-:Y:S05]  /*b050*/  LEA.HI.X R3, R92, R139, R91, 0x1, P0 ;  /* 0x0000008b5c037211 */ /* 0x000fea00000f0c5b */
[----:B-----5:R1:W-:Y:S04]  /*b060*/  ST.E.128 [R2.64], R48 ;  /* 0x0000003002007985 */ /* 0x0203e8000c101d06 */
.L_x_2045:
[----:B------:R-:W-:Y:S05]  /*b070*/  BSYNC B1 ;  /* 0x0000000000017941 */ /* 0x000fea0003800000 */
.L_x_2044:
        /* <DEDUP_REMOVED lines=91> */
.L_x_2049:
[----:B------:R-:W-:Y:S05]  /*b630*/  BSYNC B0 ;  /* 0x0000000000007941 */ /* 0x000fea0003800000 */
.L_x_2048:
[C---:B------:R-:W-:Y:S04]  /*b640*/  LEA R2, P0, R86.reuse, R138, 0x1 ;  /* 0x0000008a56027211 */ /* 0x040fe800078008ff */
[----:B------:R-:W-:Y:S05]  /*b650*/  LEA.HI.X R3, R86, R139, R85, 0x1, P0 ;  /* 0x0000008b56037211 */ /* 0x000fea00000f0c55 */
[----:B-----5:R1:W-:Y:S04]  /*b660*/  ST.E.128 [R2.64], R48 ;  /* 0x0000003002007985 */ /* 0x0203e8000c101d06 */
.L_x_2035:
[----:B------:R-:W-:Y:S05]  /*b670*/  BSYNC B2 ;  /* 0x0000000000027941 */ /* 0x000fea0003800000 */
.L_x_2034:
        /* <DEDUP_REMOVED lines=98> */
.L_x_2055:
[----:B------:R-:W-:Y:S05]  /*bca0*/  BSYNC B0 ;  /* 0x0000000000007941 */ /* 0x000fea0003800000 */
.L_x_2054:
[----:B------:R-:W-:Y:S02]  /*bcb0*/  IMAD R0, R65, 0x60, RZ ;  /* 0x0000006041007824 */ /* 0x000fe400078e02ff */
[----:B------:R-:W-:Y:S05]  /*bcc0*/  IMAD.WIDE.U32 R2, R64, 0x60, R138 ;  /* 0x0000006040027825 */ /* 0x000fea00078e008a */
[----:B------:R-:W-:Y:S05]  /*bcd0*/  IADD3 R3, R3, R0, RZ ;  /* 0x0000000003037210 */ /* 0x000fea0007ffe0ff */
[----:B-----5:R1:W-:Y:S02]  /*bce0*/  ST.E.128 [R2.64], R48 ;  /* 0x0000003002007985 */ /* 0x0203e4000c101d06 */
.L_x_2053:
[----:B------:R-:W-:Y:S05]  /*bcf0*/  BSYNC B1 ;  /* 0x0000000000017941 */ /* 0x000fea0003800000 */
.L_x_2052:
        /* <DEDUP_REMOVED lines=92> */
.L_x_2059:
[----:B------:R-:W-:Y:S05]  /*c2c0*/  BSYNC B0 ;  /* 0x0000000000007941 */ /* 0x000fea0003800000 */
.L_x_2058:
[C---:B------:R-:W-:Y:S04]  /*c2d0*/  LEA R2, P0, R90.reuse, R138, 0x1 ;  /* 0x0000008a5a027211 */ /* 0x040fe800078008ff */
[----:B------:R-:W-:Y:S05]  /*c2e0*/  LEA.HI.X R3, R90, R139, R89, 0x1, P0 ;  /* 0x0000008b5a037211 */ /* 0x000fea00000f0c59 */
[----:B-----5:R1:W-:Y:S04]  /*c2f0*/  ST.E.128 [R2.64], R48 ;  /* 0x0000003002007985 */ /* 0x0203e8000c101d06 */
.L_x_2057:
[----:B------:R-:W-:Y:S05]  /*c300*/  BSYNC B1 ;  /* 0x0000000000017941 */ /* 0x000fea0003800000 */
.L_x_2056:
        /* <DEDUP_REMOVED lines=25> */
[C---:B------:R-:W-:Y:S01]  /*c4a0*/  LEA R22, P0, R206.reuse, R208, 0x1 ;  /* 0x000000d0ce167211 */ /* 0x040fe200078008ff */
[----:B-1----:R-:W-:Y:S01]  /*c4b0*/  IMAD.MOV.U32 R208, RZ, RZ, RZ ;  /* 0x000000ffffd07224 */ /* 0x002fe200078e00ff */
[----:B------:R-:W-:Y:S02]  /*c4c0*/  IADD3 R205, P2, R155, R204, RZ ;  /* 0x000000cc9bcd7210 */ /* 0x000fe40007f5e0ff */
[----:B------:R-:W-:Y:S02]  /*c4d0*/  LEA.HI.X.SX32 R23, R206, R209, 0x1, P0 ;  /* 0x000000d1ce177211 */ /* 0x000fe400000f0eff */
[----:B------:R-:W-:Y:S02]  /*c4e0*/  LEA.HI.X.SX32 R204, R204, R143, 0x1, P2 ;  /* 0x0000008fcccc7211 */ /* 0x000fe400010f0eff */
[C---:B------:R-:W-:Y:S01]  /*c4f0*/  LEA R210, P0, R205.reuse, R134, 0x1 ;  /* 0x00000086cdd27211 */ /* 0x040fe200078008ff */
[----:B------:R-:W3:Y:S01]  /*c500*/  LD.E.128 R24, [R22.64] ;  /* 0x0000000616187980 */ /* 0x000ee2000c101d00 */
[----:B------:R-:W-:Y:S02]  /*c510*/  @P1 IADD3 R208, -R54, RZ, RZ ;  /* 0x000000ff36d01210 */ /* 0x000fe40007ffe1ff */
[----:B------:R-:W-:Y:S02]  /*c520*/  LEA.HI.X R211, R205, R135, R204, 0x1, P0 ;  /* 0x00000087cdd37211 */ /* 0x000fe400000f0ccc */
[----:B------:R-:W-:Y:S03]  /*c530*/  IADD3 R209, P0, R155, R208, RZ ;  /* 0x000000d09bd17210 */ /* 0x000fe60007f1e0ff */
[----:B------:R-:W4:Y:S01]  /*c540*/  LD.E.128 R204, [R210.64] ;  /* 0x00000006d2cc7980 */ /* 0x000f22000c101d00 */
        /* <DEDUP_REMOVED lines=24> */
[C---:B--2---:R-:W-:Y:S01]  /*c6d0*/  LOP3.LUT R40, R60.reuse, 0xffff0000, RZ, 0xc0, !PT ;  /* 0xffff00003c287812 */ /* 0x044fe200078ec0ff */
        /* <DEDUP_REMOVED lines=31> */
.L_x_2063:
[----:B------:R-:W-:Y:S05]  /*c8d0*/  BSYNC B0 ;  /* 0x0000000000007941 */ /* 0x000fea0003800000 */
.L_x_2062:
[C---:B------:R-:W-:Y:S04]  /*c8e0*/  LEA R2, P0, R84.reuse, R138, 0x1 ;  /* 0x0000008a54027211 */ /* 0x040fe800078008ff */
[----:B------:R-:W-:Y:S05]  /*c8f0*/  LEA.HI.X R3, R84, R139, R83, 0x1, P0 ;  /* 0x0000008b54037211 */ /* 0x000fea00000f0c53 */
[----:B-----5:R1:W-:Y:S04]  /*c900*/  ST.E.128 [R2.64], R48 ;  /* 0x0000003002007985 */ /* 0x0203e8000c101d06 */
.L_x_2061:
[----:B------:R-:W-:Y:S05]  /*c910*/  BSYNC B1 ;  /* 0x0000000000017941 */ /* 0x000fea0003800000 */
.L_x_2060:
        /* <DEDUP_REMOVED lines=91> */
.L_x_2065:
[----:B------:R-:W-:Y:S05]  /*ced0*/  BSYNC B0 ;  /* 0x0000000000007941 */ /* 0x000fea0003800000 */
.L_x_2064:
[C---:B-1----:R-:W-:Y:S04]  /*cee0*/  LEA R2, P0, R82.reuse, R138, 0x1 ;  /* 0x0000008a52027211 */ /* 0x042fe800078008ff */
[----:B------:R-:W-:Y:S05]  /*cef0*/  LEA.HI.X R3, R82, R139, R81, 0x1, P0 ;  /* 0x0000008b52037211 */ /* 0x000fea00000f0c51 */
[----:B-----5:R1:W-:Y:S04]  /*cf00*/  ST.E.128 [R2.64], R24 ;  /* 0x0000001802007985 */ /* 0x0203e8000c101d06 */
.L_x_2051:
[----:B------:R-:W-:Y:S05]  /*cf10*/  BSYNC B2 ;  /* 0x0000000000027941 */ /* 0x000fea0003800000 */
.L_x_2050:
[----:B-12---:R-:W2:Y:S02]  /*cf20*/  LD.E R3, [R20.64+0xd0] ;  /* 0x0000d00614037980 */ /* 0x006ea4000c101900 */
[----:B--2---:R-:W-:Y:S05]  /*cf30*/  IMAD.U32 R3, R3, -0x20, RZ ;  /* 0xffffffe003037824 */ /* 0x004fea00078e00ff */
[C---:B------:R-:W-:Y:S02]  /*cf40*/  LEA R136, P1, R3.reuse, R136, 0x1 ;  /* 0x0000008803887211 */ /* 0x040fe400078208ff */
[C---:B------:R-:W-:Y:S02]  /*cf50*/  LEA R134, P0, R3.reuse, R134, 0x1 ;  /* 0x0000008603867211 */ /* 0x040fe400078008ff */
[C---:B------:R-:W-:Y:S02]  /*cf60*/  LEA.HI.X.SX32 R137, R3.reuse, R137, 0x1, P1 ;  /* 0x0000008903897211 */ /* 0x040fe400008f0eff */
[----:B------:R-:W-:Y:S01]  /*cf70*/  LEA.HI.X.SX32 R135, R3, R135, 0x1, P0 ;  /* 0x0000008703877211 */ /* 0x000fe200000f0eff */
[----:B------:R-:W-:-:S05]  /*cf80*/  BRA `(.L_x_2001) ;  /* 0x0000076000007947 */ /* 0x000fca0003800000 */
.L_x_1967:
        /* <DEDUP_REMOVED lines=14> */
.L_x_2067:
[----:B------:R-:W-:Y:S05]  /*d070*/  BSYNC B0 ;  /* 0x0000000000007941 */ /* 0x000fea0003800000 */
.L_x_2066:
        /* <DEDUP_REMOVED lines=33> */
.L_x_2069:
[----:B------:R-:W-:Y:S05]  /*d290*/  BSYNC B0 ;  /* 0x0000000000007941 */ /* 0x000fea0003800000 */
.L_x_2068:
        /* <DEDUP_REMOVED lines=33> */
.L_x_2071:
[----:B------:R-:W-:Y:S05]  /*d4b0*/  BSYNC B0 ;  /* 0x0000000000007941 */ /* 0x000fea0003800000 */
.L_x_2070:
        /* <DEDUP_REMOVED lines=35> */
.L_x_2001:
[----:B------:R-:W-:Y:S05]  /*d6f0*/  BSYNC B3 ;  /* 0x0000000000037941 */ /* 0x000fea0003800000 */
.L_x_1966:
        /* <DEDUP_REMOVED lines=89> */
.L_x_2073:
        /* <DEDUP_REMOVED lines=8> */
.L_x_2074:
[----:B------:R-:W-:Y:S05]  /*dd10*/  BSYNC B0 ;  /* 0x0000000000007941 */ /* 0x000fea0003800000 */
.L_x_2072:
[----:B------:R-:W-:Y:S04]  /*dd20*/  IADD3 R9, R9, -0x1, RZ ;  /* 0xffffffff09097810 */ /* 0x000fe80007ffe0ff */
[----:B------:R-:W-:Y:S11]  /*dd30*/  ISETP.GT.AND P0, PT, R9, R101, PT ;  /* 0x000000650900720c */ /* 0x000ff60003f04270 */
[----:B------:R-:W-:Y:S02]  /*dd40*/  @!UPT UIADD3 URZ, URZ, URZ, URZ ;  /* 0x0000003f3f3ff290 */ /* 0x000fe4000fffe03f */
[----:B------:R-:W-:-:S05]  /*dd50*/  @P0 BRA `(.L_x_2075) ;  /* 0xffff53a000000947 */ /* 0x000fca000383ffff */
.L_x_1957:
        /* <DEDUP_REMOVED lines=106> */
.L_x_2084:
[----:B------:R-:W-:Y:S05]  /*e400*/  BSYNC B0 ;  /* 0x0000000000007941 */ /* 0x000fea0003800000 */
.L_x_2083:
[----:B-----5:R3:W-:Y:S02]  /*e410*/  STS.128 [R246], R28 ;  /* 0x0000001cf6007388 */ /* 0x0207e40000000c00 */
.L_x_2082:
[----:B------:R-:W-:Y:S05]  /*e420*/  BSYNC B1 ;  /* 0x0000000000017941 */ /* 0x000fea0003800000 */
.L_x_2081:
        /* <DEDUP_REMOVED lines=47> */
.L_x_2088:
[----:B------:R-:W-:Y:S05]  /*e720*/  BSYNC B0 ;  /* 0x0000000000007941 */ /* 0x000fea0003800000 */
.L_x_2087:
[----:B-----5:R1:W-:Y:S02]  /*e730*/  STS.128 [R246+0x2000], R28 ;  /* 0x0020001cf6007388 */ /* 0x0203e40000000c00 */
.L_x_2086:
[----:B------:R-:W-:Y:S05]  /*e740*/  BSYNC B1 ;  /* 0x0000000000017941 */ /* 0x000fea0003800000 */
.L_x_2085:
        /* <DEDUP_REMOVED lines=47> */
.L_x_2092:
[----:B------:R-:W-:Y:S05]  /*ea40*/  BSYNC B0 ;  /* 0x0000000000007941 */ /* 0x000fea0003800000 */
.L_x_2091:
[----:B-----5:R3:W-:Y:S02]  /*ea50*/  STS.128 [R246+0x4000], R28 ;  /* 0x0040001cf6007388 */ /* 0x0207e40000000c00 */
.L_x_2090:
[----:B------:R-:W-:Y:S05]  /*ea60*/  BSYNC B1 ;  /* 0x0000000000017941 */ /* 0x000fea0003800000 */
.L_x_2089:
        /* <DEDUP_REMOVED lines=46> */
.L_x_2094:
[----:B------:R-:W-:Y:S05]  /*ed50*/  BSYNC B0 ;  /* 0x0000000000007941 */ /* 0x000fea0003800000 */
.L_x_2093:
[----:B-----5:R3:W-:Y:S02]  /*ed60*/  STS.128 [R246+0x6000], R28 ;  /* 0x0060001cf6007388 */ /* 0x0207e40000000c00 */
.L_x_2080:
[----:B------:R-:W-:Y:S05]  /*ed70*/  BSYNC B2 ;  /* 0x0000000000027941 */ /* 0x000fea0003800000 */
.L_x_2079:
        /* <DEDUP_REMOVED lines=52> */
.L_x_2100:
[----:B------:R-:W-:Y:S05]  /*f0c0*/  BSYNC B0 ;  /* 0x0000000000007941 */ /* 0x000fea0003800000 */
.L_x_2099:
[----:B-----5:R3:W-:Y:S02]  /*f0d0*/  STS.128 [R246+0x800], R28 ;  /* 0x0008001cf6007388 */ /* 0x0207e40000000c00 */
.L_x_2098:
[----:B------:R-:W-:Y:S05]  /*f0e0*/  BSYNC B1 ;  /* 0x0000000000017941 */ /* 0x000fea0003800000 */
.L_x_2097:
        /* <DEDUP_REMOVED lines=47> */
.L_x_2104:
[----:B------:R-:W-:Y:S05]  /*f3e0*/  BSYNC B0 ;  /* 0x0000000000007941 */ /* 0x000fea0003800000 */
.L_x_2103:
[----:B-----5:R3:W-:Y:S02]  /*f3f0*/  STS.128 [R246+0x2800], R28 ;  /* 0x0028001cf6007388 */ /* 0x0207e40000000c00 */
.L_x_2102:
[----:B------:R-:W-:Y:S05]  /*f400*/  BSYNC B1 ;  /* 0x0000000000017941 */ /* 0x000fea0003800000 */
.L_x_2101:
        /* <DEDUP_REMOVED lines=47> */
.L_x_2108:
[----:B------:R-:W-:Y:S05]  /*f700*/  BSYNC B0 ;  /* 0x0000000000007941 */ /* 0x000fea0003800000 */
.L_x_2107:
[----:B-----5:R3:W-:Y:S02]  /*f710*/  STS.128 [R246+0x4800], R28 ;  /* 0x0048001cf6007388 */ /* 0x0207e40000000c00 */
.L_x_2106:
[----:B------:R-:W-:Y:S05]  /*f720*/  BSYNC B1 ;  /* 0x0000000000017941 */ /* 0x000fea0003800000 */
.L_x_2105:
        /* <DEDUP_REMOVED lines=45> */
.L_x_2110:
[----:B------:R-:W-:Y:S05]  /*fa00*/  BSYNC B0 ;  /* 0x0000000000007941 */ /* 0x000fea0003800000 */
.L_x_2109:
[----:B-----5:R1:W-:Y:S02]  /*fa10*/  STS.128 [R246+0x6800], R40 ;  /* 0x00680028f6007388 */ /* 0x0203e40000000c00 */
.L_x_2096:
[----:B------:R-:W-:Y:S05]  /*fa20*/  BSYNC B2 ;  /* 0x0000000000027941 */ /* 0x000fea0003800000 */
.L_x_2095:
        /* <DEDUP_REMOVED lines=52> */
.L_x_2116:
[----:B------:R-:W-:Y:S05]  /*fd70*/  BSYNC B0 ;  /* 0x0000000000007941 */ /* 0x000fea0003800000 */
.L_x_2115:
[----:B-----5:R3:W-:Y:S02]  /*fd80*/  STS.128 [R246+0x1000], R28 ;  /* 0x0010001cf6007388 */ /* 0x0207e40000000c00 */
.L_x_2114:
[----:B------:R-:W-:Y:S05]  /*fd90*/  BSYNC B1 ;  /* 0x0000000000017941 */ /* 0x000fea0003800000 */
.L_x_2113:
        /* <DEDUP_REMOVED lines=47> */
.L_x_2120:
[----:B------:R-:W-:Y:S05]  /*10090*/  BSYNC B0 ;  /* 0x0000000000007941 */ /* 0x000fea0003800000 */
.L_x_2119:
[----:B-----5:R3:W-:Y:S02]  /*100a0*/  STS.128 [R246+0x3000], R28 ;  /* 0x0030001cf6007388 */ /* 0x0207e40000000c00 */
.L_x_2118:
[----:B------:R-:W-:Y:S05]  /*100b0*/  BSYNC B1 ;  /* 0x0000000000017941 */ /* 0x000fea0003800000 */
.L_x_2117:
        /* <DEDUP_REMOVED lines=47> */
.L_x_2124:
[----:B------:R-:W-:Y:S05]  /*103b0*/  BSYNC B0 ;  /* 0x0000000000007941 */ /* 0x000fea0003800000 */
.L_x_2123:
[----:B-----5:R3:W-:Y:S02]  /*103c0*/  STS.128 [R246+0x5000], R28 ;  /* 0x0050001cf6007388 */ /* 0x0207e40000000c00 */
.L_x_2122:
[----:B------:R-:W-:Y:S05]  /*103d0*/  BSYNC B1 ;  /* 0x0000000000017941 */ /* 0x000fea0003800000 */
.L_x_2121:
        /* <DEDUP_REMOVED lines=45> */
.L_x_2126:
[----:B------:R-:W-:Y:S05]  /*106b0*/  BSYNC B0 ;  /* 0x0000000000007941 */ /* 0x000fea0003800000 */
.L_x_2125:
[----:B-----5:R3:W-:Y:S02]  /*106c0*/  STS.128 [R246+0x7000], R28 ;  /* 0x0070001cf6007388 */ /* 0x0207e40000000c00 */
.L_x_2112:
[----:B------:R-:W-:Y:S05]  /*106d0*/  BSYNC B2 ;  /* 0x0000000000027941 */ /* 0x000fea0003800000 */
.L_x_2111:
        /* <DEDUP_REMOVED lines=51> */
.L_x_2131:
[----:B------:R-:W-:Y:S05]  /*10a10*/  BSYNC B0 ;  /* 0x0000000000007941 */ /* 0x000fea0003800000 */
.L_x_2130:
[----:B-----5:R3:W-:Y:S02]  /*10a20*/  STS.128 [R246+0x1800], R28 ;  /* 0x0018001cf6007388 */ /* 0x0207e40000000c00 */
.L_x_2129:
[----:B------:R-:W-:Y:S05]  /*10a30*/  BSYNC B1 ;  /* 0x0000000000017941 */ /* 0x000fea0003800000 */
.L_x_2128:
        /* <DEDUP_REMOVED lines=46> */
.L_x_2135:
[----:B------:R-:W-:Y:S05]  /*10d20*/  BSYNC B0 ;  /* 0x0000000000007941 */ /* 0x000fea0003800000 */
.L_x_2134:
[----:B-----5:R1:W-:Y:S02]  /*10d30*/  STS.128 [R246+0x3800], R16 ;  /* 0x00380010f6007388 */ /* 0x0203e40000000c00 */
.L_x_2133:
[----:B------:R-:W-:Y:S05]  /*10d40*/  BSYNC B1 ;  /* 0x0000000000017941 */ /* 0x000fea0003800000 */
.L_x_2132:
        /* <DEDUP_REMOVED lines=47> */
.L_x_2139:
[----:B------:R-:W-:Y:S05]  /*11040*/  BSYNC B0 ;  /* 0x0000000000007941 */ /* 0x000fea0003800000 */
.L_x_2138:
[----:B-----5:R1:W-:Y:S02]  /*11050*/  STS.128 [R246+0x5800], R16 ;  /* 0x00580010f6007388 */ /* 0x0203e40000000c00 */
.L_x_2137:
[----:B------:R-:W-:Y:S05]  /*11060*/  BSYNC B1 ;  /* 0x0000000000017941 */ /* 0x000fea0003800000 */
.L_x_2136:
        /* <DEDUP_REMOVED lines=45> */
.L_x_2141:
[----:B------:R-:W-:Y:S05]  /*11340*/  BSYNC B0 ;  /* 0x0000000000007941 */ /* 0x000fea0003800000 */
.L_x_2140:
[----:B-----5:R1:W-:Y:S01]  /*11350*/  STS.128 [R246+0x7800], R12 ;  /* 0x0078000cf6007388 */ /* 0x0203e20000000c00 */
[----:B------:R-:W-:Y:S05]  /*11360*/  BRA `(.L_x_2127) ;  /* 0x0000648000007947 */ /* 0x000fea0003800000 */
.L_x_2078:
        /* <DEDUP_REMOVED lines=89> */
.L_x_2147:
[----:B------:R-:W-:Y:S05]  /*11900*/  BSYNC B0 ;  /* 0x0000000000007941 */ /* 0x000fea0003800000 */
.L_x_2146:
[----:B-----5:R3:W-:Y:S02]  /*11910*/  STS.128 [R246], R36 ;  /* 0x00000024f6007388 */ /* 0x0207e40000000c00 */
.L_x_2145:
[----:B------:R-:W-:Y:S05]  /*11920*/  BSYNC B1 ;  /* 0x0000000000017941 */ /* 0x000fea0003800000 */
.L_x_2144:
        /* <DEDUP_REMOVED lines=87> */
.L_x_2151:
[----:B------:R-:W-:Y:S05]  /*11ea0*/  BSYNC B0 ;  /* 0x0000000000007941 */ /* 0x000fea0003800000 */
.L_x_2150:
[----:B-----5:R1:W-:Y:S02]  /*11eb0*/  STS.128 [R246+0x2000], R36 ;  /* 0x00200024f6007388 */ /* 0x0203e40000000c00 */
.L_x_2149:
[----:B------:R-:W-:Y:S05]  /*11ec0*/  BSYNC B1 ;  /* 0x0000000000017941 */ /* 0x000fea0003800000 */
.L_x_2148:
        /* <DEDUP_REMOVED lines=87> */
.L_x_2155:
[----:B------:R-:W-:Y:S05]  /*12440*/  BSYNC B0 ;  /* 0x0000000000007941 */ /* 0x000fea0003800000 */
.L_x_2154:
[----:B-----5:R3:W-:Y:S02]  /*12450*/  STS.128 [R246+0x4000], R36 ;  /* 0x00400024f6007388 */ /* 0x0207e40000000c00 */
.L_x_2153:
[----:B------:R-:W-:Y:S05]  /*12460*/  BSYNC B1 ;  /* 0x0000000000017941 */ /* 0x000fea0003800000 */
.L_x_2152:
        /* <DEDUP_REMOVED lines=86> */
.L_x_2157:
[----:B------:R-:W-:Y:S05]  /*129d0*/  BSYNC B0 ;  /* 0x0000000000007941 */ /* 0x000fea0003800000 */
.L_x_2156:
[----:B-----5:R3:W-:Y:S02]  /*129e0*/  STS.128 [R246+0x6000], R36 ;  /* 0x00600024f6007388 */ /* 0x0207e40000000c00 */
.L_x_2143:
[----:B------:R-:W-:Y:S05]  /*129f0*/  BSYNC B2 ;  /* 0x0000000000027941 */ /* 0x000fea0003800000 */
.L_x_2142:
        /* <DEDUP_REMOVED lines=92> */
.L_x_2163:
[----:B------:R-:W-:Y:S05]  /*12fc0*/  BSYNC B0 ;  /* 0x0000000000007941 */ /* 0x000fea0003800000 */
.L_x_2162:
[----:B-----5:R3:W-:Y:S02]  /*12fd0*/  STS.128 [R246+0x800], R36 ;  /* 0x00080024f6007388 */ /* 0x0207e40000000c00 */
.L_x_2161:
[----:B------:R-:W-:Y:S05]  /*12fe0*/  BSYNC B1 ;  /* 0x0000000000017941 */ /* 0x000fea0003800000 */
.L_x_2160:
        /* <DEDUP_REMOVED lines=87> */
.L_x_2167:
[----:B------:R-:W-:Y:S05]  /*13560*/  BSYNC B0 ;  /* 0x0000000000007941 */ /* 0x000fea0003800000 */
.L_x_2166:
[----:B-----5:R3:W-:Y:S02]  /*13570*/  STS.128 [R246+0x2800], R36 ;  /* 0x00280024f6007388 */ /* 0x0207e40000000c00 */
.L_x_2165:
[----:B------:R-:W-:Y:S05]  /*13580*/  BSYNC B1 ;  /* 0x0000000000017941 */ /* 0x000fea0003800000 */
.L_x_2164:
        /* <DEDUP_REMOVED lines=87> */
.L_x_2171:
[----:B------:R-:W-:Y:S05]  /*13b00*/  BSYNC B0 ;  /* 0x0000000000007941 */ /* 0x000fea0003800000 */
.L_x_2170:
[----:B-----5:R3:W-:Y:S02]  /*13b10*/  STS.128 [R246+0x4800], R36 ;  /* 0x00480024f6007388 */ /* 0x0207e40000000c00 */
.L_x_2169:
[----:B------:R-:W-:Y:S05]  /*13b20*/  BSYNC B1 ;  /* 0x0000000000017941 */ /* 0x000fea0003800000 */
.L_x_2168:
        /* <DEDUP_REMOVED lines=86> */
.L_x_2173:
[----:B------:R-:W-:Y:S05]  /*14090*/  BSYNC B0 ;  /* 0x0000000000007941 */ /* 0x000fea0003800000 */
.L_x_2172:
[----:B-----5:R3:W-:Y:S02]  /*140a0*/  STS.128 [R246+0x6800], R36 ;  /* 0x00680024f6007388 */ /* 0x0207e40000000c00 */
.L_x_2159:
[----:B------:R-:W-:Y:S05]  /*140b0*/  BSYNC B2 ;  /* 0x0000000000027941 */ /* 0x000fea0003800000 */
.L_x_2158:
        /* <DEDUP_REMOVED lines=92> */
.L_x_2179:
[----:B------:R-:W-:Y:S05]  /*14680*/  BSYNC B0 ;  /* 0x0000000000007941 */ /* 0x000fea0003800000 */
.L_x_2178:
[----:B-----5:R3:W-:Y:S02]  /*14690*/  STS.128 [R246+0x1000], R36 ;  /* 0x00100024f6007388 */ /* 0x0207e40000000c00 */
.L_x_2177:
[----:B------:R-:W-:Y:S05]  /*146a0*/  BSYNC B1 ;  /* 0x0000000000017941 */ /* 0x000fea0003800000 */
.L_x_2176:
        /* <DEDUP_REMOVED lines=87> */
.L_x_2183:
[----:B------:R-:W-:Y:S05]  /*14c20*/  BSYNC B0 ;  /* 0x0000000000007941 */ /* 0x000fea0003800000 */
.L_x_2182:
[----:B-----5:R3:W-:Y:S02]  /*14c30*/  STS.128 [R246+0x3000], R36 ;  /* 0x00300024f6007388 */ /* 0x0207e40000000c00 */
.L_x_2181:
[----:B------:R-:W-:Y:S05]  /*14c40*/  BSYNC B1 ;  /* 0x0000000000017941 */ /* 0x000fea0003800000 */
.L_x_2180:
        /* <DEDUP_REMOVED lines=87> */
.L_x_2187:
[----:B------:R-:W-:Y:S05]  /*151c0*/  BSYNC B0 ;  /* 0x0000000000007941 */ /* 0x000fea0003800000 */
.L_x_2186:
[----:B-----5:R3:W-:Y:S02]  /*151d0*/  STS.128 [R246+0x5000], R36 ;  /* 0x00500024f6007388 */ /* 0x0207e40000000c00 */
.L_x_2185:
[----:B------:R-:W-:Y:S05]  /*151e0*/  BSYNC B1 ;  /* 0x0000000000017941 */ /* 0x000fea0003800000 */
.L_x_2184:
        /* <DEDUP_REMOVED lines=88> */
.L_x_2189:
[----:B------:R-:W-:Y:S05]  /*15770*/  BSYNC B0 ;  /* 0x0000000000007941 */ /* 0x000fea0003800000 */
.L_x_2188:
[----:B-----5:R1:W-:Y:S02]  /*15780*/  STS.128 [R246+0x7000], R24 ;  /* 0x00700018f6007388 */ /* 0x0203e40000000c00 */
.L_x_2175:
[----:B------:R-:W-:Y:S05]  /*15790*/  BSYNC B2 ;  /* 0x0000000000027941 */ /* 0x000fea0003800000 */
.L_x_2174:
        /* <DEDUP_REMOVED lines=91> */
.L_x_2193:
[----:B------:R-:W-:Y:S05]  /*15d50*/  BSYNC B0 ;  /* 0x0000000000007941 */ /* 0x000fea0003800000 */
.L_x_2192:
[----:B-----5:R1:W-:Y:S02]  /*15d60*/  STS.128 [R246+0x1800], R24 ;  /* 0x00180018f6007388 */ /* 0x0203e40000000c00 */
.L_x_2191:
[----:B------:R-:W-:Y:S05]  /*15d70*/  BSYNC B1 ;  /* 0x0000000000017941 */ /* 0x000fea0003800000 */
.L_x_2190:
        /* <DEDUP_REMOVED lines=88> */
.L_x_2197:
[----:B------:R-:W-:Y:S05]  /*16300*/  BSYNC B0 ;  /* 0x0000000000007941 */ /* 0x000fea0003800000 */
.L_x_2196:
[----:B-----5:R1:W-:Y:S02]  /*16310*/  STS.128 [R246+0x3800], R16 ;  /* 0x00380010f6007388 */ /* 0x0203e40000000c00 */
.L_x_2195:
[----:B------:R-:W-:Y:S05]  /*16320*/  BSYNC B1 ;  /* 0x0000000000017941 */ /* 0x000fea0003800000 */
.L_x_2194:
        /* <DEDUP_REMOVED lines=88> */
.L_x_2201:
[----:B------:R-:W-:Y:S05]  /*168b0*/  BSYNC B0 ;  /* 0x0000000000007941 */ /* 0x000fea0003800000 */
.L_x_2200:
[----:B-----5:R1:W-:Y:S02]  /*168c0*/  STS.128 [R246+0x5800], R16 ;  /* 0x00580010f6007388 */ /* 0x0203e40000000c00 */
.L_x_2199:
[----:B------:R-:W-:Y:S05]  /*168d0*/  BSYNC B1 ;  /* 0x0000000000017941 */ /* 0x000fea0003800000 */
.L_x_2198:
        /* <DEDUP_REMOVED lines=89> */
.L_x_2203:
[----:B------:R-:W-:Y:S05]  /*16e70*/  BSYNC B0 ;  /* 0x0000000000007941 */ /* 0x000fea0003800000 */
.L_x_2202:
[----:B-----5:R1:W-:Y:S01]  /*16e80*/  STS.128 [R246+0x7800], R16 ;  /* 0x00780010f6007388 */ /* 0x0203e20000000c00 */
[----:B------:R-:W-:Y:S05]  /*16e90*/  BRA `(.L_x_2127) ;  /* 0x0000095000007947 */ /* 0x000fea0003800000 */
.L_x_2077:
        /* <DEDUP_REMOVED lines=37> */
.L_x_2205:
[----:B------:R-:W-:Y:S05]  /*170f0*/  BSYNC B0 ;  /* 0x0000000000007941 */ /* 0x000fea0003800000 */
.L_x_2204:
        /* <DEDUP_REMOVED lines=36> */
.L_x_2207:
[----:B------:R-:W-:Y:S05]  /*17340*/  BSYNC B0 ;  /* 0x0000000000007941 */ /* 0x000fea0003800000 */
.L_x_2206:
        /* <DEDUP_REMOVED lines=36> */
.L_x_2209:
[----:B------:R-:W-:Y:S05]  /*17590*/  BSYNC B0 ;  /* 0x0000000000007941 */ /* 0x000fea0003800000 */
.L_x_2208:
        /* <DEDUP_REMOVED lines=37> */
.L_x_2127:
[----:B------:R-:W-:Y:S05]  /*177f0*/  BSYNC B3 ;  /* 0x0000000000037941 */ /* 0x000fea0003800000 */
.L_x_2076:
[----:B--2---:R-:W-:Y:S01]  /*17800*/  IADD3 R2, R166, -0x1, RZ ;  /* 0xffffffffa6027810 */ /* 0x004fe20007ffe0ff */
[----:B------:R-:W-:Y:S01]  /*17810*/  BSSY B0, `(.L_x_2210) ;  /* 0x0000021000007945 */ /* 0x000fe20003800000 */
[----:B------:R-:W-:-:S03]  /*17820*/  LOP3.LUT R250, R75, 0xff, RZ, 0xc0, !PT ;  /* 0x000000ff4bfa7812 */ /* 0x000fc600078ec0ff */
[----:B------:R-:W-:-:S04]  /*17830*/  IMAD.SHL.U32 R3, R2, 0x40, RZ ;  /* 0x0000004002037824 */ /* 0x000fc800078e00ff */
[----:B-1----:R-:W-:-:S05]  /*17840*/  IMAD.IADD R5, R70, 0x1, -R3 ;  /* 0x0000000146057824 */ /* 0x002fca00078e0a03 */
        /* <DEDUP_REMOVED lines=29> */
.L_x_2211:
[----:B------:R-:W-:Y:S05]  /*17a20*/  BSYNC B0 ;  /* 0x0000000000007941 */ /* 0x000fea0003800000 */
.L_x_2210:
        /* <DEDUP_REMOVED lines=9> */
[----:B------:R-:W-:Y:S01]  /*17ac0*/  IMAD.X R7, R238, 0x1, R175, P2 ;  /* 0x00000001ee077824 */ /* 0x000fe200010e06af */
[----:B------:R-:W-:Y:S02]  /*17ad0*/  @P4 LEA R14, P6, R9, R178, 0x1 ;  /* 0x000000b2090e4211 */ /* 0x000fe400078c08ff */
[----:B------:R-:W-:Y:S02]  /*17ae0*/  @!P5 LEA R16, P0, R237, R240, 0x1 ;  /* 0x000000f0ed10d211 */ /* 0x000fe400078008ff */
[-C--:B-1----:R-:W-:Y:S02]  /*17af0*/  @P3 LEA R12, P2, R9, R178.reuse, 0x1 ;  /* 0x000000b2090c3211 */ /* 0x082fe400078408ff */
        /* <DEDUP_REMOVED lines=25> */
.L_x_2213:
[----:B------:R-:W-:Y:S05]  /*17c90*/  BSYNC B0 ;  /* 0x0000000000007941 */ /* 0x000fea0003800000 */
.L_x_2212:
        /* <DEDUP_REMOVED lines=10> */
[----:B------:R-:W-:-:S04]  /*17d40*/  LEA R9, P0, R64, R176, 0x5 ;  /* 0x000000b040097211 */ /* 0x000fc800078028ff */
[----:B-1----:R-:W-:Y:S02]  /*17d50*/  @P4 LEA R16, P6, R9, R178, 0x1 ;  /* 0x000000b209104211 */ /* 0x002fe400078c08ff */
        /* <DEDUP_REMOVED lines=28> */
.L_x_2215:
[----:B------:R-:W-:Y:S05]  /*17f20*/  BSYNC B0 ;  /* 0x0000000000007941 */ /* 0x000fea0003800000 */
.L_x_2214:
        /* <DEDUP_REMOVED lines=42> */
.L_x_2218:
[----:B------:R2:W-:Y:S02]  /*181d0*/  STS.128 [R246+0xf800], RZ ;  /* 0x00f800fff6007388 */ /* 0x0005e40000000c00 */
.L_x_2217:
[----:B------:R-:W-:Y:S05]  /*181e0*/  BSYNC B0 ;  /* 0x0000000000007941 */ /* 0x000fea0003800000 */
.L_x_2216:
        /* <DEDUP_REMOVED lines=37> */
.L_x_2220:
[----:B------:R-:W-:Y:S05]  /*18440*/  BSYNC B0 ;  /* 0x0000000000007941 */ /* 0x000fea0003800000 */
.L_x_2219:
        /* <DEDUP_REMOVED lines=13> */
[----:B------:R-:W-:Y:S01]  /*18520*/  IMAD.X R7, R236, 0x1, R183, P2 ;  /* 0x00000001ec077824 */ /* 0x000fe200010e06b7 */
[----:B-1----:R-:W-:Y:S02]  /*18530*/  @P4 LEA R14, P6, R9, R186, 0x1 ;  /* 0x000000ba090e4211 */ /* 0x002fe400078c08ff */
        /* <DEDUP_REMOVED lines=27> */
.L_x_2222:
[----:B------:R-:W-:Y:S05]  /*186f0*/  BSYNC B0 ;  /* 0x0000000000007941 */ /* 0x000fea0003800000 */
.L_x_2221:
        /* <DEDUP_REMOVED lines=44> */
.L_x_2224:
[----:B------:R-:W-:Y:S05]  /*189c0*/  BSYNC B0 ;  /* 0x0000000000007941 */ /* 0x000fea0003800000 */
.L_x_2223:
        /* <DEDUP_REMOVED lines=17> */
[----:B-1----:R-:W-:-:S04]  /*18ae0*/  IMAD.IADD R7, R183, 0x1, R0 ;  /* 0x00000001b7077824 */ /* 0x002fc800078e0200 */
        /* <DEDUP_REMOVED lines=31> */
.L_x_2227:
[----:B------:R1:W-:Y:S02]  /*18ce0*/  STS.128 [R246+0x17800], RZ ;  /* 0x017800fff6007388 */ /* 0x0003e40000000c00 */
.L_x_2226:
[----:B------:R-:W-:Y:S05]  /*18cf0*/  BSYNC B0 ;  /* 0x0000000000007941 */ /* 0x000fea0003800000 */
.L_x_2225:
[C---:B------:R-:W-:Y:S01]  /*18d00*/  IMAD.SHL.U32 R0, R69.reuse, 0x40, RZ ;  /* 0x0000004045007824 */ /* 0x040fe200078e00ff */
[----:B------:R-:W-:Y:S01]  /*18d10*/  R2P PR, R69, 0x6 ;  /* 0x0000000645007804 */ /* 0x000fe20000000000 */
[----:B------:R-:W-:Y:S01]  /*18d20*/  IMAD.SHL.U32 R184, R184, 0x8, RZ ;  /* 0x00000008b8b87824 */ /* 0x000fe200078e00ff */
[----:B------:R-:W0:Y:S01]  /*18d30*/  LDGDEPBAR ;  /* 0x00000000000079af */ /* 0x000e220000000000 */
[----:B------:R-:W-:Y:S01]  /*18d40*/  IMAD R230, R5, 0x400, R56 ;  /* 0x0000040005e67824 */ /* 0x000fe200078e0238 */
[----:B-1----:R-:W-:-:S03]  /*18d50*/  LOP3.LUT R7, R0, 0x1c0, RZ, 0xc0, !PT ;  /* 0x000001c000077812 */ /* 0x002fc600078ec0ff */
        /* <DEDUP_REMOVED lines=13> */
[----:B------:R-:W1:Y:S01]  /*18e30*/  LDSM.16.M88.4 R12, [R229+0x8000] ;  /* 0x00800000e50c783b */ /* 0x000e620000000200 */
[----:B------:R-:W-:-:S02]  /*18e40*/  IADD3 R0, R229, 0x8000, RZ ;  /* 0x00008000e5007810 */ /* 0x000fc40007ffe0ff */
[C---:B------:R-:W-:Y:S01]  /*18e50*/  IADD3 R227, R229.reuse, 0x8020, RZ ;  /* 0x00008020e5e37810 */ /* 0x040fe20007ffe0ff */
[----:B---34-:R-:W3:Y:S01]  /*18e60*/  LDSM.16.M88.4 R44, [R229+0x8800] ;  /* 0x00880000e52c783b */ /* 0x018ee20000000200 */
[----:B------:R-:W-:Y:S01]  /*18e70*/  @P1 IADD3 R227, R0, -0x20, RZ ;  /* 0xffffffe000e31810 */ /* 0x000fe20007ffe0ff */
[----:B------:R-:W-:Y:S02]  /*18e80*/  IMAD.MOV.U32 R0, RZ, RZ, 0x40 ;  /* 0x00000040ff007424 */ /* 0x000fe400078e00ff */
[----:B------:R-:W4:Y:S03]  /*18e90*/  LDSM.16.M88.4 R72, [R229+0x9000] ;  /* 0x00900000e548783b */ /* 0x000f260000000200 */
[----:B------:R-:W-:Y:S01]  /*18ea0*/  SEL R0, R0, 0xffffffc0, !P2 ;  /* 0xffffffc000007807 */ /* 0x000fe20005000000 */
[----:B------:R-:W4:Y:S04]  /*18eb0*/  LDSM.16.M88.4 R4, [R229+0x9800] ;  /* 0x00980000e504783b */ /* 0x000f280000000200 */
[----:B------:R-:W4:Y:S01]  /*18ec0*/  LDSM.16.M88.4 R28, [R227] ;  /* 0x00000000e31c783b */ /* 0x000f220000000200 */
[----:B------:R-:W-:-:S02]  /*18ed0*/  IMAD.IADD R224, R229, 0x1, R0 ;  /* 0x00000001e5e07824 */ /* 0x000fc400078e0200 */
[----:B------:R-:W-:Y:S01]  /*18ee0*/  IMAD.IADD R220, R0, 0x1, R227 ;  /* 0x0000000100dc7824 */ /* 0x000fe200078e02e3 */
[----:B------:R-:W4:Y:S04]  /*18ef0*/  LDSM.16.M88.4 R24, [R227+0x800] ;  /* 0x00080000e318783b */ /* 0x000f280000000200 */
[----:B------:R-:W4:Y:S04]  /*18f00*/  LDSM.16.M88.4 R8, [R227+0x1000] ;  /* 0x00100000e308783b */ /* 0x000f280000000200 */
[----:B------:R-:W4:Y:S04]  /*18f10*/  LDSM.16.M88.4 R40, [R224+0x8000] ;  /* 0x00800000e028783b */ /* 0x000f280000000200 */
[----:B------:R-:W4:Y:S04]  /*18f20*/  LDSM.16.M88.4 R84, [R227+0x1800] ;  /* 0x00180000e354783b */ /* 0x000f280000000200 */
[----:B------:R-:W4:Y:S01]  /*18f30*/  LDSM.16.M88.4 R36, [R224+0x8800] ;  /* 0x00880000e024783b */ /* 0x000f220000000200 */
[C---:B-1---5:R-:W-:Y:S03]  /*18f40*/  HMMA.16816.F32.BF16 R16, R48.reuse, R12, RZ ;  /* 0x0000000c3010723c */ /* 0x062fe600000418ff */
[----:B------:R-:W-:Y:S04]  /*18f50*/  LDSM.16.M88.4 R92, [R224+0x9800] ;  /* 0x00980000e05c783b */ /* 0x000fe80000000200 */
[----:B------:R-:W2:Y:S01]  /*18f60*/  LD.E R0, [R20.64+0x18c] ;  /* 0x00018c0614007980 */ /* 0x000ea2000c101900 */
[C---:B------:R-:W-:Y:S03]  /*18f70*/  HMMA.16816.F32.BF16 R12, R48.reuse, R14, RZ ;  /* 0x0000000e300c723c */ /* 0x040fe600000418ff */
[----:B------:R-:W-:Y:S04]  /*18f80*/  LDSM.16.M88.4 R104, [R220+0x4800] ;  /* 0x00480000dc68783b */ /* 0x000fe80000000200 */
[----:B------:R-:W-:Y:S01]  /*18f90*/  LDSM.16.M88.4 R96, [R229+0xe800] ;  /* 0x00e80000e560783b */ /* 0x000fe20000000200 */
[C---:B---3--:R-:W-:Y:S03]  /*18fa0*/  HMMA.16816.F32.BF16 R32, R48.reuse, R44, RZ ;  /* 0x0000002c3020723c */ /* 0x048fe600000418ff */
[----:B------:R-:W-:Y:S05]  /*18fb0*/  LDSM.16.M88.4 R100, [R224+0xd800] ;  /* 0x00d80000e064783b */ /* 0x000fea0000000200 */
[C---:B------:R-:W-:Y:S08]  /*18fc0*/  HMMA.16816.F32.BF16 R44, R48.reuse, R46, RZ ;  /* 0x0000002e302c723c */ /* 0x040ff000000418ff */
[C---:B----4-:R-:W-:Y:S08]  /*18fd0*/  HMMA.16816.F32.BF16 R76, R48.reuse, R72, RZ ;  /* 0x00000048304c723c */ /* 0x050ff000000418ff */
[C---:B------:R-:W-:Y:S08]  /*18fe0*/  HMMA.16816.F32.BF16 R72, R48.reuse, R74, RZ ;  /* 0x0000004a3048723c */ /* 0x040ff000000418ff */
[C---:B------:R-:W-:Y:S08]  /*18ff0*/  HMMA.16816.F32.BF16 R64, R48.reuse, R4, RZ ;  /* 0x000000043040723c */ /* 0x040ff000000418ff */
[----:B------:R-:W-:Y:S01]  /*19000*/  HMMA.16816.F32.BF16 R48, R48, R6, RZ ;  /* 0x000000063030723c */ /* 0x000fe200000418ff */
[----:B------:R-:W1:Y:S07]  /*19010*/  LDSM.16.M88.4 R4, [R224+0x9000] ;  /* 0x00900000e004783b */ /* 0x000e6e0000000200 */
[C---:B------:R-:W-:Y:S08]  /*19020*/  HMMA.16816.F32.BF16 R16, R80.reuse, R28, R16 ;  /* 0x0000001c5010723c */ /* 0x040ff00000041810 */
[C---:B------:R-:W-:Y:S01]  /*19030*/  HMMA.16816.F32.BF16 R12, R80.reuse, R30, R12 ;  /* 0x0000001e500c723c */ /* 0x040fe2000004180c */
[----:B------:R-:W3:Y:S07]  /*19040*/  LDSM.16.M88.4 R28, [R220] ;  /* 0x00000000dc1c783b */ /* 0x000eee0000000200 */
[C---:B------:R-:W-:Y:S08]  /*19050*/  HMMA.16816.F32.BF16 R32, R80.reuse, R24, R32 ;  /* 0x000000185020723c */ /* 0x040ff00000041820 */
[C---:B------:R-:W-:Y:S01]  /*19060*/  HMMA.16816.F32.BF16 R44, R80.reuse, R26, R44 ;  /* 0x0000001a502c723c */ /* 0x040fe2000004182c */
[----:B------:R-:W4:Y:S07]  /*19070*/  LDSM.16.M88.4 R24, [R220+0x800] ;  /* 0x00080000dc18783b */ /* 0x000f2e0000000200 */
        /* <DEDUP_REMOVED lines=12> */
[----:B------:R-:W4:Y:S07]  /*19140*/  LDSM.16.M88.4 R36, [R229+0xa000] ;  /* 0x00a00000e524783b */ /* 0x000f2e0000000200 */
[C---:B-1----:R-:W-:Y:S08]  /*19150*/  HMMA.16816.F32.BF16 R76, R88.reuse, R4, R76 ;  /* 0x00000004584c723c */ /* 0x042ff0000004184c */
[----:B------:R-:W-:Y:S01]  /*19160*/  HMMA.16816.F32.BF16 R72, R88, R6, R72 ;  /* 0x000000065848723c */ /* 0x000fe20000041848 */
[----:B------:R-:W1:Y:S07]  /*19170*/  LDSM.16.M88.4 R4, [R229+0xa800] ;  /* 0x00a80000e504783b */ /* 0x000e6e0000000200 */
[C---:B---3--:R-:W-:Y:S08]  /*19180*/  HMMA.16816.F32.BF16 R16, R60.reuse, R28, R16 ;  /* 0x0000001c3c10723c */ /* 0x048ff00000041810 */
[----:B------:R-:W-:Y:S01]  /*19190*/  HMMA.16816.F32.BF16 R12, R60, R30, R12 ;  /* 0x0000001e3c0c723c */ /* 0x000fe2000004180c */
[----:B------:R-:W-:Y:S07]  /*191a0*/  LDSM.16.M88.4 R28, [R227+0x3000] ;  /* 0x00300000e31c783b */ /* 0x000fee0000000200 */
[C---:B------:R-:W-:Y:S08]  /*191b0*/  HMMA.16816.F32.BF16 R64, R88.reuse, R92, R64 ;  /* 0x0000005c5840723c */ /* 0x040ff00000041840 */
[----:B------:R-:W-:Y:S01]  /*191c0*/  HMMA.16816.F32.BF16 R88, R88, R94, R48 ;  /* 0x0000005e5858723c */ /* 0x000fe20000041830 */
[----:B------:R-:W-:Y:S04]  /*191d0*/  LDSM.16.M88.4 R48, [R228+0x2000] ;  /* 0x00200000e430783b */ /* 0x000fe80000000200 */
[----:B------:R-:W-:Y:S03]  /*191e0*/  LDSM.16.M88.4 R92, [R229+0xb800] ;  /* 0x00b80000e55c783b */ /* 0x000fe60000000200 */
[C---:B----4-:R-:W-:Y:S08]  /*191f0*/  HMMA.16816.F32.BF16 R32, R60.reuse, R24, R32 ;  /* 0x000000183c20723c */ /* 0x050ff00000041820 */
[C---:B------:R-:W-:Y:S01]  /*19200*/  HMMA.16816.F32.BF16 R44, R60.reuse, R26, R44 ;  /* 0x0000001a3c2c723c */ /* 0x040fe2000004182c */
[----:B------:R-:W3:Y:S07]  /*19210*/  LDSM.16.M88.4 R24, [R227+0x2000] ;  /* 0x00200000e318783b */ /* 0x000eee0000000200 */
[C---:B------:R-:W-:Y:S08]  /*19220*/  HMMA.16816.F32.BF16 R76, R60.reuse, R8, R76 ;  /* 0x000000083c4c723c */ /* 0x040ff0000004184c */
[----:B------:R-:W-:Y:S01]  /*19230*/  HMMA.16816.F32.BF16 R72, R60, R10, R72 ;  /* 0x0000000a3c48723c */ /* 0x000fe20000041848 */
[----:B------:R-:W4:Y:S07]  /*19240*/  LDSM.16.M88.4 R8, [R227+0x2800] ;  /* 0x00280000e308783b */ /* 0x000f2e0000000200 */
[C---:B------:R-:W-:Y:S08]  /*19250*/  HMMA.16816.F32.BF16 R16, R80.reuse, R36, R16 ;  /* 0x000000245010723c */ /* 0x040ff00000041810 */
[----:B------:R-:W-:Y:S01]  /*19260*/  HMMA.16816.F32.BF16 R12, R80, R38, R12 ;  /* 0x00000026500c723c */ /* 0x000fe2000004180c */
[----:B------:R-:W-:Y:S07]  /*19270*/  LDSM.16.M88.4 R36, [R224+0xa000] ;  /* 0x00a00000e024783b */ /* 0x000fee0000000200 */
[C---:B------:R-:W-:Y:S08]  /*19280*/  HMMA.16816.F32.BF16 R64, R60.reuse, R84, R64 ;  /* 0x000000543c40723c */ /* 0x040ff00000041840 */
[----:B------:R-:W-:Y:S01]  /*19290*/  HMMA.16816.F32.BF16 R88, R60, R86, R88 ;  /* 0x000000563c58723c */ /* 0x000fe20000041858 */
[----:B------:R-:W2:Y:S04]  /*192a0*/  LDSM.16.M88.4 R60, [R226+0x2000] ;  /* 0x00200000e23c783b */ /* 0x000ea80000000200 */
[----:B------:R-:W2:Y:S03]  /*192b0*/  LDSM.16.M88.4 R84, [R227+0x3800] ;  /* 0x00380000e354783b */ /* 0x000ea60000000200 */
[C---:B-1----:R-:W-:Y:S08]  /*192c0*/  HMMA.16816.F32.BF16 R32, R80.reuse, R4, R32 ;  /* 0x000000045020723c */ /* 0x042ff00000041820 */
[----:B------:R-:W-:Y:S01]  /*192d0*/  HMMA.16816.F32.BF16 R44, R80, R6, R44 ;  /* 0x00000006502c723c */ /* 0x000fe2000004182c */
[----:B------:R-:W1:Y:S07]  /*192e0*/  LDSM.16.M88.4 R4, [R224+0xa800] ;  /* 0x00a80000e004783b */ /* 0x000e6e0000000200 */
[C---:B---3--:R-:W-:Y:S08]  /*192f0*/  HMMA.16816.F32.BF16 R16, R48.reuse, R24, R16 ;  /* 0x000000183010723c */ /* 0x048ff00000041810 */
        /* <DEDUP_REMOVED lines=9> */
[C---:B----4-:R-:W-:Y:S08]  /*19390*/  HMMA.16816.F32.BF16 R32, R48.reuse, R8, R32 ;  /* 0x000000083020723c */ /* 0x050ff00000041820 */
[----:B------:R-:W-:Y:S01]  /*193a0*/  HMMA.16816.F32.BF16 R44, R48, R10, R44 ;  /* 0x0000000a302c723c */ /* 0x000fe2000004182c */
[----:B------:R-:W4:Y:S07]  /*193b0*/  LDSM.16.M88.4 R8, [R220+0x2800] ;  /* 0x00280000dc08783b */ /* 0x000f2e0000000200 */
        /* <DEDUP_REMOVED lines=18> */
[----:B------:R-:W-:Y:S07]  /*194e0*/  LDSM.16.M88.4 R40, [R229+0xd000] ;  /* 0x00d00000e528783b */ /* 0x000fee0000000200 */
[C---:B----4-:R-:W-:Y:S08]  /*194f0*/  HMMA.16816.F32.BF16 R32, R80.reuse, R8, R32 ;  /* 0x000000085020723c */ /* 0x050ff00000041820 */
[----:B------:R-:W-:Y:S01]  /*19500*/  HMMA.16816.F32.BF16 R44, R80, R10, R44 ;  /* 0x0000000a502c723c */ /* 0x000fe2000004182c */
[----:B------:R-:W3:Y:S07]  /*19510*/  LDSM.16.M88.4 R8, [R228+0x4000] ;  /* 0x00400000e408783b */ /* 0x000eee0000000200 */
[C---:B------:R-:W-:Y:S08]  /*19520*/  HMMA.16816.F32.BF16 R64, R60.reuse, R92, R64 ;  /* 0x0000005c3c40723c */ /* 0x040ff00000041840 */
[----:B------:R-:W-:Y:S01]  /*19530*/  HMMA.16816.F32.BF16 R88, R60, R94, R88 ;  /* 0x0000005e3c58723c */ /* 0x000fe20000041858 */
[----:B------:R-:W4:Y:S04]  /*19540*/  LDSM.16.M88.4 R60, [R229+0xd800] ;  /* 0x00d80000e53c783b */ /* 0x000f280000000200 */
[----:B------:R-:W-:Y:S03]  /*19550*/  LDSM.16.M88.4 R92, [R226+0x4000] ;  /* 0x00400000e25c783b */ /* 0x000fe60000000200 */
[C---:B--2---:R-:W-:Y:S08]  /*19560*/  HMMA.16816.F32.BF16 R16, R48.reuse, R36, R16 ;  /* 0x000000243010723c */ /* 0x044ff00000041810 */
[----:B------:R-:W-:Y:S01]  /*19570*/  HMMA.16816.F32.BF16 R12, R48, R38, R12 ;  /* 0x00000026300c723c */ /* 0x000fe2000004180c */
[----:B------:R-:W-:Y:S07]  /*19580*/  LDSM.16.M88.4 R36, [R224+0xc000] ;  /* 0x00c00000e024783b */ /* 0x000fee0000000200 */
[C---:B------:R-:W-:Y:S08]  /*19590*/  HMMA.16816.F32.BF16 R76, R80.reuse, R28, R76 ;  /* 0x0000001c504c723c */ /* 0x040ff0000004184c */
[----:B------:R-:W-:Y:S01]  /*195a0*/  HMMA.16816.F32.BF16 R72, R80, R30, R72 ;  /* 0x0000001e5048723c */ /* 0x000fe20000041848 */
[----:B------:R-:W2:Y:S07]  /*195b0*/  LDSM.16.M88.4 R28, [R227+0x4800] ;  /* 0x00480000e31c783b */ /* 0x000eae0000000200 */
[C---:B-1----:R-:W-:Y:S08]  /*195c0*/  HMMA.16816.F32.BF16 R32, R48.reuse, R4, R32 ;  /* 0x000000043020723c */ /* 0x042ff00000041820 */
[----:B------:R-:W-:Y:S01]  /*195d0*/  HMMA.16816.F32.BF16 R44, R48, R6, R44 ;  /* 0x00000006302c723c */ /* 0x000fe2000004182c */
[----:B------:R-:W1:Y:S07]  /*195e0*/  LDSM.16.M88.4 R4, [R227+0x5000] ;  /* 0x00500000e304783b */ /* 0x000e6e0000000200 */
[C---:B------:R-:W-:Y:S08]  /*195f0*/  HMMA.16816.F32.BF16 R64, R80.reuse, R84, R64 ;  /* 0x000000545040723c */ /* 0x040ff00000041840 */
[----:B------:R-:W-:Y:S01]  /*19600*/  HMMA.16816.F32.BF16 R88, R80, R86, R88 ;  /* 0x000000565058723c */ /* 0x000fe20000041858 */
[----:B------:R-:W-:Y:S04]  /*19610*/  LDSM.16.M88.4 R84, [R225+0x4000] ;  /* 0x00400000e154783b */ /* 0x000fe80000000200 */
[----:B------:R-:W-:Y:S03]  /*19620*/  LDSM.16.M88.4 R80, [R220+0x5000] ;  /* 0x00500000dc50783b */ /* 0x000fe60000000200 */
[C---:B---3--:R-:W-:Y:S08]  /*19630*/  HMMA.16816.F32.BF16 R16, R8.reuse, R24, R16 ;  /* 0x000000180810723c */ /* 0x048ff00000041810 */
[----:B------:R-:W-:Y:S01]  /*19640*/  HMMA.16816.F32.BF16 R12, R8, R26, R12 ;  /* 0x0000001a080c723c */ /* 0x000fe2000004180c */
        /* <DEDUP_REMOVED lines=8> */
[C---:B--2---:R-:W-:Y:S08]  /*196d0*/  HMMA.16816.F32.BF16 R32, R8.reuse, R28, R32 ;  /* 0x0000001c0820723c */ /* 0x044ff00000041820 */
[----:B------:R-:W-:Y:S01]  /*196e0*/  HMMA.16816.F32.BF16 R44, R8, R30, R44 ;  /* 0x0000001e082c723c */ /* 0x000fe2000004182c */
[----:B------:R-:W2:Y:S07]  /*196f0*/  LDSM.16.M88.4 R28, [R224+0xc800] ;  /* 0x00c80000e01c783b */ /* 0x000eae0000000200 */
[C---:B------:R-:W-:Y:S08]  /*19700*/  HMMA.16816.F32.BF16 R16, R92.reuse, R36, R16 ;  /* 0x000000245c10723c */ /* 0x040ff00000041810 */
[----:B------:R-:W-:Y:S01]  /*19710*/  HMMA.16816.F32.BF16 R12, R92, R38, R12 ;  /* 0x000000265c0c723c */ /* 0x000fe2000004180c */
[----:B------:R-:W-:Y:S07]  /*19720*/  LDSM.16.M88.4 R36, [R227+0x6800] ;  /* 0x00680000e324783b */ /* 0x000fee0000000200 */
[C---:B-1----:R-:W-:Y:S08]  /*19730*/  HMMA.16816.F32.BF16 R76, R8.reuse, R4, R76 ;  /* 0x00000004084c723c */ /* 0x042ff0000004184c */
[C---:B------:R-:W-:Y:S01]  /*19740*/  HMMA.16816.F32.BF16 R72, R8.reuse, R6, R72 ;  /* 0x000000060848723c */ /* 0x040fe20000041848 */
[----:B------:R-:W1:Y:S07]  /*19750*/  LDSM.16.M88.4 R4, [R229+0xe000] ;  /* 0x00e00000e504783b */ /* 0x000e6e0000000200 */
[C---:B---3--:R-:W-:Y:S08]  /*19760*/  HMMA.16816.F32.BF16 R64, R8.reuse, R40, R64 ;  /* 0x000000280840723c */ /* 0x048ff00000041840 */
[----:B------:R-:W-:Y:S01]  /*19770*/  HMMA.16816.F32.BF16 R88, R8, R42, R88 ;  /* 0x0000002a0858723c */ /* 0x000fe20000041858 */
[----:B------:R-:W3:Y:S04]  /*19780*/  LDSM.16.M88.4 R8, [R224+0xd000] ;  /* 0x00d00000e008783b */ /* 0x000ee80000000200 */
[----:B------:R-:W4:Y:S03]  /*19790*/  LDSM.16.M88.4 R40, [R228+0x6000] ;  /* 0x00600000e428783b */ /* 0x000f260000000200 */
[C---:B------:R-:W-:Y:S08]  /*197a0*/  HMMA.16816.F32.BF16 R16, R84.reuse, R24, R16 ;  /* 0x000000185410723c */ /* 0x040ff00000041810 */
[----:B------:R-:W-:Y:S01]  /*197b0*/  HMMA.16816.F32.BF16 R12, R84, R26, R12 ;  /* 0x0000001a540c723c */ /* 0x000fe2000004180c */
[----:B------:R-:W-:Y:S07]  /*197c0*/  LDSM.16.M88.4 R24, [R224+0xe000] ;  /* 0x00e00000e018783b */ /* 0x000fee0000000200 */
[C---:B--2---:R-:W-:Y:S08]  /*197d0*/  HMMA.16816.F32.BF16 R32, R92.reuse, R28, R32 ;  /* 0x0000001c5c20723c */ /* 0x044ff00000041820 */
[----:B------:R-:W-:Y:S01]  /*197e0*/  HMMA.16816.F32.BF16 R44, R92, R30, R44 ;  /* 0x0000001e5c2c723c */ /* 0x000fe2000004182c */
[----:B------:R-:W2:Y:S07]  /*197f0*/  LDSM.16.M88.4 R28, [R226+0x6000] ;  /* 0x00600000e21c783b */ /* 0x000eae0000000200 */
[C---:B-1----:R-:W-:Y:S08]  /*19800*/  HMMA.16816.F32.BF16 R16, R60.reuse, R4, R16 ;  /* 0x000000043c10723c */ /* 0x042ff00000041810 */
[----:B------:R-:W-:Y:S01]  /*19810*/  HMMA.16816.F32.BF16 R12, R60, R6, R12 ;  /* 0x000000063c0c723c */ /* 0x000fe2000004180c */
[----:B------:R-:W-:Y:S07]  /*19820*/  LDSM.16.M88.4 R4, [R220+0x6000] ;  /* 0x00600000dc04783b */ /* 0x000fee0000000200 */
[C---:B---3--:R-:W-:Y:S08]  /*19830*/  HMMA.16816.F32.BF16 R76, R92.reuse, R8, R76 ;  /* 0x000000085c4c723c */ /* 0x048ff0000004184c */
[----:B------:R-:W-:Y:S01]  /*19840*/  HMMA.16816.F32.BF16 R72, R92, R10, R72 ;  /* 0x0000000a5c48723c */ /* 0x000fe20000041848 */
[----:B------:R-:W-:Y:S07]  /*19850*/  LDSM.16.M88.4 R8, [R225+0x6000] ;  /* 0x00600000e108783b */ /* 0x000fee0000000200 */
[C---:B------:R-:W-:Y:S08]  /*19860*/  HMMA.16816.F32.BF16 R32, R84.reuse, R104, R32 ;  /* 0x000000685420723c */ /* 0x040ff00000041820 */
[----:B------:R-:W-:Y:S08]  /*19870*/  HMMA.16816.F32.BF16 R44, R84, R106, R44 ;  /* 0x0000006a542c723c */ /* 0x000ff0000004182c */
[C---:B----4-:R-:W-:Y:S08]  /*19880*/  HMMA.16816.F32.BF16 R16, R40.reuse, R48, R16 ;  /* 0x000000302810723c */ /* 0x050ff00000041810 */
[----:B------:R-:W-:Y:S01]  /*19890*/  HMMA.16816.F32.BF16 R12, R40, R50, R12 ;  /* 0x00000032280c723c */ /* 0x000fe2000004180c */
[----:B------:R-:W1:Y:S07]  /*198a0*/  LDSM.16.M88.4 R48, [R229+0xf000] ;  /* 0x00f00000e530783b */ /* 0x000e6e0000000200 */
[----:B------:R-:W-:Y:S08]  /*198b0*/  HMMA.16816.F32.BF16 R76, R84, R80, R76 ;  /* 0x00000050544c723c */ /* 0x000ff0000004184c */
[C---:B------:R-:W-:Y:S08]  /*198c0*/  HMMA.16816.F32.BF16 R32, R60.reuse, R96, R32 ;  /* 0x000000603c20723c */ /* 0x040ff00000041820 */
[----:B------:R-:W-:Y:S01]  /*198d0*/  HMMA.16816.F32.BF16 R44, R60, R98, R44 ;  /* 0x000000623c2c723c */ /* 0x000fe2000004182c */
[----:B------:R-:W3:Y:S07]  /*198e0*/  LDSM.16.M88.4 R96, [R220+0x5800] ;  /* 0x00580000dc60783b */ /* 0x000eee0000000200 */
[----:B------:R-:W-:Y:S01]  /*198f0*/  HMMA.16816.F32.BF16 R80, R84, R82, R72 ;  /* 0x000000525450723c */ /* 0x000fe20000041848 */
[----:B------:R-:W-:Y:S07]  /*19900*/  LDSM.16.M88.4 R72, [R220+0x6800] ;  /* 0x00680000dc48783b */ /* 0x000fee0000000200 */
[C---:B--2---:R-:W-:Y:S08]  /*19910*/  HMMA.16816.F32.BF16 R16, R28.reuse, R24, R16 ;  /* 0x000000181c10723c */ /* 0x044ff00000041810 */
[----:B------:R-:W-:Y:S01]  /*19920*/  HMMA.16816.F32.BF16 R12, R28, R26, R12 ;  /* 0x0000001a1c0c723c */ /* 0x000fe2000004180c */
[----:B------:R-:W2:Y:S07]  /*19930*/  LDSM.16.M88.4 R24, [R227+0x7000] ;  /* 0x00700000e318783b */ /* 0x000eae0000000200 */
        /* <DEDUP_REMOVED lines=8> */
[----:B---3--:R-:W-:Y:S08]  /*199c0*/  HMMA.16816.F32.BF16 R64, R84, R96, R64 ;  /* 0x000000605440723c */ /* 0x008ff00000041840 */
[----:B------:R-:W-:Y:S08]  /*199d0*/  HMMA.16816.F32.BF16 R12, R8, R6, R12 ;  /* 0x00000006080c723c */ /* 0x000ff0000004180c */
[C---:B--2---:R-:W-:Y:S08]  /*199e0*/  HMMA.16816.F32.BF16 R76, R40.reuse, R24, R76 ;  /* 0x00000018284c723c */ /* 0x044ff0000004184c */
[----:B------:R-:W-:Y:S01]  /*199f0*/  HMMA.16816.F32.BF16 R80, R40, R26, R80 ;  /* 0x0000001a2850723c */ /* 0x000fe20000041850 */
[----:B------:R-:W2:Y:S07]  /*19a00*/  LDSM.16.M88.4 R24, [R227+0x7800] ;  /* 0x00780000e318783b */ /* 0x000eae0000000200 */
[----:B------:R-:W-:Y:S01]  /*19a10*/  HMMA.16816.F32.BF16 R16, R8, R4, R16 ;  /* 0x000000040810723c */ /* 0x000fe20000041810 */
[----:B------:R-:W3:Y:S07]  /*19a20*/  LDSM.16.M88.4 R4, [R224+0xf000] ;  /* 0x00f00000e004783b */ /* 0x000eee0000000200 */
[----:B------:R-:W-:Y:S01]  /*19a30*/  HMMA.16816.F32.BF16 R92, R84, R98, R92 ;  /* 0x00000062545c723c */ /* 0x000fe2000004185c */
[----:B------:R-:W-:-:S02]  /*19a40*/  FMUL.FTZ R12, R12, R0 ;  /* 0x000000000c0c7220 */ /* 0x000fc40000410000 */
[-C--:B------:R-:W-:Y:S02]  /*19a50*/  FMUL.FTZ R13, R13, R0.reuse ;  /* 0x000000000d0d7220 */ /* 0x080fe40000410000 */
[----:B------:R-:W-:-:S03]  /*19a60*/  FMUL.FTZ R14, R14, R0 ;  /* 0x000000000e0e7220 */ /* 0x000fc60000410000 */
[----:B-1----:R-:W-:Y:S01]  /*19a70*/  HMMA.16816.F32.BF16 R64, R60, R36, R64 ;  /* 0x000000243c40723c */ /* 0x002fe20000041840 */
[----:B------:R-:W-:Y:S01]  /*19a80*/  MUFU.TANH R50, R12 ;  /* 0x0000000c00327308 */ /* 0x000fe20000002400 */
[----:B------:R-:W-:-:S07]  /*19a90*/  FMUL.FTZ R53, R15, R0 ;  /* 0x000000000f357220 */ /* 0x000fce0000410000 */
[----:B------:R-:W-:Y:S08]  /*19aa0*/  MUFU.TANH R51, R13 ;  /* 0x0000000d00337308 */ /* 0x000ff00000002400 */
[----:B------:R1:W-:Y:S01]  /*19ab0*/  MUFU.TANH R52, R14 ;  /* 0x0000000e00347308 */ /* 0x0003e20000002400 */
[----:B------:R-:W-:Y:S01]  /*19ac0*/  HMMA.16816.F32.BF16 R92, R60, R38, R92 ;  /* 0x000000263c5c723c */ /* 0x000fe2000004185c */
[----:B------:R-:W-:-:S02]  /*19ad0*/  FMUL.FTZ R16, R16, R0 ;  /* 0x0000000010107220 */ /* 0x000fc40000410000 */
[-C--:B------:R-:W-:Y:S01]  /*19ae0*/  FMUL.FTZ R17, R17, R0.reuse ;  /* 0x0000000011117220 */ /* 0x080fe20000410000 */
[----:B-1----:R-:W1:Y:S03]  /*19af0*/  LDSM.16.M88.4 R12, [R224+0xf800] ;  /* 0x00f80000e00c783b */ /* 0x002e660000000200 */
[----:B------:R-:W-:Y:S01]  /*19b00*/  MUFU.TANH R22, R16 ;  /* 0x0000001000167308 */ /* 0x000fe20000002400 */
[-C--:B------:R-:W-:Y:S01]  /*19b10*/  FMUL.FTZ R48, R18, R0.reuse ;  /* 0x0000000012307220 */ /* 0x080fe20000410000 */
[----:B--2---:R-:W-:Y:S01]  /*19b20*/  HMMA.16816.F32.BF16 R64, R40, R24, R64 ;  /* 0x000000182840723c */ /* 0x004fe20000041840 */
[----:B------:R-:W-:-:S05]  /*19b30*/  FMUL.FTZ R49, R19, R0 ;  /* 0x0000000013317220 */ /* 0x000fca0000410000 */
[----:B------:R2:W-:Y:S02]  /*19b40*/  MUFU.TANH R23, R17 ;  /* 0x0000001100177308 */ /* 0x0005e40000002400 */
[C---:B---3--:R-:W-:Y:S08]  /*19b50*/  HMMA.16816.F32.BF16 R76, R28.reuse, R4, R76 ;  /* 0x000000041c4c723c */ /* 0x048ff0000004184c */
[C---:B------:R-:W-:Y:S01]  /*19b60*/  HMMA.16816.F32.BF16 R80, R28.reuse, R6, R80 ;  /* 0x000000061c50723c */ /* 0x040fe20000041850 */
[----:B------:R-:W-:Y:S04]  /*19b70*/  LDSM.16.M88.4 R4, [R220+0x7800] ;  /* 0x00780000dc04783b */ /* 0x000fe80000000200 */
[----:B--2---:R-:W2:Y:S03]  /*19b80*/  LDSM.16.M88.4 R16, [R220+0x7000] ;  /* 0x00700000dc10783b */ /* 0x004ea60000000200 */
[----:B------:R-:W-:Y:S08]  /*19b90*/  HMMA.16816.F32.BF16 R32, R28, R88, R32 ;  /* 0x000000581c20723c */ /* 0x000ff00000041820 */
[----:B------:R-:W-:Y:S08]  /*19ba0*/  HMMA.16816.F32.BF16 R92, R40, R26, R92 ;  /* 0x0000001a285c723c */ /* 0x000ff0000004185c */
[C---:B------:R-:W-:Y:S08]  /*19bb0*/  HMMA.16816.F32.BF16 R44, R28.reuse, R90, R44 ;  /* 0x0000005a1c2c723c */ /* 0x040ff0000004182c */
[----:B-1----:R-:W-:Y:S01]  /*19bc0*/  HMMA.16816.F32.BF16 R64, R28, R12, R64 ;  /* 0x0000000c1c40723c */ /* 0x002fe20000041840 */
[----:B------:R-:W1:Y:S01]  /*19bd0*/  MUFU.TANH R48, R48 ;  /* 0x0000003000307308 */ /* 0x000e620000002400 */
[----:B------:R-:W-:Y:S01]  /*19be0*/  ISETP.GT.AND P5, PT, R2, R239, PT ;  /* 0x000000ef0200720c */ /* 0x000fe20003fa4270 */
[----:B------:R-:W-:-:S04]  /*19bf0*/  DEPBAR.LE SB0, 0x0 ;  /* 0x000080000000791a */ /* 0x000fc80000000000 */
[----:B------:R-:W-:Y:S01]  /*19c00*/  IMAD.SHL.U32 R12, R68, 0x2, RZ ;  /* 0x00000002440c7824 */ /* 0x000fe200078e00ff */
[----:B------:R-:W-:Y:S04]  /*19c10*/  HMMA.16816.F32.BF16 R32, R8, R72, R32 ;  /* 0x000000480820723c */ /* 0x000fe80000041820 */
[----:B------:R-:W-:-:S04]  /*19c20*/  LOP3.LUT R12, R12, 0x6, RZ, 0xc0, !PT ;  /* 0x000000060c0c7812 */ /* 0x000fc800078ec0ff */
[----:B--2---:R-:W-:Y:S01]  /*19c30*/  HMMA.16816.F32.BF16 R76, R8, R16, R76 ;  /* 0x00000010084c723c */ /* 0x004fe2000004184c */
[----:B------:R-:W-:-:S07]  /*19c40*/  IMAD.IADD R27, R3, 0x1, R12 ;  /* 0x00000001031b7824 */ /* 0x000fce00078e020c */
[----:B------:R-:W-:Y:S08]  /*19c50*/  HMMA.16816.F32.BF16 R80, R8, R18, R80 ;  /* 0x000000120850723c */ /* 0x000ff00000041850 */
[----:B------:R-:W-:Y:S08]  /*19c60*/  HMMA.16816.F32.BF16 R16, R28, R14, R92 ;  /* 0x0000000e1c10723c */ /* 0x000ff0000004185c */
[C---:B------:R-:W-:Y:S08]  /*19c70*/  HMMA.16816.F32.BF16 R44, R8.reuse, R74, R44 ;  /* 0x0000004a082c723c */ /* 0x040ff0000004182c */
[----:B------:R-:W-:Y:S07]  /*19c80*/  HMMA.16816.F32.BF16 R64, R8, R4, R64 ;  /* 0x000000040840723c */ /* 0x000fee0000041840 */
[----:B------:R-:W-:Y:S01]  /*19c90*/  IADD3 R5, R27, 0x8, RZ ;  /* 0x000000081b057810 */ /* 0x000fe20007ffe0ff */
[----:B------:R-:W2:Y:S03]  /*19ca0*/  MUFU.TANH R49, R49 ;  /* 0x0000003100317308 */ /* 0x000ea60000002400 */
[----:B------:R-:W-:-:S02]  /*19cb0*/  ISETP.GE.AND P1, PT, R5, R70, PT ;  /* 0x000000460500720c */ /* 0x000fc40003f26270 */
[----:B------:R-:W-:-:S04]  /*19cc0*/  IADD3 R5, R27, 0x9, RZ ;  /* 0x000000091b057810 */ /* 0x000fc80007ffe0ff */
[----:B------:R-:W-:Y:S02]  /*19cd0*/  ISETP.GE.AND P0, PT, R5, R70, PT ;  /* 0x000000460500720c */ /* 0x000fe40003f06270 */
[C---:B------:R-:W-:Y:S01]  /*19ce0*/  IADD3 R5, R27.reuse, 0x11, RZ ;  /* 0x000000111b057810 */ /* 0x040fe20007ffe0ff */
[----:B------:R-:W-:Y:S01]  /*19cf0*/  FMUL.FTZ R32, R32, R0 ;  /* 0x0000000020207220 */ /* 0x000fe20000410000 */
[----:B------:R-:W-:Y:S01]  /*19d00*/  ISETP.GE.AND P3, PT, R27, R70, PT ;  /* 0x000000461b00720c */ /* 0x000fe20003f66270 */
[----:B------:R-:W-:Y:S01]  /*19d10*/  FMUL.FTZ R34, R34, R0 ;  /* 0x0000000022227220 */ /* 0x000fe20000410000 */
[----:B------:R-:W-:Y:S02]  /*19d20*/  ISETP.GE.AND P4, PT, R5, R70, PT ;  /* 0x000000460500720c */ /* 0x000fe40003f86270 */
[C---:B------:R-:W-:Y:S02]  /*19d30*/  IADD3 R13, R27.reuse, 0x1, RZ ;  /* 0x000000011b0d7810 */ /* 0x040fe40007ffe0ff */
[----:B------:R-:W-:Y:S01]  /*19d40*/  IADD3 R5, R27, 0x18, RZ ;  /* 0x000000181b057810 */ /* 0x000fe20007ffe0ff */
[----:B------:R-:W3:Y:S01]  /*19d50*/  MUFU.TANH R53, R53 ;  /* 0x0000003500357308 */ /* 0x000ee20000002400 */
[----:B------:R-:W-:Y:S01]  /*19d60*/  HMMA.16816.F32.BF16 R16, R8, R6, R16 ;  /* 0x000000060810723c */ /* 0x000fe20000041810 */
[-C--:B------:R-:W-:Y:S01]  /*19d70*/  FMUL.FTZ R33, R33, R0.reuse ;  /* 0x0000000021217220 */ /* 0x080fe20000410000 */
[----:B-1----:R-:W-:Y:S01]  /*19d80*/  FSEL R48, R48, -INF , !P3 ;  /* 0xff80000030307808 */ /* 0x002fe20005800000 */
[----:B------:R-:W-:Y:S01]  /*19d90*/  FMUL.FTZ R35, R35, R0 ;  /* 0x0000000023237220 */ /* 0x000fe20000410000 */
[----:B------:R-:W-:-:S02]  /*19da0*/  FSEL R22, R22, -INF , !P3 ;  /* 0xff80000016167808 */ /* 0x000fc40005800000 */
[-C--:B------:R-:W-:Y:S01]  /*19db0*/  ISETP.GE.AND P2, PT, R13, R70.reuse, PT ;  /* 0x000000460d00720c */ /* 0x080fe20003f46270 */
[----:B------:R-:W-:Y:S01]  /*19dc0*/  MUFU.TANH R32, R32 ;  /* 0x0000002000207308 */ /* 0x000fe20000002400 */
[----:B------:R-:W-:Y:S02]  /*19dd0*/  ISETP.GE.AND P3, PT, R5, R70, PT ;  /* 0x000000460500720c */ /* 0x000fe40003f66270 */
[----:B------:R-:W-:Y:S01]  /*19de0*/  IADD3 R5, R27, 0x19, RZ ;  /* 0x000000191b057810 */ /* 0x000fe20007ffe0ff */
[----:B------:R-:W-:-:S04]  /*19df0*/  FMUL.FTZ R36, R44, R0 ;  /* 0x000000002c247220 */ /* 0x000fc80000410000 */
[----:B------:R-:W1:Y:S01]  /*19e00*/  MUFU.TANH R34, R34 ;  /* 0x0000002200227308 */ /* 0x000e620000002400 */
[----:B------:R-:W-:Y:S01]  /*19e10*/  FMUL.FTZ R25, R46, R0 ;  /* 0x000000002e197220 */ /* 0x000fe20000410000 */
[----:B--2---:R-:W-:Y:S02]  /*19e20*/  FSEL R49, R49, -INF , !P2 ;  /* 0xff80000031317808 */ /* 0x004fe40005000000 */
[----:B------:R-:W-:Y:S02]  /*19e30*/  FSEL R23, R23, -INF , !P2 ;  /* 0xff80000017177808 */ /* 0x000fe40005000000 */
[----:B------:R-:W-:Y:S02]  /*19e40*/  ISETP.GE.AND P2, PT, R5, R70, PT ;  /* 0x000000460500720c */ /* 0x000fe40003f46270 */
[----:B------:R-:W-:Y:S01]  /*19e50*/  MUFU.TANH R33, R33 ;  /* 0x0000002100217308 */ /* 0x000fe20000002400 */
[----:B------:R-:W-:Y:S01]  /*19e60*/  IADD3 R5, R27, 0x20, RZ ;  /* 0x000000201b057810 */ /* 0x000fe20007ffe0ff */
[-C--:B------:R-:W-:Y:S01]  /*19e70*/  FMUL.FTZ R24, R45, R0.reuse ;  /* 0x000000002d187220 */ /* 0x080fe20000410000 */
[----:B------:R-:W-:Y:S01]  /*19e80*/  IADD3 R13, R27, 0x10, RZ ;  /* 0x000000101b0d7810 */ /* 0x000fe20007ffe0ff */
[----:B------:R-:W-:-:S04]  /*19e90*/  FMUL.FTZ R37, R47, R0 ;  /* 0x000000002f257220 */ /* 0x000fc80000410000 */
[----:B------:R-:W2:Y:S01]  /*19ea0*/  MUFU.TANH R35, R35 ;  /* 0x0000002300237308 */ /* 0x000ea20000002400 */
[----:B------:R-:W-:Y:S02]  /*19eb0*/  FSEL R52, R52, -INF , !P1 ;  /* 0xff80000034347808 */ /* 0x000fe40004800000 */
[----:B------:R-:W-:Y:S02]  /*19ec0*/  FSEL R50, R50, -INF , !P1 ;  /* 0xff80000032327808 */ /* 0x000fe40004800000 */
[-C--:B------:R-:W-:Y:S02]  /*19ed0*/  ISETP.GE.AND P1, PT, R5, R70.reuse, PT ;  /* 0x000000460500720c */ /* 0x080fe40003f26270 */
[----:B------:R-:W-:Y:S01]  /*19ee0*/  IADD3 R5, R27, 0x21, RZ ;  /* 0x000000211b057810 */ /* 0x000fe20007ffe0ff */
[----:B------:R-:W-:Y:S01]  /*19ef0*/  MUFU.TANH R36, R36 ;  /* 0x0000002400247308 */ /* 0x000fe20000002400 */
[----:B------:R-:W-:Y:S02]  /*19f00*/  ISETP.GE.AND P6, PT, R13, R70, PT ;  /* 0x000000460d00720c */ /* 0x000fe40003fc6270 */
[----:B------:R-:W-:-:S05]  /*19f10*/  IADD3 R7, R27, 0x28, RZ ;  /* 0x000000281b077810 */ /* 0x000fca0007ffe0ff */
[----:B------:R-:W4:Y:S01]  /*19f20*/  MUFU.TANH R25, R25 ;  /* 0x0000001900197308 */ /* 0x000f220000002400 */
[----:B---3--:R-:W-:Y:S02]  /*19f30*/  FSEL R53, R53, -INF , !P0 ;  /* 0xff80000035357808 */ /* 0x008fe40004000000 */
[----:B------:R-:W-:Y:S02]  /*19f40*/  FSEL R51, R51, -INF , !P0 ;  /* 0xff80000033337808 */ /* 0x000fe40004000000 */
[----:B------:R-:W-:Y:S01]  /*19f50*/  ISETP.GE.AND P0, PT, R5, R70, PT ;  /* 0x000000460500720c */ /* 0x000fe20003f06270 */
[-C--:B------:R-:W-:Y:S01]  /*19f60*/  FMUL.FTZ R76, R76, R0.reuse ;  /* 0x000000004c4c7220 */ /* 0x080fe20000410000 */
[----:B-1----:R-:W-:Y:S01]  /*19f70*/  FSEL R8, R34, -INF , !P6 ;  /* 0xff80000022087808 */ /* 0x002fe20007000000 */
[----:B------:R-:W-:Y:S01]  /*19f80*/  MUFU.TANH R24, R24 ;  /* 0x0000001800187308 */ /* 0x000fe20000002400 */
[----:B------:R-:W-:Y:S01]  /*19f90*/  FSEL R5, R32, -INF , !P6 ;  /* 0xff80000020057808 */ /* 0x000fe20007000000 */
[----:B------:R-:W-:Y:S01]  /*19fa0*/  FMUL.FTZ R77, R77, R0 ;  /* 0x000000004d4d7220 */ /* 0x000fe20000410000 */
[----:B------:R-:W-:Y:S01]  /*19fb0*/  ISETP.GE.AND P6, PT, R7, R70, PT ;  /* 0x000000460700720c */ /* 0x000fe20003fc6270 */
[-C--:B------:R-:W-:Y:S01]  /*19fc0*/  FMUL.FTZ R78, R78, R0.reuse ;  /* 0x000000004e4e7220 */ /* 0x080fe20000410000 */
[----:B------:R-:W-:Y:S01]  /*19fd0*/  IADD3 R7, R27, 0x29, RZ ;  /* 0x000000291b077810 */ /* 0x000fe20007ffe0ff */
[----:B------:R-:W-:-:S02]  /*19fe0*/  FMUL.FTZ R79, R79, R0 ;  /* 0x000000004f4f7220 */ /* 0x000fc40000410000 */
[----:B------:R-:W1:Y:S01]  /*19ff0*/  MUFU.TANH R37, R37 ;  /* 0x0000002500257308 */ /* 0x000e620000002400 */
[-C--:B------:R-:W-:Y:S01]  /*1a000*/  FMUL.FTZ R34, R67, R0.reuse ;  /* 0x0000000043227220 */ /* 0x080fe20000410000 */
[----:B--2---:R-:W-:Y:S01]  /*1a010*/  FSEL R14, R35, -INF , !P4 ;  /* 0xff800000230e7808 */ /* 0x004fe20006000000 */
[-C--:B------:R-:W-:Y:S01]  /*1a020*/  FMUL.FTZ R80, R80, R0.reuse ;  /* 0x0000000050507220 */ /* 0x080fe20000410000 */
[----:B------:R-:W-:Y:S01]  /*1a030*/  FSEL R4, R33, -INF , !P4 ;  /* 0xff80000021047808 */ /* 0x000fe20006000000 */
[----:B------:R-:W-:Y:S01]  /*1a040*/  FMUL.FTZ R81, R81, R0 ;  /* 0x0000000051517220 */ /* 0x000fe20000410000 */
[----:B------:R-:W-:Y:S01]  /*1a050*/  ISETP.GE.AND P4, PT, R7, R70, PT ;  /* 0x000000460700720c */ /* 0x000fe20003f86270 */
[-C--:B------:R-:W-:Y:S01]  /*1a060*/  FMUL.FTZ R82, R82, R0.reuse ;  /* 0x0000000052527220 */ /* 0x080fe20000410000 */
[----:B------:R-:W-:Y:S01]  /*1a070*/  MUFU.TANH R180, R76 ;  /* 0x0000004c00b47308 */ /* 0x000fe20000002400 */
[-C--:B------:R-:W-:Y:S01]  /*1a080*/  FMUL.FTZ R83, R83, R0.reuse ;  /* 0x0000000053537220 */ /* 0x080fe20000410000 */
[----:B------:R-:W-:Y:S01]  /*1a090*/  IADD3 R7, R27, 0x30, RZ ;  /* 0x000000301b077810 */ /* 0x000fe20007ffe0ff */
[----:B------:R-:W-:-:S02]  /*1a0a0*/  FMUL.FTZ R64, R64, R0 ;  /* 0x0000000040407220 */ /* 0x000fc40000410000 */
[-C--:B------:R-:W-:Y:S02]  /*1a0b0*/  FMUL.FTZ R65, R65, R0.reuse ;  /* 0x0000000041417220 */ /* 0x080fe40000410000 */
[-C--:B------:R-:W-:Y:S01]  /*1a0c0*/  FMUL.FTZ R66, R66, R0.reuse ;  /* 0x0000000042427220 */ /* 0x080fe20000410000 */
[----:B------:R-:W-:Y:S01]  /*1a0d0*/  MUFU.TANH R181, R77 ;  /* 0x0000004d00b57308 */ /* 0x000fe20000002400 */
[-C--:B------:R-:W-:Y:S02]  /*1a0e0*/  FMUL.FTZ R16, R16, R0.reuse ;  /* 0x0000000010107220 */ /* 0x080fe40000410000 */
[-C--:B------:R-:W-:Y:S02]  /*1a0f0*/  FMUL.FTZ R17, R17, R0.reuse ;  /* 0x0000000011117220 */ /* 0x080fe40000410000 */
[-C--:B------:R-:W-:Y:S02]  /*1a100*/  FMUL.FTZ R18, R18, R0.reuse ;  /* 0x0000000012127220 */ /* 0x080fe40000410000 */
[----:B------:R-:W-:Y:S01]  /*1a110*/  FMUL.FTZ R19, R19, R0 ;  /* 0x0000000013137220 */ /* 0x000fe20000410000 */
[----:B------:R-:W2:Y:S01]  /*1a120*/  MUFU.TANH R184, R78 ;  /* 0x0000004e00b87308 */ /* 0x000ea20000002400 */
[----:B----4-:R-:W-:-:S02]  /*1a130*/  FSEL R13, R25, -INF , !P3 ;  /* 0xff800000190d7808 */ /* 0x010fc40005800000 */
[----:B------:R-:W-:-:S05]  /*1a140*/  FSEL R9, R36, -INF , !P3 ;  /* 0xff80000024097808 */ /* 0x000fca0005800000 */
[----:B------:R-:W3:Y:S01]  /*1a150*/  MUFU.TANH R185, R79 ;  /* 0x0000004f00b97308 */ /* 0x000ee20000002400 */
[----:B------:R-:W-:Y:S02]  /*1a160*/  ISETP.GE.AND P3, PT, R7, R70, PT ;  /* 0x000000460700720c */ /* 0x000fe40003f66270 */
[----:B------:R-:W-:-:S05]  /*1a170*/  IADD3 R7, R27, 0x31, RZ ;  /* 0x000000311b077810 */ /* 0x000fca0007ffe0ff */
[----:B------:R-:W-:Y:S01]  /*1a180*/  MUFU.TANH R182, R80 ;  /* 0x0000005000b67308 */ /* 0x000fe20000002400 */
[----:B-1----:R-:W-:Y:S02]  /*1a190*/  FSEL R12, R37, -INF , !P2 ;  /* 0xff800000250c7808 */ /* 0x002fe40005000000 */
[----:B------:R-:W-:-:S05]  /*1a1a0*/  FSEL R2, R24, -INF , !P2 ;  /* 0xff80000018027808 */ /* 0x000fca0005000000 */
[----:B------:R-:W-:Y:S01]  /*1a1b0*/  MUFU.TANH R183, R81 ;  /* 0x0000005100b77308 */ /* 0x000fe20000002400 */
[----:B------:R-:W-:-:S07]  /*1a1c0*/  ISETP.GE.AND P2, PT, R7, R70, PT ;  /* 0x000000460700720c */ /* 0x000fce0003f46270 */
[----:B------:R-:W1:Y:S01]  /*1a1d0*/  MUFU.TANH R187, R82 ;  /* 0x0000005200bb7308 */ /* 0x000e620000002400 */
[----:B------:R-:W-:-:S07]  /*1a1e0*/  IADD3 R7, R27, 0x38, RZ ;  /* 0x000000381b077810 */ /* 0x000fce0007ffe0ff */
[----:B------:R-:W4:Y:S08]  /*1a1f0*/  MUFU.TANH R192, R83 ;  /* 0x0000005300c07308 */ /* 0x000f300000002400 */
[----:B------:R-:W-:Y:S08]  /*1a200*/  MUFU.TANH R196, R64 ;  /* 0x0000004000c47308 */ /* 0x000ff00000002400 */
[----:B------:R-:W-:Y:S08]  /*1a210*/  MUFU.TANH R194, R65 ;  /* 0x0000004100c27308 */ /* 0x000ff00000002400 */
[----:B------:R-:W1:Y:S08]  /*1a220*/  MUFU.TANH R190, R66 ;  /* 0x0000004200be7308 */ /* 0x000e700000002400 */
[----:B------:R-:W1:Y:S08]  /*1a230*/  MUFU.TANH R34, R34 ;  /* 0x0000002200227308 */ /* 0x000e700000002400 */
[----:B------:R-:W-:Y:S08]  /*1a240*/  MUFU.TANH R193, R16 ;  /* 0x0000001000c17308 */ /* 0x000ff00000002400 */
[----:B------:R-:W1:Y:S08]  /*1a250*/  MUFU.TANH R33, R18 ;  /* 0x0000001200217308 */ /* 0x000e700000002400 */
[----:B------:R-:W1:Y:S08]  /*1a260*/  MUFU.TANH R32, R19 ;  /* 0x0000001300207308 */ /* 0x000e700000002400 */
[----:B------:R-:W1:Y:S01]  /*1a270*/  MUFU.TANH R191, R17 ;  /* 0x0000001100bf7308 */ /* 0x000e620000002400 */
[----:B------:R-:W-:-:S02]  /*1a280*/  IADD3 R27, R27, 0x39, RZ ;  /* 0x000000391b1b7810 */ /* 0x000fc40007ffe0ff */
[----:B--2---:R-:W-:Y:S02]  /*1a290*/  FSEL R184, R184, -INF , !P1 ;  /* 0xff800000b8b87808 */ /* 0x004fe40004800000 */
[----:B------:R-:W-:Y:S02]  /*1a2a0*/  FSEL R180, R180, -INF , !P1 ;  /* 0xff800000b4b47808 */ /* 0x000fe40004800000 */
[----:B---3--:R-:W-:Y:S02]  /*1a2b0*/  FSEL R185, R185, -INF , !P0 ;  /* 0xff800000b9b97808 */ /* 0x008fe40004000000 */
[----:B------:R-:W-:Y:S01]  /*1a2c0*/  FSEL R181, R181, -INF , !P0 ;  /* 0xff800000b5b57808 */ /* 0x000fe20004000000 */
[----:B------:R-:W-:Y:S01]  /*1a2d0*/  BSSY B1, `(.L_x_2228) ;  /* 0x00000e3000017945 */ /* 0x000fe20003800000 */
[-C--:B------:R-:W-:Y:S02]  /*1a2e0*/  ISETP.GE.AND P1, PT, R7, R70.reuse, PT ;  /* 0x000000460700720c */ /* 0x080fe40003f26270 */
[----:B------:R-:W-:-:S02]  /*1a2f0*/  ISETP.GE.AND P0, PT, R27, R70, PT ;  /* 0x000000461b00720c */ /* 0x000fc40003f06270 */
        /* <DEDUP_REMOVED lines=14> */
[----:B------:R-:W-:Y:S02]  /*1a3e0*/  IADD3 R208, R227, 0x7800, RZ ;  /* 0x00007800e3d07810 */ /* 0x000fe40007ffe0ff */
[----:B-1----:R-:W-:Y:S02]  /*1a3f0*/  FSEL R187, R187, -INF , !P6 ;  /* 0xff800000bbbb7808 */ /* 0x002fe40007000000 */
[----:B------:R-:W-:Y:S02]  /*1a400*/  FSEL R182, R182, -INF , !P6 ;  /* 0xff800000b6b67808 */ /* 0x000fe40007000000 */
[----:B----4-:R-:W-:-:S02]  /*1a410*/  FSEL R192, R192, -INF , !P4 ;  /* 0xff800000c0c07808 */ /* 0x010fc40006000000 */
        /* <DEDUP_REMOVED lines=75> */
.L_x_2231:
[----:B------:R-:W2:Y:S02]  /*1a8d0*/  LD.E R0, [R20.64+0x38] ;  /* 0x0000380614007980 */ /* 0x000ea4000c101900 */
[----:B--2---:R-:W-:-:S04]  /*1a8e0*/  LEA R0, -R0, RZ, 0x6 ;  /* 0x000000ff00007211 */ /* 0x004fc800078e31ff */
[----:B------:R-:W-:Y:S02]  /*1a8f0*/  SHF.R.S32.HI R3, RZ, 0x1f, R0 ;  /* 0x0000001fff037819 */ /* 0x000fe40000011400 */
.L_x_2232:
[----:B------:R-:W-:Y:S05]  /*1a900*/  BSYNC B0 ;  /* 0x0000000000007941 */ /* 0x000fea0003800000 */
.L_x_2230:
        /* <DEDUP_REMOVED lines=127> */
.L_x_2229:
[----:B------:R-:W-:Y:S05]  /*1b100*/  BSYNC B1 ;  /* 0x0000000000017941 */ /* 0x000fea0003800000 */
.L_x_2228:
[----:B------:R-:W2:Y:S01]  /*1b110*/  LD.E R186, [R20.64+0xdc] ;  /* 0x0000dc0614ba7980 */ /* 0x000ea2000c101900 */
[----:B------:R-:W-:-:S02]  /*1b120*/  FMNMX.FTZ R3, R22, R23, !PT ;  /* 0x0000001716037209 */ /* 0x000fc40007810000 */
[----:B-1----:R-:W-:Y:S02]  /*1b130*/  FMNMX.FTZ R7, R48, R49, !PT ;  /* 0x0000003130077209 */ /* 0x002fe40007810000 */
[----:B------:R-:W-:Y:S02]  /*1b140*/  FMNMX.FTZ R0, R50, R3, !PT ;  /* 0x0000000332007209 */ /* 0x000fe40007810000 */
[----:B------:R-:W-:Y:S02]  /*1b150*/  SHF.L.U32 R234, R56, 0x1, RZ ;  /* 0x0000000138ea7819 */ /* 0x000fe400000006ff */
[----:B------:R-:W-:Y:S02]  /*1b160*/  FMNMX.FTZ R0, R51, R0, !PT ;  /* 0x0000000033007209 */ /* 0x000fe40007810000 */
[----:B------:R-:W-:Y:S01]  /*1b170*/  LEA R233, R57, R234, 0x1 ;  /* 0x000000ea39e97211 */ /* 0x000fe200078e08ff */
[----:B------:R-:W-:Y:S01]  /*1b180*/  LDSM.16.MT88.4 R156, [R234+0x10000] ;  /* 0x01000000ea9c783b */ /* 0x000fe20000004200 */
[----:B------:R-:W-:-:S02]  /*1b190*/  FMNMX.FTZ R3, R5, R0, !PT ;  /* 0x0000000005037209 */ /* 0x000fc40007810000 */
[C---:B------:R-:W-:Y:S01]  /*1b1a0*/  LEA R232, R55.reuse, R234, 0x1 ;  /* 0x000000ea37e87211 */ /* 0x040fe200078e08ff */
[----:B------:R-:W-:Y:S01]  /*1b1b0*/  LDSM.16.MT88.4 R148, [R233+0x10000] ;  /* 0x01000000e994783b */ /* 0x000fe20000004200 */
[----:B------:R-:W-:Y:S02]  /*1b1c0*/  FMNMX.FTZ R0, R4, R3, !PT ;  /* 0x0000000304007209 */ /* 0x000fe40007810000 */
[----:B------:R-:W-:Y:S01]  /*1b1d0*/  LEA R231, R55, R233, 0x1 ;  /* 0x000000e937e77211 */ /* 0x000fe200078e08ff */
        /* <DEDUP_REMOVED lines=39> */
[----:B------:R-:W3:Y:S04]  /*1b450*/  SHFL.BFLY PT, R0, R11, 0x2, 0x1f ;  /* 0x0c401f000b007f89 */ /* 0x000ee800000e0000 */
[----:B------:R-:W-:Y:S01]  /*1b460*/  LDSM.16.MT88.4 R28, [R232+0x10800] ;  /* 0x01080000e81c783b */ /* 0x000fe20000004200 */
        /* <DEDUP_REMOVED lines=14> */
[-CC-:B------:R-:W-:Y:S01]  /*1b550*/  FFMA.FTZ R175, R50, R186.reuse, -R195.reuse ;  /* 0x000000ba32af7223 */ /* 0x180fe200000108c3 */
[----:B------:R-:W-:Y:S01]  /*1b560*/  LDSM.16.MT88.4 R20, [R231+0x12800] ;  /* 0x01280000e714783b */ /* 0x000fe20000004200 */
        /* <DEDUP_REMOVED lines=11> */
[-C--:B------:R-:W-:Y:S02]  /*1b620*/  FFMA.FTZ R169, R9, R186.reuse, -R195 ;  /* 0x000000ba09a97223 */ /* 0x080fe400000108c3 */
[----:B------:R-:W-:Y:S01]  /*1b630*/  MUFU.EX2 R175, R175 ;  /* 0x000000af00af7308 */ /* 0x000fe20000000800 */
[----:B------:R-:W-:-:S02]  /*1b640*/  FFMA.FTZ R172, R8, R186, -R35 ;  /* 0x000000ba08ac7223 */ /* 0x000fc40000010823 */
[----:B------:R-:W4:Y:S01]  /*1b650*/  LDSM.16.MT88.4 R8, [R234+0x10800] ;  /* 0x01080000ea08783b */ /* 0x000f220000004200 */
[-C--:B------:R-:W-:Y:S02]  /*1b660*/  FFMA.FTZ R2, R2, R186.reuse, -R195 ;  /* 0x000000ba02027223 */ /* 0x080fe400000108c3 */
        /* <DEDUP_REMOVED lines=271> */
.L_x_2242:
[----:B------:R-:W-:Y:S01]  /*1c760*/  ULDC.64 UR4, c[0x0][0x40] ;  /* 0x0000100000047ab9 */ /* 0x000fe20000000a00 */
[----:B------:R-:W-:Y:S04]  /*1c770*/  DEPBAR.LE SB0, 0x0 ;  /* 0x000080000000791a */ /* 0x000fe80000000000 */
[----:B------:R-:W-:Y:S01]  /*1c780*/  ISETP.NE.U32.AND P0, PT, R248, RZ, PT ;  /* 0x000000fff800720c */ /* 0x000fe20003f05070 */
[----:B------:R-:W-:Y:S03]  /*1c790*/  UIADD3 UR4, UP0, UR4, 0x160, URZ ;  /* 0x0000016004047890 */ /* 0x000fe6000ff1e03f */
[----:B------:R-:W-:Y:S01]  /*1c7a0*/  ISETP.NE.AND.EX P0, PT, R249, RZ, PT, P0 ;  /* 0x000000fff900720c */ /* 0x000fe20003f05300 */
[----:B------:R-:W-:Y:S02]  /*1c7b0*/  UIADD3.X UR5, URZ, UR5, URZ, UP0, !UPT ;  /* 0x000000053f057290 */ /* 0x000fe400087fe43f */
[----:B-1----:R-:W-:Y:S04]  /*1c7c0*/  IMAD.U32 R2, RZ, RZ, UR4 ;  /* 0x00000004ff027e24 */ /* 0x002fe8000f8e00ff */
        /* <DEDUP_REMOVED lines=69> */
.L_x_2235:
[----:B------:R-:W-:Y:S02]  /*1cc20*/  ULDC.64 UR4, c[0x0][0x118] ;  /* 0x0000460000047ab9 */ /* 0x000fe40000000a00 */
[----:B------:R-:W2:Y:S02]  /*1cc30*/  LD.E R8, [R2.64+0x40] ;  /* 0x0000400402087980 */ /* 0x000ea4000c101900 */
[----:B--2---:R-:W-:Y:S04]  /*1cc40*/  LEA R8, -R8, RZ, 0x6 ;  /* 0x000000ff08087211 */ /* 0x004fe800078e31ff */
[----:B------:R-:W-:Y:S02]  /*1cc50*/  SHF.R.S32.HI R4, RZ, 0x1f, R8 ;  /* 0x0000001fff047819 */ /* 0x000fe40000011408 */
.L_x_2236:
[----:B------:R-:W-:Y:S05]  /*1cc60*/  BSYNC B0 ;  /* 0x0000000000007941 */ /* 0x000fea0003800000 */
.L_x_2234:
        /* <DEDUP_REMOVED lines=45> */
[----:B------:R-:W-:Y:S03]  /*1cf40*/  ISETP.GT.AND P0, PT, R252, R239, PT ;  /* 0x000000effc00720c */ /* 0x000fe60003f04270 */
        /* <DEDUP_REMOVED lines=431> */
.L_x_2240:
[----:B------:R-:W-:Y:S02]  /*1ea40*/  ULDC.64 UR4, c[0x0][0x118] ;  /* 0x0000460000047ab9 */ /* 0x000fe40000000a00 */
[----:B------:R-:W2:Y:S02]  /*1ea50*/  LD.E R8, [R2.64+0x38] ;  /* 0x0000380402087980 */ /* 0x000ea4000c101900 */
[----:B--2---:R-:W-:Y:S04]  /*1ea60*/  LEA R8, -R8, RZ, 0x6 ;  /* 0x000000ff08087211 */ /* 0x004fe800078e31ff */
[----:B------:R-:W-:Y:S02]  /*1ea70*/  SHF.R.S32.HI R4, RZ, 0x1f, R8 ;  /* 0x0000001fff047819 */ /* 0x000fe40000011408 */
.L_x_2241:
[----:B------:R-:W-:Y:S05]  /*1ea80*/  BSYNC B0 ;  /* 0x0000000000007941 */ /* 0x000fea0003800000 */
.L_x_2239:
        /* <DEDUP_REMOVED lines=116> */
.L_x_2238:
[----:B--2-4-:R-:W-:Y:S05]  /*1f1d0*/  BSYNC B1 ;  /* 0x0000000000017941 */ /* 0x014fea0003800000 */
.L_x_2237:
        /* <DEDUP_REMOVED lines=58> */
[----:B------:R-:W-:Y:S01]  /*1f580*/  FFMA.FTZ R197, R197, R167, -R180 ;  /* 0x000000a7c5c57223 */ /* 0x000fe200000108b4 */
[----:B------:R-:W-:Y:S01]  /*1f590*/  ISETP.GT.AND P0, PT, R252, R239, PT ;  /* 0x000000effc00720c */ /* 0x000fe20003f04270 */
[-CC-:B------:R-:W-:Y:S02]  /*1f5a0*/  FFMA.FTZ R192, R201, R167.reuse, -R170.reuse ;  /* 0x000000a7c9c07223 */ /* 0x180fe400000108aa */
[-C--:B------:R-:W-:Y:S02]  /*1f5b0*/  FFMA.FTZ R191, R194, R167.reuse, -R170 ;  /* 0x000000a7c2bf7223 */ /* 0x080fe400000108aa */
[-CC-:B------:R-:W-:Y:S02]  /*1f5c0*/  FFMA.FTZ R194, R193, R167.reuse, -R180.reuse ;  /* 0x000000a7c1c27223 */ /* 0x180fe400000108b4 */
[-C--:B------:R-:W-:Y:S01]  /*1f5d0*/  FFMA.FTZ R193, R204, R167.reuse, -R180 ;  /* 0x000000a7ccc17223 */ /* 0x080fe200000108b4 */
[----:B------:R-:W2:Y:S01]  /*1f5e0*/  MUFU.EX2 R0, R0 ;  /* 0x0000000000007308 */ /* 0x000ea20000000800 */
[-CC-:B------:R-:W-:Y:S02]  /*1f5f0*/  FFMA.FTZ R190, R203, R167.reuse, -R170.reuse ;  /* 0x000000a7cbbe7223 */ /* 0x180fe400000108aa */
[-C--:B------:R-:W-:Y:S02]  /*1f600*/  FFMA.FTZ R165, R202, R167.reuse, -R170 ;  /* 0x000000a7caa57223 */ /* 0x080fe400000108aa */
[-CC-:B------:R-:W-:Y:S02]  /*1f610*/  FFMA.FTZ R202, R175, R167.reuse, -R180.reuse ;  /* 0x000000a7afca7223 */ /* 0x180fe400000108b4 */
[-C--:B------:R-:W-:Y:S02]  /*1f620*/  FFMA.FTZ R201, R174, R167.reuse, -R180 ;  /* 0x000000a7aec97223 */ /* 0x080fe400000108b4 */
[-CC-:B------:R-:W-:Y:S01]  /*1f630*/  FFMA.FTZ R203, R173, R167.reuse, -R170.reuse ;  /* 0x000000a7adcb7223 */ /* 0x180fe200000108aa */
[----:B------:R-:W-:Y:S01]  /*1f640*/  MUFU.EX2 R196, R196 ;  /* 0x000000c400c47308 */ /* 0x000fe20000000800 */
[-C--:B------:R-:W-:Y:S02]  /*1f650*/  FFMA.FTZ R204, R172, R167.reuse, -R170 ;  /* 0x000000a7accc7223 */ /* 0x080fe400000108aa */
[--C-:B------:R-:W-:Y:S01]  /*1f660*/  FFMA.FTZ R198, R198, R167, -R180.reuse ;  /* 0x000000a7c6c67223 */ /* 0x100fe200000108b4 */
[----:B------:R-:W-:Y:S01]  /*1f670*/  LDSM.16.MT88.4 R172, [R233+0x14800] ;  /* 0x01480000e9ac783b */ /* 0x000fe20000004200 */
        /* <DEDUP_REMOVED lines=19> */
[C---:B------:R-:W-:Y:S01]  /*1f7b0*/  FMUL.FTZ R26, R0.reuse, R142 ;  /* 0x0000008e001a7220 */ /* 0x040fe20000410000 */
        /* <DEDUP_REMOVED lines=42> */
[----:B------:R-:W-:Y:S02]  /*1fa60*/  FFMA.FTZ R178, R178, R167, -R180 ;  /* 0x000000a7b2b27223 */ /* 0x000fe400000108b4 */
        /* <DEDUP_REMOVED lines=9> */
[C---:B------:R-:W-:Y:S03]  /*1fb00*/  FMUL.FTZ R14, R0.reuse, R154 ;  /* 0x0000009a000e7220 */ /* 0x040fe60000410000 */
[----:B------:R-:W-:Y:S01]  /*1fb10*/  MUFU.EX2 R203, R203 ;  /* 0x000000cb00cb7308 */ /* 0x000fe20000000800 */
[C---:B------:R-:W-:Y:S02]  /*1fb20*/  FMUL.FTZ R15, R0.reuse, R155 ;  /* 0x0000009b000f7220 */ /* 0x040fe40000410000 */
[----:B------:R-:W2:Y:S01]  /*1fb30*/  LDSM.16.MT88.4 R152, [R231+0x10000] ;  /* 0x01000000e798783b */ /* 0x000ea20000004200 */
[----:B------:R-:W-:Y:S02]  /*1fb40*/  FMUL.FTZ R63, R0, R63 ;  /* 0x0000003f003f7220 */ /* 0x000fe40000410000 */
[C---:B------:R-:W-:Y:S02]  /*1fb50*/  FMUL.FTZ R64, R2.reuse, R64 ;  /* 0x0000004002407220 */ /* 0x040fe40000410000 */
[C---:B------:R-:W-:Y:S02]  /*1fb60*/  HMMA.16816.F32.BF16 R12, R160.reuse, R20, R12 ;  /* 0x00000014a00c723c */ /* 0x040fe4000004180c */
[----:B------:R-:W-:Y:S01]  /*1fb70*/  MUFU.EX2 R204, R204 ;  /* 0x000000cc00cc7308 */ /* 0x000fe20000000800 */
        /* <DEDUP_REMOVED lines=8> */
[----:B------:R-:W3:Y:S01]  /*1fc00*/  LDSM.16.MT88.4 R144, [R234+0x12000] ;  /* 0x01200000ea90783b */ /* 0x000ee20000004200 */
        /* <DEDUP_REMOVED lines=89> */
[-CC-:B------:R-:W-:Y:S02]  /*201a0*/  FFMA.FTZ R199, R199, R167.reuse, -R170.reuse ;  /* 0x000000a7c7c77223 */ /* 0x180fe400000108aa */
[----:B------:R-:W-:Y:S02]  /*201b0*/  FFMA.FTZ R200, R200, R167, -R170 ;  /* 0x000000a7c8c87223 */ /* 0x000fe400000108aa */
[C---:B----4-:R-:W-:Y:S02]  /*201c0*/  HMMA.16816.F32.BF16 R108, R160.reuse, R140, R108 ;  /* 0x0000008ca06c723c */ /* 0x050fe4000004186c */
[----:B------:R-:W-:Y:S02]  /*201d0*/  MUFU.EX2 R199, R199 ;  /* 0x000000c700c77308 */ /* 0x000fe40000000800 */
[C---:B------:R-:W-:Y:S02]  /*201e0*/  FMUL.FTZ R120, R2.reuse, R120 ;  /* 0x0000007802787220 */ /* 0x040fe40000410000 */
[----:B------:R-:W-:Y:S02]  /*201f0*/  FMUL.FTZ R121, R2, R121 ;  /* 0x0000007902797220 */ /* 0x000fe40000410000 */
[C---:B------:R-:W-:Y:S01]  /*20200*/  HMMA.16816.F32.BF16 R112, R160.reuse, R142, R112 ;  /* 0x0000008ea070723c */ /* 0x040fe20000041870 */
[----:B------:R-:W4:Y:S03]  /*20210*/  LDSM.16.MT88.4 R140, [R234+0x10800] ;  /* 0x01080000ea8c783b */ /* 0x000f260000004200 */
[C---:B------:R-:W-:Y:S01]  /*20220*/  FMUL.FTZ R122, R0.reuse, R122 ;  /* 0x0000007a007a7220 */ /* 0x040fe20000410000 */
[----:B------:R-:W5:Y:S01]  /*20230*/  MUFU.EX2 R200, R200 ;  /* 0x000000c800c87308 */ /* 0x000f620000000800 */
        /* <DEDUP_REMOVED lines=12> */
[----:B------:R-:W-:Y:S01]  /*20300*/  FMUL.FTZ R131, R0, R131 ;  /* 0x0000008300837220 */ /* 0x000fe20000410000 */
[----:B-1----:R-:W-:Y:S01]  /*20310*/  F2FP.BF16.PACK_AB R132, R198, R197 ;  /* 0x000000c5c684723e */ /* 0x002fe200000010ff */
[----:B------:R-:W-:Y:S01]  /*20320*/  FFMA.FTZ R183, R183, R167, -R180 ;  /* 0x000000a7b7b77223 */ /* 0x000fe200000108b4 */
[----:B-----5:R-:W-:Y:S03]  /*20330*/  F2FP.BF16.PACK_AB R133, R200, R199 ;  /* 0x000000c7c885723e */ /* 0x020fe600000010ff */
[-C--:B------:R-:W-:Y:S01]  /*20340*/  FFMA.FTZ R182, R182, R167.reuse, -R170 ;  /* 0x000000a7b6b67223 */ /* 0x080fe200000108aa */
[----:B------:R-:W-:Y:S01]  /*20350*/  HMMA.16816.F32.BF16 R128, R160, R134, R128 ;  /* 0x00000086a080723c */ /* 0x000fe20000041880 */
[----:B------:R-:W1:Y:S02]  /*20360*/  LDSM.16.MT88.4 R160, [R232+0x12800] ;  /* 0x01280000e8a0783b */ /* 0x000e640000004200 */
[-CC-:B------:R-:W-:Y:S02]  /*20370*/  FFMA.FTZ R205, R205, R167.reuse, -R180.reuse ;  /* 0x000000a7cdcd7223 */ /* 0x180fe400000108b4 */
[-C--:B------:R-:W-:Y:S02]  /*20380*/  FFMA.FTZ R206, R187, R167.reuse, -R180 ;  /* 0x000000a7bbce7223 */ /* 0x080fe400000108b4 */
[----:B------:R-:W-:Y:S01]  /*20390*/  F2FP.BF16.PACK_AB R134, R201, R202 ;  /* 0x000000cac986723e */ /* 0x000fe200000010ff */
[--C-:B------:R-:W-:Y:S01]  /*203a0*/  FFMA.FTZ R207, R186, R167, -R170.reuse ;  /* 0x000000a7bacf7223 */ /* 0x100fe200000108aa */
[----:B------:R-:W-:Y:S01]  /*203b0*/  F2FP.BF16.PACK_AB R135, R204, R203 ;  /* 0x000000cbcc87723e */ /* 0x000fe200000010ff */
[----:B------:R-:W-:Y:S02]  /*203c0*/  MUFU.EX2 R187, R182 ;  /* 0x000000b600bb7308 */ /* 0x000fe40000000800 */
[-CC-:B------:R-:W-:Y:S02]  /*203d0*/  FFMA.FTZ R185, R185, R167.reuse, -R170.reuse ;  /* 0x000000a7b9b97223 */ /* 0x180fe400000108aa */
[-C--:B------:R-:W-:Y:S02]  /*203e0*/  FFMA.FTZ R181, R181, R167.reuse, -R170 ;  /* 0x000000a7b5b57223 */ /* 0x080fe400000108aa */
[C---:B----4-:R-:W-:Y:S04]  /*203f0*/  HMMA.16816.F32.BF16 R4, R132.reuse, R140, R4 ;  /* 0x0000008c8404723c */ /* 0x050fe80000041804 */
[----:B------:R-:W-:Y:S01]  /*20400*/  MUFU.EX2 R181, R181 ;  /* 0x000000b500b57308 */ /* 0x000fe20000000800 */
[-CC-:B------:R-:W-:Y:S02]  /*20410*/  FFMA.FTZ R184, R184, R167.reuse, -R180.reuse ;  /* 0x000000a7b8b87223 */ /* 0x180fe400000108b4 */
[-CC-:B------:R-:W-:Y:S01]  /*20420*/  FFMA.FTZ R177, R177, R167.reuse, -R180.reuse ;  /* 0x000000a7b1b17223 */ /* 0x180fe200000108b4 */
[C---:B------:R-:W-:Y:S01]  /*20430*/  HMMA.16816.F32.BF16 R8, R132.reuse, R142, R8 ;  /* 0x0000008e8408723c */ /* 0x040fe20000041808 */
[----:B------:R-:W3:Y:S03]  /*20440*/  LDSM.16.MT88.4 R140, [R231+0x12800] ;  /* 0x01280000e78c783b */ /* 0x000ee60000004200 */
[-C--:B------:R-:W-:Y:S02]  /*20450*/  FFMA.FTZ R180, R176, R167.reuse, -R180 ;  /* 0x000000a7b0b47223 */ /* 0x080fe400000108b4 */
[----:B------:R-:W-:Y:S01]  /*20460*/  MUFU.EX2 R186, R184 ;  /* 0x000000b800ba7308 */ /* 0x000fe20000000800 */
[-CC-:B------:R-:W-:Y:S01]  /*20470*/  FFMA.FTZ R171, R171, R167.reuse, -R170.reuse ;  /* 0x000000a7abab7223 */ /* 0x180fe200000108aa */
[C---:B--2---:R-:W-:Y:S04]  /*20480*/  HMMA.16816.F32.BF16 R12, R132.reuse, R136, R12 ;  /* 0x00000088840c723c */ /* 0x044fe8000004180c */
[-CC-:B------:R-:W-:Y:S02]  /*20490*/  FFMA.FTZ R169, R169, R167.reuse, -R170.reuse ;  /* 0x000000a7a9a97223 */ /* 0x180fe400000108aa */
[-CC-:B------:R-:W-:Y:S02]  /*204a0*/  FFMA.FTZ R168, R168, R167.reuse, -R170.reuse ;  /* 0x000000a7a8a87223 */ /* 0x180fe400000108aa */
[C---:B------:R-:W-:Y:S01]  /*204b0*/  HMMA.16816.F32.BF16 R16, R132.reuse, R138, R16 ;  /* 0x0000008a8410723c */ /* 0x040fe20000041810 */
[----:B------:R-:W2:Y:S01]  /*204c0*/  LDSM.16.MT88.4 R136, [R234+0x14800] ;  /* 0x01480000ea88783b */ /* 0x000ea20000004200 */
[----:B------:R-:W-:Y:S02]  /*204d0*/  MUFU.EX2 R184, R178 ;  /* 0x000000b200b87308 */ /* 0x000fe40000000800 */
[----:B------:R-:W-:Y:S02]  /*204e0*/  FFMA.FTZ R170, R166, R167, -R170 ;  /* 0x000000a7a6aa7223 */ /* 0x000fe400000108aa */
[----:B------:R-:W-:Y:S02]  /*204f0*/  FFMA.FTZ R192, R0, R251, R192 ;  /* 0x000000fb00c07223 */ /* 0x000fe400000100c0 */
[C---:B------:R-:W-:Y:S04]  /*20500*/  HMMA.16816.F32.BF16 R20, R132.reuse, R144, R20 ;  /* 0x000000908414723c */ /* 0x040fe80000041814 */
[----:B------:R-:W-:Y:S01]  /*20510*/  MUFU.EX2 R185, R185 ;  /* 0x000000b900b97308 */ /* 0x000fe20000000800 */
[----:B------:R-:W-:Y:S03]  /*20520*/  FADD.FTZ R191, R191, R192 ;  /* 0x000000c0bfbf7221 */ /* 0x000fe60000010000 */
[C---:B------:R-:W-:Y:S01]  /*20530*/  HMMA.16816.F32.BF16 R24, R132.reuse, R146, R24 ;  /* 0x000000928418723c */ /* 0x040fe20000041818 */
[----:B------:R-:W4:Y:S03]  /*20540*/  LDSM.16.MT88.4 R144, [R232+0x14800] ;  /* 0x01480000e890783b */ /* 0x000f260000004200 */
[----:B------:R-:W-:Y:S02]  /*20550*/  FADD.FTZ R0, R190, R191 ;  /* 0x000000bfbe007221 */ /* 0x000fe40000010000 */
[----:B------:R-:W-:Y:S02]  /*20560*/  MUFU.EX2 R205, R205 ;  /* 0x000000cd00cd7308 */ /* 0x000fe40000000800 */
[C---:B------:R-:W-:Y:S04]  /*20570*/  HMMA.16816.F32.BF16 R28, R132.reuse, R148, R28 ;  /* 0x00000094841c723c */ /* 0x040fe8000004181c */
[----:B------:R-:W-:Y:S01]  /*20580*/  FADD.FTZ R0, R165, R0 ;  /* 0x00000000a5007221 */ /* 0x000fe20000010000 */
[----:B------:R-:W-:Y:S03]  /*20590*/  MOV R165, R164 ;  /* 0x000000a400a57202 */ /* 0x000fe60000000f00 */
[C---:B------:R-:W-:Y:S01]  /*205a0*/  HMMA.16816.F32.BF16 R32, R132.reuse, R150, R32 ;  /* 0x000000968420723c */ /* 0x040fe20000041820 */
[----:B------:R-:W5:Y:S01]  /*205b0*/  LDSM.16.MT88.4 R148, [R231+0x14800] ;  /* 0x01480000e794783b */ /* 0x000f620000004200 */
[----:B------:R-:W-:Y:S02]  /*205c0*/  MUFU.EX2 R206, R206 ;  /* 0x000000ce00ce7308 */ /* 0x000fe40000000800 */
[----:B------:R-:W-:Y:S04]  /*205d0*/  FADD.FTZ R199, R199, R0 ;  /* 0x00000000c7c77221 */ /* 0x000fe80000010000 */
[C---:B------:R-:W-:Y:S04]  /*205e0*/  HMMA.16816.F32.BF16 R36, R132.reuse, R152, R36 ;  /* 0x000000988424723c */ /* 0x040fe80000041824 */
[----:B------:R-:W1:Y:S01]  /*205f0*/  MUFU.EX2 R153, R183 ;  /* 0x000000b700997308 */ /* 0x000e620000000800 */
[----:B------:R-:W-:Y:S03]  /*20600*/  FADD.FTZ R200, R200, R199 ;  /* 0x000000c7c8c87221 */ /* 0x000fe60000010000 */
[C---:B------:R-:W-:Y:S04]  /*20610*/  HMMA.16816.F32.BF16 R40, R132.reuse, R154, R40 ;  /* 0x0000009a8428723c */ /* 0x040fe80000041828 */
[----:B------:R-:W-:Y:S02]  /*20620*/  FADD.FTZ R203, R203, R200 ;  /* 0x000000c8cbcb7221 */ /* 0x000fe40000010000 */
[----:B------:R-:W-:Y:S02]  /*20630*/  MUFU.EX2 R183, R168 ;  /* 0x000000a800b77308 */ /* 0x000fe40000000800 */
[C---:B------:R-:W-:Y:S04]  /*20640*/  HMMA.16816.F32.BF16 R44, R132.reuse, R156, R44 ;  /* 0x0000009c842c723c */ /* 0x040fe8000004182c */
[----:B------:R-:W-:Y:S04]  /*20650*/  FADD.FTZ R204, R204, R203 ;  /* 0x000000cbcccc7221 */ /* 0x000fe80000010000 */
[C---:B------:R-:W-:Y:S01]  /*20660*/  HMMA.16816.F32.BF16 R48, R132.reuse, R158, R48 ;  /* 0x0000009e8430723c */ /* 0x040fe20000041830 */
[----:B------:R-:W-:Y:S01]  /*20670*/  LDSM.16.MT88.4 R156, [R234+0x13000] ;  /* 0x01300000ea9c783b */ /* 0x000fe20000004200 */
[----:B------:R-:W2:Y:S02]  /*20680*/  MUFU.EX2 R207, R207 ;  /* 0x000000cf00cf7308 */ /* 0x000ea40000000800 */
[----:B-1----:R-:W-:Y:S04]  /*20690*/  MOV R182, R153 ;  /* 0x0000009900b67202 */ /* 0x002fe80000000f00 */
[C---:B------:R-:W-:Y:S01]  /*206a0*/  HMMA.16816.F32.BF16 R52, R132.reuse, R160, R52 ;  /* 0x000000a08434723c */ /* 0x040fe20000041834 */
[----:B------:R-:W-:Y:S03]  /*206b0*/  LDSM.16.MT88.4 R152, [R232+0x11000] ;  /* 0x01100000e898783b */ /* 0x000fe60000004200 */
[----:B------:R-:W-:Y:S04]  /*206c0*/  MUFU.EX2 R166, R170 ;  /* 0x000000aa00a67308 */ /* 0x000fe80000000800 */
[C---:B------:R-:W-:Y:S01]  /*206d0*/  HMMA.16816.F32.BF16 R56, R132.reuse, R162, R56 ;  /* 0x000000a28438723c */ /* 0x040fe20000041838 */
[----:B------:R-:W-:Y:S07]  /*206e0*/  LDSM.16.MT88.4 R160, [R232+0x13000] ;  /* 0x01300000e8a0783b */ /* 0x000fee0000004200 */
[C---:B---3--:R-:W-:Y:S04]  /*206f0*/  HMMA.16816.F32.BF16 R60, R132.reuse, R140, R60 ;  /* 0x0000008c843c723c */ /* 0x048fe8000004183c */
[----:B--2---:R-:W-:Y:S04]  /*20700*/  FADD.FTZ R0, R207, R204 ;  /* 0x000000cccf007221 */ /* 0x004fe80000010000 */
        /* <DEDUP_REMOVED lines=51> */
[----:B------:R-:W-:Y:S04]  /*20a40*/  MUFU.EX2 R160, R169 ;  /* 0x000000a900a07308 */ /* 0x000fe80000000800 */
[----:B------:R-:W-:Y:S01]  /*20a50*/  MOV R163, R185 ;  /* 0x000000b900a37202 */ /* 0x000fe20000000f00 */
[C---:B------:R-:W-:Y:S04]  /*20a60*/  HMMA.16816.F32.BF16 R60, R132.reuse, R172, R60 ;  /* 0x000000ac843c723c */ /* 0x040fe8000004183c */
[----:B------:R-:W-:Y:S01]  /*20a70*/  MOV R162, R187 ;  /* 0x000000bb00a27202 */ /* 0x000fe20000000f00 */
[----:B------:R-:W-:Y:S03]  /*20a80*/  MUFU.EX2 R185, R171 ;  /* 0x000000ab00b97308 */ /* 0x000fe60000000800 */
[C---:B------:R-:W-:Y:S01]  /*20a90*/  HMMA.16816.F32.BF16 R64, R132.reuse, R174, R64 ;  /* 0x000000ae8440723c */ /* 0x040fe20000041840 */
[----:B------:R-:W-:Y:S06]  /*20aa0*/  LDSM.16.MT88.4 R172, [R233+0x11800] ;  /* 0x01180000e9ac783b */ /* 0x000fec0000004200 */
[----:B------:R-:W-:Y:S01]  /*20ab0*/  MUFU.EX2 R187, R177 ;  /* 0x000000b100bb7308 */ /* 0x000fe20000000800 */
[C---:B-1----:R-:W-:Y:S08]  /*20ac0*/  HMMA.16816.F32.BF16 R68, R132.reuse, R136, R68 ;  /* 0x000000888444723c */ /* 0x042ff00000041844 */
[C---:B------:R-:W-:Y:S01]  /*20ad0*/  HMMA.16816.F32.BF16 R72, R132.reuse, R138, R72 ;  /* 0x0000008a8448723c */ /* 0x040fe20000041848 */
[----:B------:R-:W1:Y:S01]  /*20ae0*/  LDSM.16.MT88.4 R136, [R234+0x17000] ;  /* 0x01700000ea88783b */ /* 0x000e620000004200 */
[----:B------:R-:W5:Y:S06]  /*20af0*/  MUFU.EX2 R177, R180 ;  /* 0x000000b400b17308 */ /* 0x000f6c0000000800 */
[C---:B----4-:R-:W-:Y:S08]  /*20b00*/  HMMA.16816.F32.BF16 R76, R132.reuse, R140, R76 ;  /* 0x0000008c844c723c */ /* 0x050ff0000004184c */
[C---:B------:R-:W-:Y:S01]  /*20b10*/  HMMA.16816.F32.BF16 R80, R132.reuse, R142, R80 ;  /* 0x0000008e8450723c */ /* 0x040fe20000041850 */
[----:B------:R-:W4:Y:S07]  /*20b20*/  LDSM.16.MT88.4 R140, [R231+0x17000] ;  /* 0x01700000e78c783b */ /* 0x000f2e0000004200 */
[C---:B--2---:R-:W-:Y:S04]  /*20b30*/  HMMA.16816.F32.BF16 R84, R132.reuse, R144, R84 ;  /* 0x000000908454723c */ /* 0x044fe80000041854 */
[----:B-----5:R-:W-:Y:S02]  /*20b40*/  MOV R167, R177 ;  /* 0x000000b100a77202 */ /* 0x020fe40000000f00 */
[----:B------:R-:W-:Y:S02]  /*20b50*/  LDSM.16.MT88.4 R176, [R232+0x11800] ;  /* 0x01180000e8b0783b */ /* 0x000fe40000004200 */
[C---:B------:R-:W-:Y:S06]  /*20b60*/  HMMA.16816.F32.BF16 R88, R132.reuse, R146, R88 ;  /* 0x000000928458723c */ /* 0x040fec0000041858 */
[----:B------:R-:W2:Y:S02]  /*20b70*/  LDSM.16.MT88.4 R144, [R234+0x11800] ;  /* 0x01180000ea90783b */ /* 0x000ea40000004200 */
        /* <DEDUP_REMOVED lines=10> */
[----:B------:R-:W-:Y:S04]  /*20c20*/  MOV R139, R182 ;  /* 0x000000b6008b7202 */ /* 0x000fe80000000f00 */
[C---:B------:R-:W-:Y:S08]  /*20c30*/  HMMA.16816.F32.BF16 R112, R132.reuse, R154, R112 ;  /* 0x0000009a8470723c */ /* 0x040ff00000041870 */
[C---:B------:R-:W-:Y:S08]  /*20c40*/  HMMA.16816.F32.BF16 R116, R132.reuse, R156, R116 ;  /* 0x0000009c8474723c */ /* 0x040ff00000041874 */
[C---:B------:R-:W-:Y:S08]  /*20c50*/  HMMA.16816.F32.BF16 R120, R132.reuse, R158, R120 ;  /* 0x0000009e8478723c */ /* 0x040ff00000041878 */
[C---:B----4-:R-:W-:Y:S07]  /*20c60*/  HMMA.16816.F32.BF16 R124, R132.reuse, R140, R124 ;  /* 0x0000008c847c723c */ /* 0x050fee000004187c */
[----:B------:R-:W-:Y:S01]  /*20c70*/  MOV R140, R183 ;  /* 0x000000b7008c7202 */ /* 0x000fe20000000f00 */
[----:B------:R-:W-:Y:S01]  /*20c80*/  HMMA.16816.F32.BF16 R128, R132, R142, R128 ;  /* 0x0000008e8480723c */ /* 0x000fe20000041880 */
[----:B------:R-:W1:Y:S03]  /*20c90*/  LDSM.16.MT88.4 R180, [R231+0x11800] ;  /* 0x01180000e7b4783b */ /* 0x000e660000004200 */
[----:B------:R-:W-:Y:S02]  /*20ca0*/  MOV R141, R184 ;  /* 0x000000b8008d7202 */ /* 0x000fe40000000f00 */
[----:B------:R-:W-:Y:S02]  /*20cb0*/  F2FP.BF16.PACK_AB R171, R166, R140 ;  /* 0x0000008ca6ab723e */ /* 0x000fe400000010ff */
[----:B------:R-:W-:Y:S04]  /*20cc0*/  MOV R142, R185 ;  /* 0x000000b9008e7202 */ /* 0x000fe80000000f00 */
[----:B------:R-:W-:Y:S02]  /*20cd0*/  MOV R135, R187 ;  /* 0x000000bb00877202 */ /* 0x000fe40000000f00 */
[----:B------:R-:W-:Y:S02]  /*20ce0*/  F2FP.BF16.PACK_AB R169, R136, R142 ;  /* 0x0000008e88a9723e */ /* 0x000fe400000010ff */
[----:B------:R-:W-:Y:S02]  /*20cf0*/  F2FP.BF16.PACK_AB R168, R137, R135 ;  /* 0x0000008789a8723e */ /* 0x000fe400000010ff */
[----:B------:R-:W-:Y:S02]  /*20d00*/  F2FP.BF16.PACK_AB R170, R167, R141 ;  /* 0x0000008da7aa723e */ /* 0x000fe400000010ff */
[----:B------:R-:W-:Y:S02]  /*20d10*/  MOV R143, R186 ;  /* 0x000000ba008f7202 */ /* 0x000fe40000000f00 */
[----:B------:R-:W3:Y:S03]  /*20d20*/  LDSM.16.MT88.4 R184, [R234+0x13800] ;  /* 0x01380000eab8783b */ /* 0x000ee60000004200 */
[C---:B--2---:R-:W-:Y:S05]  /*20d30*/  HMMA.16816.F32.BF16 R160, R168.reuse, R144, R4 ;  /* 0x00000090a8a0723c */ /* 0x044fea0000041804 */
[----:B------:R-:W2:Y:S03]  /*20d40*/  LDSM.16.MT88.4 R4, [R233+0x13800] ;  /* 0x01380000e904783b */ /* 0x000ea60000004200 */
[C---:B------:R-:W-:Y:S05]  /*20d50*/  HMMA.16816.F32.BF16 R156, R168.reuse, R146, R8 ;  /* 0x00000092a89c723c */ /* 0x040fea0000041808 */
[----:B------:R-:W4:Y:S03]  /*20d60*/  LDSM.16.MT88.4 R8, [R232+0x13800] ;  /* 0x01380000e808783b */ /* 0x000f260000004200 */
[C---:B------:R-:W-:Y:S05]  /*20d70*/  HMMA.16816.F32.BF16 R152, R168.reuse, R172, R12 ;  /* 0x000000aca898723c */ /* 0x040fea000004180c */
[----:B------:R-:W5:Y:S02]  /*20d80*/  LDSM.16.MT88.4 R12, [R231+0x13800] ;  /* 0x01380000e70c783b */ /* 0x000f640000004200 */
[----:B------:R-:W-:Y:S02]  /*20d90*/  MOV R172, R148 ;  /* 0x0000009400ac7202 */ /* 0x000fe40000000f00 */
[----:B------:R-:W-:Y:S02]  /*20da0*/  MOV R173, R149 ;  /* 0x0000009500ad7202 */ /* 0x000fe40000000f00 */
[C---:B------:R-:W-:Y:S02]  /*20db0*/  HMMA.16816.F32.BF16 R148, R168.reuse, R174, R16 ;  /* 0x000000aea894723c */ /* 0x040fe40000041810 */
[----:B------:R-:W2:Y:S05]  /*20dc0*/  LDSM.16.MT88.4 R16, [R234+0x15800] ;  /* 0x01580000ea10783b */ /* 0x000eaa0000004200 */
[----:B------:R-:W-:Y:S01]  /*20dd0*/  MOV R174, R142 ;  /* 0x0000008e00ae7202 */ /* 0x000fe20000000f00 */
[C---:B------:R-:W-:Y:S02]  /*20de0*/  HMMA.16816.F32.BF16 R144, R168.reuse, R176, R20 ;  /* 0x000000b0a890723c */ /* 0x040fe40000041814 */
[----:B------:R-:W2:Y:S02]  /*20df0*/  LDSM.16.MT88.4 R20, [R233+0x15800] ;  /* 0x01580000e914783b */ /* 0x000ea40000004200 */
[----:B------:R-:W-:Y:S03]  /*20e00*/  MOV R175, R143 ;  /* 0x0000008f00af7202 */ /* 0x000fe60000000f00 */
[----:B------:R-:W-:Y:S02]  /*20e10*/  MOV R177, R140 ;  /* 0x0000008c00b17202 */ /* 0x000fe40000000f00 */
[----:B------:R-:W-:Y:S02]  /*20e20*/  MOV R176, R141 ;  /* 0x0000008d00b07202 */ /* 0x000fe40000000f00 */
[C---:B------:R-:W-:Y:S07]  /*20e30*/  HMMA.16816.F32.BF16 R140, R168.reuse, R178, R24 ;  /* 0x000000b2a88c723c */ /* 0x040fee0000041818 */
[----:B------:R-:W-:Y:S02]  /*20e40*/  MOV R24, R138 ;  /* 0x0000008a00187202 */ /* 0x000fe40000000f00 */
[----:B------:R-:W-:Y:S03]  /*20e50*/  MOV R25, R139 ;  /* 0x0000008b00197202 */ /* 0x000fe60000000f00 */
[----:B------:R-:W-:Y:S02]  /*20e60*/  MOV R26, R136 ;  /* 0x00000088001a7202 */ /* 0x000fe40000000f00 */
[----:B------:R-:W-:Y:S02]  /*20e70*/  MOV R27, R137 ;  /* 0x00000089001b7202 */ /* 0x000fe40000000f00 */
[C---:B-1----:R-:W-:Y:S01]  /*20e80*/  HMMA.16816.F32.BF16 R136, R168.reuse, R180, R28 ;  /* 0x000000b4a888723c */ /* 0x042fe2000004181c */
[----:B------:R-:W-:Y:S02]  /*20e90*/  LDSM.16.MT88.4 R28, [R231+0x15800] ;  /* 0x01580000e71c783b */ /* 0x000fe40000004200 */
[----:B------:R-:W-:Y:S02]  /*20ea0*/  MOV R179, R26 ;  /* 0x0000001a00b37202 */ /* 0x000fe40000000f00 */
[----:B------:R-:W-:Y:S02]  /*20eb0*/  MOV R178, R27 ;  /* 0x0000001b00b27202 */ /* 0x000fe40000000f00 */
[----:B------:R-:W-:Y:S02]  /*20ec0*/  MOV R180, R135 ;  /* 0x0000008700b47202 */ /* 0x000fe40000000f00 */
[C---:B------:R-:W-:Y:S01]  /*20ed0*/  HMMA.16816.F32.BF16 R132, R168.reuse, R182, R32 ;  /* 0x000000b6a884723c */ /* 0x040fe20000041820 */
[----:B------:R-:W-:Y:S02]  /*20ee0*/  LDSM.16.MT88.4 R32, [R234+0x17800] ;  /* 0x01780000ea20783b */ /* 0x000fe40000004200 */
[----:B------:R-:W-:Y:S04]  /*20ef0*/  MOV R181, R174 ;  /* 0x000000ae00b57202 */ /* 0x000fe80000000f00 */
[----:B------:R-:W-:Y:S01]  /*20f00*/  MOV R183, R24 ;  /* 0x0000001800b77202 */ /* 0x000fe20000000f00 */
[C---:B---3--:R-:W-:Y:S04]  /*20f10*/  HMMA.16816.F32.BF16 R36, R168.reuse, R184, R36 ;  /* 0x000000b8a824723c */ /* 0x048fe80000041824 */
[----:B------:R-:W-:Y:S02]  /*20f20*/  MOV R182, R25 ;  /* 0x0000001900b67202 */ /* 0x000fe40000000f00 */
[----:B------:R-:W1:Y:S01]  /*20f30*/  LDSM.16.MT88.4 R24, [R232+0x15800] ;  /* 0x01580000e818783b */ /* 0x000e620000004200 */
[----:B------:R-:W-:Y:S01]  /*20f40*/  MOV R184, R175 ;  /* 0x000000af00b87202 */ /* 0x000fe20000000f00 */
[C---:B------:R-:W-:Y:S04]  /*20f50*/  HMMA.16816.F32.BF16 R40, R168.reuse, R186, R40 ;  /* 0x000000baa828723c */ /* 0x040fe80000041828 */
[----:B------:R-:W-:Y:S02]  /*20f60*/  MOV R185, R172 ;  /* 0x000000ac00b97202 */ /* 0x000fe40000000f00 */
[----:B------:R-:W3:Y:S01]  /*20f70*/  LDL.LU R186, [R1] ;  /* 0x0000000001ba7983 */ /* 0x000ee20000300800 */
[----:B------:R-:W-:Y:S01]  /*20f80*/  MOV R187, R173 ;  /* 0x000000ad00bb7202 */ /* 0x000fe20000000f00 */
[C---:B--2---:R-:W-:Y:S02]  /*20f90*/  HMMA.16816.F32.BF16 R44, R168.reuse, R4, R44 ;  /* 0x00000004a82c723c */ /* 0x044fe4000004182c */
[----:B------:R-:W2:Y:S02]  /*20fa0*/  LDSM.16.MT88.4 R172, [R233+0x17800] ;  /* 0x01780000e9ac783b */ /* 0x000ea40000004200 */
[----:B------:R-:W-:Y:S04]  /*20fb0*/  FADD.FTZ R0, R187, R0 ;  /* 0x00000000bb007221 */ /* 0x000fe80000010000 */
[C---:B------:R-:W-:Y:S02]  /*20fc0*/  HMMA.16816.F32.BF16 R48, R168.reuse, R6, R48 ;  /* 0x00000006a830723c */ /* 0x040fe40000041830 */
[----:B------:R-:W1:Y:S02]  /*20fd0*/  LDSM.16.MT88.4 R4, [R232+0x17800] ;  /* 0x01780000e804783b */ /* 0x000e640000004200 */
[----:B------:R-:W-:Y:S04]  /*20fe0*/  FADD.FTZ R0, R185, R0 ;  /* 0x00000000b9007221 */ /* 0x000fe80000010000 */
[C---:B----4-:R-:W-:Y:S04]  /*20ff0*/  HMMA.16816.F32.BF16 R52, R168.reuse, R8, R52 ;  /* 0x00000008a834723c */ /* 0x050fe80000041834 */
[----:B------:R-:W-:Y:S04]  /*21000*/  FADD.FTZ R0, R183, R0 ;  /* 0x00000000b7007221 */ /* 0x000fe80000010000 */
[C---:B------:R-:W-:Y:S01]  /*21010*/  HMMA.16816.F32.BF16 R56, R168.reuse, R10, R56 ;  /* 0x0000000aa838723c */ /* 0x040fe20000041838 */
[----:B------:R-:W4:Y:S03]  /*21020*/  LDSM.16.MT88.4 R8, [R231+0x17800] ;  /* 0x01780000e708783b */ /* 0x000f260000004200 */
[----:B------:R-:W-:Y:S04]  /*21030*/  FADD.FTZ R0, R181, R0 ;  /* 0x00000000b5007221 */ /* 0x000fe80000010000 */
[C---:B-----5:R-:W-:Y:S04]  /*21040*/  HMMA.16816.F32.BF16 R60, R168.reuse, R12, R60 ;  /* 0x0000000ca83c723c */ /* 0x060fe8000004183c */
[----:B------:R-:W-:Y:S04]  /*21050*/  FADD.FTZ R0, R179, R0 ;  /* 0x00000000b3007221 */ /* 0x000fe80000010000 */
[C---:B------:R-:W-:Y:S04]  /*21060*/  HMMA.16816.F32.BF16 R64, R168.reuse, R14, R64 ;  /* 0x0000000ea840723c */ /* 0x040fe80000041840 */
[----:B------:R-:W-:Y:S01]  /*21070*/  FADD.FTZ R251, R177, R0 ;  /* 0x00000000b1fb7221 */ /* 0x000fe20000010000 */
[----:B------:R-:W-:Y:S03]  /*21080*/  IADD3 R0, R252, -0x1, RZ ;  /* 0xfffffffffc007810 */ /* 0x000fe60007ffe0ff */
[C---:B------:R-:W-:Y:S04]  /*21090*/  HMMA.16816.F32.BF16 R68, R168.reuse, R16, R68 ;  /* 0x00000010a844723c */ /* 0x040fe80000041844 */
[----:B------:R-:W-:Y:S01]  /*210a0*/  FADD.FTZ R251, R166, R251 ;  /* 0x000000fba6fb7221 */ /* 0x000fe20000010000 */
[----:B------:R-:W-:Y:S02]  /*210b0*/  MOV R252, R0 ;  /* 0x0000000000fc7202 */ /* 0x000fe40000000f00 */
[----:B------:R-:W-:Y:S01]  /*210c0*/  MOV R0, R3 ;  /* 0x0000000300007202 */ /* 0x000fe20000000f00 */
        /* <DEDUP_REMOVED lines=11> */
[C---:B------:R-:W-:Y:S08]  /*21180*/  HMMA.16816.F32.BF16 R116, R168.reuse, R4, R116 ;  /* 0x00000004a874723c */ /* 0x040ff00000041874 */
[C---:B------:R-:W-:Y:S08]  /*21190*/  HMMA.16816.F32.BF16 R120, R168.reuse, R6, R120 ;  /* 0x00000006a878723c */ /* 0x040ff00000041878 */
[C---:B----4-:R-:W-:Y:S08]  /*211a0*/  HMMA.16816.F32.BF16 R124, R168.reuse, R8, R124 ;  /* 0x00000008a87c723c */ /* 0x050ff0000004187c */
[----:B------:R-:W-:Y:S04]  /*211b0*/  HMMA.16816.F32.BF16 R128, R168, R10, R128 ;  /* 0x0000000aa880723c */ /* 0x000fe80000041880 */
[----:B---3--:R-:W-:Y:S04]  /*211c0*/  FFMA.FTZ R196, R2, R186, R196 ;  /* 0x000000ba02c47223 */ /* 0x008fe800000100c4 */
        /* <DEDUP_REMOVED lines=14> */
[----:B------:R-:W-:Y:S05]  /*212b0*/  FADD.FTZ R2, R167, R2 ;  /* 0x00000002a7027221 */ /* 0x000fea0000010000 */
[----:B------:R1:W-:Y:S01]  /*212c0*/  STL [R1], R2 ;  /* 0x0000000201007387 */ /* 0x0003e20000100800 */
[----:B------:R-:W-:-:S05]  /*212d0*/  @P0 BRA `(.L_x_2242) ;  /* 0xffffb48000000947 */ /* 0x000fca000383ffff */
.L_x_2233:
        /* <DEDUP_REMOVED lines=10> */
[----:B-1----:R-:W3:Y:S04]  /*21380*/  LDL R2, [R1] ;  /* 0x0000000001027983 */ /* 0x002ee80000100800 */
[----:B---3--:R1:W3:Y:S02]  /*21390*/  SHFL.BFLY PT, R10, R2, 0x2, 0x1f ;  /* 0x0c401f00020a7f89 */ /* 0x0082e400000e0000 */
.L_x_2261:
[----:B-1----:R-:W4:Y:S02]  /*213a0*/  LDL.LU R2, [R1] ;  /* 0x0000000001027983 */ /* 0x002f240000300800 */
[----:B---34-:R-:W-:Y:S01]  /*213b0*/  FADD.FTZ R11, R10, R2 ;  /* 0x000000020a0b7221 */ /* 0x018fe20000010000 */
[----:B------:R-:W-:Y:S05]  /*213c0*/  BRA.DIV ~URZ, `(.L_x_2244) ;  /* 0x00001e127f007947 */ /* 0x000fea000b800000 */
[----:B------:R-:W1:Y:S04]  /*213d0*/  SHFL.BFLY PT, R12, R251, 0x2, 0x1f ;  /* 0x0c401f00fb0c7f89 */ /* 0x000e6800000e0000 */
[----:B------:R-:W3:Y:S01]  /*213e0*/  SHFL.BFLY PT, R2, R11, 0x1, 0x1f ;  /* 0x0c201f000b027f89 */ /* 0x000ee200000e0000 */
[----:B-1----:R-:W-:-:S02]  /*213f0*/  FADD.FTZ R12, R12, R251 ;  /* 0x000000fb0c0c7221 */ /* 0x002fc40000010000 */
[----:B---3--:R-:W-:-:S03]  /*21400*/  FADD.FTZ R2, R11, R2 ;  /* 0x000000020b027221 */ /* 0x008fc60000010000 */
[----:B------:R1:W3:Y:S04]  /*21410*/  SHFL.BFLY PT, R10, R12, 0x1, 0x1f ;  /* 0x0c201f000c0a7f89 */ /* 0x0002e800000e0000 */
.L_x_2262:
[----:B------:R-:W4:Y:S01]  /*21420*/  S2R R9, SR_TID.X ;  /* 0x0000000000097919 */ /* 0x000f220000002100 */
[----:B---3--:R-:W-:-:S03]  /*21430*/  FADD.FTZ R6, R10, R12 ;  /* 0x0000000c0a067221 */ /* 0x008fc60000010000 */
[----:B------:R-:W-:Y:S01]  /*21440*/  BAR.SYNC.DEFER_BLOCKING 0x0 ;  /* 0x0000000000007b1d */ /* 0x000fe20000010000 */
[----:B------:R-:W-:Y:S02]  /*21450*/  FSETP.NE.FTZ.AND P4, PT, R2, RZ, PT ;  /* 0x000000ff0200720b */ /* 0x000fe40003f95000 */
[----:B------:R-:W-:Y:S02]  /*21460*/  FSETP.NE.FTZ.AND P3, PT, R6, RZ, PT ;  /* 0x000000ff0600720b */ /* 0x000fe40003f75000 */
[----:B------:R-:W-:Y:S01]  /*21470*/  MOV R8, 0x3f800000 ;  /* 0x3f80000000087802 */ /* 0x000fe20000000f00 */
[----:B------:R-:W-:Y:S01]  /*21480*/  ULDC.64 UR4, c[0x0][0x118] ;  /* 0x0000460000047ab9 */ /* 0x000fe20000000a00 */
[----:B------:R-:W-:-:S07]  /*21490*/  MOV R7, 0x3f800000 ;  /* 0x3f80000000077802 */ /* 0x000fce0000000f00 */
[----:B------:R-:W3:Y:S01]  /*214a0*/  @P4 MUFU.RCP R8, R2 ;  /* 0x0000000200084308 */ /* 0x000ee20000001000 */
[----:B----4-:R-:W-:-:S07]  /*214b0*/  SHF.R.S32.HI R10, RZ, 0x1f, R9 ;  /* 0x0000001fff0a7819 */ /* 0x010fce0000011409 */
[----:B------:R-:W4:Y:S01]  /*214c0*/  @P3 MUFU.RCP R7, R6 ;  /* 0x0000000600073308 */ /* 0x000f220000001000 */
[----:B------:R-:W-:-:S04]  /*214d0*/  LEA.HI R11, R10, R9, RZ, 0x2 ;  /* 0x000000090a0b7211 */ /* 0x000fc800078f10ff */
[--C-:B------:R-:W-:Y:S02]  /*214e0*/  SHF.R.S32.HI R13, RZ, 0x2, R11.reuse ;  /* 0x00000002ff0d7819 */ /* 0x100fe4000001140b */
[----:B-1----:R-:W-:Y:S01]  /*214f0*/  SHF.R.S32.HI R12, RZ, 0x1f, R11 ;  /* 0x0000001fff0c7819 */ /* 0x002fe2000001140b */
[C---:B---3--:R-:W-:Y:S01]  /*21500*/  FMUL.FTZ R160, R8.reuse, R160 ;  /* 0x000000a008a07220 */ /* 0x048fe20000410000 */
        /* <DEDUP_REMOVED lines=81> */
[----:B------:R-:W-:Y:S01]  /*21a20*/  FMUL.FTZ R129, R8, R129 ;  /* 0x0000008108817220 */ /* 0x000fe20000410000 */
[----:B------:R-:W-:Y:S01]  /*21a30*/  MOV R8, 0x40 ;  /* 0x0000004000087802 */ /* 0x000fe20000000f00 */
[C---:B----4-:R-:W-:Y:S02]  /*21a40*/  FMUL.FTZ R163, R7.reuse, R163 ;  /* 0x000000a307a37220 */ /* 0x050fe40000410000 */
[C---:B------:R-:W-:Y:S01]  /*21a50*/  FMUL.FTZ R162, R7.reuse, R162 ;  /* 0x000000a207a27220 */ /* 0x040fe20000410000 */
[----:B------:R-:W-:Y:S01]  /*21a60*/  SEL R8, R8, 0xffffffc0, !P1 ;  /* 0xffffffc008087807 */ /* 0x000fe20004800000 */
[C---:B------:R-:W-:Y:S02]  /*21a70*/  FMUL.FTZ R159, R7.reuse, R159 ;  /* 0x0000009f079f7220 */ /* 0x040fe40000410000 */
[----:B------:R-:W-:Y:S01]  /*21a80*/  FMUL.FTZ R158, R7, R158 ;  /* 0x0000009e079e7220 */ /* 0x000fe20000410000 */
[----:B------:R-:W-:Y:S01]  /*21a90*/  IADD3 R16, R13, R8, RZ ;  /* 0x000000080d107210 */ /* 0x000fe20007ffe0ff */
[C---:B------:R-:W-:Y:S01]  /*21aa0*/  FMUL.FTZ R155, R7.reuse, R155 ;  /* 0x0000009b079b7220 */ /* 0x040fe20000410000 */
[----:B------:R-:W-:Y:S01]  /*21ab0*/  STS.64 [R14.X4+0x800], R162 ;  /* 0x000800a20e007388 */ /* 0x000fe20000004a00 */
[----:B------:R-:W-:-:S02]  /*21ac0*/  FMUL.FTZ R154, R7, R154 ;  /* 0x0000009a079a7220 */ /* 0x000fc40000410000 */
[C---:B------:R-:W-:Y:S01]  /*21ad0*/  FMUL.FTZ R151, R7.reuse, R151 ;  /* 0x0000009707977220 */ /* 0x040fe20000410000 */
[----:B------:R-:W-:Y:S01]  /*21ae0*/  STS.64 [R15], R156 ;  /* 0x0000009c0f007388 */ /* 0x000fe20000000a00 */
[C---:B------:R-:W-:Y:S02]  /*21af0*/  FMUL.FTZ R150, R7.reuse, R150 ;  /* 0x0000009607967220 */ /* 0x040fe40000410000 */
[C---:B------:R-:W-:Y:S01]  /*21b00*/  FMUL.FTZ R147, R7.reuse, R147 ;  /* 0x0000009307937220 */ /* 0x040fe20000410000 */
[----:B------:R-:W-:Y:S01]  /*21b10*/  STS.64 [R15+0x800], R158 ;  /* 0x0008009e0f007388 */ /* 0x000fe20000000a00 */
[C---:B------:R-:W-:Y:S02]  /*21b20*/  FMUL.FTZ R146, R7.reuse, R146 ;  /* 0x0000009207927220 */ /* 0x040fe40000410000 */
[C---:B------:R-:W-:Y:S01]  /*21b30*/  FMUL.FTZ R143, R7.reuse, R143 ;  /* 0x0000008f078f7220 */ /* 0x040fe20000410000 */
[----:B------:R-:W-:Y:S01]  /*21b40*/  STS.64 [R16], R152 ;  /* 0x0000009810007388 */ /* 0x000fe20000000a00 */
[----:B------:R-:W-:-:S02]  /*21b50*/  FMUL.FTZ R142, R7, R142 ;  /* 0x0000008e078e7220 */ /* 0x000fc40000410000 */
[C---:B------:R-:W-:Y:S01]  /*21b60*/  FMUL.FTZ R139, R7.reuse, R139 ;  /* 0x0000008b078b7220 */ /* 0x040fe20000410000 */
[----:B------:R-:W-:Y:S01]  /*21b70*/  STS.64 [R16+0x800], R154 ;  /* 0x0008009a10007388 */ /* 0x000fe20000000a00 */
        /* <DEDUP_REMOVED lines=115> */
[----:B------:R4:W-:Y:S04]  /*222b0*/  STS.64 [R18+0xc800], R130 ;  /* 0x00c8008212007388 */ /* 0x0009e80000000a00 */
[----:B-1----:R-:W2:Y:S04]  /*222c0*/  LD.E.64 R14, [R4.64+0xb0] ;  /* 0x0000b004040e7980 */ /* 0x002ea8000c101b00 */
[----:B------:R-:W2:Y:S04]  /*222d0*/  LD.E R8, [R4.64+0x60] ;  /* 0x0000600404087980 */ /* 0x000ea8000c101900 */
[----:B---3--:R-:W1:Y:S01]  /*222e0*/  S2R R16, SR_TID.X ;  /* 0x0000000000107919 */ /* 0x008e620000002100 */
[----:B------:R-:W-:-:S03]  /*222f0*/  LEA.HI R10, R10, R9, RZ, 0x4 ;  /* 0x000000090a0a7211 */ /* 0x000fc600078f20ff */
[----:B----4-:R3:W5:Y:S04]  /*22300*/  LD.E R7, [R4.64+0xcc] ;  /* 0x0000cc0404077980 */ /* 0x010768000c101900 */
[----:B------:R3:W5:Y:S04]  /*22310*/  LD.E.64 R146, [R4.64+0x78] ;  /* 0x0000780404927980 */ /* 0x000768000c101b00 */
[----:B------:R3:W5:Y:S01]  /*22320*/  LD.E.64 R148, [R4.64+0xa8] ;  /* 0x0000a80404947980 */ /* 0x000762000c101b00 */
[----:B------:R-:W-:Y:S01]  /*22330*/  LOP3.LUT R144, R12, 0xffffffe0, RZ, 0xc0, !PT ;  /* 0xffffffe00c907812 */ /* 0x000fe200078ec0ff */
[----:B------:R-:W-:Y:S01]  /*22340*/  @P4 MUFU.LG2 R2, R2 ;  /* 0x0000000200024308 */ /* 0x000fe20000000c00 */
[----:B------:R-:W-:Y:S01]  /*22350*/  SHF.R.S32.HI R12, RZ, 0x1f, R11 ;  /* 0x0000001fff0c7819 */ /* 0x000fe2000001140b */
[----:B------:R-:W-:Y:S06]  /*22360*/  BSSY B0, `(.L_x_2245) ;  /* 0x0000054000007945 */ /* 0x000fec0003800000 */
[----:B------:R-:W4:Y:S01]  /*22370*/  @P3 MUFU.LG2 R6, R6 ;  /* 0x0000000600063308 */ /* 0x000f220000000c00 */
[----:B-1----:R-:W-:-:S04]  /*22380*/  SHF.R.S32.HI R13, RZ, 0x1f, R16 ;  /* 0x0000001fff0d7819 */ /* 0x002fc80000011410 */
[----:B------:R-:W-:Y:S02]  /*22390*/  LEA.HI R13, R13, R16, RZ, 0x4 ;  /* 0x000000100d0d7211 */ /* 0x000fe400078f20ff */
[----:B------:R-:W-:Y:S02]  /*223a0*/  LOP3.LUT R16, R10, 0xfffffff0, RZ, 0xc0, !PT ;  /* 0xfffffff00a107812 */ /* 0x000fe400078ec0ff */
[----:B------:R-:W-:Y:S02]  /*223b0*/  SHF.R.S32.HI R10, RZ, 0x4, R13 ;  /* 0x00000004ff0a7819 */ /* 0x000fe4000001140d */
[----:B------:R-:W-:Y:S02]  /*223c0*/  IADD3 R13, -R16, R9, RZ ;  /* 0x00000009100d7210 */ /* 0x000fe40007ffe1ff */
[----:B------:R-:W-:Y:S02]  /*223d0*/  SHF.L.U32 R16, R10, 0x6, RZ ;  /* 0x000000060a107819 */ /* 0x000fe400000006ff */
[----:B------:R-:W-:Y:S01]  /*223e0*/  LEA.HI R18, R13, R13, RZ, 0x1 ;  /* 0x0000000d0d127211 */ /* 0x000fe200078f08ff */
[----:B----4-:R-:W-:Y:S01]  /*223f0*/  @P3 FMUL.FTZ R6, R6, 0.69314718246459960938 ;  /* 0x3f31721806063820 */ /* 0x010fe20000410000 */
        /* <DEDUP_REMOVED lines=54> */
[----:B---3--:R-:W-:-:S04]  /*22760*/  SHF.R.S32.HI R145, RZ, 0x2, R12 ;  /* 0x00000002ff917819 */ /* 0x008fc8000001140c */
[----:B------:R-:W-:Y:S01]  /*22770*/  LEA R144, R144, R145, 0x4 ;  /* 0x0000009190907211 */ /* 0x000fe200078e20ff */
[----:B--2---:R-:W-:-:S04]  /*22780*/  IMAD R14, R14, UR8, R247 ;  /* 0x000000080e0e7c24 */ /* 0x004fc8000f8e02f7 */
[----:B------:R-:W-:Y:S01]  /*22790*/  IMAD R8, R14, R8, R245 ;  /* 0x000000080e087224 */ /* 0x000fe200078e02f5 */
[----:B------:R-:W-:Y:S01]  /*227a0*/  MOV R14, 0xff800000 ;  /* 0xff800000000e7802 */ /* 0x000fe20000000f00 */
[----:B------:R-:W-:Y:S02]  /*227b0*/  @P3 FFMA.FTZ R14, R3, R0, R6 ;  /* 0x00000000030e3223 */ /* 0x000fe40000010006 */
[----:B------:R-:W-:Y:S01]  /*227c0*/  IMAD R8, R15, R8, R9 ;  /* 0x000000080f087224 */ /* 0x000fe200078e0209 */
[----:B------:R-:W-:Y:S05]  /*227d0*/  @P0 BRA `(.L_x_2246) ;  /* 0x000000c000000947 */ /* 0x000fea0003800000 */
[----:B-1--4-:R-:W-:Y:S01]  /*227e0*/  IMAD R3, R243, -0x40, R244 ;  /* 0xffffffc0f3037824 */ /* 0x012fe200078e02f4 */
        /* <DEDUP_REMOVED lines=11> */
.L_x_2246:
[----:B-1--4-:R-:W-:Y:S05]  /*228a0*/  BSYNC B0 ;  /* 0x0000000000007941 */ /* 0x012fea0003800000 */
.L_x_2245:
        /* <DEDUP_REMOVED lines=25> */
.L_x_2248:
[----:B------:R-:W-:Y:S05]  /*22a40*/  BSYNC B0 ;  /* 0x0000000000007941 */ /* 0x000fea0003800000 */
.L_x_2247:
        /* <DEDUP_REMOVED lines=15> */
.L_x_2250:
[----:B------:R-:W-:Y:S05]  /*22b40*/  BSYNC B0 ;  /* 0x0000000000007941 */ /* 0x000fea0003800000 */
.L_x_2249:
        /* <DEDUP_REMOVED lines=15> */
.L_x_2252:
[----:B------:R-:W-:Y:S05]  /*22c40*/  BSYNC B0 ;  /* 0x0000000000007941 */ /* 0x000fea0003800000 */
.L_x_2251:
        /* <DEDUP_REMOVED lines=15> */
.L_x_2254:
[----:B------:R-:W-:Y:S05]  /*22d40*/  BSYNC B0 ;  /* 0x0000000000007941 */ /* 0x000fea0003800000 */
.L_x_2253:
        /* <DEDUP_REMOVED lines=15> */
.L_x_2256:
[----:B------:R-:W-:Y:S05]  /*22e40*/  BSYNC B0 ;  /* 0x0000000000007941 */ /* 0x000fea0003800000 */
.L_x_2255:
        /* <DEDUP_REMOVED lines=15> */
.L_x_2258:
[----:B------:R-:W-:Y:S05]  /*22f40*/  BSYNC B0 ;  /* 0x0000000000007941 */ /* 0x000fea0003800000 */
.L_x_2257:
        /* <DEDUP_REMOVED lines=15> */
.L_x_2260:
[----:B------:R-:W-:Y:S05]  /*23040*/  BSYNC B0 ;  /* 0x0000000000007941 */ /* 0x000fea0003800000 */
.L_x_2259:
[----:B------:R-:W-:-:S04]  /*23050*/  IADD3 R10, R10, 0x38, RZ ;  /* 0x000000380a0a7810 */ /* 0x000fc80007ffe0ff */
[----:B------:R-:W-:Y:S01]  /*23060*/  ISETP.GE.AND P0, PT, R10, R243, PT ;  /* 0x000000f30a00720c */ /* 0x000fe20003f06270 */
[----:B------:R-:W-:-:S12]  /*23070*/  IMAD.MOV.U32 R243, RZ, RZ, 0x0 ;  /* 0x00000000fff37424 */ /* 0x000fd800078e00ff */
[----:B------:R-:W-:Y:S05]  /*23080*/  @P0 RET.REL.NODEC R242 `(_ZN5flash24flash_fwd_splitkv_kernelI23Flash_fwd_kernel_traitsILi256ELi64ELi64ELi4ELb0ELb0EN7cutlass10bfloat16_tE19Flash_kernel_traitsILi256ELi64ELi64ELi4ES3_EELb0ELb0ELb0ELb0ELb0ELb1ELb1ELb1EEEvNS_16Flash_fwd_paramsE) ;  /* 0xfffdcf70f2000950 */ /* 0x000fea0003c3ffff */
        /* <DEDUP_REMOVED lines=11> */
[----:B------:R-:W-:Y:S05]  /*23140*/  @P0 RET.REL.NODEC R242 `(_ZN5flash24flash_fwd_splitkv_kernelI23Flash_fwd_kernel_traitsILi256ELi64ELi64ELi4ELb0ELb0EN7cutlass10bfloat16_tE19Flash_kernel_traitsILi256ELi64ELi64ELi4ES3_EELb0ELb0ELb0ELb0ELb0ELb1ELb1ELb1EEEvNS_16Flash_fwd_paramsE) ;  /* 0xfffdceb0f2000950 */ /* 0x000fea0003c3ffff */
[----:B------:R-:W-:Y:S01]  /*23150*/  MOV R243, 0x0 ;  /* 0x0000000000f37802 */ /* 0x000fe20000000f00 */
[----:B------:R-:W-:-:S02]  /*23160*/  ULDC.64 UR4, c[0x0][0x118] ;  /* 0x0000460000047ab9 */ /* 0x000fc40000000a00 */
[----:B------:R2:W-:Y:S01]  /*23170*/  ST.E.128 [R8.64+0xe300], R16 ;  /* 0x00e3001008007985 */ /* 0x0005e2000c101d04 */
[----:B------:R-:W-:Y:S05]  /*23180*/  RET.REL.NODEC R242 `(_ZN5flash24flash_fwd_splitkv_kernelI23Flash_fwd_kernel_traitsILi256ELi64ELi64ELi4ELb0ELb0EN7cutlass10bfloat16_tE19Flash_kernel_traitsILi256ELi64ELi64ELi4ES3_EELb0ELb0ELb0ELb0ELb0ELb1ELb1ELb1EEEvNS_16Flash_fwd_paramsE) ;  /* 0xfffdce70f2007950 */ /* 0x000fea0003c3ffff */
.L_x_2243:
[----:B------:R3:W5:Y:S01]  /*23190*/  LDL R12, [R1] ;  /* 0x00000000010c7983 */ /* 0x0007620000100800 */
[----:B------:R-:W-:Y:S02]  /*231a0*/  MOV R9, 0x2 ;  /* 0x0000000200097802 */ /* 0x000fe40000000f00 */
[----:B------:R-:W-:Y:S02]  /*231b0*/  MOV R8, 0x231d0 ;  /* 0x000231d000087802 */ /* 0x000fe40000000f00 */
[----:B-123-5:R-:W-:Y:S05]  /*231c0*/  CALL.REL.NOINC `($__internal_17_$__cuda_sm70_shflsync_bfly_p) ;  /* 0x000000f000007944 */ /* 0x02efea0003c00000 */
[----:B-12---:R-:W-:Y:S05]  /*231d0*/  BRA `(.L_x_2261) ;  /* 0xffffe1c000007947 */ /* 0x006fea000383ffff */
.L_x_2244:
[----:B------:R-:W-:Y:S01]  /*231e0*/  IMAD.MOV.U32 R12, RZ, RZ, R11 ;  /* 0x000000ffff0c7224 */ /* 0x000fe200078e000b */
[----:B------:R-:W-:Y:S02]  /*231f0*/  MOV R9, 0x1 ;  /* 0x0000000100097802 */ /* 0x000fe40000000f00 */
[----:B------:R-:W-:Y:S02]  /*23200*/  MOV R8, 0x23220 ;  /* 0x0002322000087802 */ /* 0x000fe40000000f00 */
[----:B--2--5:R-:W-:Y:S05]  /*23210*/  CALL.REL.NOINC `($__internal_17_$__cuda_sm70_shflsync_bfly_p) ;  /* 0x000000a000007944 */ /* 0x024fea0003c00000 */
[----:B--2---:R-:W-:Y:S01]  /*23220*/  FADD.FTZ R2, R11, R10 ;  /* 0x0000000a0b027221 */ /* 0x004fe20000010000 */
[----:B-1----:R-:W-:Y:S02]  /*23230*/  MOV R12, R251 ;  /* 0x000000fb000c7202 */ /* 0x002fe40000000f00 */
[----:B------:R-:W-:-:S02]  /*23240*/  MOV R9, 0x2 ;  /* 0x0000000200097802 */ /* 0x000fc40000000f00 */
[----:B------:R-:W-:Y:S02]  /*23250*/  MOV R8, 0x23270 ;  /* 0x0002327000087802 */ /* 0x000fe40000000f00 */
[----:B------:R-:W-:Y:S05]  /*23260*/  CALL.REL.NOINC `($__internal_17_$__cuda_sm70_shflsync_bfly_p) ;  /* 0x0000005000007944 */ /* 0x000fea0003c00000 */
[----:B-12---:R-:W-:Y:S01]  /*23270*/  FADD.FTZ R12, R251, R10 ;  /* 0x0000000afb0c7221 */ /* 0x006fe20000010000 */
[----:B------:R-:W-:Y:S02]  /*23280*/  MOV R9, 0x1 ;  /* 0x0000000100097802 */ /* 0x000fe40000000f00 */
[----:B------:R-:W-:Y:S02]  /*23290*/  MOV R8, 0x232b0 ;  /* 0x000232b000087802 */ /* 0x000fe40000000f00 */
[----:B------:R-:W-:Y:S05]  /*232a0*/  CALL.REL.NOINC `($__internal_17_$__cuda_sm70_shflsync_bfly_p) ;  /* 0x0000001000007944 */ /* 0x000fea0003c00000 */
[----:B-12---:R-:W-:Y:S05]  /*232b0*/  BRA `(.L_x_2262) ;  /* 0xffffe16000007947 */ /* 0x006fea000383ffff */
        .weak           $__internal_17_$__cuda_sm70_shflsync_bfly_p
        .type           $__internal_17_$__cuda_sm70_shflsync_bfly_p,@function
        .size           $__internal_17_$__cuda_sm70_shflsync_bfly_p,(.L_x_8879 - $__internal_17_$__cuda_sm70_shflsync_bfly_p)
$__internal_17_$__cuda_sm70_shflsync_bfly_p:
[----:B------:R-:W-:Y:S01]  /*232c0*/  MOV R14, R8 ;  /* 0x00000008000e7202 */ /* 0x000fe20000000f00 */
[----:B------:R-:W-:Y:S04]  /*232d0*/  WARPSYNC R6 ;  /* 0x0000000600007348 */ /* 0x000fe80003800000 */
[----:B------:R-:W-:Y:S01]  /*232e0*/  MOV R15, 0x0 ;  /* 0x00000000000f7802 */ /* 0x000fe20000000f00 */
[----:B------:R1:W2:Y:S03]  /*232f0*/  SHFL.BFLY PT, R10, R12, R9, R7 ;  /* 0x0c0000090c0a7389 */ /* 0x0002a600000e0007 */
[----:B------:R-:W-:Y:S05]  /*23300*/  RET.REL.NODEC R14 `(_ZN5flash24flash_fwd_splitkv_kernelI23Flash_fwd_kernel_traitsILi256ELi64ELi64ELi4ELb0ELb0EN7cutlass10bfloat16_tE19Flash_kernel_traitsILi256ELi64ELi64ELi4ES3_EELb0ELb0ELb0ELb0ELb0ELb1ELb1ELb1EEEvNS_16Flash_fwd_paramsE) ;  /* 0xfffdccf00e007950 */ /* 0x000fea0003c3ffff */
.L_x_2263:
        /* <DEDUP_REMOVED lines=15> */
.L_x_8879:


//--------------------- .text._ZN5flash24flash_fwd_splitkv_kernelI23Flash_fwd_kernel_traitsILi256ELi64ELi64ELi4ELb0ELb0EN7cutlass10bfloat16_tE19Flash_kernel_traitsILi256ELi64ELi64ELi4ES3_EELb0ELb1ELb0ELb0ELb0ELb0ELb0ELb0EEEvNS_16Flash_fwd_paramsE --------------------------
	.section	.text._ZN5flash24flash_fwd_splitkv_kernelI23Flash_fwd_kernel_traitsILi256ELi64ELi64ELi4ELb0ELb0EN7cutlass10bfloat16_tE19Flash_kernel_traitsILi256ELi64ELi64ELi4ES3_EELb0ELb1ELb0ELb0ELb0ELb0ELb0ELb0EEEvNS_16Flash_fwd_paramsE,"ax",@progbits
	.sectioninfo	@"SHI_REGISTERS=255"
	.align	128
        .global         _ZN5flash24flash_fwd_splitkv_kernelI23Flash_fwd_kernel_traitsILi256ELi64ELi64ELi4ELb0ELb0EN7cutlass10bfloat16_tE19Flash_kernel_traitsILi256ELi64ELi64ELi4ES3_EELb0ELb1ELb0ELb0ELb0ELb0ELb0ELb0EEEvNS_16Flash_fwd_paramsE
        .type           _ZN5flash24flash_fwd_splitkv_kernelI23Flash_fwd_kernel_traitsILi256ELi64ELi64ELi4ELb0ELb0EN7cutlass10bfloat16_tE19Flash_kernel_traitsILi256ELi64ELi64ELi4ES3_EELb0ELb1ELb0ELb0ELb0ELb0ELb0ELb0EEEvNS_16Flash_fwd_paramsE,@function
        .size           _ZN5flash24flash_fwd_splitkv_kernelI23Flash_fwd_kernel_traitsILi256ELi64ELi64ELi4ELb0ELb0EN7cutlass10bfloat16_tE19Flash_kernel_traitsILi256ELi64ELi64ELi4ES3_EELb0ELb1ELb0ELb0ELb0ELb0ELb0ELb0EEEvNS_16Flash_fwd_paramsE,(.L_x_8942 - _ZN5flash24flash_fwd_splitkv_kernelI23Flash_fwd_kernel_traitsILi256ELi64ELi64ELi4ELb0ELb0EN7cutlass10bfloat16_tE19Flash_kernel_traitsILi256ELi64ELi64ELi4ES3_EELb0ELb1ELb0ELb0ELb0ELb0ELb0ELb0EEEvNS_16Flash_fwd_paramsE)
        .other          _ZN5flash24flash_fwd_splitkv_kernelI23Flash_fwd_kernel_traitsILi256ELi64ELi64ELi4ELb0ELb0EN7cutlass10bfloat16_tE19Flash_kernel_traitsILi256ELi64ELi64ELi4ES3_EELb0ELb1ELb0ELb0ELb0ELb0ELb0ELb0EEEvNS_16Flash_fwd_paramsE,@"STO_CUDA_ENTRY STV_DEFAULT"
_ZN5flash24flash_fwd_splitkv_kernelI23Flash_fwd_kernel_traitsILi256ELi64ELi64ELi4ELb0ELb0EN7cutlass10bfloat16_tE19Flash_kernel_traitsILi256ELi64ELi64ELi4ES3_EELb0ELb1ELb0ELb0ELb0ELb0ELb0ELb0EEEvNS_16Flash_fwd_paramsE:
.text._ZN5flash24flash_fwd_splitkv_kernelI23Flash_fwd_kernel_traitsILi256ELi64ELi64ELi4ELb0ELb0EN7cutlass10bfloat16_tE19Flash_kernel_traitsILi256ELi64ELi64ELi4ES3_EELb0ELb1ELb0ELb0ELb0ELb0ELb0ELb0EEEvNS_16Flash_fwd_paramsE:
        /* <DEDUP_REMOVED lines=23> */
[----:B------:R1:W2:Y:S01]  /*0170*/  @P2 LDG.E R4, [R2.64] ;  /* 0x0000002202042981 */ /* 0x0002a2000c1e1900 */
[----:B------:R-:W-:-:S03]  /*0180*/  ULDC.64 UR6, c[0x0][0x248] ;  /* 0x0000920000067ab9 */ /* 0x000fc60000000a00 */
[----:B------:R1:W3:Y:S01]  /*0190*/  @P2 LDG.E R0, [R2.64+0x4] ;  /* 0x0000042202002981 */ /* 0x0002e2000c1e1900 */
[----:B------:R-:W-:Y:S01]  /*01a0*/  PLOP3.LUT P1, PT, PT, PT, UP1, 0x80, 0x0 ;  /* 0x000000000000781c */ /* 0x000fe20003f2f018 */
[----:B------:R-:W-:Y:S01]  /*01b0*/  UIMAD.WIDE UR6, UR15, UR26, UR6 ;  /* 0x0000001a0f0672a5 */ /* 0x000fe2000f8e0206 */
[----:B-1----:R-:W-:Y:S01]  /*01c0*/  IMAD.U32 R2, RZ, RZ, UR4 ;  /* 0x00000004ff027e24 */ /* 0x002fe2000f8e00ff */
[----:B------:R-:W-:-:S05]  /*01d0*/  MOV R3, UR5 ;  /* 0x0000000500037c02 */ /* 0x000fca0008000f00 */
[----:B------:R1:W4:Y:S01]  /*01e0*/  @P0 LDG.E R2, [R2.64] ;  /* 0x0000002202020981 */ /* 0x000322000c1e1900 */
[----:B------:R-:W-:Y:S01]  /*01f0*/  IMAD.U32 R6, RZ, RZ, UR6 ;  /* 0x00000006ff067e24 */ /* 0x000fe2000f8e00ff */
[----:B------:R-:W-:-:S05]  /*0200*/  MOV R7, UR7 ;  /* 0x0000000700077c02 */ /* 0x000fca0008000f00 */
[----:B-1----:R-:W5:Y:S01]  /*0210*/  @!P1 LDG.E R3, [R6.64] ;  /* 0x0000002206039981 */ /* 0x002f62000c1e1900 */
[----:B------:R-:W-:Y:S02]  /*0220*/  UMOV UR28, 0xffffffff ;  /* 0xffffffff001c7882 */ /* 0x000fe40000000000 */
[----:B------:R-:W-:Y:S02]  /*0230*/  UMOV UR7, URZ ;  /* 0x0000003f00077c82 */ /* 0x000fe40008000000 */
        /* <DEDUP_REMOVED lines=8> */
[----:B--2---:R-:W-:-:S07]  /*02c0*/  @UP2 UIADD3 UR30, UR30, -UR28, URZ ;  /* 0x8000001c1e1e2290 */ /* 0x004fce000fffe03f */
[----:B------:R-:W-:Y:S01]  /*02d0*/  @!UP2 ULDC UR30, c[0x0][0x214] ;  /* 0x00008500001eaab9 */ /* 0x000fe20000000800 */
[----:B-----5:R3:W2:Y:S04]  /*02e0*/  @!P1 R2UR UR18, R3 ;  /* 0x00000000031293c2 */ /* 0x0206a800000e0000 */
        /* <DEDUP_REMOVED lines=8> */
.L_x_2264:
[----:B------:R-:W-:Y:S02]  /*0370*/  ULDC UR6, c[0x0][0x218] ;  /* 0x0000860000067ab9 */ /* 0x000fe40000000800 */
.L_x_2265:
        /* <DEDUP_REMOVED lines=21> */
[----:B------:R-:W-:Y:S01]  /*04d0*/  ULDC UR14, c[0x0][0x218] ;  /* 0x00008600000e7ab9 */ /* 0x000fe20000000800 */
[----:B------:R-:W1:Y:S01]  /*04e0*/  S2R R7, SR_TID.X ;  /* 0x0000000000077919 */ /* 0x000e620000002100 */
[----:B------:R-:W-:Y:S02]  /*04f0*/  UIADD3 UR5, UR13, UR12, -UR30 ;  /* 0x0000000c0d057290 */ /* 0x000fe4000fffe81e */
[----:B------:R-:W-:Y:S02]  /*0500*/  UIADD3 UR6, UR13, 0x3f, URZ ;  /* 0x0000003f0d067890 */ /* 0x000fe4000fffe03f */
[----:B------:R-:W-:Y:S02]  /*0510*/  UIADD3 UR14, UR14, 0x3f, URZ ;  /* 0x0000003f0e0e7890 */ /* 0x000fe4000fffe03f */
[----:B------:R-:W-:Y:S02]  /*0520*/  ULDC UR10, c[0x0][0x2e4] ;  /* 0x0000b900000a7ab9 */ /* 0x000fe40000000800 */
[----:B------:R-:W-:-:S02]  /*0530*/  UIADD3 UR10, UR5, -UR10, URZ ;  /* 0x8000000a050a7290 */ /* 0x000fc4000fffe03f */
[----:B------:R-:W-:Y:S02]  /*0540*/  UIADD3 UR9, -UR30, 0x7f, UR12 ;  /* 0x0000007f1e097890 */ /* 0x000fe4000fffe10c */
[----:B------:R-:W-:Y:S02]  /*0550*/  USHF.R.S32.HI UR5, URZ, 0x1f, UR6 ;  /* 0x0000001f3f057899 */ /* 0x000fe40008011406 */
[----:B------:R-:W-:Y:S02]  /*0560*/  USHF.R.S32.HI UR11, URZ, 0x1f, UR14 ;  /* 0x0000001f3f0b7899 */ /* 0x000fe4000801140e */
[----:B------:R-:W-:Y:S02]  /*0570*/  ULDC UR4, c[0x0][0x2e8] ;  /* 0x0000ba0000047ab9 */ /* 0x000fe40000000800 */
[----:B------:R-:W-:Y:S02]  /*0580*/  UIADD3 UR4, UR9, UR4, UR13 ;  /* 0x0000000409047290 */ /* 0x000fe4000fffe00d */
[----:B------:R-:W-:-:S02]  /*0590*/  ULEA.HI UR5, UR5, UR6, URZ, 0x6 ;  /* 0x0000000605057291 */ /* 0x000fc4000f8f303f */
[----:B------:R-:W-:Y:S02]  /*05a0*/  ULEA.HI UR11, UR11, UR14, URZ, 0x6 ;  /* 0x0000000e0b0b7291 */ /* 0x000fe4000f8f303f */
[----:B------:R-:W-:Y:S02]  /*05b0*/  USHF.R.S32.HI UR9, URZ, 0x1f, UR10 ;  /* 0x0000001f3f097899 */ /* 0x000fe4000801140a */
[----:B------:R-:W-:Y:S02]  /*05c0*/  USHF.R.S32.HI UR6, URZ, 0x1f, UR4 ;  /* 0x0000001f3f067899 */ /* 0x000fe40008011404 */
[----:B------:R-:W-:Y:S02]  /*05d0*/  USHF.R.S32.HI UR5, URZ, 0x6, UR5 ;  /* 0x000000063f057899 */ /* 0x000fe40008011405 */
[----:B------:R-:W-:Y:S02]  /*05e0*/  USHF.R.S32.HI UR11, URZ, 0x6, UR11 ;  /* 0x000000063f0b7899 */ /* 0x000fe4000801140b */
[----:B------:R-:W-:-:S02]  /*05f0*/  ULEA.HI UR9, UR9, UR10, URZ, 0x6 ;  /* 0x0000000a09097291 */ /* 0x000fc4000f8f303f */
[----:B------:R-:W-:Y:S02]  /*0600*/  ULEA.HI UR4, UR6, UR4, URZ, 0x6 ;  /* 0x0000000406047291 */ /* 0x000fe4000f8f303f */
[----:B------:R-:W-:Y:S02]  /*0610*/  UISETP.LT.AND UP0, UPT, UR11, UR5, UPT ;  /* 0x000000050b00728c */ /* 0x000fe4000bf01270 */
[----:B------:R-:W-:Y:S02]  /*0620*/  USHF.R.S32.HI UR9, URZ, 0x6, UR9 ;  /* 0x000000063f097899 */ /* 0x000fe40008011409 */
[----:B------:R-:W-:Y:S02]  /*0630*/  USHF.R.S32.HI UR4, URZ, 0x6, UR4 ;  /* 0x000000063f047899 */ /* 0x000fe40008011404 */
[----:B------:R-:W-:Y:S02]  /*0640*/  USEL UR11, UR11, UR5, UP0 ;  /* 0x000000050b0b7287 */ /* 0x000fe40008000000 */
[----:B------:R-:W-:-:S02]  /*0650*/  UISETP.LT.AND UP1, UPT, URZ, UR9, UPT ;  /* 0x000000093f00728c */ /* 0x000fc4000bf21270 */
[----:B------:R-:W-:Y:S02]  /*0660*/  UISETP.LT.AND UP0, UPT, UR11, UR4, UPT ;  /* 0x000000040b00728c */ /* 0x000fe4000bf01270 */
[----:B------:R-:W-:Y:S02]  /*0670*/  USEL UR21, URZ, UR9, !UP1 ;  /* 0x000000093f157287 */ /* 0x000fe4000c800000 */
[----:B------:R-:W-:-:S04]  /*0680*/  USEL UR11, UR11, UR4, UP0 ;  /* 0x000000040b0b7287 */ /* 0x000fc80008000000 */
[----:B------:R-:W-:-:S06]  /*0690*/  UISETP.GE.AND UP0, UPT, UR21, UR11, UPT ;  /* 0x0000000b1500728c */ /* 0x000fcc000bf06270 */
[----:B------:R-:W-:-:S13]  /*06a0*/  PLOP3.LUT P0, PT, PT, PT, UP0, 0x80, 0x0 ;  /* 0x000000000000781c */ /* 0x000fda0003f0f008 */
[----:B------:R-:W-:Y:S05]  /*06b0*/  @!P0 BRA `(.L_x_2266) ;  /* 0x0000096000008947 */ /* 0x000fea0003800000 */
[----:B-1----:R-:W-:Y:S01]  /*06c0*/  SHF.R.S32.HI R10, RZ, 0x1f, R7 ;  /* 0x0000001fff0a7819 */ /* 0x002fe20000011407 */
[----:B------:R-:W-:Y:S01]  /*06d0*/  UISETP.NE.AND UP0, UPT, UR28, -0x1, UPT ;  /* 0xffffffff1c00788c */ /* 0x000fe2000bf05270 */
[----:B------:R-:W1:Y:S01]  /*06e0*/  S2R R12, SR_CTAID.Z ;  /* 0x00000000000c7919 */ /* 0x000e620000002700 */
[----:B------:R-:W-:Y:S01]  /*06f0*/  USHF.R.S32.HI UR9, URZ, 0x1f, UR12 ;  /* 0x0000001f3f097899 */ /* 0x000fe2000801140c */
[----:B------:R-:W-:Y:S01]  /*0700*/  LEA.HI R10, R10, R7, RZ, 0x3 ;  /* 0x000000070a0a7211 */ /* 0x000fe200078f18ff */
[----:B------:R-:W-:Y:S01]  /*0710*/  ULDC.64 UR4, c[0x0][0x1e8] ;  /* 0x00007a0000047ab9 */ /* 0x000fe20000000a00 */
[----:B------:R-:W-:Y:S01]  /*0720*/  IMAD.U32 R0, RZ, RZ, UR12 ;  /* 0x0000000cff007e24 */ /* 0x000fe2000f8e00ff */
[----:B------:R-:W-:Y:S01]  /*0730*/  UIMAD UR4, UR9, UR4, URZ ;  /* 0x00000004090472a4 */ /* 0x000fe2000f8e023f */
[----:B------:R-:W-:Y:S01]  /*0740*/  LOP3.LUT R11, R10, 0xfffffff8, RZ, 0xc0, !PT ;  /* 0xfffffff80a0b7812 */ /* 0x000fe200078ec0ff */
[----:B------:R-:W-:Y:S01]  /*0750*/  ULDC.64 UR6, c[0x0][0x1e8] ;  /* 0x00007a0000067ab9 */ /* 0x000fe20000000a00 */
[----:B------:R-:W-:Y:S01]  /*0760*/  SHF.R.S32.HI R10, RZ, 0x3, R10 ;  /* 0x00000003ff0a7819 */ /* 0x000fe2000001140a */
[----:B------:R-:W-:Y:S01]  /*0770*/  UIADD3 UR30, -UR12, UR30, URZ ;  /* 0x0000001e0c1e7290 */ /* 0x000fe2000fffe13f */
[----:B------:R-:W-:Y:S01]  /*0780*/  BSSY B0, `(.L_x_2267) ;  /* 0x0000031000007945 */ /* 0x000fe20003800000 */
[----:B------:R-:W-:Y:S01]  /*0790*/  IMAD.IADD R11, R7, 0x1, -R11 ;  /* 0x00000001070b7824 */ /* 0x000fe200078e0a0b */
[----:B------:R-:W-:-:S02]  /*07a0*/  @UP0 UIMAD.WIDE.U32 UR10, UR28, UR6, URZ ;  /* 0x000000061c0a02a5 */ /* 0x000fc4000f8e003f */
[----:B------:R-:W-:Y:S01]  /*07b0*/  @!UP0 USHF.R.S32.HI UR9, URZ, 0x1f, UR15 ;  /* 0x0000001f3f098899 */ /* 0x000fe2000801140f */
[----:B------:R-:W-:Y:S01]  /*07c0*/  IMAD.SHL.U32 R16, R11, 0x8, RZ ;  /* 0x000000080b107824 */ /* 0x000fe200078e00ff */
[----:B------:R-:W-:Y:S02]  /*07d0*/  UIMAD UR6, UR12, UR5, UR4 ;  /* 0x000000050c0672a4 */ /* 0x000fe4000f8e0204 */
[----:B------:R-:W-:Y:S02]  /*07e0*/  @UP0 UIMAD UR7, UR28, UR7, UR11 ;  /* 0x000000071c0702a4 */ /* 0x000fe4000f8e020b */
[----:B------:R-:W-:Y:S01]  /*07f0*/  ULDC.64 UR4, c[0x0][0x1e0] ;  /* 0x0000780000047ab9 */ /* 0x000fe20000000a00 */
[--C-:B------:R-:W-:Y:S01]  /*0800*/  SHF.R.S32.HI R17, RZ, 0x1f, R16.reuse ;  /* 0x0000001fff117819 */ /* 0x100fe20000011410 */
[----:B------:R-:W-:Y:S01]  /*0810*/  @!UP0 UIMAD UR9, UR9, UR4, URZ ;  /* 0x00000004090982a4 */ /* 0x000fe2000f8e023f */
[C---:B------:R-:W-:Y:S01]  /*0820*/  IADD3 R9, R16.reuse, 0x40, RZ ;  /* 0x0000004010097810 */ /* 0x040fe20007ffe0ff */
[----:B------:R-:W-:Y:S01]  /*0830*/  @!UP0 UIMAD.WIDE.U32 UR16, UR15, UR4, URZ ;  /* 0x000000040f1082a5 */ /* 0x000fe2000f8e003f */
[----:B------:R-:W-:Y:S01]  /*0840*/  IADD3 R8, R16, 0x80, RZ ;  /* 0x0000008010087810 */ /* 0x000fe20007ffe0ff */
[----:B------:R-:W-:Y:S01]  /*0850*/  @!UP0 UIMAD UR9, UR15, UR5, UR9 ;  /* 0x000000050f0982a4 */ /* 0x000fe2000f8e0209 */
[----:B------:R-:W-:Y:S01]  /*0860*/  IMAD.WIDE.U32 R2, R0, c[0x0][0x1e8], R16 ;  /* 0x00007a0000027a25 */ /* 0x000fe200078e0010 */
[----:B------:R-:W-:Y:S01]  /*0870*/  USHF.R.S32.HI UR11, URZ, 0x1f, UR8 ;  /* 0x0000001f3f0b7899 */ /* 0x000fe20008011408 */
[----:B------:R-:W-:Y:S01]  /*0880*/  IADD3 R7, R16, 0xc0, RZ ;  /* 0x000000c010077810 */ /* 0x000fe20007ffe0ff */
[----:B------:R-:W-:Y:S01]  /*0890*/  @!UP0 UIADD3 UR7, UR17, UR9, URZ ;  /* 0x0000000911078290 */ /* 0x000fe2000fffe03f */
[----:B------:R-:W-:Y:S01]  /*08a0*/  IMAD.U32 R0, RZ, RZ, UR6 ;  /* 0x00000006ff007e24 */ /* 0x000fe2000f8e00ff */
[----:B------:R-:W-:-:S02]  /*08b0*/  @!UP0 UMOV UR10, UR16 ;  /* 0x00000010000a8c82 */ /* 0x000fc40008000000 */
[----:B------:R-:W-:Y:S01]  /*08c0*/  IADD3 R2, P0, R2, UR10, RZ ;  /* 0x0000000a02027c10 */ /* 0x000fe2000ff1e0ff */
[----:B------:R-:W-:Y:S02]  /*08d0*/  ULDC.64 UR4, c[0x0][0x1f0] ;  /* 0x00007c0000047ab9 */ /* 0x000fe40000000a00 */
[----:B------:R-:W-:Y:S01]  /*08e0*/  UIMAD UR4, UR11, UR4, URZ ;  /* 0x000000040b0472a4 */ /* 0x000fe2000f8e023f */
        /* <DEDUP_REMOVED lines=26> */
.L_x_2268:
[----:B------:R-:W-:Y:S05]  /*0a90*/  BSYNC B0 ;  /* 0x0000000000007941 */ /* 0x000fea0003800000 */
.L_x_2267:
        /* <DEDUP_REMOVED lines=22> */
.L_x_2270:
[----:B------:R-:W-:Y:S05]  /*0c00*/  BSYNC B0 ;  /* 0x0000000000007941 */ /* 0x000fea0003800000 */
.L_x_2269:
        /* <DEDUP_REMOVED lines=22> */
.L_x_2272:
[----:B------:R-:W-:Y:S05]  /*0d70*/  BSYNC B0 ;  /* 0x0000000000007941 */ /* 0x000fea0003800000 */
.L_x_2271:
        /* <DEDUP_REMOVED lines=21> */
.L_x_2274:
[----:B------:R-:W-:Y:S05]  /*0ed0*/  BSYNC B0 ;  /* 0x0000000000007941 */ /* 0x000fea0003800000 */
.L_x_2273:
        /* <DEDUP_REMOVED lines=20> */
.L_x_2266:
[----:B-1----:R-:W-:Y:S02]  /*1020*/  ULDC.64 UR4, c[0x0][0x2b8] ;  /* 0x0000ae0000047ab9 */ /* 0x002fe40000000a00 */
        /* <DEDUP_REMOVED lines=30> */
[----:B-12---:R-:W-:Y:S05]  /*1210*/  @P0 BRA `(.L_x_2275) ;  /* 0x0000057000000947 */ /* 0x006fea0003800000 */
[----:B---3--:R-:W1:Y:S01]  /*1220*/  I2F.RP R0, UR10 ;  /* 0x0000000a00007d06 */ /* 0x008e620008209400 */
[----:B------:R-:W-:Y:S02]  /*1230*/  ULEA UR9, UR11, 0xffffffc0, 0x6 ;  /* 0xffffffc00b097891 */ /* 0x000fe4000f8e303f */
[----:B------:R-:W-:Y:S02]  /*1240*/  UMOV UR6, URZ ;  /* 0x0000003f00067c82 */ /* 0x000fe40008000000 */
[----:B------:R-:W-:-:S03]  /*1250*/  ULDC UR14, c[0x0][0x2d0] ;  /* 0x0000b400000e7ab9 */ /* 0x000fc60000000800 */
[----:B-1----:R-:W1:Y:S02]  /*1260*/  MUFU.RCP R0, R0 ;  /* 0x0000000000007308 */ /* 0x002e640000001000 */
[----:B-1----:R-:W-:-:S06]  /*1270*/  IADD3 R0, R0, 0xffffffe, RZ ;  /* 0x0ffffffe00007810 */ /* 0x002fcc0007ffe0ff */
[----:B------:R-:W1:Y:S02]  /*1280*/  F2I.FTZ.U32.TRUNC.NTZ R0, R0 ;  /* 0x0000000000007305 */ /* 0x000e64000021f000 */
[----:B-1----:R1:W2:Y:S02]  /*1290*/  R2UR UR7, R0 ;  /* 0x00000000000773c2 */ /* 0x0022a400000e0000 */
[----:B-1----:R-:W-:Y:S01]  /*12a0*/  IMAD.U32 R0, RZ, RZ, UR9 ;  /* 0x00000009ff007e24 */ /* 0x002fe2000f8e00ff */
[----:B--2---:R-:W-:-:S04]  /*12b0*/  UIADD3 UR4, URZ, -UR7, URZ ;  /* 0x800000073f047290 */ /* 0x004fc8000fffe03f */
[----:B------:R-:W-:Y:S01]  /*12c0*/  IABS R0, R0 ;  /* 0x0000000000007213 */ /* 0x000fe20000000000 */
[----:B------:R-:W-:-:S03]  /*12d0*/  UIMAD UR4, UR4, UR10, URZ ;  /* 0x0000000a040472a4 */ /* 0x000fc6000f8e023f */
[----:B------:R-:W1:Y:S01]  /*12e0*/  R2UR UR5, R0 ;  /* 0x00000000000573c2 */ /* 0x000e6200000e0000 */
[----:B------:R-:W-:-:S04]  /*12f0*/  UIMAD.WIDE.U32 UR6, UR7, UR4, UR6 ;  /* 0x00000004070672a5 */ /* 0x000fc8000f8e0006 */
[----:B-1----:R-:W-:-:S04]  /*1300*/  UIMAD.WIDE.U32 UR16, UR7, UR5, URZ ;  /* 0x00000005071072a5 */ /* 0x002fc8000f8e003f */
        /* <DEDUP_REMOVED lines=19> */
[----:B------:R2:W3:Y:S01]  /*1440*/  LDG.E R2, [R2.64] ;  /* 0x0000002202027981 */ /* 0x0004e2000c1e1900 */
[----:B------:R-:W4:Y:S01]  /*1450*/  I2F.RP R8, R4 ;  /* 0x0000000400087306 */ /* 0x000f220000209400 */
[----:B------:R-:W-:-:S02]  /*1460*/  ULOP3.LUT UR20, UR8, UR20, URZ, 0x3c, !UPT ;  /* 0x0000001408147292 */ /* 0x000fc4000f8e3c3f */
[----:B------:R-:W-:Y:S02]  /*1470*/  ULDC.64 UR4, c[0x0][0x180] ;  /* 0x0000600000047ab9 */ /* 0x000fe40000000a00 */
[----:B------:R-:W-:Y:S02]  /*1480*/  UIMAD UR14, UR17, UR14, UR9 ;  /* 0x0000000e110e72a4 */ /* 0x000fe4000f8e0209 */
[----:B------:R-:W-:Y:S02]  /*1490*/  ISETP.LE.AND P0, PT, RZ, UR20, PT ;  /* 0x00000014ff007c0c */ /* 0x000fe4000bf03270 */
[----:B------:R-:W-:Y:S01]  /*14a0*/  USHF.R.S32.HI UR9, URZ, 0x1f, UR14 ;  /* 0x0000001f3f097899 */ /* 0x000fe2000801140e */
[----:B----4-:R-:W4:Y:S01]  /*14b0*/  MUFU.RCP R8, R8 ;  /* 0x0000000800087308 */ /* 0x010f220000001000 */
[----:B-1----:R-:W-:Y:S02]  /*14c0*/  IABS R0, R0 ;  /* 0x0000000000007213 */ /* 0x002fe40000000000 */
[----:B----4-:R-:W-:-:S05]  /*14d0*/  IADD3 R8, R8, 0xffffffe, RZ ;  /* 0x0ffffffe08087810 */ /* 0x010fca0007ffe0ff */
[----:B------:R-:W2:Y:S02]  /*14e0*/  F2I.FTZ.U32.TRUNC.NTZ R9, R8 ;  /* 0x0000000800097305 */ /* 0x000ea4000021f000 */
[----:B--2---:R-:W-:Y:S02]  /*14f0*/  IMAD.MOV R3, RZ, RZ, -R9 ;  /* 0x000000ffff037224 */ /* 0x004fe400078e0a09 */
        /* <DEDUP_REMOVED lines=18> */
[----:B---3--:R-:W1:Y:S02]  /*1620*/  R2UR UR7, R2 ;  /* 0x00000000020773c2 */ /* 0x008e6400000e0000 */
[----:B-1----:R-:W-:Y:S02]  /*1630*/  USHF.R.S32.HI UR6, URZ, 0x1f, UR7 ;  /* 0x0000001f3f067899 */ /* 0x002fe40008011407 */
[----:B------:R-:W-:Y:S02]  /*1640*/  UIMAD.WIDE.U32 UR18, UR7, UR4, URZ ;  /* 0x00000004071272a5 */ /* 0x000fe4000f8e003f */
[----:B------:R-:W-:-:S04]  /*1650*/  UIMAD UR16, UR6, UR4, URZ ;  /* 0x00000004061072a4 */ /* 0x000fc8000f8e023f */
[----:B------:R-:W-:-:S03]  /*1660*/  UIMAD UR16, UR7, UR5, UR16 ;  /* 0x00000005071072a4 */ /* 0x000fc6000f8e0210 */
[----:B------:R-:W-:Y:S02]  /*1670*/  ULDC.64 UR4, c[0x0][0x198] ;  /* 0x0000660000047ab9 */ /* 0x000fe40000000a00 */
[----:B------:R-:W-:Y:S02]  /*1680*/  UIADD3 UR19, UR19, UR16, URZ ;  /* 0x0000001013137290 */ /* 0x000fe4000fffe03f */
[----:B------:R-:W-:Y:S02]  /*1690*/  UIMAD UR16, UR9, UR4, URZ ;  /* 0x00000004091072a4 */ /* 0x000fe4000f8e023f */
[----:B------:R-:W-:Y:S02]  /*16a0*/  UIMAD.WIDE.U32 UR18, UR14, UR4, UR18 ;  /* 0x000000040e1272a5 */ /* 0x000fe4000f8e0012 */
[----:B------:R-:W-:-:S04]  /*16b0*/  UIMAD UR5, UR14, UR5, UR16 ;  /* 0x000000050e0572a4 */ /* 0x000fc8000f8e0210 */
[----:B------:R-:W-:Y:S01]  /*16c0*/  UIADD3 UR16, UR19, UR5, URZ ;  /* 0x0000000513107290 */ /* 0x000fe2000fffe03f */
[----:B------:R-:W-:Y:S02]  /*16d0*/  IMAD.U32 R3, RZ, RZ, UR19 ;  /* 0x00000013ff037e24 */ /* 0x000fe4000f8e00ff */
[----:B------:R-:W-:Y:S01]  /*16e0*/  IMAD.U32 R2, RZ, RZ, UR18 ;  /* 0x00000012ff027e24 */ /* 0x000fe2000f8e00ff */
[----:B------:R-:W-:Y:S02]  /*16f0*/  ULDC.64 UR4, c[0x0][0x188] ;  /* 0x0000620000047ab9 */ /* 0x000fe40000000a00 */
[----:B------:R-:W-:Y:S01]  /*1700*/  MOV R3, UR16 ;  /* 0x0000001000037c02 */ /* 0x000fe20008000f00 */
[----:B------:R-:W-:Y:S02]  /*1710*/  UIMAD UR6, UR6, UR4, URZ ;  /* 0x00000004060672a4 */ /* 0x000fe4000f8e023f */
[----:B------:R-:W-:Y:S02]  /*1720*/  UIMAD.WIDE.U32 UR18, UR7, UR4, URZ ;  /* 0x00000004071272a5 */ /* 0x000fe4000f8e003f */
[----:B------:R-:W-:Y:S01]  /*1730*/  IMAD.WIDE.U32 R2, R12, c[0x0][0x1b0], R2 ;  /* 0x00006c000c027a25 */ /* 0x000fe200078e0002 */
[----:B------:R-:W-:-:S03]  /*1740*/  UIMAD UR5, UR7, UR5, UR6 ;  /* 0x00000005070572a4 */ /* 0x000fc6000f8e0206 */
[----:B------:R-:W-:Y:S01]  /*1750*/  IMAD.IADD R5, R3, 0x1, R5 ;  /* 0x0000000103057824 */ /* 0x000fe200078e0205 */
[----:B------:R-:W-:Y:S01]  /*1760*/  MOV R18, R2 ;  /* 0x0000000200127202 */ /* 0x000fe20000000f00 */
[----:B------:R-:W-:Y:S01]  /*1770*/  UIADD3 UR16, UR19, UR5, URZ ;  /* 0x0000000513107290 */ /* 0x000fe2000fffe03f */
[----:B------:R-:W-:Y:S05]  /*1780*/  BRA `(.L_x_2276) ;  /* 0x0000053000007947 */ /* 0x000fea0003800000 */
.L_x_2275:
[----:B---3--:R-:W-:Y:S02]  /*1790*/  UISETP.NE.AND UP0, UPT, UR18, -0x1, UPT ;  /* 0xffffffff1200788c */ /* 0x008fe4000bf05270 */
[----:B------:R-:W-:-:S04]  /*17a0*/  ULDC.64 UR4, c[0x0][0x198] ;  /* 0x0000660000047ab9 */ /* 0x000fc80000000a00 */
[----:B------:R-:W-:-:S05]  /*17b0*/  PLOP3.LUT P0, PT, PT, PT, UP0, 0x80, 0x0 ;  /* 0x000000000000781c */ /* 0x000fca0003f0f008 */
[----:B------:R-:W-:-:S04]  /*17c0*/  @UP0 UIADD3 UR17, UR7, UR18, URZ ;  /* 0x0000001207110290 */ /* 0x000fc8000fffe03f */
[----:B------:R-:W-:-:S04]  /*17d0*/  @UP0 UIMAD.WIDE.U32 UR22, UR17, UR4, URZ ;  /* 0x00000004111602a5 */ /* 0x000fc8000f8e003f */
[----:B------:R-:W-:-:S03]  /*17e0*/  @UP0 UIMAD UR17, UR17, UR5, UR23 ;  /* 0x00000005111102a4 */ /* 0x000fc6000f8e0217 */
[----:B------:R-:W-:Y:S01]  /*17f0*/  @UP0 UMOV UR20, UR22 ;  /* 0x0000001600140c82 */ /* 0x000fe20008000000 */
[----:B------:R-:W-:Y:S05]  /*1800*/  @P0 BRA `(.L_x_2277) ;  /* 0x000000d000000947 */ /* 0x000fea0003800000 */
[----:B------:R-:W-:Y:S02]  /*1810*/  USHF.R.S32.HI UR9, URZ, 0x1f, UR7 ;  /* 0x0000001f3f097899 */ /* 0x000fe40008011407 */
[----:B------:R-:W-:Y:S02]  /*1820*/  ULDC.64 UR4, c[0x0][0x198] ;  /* 0x0000660000047ab9 */ /* 0x000fe40000000a00 */
[----:B------:R-:W-:Y:S02]  /*1830*/  UIMAD UR9, UR9, UR4, URZ ;  /* 0x00000004090972a4 */ /* 0x000fe4000f8e023f */
[----:B------:R-:W-:Y:S02]  /*1840*/  UIMAD.WIDE.U32 UR16, UR7, UR4, URZ ;  /* 0x00000004071072a5 */ /* 0x000fe4000f8e003f */
[----:B------:R-:W-:Y:S02]  /*1850*/  UIMAD UR9, UR7, UR5, UR9 ;  /* 0x00000005070972a4 */ /* 0x000fe4000f8e0209 */
[----:B------:R-:W-:-:S02]  /*1860*/  USHF.R.S32.HI UR14, URZ, 0x1f, UR6 ;  /* 0x0000001f3f0e7899 */ /* 0x000fc40008011406 */
[----:B------:R-:W-:Y:S02]  /*1870*/  UIADD3 UR17, UR17, UR9, URZ ;  /* 0x0000000911117290 */ /* 0x000fe4000fffe03f */
[----:B------:R-:W-:Y:S02]  /*1880*/  ULDC.64 UR4, c[0x0][0x180] ;  /* 0x0000600000047ab9 */ /* 0x000fe40000000a00 */
[----:B------:R-:W-:Y:S02]  /*1890*/  UIMAD UR14, UR14, UR4, URZ ;  /* 0x000000040e0e72a4 */ /* 0x000fe4000f8e023f */
[----:B------:R-:W-:Y:S02]  /*18a0*/  UIMAD.WIDE.U32 UR16, UR6, UR4, UR16 ;  /* 0x00000004061072a5 */ /* 0x000fe4000f8e0010 */
[----:B------:R-:W-:-:S04]  /*18b0*/  UIMAD UR5, UR6, UR5, UR14 ;  /* 0x00000005060572a4 */ /* 0x000fc8000f8e020e */
[----:B------:R-:W-:Y:S02]  /*18c0*/  UIADD3 UR17, UR17, UR5, URZ ;  /* 0x0000000511117290 */ /* 0x000fe4000fffe03f */
[----:B------:R-:W-:Y:S02]  /*18d0*/  UMOV UR20, UR16 ;  /* 0x0000001000147c82 */ /* 0x000fe40008000000 */
.L_x_2277:
[----:B------:R-:W-:Y:S01]  /*18e0*/  IABS R3, c[0x0][0x1c8] ;  /* 0x0000720000037a13 */ /* 0x000fe20000000000 */
[----:B------:R-:W1:Y:S01]  /*18f0*/  S2R R0, SR_CTAID.Z ;  /* 0x0000000000007919 */ /* 0x000e620000002700 */
[----:B------:R-:W-:Y:S02]  /*1900*/  ULDC UR4, c[0x0][0x1c8] ;  /* 0x0000720000047ab9 */ /* 0x000fe40000000800 */
[----:B------:R-:W2:Y:S01]  /*1910*/  I2F.RP R4, R3 ;  /* 0x0000000300047306 */ /* 0x000ea20000209400 */
[----:B------:R-:W-:Y:S02]  /*1920*/  ULOP3.LUT UR4, UR8, UR4, URZ, 0x3c, !UPT ;  /* 0x0000000408047292 */ /* 0x000fe4000f8e3c3f */
[----:B------:R-:W-:Y:S02]  /*1930*/  ULEA UR14, UR11, 0xffffffc0, 0x6 ;  /* 0xffffffc00b0e7891 */ /* 0x000fe4000f8e303f */
[----:B------:R-:W-:-:S02]  /*1940*/  UMOV UR22, UR20 ;  /* 0x0000001400167c82 */ /* 0x000fc40008000000 */
[----:B------:R-:W-:Y:S01]  /*1950*/  ISETP.LE.AND P2, PT, RZ, UR4, PT ;  /* 0x00000004ff007c0c */ /* 0x000fe2000bf43270 */
[----:B------:R-:W-:Y:S02]  /*1960*/  USHF.R.S32.HI UR9, URZ, 0x1f, UR14 ;  /* 0x0000001f3f097899 */ /* 0x000fe4000801140e */
[----:B------:R-:W-:Y:S02]  /*1970*/  ULDC.64 UR4, c[0x0][0x198] ;  /* 0x0000660000047ab9 */ /* 0x000fe40000000a00 */
[----:B------:R-:W-:Y:S02]  /*1980*/  UIMAD UR16, UR9, UR4, URZ ;  /* 0x00000004091072a4 */ /* 0x000fe4000f8e023f */
[----:B------:R-:W-:Y:S01]  /*1990*/  UMOV UR23, UR17 ;  /* 0x0000001100177c82 */ /* 0x000fe20008000000 */
[----:B--2---:R-:W2:Y:S01]  /*19a0*/  MUFU.RCP R4, R4 ;  /* 0x0000000400047308 */ /* 0x004ea20000001000 */
[----:B------:R-:W-:Y:S02]  /*19b0*/  UIMAD.WIDE.U32 UR22, UR14, UR4, UR22 ;  /* 0x000000040e1672a5 */ /* 0x000fe4000f8e0016 */
[----:B------:R-:W-:Y:S01]  /*19c0*/  UIMAD UR4, UR14, UR5, UR16 ;  /* 0x000000050e0472a4 */ /* 0x000fe2000f8e0210 */
[----:B-1----:R-:W-:Y:S01]  /*19d0*/  IABS R0, R0 ;  /* 0x0000000000007213 */ /* 0x002fe20000000000 */
[----:B------:R-:W-:-:S02]  /*19e0*/  @UP0 UIADD3 UR16, UR7, UR18, URZ ;  /* 0x0000001207100290 */ /* 0x000fc4000fffe03f */
[----:B------:R-:W-:Y:S01]  /*19f0*/  UIADD3 UR4, UR23, UR4, URZ ;  /* 0x0000000417047290 */ /* 0x000fe2000fffe03f */
[----:B--2---:R-:W-:-:S04]  /*1a00*/  IADD3 R4, R4, 0xffffffe, RZ ;  /* 0x0ffffffe04047810 */ /* 0x004fc80007ffe0ff */
        /* <DEDUP_REMOVED lines=8> */
[----:B------:R-:W-:Y:S01]  /*1a90*/  IMAD R0, R3, R0, R2 ;  /* 0x0000000003007224 */ /* 0x000fe200078e0202 */
[----:B------:R-:W-:-:S04]  /*1aa0*/  MOV R2, UR22 ;  /* 0x0000001600027c02 */ /* 0x000fc80008000f00 */
[----:B------:R-:W-:-:S13]  /*1ab0*/  ISETP.GT.U32.AND P1, PT, R3, R0, PT ;  /* 0x000000000300720c */ /* 0x000fda0003f24070 */
[-C--:B------:R-:W-:Y:S02]  /*1ac0*/  @!P1 IADD3 R0, R0, -R3.reuse, RZ ;  /* 0x8000000300009210 */ /* 0x080fe40007ffe0ff */
[----:B------:R-:W-:Y:S02]  /*1ad0*/  @!P1 IADD3 R12, R12, 0x1, RZ ;  /* 0x000000010c0c9810 */ /* 0x000fe40007ffe0ff */
[----:B------:R-:W-:Y:S01]  /*1ae0*/  ISETP.GE.U32.AND P3, PT, R0, R3, PT ;  /* 0x000000030000720c */ /* 0x000fe20003f66070 */
[----:B------:R-:W-:Y:S01]  /*1af0*/  IMAD.U32 R3, RZ, RZ, UR23 ;  /* 0x00000017ff037e24 */ /* 0x000fe2000f8e00ff */
[----:B------:R-:W-:Y:S02]  /*1b00*/  ISETP.NE.AND P1, PT, RZ, c[0x0][0x1c8], PT ;  /* 0x00007200ff007a0c */ /* 0x000fe40003f25270 */
[----:B------:R-:W-:Y:S01]  /*1b10*/  MOV R3, UR4 ;  /* 0x0000000400037c02 */ /* 0x000fe20008000f00 */
[----:B------:R-:W-:Y:S02]  /*1b20*/  ULDC.64 UR4, c[0x0][0x1a0] ;  /* 0x0000680000047ab9 */ /* 0x000fe40000000a00 */
[----:B------:R-:W-:-:S04]  /*1b30*/  @UP0 UIMAD.WIDE.U32 UR18, UR16, UR4, URZ ;  /* 0x00000004101202a5 */ /* 0x000fc8000f8e003f */
[----:B------:R-:W-:Y:S02]  /*1b40*/  @UP0 UIMAD UR16, UR16, UR5, UR19 ;  /* 0x00000005101002a4 */ /* 0x000fe4000f8e0213 */
[----:B------:R-:W-:-:S05]  /*1b50*/  @P3 IADD3 R12, R12, 0x1, RZ ;  /* 0x000000010c0c3810 */ /* 0x000fca0007ffe0ff */
[----:B------:R-:W-:Y:S01]  /*1b60*/  @!P2 IMAD.MOV R12, RZ, RZ, -R12 ;  /* 0x000000ffff0ca224 */ /* 0x000fe200078e0a0c */
[----:B------:R-:W-:-:S04]  /*1b70*/  @!P1 LOP3.LUT R12, RZ, c[0x0][0x1c8], RZ, 0x33, !PT ;  /* 0x00007200ff0c9a12 */ /* 0x000fc800078e33ff */
[----:B------:R-:W-:Y:S01]  /*1b80*/  SHF.R.S32.HI R8, RZ, 0x1f, R12 ;  /* 0x0000001fff087819 */ /* 0x000fe2000001140c */
[----:B------:R-:W-:-:S04]  /*1b90*/  IMAD.WIDE.U32 R2, R12, c[0x0][0x1b0], R2 ;  /* 0x00006c000c027a25 */ /* 0x000fc800078e0002 */
[----:B------:R-:W-:Y:S02]  /*1ba0*/  IMAD R5, R8, c[0x0][0x1b0], RZ ;  /* 0x00006c0008057a24 */ /* 0x000fe400078e02ff */
[----:B------:R-:W-:Y:S02]  /*1bb0*/  IMAD.MOV.U32 R18, RZ, RZ, R2 ;  /* 0x000000ffff127224 */ /* 0x000fe400078e0002 */
        /* <DEDUP_REMOVED lines=12> */
[----:B------:R-:W-:Y:S02]  /*1c80*/  UMOV UR16, UR18 ;  /* 0x0000001200107c82 */ /* 0x000fe40008000000 */
[----:B------:R-:W-:Y:S02]  /*1c90*/  UIMAD UR5, UR6, UR5, UR7 ;  /* 0x00000005060572a4 */ /* 0x000fe4000f8e0207 */
[----:B------:R-:W-:-:S04]  /*1ca0*/  UIMAD.WIDE.U32 UR18, UR6, UR4, UR16 ;  /* 0x00000004061272a5 */ /* 0x000fc8000f8e0010 */
[----:B------:R-:W-:Y:S02]  /*1cb0*/  UIADD3 UR16, UR19, UR5, URZ ;  /* 0x0000000513107290 */ /* 0x000fe4000fffe03f */
.L_x_2276:
[----:B------:R-:W-:Y:S01]  /*1cc0*/  SHF.R.S32.HI R6, RZ, 0x1f, R7 ;  /* 0x0000001fff067819 */ /* 0x000fe20000011407 */
[----:B------:R-:W-:Y:S01]  /*1cd0*/  UISETP.NE.AND UP0, UPT, UR28, -0x1, UPT ;  /* 0xffffffff1c00788c */ /* 0x000fe2000bf05270 */
[----:B------:R-:W1:Y:S01]  /*1ce0*/  S2R R10, SR_CTAID.Z ;  /* 0x00000000000a7919 */ /* 0x000e620000002700 */
[----:B------:R-:W-:Y:S01]  /*1cf0*/  ULDC.64 UR6, c[0x0][0x190] ;  /* 0x0000640000067ab9 */ /* 0x000fe20000000a00 */
[CC--:B------:R-:W-:Y:S01]  /*1d00*/  LEA.HI R3, R6.reuse, R7.reuse, RZ, 0x3 ;  /* 0x0000000706037211 */ /* 0x0c0fe200078f18ff */
[----:B------:R-:W-:Y:S01]  /*1d10*/  ULDC.64 UR4, c[0x0][0x178] ;  /* 0x00005e0000047ab9 */ /* 0x000fe20000000a00 */
[-C--:B------:R-:W-:Y:S01]  /*1d20*/  LEA.HI R9, R6, R7.reuse, RZ, 0x4 ;  /* 0x0000000706097211 */ /* 0x080fe200078f20ff */
[----:B------:R-:W2:Y:S01]  /*1d30*/  S2R R20, SR_CTAID.X ;  /* 0x0000000000147919 */ /* 0x000ea20000002500 */
[----:B------:R-:W-:Y:S01]  /*1d40*/  SHF.R.S32.HI R16, RZ, 0x3, R3 ;  /* 0x00000003ff107819 */ /* 0x000fe20000011403 */
[----:B------:R-:W-:Y:S01]  /*1d50*/  UIADD3 UR20, -UR12, UR30, URZ ;  /* 0x0000001e0c147290 */ /* 0x000fe2000fffe13f */
[----:B------:R-:W-:Y:S01]  /*1d60*/  SHF.R.S32.HI R0, RZ, 0x4, R9 ;  /* 0x00000004ff007819 */ /* 0x000fe20000011409 */
[----:B------:R-:W-:Y:S01]  /*1d70*/  IMAD R8, R8, c[0x0][0x1b8], RZ ;  /* 0x00006e0008087a24 */ /* 0x000fe200078e02ff */
[----:B------:R-:W-:Y:S01]  /*1d80*/  LOP3.LUT R3, R3, 0xfffffff8, RZ, 0xc0, !PT ;  /* 0xfffffff803037812 */ /* 0x000fe200078ec0ff */
[----:B------:R-:W-:Y:S01]  /*1d90*/  IMAD.SHL.U32 R235, R16, 0x40, RZ ;  /* 0x0000004010eb7824 */ /* 0x000fe200078e00ff */
[C---:B------:R-:W-:Y:S01]  /*1da0*/  LEA.HI R229, R9.reuse, R0, RZ, 0x1 ;  /* 0x0000000009e57211 */ /* 0x040fe200078f08ff */
[----:B------:R-:W-:Y:S01]  /*1db0*/  @UP0 UIMAD.WIDE.U32 UR24, UR28, UR6, URZ ;  /* 0x000000061c1802a5 */ /* 0x000fe2000f8e003f */
[----:B------:R-:W-:Y:S01]  /*1dc0*/  LOP3.LUT R9, R9, 0xfffffff0, RZ, 0xc0, !PT ;  /* 0xfffffff009097812 */ /* 0x000fe200078ec0ff */
[----:B------:R-:W-:Y:S01]  /*1dd0*/  IMAD.IADD R3, R7, 0x1, -R3 ;  /* 0x0000000107037824 */ /* 0x000fe200078e0a03 */
[----:B------:R-:W-:Y:S01]  /*1de0*/  LOP3.LUT R229, R229, 0xfffffffe, RZ, 0xc0, !PT ;  /* 0xfffffffee5e57812 */ /* 0x000fe200078ec0ff */
[----:B------:R-:W-:Y:S01]  /*1df0*/  @!UP0 USHF.R.S32.HI UR6, URZ, 0x1f, UR15 ;  /* 0x0000001f3f068899 */ /* 0x000fe2000801140f */
[----:B------:R-:W-:Y:S01]  /*1e00*/  LOP3.LUT R235, R235, 0x1c0, RZ, 0xc0, !PT ;  /* 0x000001c0ebeb7812 */ /* 0x000fe200078ec0ff */
[----:B------:R-:W-:Y:S01]  /*1e10*/  IMAD.SHL.U32 R236, R3, 0x8, RZ ;  /* 0x0000000803ec7824 */ /* 0x000fe200078e00ff */
[----:B------:R-:W-:Y:S01]  /*1e20*/  LEA.HI R2, R6, R7, RZ, 0x6 ;  /* 0x0000000706027211 */ /* 0x000fe200078f30ff */
[----:B------:R-:W-:Y:S01]  /*1e30*/  IMAD.IADD R229, R0, 0x1, -R229 ;  /* 0x0000000100e57824 */ /* 0x000fe200078e0ae5 */
[----:B------:R-:W-:Y:S01]  /*1e40*/  @!UP0 UIMAD.WIDE.U32 UR22, UR15, UR4, URZ ;  /* 0x000000040f1682a5 */ /* 0x000fe2000f8e003f */
[----:B------:R-:W-:Y:S01]  /*1e50*/  IMAD.IADD R9, R7, 0x1, -R9 ;  /* 0x0000000107097824 */ /* 0x000fe200078e0a09 */
[----:B------:R-:W-:Y:S01]  /*1e60*/  LOP3.LUT R0, R235, 0x38, R236, 0xf8, !PT ;  /* 0x00000038eb007812 */ /* 0x000fe200078ef8ec */
[----:B------:R-:W-:Y:S01]  /*1e70*/  IMAD.SHL.U32 R2, R2, 0x8, RZ ;  /* 0x0000000802027824 */ /* 0x000fe200078e00ff */
[----:B------:R-:W-:Y:S01]  /*1e80*/  SHF.R.U32.HI R235, RZ, 0x3, R235 ;  /* 0x00000003ffeb7819 */ /* 0x000fe200000116eb */
[----:B------:R-:W-:Y:S01]  /*1e90*/  @!UP0 UIMAD UR6, UR6, UR4, URZ ;  /* 0x00000004060682a4 */ /* 0x000fe2000f8e023f */
[----:B------:R-:W-:Y:S01]  /*1ea0*/  IADD3 R18, P2, R236, R18, RZ ;  /* 0x00000012ec127210 */ /* 0x000fe20007f5e0ff */
[----:B------:R-:W-:Y:S01]  /*1eb0*/  @!UP0 UMOV UR24, UR22 ;  /* 0x0000001600188c82 */ /* 0x000fe20008000000 */
[----:B------:R-:W-:Y:S01]  /*1ec0*/  LOP3.LUT R235, R0, R235, RZ, 0x3c, !PT ;  /* 0x000000eb00eb7212 */ /* 0x000fe200078e3cff */
[----:B------:R-:W-:Y:S01]  /*1ed0*/  @!UP0 UIMAD UR5, UR15, UR5, UR6 ;  /* 0x000000050f0582a4 */ /* 0x000fe2000f8e0206 */
[----:B------:R-:W-:Y:S01]  /*1ee0*/  SHF.R.S32.HI R0, RZ, 0x1f, R9 ;  /* 0x0000001fff007819 */ /* 0x000fe20000011409 */
[----:B------:R-:W-:Y:S01]  /*1ef0*/  @UP0 UIMAD UR7, UR28, UR7, UR25 ;  /* 0x000000071c0702a4 */ /* 0x000fe2000f8e0219 */
[----:B------:R-:W-:Y:S01]  /*1f00*/  LOP3.LUT R235, R235, 0xfffffe00, R2, 0xf8, !PT ;  /* 0xfffffe00ebeb7812 */ /* 0x000fe200078ef802 */
[----:B------:R-:W-:Y:S01]  /*1f10*/  @!UP0 UIADD3 UR7, UR23, UR5, URZ ;  /* 0x0000000517078290 */ /* 0x000fe2000fffe03f */
[----:B------:R-:W-:Y:S01]  /*1f20*/  LEA.HI R0, R0, R9, RZ, 0x3 ;  /* 0x0000000900007211 */ /* 0x000fe200078f18ff */
[----:B------:R-:W-:Y:S01]  /*1f30*/  USHF.R.S32.HI UR6, URZ, 0x1f, UR8 ;  /* 0x0000001f3f067899 */ /* 0x000fe20008011408 */
[----:B------:R-:W-:Y:S01]  /*1f40*/  SHF.R.S32.HI R2, RZ, 0x1f, R236 ;  /* 0x0000001fff027819 */ /* 0x000fe200000114ec */
[----:B------:R-:W-:Y:S01]  /*1f50*/  ULDC.64 UR4, c[0x0][0x1a8] ;  /* 0x00006a0000047ab9 */ /* 0x000fe20000000a00 */
[----:B------:R-:W-:Y:S01]  /*1f60*/  LOP3.LUT R4, R0, 0xfffffff8, RZ, 0xc0, !PT ;  /* 0xfffffff800047812 */ /* 0x000fe200078ec0ff */
[----:B------:R-:W-:Y:S01]  /*1f70*/  IMAD R8, R12, c[0x0][0x1bc], R8 ;  /* 0x00006f000c087a24 */ /* 0x000fe200078e0208 */
[----:B------:R-:W-:Y:S01]  /*1f80*/  IADD3 R22, P1, R236, UR18, RZ ;  /* 0x00000012ec167c10 */ /* 0x000fe2000ff3e0ff */
[----:B------:R-:W-:Y:S01]  /*1f90*/  IMAD.X R19, R2, 0x1, R5, P2 ;  /* 0x0000000102137824 */ /* 0x000fe200010e0605 */
[----:B------:R-:W-:Y:S01]  /*1fa0*/  IADD3 R14, P0, R236, UR24, RZ ;  /* 0x00000018ec0e7c10 */ /* 0x000fe2000ff1e0ff */
[----:B------:R-:W-:Y:S01]  /*1fb0*/  IMAD.IADD R4, R9, 0x1, -R4 ;  /* 0x0000000109047824 */ /* 0x000fe200078e0a04 */
[C---:B------:R-:W-:Y:S01]  /*1fc0*/  IADD3.X R23, R2.reuse, UR16, RZ, P1, !PT ;  /* 0x0000001002177c10 */ /* 0x040fe20008ffe4ff */
[----:B------:R-:W-:Y:S01]  /*1fd0*/  UIMAD UR4, UR6, UR4, URZ ;  /* 0x00000004060472a4 */ /* 0x000fe2000f8e023f */
[----:B------:R-:W-:Y:S01]  /*1fe0*/  IADD3.X R15, R2, UR7, RZ, P0, !PT ;  /* 0x00000007020f7c10 */ /* 0x000fe200087fe4ff */
[----:B------:R-:W-:Y:S01]  /*1ff0*/  IMAD.SHL.U32 R2, R229, 0x8, RZ ;  /* 0x00000008e5027824 */ /* 0x000fe200078e00ff */
[C---:B------:R-:W-:Y:S01]  /*2000*/  R2P PR, R4.reuse, 0x6 ;  /* 0x0000000604007804 */ /* 0x040fe20000000000 */
[----:B------:R-:W-:Y:S01]  /*2010*/  IMAD.SHL.U32 R4, R4, 0x40, RZ ;  /* 0x0000004004047824 */ /* 0x000fe200078e00ff */
[----:B------:R-:W-:Y:S01]  /*2020*/  SHF.R.S32.HI R17, RZ, 0x1f, R16 ;  /* 0x0000001fff117819 */ /* 0x000fe20000011410 */
[----:B------:R-:W-:Y:S01]  /*2030*/  IMAD.WIDE.U32 R12, R12, c[0x0][0x1b8], R22 ;  /* 0x00006e000c0c7a25 */ /* 0x000fe200078e0016 */
[----:B------:R-:W-:Y:S01]  /*2040*/  IADD3 R170, P0, R16, UR14, RZ ;  /* 0x0000000e10aa7c10 */ /* 0x000fe2000ff1e0ff */
[----:B------:R-:W-:Y:S01]  /*2050*/  UIMAD UR4, UR8, UR5, UR4 ;  /* 0x00000005080472a4 */ /* 0x000fe2000f8e0204 */
[----:B------:R-:W-:Y:S01]  /*2060*/  LOP3.LUT R4, R4, 0x1c0, RZ, 0xc0, !PT ;  /* 0x000001c004047812 */ /* 0x000fe200078ec0ff */
[C---:B------:R-:W-:Y:S01]  /*2070*/  IMAD R165, R17.reuse, c[0x0][0x198], RZ ;  /* 0x0000660011a57a24 */ /* 0x040fe200078e02ff */
[----:B------:R-:W-:Y:S01]  /*2080*/  IADD3.X R168, R17, UR9, RZ, P0, !PT ;  /* 0x0000000911a87c10 */ /* 0x000fe200087fe4ff */
[----:B------:R-:W-:Y:S01]  /*2090*/  IMAD.SHL.U32 R0, R0, 0x40, RZ ;  /* 0x0000004000007824 */ /* 0x000fe200078e00ff */
[----:B------:R-:W-:Y:S01]  /*20a0*/  LOP3.LUT R2, R4, 0x8, R2, 0xf8, !PT ;  /* 0x0000000804027812 */ /* 0x000fe200078ef802 */
[----:B------:R-:W-:Y:S01]  /*20b0*/  IMAD.IADD R9, R13, 0x1, R8 ;  /* 0x000000010d097824 */ /* 0x000fe200078e0208 */
[----:B------:R-:W-:Y:S01]  /*20c0*/  ISETP.GE.AND P0, PT, R16, UR20, PT ;  /* 0x0000001410007c0c */ /* 0x000fe2000bf06270 */
[----:B------:R-:W-:Y:S01]  /*20d0*/  IMAD R168, R168, c[0x0][0x1a0], RZ ;  /* 0x00006800a8a87a24 */ /* 0x000fe200078e02ff */
[----:B------:R-:W-:Y:S01]  /*20e0*/  SHF.R.U32.HI R4, RZ, 0x3, R4 ;  /* 0x00000003ff047819 */ /* 0x000fe20000011604 */
[----:B------:R-:W-:Y:S01]  /*20f0*/  IMAD R165, R16, c[0x0][0x19c], R165 ;  /* 0x0000670010a57a24 */ /* 0x000fe200078e02a5 */
[----:B------:R-:W-:Y:S01]  /*2100*/  LEA.HI R6, R6, R7, RZ, 0x5 ;  /* 0x0000000706067211 */ /* 0x000fe200078f28ff */
[----:B------:R-:W-:Y:S01]  /*2110*/  IMAD.WIDE.U32 R18, R16, c[0x0][0x198], R18 ;  /* 0x0000660010127a25 */ /* 0x000fe200078e0012 */
[----:B------:R-:W-:Y:S01]  /*2120*/  LOP3.LUT R4, R2, R4, RZ, 0x3c, !PT ;  /* 0x0000000402047212 */ /* 0x000fe200078e3cff */
[----:B------:R-:W-:Y:S01]  /*2130*/  BSSY B0, `(.L_x_2278) ;  /* 0x000003d000007945 */ /* 0x000fe20003800000 */
[----:B------:R-:W-:Y:S01]  /*2140*/  IADD3 R233, R236, 0x40, RZ ;  /* 0x00000040ece97810 */ /* 0x000fe20007ffe0ff */
[----:B-1----:R-:W-:Y:S01]  /*2150*/  IMAD.WIDE.U32 R10, R10, c[0x0][0x1a8], R14 ;  /* 0x00006a000a0a7a25 */ /* 0x002fe200078e000e */
[----:B------:R-:W-:-:S02]  /*2160*/  LOP3.LUT R4, R4, 0xfffffe00, R0, 0xf8, !PT ;  /* 0xfffffe0004047812 */ /* 0x000fc400078ef800 */
[----:B------:R-:W-:Y:S01]  /*2170*/  LOP3.LUT R14, R6, 0xffffffe0, RZ, 0xc0, !PT ;  /* 0xffffffe0060e7812 */ /* 0x000fe200078ec0ff */
[----:B------:R-:W-:Y:S01]  /*2180*/  IMAD.MOV.U32 R8, RZ, RZ, R12 ;  /* 0x000000ffff087224 */ /* 0x000fe200078e000c */
[----:B------:R-:W-:Y:S01]  /*2190*/  SHF.R.S32.HI R6, RZ, 0x5, R6 ;  /* 0x00000005ff067819 */ /* 0x000fe20000011406 */
[----:B------:R-:W-:Y:S01]  /*21a0*/  IMAD R168, R170, c[0x0][0x1a4], R168 ;  /* 0x00006900aaa87a24 */ /* 0x000fe200078e02a8 */
[C---:B------:R-:W-:Y:S01]  /*21b0*/  IADD3 R232, R236.reuse, 0x80, RZ ;  /* 0x00000080ece87810 */ /* 0x040fe20007ffe0ff */
[----:B------:R-:W-:Y:S01]  /*21c0*/  IMAD.MOV.U32 R2, RZ, RZ, 0x10 ;  /* 0x00000010ff027424 */ /* 0x000fe200078e00ff */
[----:B------:R-:W-:Y:S01]  /*21d0*/  IADD3 R231, R236, 0xc0, RZ ;  /* 0x000000c0ece77810 */ /* 0x000fe20007ffe0ff */
[----:B------:R-:W-:Y:S02]  /*21e0*/  IMAD.MOV.U32 R0, RZ, RZ, 0x20 ;  /* 0x00000020ff007424 */ /* 0x000fe400078e00ff */
[----:B------:R-:W-:Y:S01]  /*21f0*/  IMAD.IADD R165, R19, 0x1, R165 ;  /* 0x0000000113a57824 */ /* 0x000fe200078e02a5 */
[----:B------:R-:W-:Y:S01]  /*2200*/  IADD3 R19, R11, UR4, RZ ;  /* 0x000000040b137c10 */ /* 0x000fe2000fffe0ff */
[----:B------:R-:W-:Y:S01]  /*2210*/  IMAD.WIDE.U32 R170, R170, c[0x0][0x1a0], R8 ;  /* 0x00006800aaaa7a25 */ /* 0x000fe200078e0008 */
[----:B------:R-:W-:-:S02]  /*2220*/  SEL R2, R2, 0xfffffff0, !P1 ;  /* 0xfffffff002027807 */ /* 0x000fc40004800000 */
[----:B------:R-:W-:Y:S01]  /*2230*/  SEL R0, R0, 0xffffffe0, !P2 ;  /* 0xffffffe000007807 */ /* 0x000fe20005000000 */
[----:B--2---:R-:W-:-:S04]  /*2240*/  IMAD.WIDE R20, R20, 0x40, R16 ;  /* 0x0000004014147825 */ /* 0x004fc800078e0210 */
[----:B------:R-:W-:Y:S02]  /*2250*/  IMAD.MOV.U32 R200, RZ, RZ, R18 ;  /* 0x000000ffffc87224 */ /* 0x000fe400078e0012 */
[----:B------:R-:W-:Y:S02]  /*2260*/  IMAD.IADD R14, R7, 0x1, -R14 ;  /* 0x00000001070e7824 */ /* 0x000fe400078e0a0e */
        /* <DEDUP_REMOVED lines=41> */
.L_x_2279:
[----:B------:R-:W-:Y:S05]  /*2500*/  BSYNC B0 ;  /* 0x0000000000007941 */ /* 0x000fea0003800000 */
.L_x_2278:
        /* <DEDUP_REMOVED lines=45> */
.L_x_2281:
[----:B------:R-:W-:Y:S05]  /*27e0*/  BSYNC B0 ;  /* 0x0000000000007941 */ /* 0x000fea0003800000 */
.L_x_2280:
        /* <DEDUP_REMOVED lines=45> */
.L_x_2283:
[----:B------:R-:W-:Y:S05]  /*2ac0*/  BSYNC B0 ;  /* 0x0000000000007941 */ /* 0x000fea0003800000 */
.L_x_2282:
        /* <DEDUP_REMOVED lines=44> */
.L_x_2285:
[----:B------:R-:W-:Y:S05]  /*2d90*/  BSYNC B0 ;  /* 0x0000000000007941 */ /* 0x000fea0003800000 */
.L_x_2284:
        /* <DEDUP_REMOVED lines=39> */
.L_x_2287:
[----:B------:R-:W-:Y:S05]  /*3010*/  BSYNC B0 ;  /* 0x0000000000007941 */ /* 0x000fea0003800000 */
.L_x_2286:
        /* <DEDUP_REMOVED lines=41> */
.L_x_2289:
[----:B------:R-:W-:Y:S05]  /*32b0*/  BSYNC B0 ;  /* 0x0000000000007941 */ /* 0x000fea0003800000 */
.L_x_2288:
[----:B------:R-:W-:Y:S01]  /*32c0*/  ISETP.GE.AND P0, PT, R13, UR4, PT ;  /* 0x000000040d007c0c */ /* 0x000fe2000bf06270 */
[----:B------:R-:W-:-:S12]  /*32d0*/  BSSY B0, `(.L_x_2290) ;  /* 0x0000028000007945 */ /* 0x000fd80003800000 */
[----:B------:R-:W-:Y:S05]  /*32e0*/  @P0 BRA `(.L_x_2291) ;  /* 0x0000026000000947 */ /* 0x000fea0003800000 */
[----:B------:R-:W-:Y:S01]  /*32f0*/  ISETP.GE.AND P5, PT, R236, c[0x0][0x220], PT ;  /* 0x00008800ec007a0c */ /* 0x000fe20003fa6270 */
[----:B--2---:R-:W-:Y:S01]  /*3300*/  IMAD.U32 R9, RZ, RZ, UR8 ;  /* 0x00000008ff097e24 */ /* 0x004fe2000f8e00ff */
[----:B------:R-:W-:Y:S01]  /*3310*/  ISETP.GE.AND P4, PT, R233, c[0x0][0x220], PT ;  /* 0x00008800e9007a0c */ /* 0x000fe20003f86270 */
[----:B------:R-:W-:Y:S01]  /*3320*/  IMAD.MOV.U32 R10, RZ, RZ, c[0x0][0x19c] ;  /* 0x00006700ff0a7624 */ /* 0x000fe200078e00ff */
[----:B------:R-:W-:Y:S01]  /*3330*/  ISETP.GE.AND P2, PT, R232, c[0x0][0x220], PT ;  /* 0x00008800e8007a0c */ /* 0x000fe20003f46270 */
[----:B------:R-:W-:Y:S01]  /*3340*/  IMAD.U32 R8, RZ, RZ, UR8 ;  /* 0x00000008ff087e24 */ /* 0x000fe2000f8e00ff */
        /* <DEDUP_REMOVED lines=32> */
.L_x_2291:
[----:B------:R-:W-:Y:S05]  /*3550*/  BSYNC B0 ;  /* 0x0000000000007941 */ /* 0x000fea0003800000 */
.L_x_2290:
[----:B------:R-:W-:Y:S01]  /*3560*/  ISETP.GE.AND P0, PT, R12, UR4, PT ;  /* 0x000000040c007c0c */ /* 0x000fe2000bf06270 */
[----:B------:R-:W-:-:S12]  /*3570*/  BSSY B0, `(.L_x_2292) ;  /* 0x000002a000007945 */ /* 0x000fd80003800000 */
[----:B------:R-:W-:Y:S05]  /*3580*/  @P0 BRA `(.L_x_2293) ;  /* 0x0000028000000947 */ /* 0x000fea0003800000 */
[----:B------:R-:W-:Y:S01]  /*3590*/  ISETP.GE.AND P5, PT, R236, c[0x0][0x220], PT ;  /* 0x00008800ec007a0c */ /* 0x000fe20003fa6270 */
[----:B--2---:R-:W-:Y:S01]  /*35a0*/  IMAD.U32 R20, RZ, RZ, UR8 ;  /* 0x00000008ff147e24 */ /* 0x004fe2000f8e00ff */
[----:B------:R-:W-:Y:S01]  /*35b0*/  ISETP.GE.AND P4, PT, R233, c[0x0][0x220], PT ;  /* 0x00008800e9007a0c */ /* 0x000fe20003f86270 */
[----:B------:R-:W-:Y:S01]  /*35c0*/  IMAD.MOV.U32 R8, RZ, RZ, R200 ;  /* 0x000000ffff087224 */ /* 0x000fe200078e00c8 */
[----:B------:R-:W-:Y:S01]  /*35d0*/  ISETP.GE.AND P2, PT, R232, c[0x0][0x220], PT ;  /* 0x00008800e8007a0c */ /* 0x000fe20003f46270 */
[----:B------:R-:W-:Y:S01]  /*35e0*/  IMAD.MOV.U32 R9, RZ, RZ, R165 ;  /* 0x000000ffff097224 */ /* 0x000fe200078e00a5 */
[----:B------:R-:W-:Y:S01]  /*35f0*/  ULDC UR5, c[0x0][0x19c] ;  /* 0x0000670000057ab9 */ /* 0x000fe20000000800 */
[----:B------:R-:W-:Y:S01]  /*3600*/  ISETP.GE.AND P0, PT, R231, c[0x0][0x220], PT ;  /* 0x00008800e7007a0c */ /* 0x000fe20003f06270 */
[----:B------:R-:W-:Y:S01]  /*3610*/  UIMAD UR5, UR5, 0x30, URZ ;  /* 0x00000030050578a4 */ /* 0x000fe2000f8e023f */
[----:B------:R-:W-:-:S04]  /*3620*/  IMAD.WIDE.U32 R20, R20, 0x30, R8 ;  /* 0x0000003014147825 */ /* 0x000fc800078e0008 */
[----:B------:R2:W-:Y:S01]  /*3630*/  @P5 STS.128 [R235+0x9800], RZ ;  /* 0x009800ffeb005388 */ /* 0x0005e20000000c00 */
[----:B------:R-:W-:Y:S02]  /*3640*/  IADD3 R8, R21, UR5, RZ ;  /* 0x0000000515087c10 */ /* 0x000fe4000fffe0ff */
        /* <DEDUP_REMOVED lines=28> */
.L_x_2293:
[----:B------:R-:W-:Y:S05]  /*3810*/  BSYNC B0 ;  /* 0x0000000000007941 */ /* 0x000fea0003800000 */
.L_x_2292:
[----:B------:R-:W0:Y:S01]  /*3820*/  LDGDEPBAR ;  /* 0x00000000000079af */ /* 0x000e220000000000 */
[----:B------:R-:W-:Y:S01]  /*3830*/  ISETP.GE.AND P1, PT, R16, UR4, PT ;  /* 0x0000000410007c0c */ /* 0x000fe2000bf26270 */
[----:B------:R-:W-:Y:S01]  /*3840*/  IMAD.SHL.U32 R234, R7, 0x2, RZ ;  /* 0x0000000207ea7824 */ /* 0x000fe200078e00ff */
[----:B------:R-:W-:Y:S01]  /*3850*/  LEA R167, P0, R170, c[0x0][0x170], 0x1 ;  /* 0x00005c00aaa77a11 */ /* 0x000fe200078008ff */
[----:B------:R-:W-:Y:S03]  /*3860*/  BSSY B0, `(.L_x_2294) ;  /* 0x000002b000007945 */ /* 0x000fe60003800000 */
[----:B------:R-:W-:Y:S02]  /*3870*/  LOP3.LUT R234, R234, 0x6, RZ, 0xc0, !PT ;  /* 0x00000006eaea7812 */ /* 0x000fe400078ec0ff */
        /* <DEDUP_REMOVED lines=12> */
[--C-:B--2---:R-:W-:Y:S01]  /*3940*/  @!P3 IMAD.MOV.U32 R8, RZ, RZ, R167.reuse ;  /* 0x000000ffff08b224 */ /* 0x104fe200078e00a7 */
        /* <DEDUP_REMOVED lines=14> */
[----:B----4-:R-:W-:Y:S01]  /*3a30*/  @!P1 IMAD.MOV.U32 R8, RZ, RZ, R167 ;  /* 0x000000ffff089224 */ /* 0x010fe200078e00a7 */
[----:B------:R-:W-:-:S05]  /*3a40*/  @!P1 MOV R9, R166 ;  /* 0x000000a600099202 */ /* 0x000fca0000000f00 */
[----:B------:R-:W-:Y:S01]  /*3a50*/  @!PT LDS RZ, [RZ] ;  /* 0x00000000fffff984 */ /* 0x000fe20000000800 */
[----:B------:R-:W-:Y:S01]  /*3a60*/  @!PT LDS RZ, [RZ] ;  /* 0x00000000fffff984 */ /* 0x000fe20000000800 */
[----:B------:R-:W-:Y:S01]  /*3a70*/  @!PT LDS RZ, [RZ] ;  /* 0x00000000fffff984 */ /* 0x000fe20000000800 */
[----:B------:R2:W-:Y:S04]  /*3a80*/  @!P1 LDGSTS.E.BYPASS.LTC128B.128 [R235+0x14000], [R8.64+0x100] ;  /* 0x1400010008eb9fae */ /* 0x0005e8000b901d62 */
[----:B------:R2:W-:Y:S01]  /*3a90*/  @P0 STS.128 [R235+0x16000], RZ ;  /* 0x016000ffeb000388 */ /* 0x0005e20000000c00 */
[----:B------:R-:W-:Y:S05]  /*3aa0*/  @P0 BRA `(.L_x_2295) ;  /* 0x0000006000000947 */ /* 0x000fea0003800000 */
[----:B--2---:R-:W-:Y:S02]  /*3ab0*/  MOV R8, R167 ;  /* 0x000000a700087202 */ /* 0x004fe40000000f00 */
[----:B------:R-:W-:-:S05]  /*3ac0*/  MOV R9, R166 ;  /* 0x000000a600097202 */ /* 0x000fca0000000f00 */
[----:B------:R-:W-:Y:S01]  /*3ad0*/  @!PT LDS RZ, [RZ] ;  /* 0x00000000fffff984 */ /* 0x000fe20000000800 */
[----:B------:R-:W-:Y:S01]  /*3ae0*/  @!PT LDS RZ, [RZ] ;  /* 0x00000000fffff984 */ /* 0x000fe20000000800 */
[----:B------:R-:W-:Y:S01]  /*3af0*/  @!PT LDS RZ, [RZ] ;  /* 0x00000000fffff984 */ /* 0x000fe20000000800 */
[----:B------:R2:W-:Y:S02]  /*3b00*/  LDGSTS.E.BYPASS.LTC128B.128 [R235+0x16000], [R8.64+0x180] ;  /* 0x1600018008eb7fae */ /* 0x0005e4000b901d62 */
.L_x_2295:
[----:B------:R-:W-:Y:S05]  /*3b10*/  BSYNC B0 ;  /* 0x0000000000007941 */ /* 0x000fea0003800000 */
.L_x_2294:
[----:B------:R-:W-:Y:S01]  /*3b20*/  ISETP.GE.AND P0, PT, R5, UR4, PT ;  /* 0x0000000405007c0c */ /* 0x000fe2000bf06270 */
[----:B------:R-:W-:Y:S01]  /*3b30*/  ULDC.64 UR6, c[0x0][0x1a0] ;  /* 0x0000680000067ab9 */ /* 0x000fe20000000a00 */
[----:B------:R-:W-:Y:S01]  /*3b40*/  BSSY B0, `(.L_x_2296) ;  /* 0x0000033000007945 */ /* 0x000fe20003800000 */
[----:B------:R-:W-:Y:S02]  /*3b50*/  USHF.L.U64.HI UR26, UR6, UR26, UR7 ;  /* 0x0000001a061a7299 */ /* 0x000fe40008010207 */
[----:B------:R-:W-:-:S08]  /*3b60*/  USHF.L.U32 UR27, UR6, 0x4, URZ ;  /* 0x00000004061b7899 */ /* 0x000fd0000800063f */
        /* <DEDUP_REMOVED lines=10> */
[----:B------:R-:W-:-:S02]  /*3c10*/  IMAD.U32 R5, RZ, RZ, UR26 ;  /* 0x0000001aff057e24 */ /* 0x000fc4000f8e00ff */
[----:B------:R-:W-:Y:S02]  /*3c20*/  IMAD.U32 R11, RZ, RZ, UR27 ;  /* 0x0000001bff0b7e24 */ /* 0x000fe4000f8e00ff */
[----:B------:R-:W-:Y:S02]  /*3c30*/  IMAD.U32 R8, RZ, RZ, UR27 ;  /* 0x0000001bff087e24 */ /* 0x000fe4000f8e00ff */
[----:B------:R-:W-:Y:S02]  /*3c40*/  IMAD.U32 R10, RZ, RZ, UR27 ;  /* 0x0000001bff0a7e24 */ /* 0x000fe4000f8e00ff */
[-C--:B------:R-:W-:Y:S01]  /*3c50*/  @!P5 LEA R18, P0, R18, R167.reuse, 0x1 ;  /* 0x000000a71212d211 */ /* 0x080fe200078008ff */
[----:B------:R-:W-:Y:S01]  /*3c60*/  IMAD.U32 R9, RZ, RZ, UR26 ;  /* 0x0000001aff097e24 */ /* 0x000fe2000f8e00ff */
[----:B------:R-:W-:Y:S01]  /*3c70*/  @!P4 LEA R20, P3, R11, R167, 0x1 ;  /* 0x000000a70b14c211 */ /* 0x000fe200078608ff */
[----:B------:R2:W-:Y:S01]  /*3c80*/  @P5 STS.128 [R235+0x10800], RZ ;  /* 0x010800ffeb005388 */ /* 0x0005e20000000c00 */
[----:B------:R-:W-:-:S02]  /*3c90*/  @!P5 LEA.HI.X R19, R7, R166, R5, 0x1, P0 ;  /* 0x000000a60713d211 */ /* 0x000fc400000f0c05 */
[----:B------:R-:W-:Y:S02]  /*3ca0*/  ISETP.GE.AND P0, PT, R231, c[0x0][0x220], PT ;  /* 0x00008800e7007a0c */ /* 0x000fe40003f06270 */
[----:B------:R-:W-:Y:S01]  /*3cb0*/  @!P2 LEA R8, P1, R8, R167, 0x1 ;  /* 0x000000a70808a211 */ /* 0x000fe200078208ff */
[----:B------:R-:W-:Y:S01]  /*3cc0*/  @!PT LDS RZ, [RZ] ;  /* 0x00000000fffff984 */ /* 0x000fe20000000800 */
[----:B------:R-:W-:Y:S01]  /*3cd0*/  @!PT LDS RZ, [RZ] ;  /* 0x00000000fffff984 */ /* 0x000fe20000000800 */
[----:B------:R-:W-:Y:S01]  /*3ce0*/  @!PT LDS RZ, [RZ] ;  /* 0x00000000fffff984 */ /* 0x000fe20000000800 */
[----:B------:R2:W-:Y:S01]  /*3cf0*/  @!P5 LDGSTS.E.BYPASS.LTC128B.128 [R235+0x10800], [R18.64] ;  /* 0x1080000012ebdfae */ /* 0x0005e2000b901d62 */
[-C--:B------:R-:W-:Y:S02]  /*3d00*/  @!P4 LEA.HI.X R21, R10, R166.reuse, R9, 0x1, P3 ;  /* 0x000000a60a15c211 */ /* 0x080fe400018f0c09 */
[----:B------:R-:W-:Y:S01]  /*3d10*/  @!P2 LEA.HI.X R9, R7, R166, R5, 0x1, P1 ;  /* 0x000000a60709a211 */ /* 0x000fe200008f0c05 */
        /* <DEDUP_REMOVED lines=12> */
[----:B--2---:R-:W-:Y:S01]  /*3de0*/  IMAD.U32 R8, RZ, RZ, UR27 ;  /* 0x0000001bff087e24 */ /* 0x004fe2000f8e00ff */
[----:B------:R-:W-:Y:S01]  /*3df0*/  MOV R7, UR27 ;  /* 0x0000001b00077c02 */ /* 0x000fe20008000f00 */
[----:B------:R-:W-:-:S03]  /*3e00*/  IMAD.U32 R5, RZ, RZ, UR26 ;  /* 0x0000001aff057e24 */ /* 0x000fc6000f8e00ff */
[----:B------:R-:W-:-:S04]  /*3e10*/  LEA R8, P0, R8, R167, 0x1 ;  /* 0x000000a708087211 */ /* 0x000fc800078008ff */
[----:B------:R-:W-:-:S05]  /*3e20*/  LEA.HI.X R9, R7, R166, R5, 0x1, P0 ;  /* 0x000000a607097211 */ /* 0x000fca00000f0c05 */
[----:B------:R-:W-:Y:S01]  /*3e30*/  @!PT LDS RZ, [RZ] ;  /* 0x00000000fffff984 */ /* 0x000fe20000000800 */
[----:B------:R-:W-:Y:S01]  /*3e40*/  @!PT LDS RZ, [RZ] ;  /* 0x00000000fffff984 */ /* 0x000fe20000000800 */
[----:B------:R-:W-:Y:S01]  /*3e50*/  @!PT LDS RZ, [RZ] ;  /* 0x00000000fffff984 */ /* 0x000fe20000000800 */
[----:B------:R2:W-:Y:S04]  /*3e60*/  LDGSTS.E.BYPASS.LTC128B.128 [R235+0x16800], [R8.64+0x180] ;  /* 0x1680018008eb7fae */ /* 0x0005e8000b901d62 */
.L_x_2297:
[----:B------:R-:W-:Y:S05]  /*3e70*/  BSYNC B0 ;  /* 0x0000000000007941 */ /* 0x000fea0003800000 */
.L_x_2296:
        /* <DEDUP_REMOVED lines=8> */
[----:B------:R-:W-:Y:S01]  /*3f00*/  IMAD.U32 R5, RZ, RZ, UR6 ;  /* 0x00000006ff057e24 */ /* 0x000fe2000f8e00ff */
[----:B------:R-:W-:Y:S01]  /*3f10*/  ISETP.GE.AND P4, PT, R233, c[0x0][0x220], PT ;  /* 0x00008800e9007a0c */ /* 0x000fe20003f86270 */
[----:B--2---:R-:W-:Y:S01]  /*3f20*/  IMAD.MOV.U32 R8, RZ, RZ, 0x5 ;  /* 0x00000005ff087424 */ /* 0x004fe200078e00ff */
[----:B------:R-:W-:Y:S01]  /*3f30*/  ISETP.GE.AND P2, PT, R232, c[0x0][0x220], PT ;  /* 0x00008800e8007a0c */ /* 0x000fe20003f46270 */
[----:B------:R-:W-:Y:S01]  /*3f40*/  IMAD.U32 R7, RZ, RZ, UR6 ;  /* 0x00000006ff077e24 */ /* 0x000fe2000f8e00ff */
[----:B------:R-:W-:Y:S01]  /*3f50*/  ISETP.GE.AND P0, PT, R231, c[0x0][0x220], PT ;  /* 0x00008800e7007a0c */ /* 0x000fe20003f06270 */
[----:B------:R-:W-:-:S03]  /*3f60*/  IMAD.SHL.U32 R5, R5, 0x20, RZ ;  /* 0x0000002005057824 */ /* 0x000fc600078e00ff */
[----:B------:R-:W-:-:S03]  /*3f70*/  SHF.L.U64.HI R7, R7, R8, c[0x0][0x1a4] ;  /* 0x0000690007077619 */ /* 0x000fc60000010208 */
[CC--:B------:R-:W-:Y:S01]  /*3f80*/  @!P5 LEA R18, P6, R5.reuse, R167.reuse, 0x1 ;  /* 0x000000a70512d211 */ /* 0x0c0fe200078c08ff */
[----:B------:R2:W-:Y:S01]  /*3f90*/  @P5 STS.128 [R235+0x11000], RZ ;  /* 0x011000ffeb005388 */ /* 0x0005e20000000c00 */
[CC--:B------:R-:W-:Y:S02]  /*3fa0*/  @!P4 LEA R10, P3, R5.reuse, R167.reuse, 0x1 ;  /* 0x000000a7050ac211 */ /* 0x0c0fe400078608ff */
[C---:B------:R-:W-:Y:S02]  /*3fb0*/  @!P2 LEA R8, P1, R5.reuse, R167, 0x1 ;  /* 0x000000a70508a211 */ /* 0x040fe400078208ff */
[CCC-:B------:R-:W-:Y:S02]  /*3fc0*/  @!P5 LEA.HI.X R19, R5.reuse, R166.reuse, R7.reuse, 0x1, P6 ;  /* 0x000000a60513d211 */ /* 0x1c0fe400030f0c07 */
[CCC-:B------:R-:W-:Y:S02]  /*3fd0*/  @!P4 LEA.HI.X R11, R5.reuse, R166.reuse, R7.reuse, 0x1, P3 ;  /* 0x000000a6050bc211 */ /* 0x1c0fe400018f0c07 */
[----:B------:R-:W-:Y:S01]  /*3fe0*/  @!P2 LEA.HI.X R9, R5, R166, R7, 0x1, P1 ;  /* 0x000000a60509a211 */ /* 0x000fe200008f0c07 */
        /* <DEDUP_REMOVED lines=16> */
[----:B--2---:R-:W-:-:S04]  /*40f0*/  LEA R8, P0, R5, R167, 0x1 ;  /* 0x000000a705087211 */ /* 0x004fc800078008ff */
[----:B------:R-:W-:-:S05]  /*4100*/  LEA.HI.X R9, R5, R166, R7, 0x1, P0 ;  /* 0x000000a605097211 */ /* 0x000fca00000f0c07 */
[----:B------:R-:W-:Y:S01]  /*4110*/  @!PT LDS RZ, [RZ] ;  /* 0x00000000fffff984 */ /* 0x000fe20000000800 */
[----:B------:R-:W-:Y:S01]  /*4120*/  @!PT LDS RZ, [RZ] ;  /* 0x00000000fffff984 */ /* 0x000fe20000000800 */
[----:B------:R-:W-:Y:S01]  /*4130*/  @!PT LDS RZ, [RZ] ;  /* 0x00000000fffff984 */ /* 0x000fe20000000800 */
[----:B------:R2:W-:Y:S04]  /*4140*/  LDGSTS.E.BYPASS.LTC128B.128 [R235+0x17000], [R8.64+0x180] ;  /* 0x1700018008eb7fae */ /* 0x0005e8000b901d62 */
.L_x_2299:
[----:B------:R-:W-:Y:S05]  /*4150*/  BSYNC B0 ;  /* 0x0000000000007941 */ /* 0x000fea0003800000 */
.L_x_2298:
[----:B------:R-:W-:Y:S01]  /*4160*/  ISETP.GE.AND P0, PT, R12, UR4, PT ;  /* 0x000000040c007c0c */ /* 0x000fe2000bf06270 */
        /* <DEDUP_REMOVED lines=9> */
[----:B------:R-:W-:Y:S01]  /*4200*/  ISETP.GE.AND P3, PT, R236, c[0x0][0x220], PT ;  /* 0x00008800ec007a0c */ /* 0x000fe20003f66270 */
[----:B------:R-:W-:Y:S01]  /*4210*/  IMAD.U32 R12, RZ, RZ, UR6 ;  /* 0x00000006ff0c7e24 */ /* 0x000fe2000f8e00ff */
[----:B------:R-:W-:-:S02]  /*4220*/  ISETP.GE.AND P2, PT, R233, c[0x0][0x220], PT ;  /* 0x00008800e9007a0c */ /* 0x000fc40003f46270 */
[----:B------:R-:W-:Y:S02]  /*4230*/  MOV R14, UR6 ;  /* 0x00000006000e7c02 */ /* 0x000fe40008000f00 */
[----:B------:R-:W-:Y:S02]  /*4240*/  ISETP.GE.AND P1, PT, R232, c[0x0][0x220], PT ;  /* 0x00008800e8007a0c */ /* 0x000fe40003f26270 */
[----:B------:R-:W-:Y:S02]  /*4250*/  MOV R7, UR6 ;  /* 0x0000000600077c02 */ /* 0x000fe40008000f00 */
[----:B------:R-:W-:-:S03]  /*4260*/  ISETP.GE.AND P0, PT, R231, c[0x0][0x220], PT ;  /* 0x00008800e7007a0c */ /* 0x000fc60003f06270 */
[-C--:B--2---:R-:W-:Y:S01]  /*4270*/  @!P3 MOV R8, R167.reuse ;  /* 0x000000a70008b202 */ /* 0x084fe20000000f00 */
[----:B------:R-:W-:Y:S01]  /*4280*/  @!P3 IMAD.MOV.U32 R9, RZ, RZ, R166 ;  /* 0x000000ffff09b224 */ /* 0x000fe200078e00a6 */
[----:B------:R2:W-:Y:S01]  /*4290*/  @P3 STS.128 [R235+0x11800], RZ ;  /* 0x011800ffeb003388 */ /* 0x0005e20000000c00 */
[----:B------:R-:W-:Y:S02]  /*42a0*/  @!P3 IMAD.MOV.U32 R10, RZ, RZ, c[0x0][0x1a4] ;  /* 0x00006900ff0ab624 */ /* 0x000fe400078e00ff */
[----:B------:R-:W-:Y:S01]  /*42b0*/  @!P3 IMAD.WIDE.U32 R14, R14, 0x60, R8 ;  /* 0x000000600e0eb825 */ /* 0x000fe200078e0008 */
[-C--:B------:R-:W-:Y:S02]  /*42c0*/  @!P2 MOV R8, R167.reuse ;  /* 0x000000a70008a202 */ /* 0x080fe40000000f00 */
[----:B------:R-:W-:Y:S01]  /*42d0*/  @!P1 MOV R18, R167 ;  /* 0x000000a700129202 */ /* 0x000fe20000000f00 */
[----:B------:R-:W-:Y:S02]  /*42e0*/  @!P2 IMAD.MOV.U32 R9, RZ, RZ, R166 ;  /* 0x000000ffff09a224 */ /* 0x000fe400078e00a6 */
[----:B------:R-:W-:-:S02]  /*42f0*/  @!P3 IMAD R10, R10, 0x60, RZ ;  /* 0x000000600a0ab824 */ /* 0x000fc400078e02ff */
[----:B------:R-:W-:Y:S01]  /*4300*/  @!P2 IMAD.WIDE.U32 R12, R12, 0x60, R8 ;  /* 0x000000600c0ca825 */ /* 0x000fe200078e0008 */
[----:B------:R-:W-:Y:S02]  /*4310*/  @!P2 MOV R9, c[0x0][0x1a4] ;  /* 0x000069000009aa02 */ /* 0x000fe40000000f00 */
[----:B------:R-:W-:Y:S01]  /*4320*/  @!P3 IADD3 R11, R15, R10, RZ ;  /* 0x0000000a0f0bb210 */ /* 0x000fe20007ffe0ff */
[----:B------:R-:W-:Y:S01]  /*4330*/  @!P1 IMAD.MOV.U32 R8, RZ, RZ, c[0x0][0x1a4] ;  /* 0x00006900ff089624 */ /* 0x000fe200078e00ff */
[----:B------:R-:W-:Y:S01]  /*4340*/  @!P3 MOV R10, R14 ;  /* 0x0000000e000ab202 */ /* 0x000fe20000000f00 */
[----:B------:R-:W-:Y:S02]  /*4350*/  @!P1 IMAD.MOV.U32 R19, RZ, RZ, R166 ;  /* 0x000000ffff139224 */ /* 0x000fe400078e00a6 */
[----:B------:R-:W-:Y:S02]  /*4360*/  @!P2 IMAD R9, R9, 0x60, RZ ;  /* 0x000000600909a824 */ /* 0x000fe400078e02ff */
[----:B------:R-:W-:Y:S01]  /*4370*/  @!P1 IMAD.WIDE.U32 R18, R7, 0x60, R18 ;  /* 0x0000006007129825 */ /* 0x000fe200078e0012 */
[----:B------:R-:W-:Y:S01]  /*4380*/  @!PT LDS RZ, [RZ] ;  /* 0x00000000fffff984 */ /* 0x000fe20000000800 */
[----:B------:R-:W-:Y:S01]  /*4390*/  @!PT LDS RZ, [RZ] ;  /* 0x00000000fffff984 */ /* 0x000fe20000000800 */
[----:B------:R-:W-:Y:S01]  /*43a0*/  @!PT LDS RZ, [RZ] ;  /* 0x00000000fffff984 */ /* 0x000fe20000000800 */
[----:B------:R2:W-:Y:S02]  /*43b0*/  @!P3 LDGSTS.E.BYPASS.LTC128B.128 [R235+0x11800], [R10.64] ;  /* 0x118000000aebbfae */ /* 0x0005e4000b901d62 */
[----:B------:R-:W-:Y:S01]  /*43c0*/  @!P2 IADD3 R13, R13, R9, RZ ;  /* 0x000000090d0da210 */ /* 0x000fe20007ffe0ff */
[----:B------:R-:W-:Y:S01]  /*43d0*/  @!P1 IMAD R8, R8, 0x60, RZ ;  /* 0x0000006008089824 */ /* 0x000fe200078e02ff */
[----:B------:R2:W-:Y:S03]  /*43e0*/  @P2 STS.128 [R235+0x13800], RZ ;  /* 0x013800ffeb002388 */ /* 0x0005e60000000c00 */
[----:B------:R-:W-:Y:S01]  /*43f0*/  @!P1 IMAD.IADD R9, R19, 0x1, R8 ;  /* 0x0000000113099824 */ /* 0x000fe200078e0208 */
[----:B------:R-:W-:Y:S01]  /*4400*/  @!P1 MOV R8, R18 ;  /* 0x0000001200089202 */ /* 0x000fe20000000f00 */
        /* <DEDUP_REMOVED lines=11> */
[----:B------:R-:W-:Y:S01]  /*44c0*/  MOV R7, UR6 ;  /* 0x0000000600077c02 */ /* 0x000fe20008000f00 */
[----:B------:R-:W-:Y:S01]  /*44d0*/  ULDC UR4, c[0x0][0x1a4] ;  /* 0x0000690000047ab9 */ /* 0x000fe20000000800 */
[----:B--2---:R-:W-:Y:S01]  /*44e0*/  MOV R8, R167 ;  /* 0x000000a700087202 */ /* 0x004fe20000000f00 */
[----:B------:R-:W-:Y:S01]  /*44f0*/  UIMAD UR4, UR4, 0x60, URZ ;  /* 0x00000060040478a4 */ /* 0x000fe2000f8e023f */
[----:B------:R-:W-:-:S05]  /*4500*/  MOV R9, R166 ;  /* 0x000000a600097202 */ /* 0x000fca0000000f00 */
[----:B------:R-:W-:-:S05]  /*4510*/  IMAD.WIDE.U32 R8, R7, 0x60, R8 ;  /* 0x0000006007087825 */ /* 0x000fca00078e0008 */
[----:B------:R-:W-:-:S05]  /*4520*/  IADD3 R9, R9, UR4, RZ ;  /* 0x0000000409097c10 */ /* 0x000fca000fffe0ff */
[----:B------:R-:W-:Y:S01]  /*4530*/  @!PT LDS RZ, [RZ] ;  /* 0x00000000fffff984 */ /* 0x000fe20000000800 */
[----:B------:R-:W-:Y:S01]  /*4540*/  @!PT LDS RZ, [RZ] ;  /* 0x00000000fffff984 */ /* 0x000fe20000000800 */
[----:B------:R-:W-:Y:S01]  /*4550*/  @!PT LDS RZ, [RZ] ;  /* 0x00000000fffff984 */ /* 0x000fe20000000800 */
[----:B------:R2:W-:Y:S02]  /*4560*/  LDGSTS.E.BYPASS.LTC128B.128 [R235+0x17800], [R8.64+0x180] ;  /* 0x1780018008eb7fae */ /* 0x0005e4000b901d62 */
.L_x_2301:
[----:B------:R-:W-:Y:S05]  /*4570*/  BSYNC B0 ;  /* 0x0000000000007941 */ /* 0x000fea0003800000 */
.L_x_2300:
[C---:B------:R-:W-:Y:S01]  /*4580*/  IMAD.SHL.U32 R7, R3.reuse, 0x40, RZ ;  /* 0x0000004003077824 */ /* 0x040fe200078e00ff */
[----:B------:R-:W-:Y:S01]  /*4590*/  R2P PR, R3, 0x6 ;  /* 0x0000000603007804 */ /* 0x000fe20000000000 */
[----:B------:R-:W-:Y:S01]  /*45a0*/  IMAD.SHL.U32 R16, R16, 0x8, RZ ;  /* 0x0000000810107824 */ /* 0x000fe200078e00ff */
[----:B------:R-:W0:Y:S01]  /*45b0*/  LDGDEPBAR ;  /* 0x00000000000079af */ /* 0x000e220000000000 */
[C---:B------:R-:W-:Y:S01]  /*45c0*/  IMAD R230, R6.reuse, 0x400, R4 ;  /* 0x0000040006e67824 */ /* 0x040fe200078e0204 */
[----:B------:R-:W-:Y:S01]  /*45d0*/  LOP3.LUT R7, R7, 0x1c0, RZ, 0xc0, !PT ;  /* 0x000001c007077812 */ /* 0x000fe200078ec0ff */
[----:B------:R-:W-:Y:S01]  /*45e0*/  UISETP.GT.AND UP0, UPT, UR29, UR21, UPT ;  /* 0x000000151d00728c */ /* 0x000fe2000bf04270 */
[----:B------:R-:W-:Y:S01]  /*45f0*/  LEA R6, R6, UR12, 0x4 ;  /* 0x0000000c06067c11 */ /* 0x000fe2000f8e20ff */
[----:B------:R-:W-:Y:S01]  /*4600*/  IMAD.SHL.U32 R230, R230, 0x2, RZ ;  /* 0x00000002e6e67824 */ /* 0x000fe200078e00ff */
[----:B------:R-:W-:Y:S01]  /*4610*/  LOP3.LUT R16, R7, 0x8, R16, 0xf8, !PT ;  /* 0x0000000807107812 */ /* 0x000fe200078ef810 */
[----:B------:R-:W-:Y:S01]  /*4620*/  UIADD3 UR7, UR13, 0x1, -UR30 ;  /* 0x000000010d077890 */ /* 0x000fe2000fffe81e */
[----:B------:R-:W-:Y:S01]  /*4630*/  SHF.R.U32.HI R7, RZ, 0x3, R7 ;  /* 0x00000003ff077819 */ /* 0x000fe20000011607 */
[--C-:B------:R-:W-:Y:S01]  /*4640*/  IMAD R228, R2, 0x2, R230.reuse ;  /* 0x0000000202e47824 */ /* 0x100fe200078e02e6 */
[----:B------:R-:W-:Y:S01]  /*4650*/  LDSM.16.M88.4 R56, [R230] ;  /* 0x00000000e638783b */ /* 0x000fe20000000200 */
[----:B------:R-:W-:Y:S01]  /*4660*/  IMAD R226, R0, 0x2, R230 ;  /* 0x0000000200e27824 */ /* 0x000fe200078e02e6 */
[----:B------:R-:W-:Y:S01]  /*4670*/  LOP3.LUT R7, R16, R7, RZ, 0x3c, !PT ;  /* 0x0000000710077212 */ /* 0x000fe200078e3cff */
[----:B------:R-:W-:Y:S01]  /*4680*/  IMAD R225, R0, 0x2, R228 ;  /* 0x0000000200e17824 */ /* 0x000fe200078e02e4 */
[----:B--2---:R-:W-:Y:S01]  /*4690*/  LDSM.16.M88.4 R16, [R228] ;  /* 0x00000000e410783b */ /* 0x004fe20000000200 */
[----:B------:R-:W-:Y:S01]  /*46a0*/  ULDC UR5, c[0x0][0x2e4] ;  /* 0x0000b90000057ab9 */ /* 0x000fe20000000800 */
[----:B------:R-:W-:Y:S01]  /*46b0*/  PLOP3.LUT P6, PT, PT, PT, UP0, 0x80, 0x0 ;  /* 0x000000000000781c */ /* 0x000fe20003fcf008 */
[----:B------:R-:W-:Y:S01]  /*46c0*/  IMAD R229, R229, 0x200, R7 ;  /* 0x00000200e5e57824 */ /* 0x000fe200078e0207 */
[----:B------:R-:W-:Y:S01]  /*46d0*/  LDSM.16.M88.4 R8, [R226] ;  /* 0x00000000e208783b */ /* 0x000fe20000000200 */
[----:B------:R-:W-:Y:S01]  /*46e0*/  ULDC UR4, c[0x0][0x2e8] ;  /* 0x0000ba0000047ab9 */ /* 0x000fe20000000800 */
[----:B------:R-:W-:Y:S01]  /*46f0*/  IMAD.IADD R5, R6, 0x1, R5 ;  /* 0x0000000106057824 */ /* 0x000fe200078e0205 */
[----:B------:R-:W-:Y:S01]  /*4700*/  UIADD3 UR5, UR13, -UR5, -UR30 ;  /* 0x800000050d057290 */ /* 0x000fe2000fffe81e */
[----:B------:R-:W-:Y:S01]  /*4710*/  IMAD.SHL.U32 R229, R229, 0x2, RZ ;  /* 0x00000002e5e57824 */ /* 0x000fe200078e00ff */
[----:B------:R-:W-:Y:S01]  /*4720*/  LDSM.16.M88.4 R80, [R228+0x2000] ;  /* 0x00200000e450783b */ /* 0x000fe20000000200 */
[----:B------:R-:W-:-:S03]  /*4730*/  UIADD3 UR4, UR7, UR4, URZ ;  /* 0x0000000407047290 */ /* 0x000fc6000fffe03f */
[----:B------:R-:W2:Y:S01]  /*4740*/  LDSM.16.M88.4 R20, [R229+0x8800] ;  /* 0x00880000e514783b */ /* 0x000ea20000000200 */
[C---:B------:R-:W-:Y:S02]  /*4750*/  IADD3 R3, R229.reuse, 0x8000, RZ ;  /* 0x00008000e5037810 */ /* 0x040fe40007ffe0ff */
[----:B------:R-:W-:Y:S01]  /*4760*/  IADD3 R227, R229, 0x8020, RZ ;  /* 0x00008020e5e37810 */ /* 0x000fe20007ffe0ff */
[----:B------:R-:W5:Y:S01]  /*4770*/  LDSM.16.M88.4 R64, [R229+0x9000] ;  /* 0x00900000e540783b */ /* 0x000f620000000200 */
[----:B------:R-:W-:Y:S01]  /*4780*/  @P1 IADD3 R227, R3, -0x20, RZ ;  /* 0xffffffe003e31810 */ /* 0x000fe20007ffe0ff */
[----:B------:R-:W-:Y:S01]  /*4790*/  IMAD.MOV.U32 R3, RZ, RZ, 0x40 ;  /* 0x00000040ff037424 */ /* 0x000fe200078e00ff */
[C---:B------:R-:W-:Y:S01]  /*47a0*/  IADD3 R241, R5.reuse, UR5, RZ ;  /* 0x0000000505f17c10 */ /* 0x040fe2000fffe0ff */
[----:B-1----:R-:W1:Y:S01]  /*47b0*/  LDSM.16.M88.4 R28, [R229+0x8000] ;  /* 0x00800000e51c783b */ /* 0x002e620000000200 */
[----:B------:R-:W-:Y:S02]  /*47c0*/  IADD3 R240, R5, UR4, RZ ;  /* 0x0000000405f07c10 */ /* 0x000fe4000fffe0ff */
[----:B------:R-:W-:Y:S01]  /*47d0*/  SEL R3, R3, 0xffffffc0, !P2 ;  /* 0xffffffc003037807 */ /* 0x000fe20005000000 */
[----:B------:R-:W3:Y:S01]  /*47e0*/  LDSM.16.M88.4 R52, [R229+0x9800] ;  /* 0x00980000e534783b */ /* 0x000ee20000000200 */
[----:B------:R-:W-:-:S02]  /*47f0*/  IADD3 R5, R5, 0x8, RZ ;  /* 0x0000000805057810 */ /* 0x000fc40007ffe0ff */
[----:B------:R-:W-:Y:S01]  /*4800*/  IMNMX R241, RZ, R241, !PT ;  /* 0x000000f1fff17217 */ /* 0x000fe20007800200 */
[----:B------:R-:W4:Y:S01]  /*4810*/  LDSM.16.M88.4 R40, [R227+0x800] ;  /* 0x00080000e328783b */ /* 0x000f220000000200 */
[----:B------:R-:W-:Y:S01]  /*4820*/  IMAD.IADD R223, R229, 0x1, R3 ;  /* 0x00000001e5df7824 */ /* 0x000fe200078e0203 */
[----:B------:R-:W-:Y:S01]  /*4830*/  IADD3 R239, R5, UR5, RZ ;  /* 0x0000000505ef7c10 */ /* 0x000fe2000fffe0ff */
[----:B------:R-:W-:Y:S01]  /*4840*/  IMAD.IADD R216, R3, 0x1, R227 ;  /* 0x0000000103d87824 */ /* 0x000fe200078e02e3 */
[----:B------:R-:W1:Y:S01]  /*4850*/  LDSM.16.M88.4 R36, [R227+0x1000] ;  /* 0x00100000e324783b */ /* 0x000e620000000200 */
[----:B------:R-:W-:Y:S02]  /*4860*/  IADD3 R238, R5, UR4, RZ ;  /* 0x0000000405ee7c10 */ /* 0x000fe4000fffe0ff */
[----:B------:R-:W-:Y:S01]  /*4870*/  IMNMX R240, R240, UR13, PT ;  /* 0x0000000df0f07c17 */ /* 0x000fe2000b800200 */
[----:B------:R-:W1:Y:S01]  /*4880*/  LDSM.16.M88.4 R48, [R227] ;  /* 0x00000000e330783b */ /* 0x000e620000000200 */
[----:B------:R-:W-:-:S02]  /*4890*/  IMNMX R239, RZ, R239, !PT ;  /* 0x000000efffef7217 */ /* 0x000fc40007800200 */
[----:B------:R-:W-:Y:S01]  /*48a0*/  IMNMX R238, R238, UR13, PT ;  /* 0x0000000deeee7c17 */ /* 0x000fe2000b800200 */
[----:B------:R-:W1:Y:S01]  /*48b0*/  LDSM.16.M88.4 R44, [R227+0x1800] ;  /* 0x00180000e32c783b */ /* 0x000e620000000200 */
[C---:B------:R-:W-:Y:S02]  /*48c0*/  IADD3 R219, R227.reuse, 0x800, RZ ;  /* 0x00000800e3db7810 */ /* 0x040fe40007ffe0ff */
[C---:B------:R-:W-:Y:S01]  /*48d0*/  IADD3 R218, R227.reuse, 0x1000, RZ ;  /* 0x00001000e3da7810 */ /* 0x040fe20007ffe0ff */
[----:B------:R-:W1:Y:S01]  /*48e0*/  LDSM.16.M88.4 R12, [R223+0x8000] ;  /* 0x00800000df0c783b */ /* 0x000e620000000200 */
[C---:B------:R-:W-:Y:S02]  /*48f0*/  IADD3 R217, R227.reuse, 0x1800, RZ ;  /* 0x00001800e3d97810 */ /* 0x040fe40007ffe0ff */
[C---:B------:R-:W-:Y:S01]  /*4900*/  IADD3 R215, R227.reuse, 0x2000, RZ ;  /* 0x00002000e3d77810 */ /* 0x040fe20007ffe0ff */
[----:B------:R-:W-:Y:S01]  /*4910*/  LDSM.16.M88.4 R76, [R227+0x3000] ;  /* 0x00300000e34c783b */ /* 0x000fe20000000200 */
[----:B------:R-:W-:-:S02]  /*4920*/  IADD3 R214, R227, 0x2800, RZ ;  /* 0x00002800e3d67810 */ /* 0x000fc40007ffe0ff */
[C---:B------:R-:W-:Y:S01]  /*4930*/  IADD3 R213, R227.reuse, 0x3000, RZ ;  /* 0x00003000e3d57810 */ /* 0x040fe20007ffe0ff */
[C---:B--2---:R-:W-:Y:S01]  /*4940*/  HMMA.16816.F32.BF16 R24, R56.reuse, R20, RZ ;  /* 0x000000143818723c */ /* 0x044fe200000418ff */
[----:B------:R-:W-:Y:S01]  /*4950*/  LDSM.16.M88.4 R72, [R227+0x3800] ;  /* 0x00380000e348783b */ /* 0x000fe20000000200 */
[C---:B------:R-:W-:Y:S02]  /*4960*/  IADD3 R212, R227.reuse, 0x3800, RZ ;  /* 0x00003800e3d47810 */ /* 0x040fe40007ffe0ff */
[C---:B------:R-:W-:Y:S02]  /*4970*/  IADD3 R211, R227.reuse, 0x4000, RZ ;  /* 0x00004000e3d37810 */ /* 0x040fe40007ffe0ff */
[C---:B------:R-:W-:Y:S02]  /*4980*/  IADD3 R210, R227.reuse, 0x4800, RZ ;  /* 0x00004800e3d27810 */ /* 0x040fe40007ffe0ff */
[----:B------:R-:W-:Y:S01]  /*4990*/  HMMA.16816.F32.BF16 R20, R56, R22, RZ ;  /* 0x000000163814723c */ /* 0x000fe200000418ff */
[----:B------:R-:W-:-:S02]  /*49a0*/  IADD3 R209, R227, 0x5000, RZ ;  /* 0x00005000e3d17810 */ /* 0x000fc40007ffe0ff */
[C---:B------:R-:W-:Y:S02]  /*49b0*/  IADD3 R208, R227.reuse, 0x5800, RZ ;  /* 0x00005800e3d07810 */ /* 0x040fe40007ffe0ff */
[C---:B------:R-:W-:Y:S02]  /*49c0*/  IADD3 R207, R227.reuse, 0x6000, RZ ;  /* 0x00006000e3cf7810 */ /* 0x040fe40007ffe0ff */
[C---:B------:R-:W-:Y:S01]  /*49d0*/  IADD3 R206, R227.reuse, 0x6800, RZ ;  /* 0x00006800e3ce7810 */ /* 0x040fe20007ffe0ff */
[----:B-----5:R-:W-:Y:S01]  /*49e0*/  HMMA.16816.F32.BF16 R68, R56, R64, RZ ;  /* 0x000000403844723c */ /* 0x020fe200000418ff */
[C---:B------:R-:W-:Y:S02]  /*49f0*/  IADD3 R205, R227.reuse, 0x7000, RZ ;  /* 0x00007000e3cd7810 */ /* 0x040fe40007ffe0ff */
[----:B------:R-:W-:-:S05]  /*4a00*/  IADD3 R204, R227, 0x7800, RZ ;  /* 0x00007800e3cc7810 */ /* 0x000fca0007ffe0ff */
[C---:B------:R-:W-:Y:S08]  /*4a10*/  HMMA.16816.F32.BF16 R64, R56.reuse, R66, RZ ;  /* 0x000000423840723c */ /* 0x040ff000000418ff */
[C---:B-1----:R-:W-:Y:S08]  /*4a20*/  HMMA.16816.F32.BF16 R32, R56.reuse, R28, RZ ;  /* 0x0000001c3820723c */ /* 0x042ff000000418ff */
[C---:B------:R-:W-:Y:S08]  /*4a30*/  HMMA.16816.F32.BF16 R28, R56.reuse, R30, RZ ;  /* 0x0000001e381c723c */ /* 0x040ff000000418ff */
[C---:B---3--:R-:W-:Y:S08]  /*4a40*/  HMMA.16816.F32.BF16 R60, R56.reuse, R52, RZ ;  /* 0x00000034383c723c */ /* 0x048ff000000418ff */
[----:B------:R-:W-:Y:S01]  /*4a50*/  HMMA.16816.F32.BF16 R56, R56, R54, RZ ;  /* 0x000000363838723c */ /* 0x000fe200000418ff */
[----:B------:R-:W-:Y:S07]  /*4a60*/  LDSM.16.M88.4 R52, [R226+0x2000] ;  /* 0x00200000e234783b */ /* 0x000fee0000000200 */
[C---:B----4-:R-:W-:Y:S08]  /*4a70*/  HMMA.16816.F32.BF16 R24, R16.reuse, R40, R24 ;  /* 0x000000281018723c */ /* 0x050ff00000041818 */
[C---:B------:R-:W-:Y:S01]  /*4a80*/  HMMA.16816.F32.BF16 R20, R16.reuse, R42, R20 ;  /* 0x0000002a1014723c */ /* 0x040fe20000041814 */
[----:B------:R-:W1:Y:S07]  /*4a90*/  LDSM.16.M88.4 R40, [R223+0x8800] ;  /* 0x00880000df28783b */ /* 0x000e6e0000000200 */
[C---:B------:R-:W-:Y:S08]  /*4aa0*/  HMMA.16816.F32.BF16 R68, R16.reuse, R36, R68 ;  /* 0x000000241044723c */ /* 0x040ff00000041844 */
[C---:B------:R-:W-:Y:S01]  /*4ab0*/  HMMA.16816.F32.BF16 R64, R16.reuse, R38, R64 ;  /* 0x000000261040723c */ /* 0x040fe20000041840 */
[----:B------:R-:W2:Y:S07]  /*4ac0*/  LDSM.16.M88.4 R36, [R223+0x9000] ;  /* 0x00900000df24783b */ /* 0x000eae0000000200 */
[C---:B------:R-:W-:Y:S08]  /*4ad0*/  HMMA.16816.F32.BF16 R32, R16.reuse, R48, R32 ;  /* 0x000000301020723c */ /* 0x040ff00000041820 */
[C---:B------:R-:W-:Y:S01]  /*4ae0*/  HMMA.16816.F32.BF16 R28, R16.reuse, R50, R28 ;  /* 0x00000032101c723c */ /* 0x040fe2000004181c */
[----:B------:R-:W-:Y:S07]  /*4af0*/  LDSM.16.M88.4 R48, [R216+0x1800] ;  /* 0x00180000d830783b */ /* 0x000fee0000000200 */
[C---:B------:R-:W-:Y:S08]  /*4b00*/  HMMA.16816.F32.BF16 R60, R16.reuse, R44, R60 ;  /* 0x0000002c103c723c */ /* 0x040ff0000004183c */
[----:B------:R-:W-:Y:S01]  /*4b10*/  HMMA.16816.F32.BF16 R56, R16, R46, R56 ;  /* 0x0000002e1038723c */ /* 0x000fe20000041838 */
[----:B------:R-:W3:Y:S04]  /*4b20*/  LDSM.16.M88.4 R16, [R223+0x9800] ;  /* 0x00980000df10783b */ /* 0x000ee80000000200 */
[----:B------:R-:W-:Y:S03]  /*4b30*/  LDSM.16.M88.4 R44, [R216] ;  /* 0x00000000d82c783b */ /* 0x000fe60000000200 */
[C---:B------:R-:W-:Y:S08]  /*4b40*/  HMMA.16816.F32.BF16 R32, R8.reuse, R12, R32 ;  /* 0x0000000c0820723c */ /* 0x040ff00000041820 */
[C---:B------:R-:W-:Y:S01]  /*4b50*/  HMMA.16816.F32.BF16 R28, R8.reuse, R14, R28 ;  /* 0x0000000e081c723c */ /* 0x040fe2000004181c */
[----:B------:R-:W4:Y:S07]  /*4b60*/  LDSM.16.M88.4 R12, [R225] ;  /* 0x00000000e10c783b */ /* 0x000f2e0000000200 */
[C---:B-1----:R-:W-:Y:S08]  /*4b70*/  HMMA.16816.F32.BF16 R24, R8.reuse, R40, R24 ;  /* 0x000000280818723c */ /* 0x042ff00000041818 */
[C---:B------:R-:W-:Y:S01]  /*4b80*/  HMMA.16816.F32.BF16 R20, R8.reuse, R42, R20 ;  /* 0x0000002a0814723c */ /* 0x040fe20000041814 */
[----:B------:R-:W1:Y:S07]  /*4b90*/  LDSM.16.M88.4 R40, [R216+0x800] ;  /* 0x00080000d828783b */ /* 0x000e6e0000000200 */
[C---:B--2---:R-:W-:Y:S08]  /*4ba0*/  HMMA.16816.F32.BF16 R68, R8.reuse, R36, R68 ;  /* 0x000000240844723c */ /* 0x044ff00000041844 */
[C---:B------:R-:W-:Y:S01]  /*4bb0*/  HMMA.16816.F32.BF16 R64, R8.reuse, R38, R64 ;  /* 0x000000260840723c */ /* 0x040fe20000041840 */
[----:B------:R-:W2:Y:S07]  /*4bc0*/  LDSM.16.M88.4 R36, [R216+0x1000] ;  /* 0x00100000d824783b */ /* 0x000eae0000000200 */
[C---:B---3--:R-:W-:Y:S08]  /*4bd0*/  HMMA.16816.F32.BF16 R60, R8.reuse, R16, R60 ;  /* 0x00000010083c723c */ /* 0x048ff0000004183c */
[----:B------:R-:W-:Y:S01]  /*4be0*/  HMMA.16816.F32.BF16 R56, R8, R18, R56 ;  /* 0x000000120838723c */ /* 0x000fe20000041838 */
[----:B------:R-:W-:Y:S04]  /*4bf0*/  LDSM.16.M88.4 R16, [R230+0x2000] ;  /* 0x00200000e610783b */ /* 0x000fe80000000200 */
[----:B------:R-:W3:Y:S03]  /*4c00*/  LDSM.16.M88.4 R8, [R229+0xa000] ;  /* 0x00a00000e508783b */ /* 0x000ee60000000200 */
[C---:B----4-:R-:W-:Y:S08]  /*4c10*/  HMMA.16816.F32.BF16 R32, R12.reuse, R44, R32 ;  /* 0x0000002c0c20723c */ /* 0x050ff00000041820 */
[C---:B------:R-:W-:Y:S01]  /*4c20*/  HMMA.16816.F32.BF16 R28, R12.reuse, R46, R28 ;  /* 0x0000002e0c1c723c */ /* 0x040fe2000004181c */
[----:B------:R-:W4:Y:S07]  /*4c30*/  LDSM.16.M88.4 R44, [R229+0xa800] ;  /* 0x00a80000e52c783b */ /* 0x000f2e0000000200 */
[C---:B-1----:R-:W-:Y:S08]  /*4c40*/  HMMA.16816.F32.BF16 R24, R12.reuse, R40, R24 ;  /* 0x000000280c18723c */ /* 0x042ff00000041818 */
[C---:B------:R-:W-:Y:S01]  /*4c50*/  HMMA.16816.F32.BF16 R20, R12.reuse, R42, R20 ;  /* 0x0000002a0c14723c */ /* 0x040fe20000041814 */
[----:B------:R-:W1:Y:S07]  /*4c60*/  LDSM.16.M88.4 R40, [R229+0xb000] ;  /* 0x00b00000e528783b */ /* 0x000e6e0000000200 */
[C---:B--2---:R-:W-:Y:S08]  /*4c70*/  HMMA.16816.F32.BF16 R68, R12.reuse, R36, R68 ;  /* 0x000000240c44723c */ /* 0x044ff00000041844 */
        /* <DEDUP_REMOVED lines=21> */
[----:B------:R-:W5:Y:S03]  /*4dd0*/  LDSM.16.M88.4 R36, [R223+0xb800] ;  /* 0x00b80000df24783b */ /* 0x000f660000000200 */
[C---:B---3--:R-:W-:Y:S08]  /*4de0*/  HMMA.16816.F32.BF16 R24, R80.reuse, R8, R24 ;  /* 0x000000085018723c */ /* 0x048ff00000041818 */
[C---:B------:R-:W-:Y:S01]  /*4df0*/  HMMA.16816.F32.BF16 R20, R80.reuse, R10, R20 ;  /* 0x0000000a5014723c */ /* 0x040fe20000041814 */
[----:B------:R-:W3:Y:S07]  /*4e00*/  LDSM.16.M88.4 R8, [R216+0x2800] ;  /* 0x00280000d808783b */ /* 0x000eee0000000200 */
[C---:B------:R-:W-:Y:S08]  /*4e10*/  HMMA.16816.F32.BF16 R68, R80.reuse, R76, R68 ;  /* 0x0000004c5044723c */ /* 0x040ff00000041844 */
[----:B------:R-:W-:Y:S01]  /*4e20*/  HMMA.16816.F32.BF16 R64, R80, R78, R64 ;  /* 0x0000004e5040723c */ /* 0x000fe20000041840 */
[----:B------:R-:W-:Y:S07]  /*4e30*/  LDSM.16.M88.4 R76, [R226+0x6000] ;  /* 0x00600000e24c783b */ /* 0x000fee0000000200 */
[C---:B------:R-:W-:Y:S08]  /*4e40*/  HMMA.16816.F32.BF16 R32, R52.reuse, R48, R32 ;  /* 0x000000303420723c */ /* 0x040ff00000041820 */
[----:B------:R-:W-:Y:S01]  /*4e50*/  HMMA.16816.F32.BF16 R28, R52, R50, R28 ;  /* 0x00000032341c723c */ /* 0x000fe2000004181c */
[----:B------:R-:W2:Y:S07]  /*4e60*/  LDSM.16.M88.4 R48, [R216+0x3000] ;  /* 0x00300000d830783b */ /* 0x000eae0000000200 */
[C---:B------:R-:W-:Y:S08]  /*4e70*/  HMMA.16816.F32.BF16 R60, R80.reuse, R72, R60 ;  /* 0x00000048503c723c */ /* 0x040ff0000004183c */
[----:B------:R-:W-:Y:S08]  /*4e80*/  HMMA.16816.F32.BF16 R56, R80, R74, R56 ;  /* 0x0000004a5038723c */ /* 0x000ff00000041838 */
[C---:B----4-:R-:W-:Y:S08]  /*4e90*/  HMMA.16816.F32.BF16 R24, R52.reuse, R44, R24 ;  /* 0x0000002c3418723c */ /* 0x050ff00000041818 */
[C---:B------:R-:W-:Y:S01]  /*4ea0*/  HMMA.16816.F32.BF16 R20, R52.reuse, R46, R20 ;  /* 0x0000002e3414723c */ /* 0x040fe20000041814 */
[----:B------:R-:W4:Y:S07]  /*4eb0*/  LDSM.16.M88.4 R44, [R216+0x3800] ;  /* 0x00380000d82c783b */ /* 0x000f2e0000000200 */
[C---:B-1----:R-:W-:Y:S08]  /*4ec0*/  HMMA.16816.F32.BF16 R68, R52.reuse, R40, R68 ;  /* 0x000000283444723c */ /* 0x042ff00000041844 */
[----:B------:R-:W-:Y:S01]  /*4ed0*/  HMMA.16816.F32.BF16 R64, R52, R42, R64 ;  /* 0x0000002a3440723c */ /* 0x000fe20000041840 */
[----:B------:R-:W-:Y:S07]  /*4ee0*/  LDSM.16.M88.4 R40, [R230+0x4000] ;  /* 0x00400000e628783b */ /* 0x000fee0000000200 */
[C---:B--2---:R-:W-:Y:S08]  /*4ef0*/  HMMA.16816.F32.BF16 R32, R16.reuse, R12, R32 ;  /* 0x0000000c1020723c */ /* 0x044ff00000041820 */
[----:B------:R-:W-:Y:S01]  /*4f00*/  HMMA.16816.F32.BF16 R28, R16, R14, R28 ;  /* 0x0000000e101c723c */ /* 0x000fe2000004181c */
[----:B------:R-:W1:Y:S07]  /*4f10*/  LDSM.16.M88.4 R12, [R229+0xc800] ;  /* 0x00c80000e50c783b */ /* 0x000e6e0000000200 */
[C---:B-----5:R-:W-:Y:S08]  /*4f20*/  HMMA.16816.F32.BF16 R60, R52.reuse, R36, R60 ;  /* 0x00000024343c723c */ /* 0x060ff0000004183c */
[----:B------:R-:W-:Y:S01]  /*4f30*/  HMMA.16816.F32.BF16 R56, R52, R38, R56 ;  /* 0x000000263438723c */ /* 0x000fe20000041838 */
[----:B------:R-:W2:Y:S04]  /*4f40*/  LDSM.16.M88.4 R36, [R229+0xc000] ;  /* 0x00c00000e524783b */ /* 0x000ea80000000200 */
[----:B------:R-:W-:Y:S03]  /*4f50*/  LDSM.16.M88.4 R52, [R227+0x4000] ;  /* 0x00400000e334783b */ /* 0x000fe60000000200 */
[C---:B---3--:R-:W-:Y:S08]  /*4f60*/  HMMA.16816.F32.BF16 R24, R16.reuse, R8, R24 ;  /* 0x000000081018723c */ /* 0x048ff00000041818 */
[C---:B------:R-:W-:Y:S01]  /*4f70*/  HMMA.16816.F32.BF16 R20, R16.reuse, R10, R20 ;  /* 0x0000000a1014723c */ /* 0x040fe20000041814 */
[----:B------:R-:W3:Y:S07]  /*4f80*/  LDSM.16.M88.4 R8, [R229+0xd000] ;  /* 0x00d00000e508783b */ /* 0x000eee0000000200 */
[C---:B------:R-:W-:Y:S08]  /*4f90*/  HMMA.16816.F32.BF16 R68, R16.reuse, R48, R68 ;  /* 0x000000301044723c */ /* 0x040ff00000041844 */
[C---:B------:R-:W-:Y:S01]  /*4fa0*/  HMMA.16816.F32.BF16 R64, R16.reuse, R50, R64 ;  /* 0x000000321040723c */ /* 0x040fe20000041840 */
[----:B------:R-:W5:Y:S07]  /*4fb0*/  LDSM.16.M88.4 R48, [R229+0xd800] ;  /* 0x00d80000e530783b */ /* 0x000f6e0000000200 */
[C---:B----4-:R-:W-:Y:S01]  /*4fc0*/  HMMA.16816.F32.BF16 R72, R16.reuse, R44, R60 ;  /* 0x0000002c1048723c */ /* 0x050fe2000004183c */
[----:B------:R-:W4:Y:S07]  /*4fd0*/  LDSM.16.M88.4 R60, [R228+0x4000] ;  /* 0x00400000e43c783b */ /* 0x000f2e0000000200 */
[----:B------:R-:W-:Y:S01]  /*4fe0*/  HMMA.16816.F32.BF16 R56, R16, R46, R56 ;  /* 0x0000002e1038723c */ /* 0x000fe20000041838 */
[----:B------:R-:W4:Y:S04]  /*4ff0*/  LDSM.16.M88.4 R16, [R227+0x4800] ;  /* 0x00480000e310783b */ /* 0x000f280000000200 */
[----:B------:R-:W-:Y:S03]  /*5000*/  LDSM.16.M88.4 R44, [R223+0xd000] ;  /* 0x00d00000df2c783b */ /* 0x000fe60000000200 */
[C---:B-1----:R-:W-:Y:S08]  /*5010*/  HMMA.16816.F32.BF16 R24, R40.reuse, R12, R24 ;  /* 0x0000000c2818723c */ /* 0x042ff00000041818 */
[C---:B------:R-:W-:Y:S01]  /*5020*/  HMMA.16816.F32.BF16 R20, R40.reuse, R14, R20 ;  /* 0x0000000e2814723c */ /* 0x040fe20000041814 */
[----:B------:R-:W1:Y:S07]  /*5030*/  LDSM.16.M88.4 R12, [R227+0x5000] ;  /* 0x00500000e30c783b */ /* 0x000e6e0000000200 */
[C---:B--2---:R-:W-:Y:S08]  /*5040*/  HMMA.16816.F32.BF16 R32, R40.reuse, R36, R32 ;  /* 0x000000242820723c */ /* 0x044ff00000041820 */
[C---:B------:R-:W-:Y:S01]  /*5050*/  HMMA.16816.F32.BF16 R28, R40.reuse, R38, R28 ;  /* 0x00000026281c723c */ /* 0x040fe2000004181c */
[----:B------:R-:W2:Y:S07]  /*5060*/  LDSM.16.M88.4 R36, [R227+0x5800] ;  /* 0x00580000e324783b */ /* 0x000eae0000000200 */
[C---:B---3--:R-:W-:Y:S08]  /*5070*/  HMMA.16816.F32.BF16 R68, R40.reuse, R8, R68 ;  /* 0x000000082844723c */ /* 0x048ff00000041844 */
[C---:B------:R-:W-:Y:S01]  /*5080*/  HMMA.16816.F32.BF16 R64, R40.reuse, R10, R64 ;  /* 0x0000000a2840723c */ /* 0x040fe20000041840 */
[----:B------:R-:W-:Y:S07]  /*5090*/  LDSM.16.M88.4 R8, [R223+0xc000] ;  /* 0x00c00000df08783b */ /* 0x000fee0000000200 */
[C---:B-----5:R-:W-:Y:S08]  /*50a0*/  HMMA.16816.F32.BF16 R72, R40.reuse, R48, R72 ;  /* 0x000000302848723c */ /* 0x060ff00000041848 */
[----:B------:R-:W-:Y:S01]  /*50b0*/  HMMA.16816.F32.BF16 R56, R40, R50, R56 ;  /* 0x000000322838723c */ /* 0x000fe20000041838 */
[----:B------:R-:W3:Y:S04]  /*50c0*/  LDSM.16.M88.4 R40, [R226+0x4000] ;  /* 0x00400000e228783b */ /* 0x000ee80000000200 */
[----:B------:R-:W5:Y:S03]  /*50d0*/  LDSM.16.M88.4 R48, [R223+0xc800] ;  /* 0x00c80000df30783b */ /* 0x000f660000000200 */
[C---:B----4-:R-:W-:Y:S08]  /*50e0*/  HMMA.16816.F32.BF16 R32, R60.reuse, R52, R32 ;  /* 0x000000343c20723c */ /* 0x050ff00000041820 */
[C---:B------:R-:W-:Y:S01]  /*50f0*/  HMMA.16816.F32.BF16 R28, R60.reuse, R54, R28 ;  /* 0x000000363c1c723c */ /* 0x040fe2000004181c */
[----:B------:R-:W4:Y:S07]  /*5100*/  LDSM.16.M88.4 R52, [R223+0xd800] ;  /* 0x00d80000df34783b */ /* 0x000f2e0000000200 */
[C---:B------:R-:W-:Y:S08]  /*5110*/  HMMA.16816.F32.BF16 R24, R60.reuse, R16, R24 ;  /* 0x000000103c18723c */ /* 0x040ff00000041818 */
[C---:B------:R-:W-:Y:S01]  /*5120*/  HMMA.16816.F32.BF16 R20, R60.reuse, R18, R20 ;  /* 0x000000123c14723c */ /* 0x040fe20000041814 */
[----:B------:R-:W-:Y:S07]  /*5130*/  LDSM.16.M88.4 R16, [R225+0x4000] ;  /* 0x00400000e110783b */ /* 0x000fee0000000200 */
[C---:B-1----:R-:W-:Y:S08]  /*5140*/  HMMA.16816.F32.BF16 R68, R60.reuse, R12, R68 ;  /* 0x0000000c3c44723c */ /* 0x042ff00000041844 */
[C---:B------:R-:W-:Y:S01]  /*5150*/  HMMA.16816.F32.BF16 R64, R60.reuse, R14, R64 ;  /* 0x0000000e3c40723c */ /* 0x040fe20000041840 */
[----:B------:R-:W1:Y:S07]  /*5160*/  LDSM.16.M88.4 R12, [R216+0x4000] ;  /* 0x00400000d80c783b */ /* 0x000e6e0000000200 */
[C---:B--2---:R-:W-:Y:S08]  /*5170*/  HMMA.16816.F32.BF16 R72, R60.reuse, R36, R72 ;  /* 0x000000243c48723c */ /* 0x044ff00000041848 */
[----:B------:R-:W-:Y:S01]  /*5180*/  HMMA.16816.F32.BF16 R56, R60, R38, R56 ;  /* 0x000000263c38723c */ /* 0x000fe20000041838 */
[----:B------:R-:W2:Y:S04]  /*5190*/  LDSM.16.M88.4 R36, [R216+0x4800] ;  /* 0x00480000d824783b */ /* 0x000ea80000000200 */
[----:B------:R-:W1:Y:S03]  /*51a0*/  LDSM.16.M88.4 R60, [R216+0x5000] ;  /* 0x00500000d83c783b */ /* 0x000e660000000200 */
[C---:B---3--:R-:W-:Y:S08]  /*51b0*/  HMMA.16816.F32.BF16 R32, R40.reuse, R8, R32 ;  /* 0x000000082820723c */ /* 0x048ff00000041820 */
[C---:B------:R-:W-:Y:S01]  /*51c0*/  HMMA.16816.F32.BF16 R28, R40.reuse, R10, R28 ;  /* 0x0000000a281c723c */ /* 0x040fe2000004181c */
[----:B------:R-:W3:Y:S07]  /*51d0*/  LDSM.16.M88.4 R8, [R216+0x5800] ;  /* 0x00580000d808783b */ /* 0x000eee0000000200 */
[C---:B-----5:R-:W-:Y:S08]  /*51e0*/  HMMA.16816.F32.BF16 R24, R40.reuse, R48, R24 ;  /* 0x000000302818723c */ /* 0x060ff00000041818 */
[C---:B------:R-:W-:Y:S01]  /*51f0*/  HMMA.16816.F32.BF16 R20, R40.reuse, R50, R20 ;  /* 0x000000322814723c */ /* 0x040fe20000041814 */
[----:B------:R-:W-:Y:S07]  /*5200*/  LDSM.16.M88.4 R48, [R230+0x6000] ;  /* 0x00600000e630783b */ /* 0x000fee0000000200 */
[C---:B------:R-:W-:Y:S08]  /*5210*/  HMMA.16816.F32.BF16 R68, R40.reuse, R44, R68 ;  /* 0x0000002c2844723c */ /* 0x040ff00000041844 */
[C---:B------:R-:W-:Y:S01]  /*5220*/  HMMA.16816.F32.BF16 R64, R40.reuse, R46, R64 ;  /* 0x0000002e2840723c */ /* 0x040fe20000041840 */
[----:B------:R-:W5:Y:S07]  /*5230*/  LDSM.16.M88.4 R44, [R229+0xe000] ;  /* 0x00e00000e52c783b */ /* 0x000f6e0000000200 */
[C---:B----4-:R-:W-:Y:S08]  /*5240*/  HMMA.16816.F32.BF16 R72, R40.reuse, R52, R72 ;  /* 0x000000342848723c */ /* 0x050ff00000041848 */
[----:B------:R-:W-:Y:S01]  /*5250*/  HMMA.16816.F32.BF16 R56, R40, R54, R56 ;  /* 0x000000362838723c */ /* 0x000fe20000041838 */
[----:B------:R-:W-:Y:S04]  /*5260*/  LDSM.16.M88.4 R40, [R229+0xf000] ;  /* 0x00f00000e528783b */ /* 0x000fe80000000200 */
[----:B------:R-:W-:Y:S03]  /*5270*/  LDSM.16.M88.4 R52, [R227+0x6800] ;  /* 0x00680000e334783b */ /* 0x000fe60000000200 */
[C---:B-1----:R-:W-:Y:S08]  /*5280*/  HMMA.16816.F32.BF16 R32, R16.reuse, R12, R32 ;  /* 0x0000000c1020723c */ /* 0x042ff00000041820 */
[C---:B------:R-:W-:Y:S01]  /*5290*/  HMMA.16816.F32.BF16 R28, R16.reuse, R14, R28 ;  /* 0x0000000e101c723c */ /* 0x040fe2000004181c */
[----:B------:R-:W1:Y:S07]  /*52a0*/  LDSM.16.M88.4 R12, [R229+0xe800] ;  /* 0x00e80000e50c783b */ /* 0x000e6e0000000200 */
[C---:B--2---:R-:W-:Y:S08]  /*52b0*/  HMMA.16816.F32.BF16 R24, R16.reuse, R36, R24 ;  /* 0x000000241018723c */ /* 0x044ff00000041818 */
[C---:B------:R-:W-:Y:S01]  /*52c0*/  HMMA.16816.F32.BF16 R20, R16.reuse, R38, R20 ;  /* 0x000000261014723c */ /* 0x040fe20000041814 */
[----:B------:R-:W2:Y:S07]  /*52d0*/  LDSM.16.M88.4 R36, [R229+0xf800] ;  /* 0x00f80000e524783b */ /* 0x000eae0000000200 */
[C---:B------:R-:W-:Y:S08]  /*52e0*/  HMMA.16816.F32.BF16 R68, R16.reuse, R60, R68 ;  /* 0x0000003c1044723c */ /* 0x040ff00000041844 */
[C---:B------:R-:W-:Y:S01]  /*52f0*/  HMMA.16816.F32.BF16 R64, R16.reuse, R62, R64 ;  /* 0x0000003e1040723c */ /* 0x040fe20000041840 */
[----:B------:R-:W-:Y:S07]  /*5300*/  LDSM.16.M88.4 R60, [R227+0x7000] ;  /* 0x00700000e33c783b */ /* 0x000fee0000000200 */
[C---:B---3--:R-:W-:Y:S08]  /*5310*/  HMMA.16816.F32.BF16 R72, R16.reuse, R8, R72 ;  /* 0x000000081048723c */ /* 0x048ff00000041848 */
[----:B------:R-:W-:Y:S01]  /*5320*/  HMMA.16816.F32.BF16 R56, R16, R10, R56 ;  /* 0x0000000a1038723c */ /* 0x000fe20000041838 */
[----:B------:R-:W-:Y:S04]  /*5330*/  LDSM.16.M88.4 R16, [R228+0x6000] ;  /* 0x00600000e410783b */ /* 0x000fe80000000200 */
[----:B------:R-:W3:Y:S03]  /*5340*/  LDSM.16.M88.4 R8, [R227+0x6000] ;  /* 0x00600000e308783b */ /* 0x000ee60000000200 */
[C---:B-----5:R-:W-:Y:S08]  /*5350*/  HMMA.16816.F32.BF16 R32, R48.reuse, R44, R32 ;  /* 0x0000002c3020723c */ /* 0x060ff00000041820 */
[C---:B------:R-:W-:Y:S01]  /*5360*/  HMMA.16816.F32.BF16 R28, R48.reuse, R46, R28 ;  /* 0x0000002e301c723c */ /* 0x040fe2000004181c */
[----:B------:R-:W4:Y:S07]  /*5370*/  LDSM.16.M88.4 R44, [R227+0x7800] ;  /* 0x00780000e32c783b */ /* 0x000f2e0000000200 */
[C---:B-1----:R-:W-:Y:S01]  /*5380*/  HMMA.16816.F32.BF16 R80, R48.reuse, R12, R24 ;  /* 0x0000000c3050723c */ /* 0x042fe20000041818 */
[----:B------:R-:W1:Y:S07]  /*5390*/  LDSM.16.M88.4 R24, [R223+0xe000] ;  /* 0x00e00000df18783b */ /* 0x000e6e0000000200 */
[C---:B------:R-:W-:Y:S01]  /*53a0*/  HMMA.16816.F32.BF16 R20, R48.reuse, R14, R20 ;  /* 0x0000000e3014723c */ /* 0x040fe20000041814 */
[----:B------:R-:W5:Y:S07]  /*53b0*/  LDSM.16.M88.4 R12, [R223+0xe800] ;  /* 0x00e80000df0c783b */ /* 0x000f6e0000000200 */
[C---:B------:R-:W-:Y:S08]  /*53c0*/  HMMA.16816.F32.BF16 R68, R48.reuse, R40, R68 ;  /* 0x000000283044723c */ /* 0x040ff00000041844 */
[C---:B------:R-:W-:Y:S01]  /*53d0*/  HMMA.16816.F32.BF16 R64, R48.reuse, R42, R64 ;  /* 0x0000002a3040723c */ /* 0x040fe20000041840 */
[----:B------:R-:W-:Y:S07]  /*53e0*/  LDSM.16.M88.4 R40, [R225+0x6000] ;  /* 0x00600000e128783b */ /* 0x000fee0000000200 */
[C---:B--2---:R-:W-:Y:S08]  /*53f0*/  HMMA.16816.F32.BF16 R72, R48.reuse, R36, R72 ;  /* 0x000000243048723c */ /* 0x044ff00000041848 */
[----:B------:R-:W-:Y:S01]  /*5400*/  HMMA.16816.F32.BF16 R56, R48, R38, R56 ;  /* 0x000000263038723c */ /* 0x000fe20000041838 */
[----:B------:R-:W-:Y:S04]  /*5410*/  LDSM.16.M88.4 R36, [R223+0xf800] ;  /* 0x00f80000df24783b */ /* 0x000fe80000000200 */
[----:B------:R-:W-:Y:S03]  /*5420*/  LDSM.16.M88.4 R48, [R216+0x6800] ;  /* 0x00680000d830783b */ /* 0x000fe60000000200 */
[C---:B---3--:R-:W-:Y:S08]  /*5430*/  HMMA.16816.F32.BF16 R32, R16.reuse, R8, R32 ;  /* 0x000000081020723c */ /* 0x048ff00000041820 */
[C---:B------:R-:W-:Y:S01]  /*5440*/  HMMA.16816.F32.BF16 R28, R16.reuse, R10, R28 ;  /* 0x0000000a101c723c */ /* 0x040fe2000004181c */
[----:B------:R-:W2:Y:S07]  /*5450*/  LDSM.16.M88.4 R8, [R223+0xf000] ;  /* 0x00f00000df08783b */ /* 0x000eae0000000200 */
[C---:B------:R-:W-:Y:S08]  /*5460*/  HMMA.16816.F32.BF16 R80, R16.reuse, R52, R80 ;  /* 0x000000341050723c */ /* 0x040ff00000041850 */
[C---:B------:R-:W-:Y:S08]  /*5470*/  HMMA.16816.F32.BF16 R20, R16.reuse, R54, R20 ;  /* 0x000000361014723c */ /* 0x040ff00000041814 */
[C---:B------:R-:W-:Y:S08]  /*5480*/  HMMA.16816.F32.BF16 R68, R16.reuse, R60, R68 ;  /* 0x0000003c1044723c */ /* 0x040ff00000041844 */
[C---:B------:R-:W-:Y:S08]  /*5490*/  HMMA.16816.F32.BF16 R64, R16.reuse, R62, R64 ;  /* 0x0000003e1040723c */ /* 0x040ff00000041840 */
[C---:B----4-:R-:W-:Y:S08]  /*54a0*/  HMMA.16816.F32.BF16 R72, R16.reuse, R44, R72 ;  /* 0x0000002c1048723c */ /* 0x050ff00000041848 */
[----:B------:R-:W-:Y:S01]  /*54b0*/  HMMA.16816.F32.BF16 R56, R16, R46, R56 ;  /* 0x0000002e1038723c */ /* 0x000fe20000041838 */
[----:B------:R-:W3:Y:S04]  /*54c0*/  LDSM.16.M88.4 R16, [R216+0x6000] ;  /* 0x00600000d810783b */ /* 0x000ee80000000200 */
[----:B------:R-:W4:Y:S03]  /*54d0*/  LDSM.16.M88.4 R44, [R216+0x7000] ;  /* 0x00700000d82c783b */ /* 0x000f260000000200 */
[C---:B-1----:R-:W-:Y:S08]  /*54e0*/  HMMA.16816.F32.BF16 R32, R76.reuse, R24, R32 ;  /* 0x000000184c20723c */ /* 0x042ff00000041820 */
[----:B------:R-:W-:Y:S01]  /*54f0*/  HMMA.16816.F32.BF16 R28, R76, R26, R28 ;  /* 0x0000001a4c1c723c */ /* 0x000fe2000004181c */
[----:B------:R-:W1:Y:S01]  /*5500*/  LDSM.16.M88.4 R24, [R216+0x7800] ;  /* 0x00780000d818783b */ /* 0x000e620000000200 */
[----:B------:R-:W-:-:S06]  /*5510*/  DEPBAR.LE SB0, 0x0 ;  /* 0x000080000000791a */ /* 0x000fcc0000000000 */
[C---:B-----5:R-:W-:Y:S08]  /*5520*/  HMMA.16816.F32.BF16 R80, R76.reuse, R12, R80 ;  /* 0x0000000c4c50723c */ /* 0x060ff00000041850 */
[C---:B------:R-:W-:Y:S08]  /*5530*/  HMMA.16816.F32.BF16 R20, R76.reuse, R14, R20 ;  /* 0x0000000e4c14723c */ /* 0x040ff00000041814 */
[C---:B--2---:R-:W-:Y:S08]  /*5540*/  HMMA.16816.F32.BF16 R68, R76.reuse, R8, R68 ;  /* 0x000000084c44723c */ /* 0x044ff00000041844 */
[C---:B------:R-:W-:Y:S08]  /*5550*/  HMMA.16816.F32.BF16 R64, R76.reuse, R10, R64 ;  /* 0x0000000a4c40723c */ /* 0x040ff00000041840 */
[C---:B------:R-:W-:Y:S08]  /*5560*/  HMMA.16816.F32.BF16 R72, R76.reuse, R36, R72 ;  /* 0x000000244c48723c */ /* 0x040ff00000041848 */
[----:B------:R-:W-:Y:S08]  /*5570*/  HMMA.16816.F32.BF16 R56, R76, R38, R56 ;  /* 0x000000264c38723c */ /* 0x000ff00000041838 */
[C---:B---3--:R-:W-:Y:S08]  /*5580*/  HMMA.16816.F32.BF16 R32, R40.reuse, R16, R32 ;  /* 0x000000102820723c */ /* 0x048ff00000041820 */
[C---:B------:R-:W-:Y:S08]  /*5590*/  HMMA.16816.F32.BF16 R28, R40.reuse, R18, R28 ;  /* 0x00000012281c723c */ /* 0x040ff0000004181c */
[C---:B------:R-:W-:Y:S08]  /*55a0*/  HMMA.16816.F32.BF16 R80, R40.reuse, R48, R80 ;  /* 0x000000302850723c */ /* 0x040ff00000041850 */
[C---:B------:R-:W-:Y:S08]  /*55b0*/  HMMA.16816.F32.BF16 R20, R40.reuse, R50, R20 ;  /* 0x000000322814723c */ /* 0x040ff00000041814 */
[C---:B----4-:R-:W-:Y:S08]  /*55c0*/  HMMA.16816.F32.BF16 R68, R40.reuse, R44, R68 ;  /* 0x0000002c2844723c */ /* 0x050ff00000041844 */
[C---:B------:R-:W-:Y:S08]  /*55d0*/  HMMA.16816.F32.BF16 R64, R40.reuse, R46, R64 ;  /* 0x0000002e2840723c */ /* 0x040ff00000041840 */
[C---:B-1----:R-:W-:Y:S08]  /*55e0*/  HMMA.16816.F32.BF16 R72, R40.reuse, R24, R72 ;  /* 0x000000182848723c */ /* 0x042ff00000041848 */
[----:B------:R-:W-:Y:S01]  /*55f0*/  HMMA.16816.F32.BF16 R56, R40, R26, R56 ;  /* 0x0000001a2838723c */ /* 0x000fe20000041838 */
[----:B------:R-:W-:Y:S06]  /*5600*/  BAR.SYNC.DEFER_BLOCKING 0x0 ;  /* 0x0000000000007b1d */ /* 0x000fec0000010000 */
[----:B------:R-:W-:Y:S05]  /*5610*/  @!P6 BRA `(.L_x_2302) ;  /* 0x00000ef00000e947 */ /* 0x000fea0003800000 */
[----:B------:R-:W-:-:S13]  /*5620*/  PLOP3.LUT P0, PT, PT, PT, UP6, 0x40, 0x0 ;  /* 0x000000000000781c */ /* 0x000fda0003f0e868 */
[----:B------:R-:W-:Y:S05]  /*5630*/  @P0 BRA `(.L_x_2303) ;  /* 0x0000049000000947 */ /* 0x000fea0003800000 */
[----:B------:R-:W1:Y:S01]  /*5640*/  I2F.RP R3, UR10 ;  /* 0x0000000a00037d06 */ /* 0x000e620008209400 */
[----:B------:R-:W-:Y:S01]  /*5650*/  UIADD3 UR12, UR14, -0x40, URZ ;  /* 0xffffffc00e0c7890 */ /* 0x000fe2000fffe03f */
[----:B------:R-:W-:Y:S01]  /*5660*/  IMAD.U32 R5, RZ, RZ, UR14 ;  /* 0x0000000eff057e24 */ /* 0x000fe2000f8e00ff */
[----:B------:R-:W-:-:S04]  /*5670*/  UMOV UR16, URZ ;  /* 0x0000003f00107c82 */ /* 0x000fc80008000000 */
[----:B------:R-:W-:-:S04]  /*5680*/  IABS R5, R5 ;  /* 0x0000000500057213 */ /* 0x000fc80000000000 */
[----:B------:R-:W2:Y:S01]  /*5690*/  R2UR UR9, R5 ;  /* 0x00000000050973c2 */ /* 0x000ea200000e0000 */
[----:B-1----:R-:W1:Y:S02]  /*56a0*/  MUFU.RCP R3, R3 ;  /* 0x0000000300037308 */ /* 0x002e640000001000 */
[----:B-1----:R-:W-:-:S06]  /*56b0*/  IADD3 R3, R3, 0xffffffe, RZ ;  /* 0x0ffffffe03037810 */ /* 0x002fcc0007ffe0ff */
[----:B------:R-:W1:Y:S02]  /*56c0*/  F2I.FTZ.U32.TRUNC.NTZ R3, R3 ;  /* 0x0000000300037305 */ /* 0x000e64000021f000 */
[----:B-1----:R1:W3:Y:S02]  /*56d0*/  R2UR UR17, R3 ;  /* 0x00000000031173c2 */ /* 0x0022e400000e0000 */
[----:B-1----:R-:W-:Y:S01]  /*56e0*/  IMAD.U32 R3, RZ, RZ, UR12 ;  /* 0x0000000cff037e24 */ /* 0x002fe2000f8e00ff */
[----:B---3--:R-:W-:-:S04]  /*56f0*/  UIADD3 UR4, URZ, -UR17, URZ ;  /* 0x800000113f047290 */ /* 0x008fc8000fffe03f */
[----:B------:R-:W-:Y:S01]  /*5700*/  IABS R3, R3 ;  /* 0x0000000300037213 */ /* 0x000fe20000000000 */
[----:B------:R-:W-:-:S03]  /*5710*/  UIMAD UR4, UR4, UR10, URZ ;  /* 0x0000000a040472a4 */ /* 0x000fc6000f8e023f */
[----:B------:R-:W1:Y:S01]  /*5720*/  R2UR UR5, R3 ;  /* 0x00000000030573c2 */ /* 0x000e6200000e0000 */
[----:B------:R-:W-:-:S04]  /*5730*/  UIMAD.WIDE.U32 UR16, UR17, UR4, UR16 ;  /* 0x00000004111072a5 */ /* 0x000fc8000f8e0010 */
[----:B--2---:R-:W-:-:S07]  /*5740*/  UIMAD.WIDE.U32 UR18, UR17, UR9, URZ ;  /* 0x00000009111272a5 */ /* 0x004fce000f8e003f */
[----:B------:R-:W-:Y:S02]  /*5750*/  UMOV UR15, UR19 ;  /* 0x00000013000f7c82 */ /* 0x000fe40008000000 */
[----:B------:R-:W-:-:S04]  /*5760*/  UIADD3 UR7, -UR15, URZ, URZ ;  /* 0x0000003f0f077290 */ /* 0x000fc8000fffe13f */
[----:B------:R-:W-:-:S04]  /*5770*/  UIMAD UR7, UR10, UR7, UR9 ;  /* 0x000000070a0772a4 */ /* 0x000fc8000f8e0209 */
[----:B------:R-:W-:Y:S02]  /*5780*/  UISETP.GT.U32.AND UP2, UPT, UR10, UR7, UPT ;  /* 0x000000070a00728c */ /* 0x000fe4000bf44070 */
[----:B-1----:R-:W-:-:S07]  /*5790*/  UIMAD.WIDE.U32 UR16, UR17, UR5, URZ ;  /* 0x00000005111072a5 */ /* 0x002fce000f8e003f */
[----:B------:R-:W-:Y:S02]  /*57a0*/  UMOV UR13, UR17 ;  /* 0x00000011000d7c82 */ /* 0x000fe40008000000 */
[----:B------:R-:W-:Y:S02]  /*57b0*/  UIADD3 UR4, -UR13, URZ, URZ ;  /* 0x0000003f0d047290 */ /* 0x000fe4000fffe13f */
[----:B------:R-:W-:Y:S02]  /*57c0*/  @!UP2 UIADD3 UR7, UR7, -UR10, URZ ;  /* 0x8000000a0707a290 */ /* 0x000fe4000fffe03f */
[----:B------:R-:W-:Y:S02]  /*57d0*/  UIMAD UR5, UR10, UR4, UR5 ;  /* 0x000000040a0572a4 */ /* 0x000fe4000f8e0205 */
[----:B------:R-:W-:Y:S02]  /*57e0*/  UISETP.GE.U32.AND UP4, UPT, UR7, UR10, UPT ;  /* 0x0000000a0700728c */ /* 0x000fe4000bf86070 */
[----:B------:R-:W-:-:S02]  /*57f0*/  UISETP.GT.U32.AND UP0, UPT, UR10, UR5, UPT ;  /* 0x000000050a00728c */ /* 0x000fc4000bf04070 */
[----:B------:R-:W-:Y:S02]  /*5800*/  ULDC UR4, c[0x0][0x2d0] ;  /* 0x0000b40000047ab9 */ /* 0x000fe40000000800 */
[----:B------:R-:W-:Y:S02]  /*5810*/  ULOP3.LUT UR12, UR12, UR4, URZ, 0x3c, !UPT ;  /* 0x000000040c0c7292 */ /* 0x000fe4000f8e3c3f */
[----:B------:R-:W-:Y:S02]  /*5820*/  @!UP2 UIADD3 UR15, UR15, 0x1, URZ ;  /* 0x000000010f0fa890 */ /* 0x000fe4000fffe03f */
[----:B------:R-:W-:Y:S02]  /*5830*/  UISETP.NE.AND UP2, UPT, URZ, UR4, UPT ;  /* 0x000000043f00728c */ /* 0x000fe4000bf45270 */
[----:B------:R-:W-:Y:S02]  /*5840*/  @UP4 UIADD3 UR15, UR15, 0x1, URZ ;  /* 0x000000010f0f4890 */ /* 0x000fe4000fffe03f */
[----:B------:R-:W-:-:S02]  /*5850*/  @!UP0 UIADD3 UR5, UR5, -UR10, URZ ;  /* 0x8000000a05058290 */ /* 0x000fc4000fffe03f */
[----:B------:R-:W-:Y:S02]  /*5860*/  @!UP0 UIADD3 UR13, UR13, 0x1, URZ ;  /* 0x000000010d0d8890 */ /* 0x000fe4000fffe03f */
[----:B------:R-:W-:Y:S02]  /*5870*/  UISETP.GE.U32.AND UP3, UPT, UR5, UR10, UPT ;  /* 0x0000000a0500728c */ /* 0x000fe4000bf66070 */
[----:B------:R-:W-:Y:S02]  /*5880*/  ULOP3.LUT UR5, UR14, UR4, URZ, 0x3c, !UPT ;  /* 0x000000040e057292 */ /* 0x000fe4000f8e3c3f */
[----:B------:R-:W-:Y:S02]  /*5890*/  UISETP.GE.AND UP0, UPT, UR12, URZ, UPT ;  /* 0x0000003f0c00728c */ /* 0x000fe4000bf06270 */
[----:B------:R-:W-:Y:S02]  /*58a0*/  UISETP.GE.AND UP1, UPT, UR5, URZ, UPT ;  /* 0x0000003f0500728c */ /* 0x000fe4000bf26270 */
[----:B------:R-:W-:-:S03]  /*58b0*/  ULOP3.LUT UR5, URZ, UR4, URZ, 0x33, !UPT ;  /* 0x000000043f057292 */ /* 0x000fc6000f8e333f */
[----:B------:R-:W-:-:S04]  /*58c0*/  @UP3 UIADD3 UR13, UR13, 0x1, URZ ;  /* 0x000000010d0d3890 */ /* 0x000fc8000fffe03f */
[----:B------:R-:W-:Y:S02]  /*58d0*/  @!UP0 UIADD3 UR13, -UR13, URZ, URZ ;  /* 0x0000003f0d0d8290 */ /* 0x000fe4000fffe13f */
[----:B------:R-:W-:-:S04]  /*58e0*/  @!UP1 UIADD3 UR15, -UR15, URZ, URZ ;  /* 0x0000003f0f0f9290 */ /* 0x000fc8000fffe13f */
        /* <DEDUP_REMOVED lines=19> */
[----:B-1----:R-:W-:Y:S01]  /*5a20*/  MOV R7, UR13 ;  /* 0x0000000d00077c02 */ /* 0x002fe20008000f00 */
[----:B------:R-:W-:-:S04]  /*5a30*/  IMAD.U32 R6, RZ, RZ, UR12 ;  /* 0x0000000cff067e24 */ /* 0x000fc8000f8e00ff */
[----:B------:R-:W-:Y:S01]  /*5a40*/  IMAD.U32 R7, RZ, RZ, UR5 ;  /* 0x00000005ff077e24 */ /* 0x000fe2000f8e00ff */
[----:B--2---:R-:W-:-:S04]  /*5a50*/  IADD3 R3, -R5, R3, RZ ;  /* 0x0000000305037210 */ /* 0x004fc80007ffe1ff */
[----:B------:R-:W-:Y:S01]  /*5a60*/  SHF.R.S32.HI R9, RZ, 0x1f, R3 ;  /* 0x0000001fff097819 */ /* 0x000fe20000011403 */
[----:B------:R-:W-:-:S04]  /*5a70*/  IMAD.WIDE.U32 R6, R3, c[0x0][0x180], R6 ;  /* 0x0000600003067a25 */ /* 0x000fc800078e0006 */
[----:B------:R-:W-:Y:S01]  /*5a80*/  IMAD R9, R9, c[0x0][0x180], RZ ;  /* 0x0000600009097a24 */ /* 0x000fe200078e02ff */
[----:B------:R-:W-:-:S03]  /*5a90*/  MOV R10, R6 ;  /* 0x00000006000a7202 */ /* 0x000fc60000000f00 */
[----:B------:R-:W-:-:S05]  /*5aa0*/  IMAD R9, R3, c[0x0][0x184], R9 ;  /* 0x0000610003097a24 */ /* 0x000fca00078e0209 */
[----:B------:R-:W-:Y:S01]  /*5ab0*/  IADD3 R9, R7, R9, RZ ;  /* 0x0000000907097210 */ /* 0x000fe20007ffe0ff */
[----:B------:R-:W-:Y:S05]  /*5ac0*/  BRA `(.L_x_2304) ;  /* 0x0000004000007947 */ /* 0x000fea0003800000 */
.L_x_2303:
[----:B------:R-:W-:-:S04]  /*5ad0*/  ULEA UR4, -UR8, URZ, 0x6 ;  /* 0x0000003f08047291 */ /* 0x000fc8000f8e313f */
[----:B------:R-:W-:Y:S02]  /*5ae0*/  USHF.R.S32.HI UR5, URZ, 0x1f, UR4 ;  /* 0x0000001f3f057899 */ /* 0x000fe40008011404 */
[----:B------:R-:W-:-:S04]  /*5af0*/  MOV R10, UR4 ;  /* 0x00000004000a7c02 */ /* 0x000fc80008000f00 */
[----:B------:R-:W-:Y:S02]  /*5b00*/  MOV R9, UR5 ;  /* 0x0000000500097c02 */ /* 0x000fe40008000f00 */
.L_x_2304:
        /* <DEDUP_REMOVED lines=11> */
[----:B------:R-:W-:Y:S01]  /*5bc0*/  @!P4 IMAD.X R3, R9, 0x1, R165, P0 ;  /* 0x000000010903c824 */ /* 0x000fe200000e06a5 */
[C---:B------:R-:W-:Y:S02]  /*5bd0*/  @!P4 LEA R36, P1, R5.reuse, c[0x0][0x168], 0x1 ;  /* 0x00005a000524ca11 */ /* 0x040fe400078208ff */
[-C--:B------:R-:W-:Y:S01]  /*5be0*/  @!P3 IADD3 R6, P0, R10, R200.reuse, RZ ;  /* 0x000000c80a06b210 */ /* 0x080fe20007f1e0ff */
[----:B------:R-:W-:Y:S01]  /*5bf0*/  @!PT LDS RZ, [RZ] ;  /* 0x00000000fffff984 */ /* 0x000fe20000000800 */
[----:B------:R-:W-:Y:S01]  /*5c00*/  @!PT LDS RZ, [RZ] ;  /* 0x00000000fffff984 */ /* 0x000fe20000000800 */
[----:B------:R-:W-:Y:S01]  /*5c10*/  @!PT LDS RZ, [RZ] ;  /* 0x00000000fffff984 */ /* 0x000fe20000000800 */
[----:B------:R1:W-:Y:S01]  /*5c20*/  @!P5 LDGSTS.E.BYPASS.LTC128B.128 [R235+0x8000], [R42.64] ;  /* 0x080000002aebdfae */ /* 0x0003e2000b901d62 */
[----:B------:R-:W-:Y:S02]  /*5c30*/  @!P4 LEA.HI.X R37, R5, c[0x0][0x16c], R3, 0x1, P1 ;  /* 0x00005b000525ca11 */ /* 0x000fe400008f0c03 */
[----:B------:R-:W-:Y:S01]  /*5c40*/  @!P3 LEA R26, P1, R6, c[0x0][0x168], 0x1 ;  /* 0x00005a00061aba11 */ /* 0x000fe200078208ff */
[C---:B------:R-:W-:Y:S01]  /*5c50*/  @!P3 IMAD.X R3, R9.reuse, 0x1, R165, P0 ;  /* 0x000000010903b824 */ /* 0x040fe200000e06a5 */
        /* <DEDUP_REMOVED lines=19> */
[C---:B------:R-:W-:Y:S01]  /*5d90*/  @!P5 IMAD.X R3, R7.reuse, 0x1, R165, P0 ;  /* 0x000000010703d824 */ /* 0x040fe200000e06a5 */
        /* <DEDUP_REMOVED lines=13> */
[C---:B------:R-:W-:Y:S01]  /*5e70*/  @!P3 IMAD.X R3, R7.reuse, 0x1, R165, P0 ;  /* 0x000000010703b824 */ /* 0x040fe200000e06a5 */
        /* <DEDUP_REMOVED lines=19> */
[C---:B------:R-:W-:Y:S01]  /*5fb0*/  @!P5 IMAD.X R3, R7.reuse, 0x1, R165, P0 ;  /* 0x000000010703d824 */ /* 0x040fe200000e06a5 */
[-C--:B------:R-:W-:Y:S01]  /*5fc0*/  @!P4 IADD3 R5, P0, R8, R200.reuse, RZ ;  /* 0x000000c80805c210 */ /* 0x080fe20007f1e0ff */
        /* <DEDUP_REMOVED lines=74> */
[----:B------:R-:W-:-:S04]  /*6470*/  LEA R6, P0, R8, c[0x0][0x168], 0x1 ;  /* 0x00005a0008067a11 */ /* 0x000fc800078008ff */
[----:B------:R-:W-:-:S05]  /*6480*/  LEA.HI.X R7, R8, c[0x0][0x16c], R7, 0x1, P0 ;  /* 0x00005b0008077a11 */ /* 0x000fca00000f0c07 */
[----:B------:R-:W-:Y:S01]  /*6490*/  @!PT LDS RZ, [RZ] ;  /* 0x00000000fffff984 */ /* 0x000fe20000000800 */
[----:B------:R-:W-:Y:S01]  /*64a0*/  @!PT LDS RZ, [RZ] ;  /* 0x00000000fffff984 */ /* 0x000fe20000000800 */
[----:B------:R-:W-:Y:S01]  /*64b0*/  @!PT LDS RZ, [RZ] ;  /* 0x00000000fffff984 */ /* 0x000fe20000000800 */
[----:B------:R2:W-:Y:S04]  /*64c0*/  LDGSTS.E.BYPASS.LTC128B.128 [R235+0xf800], [R6.64+0x180] ;  /* 0x0f80018006eb7fae */ /* 0x0005e8000b901d62 */
.L_x_2306:
[----:B------:R-:W-:Y:S05]  /*64d0*/  BSYNC B0 ;  /* 0x0000000000007941 */ /* 0x000fea0003800000 */
.L_x_2305:
[----:B------:R-:W0:Y:S01]  /*64e0*/  LDGDEPBAR ;  /* 0x00000000000079af */ /* 0x000e220000000000 */
[----:B------:R-:W-:-:S04]  /*64f0*/  IADD3 R200, P0, R10, R200, RZ ;  /* 0x000000c80ac87210 */ /* 0x000fc80007f1e0ff */
[----:B------:R-:W-:Y:S02]  /*6500*/  IADD3.X R165, R9, R165, RZ, P0, !PT ;  /* 0x000000a509a57210 */ /* 0x000fe400007fe4ff */
.L_x_2302:
[----:B-1----:R-:W-:Y:S01]  /*6510*/  IADD3 R12, R234, UR14, RZ ;  /* 0x0000000eea0c7c10 */ /* 0x002fe2000fffe0ff */
[----:B------:R-:W-:-:S03]  /*6520*/  IMAD.SHL.U32 R224, R4, 0x2, RZ ;  /* 0x0000000204e07824 */ /* 0x000fc600078e00ff */
[----:B------:R-:W-:Y:S01]  /*6530*/  IADD3 R5, R12, 0x1, RZ ;  /* 0x000000010c057810 */ /* 0x000fe20007ffe0ff */
[--C-:B------:R-:W-:Y:S01]  /*6540*/  IMAD R222, R2, 0x2, R224.reuse ;  /* 0x0000000202de7824 */ /* 0x100fe200078e02e0 */
[----:B------:R-:W-:Y:S01]  /*6550*/  IADD3 R3, R12, 0x8, RZ ;  /* 0x000000080c037810 */ /* 0x000fe20007ffe0ff */
[----:B------:R-:W-:Y:S01]  /*6560*/  LDSM.16.MT88.4 R156, [R224+0x10000] ;  /* 0x01000000e09c783b */ /* 0x000fe20000004200 */
[C---:B------:R-:W-:Y:S01]  /*6570*/  ISETP.GE.AND P3, PT, R5.reuse, R240, PT ;  /* 0x000000f00500720c */ /* 0x040fe20003f66270 */
[----:B------:R-:W-:Y:S01]  /*6580*/  IMAD R221, R0, 0x2, R224 ;  /* 0x0000000200dd7824 */ /* 0x000fe200078e02e0 */
[C---:B------:R-:W-:Y:S01]  /*6590*/  ISETP.GE.AND P0, PT, R5.reuse, R238, PT ;  /* 0x000000ee0500720c */ /* 0x040fe20003f06270 */
[----:B------:R-:W-:Y:S01]  /*65a0*/  LDSM.16.MT88.4 R148, [R222+0x10000] ;  /* 0x01000000de94783b */ /* 0x000fe20000004200 */
[----:B------:R-:W-:Y:S01]  /*65b0*/  ISETP.GE.AND P4, PT, R12, R240, PT ;  /* 0x000000f00c00720c */ /* 0x000fe20003f86270 */
[----:B------:R-:W-:Y:S01]  /*65c0*/  IMAD R220, R0, 0x2, R222 ;  /* 0x0000000200dc7824 */ /* 0x000fe200078e02de */
[----:B------:R-:W-:Y:S01]  /*65d0*/  ISETP.GE.AND P1, PT, R12, R238, PT ;  /* 0x000000ee0c00720c */ /* 0x000fe20003f26270 */
[----:B------:R-:W-:Y:S01]  /*65e0*/  LDSM.16.MT88.4 R140, [R221+0x10000] ;  /* 0x01000000dd8c783b */ /* 0x000fe20000004200 */
[----:B------:R-:W-:-:S02]  /*65f0*/  ISETP.LT.OR P3, PT, R5, R241, P3 ;  /* 0x000000f10500720c */ /* 0x000fc40001f61670 */
[----:B------:R-:W-:Y:S01]  /*6600*/  ISETP.LT.OR P0, PT, R5, R239, P0 ;  /* 0x000000ef0500720c */ /* 0x000fe20000701670 */
[----:B------:R-:W-:Y:S01]  /*6610*/  LDSM.16.MT88.4 R132, [R220+0x10000] ;  /* 0x01000000dc84783b */ /* 0x000fe20000004200 */
[C---:B--2---:R-:W-:Y:S02]  /*6620*/  IADD3 R6, R12.reuse, 0x9, RZ ;  /* 0x000000090c067810 */ /* 0x044fe40007ffe0ff */
[C---:B------:R-:W-:Y:S01]  /*6630*/  ISETP.GE.AND P5, PT, R3.reuse, R240, PT ;  /* 0x000000f00300720c */ /* 0x040fe20003fa6270 */
[----:B------:R-:W-:Y:S01]  /*6640*/  LDSM.16.MT88.4 R40, [R224+0x12000] ;  /* 0x01200000e028783b */ /* 0x000fe20000004200 */
[----:B------:R-:W-:Y:S02]  /*6650*/  ISETP.GE.AND P2, PT, R3, R238, PT ;  /* 0x000000ee0300720c */ /* 0x000fe40003f46270 */
[C---:B------:R-:W-:Y:S01]  /*6660*/  ISETP.LT.OR P4, PT, R12.reuse, R241, P4 ;  /* 0x000000f10c00720c */ /* 0x040fe20002781670 */
[----:B------:R-:W-:Y:S01]  /*6670*/  LDSM.16.MT88.4 R48, [R222+0x12000] ;  /* 0x01200000de30783b */ /* 0x000fe20000004200 */
[----:B------:R-:W-:-:S02]  /*6680*/  ISETP.LT.OR P1, PT, R12, R239, P1 ;  /* 0x000000ef0c00720c */ /* 0x000fc40000f21670 */
[----:B------:R-:W-:Y:S01]  /*6690*/  IADD3 R5, R12, 0x10, RZ ;  /* 0x000000100c057810 */ /* 0x000fe20007ffe0ff */
[----:B------:R-:W-:Y:S01]  /*66a0*/  LDSM.16.MT88.4 R88, [R221+0x14000] ;  /* 0x01400000dd58783b */ /* 0x000fe20000004200 */
[----:B------:R-:W-:Y:S02]  /*66b0*/  FSEL R11, R33, -INF , !P3 ;  /* 0xff800000210b7808 */ /* 0x000fe40005800000 */
[----:B------:R-:W-:Y:S01]  /*66c0*/  FSEL R7, R35, -INF , !P0 ;  /* 0xff80000023077808 */ /* 0x000fe20004000000 */
[----:B------:R-:W-:Y:S01]  /*66d0*/  LDSM.16.MT88.4 R96, [R220+0x14000] ;  /* 0x01400000dc60783b */ /* 0x000fe20000004200 */
[C---:B------:R-:W-:Y:S02]  /*66e0*/  ISETP.GE.AND P3, PT, R6.reuse, R240, PT ;  /* 0x000000f00600720c */ /* 0x040fe40003f66270 */
[----:B------:R-:W-:Y:S01]  /*66f0*/  ISETP.GE.AND P0, PT, R6, R238, PT ;  /* 0x000000ee0600720c */ /* 0x000fe20003f06270 */
[----:B------:R-:W-:Y:S01]  /*6700*/  LDSM.16.MT88.4 R104, [R224+0x16000] ;  /* 0x01600000e068783b */ /* 0x000fe20000004200 */
[----:B------:R-:W-:-:S02]  /*6710*/  ISETP.LT.OR P5, PT, R3, R241, P5 ;  /* 0x000000f10300720c */ /* 0x000fc40002fa1670 */
[----:B------:R-:W-:Y:S01]  /*6720*/  ISETP.LT.OR P2, PT, R3, R239, P2 ;  /* 0x000000ef0300720c */ /* 0x000fe20001741670 */
        /* <DEDUP_REMOVED lines=8> */
[----:B------:R-:W-:Y:S02]  /*67b0*/  ISETP.LT.OR P0, PT, R6, R239, P0 ;  /* 0x000000ef0600720c */ /* 0x000fe40000701670 */
[C---:B------:R-:W-:Y:S02]  /*67c0*/  IADD3 R6, R12.reuse, 0x11, RZ ;  /* 0x000000110c067810 */ /* 0x040fe40007ffe0ff */
[C---:B------:R-:W-:Y:S02]  /*67d0*/  ISETP.LT.OR P4, PT, R5.reuse, R241, P4 ;  /* 0x000000f10500720c */ /* 0x040fe40002781670 */
[----:B------:R-:W-:Y:S02]  /*67e0*/  ISETP.LT.OR P1, PT, R5, R239, P1 ;  /* 0x000000ef0500720c */ /* 0x000fe40000f21670 */
[----:B------:R-:W-:Y:S02]  /*67f0*/  IADD3 R5, R12, 0x18, RZ ;  /* 0x000000180c057810 */ /* 0x000fe40007ffe0ff */
[----:B------:R-:W-:-:S02]  /*6800*/  FSEL R29, R29, -INF , !P3 ;  /* 0xff8000001d1d7808 */ /* 0x000fc40005800000 */
[----:B------:R-:W-:Y:S02]  /*6810*/  FSEL R31, R31, -INF , !P0 ;  /* 0xff8000001f1f7808 */ /* 0x000fe40004000000 */
[C---:B------:R-:W-:Y:S02]  /*6820*/  ISETP.GE.AND P3, PT, R6.reuse, R240, PT ;  /* 0x000000f00600720c */ /* 0x040fe40003f66270 */
[----:B------:R-:W-:Y:S02]  /*6830*/  ISETP.GE.AND P0, PT, R6, R238, PT ;  /* 0x000000ee0600720c */ /* 0x000fe40003f06270 */
[----:B------:R-:W-:Y:S02]  /*6840*/  FSEL R28, R28, -INF , !P5 ;  /* 0xff8000001c1c7808 */ /* 0x000fe40006800000 */
[----:B------:R-:W-:Y:S02]  /*6850*/  FSEL R30, R30, -INF , !P2 ;  /* 0xff8000001e1e7808 */ /* 0x000fe40005000000 */
[----:B------:R-:W-:-:S02]  /*6860*/  ISETP.GE.AND P5, PT, R5, R240, PT ;  /* 0x000000f00500720c */ /* 0x000fc40003fa6270 */
[C---:B------:R-:W-:Y:S02]  /*6870*/  ISETP.GE.AND P2, PT, R5.reuse, R238, PT ;  /* 0x000000ee0500720c */ /* 0x040fe40003f46270 */
[C---:B------:R-:W-:Y:S02]  /*6880*/  ISETP.LT.OR P3, PT, R6.reuse, R241, P3 ;  /* 0x000000f10600720c */ /* 0x040fe40001f61670 */
[----:B------:R-:W-:Y:S02]  /*6890*/  ISETP.LT.OR P0, PT, R6, R239, P0 ;  /* 0x000000ef0600720c */ /* 0x000fe40000701670 */
[----:B------:R-:W-:Y:S02]  /*68a0*/  IADD3 R14, R12, 0x19, RZ ;  /* 0x000000190c0e7810 */ /* 0x000fe40007ffe0ff */
[C---:B------:R-:W-:Y:S02]  /*68b0*/  ISETP.LT.OR P5, PT, R5.reuse, R241, P5 ;  /* 0x000000f10500720c */ /* 0x040fe40002fa1670 */
[----:B------:R-:W-:-:S02]  /*68c0*/  ISETP.LT.OR P2, PT, R5, R239, P2 ;  /* 0x000000ef0500720c */ /* 0x000fc40001741670 */
[----:B------:R-:W-:Y:S02]  /*68d0*/  FSEL R5, R81, -INF , !P3 ;  /* 0xff80000051057808 */ /* 0x000fe40005800000 */
[----:B------:R-:W-:Y:S02]  /*68e0*/  FSEL R8, R83, -INF , !P0 ;  /* 0xff80000053087808 */ /* 0x000fe40004000000 */
[C---:B------:R-:W-:Y:S02]  /*68f0*/  ISETP.GE.AND P3, PT, R14.reuse, R240, PT ;  /* 0x000000f00e00720c */ /* 0x040fe40003f66270 */
[C---:B------:R-:W-:Y:S02]  /*6900*/  ISETP.GE.AND P0, PT, R14.reuse, R238, PT ;  /* 0x000000ee0e00720c */ /* 0x040fe40003f06270 */
[C---:B------:R-:W-:Y:S02]  /*6910*/  ISETP.LT.OR P3, PT, R14.reuse, R241, P3 ;  /* 0x000000f10e00720c */ /* 0x040fe40001f61670 */
[----:B------:R-:W-:-:S02]  /*6920*/  ISETP.LT.OR P0, PT, R14, R239, P0 ;  /* 0x000000ef0e00720c */ /* 0x000fc40000701670 */
[----:B------:R-:W-:Y:S02]  /*6930*/  IADD3 R14, R12, 0x21, RZ ;  /* 0x000000210c0e7810 */ /* 0x000fe40007ffe0ff */
[----:B------:R-:W-:Y:S02]  /*6940*/  FSEL R21, R21, -INF , !P3 ;  /* 0xff80000015157808 */ /* 0x000fe40005800000 */
[----:B------:R-:W-:Y:S02]  /*6950*/  FSEL R23, R23, -INF , !P0 ;  /* 0xff80000017177808 */ /* 0x000fe40004000000 */
[C---:B------:R-:W-:Y:S02]  /*6960*/  ISETP.GE.AND P3, PT, R14.reuse, R240, PT ;  /* 0x000000f00e00720c */ /* 0x040fe40003f66270 */
[C---:B------:R-:W-:Y:S02]  /*6970*/  ISETP.GE.AND P0, PT, R14.reuse, R238, PT ;  /* 0x000000ee0e00720c */ /* 0x040fe40003f06270 */
[----:B------:R-:W-:-:S02]  /*6980*/  ISETP.LT.OR P3, PT, R14, R241, P3 ;  /* 0x000000f10e00720c */ /* 0x000fc40001f61670 */
[----:B------:R-:W-:Y:S02]  /*6990*/  ISETP.LT.OR P0, PT, R14, R239, P0 ;  /* 0x000000ef0e00720c */ /* 0x000fe40000701670 */
[----:B------:R-:W-:Y:S02]  /*69a0*/  FMNMX.FTZ R14, R3, R11, !PT ;  /* 0x0000000b030e7209 */ /* 0x000fe40007810000 */
[----:B------:R-:W-:Y:S02]  /*69b0*/  IADD3 R13, R12, 0x20, RZ ;  /* 0x000000200c0d7810 */ /* 0x000fe40007ffe0ff */
[----:B------:R-:W-:Y:S02]  /*69c0*/  FMNMX.FTZ R14, R28, R14, !PT ;  /* 0x0000000e1c0e7209 */ /* 0x000fe40007810000 */
[----:B------:R-:W-:Y:S02]  /*69d0*/  FSEL R6, R80, -INF , !P4 ;  /* 0xff80000050067808 */ /* 0x000fe40006000000 */
[----:B------:R-:W-:-:S02]  /*69e0*/  IADD3 R15, R12, 0x30, RZ ;  /* 0x000000300c0f7810 */ /* 0x000fc40007ffe0ff */
[----:B------:R-:W-:Y:S02]  /*69f0*/  FMNMX.FTZ R14, R29, R14, !PT ;  /* 0x0000000e1d0e7209 */ /* 0x000fe40007810000 */
[----:B------:R-:W-:Y:S02]  /*6a00*/  FSEL R9, R82, -INF , !P1 ;  /* 0xff80000052097808 */ /* 0x000fe40004800000 */
[C---:B------:R-:W-:Y:S01]  /*6a10*/  ISETP.GE.AND P4, PT, R13.reuse, R240, PT ;  /* 0x000000f00d00720c */ /* 0x040fe20003f86270 */
[----:B------:R-:W-:Y:S01]  /*6a20*/  LDSM.16.MT88.4 R80, [R222+0x14000] ;  /* 0x01400000de50783b */ /* 0x000fe20000004200 */
[----:B------:R-:W-:Y:S02]  /*6a30*/  ISETP.GE.AND P1, PT, R13, R238, PT ;  /* 0x000000ee0d00720c */ /* 0x000fe40003f26270 */
[----:B------:R-:W-:Y:S02]  /*6a40*/  FSEL R186, R69, -INF , !P3 ;  /* 0xff80000045ba7808 */ /* 0x000fe40005800000 */
[----:B------:R-:W-:-:S02]  /*6a50*/  FSEL R194, R71, -INF , !P0 ;  /* 0xff80000047c27808 */ /* 0x000fc40004000000 */
[C---:B------:R-:W-:Y:S02]  /*6a60*/  ISETP.GE.AND P3, PT, R15.reuse, R240, PT ;  /* 0x000000f00f00720c */ /* 0x040fe40003f66270 */
[----:B------:R-:W-:Y:S02]  /*6a70*/  ISETP.GE.AND P0, PT, R15, R238, PT ;  /* 0x000000ee0f00720c */ /* 0x000fe40003f06270 */
[----:B------:R-:W-:Y:S02]  /*6a80*/  FMNMX.FTZ R16, R6, R14, !PT ;  /* 0x0000000e06107209 */ /* 0x000fe40007810000 */
[C---:B------:R-:W-:Y:S02]  /*6a90*/  ISETP.LT.OR P4, PT, R13.reuse, R241, P4 ;  /* 0x000000f10d00720c */ /* 0x040fe40002781670 */
[----:B------:R-:W-:Y:S02]  /*6aa0*/  ISETP.LT.OR P1, PT, R13, R239, P1 ;  /* 0x000000ef0d00720c */ /* 0x000fe40000f21670 */
[----:B------:R-:W-:-:S02]  /*6ab0*/  IADD3 R13, R12, 0x28, RZ ;  /* 0x000000280c0d7810 */ /* 0x000fc40007ffe0ff */
[----:B------:R-:W-:Y:S02]  /*6ac0*/  FSEL R20, R20, -INF , !P5 ;  /* 0xff80000014147808 */ /* 0x000fe40006800000 */
[----:B------:R-:W-:Y:S02]  /*6ad0*/  ISETP.LT.OR P3, PT, R15, R241, P3 ;  /* 0x000000f10f00720c */ /* 0x000fe40001f61670 */
[----:B------:R-:W-:Y:S02]  /*6ae0*/  FMNMX.FTZ R16, R5, R16, !PT ;  /* 0x0000001005107209 */ /* 0x000fe40007810000 */
[----:B------:R-:W-:Y:S02]  /*6af0*/  ISETP.LT.OR P0, PT, R15, R239, P0 ;  /* 0x000000ef0f00720c */ /* 0x000fe40000701670 */
[----:B------:R-:W-:Y:S02]  /*6b00*/  FMNMX.FTZ R15, R10, R7, !PT ;  /* 0x000000070a0f7209 */ /* 0x000fe40007810000 */
[----:B------:R-:W-:-:S02]  /*6b10*/  FSEL R22, R22, -INF , !P2 ;  /* 0xff80000016167808 */ /* 0x000fc40005000000 */
[C---:B------:R-:W-:Y:S02]  /*6b20*/  ISETP.GE.AND P5, PT, R13.reuse, R240, PT ;  /* 0x000000f00d00720c */ /* 0x040fe40003fa6270 */
[C---:B------:R-:W-:Y:S02]  /*6b30*/  ISETP.GE.AND P2, PT, R13.reuse, R238, PT ;  /* 0x000000ee0d00720c */ /* 0x040fe40003f46270 */
[----:B------:R-:W-:Y:S02]  /*6b40*/  FMNMX.FTZ R16, R20, R16, !PT ;  /* 0x0000001014107209 */ /* 0x000fe40007810000 */
[----:B------:R-:W-:Y:S02]  /*6b50*/  FMNMX.FTZ R15, R30, R15, !PT ;  /* 0x0000000f1e0f7209 */ /* 0x000fe40007810000 */
[C---:B------:R-:W-:Y:S02]  /*6b60*/  ISETP.LT.OR P5, PT, R13.reuse, R241, P5 ;  /* 0x000000f10d00720c */ /* 0x040fe40002fa1670 */
[----:B------:R-:W-:-:S02]  /*6b70*/  ISETP.LT.OR P2, PT, R13, R239, P2 ;  /* 0x000000ef0d00720c */ /* 0x000fc40001741670 */
[----:B------:R-:W-:Y:S02]  /*6b80*/  IADD3 R13, R12, 0x29, RZ ;  /* 0x000000290c0d7810 */ /* 0x000fe40007ffe0ff */
[----:B------:R-:W-:Y:S02]  /*6b90*/  FSEL R185, R68, -INF , !P4 ;  /* 0xff80000044b97808 */ /* 0x000fe40006000000 */
[----:B------:R-:W-:Y:S02]  /*6ba0*/  FMNMX.FTZ R16, R21, R16, !PT ;  /* 0x0000001015107209 */ /* 0x000fe40007810000 */
[----:B------:R-:W-:Y:S02]  /*6bb0*/  FMNMX.FTZ R15, R31, R15, !PT ;  /* 0x0000000f1f0f7209 */ /* 0x000fe40007810000 */
[----:B------:R-:W-:Y:S02]  /*6bc0*/  ISETP.GE.AND P4, PT, R13, R240, PT ;  /* 0x000000f00d00720c */ /* 0x000fe40003f86270 */
[----:B------:R-:W-:-:S02]  /*6bd0*/  FMNMX.FTZ R16, R185, R16, !PT ;  /* 0x00000010b9107209 */ /* 0x000fc40007810000 */
[----:B------:R-:W-:Y:S02]  /*6be0*/  FMNMX.FTZ R15, R9, R15, !PT ;  /* 0x0000000f090f7209 */ /* 0x000fe40007810000 */
[----:B------:R-:W-:Y:S02]  /*6bf0*/  FSEL R193, R70, -INF , !P1 ;  /* 0xff80000046c17808 */ /* 0x000fe40004800000 */
[C---:B------:R-:W-:Y:S02]  /*6c00*/  ISETP.GE.AND P1, PT, R13.reuse, R238, PT ;  /* 0x000000ee0d00720c */ /* 0x040fe40003f26270 */
[----:B------:R-:W-:Y:S02]  /*6c10*/  ISETP.LT.OR P4, PT, R13, R241, P4 ;  /* 0x000000f10d00720c */ /* 0x000fe40002781670 */
[----:B------:R-:W-:Y:S02]  /*6c20*/  IADD3 R14, R12, 0x31, RZ ;  /* 0x000000310c0e7810 */ /* 0x000fe40007ffe0ff */
[----:B------:R-:W-:-:S02]  /*6c30*/  FSEL R187, R64, -INF , !P5 ;  /* 0xff80000040bb7808 */ /* 0x000fc40006800000 */
[----:B------:R-:W-:Y:S02]  /*6c40*/  FMNMX.FTZ R16, R186, R16, !PT ;  /* 0x00000010ba107209 */ /* 0x000fe40007810000 */
[----:B------:R-:W-:Y:S02]  /*6c50*/  FMNMX.FTZ R15, R8, R15, !PT ;  /* 0x0000000f080f7209 */ /* 0x000fe40007810000 */
[----:B------:R-:W-:Y:S02]  /*6c60*/  ISETP.LT.OR P1, PT, R13, R239, P1 ;  /* 0x000000ef0d00720c */ /* 0x000fe40000f21670 */
[----:B------:R-:W-:Y:S02]  /*6c70*/  IADD3 R13, R12, 0x38, RZ ;  /* 0x000000380c0d7810 */ /* 0x000fe40007ffe0ff */
[----:B------:R-:W-:Y:S02]  /*6c80*/  ISETP.GE.AND P5, PT, R14, R240, PT ;  /* 0x000000f00e00720c */ /* 0x000fe40003fa6270 */
[----:B------:R-:W-:-:S02]  /*6c90*/  FSEL R188, R65, -INF , !P4 ;  /* 0xff80000041bc7808 */ /* 0x000fc40006000000 */
[----:B------:R-:W-:Y:S02]  /*6ca0*/  FMNMX.FTZ R16, R187, R16, !PT ;  /* 0x00000010bb107209 */ /* 0x000fe40007810000 */
[----:B------:R-:W-:Y:S02]  /*6cb0*/  FMNMX.FTZ R15, R22, R15, !PT ;  /* 0x0000000f160f7209 */ /* 0x000fe40007810000 */
[----:B------:R-:W-:Y:S02]  /*6cc0*/  ISETP.GE.AND P4, PT, R13, R240, PT ;  /* 0x000000f00d00720c */ /* 0x000fe40003f86270 */
[----:B------:R-:W-:Y:S02]  /*6cd0*/  FSEL R198, R72, -INF , !P3 ;  /* 0xff80000048c67808 */ /* 0x000fe40005800000 */
[----:B------:R-:W-:Y:S02]  /*6ce0*/  ISETP.LT.OR P5, PT, R14, R241, P5 ;  /* 0x000000f10e00720c */ /* 0x000fe40002fa1670 */
[----:B------:R-:W-:-:S02]  /*6cf0*/  FMNMX.FTZ R16, R188, R16, !PT ;  /* 0x00000010bc107209 */ /* 0x000fc40007810000 */
[----:B------:R-:W-:Y:S02]  /*6d00*/  IADD3 R12, R12, 0x39, RZ ;  /* 0x000000390c0c7810 */ /* 0x000fe40007ffe0ff */
[----:B------:R-:W-:Y:S02]  /*6d10*/  FMNMX.FTZ R15, R23, R15, !PT ;  /* 0x0000000f170f7209 */ /* 0x000fe40007810000 */
[----:B------:R-:W-:Y:S02]  /*6d20*/  ISETP.LT.OR P4, PT, R13, R241, P4 ;  /* 0x000000f10d00720c */ /* 0x000fe40002781670 */
[----:B------:R-:W-:Y:S02]  /*6d30*/  FSEL R197, R73, -INF , !P5 ;  /* 0xff80000049c57808 */ /* 0x000fe40006800000 */
[----:B------:R-:W-:Y:S02]  /*6d40*/  FMNMX.FTZ R16, R198, R16, !PT ;  /* 0x00000010c6107209 */ /* 0x000fe40007810000 */
[----:B------:R-:W-:-:S02]  /*6d50*/  ISETP.GE.AND P3, PT, R12, R240, PT ;  /* 0x000000f00c00720c */ /* 0x000fc40003f66270 */
[----:B------:R-:W-:Y:S02]  /*6d60*/  FMNMX.FTZ R15, R193, R15, !PT ;  /* 0x0000000fc10f7209 */ /* 0x000fe40007810000 */
[----:B------:R-:W-:Y:S02]  /*6d70*/  FSEL R35, R56, -INF , !P4 ;  /* 0xff80000038237808 */ /* 0x000fe40006000000 */
[----:B------:R-:W-:Y:S02]  /*6d80*/  FMNMX.FTZ R16, R197, R16, !PT ;  /* 0x00000010c5107209 */ /* 0x000fe40007810000 */
[----:B------:R-:W-:Y:S02]  /*6d90*/  ISETP.LT.OR P3, PT, R12, R241, P3 ;  /* 0x000000f10c00720c */ /* 0x000fe40001f61670 */
[----:B------:R-:W-:Y:S02]  /*6da0*/  FSEL R195, R66, -INF , !P2 ;  /* 0xff80000042c37808 */ /* 0x000fe40005000000 */
[----:B------:R-:W-:-:S02]  /*6db0*/  FMNMX.FTZ R15, R194, R15, !PT ;  /* 0x0000000fc20f7209 */ /* 0x000fc40007810000 */
[----:B------:R-:W-:Y:S02]  /*6dc0*/  FMNMX.FTZ R17, R35, R16, !PT ;  /* 0x0000001023117209 */ /* 0x000fe40007810000 */
[C---:B------:R-:W-:Y:S02]  /*6dd0*/  ISETP.GE.AND P2, PT, R14.reuse, R238, PT ;  /* 0x000000ee0e00720c */ /* 0x040fe40003f46270 */
[----:B------:R-:W-:Y:S02]  /*6de0*/  FSEL R196, R67, -INF , !P1 ;  /* 0xff80000043c47808 */ /* 0x000fe40004800000 */
[----:B------:R-:W-:Y:S01]  /*6df0*/  FSEL R34, R57, -INF , !P3 ;  /* 0xff80000039227808 */ /* 0x000fe20005800000 */
[----:B------:R-:W-:Y:S01]  /*6e00*/  LDSM.16.MT88.4 R64, [R220+0x12000] ;  /* 0x01200000dc40783b */ /* 0x000fe20000004200 */
[----:B------:R-:W-:Y:S02]  /*6e10*/  FMNMX.FTZ R16, R195, R15, !PT ;  /* 0x0000000fc3107209 */ /* 0x000fe40007810000 */
[----:B------:R-:W-:-:S02]  /*6e20*/  ISETP.LT.OR P2, PT, R14, R239, P2 ;  /* 0x000000ef0e00720c */ /* 0x000fc40001741670 */
[C---:B------:R-:W-:Y:S02]  /*6e30*/  ISETP.GE.AND P1, PT, R13.reuse, R238, PT ;  /* 0x000000ee0d00720c */ /* 0x040fe40003f26270 */
[----:B------:R-:W-:Y:S02]  /*6e40*/  FMNMX.FTZ R15, R34, R17, !PT ;  /* 0x00000011220f7209 */ /* 0x000fe40007810000 */
[----:B------:R-:W-:Y:S02]  /*6e50*/  FSEL R32, R74, -INF , !P0 ;  /* 0xff8000004a207808 */ /* 0x000fe40004000000 */
[----:B------:R-:W-:Y:S02]  /*6e60*/  FMNMX.FTZ R14, R196, R16, !PT ;  /* 0x00000010c40e7209 */ /* 0x000fe40007810000 */
[----:B------:R-:W-:Y:S01]  /*6e70*/  ISETP.LT.OR P1, PT, R13, R239, P1 ;  /* 0x000000ef0d00720c */ /* 0x000fe20000f21670 */
[----:B------:R-:W-:Y:S01]  /*6e80*/  LDSM.16.MT88.4 R16, [R220+0x10800] ;  /* 0x01080000dc10783b */ /* 0x000fe20000004200 */
[----:B------:R-:W-:-:S02]  /*6e90*/  ISETP.GE.AND P0, PT, R12, R238, PT ;  /* 0x000000ee0c00720c */ /* 0x000fc40003f06270 */
[----:B------:R-:W-:Y:S01]  /*6ea0*/  FSEL R192, R75, -INF , !P2 ;  /* 0xff8000004bc07808 */ /* 0x000fe20005000000 */
[----:B------:R-:W1:Y:S01]  /*6eb0*/  SHFL.BFLY PT, R13, R15, 0x2, 0x1f ;  /* 0x0c401f000f0d7f89 */ /* 0x000e6200000e0000 */
[----:B------:R-:W-:Y:S02]  /*6ec0*/  FMNMX.FTZ R14, R32, R14, !PT ;  /* 0x0000000e200e7209 */ /* 0x000fe40007810000 */
[----:B------:R-:W-:Y:S01]  /*6ed0*/  ISETP.LT.OR P0, PT, R12, R239, P0 ;  /* 0x000000ef0c00720c */ /* 0x000fe20000701670 */
[----:B------:R-:W-:Y:S01]  /*6ee0*/  LDSM.16.MT88.4 R72, [R224+0x14000] ;  /* 0x01400000e048783b */ /* 0x000fe20000004200 */
[----:B------:R-:W-:Y:S02]  /*6ef0*/  FSEL R191, R58, -INF , !P1 ;  /* 0xff8000003abf7808 */ /* 0x000fe40004800000 */
[----:B------:R-:W-:Y:S02]  /*6f00*/  FMNMX.FTZ R14, R192, R14, !PT ;  /* 0x0000000ec00e7209 */ /* 0x000fe40007810000 */
[----:B------:R-:W-:-:S02]  /*6f10*/  FSEL R190, R59, -INF , !P0 ;  /* 0xff8000003bbe7808 */ /* 0x000fc40004000000 */
[----:B------:R-:W-:Y:S01]  /*6f20*/  FMNMX.FTZ R14, R191, R14, !PT ;  /* 0x0000000ebf0e7209 */ /* 0x000fe20007810000 */
[----:B------:R-:W-:Y:S03]  /*6f30*/  LDSM.16.MT88.4 R56, [R221+0x12000] ;  /* 0x01200000dd38783b */ /* 0x000fe60000004200 */
[----:B------:R-:W-:-:S05]  /*6f40*/  FMNMX.FTZ R14, R190, R14, !PT ;  /* 0x0000000ebe0e7209 */ /* 0x000fca0007810000 */
[----:B------:R-:W2:Y:S01]  /*6f50*/  SHFL.BFLY PT, R12, R14, 0x2, 0x1f ;  /* 0x0c401f000e0c7f89 */ /* 0x000ea200000e0000 */
[----:B-1----:R-:W-:-:S05]  /*6f60*/  FMNMX.FTZ R15, R15, R13, !PT ;  /* 0x0000000d0f0f7209 */ /* 0x002fca0007810000 */
[----:B------:R-:W1:Y:S01]  /*6f70*/  SHFL.BFLY PT, R164, R15, 0x1, 0x1f ;  /* 0x0c201f000fa47f89 */ /* 0x000e6200000e0000 */
[----:B--2---:R-:W-:-:S05]  /*6f80*/  FMNMX.FTZ R13, R14, R12, !PT ;  /* 0x0000000c0e0d7209 */ /* 0x004fca0007810000 */
[----:B------:R-:W2:Y:S01]  /*6f90*/  SHFL.BFLY PT, R12, R13, 0x1, 0x1f ;  /* 0x0c201f000d0c7f89 */ /* 0x000ea200000e0000 */
[----:B-1----:R-:W-:-:S04]  /*6fa0*/  FMNMX.FTZ R164, R15, R164, !PT ;  /* 0x000000a40fa47209 */ /* 0x002fc80007810000 */
[C---:B------:R-:W-:Y:S01]  /*6fb0*/  FSETP.NEU.FTZ.AND P0, PT, R164.reuse, -INF , PT ;  /* 0xff800000a400780b */ /* 0x040fe20003f1d000 */
[----:B------:R-:W-:-:S05]  /*6fc0*/  FMUL.FTZ R33, R164, c[0x0][0x23c] ;  /* 0x00008f00a4217a20 */ /* 0x000fca0000410000 */
[----:B------:R-:W-:-:S05]  /*6fd0*/  FSEL R33, R33, RZ, P0 ;  /* 0x000000ff21217208 */ /* 0x000fca0000000000 */
[--C-:B------:R-:W-:Y:S02]  /*6fe0*/  FFMA.FTZ R184, R3, c[0x0][0x23c], -R33.reuse ;  /* 0x00008f0003b87a23 */ /* 0x100fe40000010821 */
[--C-:B------:R-:W-:Y:S02]  /*6ff0*/  FFMA.FTZ R183, R11, c[0x0][0x23c], -R33.reuse ;  /* 0x00008f000bb77a23 */ /* 0x100fe40000010821 */
[--C-:B------:R-:W-:Y:S01]  /*7000*/  FFMA.FTZ R179, R28, c[0x0][0x23c], -R33.reuse ;  /* 0x00008f001cb37a23 */ /* 0x100fe20000010821 */
[----:B--2---:R-:W-:Y:S01]  /*7010*/  FMNMX.FTZ R3, R13, R12, !PT ;  /* 0x0000000c0d037209 */ /* 0x004fe20007810000 */
[--C-:B------:R-:W-:Y:S01]  /*7020*/  FFMA.FTZ R178, R29, c[0x0][0x23c], -R33.reuse ;  /* 0x00008f001db27a23 */ /* 0x100fe20000010821 */
[----:B------:R-:W-:Y:S01]  /*7030*/  MUFU.EX2 R184, R184 ;  /* 0x000000b800b87308 */ /* 0x000fe20000000800 */
[--C-:B------:R-:W-:Y:S01]  /*7040*/  FFMA.FTZ R177, R6, c[0x0][0x23c], -R33.reuse ;  /* 0x00008f0006b17a23 */ /* 0x100fe20000010821 */
[C---:B------:R-:W-:Y:S01]  /*7050*/  FSETP.NEU.FTZ.AND P0, PT, R3.reuse, -INF , PT ;  /* 0xff8000000300780b */ /* 0x040fe20003f1d000 */
[----:B------:R-:W-:Y:S01]  /*7060*/  FMUL.FTZ R189, R3, c[0x0][0x23c] ;  /* 0x00008f0003bd7a20 */ /* 0x000fe20000410000 */
[----:B------:R-:W-:Y:S01]  /*7070*/  LDSM.16.MT88.4 R12, [R224+0x10800] ;  /* 0x01080000e00c783b */ /* 0x000fe20000004200 */
[----:B------:R-:W-:-:S02]  /*7080*/  FFMA.FTZ R176, R5, c[0x0][0x23c], -R33 ;  /* 0x00008f0005b07a23 */ /* 0x000fc40000010821 */
[--C-:B------:R-:W-:Y:S01]  /*7090*/  FFMA.FTZ R173, R20, c[0x0][0x23c], -R33.reuse ;  /* 0x00008f0014ad7a23 */ /* 0x100fe20000010821 */
[----:B------:R-:W-:Y:S01]  /*70a0*/  FSEL R189, R189, RZ, P0 ;  /* 0x000000ffbdbd7208 */ /* 0x000fe20000000000 */
[----:B------:R-:W1:Y:S01]  /*70b0*/  MUFU.EX2 R183, R183 ;  /* 0x000000b700b77308 */ /* 0x000e620000000800 */
[--C-:B------:R-:W-:Y:S01]  /*70c0*/  FFMA.FTZ R172, R21, c[0x0][0x23c], -R33.reuse ;  /* 0x00008f0015ac7a23 */ /* 0x100fe20000010821 */
[----:B------:R-:W-:Y:S01]  /*70d0*/  LEA R245, P0, R200, c[0x0][0x168], 0x1 ;  /* 0x00005a00c8f57a11 */ /* 0x000fe200078008ff */
[----:B------:R-:W-:Y:S02]  /*70e0*/  FFMA.FTZ R185, R185, c[0x0][0x23c], -R33 ;  /* 0x00008f00b9b97a23 */ /* 0x000fe40000010821 */
[----:B------:R-:W-:Y:S01]  /*70f0*/  FFMA.FTZ R180, R10, c[0x0][0x23c], -R189 ;  /* 0x00008f000ab47a23 */ /* 0x000fe200000108bd */
[----:B------:R-:W-:Y:S01]  /*7100*/  LEA.HI.X R244, R200, c[0x0][0x16c], R165, 0x1, P0 ;  /* 0x00005b00c8f47a11 */ /* 0x000fe200000f0ca5 */
[--C-:B------:R-:W-:Y:S01]  /*7110*/  FFMA.FTZ R182, R7, c[0x0][0x23c], -R189.reuse ;  /* 0x00008f0007b67a23 */ /* 0x100fe200000108bd */
[----:B------:R-:W-:Y:S01]  /*7120*/  MUFU.EX2 R179, R179 ;  /* 0x000000b300b37308 */ /* 0x000fe20000000800 */
[--C-:B------:R-:W-:Y:S01]  /*7130*/  FFMA.FTZ R181, R30, c[0x0][0x23c], -R189.reuse ;  /* 0x00008f001eb57a23 */ /* 0x100fe200000108bd */
[----:B------:R-:W2:Y:S01]  /*7140*/  LDSM.16.MT88.4 R4, [R220+0x16000] ;  /* 0x01600000dc04783b */ /* 0x000ea20000004200 */
[----:B------:R-:W-:-:S02]  /*7150*/  FFMA.FTZ R174, R31, c[0x0][0x23c], -R189 ;  /* 0x00008f001fae7a23 */ /* 0x000fc400000108bd */
[--C-:B------:R-:W-:Y:S01]  /*7160*/  FFMA.FTZ R175, R9, c[0x0][0x23c], -R189.reuse ;  /* 0x00008f0009af7a23 */ /* 0x100fe200000108bd */
[----:B------:R-:W-:Y:S01]  /*7170*/  LDSM.16.MT88.4 R28, [R220+0x12800] ;  /* 0x01280000dc1c783b */ /* 0x000fe20000004200 */
[--C-:B------:R-:W-:Y:S01]  /*7180*/  FFMA.FTZ R169, R8, c[0x0][0x23c], -R189.reuse ;  /* 0x00008f0008a97a23 */ /* 0x100fe200000108bd */
[----:B------:R-:W3:Y:S01]  /*7190*/  MUFU.EX2 R178, R178 ;  /* 0x000000b200b27308 */ /* 0x000ee20000000800 */
[----:B-1----:R-:W-:Y:S01]  /*71a0*/  F2FP.BF16.PACK_AB R128, R183, R184 ;  /* 0x000000b8b780723e */ /* 0x002fe200000010ff */
[----:B------:R-:W1:Y:S01]  /*71b0*/  LDSM.16.MT88.4 R8, [R222+0x10800] ;  /* 0x01080000de08783b */ /* 0x000e620000004200 */
[--C-:B------:R-:W-:Y:S02]  /*71c0*/  FFMA.FTZ R2, R22, c[0x0][0x23c], -R189.reuse ;  /* 0x00008f0016027a23 */ /* 0x100fe400000108bd */
[----:B------:R-:W-:Y:S02]  /*71d0*/  FFMA.FTZ R0, R23, c[0x0][0x23c], -R189 ;  /* 0x00008f0017007a23 */ /* 0x000fe400000108bd */
[----:B------:R-:W-:Y:S01]  /*71e0*/  LDSM.16.MT88.4 R20, [R224+0x12800] ;  /* 0x01280000e014783b */ /* 0x000fe20000004200 */
[----:B------:R-:W-:Y:S01]  /*71f0*/  MUFU.EX2 R180, R180 ;  /* 0x000000b400b47308 */ /* 0x000fe20000000800 */
[----:B------:R-:W-:-:S02]  /*7200*/  FFMA.FTZ R186, R186, c[0x0][0x23c], -R33 ;  /* 0x00008f00baba7a23 */ /* 0x000fc40000010821 */
[--C-:B------:R-:W-:Y:S02]  /*7210*/  FFMA.FTZ R187, R187, c[0x0][0x23c], -R33.reuse ;  /* 0x00008f00bbbb7a23 */ /* 0x100fe40000010821 */
[----:B------:R-:W-:Y:S02]  /*7220*/  FFMA.FTZ R188, R188, c[0x0][0x23c], -R33 ;  /* 0x00008f00bcbc7a23 */ /* 0x000fe40000010821 */
[--C-:B------:R-:W-:Y:S01]  /*7230*/  FFMA.FTZ R193, R193, c[0x0][0x23c], -R189.reuse ;  /* 0x00008f00c1c17a23 */ /* 0x100fe200000108bd */
[----:B------:R-:W4:Y:S01]  /*7240*/  MUFU.EX2 R182, R182 ;  /* 0x000000b600b67308 */ /* 0x000f220000000800 */
[----:B---3--:R-:W-:Y:S01]  /*7250*/  F2FP.BF16.PACK_AB R130, R178, R179 ;  /* 0x000000b3b282723e */ /* 0x008fe200000010ff */
[--C-:B------:R-:W-:Y:S02]  /*7260*/  FFMA.FTZ R194, R194, c[0x0][0x23c], -R189.reuse ;  /* 0x00008f00c2c27a23 */ /* 0x100fe400000108bd */
[--C-:B------:R-:W-:Y:S02]  /*7270*/  FFMA.FTZ R195, R195, c[0x0][0x23c], -R189.reuse ;  /* 0x00008f00c3c37a23 */ /* 0x100fe400000108bd */
[----:B------:R-:W-:-:S02]  /*7280*/  FFMA.FTZ R196, R196, c[0x0][0x23c], -R189 ;  /* 0x00008f00c4c47a23 */ /* 0x000fc400000108bd */
[----:B------:R-:W-:Y:S01]  /*7290*/  MUFU.EX2 R181, R181 ;  /* 0x000000b500b57308 */ /* 0x000fe20000000800 */
[--C-:B------:R-:W-:Y:S02]  /*72a0*/  FFMA.FTZ R198, R198, c[0x0][0x23c], -R33.reuse ;  /* 0x00008f00c6c67a23 */ /* 0x100fe40000010821 */
[--C-:B------:R-:W-:Y:S02]  /*72b0*/  FFMA.FTZ R197, R197, c[0x0][0x23c], -R33.reuse ;  /* 0x00008f00c5c57a23 */ /* 0x100fe40000010821 */
[--C-:B------:R-:W-:Y:S02]  /*72c0*/  FFMA.FTZ R199, R35, c[0x0][0x23c], -R33.reuse ;  /* 0x00008f0023c77a23 */ /* 0x100fe40000010821 */
[----:B------:R-:W-:Y:S01]  /*72d0*/  FFMA.FTZ R247, R34, c[0x0][0x23c], -R33 ;  /* 0x00008f0022f77a23 */ /* 0x000fe20000010821 */
[----:B------:R-:W3:Y:S01]  /*72e0*/  MUFU.EX2 R174, R174 ;  /* 0x000000ae00ae7308 */ /* 0x000ee20000000800 */
[----:B----4-:R-:W-:Y:S01]  /*72f0*/  F2FP.BF16.PACK_AB R129, R182, R180 ;  /* 0x000000b4b681723e */ /* 0x010fe200000010ff */
[----:B------:R-:W-:-:S02]  /*7300*/  FFMA.FTZ R201, R32, c[0x0][0x23c], -R189 ;  /* 0x00008f0020c97a23 */ /* 0x000fc400000108bd */
[--C-:B------:R-:W-:Y:S01]  /*7310*/  FFMA.FTZ R192, R192, c[0x0][0x23c], -R189.reuse ;  /* 0x00008f00c0c07a23 */ /* 0x100fe200000108bd */
[----:B------:R-:W-:Y:S01]  /*7320*/  LDSM.16.MT88.4 R32, [R224+0x11800] ;  /* 0x01180000e020783b */ /* 0x000fe20000004200 */
[--C-:B------:R-:W-:Y:S02]  /*7330*/  FFMA.FTZ R191, R191, c[0x0][0x23c], -R189.reuse ;  /* 0x00008f00bfbf7a23 */ /* 0x100fe400000108bd */
[----:B------:R-:W4:Y:S01]  /*7340*/  MUFU.EX2 R177, R177 ;  /* 0x000000b100b17308 */ /* 0x000f220000000800 */
[----:B------:R-:W-:Y:S02]  /*7350*/  FFMA.FTZ R246, R190, c[0x0][0x23c], -R189 ;  /* 0x00008f00bef67a23 */ /* 0x000fe400000108bd */
[----:B------:R-:W-:Y:S02]  /*7360*/  FADD.FTZ R183, R184, R183 ;  /* 0x000000b7b8b77221 */ /* 0x000fe40000010000 */
[----:B------:R-:W-:Y:S02]  /*7370*/  FADD.FTZ R180, R180, R182 ;  /* 0x000000b6b4b47221 */ /* 0x000fe40000010000 */
[----:B------:R-:W-:Y:S01]  /*7380*/  FADD.FTZ R183, R179, R183 ;  /* 0x000000b7b3b77221 */ /* 0x000fe20000010000 */
[----:B---3--:R-:W-:Y:S01]  /*7390*/  F2FP.BF16.PACK_AB R131, R174, R181 ;  /* 0x000000b5ae83723e */ /* 0x008fe200000010ff */
[----:B------:R-:W3:Y:S01]  /*73a0*/  MUFU.EX2 R176, R176 ;  /* 0x000000b000b07308 */ /* 0x000ee20000000800 */
[----:B------:R-:W-:-:S02]  /*73b0*/  FADD.FTZ R181, R181, R180 ;  /* 0x000000b4b5b57221 */ /* 0x000fc40000010000 */
[----:B------:R-:W-:Y:S02]  /*73c0*/  FADD.FTZ R178, R178, R183 ;  /* 0x000000b7b2b27221 */ /* 0x000fe40000010000 */
[----:B------:R-:W-:Y:S01]  /*73d0*/  FADD.FTZ R181, R174, R181 ;  /* 0x000000b5aeb57221 */ /* 0x000fe20000010000 */
[C---:B------:R-:W-:Y:S01]  /*73e0*/  HMMA.16816.F32.BF16 R160, R128.reuse, R156, RZ ;  /* 0x0000009c80a0723c */ /* 0x040fe200000418ff */
[----:B----4-:R-:W-:Y:S01]  /*73f0*/  FADD.FTZ R178, R177, R178 ;  /* 0x000000b2b1b27221 */ /* 0x010fe20000010000 */
[----:B------:R-:W-:Y:S06]  /*7400*/  MUFU.EX2 R173, R173 ;  /* 0x000000ad00ad7308 */ /* 0x000fec0000000800 */
[C---:B------:R-:W-:Y:S02]  /*7410*/  HMMA.16816.F32.BF16 R152, R128.reuse, R148, RZ ;  /* 0x000000948098723c */ /* 0x040fe400000418ff */
[----:B------:R-:W-:Y:S06]  /*7420*/  MUFU.EX2 R172, R172 ;  /* 0x000000ac00ac7308 */ /* 0x000fec0000000800 */
[C---:B------:R-:W-:Y:S02]  /*7430*/  HMMA.16816.F32.BF16 R156, R128.reuse, R158, RZ ;  /* 0x0000009e809c723c */ /* 0x040fe400000418ff */
[----:B------:R-:W-:Y:S06]  /*7440*/  MUFU.EX2 R175, R175 ;  /* 0x000000af00af7308 */ /* 0x000fec0000000800 */
[C---:B------:R-:W-:Y:S02]  /*7450*/  HMMA.16816.F32.BF16 R148, R128.reuse, R150, RZ ;  /* 0x000000968094723c */ /* 0x040fe400000418ff */
[----:B------:R-:W4:Y:S06]  /*7460*/  MUFU.EX2 R169, R169 ;  /* 0x000000a900a97308 */ /* 0x000f2c0000000800 */
[C---:B------:R-:W-:Y:S02]  /*7470*/  HMMA.16816.F32.BF16 R144, R128.reuse, R140, RZ ;  /* 0x0000008c8090723c */ /* 0x040fe400000418ff */
[----:B------:R-:W-:Y:S06]  /*7480*/  MUFU.EX2 R2, R2 ;  /* 0x0000000200027308 */ /* 0x000fec0000000800 */
[C---:B------:R-:W-:Y:S02]  /*7490*/  HMMA.16816.F32.BF16 R136, R128.reuse, R132, RZ ;  /* 0x000000848088723c */ /* 0x040fe400000418ff */
[----:B------:R-:W5:Y:S06]  /*74a0*/  MUFU.EX2 R0, R0 ;  /* 0x0000000000007308 */ /* 0x000f6c0000000800 */
[C---:B------:R-:W-:Y:S02]  /*74b0*/  HMMA.16816.F32.BF16 R36, R128.reuse, R40, RZ ;  /* 0x000000288024723c */ /* 0x040fe400000418ff */
[----:B------:R-:W1:Y:S06]  /*74c0*/  MUFU.EX2 R185, R185 ;  /* 0x000000b900b97308 */ /* 0x000e6c0000000800 */
        /* <DEDUP_REMOVED lines=15> */
[----:B------:R-:W1:Y:S06]  /*75c0*/  MUFU.EX2 R198, R198 ;  /* 0x000000c600c67308 */ /* 0x000e6c0000000800 */
[C---:B------:R-:W-:Y:S02]  /*75d0*/  HMMA.16816.F32.BF16 R108, R128.reuse, R112, RZ ;  /* 0x00000070806c723c */ /* 0x040fe400000418ff */
[----:B------:R-:W1:Y:S06]  /*75e0*/  MUFU.EX2 R197, R197 ;  /* 0x000000c500c57308 */ /* 0x000e6c0000000800 */
[C---:B------:R-:W-:Y:S02]  /*75f0*/  HMMA.16816.F32.BF16 R116, R128.reuse, R120, RZ ;  /* 0x000000788074723c */ /* 0x040fe400000418ff */
[----:B------:R-:W-:Y:S06]  /*7600*/  MUFU.EX2 R199, R199 ;  /* 0x000000c700c77308 */ /* 0x000fec0000000800 */
        /* <DEDUP_REMOVED lines=18> */
[C---:B--2---:R-:W-:Y:S07]  /*7730*/  HMMA.16816.F32.BF16 R124, R128.reuse, R4, RZ ;  /* 0x00000004807c723c */ /* 0x044fee00000418ff */
[----:B---3--:R-:W-:Y:S01]  /*7740*/  F2FP.BF16.PACK_AB R4, R176, R177 ;  /* 0x000000b1b004723e */ /* 0x008fe200000010ff */
[----:B------:R-:W-:Y:S01]  /*7750*/  HMMA.16816.F32.BF16 R128, R128, R6, RZ ;  /* 0x000000068080723c */ /* 0x000fe200000418ff */
[----:B----4-:R-:W-:Y:S01]  /*7760*/  F2FP.BF16.PACK_AB R5, R169, R175 ;  /* 0x000000afa905723e */ /* 0x010fe200000010ff */
        /* <DEDUP_REMOVED lines=10> */
[----:B-1----:R-:W-:-:S07]  /*7810*/  FADD.FTZ R172, R185, R172 ;  /* 0x000000acb9ac7221 */ /* 0x002fce0000010000 */
[C---:B------:R-:W-:Y:S01]  /*7820*/  HMMA.16816.F32.BF16 R156, R4.reuse, R14, R156 ;  /* 0x0000000e049c723c */ /* 0x040fe2000004189c */
[----:B------:R-:W1:Y:S07]  /*7830*/  LDSM.16.MT88.4 R12, [R222+0x12800] ;  /* 0x01280000de0c783b */ /* 0x000e6e0000004200 */
[C---:B------:R-:W-:Y:S08]  /*7840*/  HMMA.16816.F32.BF16 R152, R4.reuse, R8, R152 ;  /* 0x000000080498723c */ /* 0x040ff00000041898 */
[C---:B------:R-:W-:Y:S01]  /*7850*/  HMMA.16816.F32.BF16 R148, R4.reuse, R10, R148 ;  /* 0x0000000a0494723c */ /* 0x040fe20000041894 */
[----:B------:R-:W2:Y:S07]  /*7860*/  LDSM.16.MT88.4 R8, [R221+0x12800] ;  /* 0x01280000dd08783b */ /* 0x000eae0000004200 */
[C---:B------:R-:W-:Y:S08]  /*7870*/  HMMA.16816.F32.BF16 R136, R4.reuse, R16, R136 ;  /* 0x000000100488723c */ /* 0x040ff00000041888 */
[C---:B------:R-:W-:Y:S01]  /*7880*/  HMMA.16816.F32.BF16 R132, R4.reuse, R18, R132 ;  /* 0x000000120484723c */ /* 0x040fe20000041884 */
[----:B------:R-:W-:Y:S07]  /*7890*/  LDSM.16.MT88.4 R16, [R224+0x14800] ;  /* 0x01480000e010783b */ /* 0x000fee0000004200 */
        /* <DEDUP_REMOVED lines=8> */
[----:B------:R-:W-:Y:S07]  /*7920*/  LDSM.16.MT88.4 R24, [R222+0x14800] ;  /* 0x01480000de18783b */ /* 0x000fee0000004200 */
        /* <DEDUP_REMOVED lines=24> */
[C---:B------:R-:W-:Y:S08]  /*7ab0*/  HMMA.16816.F32.BF16 R100, R4.reuse, R20, R100 ;  /* 0x000000140464723c */ /* 0x040ff00000041864 */
[C---:B------:R-:W-:Y:S01]  /*7ac0*/  HMMA.16816.F32.BF16 R104, R4.reuse, R22, R104 ;  /* 0x000000160468723c */ /* 0x040fe20000041868 */
[----:B------:R-:W4:Y:S07]  /*7ad0*/  LDSM.16.MT88.4 R20, [R222+0x11000] ;  /* 0x01100000de14783b */ /* 0x000f2e0000004200 */
[C---:B---3--:R-:W-:Y:S08]  /*7ae0*/  HMMA.16816.F32.BF16 R108, R4.reuse, R16, R108 ;  /* 0x00000010046c723c */ /* 0x048ff0000004186c */
[----:B------:R-:W-:Y:S01]  /*7af0*/  HMMA.16816.F32.BF16 R112, R4, R18, R112 ;  /* 0x000000120470723c */ /* 0x000fe20000041870 */
[----:B------:R-:W3:Y:S06]  /*7b00*/  LDSM.16.MT88.4 R16, [R220+0x11000] ;  /* 0x01100000dc10783b */ /* 0x000eec0000004200 */
[C---:B------:R-:W-:Y:S01]  /*7b10*/  F2FP.BF16.PACK_AB R4, R186.reuse, R185 ;  /* 0x000000b9ba04723e */ /* 0x040fe200000010ff */
[----:B------:R-:W-:Y:S01]  /*7b20*/  FADD.FTZ R186, R186, R172 ;  /* 0x000000acbaba7221 */ /* 0x000fe20000010000 */
[----:B------:R-:W-:-:S02]  /*7b30*/  F2FP.BF16.PACK_AB R6, R188, R187 ;  /* 0x000000bbbc06723e */ /* 0x000fc400000010ff */
[----:B------:R-:W-:Y:S01]  /*7b40*/  F2FP.BF16.PACK_AB R5, R194, R193 ;  /* 0x000000c1c205723e */ /* 0x000fe200000010ff */
[----:B------:R-:W-:Y:S01]  /*7b50*/  FADD.FTZ R193, R193, R2 ;  /* 0x00000002c1c17221 */ /* 0x000fe20000010000 */
[----:B------:R-:W-:Y:S01]  /*7b60*/  F2FP.BF16.PACK_AB R7, R196, R195 ;  /* 0x000000c3c407723e */ /* 0x000fe200000010ff */
[----:B------:R-:W-:Y:S02]  /*7b70*/  FADD.FTZ R186, R187, R186 ;  /* 0x000000babbba7221 */ /* 0x000fe40000010000 */
[----:B------:R-:W-:Y:S02]  /*7b80*/  FADD.FTZ R193, R194, R193 ;  /* 0x000000c1c2c17221 */ /* 0x000fe40000010000 */
[----:B------:R-:W-:Y:S02]  /*7b90*/  FADD.FTZ R188, R188, R186 ;  /* 0x000000babcbc7221 */ /* 0x000fe40000010000 */
[----:B-1----:R-:W-:Y:S01]  /*7ba0*/  HMMA.16816.F32.BF16 R36, R4, R12, R36 ;  /* 0x0000000c0424723c */ /* 0x002fe20000041824 */
[----:B------:R-:W-:-:S02]  /*7bb0*/  FADD.FTZ R195, R195, R193 ;  /* 0x000000c1c3c37221 */ /* 0x000fc40000010000 */
[----:B------:R-:W-:Y:S02]  /*7bc0*/  FADD.FTZ R188, R198, R188 ;  /* 0x000000bcc6bc7221 */ /* 0x000fe40000010000 */
[----:B------:R-:W-:Y:S02]  /*7bd0*/  FADD.FTZ R195, R196, R195 ;  /* 0x000000c3c4c37221 */ /* 0x000fe40000010000 */
[----:B------:R-:W-:Y:S01]  /*7be0*/  FADD.FTZ R188, R197, R188 ;  /* 0x000000bcc5bc7221 */ /* 0x000fe20000010000 */
[----:B------:R-:W-:Y:S01]  /*7bf0*/  HMMA.16816.F32.BF16 R40, R4, R14, R40 ;  /* 0x0000000e0428723c */ /* 0x000fe20000041828 */
[----:B------:R-:W1:Y:S01]  /*7c00*/  LDSM.16.MT88.4 R12, [R221+0x15000] ;  /* 0x01500000dd0c783b */ /* 0x000e620000004200 */
[----:B------:R-:W-:Y:S02]  /*7c10*/  FADD.FTZ R195, R201, R195 ;  /* 0x000000c3c9c37221 */ /* 0x000fe40000010000 */
[----:B------:R-:W-:Y:S02]  /*7c20*/  FADD.FTZ R188, R199, R188 ;  /* 0x000000bcc7bc7221 */ /* 0x000fe40000010000 */
[----:B------:R-:W-:-:S02]  /*7c30*/  FADD.FTZ R195, R192, R195 ;  /* 0x000000c3c0c37221 */ /* 0x000fc40000010000 */
[----:B--2---:R-:W-:Y:S02]  /*7c40*/  HMMA.16816.F32.BF16 R44, R4, R8, R44 ;  /* 0x00000008042c723c */ /* 0x004fe4000004182c */
[----:B------:R-:W-:-:S06]  /*7c50*/  FADD.FTZ R195, R191, R195 ;  /* 0x000000c3bfc37221 */ /* 0x000fcc0000010000 */
[C---:B------:R-:W-:Y:S01]  /*7c60*/  HMMA.16816.F32.BF16 R48, R4.reuse, R10, R48 ;  /* 0x0000000a0430723c */ /* 0x040fe20000041830 */
[----:B------:R-:W2:Y:S07]  /*7c70*/  LDSM.16.MT88.4 R8, [R220+0x15000] ;  /* 0x01500000dc08783b */ /* 0x000eae0000004200 */
        /* <DEDUP_REMOVED lines=14> */
[----:B------:R-:W5:Y:S07]  /*7d60*/  LDSM.16.MT88.4 R28, [R220+0x13000] ;  /* 0x01300000dc1c783b */ /* 0x000f6e0000004200 */
[C---:B------:R-:W-:Y:S08]  /*7d70*/  HMMA.16816.F32.BF16 R144, R4.reuse, R24, R144 ;  /* 0x000000180490723c */ /* 0x040ff00000041890 */
        /* <DEDUP_REMOVED lines=17> */
[C---:B------:R-:W-:Y:S08]  /*7e90*/  HMMA.16816.F32.BF16 R76, R4.reuse, R24, R76 ;  /* 0x00000018044c723c */ /* 0x040ff0000004184c */
[C---:B------:R-:W-:Y:S01]  /*7ea0*/  HMMA.16816.F32.BF16 R80, R4.reuse, R26, R80 ;  /* 0x0000001a0450723c */ /* 0x040fe20000041850 */
[----:B------:R-:W1:Y:S07]  /*7eb0*/  LDSM.16.MT88.4 R24, [R221+0x11800] ;  /* 0x01180000dd18783b */ /* 0x000e6e0000004200 */
[C---:B----4-:R-:W-:Y:S08]  /*7ec0*/  HMMA.16816.F32.BF16 R100, R4.reuse, R20, R100 ;  /* 0x000000140464723c */ /* 0x050ff00000041864 */
[C---:B------:R-:W-:Y:S01]  /*7ed0*/  HMMA.16816.F32.BF16 R104, R4.reuse, R22, R104 ;  /* 0x000000160468723c */ /* 0x040fe20000041868 */
[----:B------:R-:W4:Y:S07]  /*7ee0*/  LDSM.16.MT88.4 R20, [R220+0x11800] ;  /* 0x01180000dc14783b */ /* 0x000f2e0000004200 */
[C---:B---3--:R-:W-:Y:S08]  /*7ef0*/  HMMA.16816.F32.BF16 R108, R4.reuse, R16, R108 ;  /* 0x00000010046c723c */ /* 0x048ff0000004186c */
[----:B------:R-:W-:Y:S01]  /*7f00*/  HMMA.16816.F32.BF16 R112, R4, R18, R112 ;  /* 0x000000120470723c */ /* 0x000fe20000041870 */
[----:B------:R-:W3:Y:S06]  /*7f10*/  LDSM.16.MT88.4 R16, [R222+0x13800] ;  /* 0x01380000de10783b */ /* 0x000eec0000004200 */
[----:B------:R-:W-:-:S02]  /*7f20*/  F2FP.BF16.PACK_AB R4, R197, R198 ;  /* 0x000000c6c504723e */ /* 0x000fc400000010ff */
[C---:B------:R-:W-:Y:S01]  /*7f30*/  F2FP.BF16.PACK_AB R6, R247.reuse, R199 ;  /* 0x000000c7f706723e */ /* 0x040fe200000010ff */
[----:B------:R-:W-:Y:S01]  /*7f40*/  FADD.FTZ R247, R247, R188 ;  /* 0x000000bcf7f77221 */ /* 0x000fe20000010000 */
[----:B------:R-:W-:Y:S02]  /*7f50*/  F2FP.BF16.PACK_AB R5, R192, R201 ;  /* 0x000000c9c005723e */ /* 0x000fe400000010ff */
[C---:B------:R-:W-:Y:S01]  /*7f60*/  F2FP.BF16.PACK_AB R7, R246.reuse, R191 ;  /* 0x000000bff607723e */ /* 0x040fe200000010ff */
[----:B------:R-:W-:-:S06]  /*7f70*/  FADD.FTZ R246, R246, R195 ;  /* 0x000000c3f6f67221 */ /* 0x000fcc0000010000 */
        /* <DEDUP_REMOVED lines=8> */
[----:B------:R-:W1:Y:S07]  /*8000*/  LDSM.16.MT88.4 R32, [R220+0x13800] ;  /* 0x01380000dc20783b */ /* 0x000e6e0000004200 */
[C---:B-----5:R-:W-:Y:S08]  /*8010*/  HMMA.16816.F32.BF16 R152, R4.reuse, R28, R152 ;  /* 0x0000001c0498723c */ /* 0x060ff00000041898 */
        /* <DEDUP_REMOVED lines=19> */
[C---:B-----5:R-:W-:Y:S08]  /*8150*/  HMMA.16816.F32.BF16 R76, R4.reuse, R28, R76 ;  /* 0x0000001c044c723c */ /* 0x060ff0000004184c */
[C---:B------:R-:W-:Y:S08]  /*8160*/  HMMA.16816.F32.BF16 R80, R4.reuse, R30, R80 ;  /* 0x0000001e0450723c */ /* 0x040ff00000041850 */
[C---:B------:R-:W-:Y:S08]  /*8170*/  HMMA.16816.F32.BF16 R84, R4.reuse, R24, R84 ;  /* 0x000000180454723c */ /* 0x040ff00000041854 */
        /* <DEDUP_REMOVED lines=9> */
[----:B------:R-:W-:Y:S07]  /*8210*/  @!UPT UIADD3 URZ, URZ, URZ, URZ ;  /* 0x0000003f3f3ff290 */ /* 0x000fee000fffe03f */
[----:B------:R-:W-:Y:S11]  /*8220*/  @!P6 BRA `(.L_x_2307) ;  /* 0x000050200000e947 */ /* 0x000ff60003800000 */
[----:B------:R-:W-:Y:S01]  /*8230*/  PLOP3.LUT P0, PT, PT, PT, UP6, 0x40, 0x0 ;  /* 0x000000000000781c */ /* 0x000fe20003f0e868 */
[----:B------:R-:W-:-:S04]  /*8240*/  DEPBAR.LE SB0, 0x0 ;  /* 0x000080000000791a */ /* 0x000fc80000000000 */
[----:B------:R-:W-:Y:S01]  /*8250*/  UIADD3 UR29, UR11, -0x2, URZ ;  /* 0xfffffffe0b1d7890 */ /* 0x000fe2000fffe03f */
[----:B------:R-:W-:Y:S07]  /*8260*/  BAR.SYNC.DEFER_BLOCKING 0x0 ;  /* 0x0000000000007b1d */ /* 0x000fee0000010000 */
[----:B------:R-:W-:Y:S05]  /*8270*/  @P0 BRA `(.L_x_2308) ;  /* 0x0000049000000947 */ /* 0x000fea0003800000 */
[----:B------:R-:W1:Y:S01]  /*8280*/  I2F.RP R0, UR10 ;  /* 0x0000000a00007d06 */ /* 0x000e620008209400 */
[----:B------:R-:W-:Y:S02]  /*8290*/  USHF.L.U32 UR4, UR29, 0x6, URZ ;  /* 0x000000061d047899 */ /* 0x000fe4000800063f */
[----:B------:R-:W-:-:S02]  /*82a0*/  UMOV UR14, URZ ;  /* 0x0000003f000e7c82 */ /* 0x000fc40008000000 */
[----:B------:R-:W-:-:S06]  /*82b0*/  UIADD3 UR12, UR4, 0x40, URZ ;  /* 0x00000040040c7890 */ /* 0x000fcc000fffe03f */
[----:B------:R-:W-:Y:S01]  /*82c0*/  IMAD.U32 R2, RZ, RZ, UR12 ;  /* 0x0000000cff027e24 */ /* 0x000fe2000f8e00ff */
[----:B-1----:R-:W1:Y:S04]  /*82d0*/  MUFU.RCP R0, R0 ;  /* 0x0000000000007308 */ /* 0x002e680000001000 */
[----:B------:R-:W-:-:S04]  /*82e0*/  IABS R2, R2 ;  /* 0x0000000200027213 */ /* 0x000fc80000000000 */
[----:B------:R-:W2:Y:S01]  /*82f0*/  R2UR UR11, R2 ;  /* 0x00000000020b73c2 */ /* 0x000ea200000e0000 */
        /* <DEDUP_REMOVED lines=9> */
[----:B--2---:R-:W-:-:S04]  /*8390*/  UIMAD.WIDE.U32 UR14, UR17, UR11, URZ ;  /* 0x0000000b110e72a5 */ /* 0x004fc8000f8e003f */
[----:B------:R-:W-:-:S04]  /*83a0*/  UIADD3 UR9, -UR15, URZ, URZ ;  /* 0x0000003f0f097290 */ /* 0x000fc8000fffe13f */
[----:B------:R-:W-:-:S04]  /*83b0*/  UIMAD UR9, UR10, UR9, UR11 ;  /* 0x000000090a0972a4 */ /* 0x000fc8000f8e020b */
[----:B------:R-:W-:Y:S02]  /*83c0*/  UISETP.GT.U32.AND UP2, UPT, UR10, UR9, UPT ;  /* 0x000000090a00728c */ /* 0x000fe4000bf44070 */
[----:B-1----:R-:W-:-:S09]  /*83d0*/  UIMAD.WIDE.U32 UR16, UR17, UR7, URZ ;  /* 0x00000007111072a5 */ /* 0x002fd2000f8e003f */
[----:B------:R-:W-:Y:S02]  /*83e0*/  @!UP2 UIADD3 UR9, UR9, -UR10, URZ ;  /* 0x8000000a0909a290 */ /* 0x000fe4000fffe03f */
[----:B------:R-:W-:Y:S02]  /*83f0*/  @!UP2 UIADD3 UR15, UR15, 0x1, URZ ;  /* 0x000000010f0fa890 */ /* 0x000fe4000fffe03f */
[----:B------:R-:W-:Y:S02]  /*8400*/  UMOV UR13, UR17 ;  /* 0x00000011000d7c82 */ /* 0x000fe40008000000 */
[----:B------:R-:W-:Y:S02]  /*8410*/  UIADD3 UR5, -UR13, URZ, URZ ;  /* 0x0000003f0d057290 */ /* 0x000fe4000fffe13f */
[----:B------:R-:W-:Y:S02]  /*8420*/  UISETP.GE.U32.AND UP4, UPT, UR9, UR10, UPT ;  /* 0x0000000a0900728c */ /* 0x000fe4000bf86070 */
[----:B------:R-:W-:-:S03]  /*8430*/  UIMAD UR7, UR10, UR5, UR7 ;  /* 0x000000050a0772a4 */ /* 0x000fc6000f8e0207 */
[----:B------:R-:W-:Y:S02]  /*8440*/  ULDC UR5, c[0x0][0x2d0] ;  /* 0x0000b40000057ab9 */ /* 0x000fe40000000800 */
[----:B------:R-:W-:Y:S02]  /*8450*/  UISETP.GT.U32.AND UP1, UPT, UR10, UR7, UPT ;  /* 0x000000070a00728c */ /* 0x000fe4000bf24070 */
[----:B------:R-:W-:Y:S02]  /*8460*/  ULOP3.LUT UR12, UR12, UR5, URZ, 0x3c, !UPT ;  /* 0x000000050c0c7292 */ /* 0x000fe4000f8e3c3f */
[----:B------:R-:W-:Y:S02]  /*8470*/  ULOP3.LUT UR4, UR4, UR5, URZ, 0x3c, !UPT ;  /* 0x0000000504047292 */ /* 0x000fe4000f8e3c3f */
[----:B------:R-:W-:Y:S02]  /*8480*/  @UP4 UIADD3 UR15, UR15, 0x1, URZ ;  /* 0x000000010f0f4890 */ /* 0x000fe4000fffe03f */
[----:B------:R-:W-:-:S02]  /*8490*/  UISETP.GE.AND UP0, UPT, UR4, URZ, UPT ;  /* 0x0000003f0400728c */ /* 0x000fc4000bf06270 */
[----:B------:R-:W-:Y:S02]  /*84a0*/  UISETP.NE.AND UP2, UPT, URZ, UR5, UPT ;  /* 0x000000053f00728c */ /* 0x000fe4000bf45270 */
[----:B------:R-:W-:Y:S02]  /*84b0*/  @!UP1 UIADD3 UR7, UR7, -UR10, URZ ;  /* 0x8000000a07079290 */ /* 0x000fe4000fffe03f */
[----:B------:R-:W-:Y:S02]  /*84c0*/  @!UP1 UIADD3 UR13, UR13, 0x1, URZ ;  /* 0x000000010d0d9890 */ /* 0x000fe4000fffe03f */
[----:B------:R-:W-:Y:S02]  /*84d0*/  UISETP.GE.U32.AND UP3, UPT, UR7, UR10, UPT ;  /* 0x0000000a0700728c */ /* 0x000fe4000bf66070 */
[----:B------:R-:W-:Y:S02]  /*84e0*/  UISETP.GE.AND UP1, UPT, UR12, URZ, UPT ;  /* 0x0000003f0c00728c */ /* 0x000fe4000bf26270 */
[----:B------:R-:W-:-:S07]  /*84f0*/  ULOP3.LUT UR4, URZ, UR5, URZ, 0x33, !UPT ;  /* 0x000000053f047292 */ /* 0x000fce000f8e333f */
[----:B------:R-:W-:Y:S02]  /*8500*/  @UP3 UIADD3 UR13, UR13, 0x1, URZ ;  /* 0x000000010d0d3890 */ /* 0x000fe4000fffe03f */
[----:B------:R-:W-:Y:S02]  /*8510*/  @!UP1 UIADD3 UR15, -UR15, URZ, URZ ;  /* 0x0000003f0f0f9290 */ /* 0x000fe4000fffe13f */
[----:B------:R-:W-:Y:S02]  /*8520*/  @!UP0 UIADD3 UR13, -UR13, URZ, URZ ;  /* 0x0000003f0d0d8290 */ /* 0x000fe4000fffe13f */
[----:B------:R-:W-:Y:S02]  /*8530*/  USEL UR15, UR4, UR15, !UP2 ;  /* 0x0000000f040f7287 */ /* 0x000fe4000d000000 */
[----:B------:R-:W-:Y:S02]  /*8540*/  USEL UR4, UR4, UR13, !UP2 ;  /* 0x0000000d04047287 */ /* 0x000fe4000d000000 */
[----:B------:R-:W-:-:S02]  /*8550*/  UIMAD.WIDE UR12, UR15, 0x4, UR32 ;  /* 0x000000040f0c78a5 */ /* 0x000fc4000f8e0220 */
        /* <DEDUP_REMOVED lines=22> */
[----:B------:R-:W-:-:S04]  /*86c0*/  IMAD R0, R0, c[0x0][0x188], RZ ;  /* 0x0000620000007a24 */ /* 0x000fc800078e02ff */
[----:B------:R-:W-:Y:S01]  /*86d0*/  IMAD R0, R2, c[0x0][0x18c], R0 ;  /* 0x0000630002007a24 */ /* 0x000fe200078e0200 */
[----:B------:R-:W-:-:S04]  /*86e0*/  MOV R2, R4 ;  /* 0x0000000400027202 */ /* 0x000fc80000000f00 */
[----:B------:R-:W-:Y:S01]  /*86f0*/  IADD3 R0, R5, R0, RZ ;  /* 0x0000000005007210 */ /* 0x000fe20007ffe0ff */
[----:B------:R-:W-:Y:S05]  /*8700*/  BRA `(.L_x_2309) ;  /* 0x0000004000007947 */ /* 0x000fea0003800000 */
.L_x_2308:
[----:B------:R-:W-:-:S04]  /*8710*/  ULEA UR4, -UR6, URZ, 0x6 ;  /* 0x0000003f06047291 */ /* 0x000fc8000f8e313f */
[----:B------:R-:W-:Y:S02]  /*8720*/  USHF.R.S32.HI UR5, URZ, 0x1f, UR4 ;  /* 0x0000001f3f057899 */ /* 0x000fe40008011404 */
[----:B------:R-:W-:-:S04]  /*8730*/  MOV R2, UR4 ;  /* 0x0000000400027c02 */ /* 0x000fc80008000f00 */
[----:B------:R-:W-:Y:S02]  /*8740*/  MOV R0, UR5 ;  /* 0x0000000500007c02 */ /* 0x000fe40008000f00 */
.L_x_2309:
[----:B------:R-:W-:Y:S01]  /*8750*/  ISETP.GE.AND P4, PT, R233, c[0x0][0x220], PT ;  /* 0x00008800e9007a0c */ /* 0x000fe20003f86270 */
[----:B------:R-:W-:Y:S01]  /*8760*/  UISETP.GT.AND UP0, UPT, UR29, UR21, UPT ;  /* 0x000000151d00728c */ /* 0x000fe2000bf04270 */
[----:B------:R-:W-:Y:S02]  /*8770*/  ISETP.GE.AND P3, PT, R232, c[0x0][0x220], PT ;  /* 0x00008800e8007a0c */ /* 0x000fe40003f66270 */
[----:B------:R-:W-:Y:S02]  /*8780*/  ISETP.GE.AND P2, PT, R231, c[0x0][0x220], PT ;  /* 0x00008800e7007a0c */ /* 0x000fe40003f46270 */
[----:B------:R-:W-:-:S04]  /*8790*/  LEA R202, P1, R2, R167, 0x1 ;  /* 0x000000a702ca7211 */ /* 0x000fc800078208ff */
[----:B------:R-:W-:-:S03]  /*87a0*/  LEA.HI.X R203, R2, R166, R0, 0x1, P1 ;  /* 0x000000a602cb7211 */ /* 0x000fc600008f0c00 */
[----:B------:R-:W-:-:S04]  /*87b0*/  @!P4 IADD3 R6, P0, R2, R170, RZ ;  /* 0x000000aa0206c210 */ /* 0x000fc80007f1e0ff */
[----:B------:R-:W-:Y:S01]  /*87c0*/  @!P4 LEA R26, P5, R6, c[0x0][0x170], 0x1 ;  /* 0x00005c00061aca11 */ /* 0x000fe200078a08ff */
[----:B------:R-:W-:Y:S01]  /*87d0*/  @!P4 IMAD.X R4, R0, 0x1, R168, P0 ;  /* 0x000000010004c824 */ /* 0x000fe200000e06a8 */
[----:B------:R-:W-:-:S04]  /*87e0*/  @!P3 IADD3 R5, P0, R2, R170, RZ ;  /* 0x000000aa0205b210 */ /* 0x000fc80007f1e0ff */
[----:B------:R-:W-:Y:S01]  /*87f0*/  @!P4 LEA.HI.X R27, R6, c[0x0][0x174], R4, 0x1, P5 ;  /* 0x00005d00061bca11 */ /* 0x000fe200028f0c04 */
[----:B------:R-:W-:Y:S01]  /*8800*/  @!P3 IMAD.X R4, R0, 0x1, R168, P0 ;  /* 0x000000010004b824 */ /* 0x000fe200000e06a8 */
[C---:B------:R-:W-:Y:S02]  /*8810*/  @!P3 LEA R16, P1, R5.reuse, c[0x0][0x170], 0x1 ;  /* 0x00005c000510ba11 */ /* 0x040fe400078208ff */
[C---:B------:R-:W-:Y:S02]  /*8820*/  IADD3 R6, P6, R2.reuse, UR27, RZ ;  /* 0x0000001b02067c10 */ /* 0x040fe4000ffde0ff */
[----:B------:R-:W-:Y:S02]  /*8830*/  @!P2 IADD3 R2, P0, R2, R170, RZ ;  /* 0x000000aa0202a210 */ /* 0x000fe40007f1e0ff */
[----:B------:R-:W-:Y:S02]  /*8840*/  ISETP.GE.AND P5, PT, R236, c[0x0][0x220], PT ;  /* 0x00008800ec007a0c */ /* 0x000fe40003fa6270 */
[----:B------:R-:W-:-:S02]  /*8850*/  @!P3 LEA.HI.X R17, R5, c[0x0][0x174], R4, 0x1, P1 ;  /* 0x00005d000511ba11 */ /* 0x000fc400008f0c04 */
[C---:B------:R-:W-:Y:S01]  /*8860*/  IADD3.X R5, R0.reuse, UR26, RZ, P6, !PT ;  /* 0x0000001a00057c10 */ /* 0x040fe2000b7fe4ff */
[----:B------:R-:W-:Y:S01]  /*8870*/  @!P2 IMAD.X R0, R0, 0x1, R168, P0 ;  /* 0x000000010000a824 */ /* 0x000fe200000e06a8 */
[----:B------:R-:W-:Y:S02]  /*8880*/  @!P2 LEA R14, P0, R2, c[0x0][0x170], 0x1 ;  /* 0x00005c00020eaa11 */ /* 0x000fe400078008ff */
[-C--:B------:R-:W-:Y:S02]  /*8890*/  @!P4 IADD3 R4, P1, R6, R170.reuse, RZ ;  /* 0x000000aa0604c210 */ /* 0x080fe40007f3e0ff */
[----:B------:R-:W-:Y:S02]  /*88a0*/  @!P2 LEA.HI.X R15, R2, c[0x0][0x174], R0, 0x1, P0 ;  /* 0x00005d00020faa11 */ /* 0x000fe400000f0c00 */
[----:B------:R-:W-:Y:S01]  /*88b0*/  @!P3 IADD3 R2, P0, R6, R170, RZ ;  /* 0x000000aa0602b210 */ /* 0x000fe20007f1e0ff */
[----:B------:R-:W-:Y:S01]  /*88c0*/  @!P4 IMAD.X R0, R5, 0x1, R168, P1 ;  /* 0x000000010500c824 */ /* 0x000fe200008e06a8 */
[----:B------:R-:W-:Y:S01]  /*88d0*/  @!P4 LEA R22, P1, R4, c[0x0][0x170], 0x1 ;  /* 0x00005c000416ca11 */ /* 0x000fe200078208ff */
[----:B------:R-:W-:Y:S01]  /*88e0*/  @P5 STS.128 [R235+0x10000], RZ ;  /* 0x010000ffeb005388 */ /* 0x000fe20000000c00 */
[----:B------:R-:W-:-:S02]  /*88f0*/  @!P5 LEA R24, P6, R6, R167, 0x1 ;  /* 0x000000a70618d211 */ /* 0x000fc400078c08ff */
[----:B------:R-:W-:Y:S01]  /*8900*/  @!P4 LEA.HI.X R23, R4, c[0x0][0x174], R0, 0x1, P1 ;  /* 0x00005d000417ca11 */ /* 0x000fe200008f0c00 */
[C---:B------:R-:W-:Y:S01]  /*8910*/  @!P3 IMAD.X R0, R5.reuse, 0x1, R168, P0 ;  /* 0x000000010500b824 */ /* 0x040fe200000e06a8 */
[----:B------:R-:W-:Y:S01]  /*8920*/  @!P3 LEA R12, P1, R2, c[0x0][0x170], 0x1 ;  /* 0x00005c00020cba11 */ /* 0x000fe200078208ff */
[----:B------:R-:W-:Y:S01]  /*8930*/  @!PT LDS RZ, [RZ] ;  /* 0x00000000fffff984 */ /* 0x000fe20000000800 */
[----:B------:R-:W-:Y:S01]  /*8940*/  @!PT LDS RZ, [RZ] ;  /* 0x00000000fffff984 */ /* 0x000fe20000000800 */
[----:B------:R-:W-:Y:S01]  /*8950*/  @!PT LDS RZ, [RZ] ;  /* 0x00000000fffff984 */ /* 0x000fe20000000800 */
[----:B------:R1:W-:Y:S01]  /*8960*/  @!P5 LDGSTS.E.BYPASS.LTC128B.128 [R235+0x10000], [R202.64] ;  /* 0x10000000caebdfae */ /* 0x0003e2000b901d62 */
[C---:B------:R-:W-:Y:S02]  /*8970*/  @!P2 IADD3 R4, P0, R6.reuse, R170, RZ ;  /* 0x000000aa0604a210 */ /* 0x040fe40007f1e0ff */
[C---:B------:R-:W-:Y:S01]  /*8980*/  @!P5 LEA.HI.X R25, R6.reuse, R166, R5, 0x1, P6 ;  /* 0x000000a60619d211 */ /* 0x040fe200030f0c05 */
[----:B------:R-:W-:Y:S01]  /*8990*/  @P4 STS.128 [R235+0x12000], RZ ;  /* 0x012000ffeb004388 */ /* 0x000fe20000000c00 */
[----:B------:R-:W-:Y:S02]  /*89a0*/  IADD3 R6, P6, R6, UR27, RZ ;  /* 0x0000001b06067c10 */ /* 0x000fe4000ffde0ff */
[----:B------:R-:W-:Y:S01]  /*89b0*/  @!P3 LEA.HI.X R13, R2, c[0x0][0x174], R0, 0x1, P1 ;  /* 0x00005d00020dba11 */ /* 0x000fe200008f0c00 */
[C---:B------:R-:W-:Y:S01]  /*89c0*/  @!P2 IMAD.X R0, R5.reuse, 0x1, R168, P0 ;  /* 0x000000010500a824 */ /* 0x040fe200000e06a8 */
[----:B------:R-:W-:Y:S01]  /*89d0*/  IADD3.X R5, R5, UR26, RZ, P6, !PT ;  /* 0x0000001a05057c10 */ /* 0x000fe2000b7fe4ff */
[----:B------:R-:W-:Y:S01]  /*89e0*/  @!PT LDS RZ, [RZ] ;  /* 0x00000000fffff984 */ /* 0x000fe20000000800 */
[----:B------:R-:W-:Y:S01]  /*89f0*/  @!PT LDS RZ, [RZ] ;  /* 0x00000000fffff984 */ /* 0x000fe20000000800 */
[----:B------:R-:W-:Y:S01]  /*8a00*/  @!PT LDS RZ, [RZ] ;  /* 0x00000000fffff984 */ /* 0x000fe20000000800 */
[----:B------:R2:W-:Y:S01]  /*8a10*/  @!P4 LDGSTS.E.BYPASS.LTC128B.128 [R235+0x12000], [R26.64+0x80] ;  /* 0x120000801aebcfae */ /* 0x0005e2000b901d62 */
[----:B------:R-:W-:-:S02]  /*8a20*/  @!P2 LEA R10, P0, R4, c[0x0][0x170], 0x1 ;  /* 0x00005c00040aaa11 */ /* 0x000fc400078008ff */
[-C--:B------:R-:W-:Y:S01]  /*8a30*/  @!P4 IADD3 R2, P1, R6, R170.reuse, RZ ;  /* 0x000000aa0602c210 */ /* 0x080fe20007f3e0ff */
[----:B------:R-:W-:Y:S01]  /*8a40*/  @P3 STS.128 [R235+0x14000], RZ ;  /* 0x014000ffeb003388 */ /* 0x000fe20000000c00 */
[----:B------:R-:W-:Y:S02]  /*8a50*/  @!P2 LEA.HI.X R11, R4, c[0x0][0x174], R0, 0x1, P0 ;  /* 0x00005d00040baa11 */ /* 0x000fe400000f0c00 */
[-C--:B------:R-:W-:Y:S01]  /*8a60*/  @!P3 IADD3 R4, P0, R6, R170.reuse, RZ ;  /* 0x000000aa0604b210 */ /* 0x080fe20007f1e0ff */
[C---:B------:R-:W-:Y:S01]  /*8a70*/  @!P4 IMAD.X R0, R5.reuse, 0x1, R168, P1 ;  /* 0x000000010500c824 */ /* 0x040fe200008e06a8 */
[----:B------:R-:W-:Y:S01]  /*8a80*/  @!P4 LEA R18, P1, R2, c[0x0][0x170], 0x1 ;  /* 0x00005c000212ca11 */ /* 0x000fe200078208ff */
[----:B------:R-:W-:Y:S01]  /*8a90*/  @!PT LDS RZ, [RZ] ;  /* 0x00000000fffff984 */ /* 0x000fe20000000800 */
[----:B------:R-:W-:Y:S01]  /*8aa0*/  @!PT LDS RZ, [RZ] ;  /* 0x00000000fffff984 */ /* 0x000fe20000000800 */
[----:B------:R-:W-:Y:S01]  /*8ab0*/  @!PT LDS RZ, [RZ] ;  /* 0x00000000fffff984 */ /* 0x000fe20000000800 */
[----:B------:R3:W-:Y:S01]  /*8ac0*/  @!P3 LDGSTS.E.BYPASS.LTC128B.128 [R235+0x14000], [R16.64+0x100] ;  /* 0x1400010010ebbfae */ /* 0x0007e2000b901d62 */
[----:B------:R-:W-:Y:S02]  /*8ad0*/  @!P5 LEA R20, P6, R6, R167, 0x1 ;  /* 0x000000a70614d211 */ /* 0x000fe400078c08ff */
[----:B------:R-:W-:Y:S01]  /*8ae0*/  @!P4 LEA.HI.X R19, R2, c[0x0][0x174], R0, 0x1, P1 ;  /* 0x00005d000213ca11 */ /* 0x000fe200008f0c00 */
[----:B------:R-:W-:Y:S01]  /*8af0*/  @!P3 IMAD.X R2, R5, 0x1, R168, P0 ;  /* 0x000000010502b824 */ /* 0x000fe200000e06a8 */
[----:B------:R-:W-:Y:S01]  /*8b00*/  @!P3 LEA R8, P0, R4, c[0x0][0x170], 0x1 ;  /* 0x00005c000408ba11 */ /* 0x000fe200078008ff */
[----:B------:R-:W-:Y:S01]  /*8b10*/  @P2 STS.128 [R235+0x16000], RZ ;  /* 0x016000ffeb002388 */ /* 0x000fe20000000c00 */
[----:B------:R-:W-:-:S02]  /*8b20*/  @!P2 IADD3 R0, P1, R6, R170, RZ ;  /* 0x000000aa0600a210 */ /* 0x000fc40007f3e0ff */
[----:B------:R-:W-:Y:S01]  /*8b30*/  @!P3 LEA.HI.X R9, R4, c[0x0][0x174], R2, 0x1, P0 ;  /* 0x00005d000409ba11 */ /* 0x000fe200000f0c02 */
[----:B------:R-:W-:Y:S01]  /*8b40*/  @!PT LDS RZ, [RZ] ;  /* 0x00000000fffff984 */ /* 0x000fe20000000800 */
[----:B------:R-:W-:Y:S01]  /*8b50*/  @!PT LDS RZ, [RZ] ;  /* 0x00000000fffff984 */ /* 0x000fe20000000800 */
[----:B------:R-:W-:Y:S01]  /*8b60*/  @!PT LDS RZ, [RZ] ;  /* 0x00000000fffff984 */ /* 0x000fe20000000800 */
[----:B------:R4:W-:Y:S01]  /*8b70*/  @!P2 LDGSTS.E.BYPASS.LTC128B.128 [R235+0x16000], [R14.64+0x180] ;  /* 0x160001800eebafae */ /* 0x0009e2000b901d62 */
[C---:B------:R-:W-:Y:S01]  /*8b80*/  @!P5 LEA.HI.X R21, R6.reuse, R166, R5, 0x1, P6 ;  /* 0x000000a60615d211 */ /* 0x040fe200030f0c05 */
[C---:B------:R-:W-:Y:S01]  /*8b90*/  @!P2 IMAD.X R2, R5.reuse, 0x1, R168, P1 ;  /* 0x000000010502a824 */ /* 0x040fe200008e06a8 */
[----:B------:R-:W-:Y:S01]  /*8ba0*/  IADD3 R6, P0, R6, UR27, RZ ;  /* 0x0000001b06067c10 */ /* 0x000fe2000ff1e0ff */
[----:B------:R-:W-:Y:S01]  /*8bb0*/  @P5 STS.128 [R235+0x10800], RZ ;  /* 0x010800ffeb005388 */ /* 0x000fe20000000c00 */
[----:B------:R-:W-:Y:S02]  /*8bc0*/  @!P2 LEA R28, P1, R0, c[0x0][0x170], 0x1 ;  /* 0x00005c00001caa11 */ /* 0x000fe400078208ff */
[----:B------:R-:W-:Y:S01]  /*8bd0*/  IADD3.X R5, R5, UR26, RZ, P0, !PT ;  /* 0x0000001a05057c10 */ /* 0x000fe200087fe4ff */
[----:B------:R-:W-:Y:S01]  /*8be0*/  @!PT LDS RZ, [RZ] ;  /* 0x00000000fffff984 */ /* 0x000fe20000000800 */
[----:B------:R-:W-:Y:S01]  /*8bf0*/  @!PT LDS RZ, [RZ] ;  /* 0x00000000fffff984 */ /* 0x000fe20000000800 */
[----:B------:R-:W-:Y:S01]  /*8c00*/  @!PT LDS RZ, [RZ] ;  /* 0x00000000fffff984 */ /* 0x000fe20000000800 */
[----:B------:R2:W-:Y:S01]  /*8c10*/  @!P5 LDGSTS.E.BYPASS.LTC128B.128 [R235+0x10800], [R24.64] ;  /* 0x1080000018ebdfae */ /* 0x0005e2000b901d62 */
[----:B------:R-:W-:-:S02]  /*8c20*/  @!P5 LEA R30, P0, R6, R167, 0x1 ;  /* 0x000000a7061ed211 */ /* 0x000fc400078008ff */
[----:B------:R-:W-:Y:S01]  /*8c30*/  @!P2 LEA.HI.X R29, R0, c[0x0][0x174], R2, 0x1, P1 ;  /* 0x00005d00001daa11 */ /* 0x000fe200008f0c02 */
[----:B------:R-:W-:Y:S01]  /*8c40*/  @P4 STS.128 [R235+0x12800], RZ ;  /* 0x012800ffeb004388 */ /* 0x000fe20000000c00 */
[CC--:B------:R-:W-:Y:S02]  /*8c50*/  @!P4 IADD3 R2, P6, R6.reuse, R170.reuse, RZ ;  /* 0x000000aa0602c210 */ /* 0x0c0fe40007fde0ff */
[C---:B------:R-:W-:Y:S01]  /*8c60*/  @!P3 IADD3 R0, P1, R6.reuse, R170, RZ ;  /* 0x000000aa0600b210 */ /* 0x040fe20007f3e0ff */
[----:B------:R-:W-:Y:S01]  /*8c70*/  @!PT LDS RZ, [RZ] ;  /* 0x00000000fffff984 */ /* 0x000fe20000000800 */
[----:B------:R-:W-:Y:S01]  /*8c80*/  @!PT LDS RZ, [RZ] ;  /* 0x00000000fffff984 */ /* 0x000fe20000000800 */
[----:B------:R-:W-:Y:S01]  /*8c90*/  @!PT LDS RZ, [RZ] ;  /* 0x00000000fffff984 */ /* 0x000fe20000000800 */
[----:B------:R5:W-:Y:S01]  /*8ca0*/  @!P4 LDGSTS.E.BYPASS.LTC128B.128 [R235+0x12800], [R22.64+0x80] ;  /* 0x1280008016ebcfae */ /* 0x000be2000b901d62 */
[C---:B------:R-:W-:Y:S01]  /*8cb0*/  @!P5 LEA.HI.X R31, R6.reuse, R166, R5, 0x1, P0 ;  /* 0x000000a6061fd211 */ /* 0x040fe200000f0c05 */
[C-C-:B------:R-:W-:Y:S01]  /*8cc0*/  @!P4 IMAD.X R7, R5.reuse, 0x1, R168.reuse, P6 ;  /* 0x000000010507c824 */ /* 0x140fe200030e06a8 */
[----:B------:R-:W-:Y:S01]  /*8cd0*/  @!P2 IADD3 R6, P0, R6, R170, RZ ;  /* 0x000000aa0606a210 */ /* 0x000fe20007f1e0ff */
[----:B------:R-:W-:Y:S01]  /*8ce0*/  @P3 STS.128 [R235+0x14800], RZ ;  /* 0x014800ffeb003388 */ /* 0x000fe20000000c00 */
[----:B------:R-:W-:Y:S01]  /*8cf0*/  @!P4 LEA R166, P6, R2, c[0x0][0x170], 0x1 ;  /* 0x00005c0002a6ca11 */ /* 0x000fe200078c08ff */
[C-C-:B------:R-:W-:Y:S01]  /*8d00*/  @!P3 IMAD.X R4, R5.reuse, 0x1, R168.reuse, P1 ;  /* 0x000000010504b824 */ /* 0x140fe200008e06a8 */
[----:B------:R-:W-:Y:S01]  /*8d10*/  @!P3 LEA R34, P1, R0, c[0x0][0x170], 0x1 ;  /* 0x00005c000022ba11 */ /* 0x000fe200078208ff */
[----:B------:R-:W-:Y:S01]  /*8d20*/  @!PT LDS RZ, [RZ] ;  /* 0x00000000fffff984 */ /* 0x000fe20000000800 */
[----:B------:R-:W-:Y:S01]  /*8d30*/  @!PT LDS RZ, [RZ] ;  /* 0x00000000fffff984 */ /* 0x000fe20000000800 */
[----:B------:R-:W-:Y:S01]  /*8d40*/  @!PT LDS RZ, [RZ] ;  /* 0x00000000fffff984 */ /* 0x000fe20000000800 */
[----:B------:R4:W-:Y:S01]  /*8d50*/  @!P3 LDGSTS.E.BYPASS.LTC128B.128 [R235+0x14800], [R12.64+0x100] ;  /* 0x148001000cebbfae */ /* 0x0009e2000b901d62 */
[----:B------:R-:W-:Y:S01]  /*8d60*/  @!P2 IMAD.X R5, R5, 0x1, R168, P0 ;  /* 0x000000010505a824 */ /* 0x000fe200000e06a8 */
[----:B------:R-:W-:-:S02]  /*8d70*/  @!P2 LEA R32, P0, R6, c[0x0][0x170], 0x1 ;  /* 0x00005c000620aa11 */ /* 0x000fc400078008ff */
[----:B------:R-:W-:Y:S01]  /*8d80*/  @P2 STS.128 [R235+0x16800], RZ ;  /* 0x016800ffeb002388 */ /* 0x000fe20000000c00 */
[----:B------:R-:W-:Y:S02]  /*8d90*/  @!P4 LEA.HI.X R167, R2, c[0x0][0x174], R7, 0x1, P6 ;  /* 0x00005d0002a7ca11 */ /* 0x000fe400030f0c07 */
[----:B------:R-:W-:Y:S01]  /*8da0*/  @!P3 LEA.HI.X R35, R0, c[0x0][0x174], R4, 0x1, P1 ;  /* 0x00005d000023ba11 */ /* 0x000fe200008f0c04 */
[----:B------:R-:W-:Y:S01]  /*8db0*/  @!PT LDS RZ, [RZ] ;  /* 0x00000000fffff984 */ /* 0x000fe20000000800 */
[----:B------:R-:W-:Y:S01]  /*8dc0*/  @!PT LDS RZ, [RZ] ;  /* 0x00000000fffff984 */ /* 0x000fe20000000800 */
[----:B------:R-:W-:Y:S01]  /*8dd0*/  @!PT LDS RZ, [RZ] ;  /* 0x00000000fffff984 */ /* 0x000fe20000000800 */
[----:B------:R1:W-:Y:S01]  /*8de0*/  @!P2 LDGSTS.E.BYPASS.LTC128B.128 [R235+0x16800], [R10.64+0x180] ;  /* 0x168001800aebafae */ /* 0x0003e2000b901d62 */
[----:B------:R-:W-:Y:S01]  /*8df0*/  @!P2 LEA.HI.X R33, R6, c[0x0][0x174], R5, 0x1, P0 ;  /* 0x00005d000621aa11 */ /* 0x000fe200000f0c05 */
[----:B------:R-:W-:Y:S02]  /*8e00*/  IMAD.U32 R0, RZ, RZ, UR29 ;  /* 0x0000001dff007e24 */ /* 0x000fe4000f8e00ff */
[----:B------:R-:W-:Y:S02]  /*8e10*/  @P5 STS.128 [R235+0x11000], RZ ;  /* 0x011000ffeb005388 */ /* 0x000fe40000000c00 */
[----:B------:R-:W-:-:S02]  /*8e20*/  IMAD R0, R0, 0x40, R234 ;  /* 0x0000004000007824 */ /* 0x000fc400078e02ea */
[----:B------:R-:W-:Y:S01]  /*8e30*/  @!PT LDS RZ, [RZ] ;  /* 0x00000000fffff984 */ /* 0x000fe20000000800 */
[----:B------:R-:W-:Y:S01]  /*8e40*/  @!PT LDS RZ, [RZ] ;  /* 0x00000000fffff984 */ /* 0x000fe20000000800 */
[----:B------:R-:W-:Y:S01]  /*8e50*/  @!PT LDS RZ, [RZ] ;  /* 0x00000000fffff984 */ /* 0x000fe20000000800 */
[----:B------:R5:W-:Y:S03]  /*8e60*/  @!P5 LDGSTS.E.BYPASS.LTC128B.128 [R235+0x11000], [R20.64] ;  /* 0x1100000014ebdfae */ /* 0x000be6000b901d62 */
[C---:B------:R-:W-:Y:S01]  /*8e70*/  ISETP.GE.AND P6, PT, R0.reuse, R240, PT ;  /* 0x000000f00000720c */ /* 0x040fe20003fc6270 */
[----:B------:R-:W-:Y:S03]  /*8e80*/  @P4 STS.128 [R235+0x13000], RZ ;  /* 0x013000ffeb004388 */ /* 0x000fe60000000c00 */
[C---:B------:R-:W-:Y:S01]  /*8e90*/  ISETP.LT.OR P6, PT, R0.reuse, R241, P6 ;  /* 0x000000f10000720c */ /* 0x040fe200037c1670 */
        /* <DEDUP_REMOVED lines=35> */
[----:B--2---:R-:W2:Y:S01]  /*90d0*/  LDSM.16.M88.4 R24, [R229+0x8800] ;  /* 0x00880000e518783b */ /* 0x004ea20000000200 */
[----:B-1----:R-:W-:-:S03]  /*90e0*/  IADD3 R166, R0, 0x1, RZ ;  /* 0x0000000100a67810 */ /* 0x002fc60007ffe0ff */
[----:B---3--:R-:W5:Y:S01]  /*90f0*/  LDSM.16.M88.4 R16, [R229+0x9000] ;  /* 0x00900000e510783b */ /* 0x008f620000000200 */
[----:B------:R-:W-:Y:S02]  /*9100*/  IADD3 R167, R0, 0x8, RZ ;  /* 0x0000000800a77810 */ /* 0x000fe40007ffe0ff */
[C---:B------:R-:W-:Y:S01]  /*9110*/  ISETP.GE.AND P1, PT, R166.reuse, R240, PT ;  /* 0x000000f0a600720c */ /* 0x040fe20003f26270 */
[----:B------:R-:W-:Y:S01]  /*9120*/  LDSM.16.M88.4 R196, [R229+0x9800] ;  /* 0x00980000e5c4783b */ /* 0x000fe20000000200 */
[CC--:B------:R-:W-:Y:S02]  /*9130*/  ISETP.GE.AND P0, PT, R166.reuse, R238.reuse, PT ;  /* 0x000000eea600720c */ /* 0x0c0fe40003f06270 */
[C---:B------:R-:W-:Y:S01]  /*9140*/  ISETP.LT.OR P1, PT, R166.reuse, R241, P1 ;  /* 0x000000f1a600720c */ /* 0x040fe20000f21670 */
[----:B------:R-:W-:Y:S01]  /*9150*/  LDSM.16.M88.4 R4, [R228] ;  /* 0x00000000e404783b */ /* 0x000fe20000000200 */
[----:B------:R-:W-:Y:S02]  /*9160*/  ISETP.LT.OR P0, PT, R166, R239, P0 ;  /* 0x000000efa600720c */ /* 0x000fe40000701670 */
[----:B------:R-:W-:Y:S01]  /*9170*/  IADD3 R166, R0, 0x9, RZ ;  /* 0x0000000900a67810 */ /* 0x000fe20007ffe0ff */
[----:B------:R-:W-:Y:S04]  /*9180*/  LDSM.16.M88.4 R192, [R227] ;  /* 0x00000000e3c0783b */ /* 0x000fe80000000200 */
[----:B----4-:R-:W1:Y:S04]  /*9190*/  LDSM.16.M88.4 R32, [R229+0x8000] ;  /* 0x00800000e520783b */ /* 0x010e680000000200 */
[----:B------:R-:W3:Y:S04]  /*91a0*/  LDSM.16.M88.4 R184, [R219] ;  /* 0x00000000dbb8783b */ /* 0x000ee80000000200 */
[----:B------:R-:W4:Y:S04]  /*91b0*/  LDSM.16.M88.4 R180, [R218] ;  /* 0x00000000dab4783b */ /* 0x000f280000000200 */
[----:B------:R-:W3:Y:S04]  /*91c0*/  LDSM.16.M88.4 R176, [R217] ;  /* 0x00000000d9b0783b */ /* 0x000ee80000000200 */
[----:B------:R-:W-:Y:S01]  /*91d0*/  LDSM.16.M88.4 R8, [R226] ;  /* 0x00000000e208783b */ /* 0x000fe20000000200 */
[C---:B--2---:R-:W-:Y:S03]  /*91e0*/  HMMA.16816.F32.BF16 R28, R188.reuse, R24, RZ ;  /* 0x00000018bc1c723c */ /* 0x044fe600000418ff */
[----:B------:R-:W2:Y:S04]  /*91f0*/  LDSM.16.M88.4 R172, [R223+0x8000] ;  /* 0x00800000dfac783b */ /* 0x000ea80000000200 */
[----:B------:R-:W0:Y:S01]  /*9200*/  LDGDEPBAR ;  /* 0x00000000000079af */ /* 0x000e220000000000 */
[C---:B------:R-:W-:Y:S08]  /*9210*/  HMMA.16816.F32.BF16 R24, R188.reuse, R26, RZ ;  /* 0x0000001abc18723c */ /* 0x040ff000000418ff */
[C---:B-----5:R-:W-:Y:S08]  /*9220*/  HMMA.16816.F32.BF16 R20, R188.reuse, R16, RZ ;  /* 0x00000010bc14723c */ /* 0x060ff000000418ff */
[C---:B-1----:R-:W-:Y:S08]  /*9230*/  HMMA.16816.F32.BF16 R168, R188.reuse, R32, RZ ;  /* 0x00000020bca8723c */ /* 0x042ff000000418ff */
[C---:B------:R-:W-:Y:S08]  /*9240*/  HMMA.16816.F32.BF16 R32, R188.reuse, R34, RZ ;  /* 0x00000022bc20723c */ /* 0x040ff000000418ff */
[C---:B------:R-:W-:Y:S08]  /*9250*/  HMMA.16816.F32.BF16 R16, R188.reuse, R18, RZ ;  /* 0x00000012bc10723c */ /* 0x040ff000000418ff */
[C---:B------:R-:W-:Y:S08]  /*9260*/  HMMA.16816.F32.BF16 R12, R188.reuse, R196, RZ ;  /* 0x000000c4bc0c723c */ /* 0x040ff000000418ff */
[----:B------:R-:W-:Y:S01]  /*9270*/  HMMA.16816.F32.BF16 R188, R188, R198, RZ ;  /* 0x000000c6bcbc723c */ /* 0x000fe200000418ff */
[----:B------:R-:W-:Y:S07]  /*9280*/  LDSM.16.M88.4 R196, [R223+0x8800] ;  /* 0x00880000dfc4783b */ /* 0x000fee0000000200 */
[C---:B------:R-:W-:Y:S08]  /*9290*/  HMMA.16816.F32.BF16 R168, R4.reuse, R192, R168 ;  /* 0x000000c004a8723c */ /* 0x040ff000000418a8 */
[C---:B------:R-:W-:Y:S01]  /*92a0*/  HMMA.16816.F32.BF16 R32, R4.reuse, R194, R32 ;  /* 0x000000c20420723c */ /* 0x040fe20000041820 */
[----:B------:R-:W-:Y:S07]  /*92b0*/  LDSM.16.M88.4 R192, [R216+0x800] ;  /* 0x00080000d8c0783b */ /* 0x000fee0000000200 */
[C---:B---3--:R-:W-:Y:S08]  /*92c0*/  HMMA.16816.F32.BF16 R28, R4.reuse, R184, R28 ;  /* 0x000000b8041c723c */ /* 0x048ff0000004181c */
[C---:B------:R-:W-:Y:S01]  /*92d0*/  HMMA.16816.F32.BF16 R24, R4.reuse, R186, R24 ;  /* 0x000000ba0418723c */ /* 0x040fe20000041818 */
[----:B------:R-:W1:Y:S07]  /*92e0*/  LDSM.16.M88.4 R184, [R223+0x9000] ;  /* 0x00900000dfb8783b */ /* 0x000e6e0000000200 */
[C---:B----4-:R-:W-:Y:S08]  /*92f0*/  HMMA.16816.F32.BF16 R20, R4.reuse, R180, R20 ;  /* 0x000000b40414723c */ /* 0x050ff00000041814 */
[C---:B------:R-:W-:Y:S01]  /*9300*/  HMMA.16816.F32.BF16 R16, R4.reuse, R182, R16 ;  /* 0x000000b60410723c */ /* 0x040fe20000041810 */
[----:B------:R-:W-:Y:S07]  /*9310*/  LDSM.16.M88.4 R180, [R225] ;  /* 0x00000000e1b4783b */ /* 0x000fee0000000200 */
[C---:B------:R-:W-:Y:S08]  /*9320*/  HMMA.16816.F32.BF16 R12, R4.reuse, R176, R12 ;  /* 0x000000b0040c723c */ /* 0x040ff0000004180c */
[----:B------:R-:W-:Y:S01]  /*9330*/  HMMA.16816.F32.BF16 R188, R4, R178, R188 ;  /* 0x000000b204bc723c */ /* 0x000fe200000418bc */
[----:B------:R-:W3:Y:S04]  /*9340*/  LDSM.16.M88.4 R176, [R223+0x9800] ;  /* 0x00980000dfb0783b */ /* 0x000ee80000000200 */
[----:B------:R-:W4:Y:S03]  /*9350*/  LDSM.16.M88.4 R4, [R216] ;  /* 0x00000000d804783b */ /* 0x000f260000000200 */
        /* <DEDUP_REMOVED lines=12> */
[----:B------:R-:W-:Y:S03]  /*9420*/  LDSM.16.M88.4 R176, [R229+0xa800] ;  /* 0x00a80000e5b0783b */ /* 0x000fe60000000200 */
[C---:B----4-:R-:W-:Y:S08]  /*9430*/  HMMA.16816.F32.BF16 R168, R180.reuse, R4, R168 ;  /* 0x00000004b4a8723c */ /* 0x050ff000000418a8 */
[C---:B------:R-:W-:Y:S01]  /*9440*/  HMMA.16816.F32.BF16 R32, R180.reuse, R6, R32 ;  /* 0x00000006b420723c */ /* 0x040fe20000041820 */
[----:B------:R-:W3:Y:S07]  /*9450*/  LDSM.16.M88.4 R4, [R229+0xa000] ;  /* 0x00a00000e504783b */ /* 0x000eee0000000200 */
[C---:B--2---:R-:W-:Y:S08]  /*9460*/  HMMA.16816.F32.BF16 R20, R180.reuse, R172, R20 ;  /* 0x000000acb414723c */ /* 0x044ff00000041814 */
[C---:B------:R-:W-:Y:S01]  /*9470*/  HMMA.16816.F32.BF16 R16, R180.reuse, R174, R16 ;  /* 0x000000aeb410723c */ /* 0x040fe20000041810 */
[----:B------:R-:W2:Y:S07]  /*9480*/  LDSM.16.M88.4 R172, [R229+0xb800] ;  /* 0x00b80000e5ac783b */ /* 0x000eae0000000200 */
[C---:B------:R-:W-:Y:S08]  /*9490*/  HMMA.16816.F32.BF16 R28, R180.reuse, R192, R28 ;  /* 0x000000c0b41c723c */ /* 0x040ff0000004181c */
[C---:B------:R-:W-:Y:S01]  /*94a0*/  HMMA.16816.F32.BF16 R24, R180.reuse, R194, R24 ;  /* 0x000000c2b418723c */ /* 0x040fe20000041818 */
[----:B------:R-:W4:Y:S07]  /*94b0*/  LDSM.16.M88.4 R192, [R229+0xb000] ;  /* 0x00b00000e5c0783b */ /* 0x000f2e0000000200 */
[C---:B-1----:R-:W-:Y:S08]  /*94c0*/  HMMA.16816.F32.BF16 R12, R180.reuse, R184, R12 ;  /* 0x000000b8b40c723c */ /* 0x042ff0000004180c */
[----:B------:R-:W-:Y:S01]  /*94d0*/  HMMA.16816.F32.BF16 R188, R180, R186, R188 ;  /* 0x000000bab4bc723c */ /* 0x000fe200000418bc */
[----:B------:R-:W-:Y:S04]  /*94e0*/  LDSM.16.M88.4 R184, [R215] ;  /* 0x00000000d7b8783b */ /* 0x000fe80000000200 */
[----:B------:R-:W-:Y:S03]  /*94f0*/  LDSM.16.M88.4 R180, [R214] ;  /* 0x00000000d6b4783b */ /* 0x000fe60000000200 */
[C---:B---3--:R-:W-:Y:S08]  /*9500*/  HMMA.16816.F32.BF16 R168, R8.reuse, R4, R168 ;  /* 0x0000000408a8723c */ /* 0x048ff000000418a8 */
[C---:B------:R-:W-:Y:S01]  /*9510*/  HMMA.16816.F32.BF16 R32, R8.reuse, R6, R32 ;  /* 0x000000060820723c */ /* 0x040fe20000041820 */
[----:B------:R-:W1:Y:S07]  /*9520*/  LDSM.16.M88.4 R4, [R228+0x2000] ;  /* 0x00200000e404783b */ /* 0x000e6e0000000200 */
[C---:B------:R-:W-:Y:S08]  /*9530*/  HMMA.16816.F32.BF16 R28, R8.reuse, R176, R28 ;  /* 0x000000b0081c723c */ /* 0x040ff0000004181c */
[C---:B------:R-:W-:Y:S01]  /*9540*/  HMMA.16816.F32.BF16 R24, R8.reuse, R178, R24 ;  /* 0x000000b20818723c */ /* 0x040fe20000041818 */
[----:B------:R-:W3:Y:S07]  /*9550*/  LDSM.16.M88.4 R176, [R213] ;  /* 0x00000000d5b0783b */ /* 0x000eee0000000200 */
[C---:B--2---:R-:W-:Y:S08]  /*9560*/  HMMA.16816.F32.BF16 R12, R8.reuse, R172, R12 ;  /* 0x000000ac080c723c */ /* 0x044ff0000004180c */
[C---:B------:R-:W-:Y:S01]  /*9570*/  HMMA.16816.F32.BF16 R188, R8.reuse, R174, R188 ;  /* 0x000000ae08bc723c */ /* 0x040fe200000418bc */
[----:B------:R-:W2:Y:S07]  /*9580*/  LDSM.16.M88.4 R172, [R212] ;  /* 0x00000000d4ac783b */ /* 0x000eae0000000200 */
[C---:B----4-:R-:W-:Y:S08]  /*9590*/  HMMA.16816.F32.BF16 R20, R8.reuse, R192, R20 ;  /* 0x000000c00814723c */ /* 0x050ff00000041814 */
[----:B------:R-:W-:Y:S01]  /*95a0*/  HMMA.16816.F32.BF16 R16, R8, R194, R16 ;  /* 0x000000c20810723c */ /* 0x000fe20000041810 */
[----:B------:R-:W-:Y:S04]  /*95b0*/  LDSM.16.M88.4 R8, [R226+0x2000] ;  /* 0x00200000e208783b */ /* 0x000fe80000000200 */
[----:B------:R-:W4:Y:S03]  /*95c0*/  LDSM.16.M88.4 R192, [R223+0xa000] ;  /* 0x00a00000dfc0783b */ /* 0x000f260000000200 */
[C---:B-1----:R-:W-:Y:S08]  /*95d0*/  HMMA.16816.F32.BF16 R168, R4.reuse, R184, R168 ;  /* 0x000000b804a8723c */ /* 0x042ff000000418a8 */
[C---:B------:R-:W-:Y:S01]  /*95e0*/  HMMA.16816.F32.BF16 R32, R4.reuse, R186, R32 ;  /* 0x000000ba0420723c */ /* 0x040fe20000041820 */
[----:B------:R-:W1:Y:S07]  /*95f0*/  LDSM.16.M88.4 R184, [R223+0xa800] ;  /* 0x00a80000dfb8783b */ /* 0x000e6e0000000200 */
[C---:B------:R-:W-:Y:S08]  /*9600*/  HMMA.16816.F32.BF16 R28, R4.reuse, R180, R28 ;  /* 0x000000b4041c723c */ /* 0x040ff0000004181c */
[C---:B------:R-:W-:Y:S01]  /*9610*/  HMMA.16816.F32.BF16 R24, R4.reuse, R182, R24 ;  /* 0x000000b60418723c */ /* 0x040fe20000041818 */
[----:B------:R-:W5:Y:S07]  /*9620*/  LDSM.16.M88.4 R180, [R223+0xb000] ;  /* 0x00b00000dfb4783b */ /* 0x000f6e0000000200 */
[C---:B---3--:R-:W-:Y:S08]  /*9630*/  HMMA.16816.F32.BF16 R20, R4.reuse, R176, R20 ;  /* 0x000000b00414723c */ /* 0x048ff00000041814 */
[C---:B------:R-:W-:Y:S01]  /*9640*/  HMMA.16816.F32.BF16 R16, R4.reuse, R178, R16 ;  /* 0x000000b20410723c */ /* 0x040fe20000041810 */
[----:B------:R-:W-:Y:S07]  /*9650*/  LDSM.16.M88.4 R176, [R225+0x2000] ;  /* 0x00200000e1b0783b */ /* 0x000fee0000000200 */
[C---:B--2---:R-:W-:Y:S08]  /*9660*/  HMMA.16816.F32.BF16 R12, R4.reuse, R172, R12 ;  /* 0x000000ac040c723c */ /* 0x044ff0000004180c */
[----:B------:R-:W-:Y:S01]  /*9670*/  HMMA.16816.F32.BF16 R188, R4, R174, R188 ;  /* 0x000000ae04bc723c */ /* 0x000fe200000418bc */
[----:B------:R-:W2:Y:S04]  /*9680*/  LDSM.16.M88.4 R172, [R223+0xb800] ;  /* 0x00b80000dfac783b */ /* 0x000ea80000000200 */
[----:B------:R-:W3:Y:S03]  /*9690*/  LDSM.16.M88.4 R4, [R216+0x2000] ;  /* 0x00200000d804783b */ /* 0x000ee60000000200 */
[C---:B----4-:R-:W-:Y:S08]  /*96a0*/  HMMA.16816.F32.BF16 R168, R8.reuse, R192, R168 ;  /* 0x000000c008a8723c */ /* 0x050ff000000418a8 */
[C---:B------:R-:W-:Y:S01]  /*96b0*/  HMMA.16816.F32.BF16 R32, R8.reuse, R194, R32 ;  /* 0x000000c20820723c */ /* 0x040fe20000041820 */
[----:B------:R-:W4:Y:S07]  /*96c0*/  LDSM.16.M88.4 R192, [R216+0x2800] ;  /* 0x00280000d8c0783b */ /* 0x000f2e0000000200 */
[C---:B-1----:R-:W-:Y:S08]  /*96d0*/  HMMA.16816.F32.BF16 R28, R8.reuse, R184, R28 ;  /* 0x000000b8081c723c */ /* 0x042ff0000004181c */
[C---:B------:R-:W-:Y:S01]  /*96e0*/  HMMA.16816.F32.BF16 R24, R8.reuse, R186, R24 ;  /* 0x000000ba0818723c */ /* 0x040fe20000041818 */
[----:B------:R-:W-:Y:S07]  /*96f0*/  LDSM.16.M88.4 R184, [R216+0x3000] ;  /* 0x00300000d8b8783b */ /* 0x000fee0000000200 */
[C---:B-----5:R-:W-:Y:S08]  /*9700*/  HMMA.16816.F32.BF16 R20, R8.reuse, R180, R20 ;  /* 0x000000b40814723c */ /* 0x060ff00000041814 */
[C---:B------:R-:W-:Y:S01]  /*9710*/  HMMA.16816.F32.BF16 R16, R8.reuse, R182, R16 ;  /* 0x000000b60810723c */ /* 0x040fe20000041810 */
[----:B------:R-:W1:Y:S07]  /*9720*/  LDSM.16.M88.4 R180, [R216+0x3800] ;  /* 0x00380000d8b4783b */ /* 0x000e6e0000000200 */
[C---:B--2---:R-:W-:Y:S08]  /*9730*/  HMMA.16816.F32.BF16 R12, R8.reuse, R172, R12 ;  /* 0x000000ac080c723c */ /* 0x044ff0000004180c */
[----:B------:R-:W-:Y:S01]  /*9740*/  HMMA.16816.F32.BF16 R188, R8, R174, R188 ;  /* 0x000000ae08bc723c */ /* 0x000fe200000418bc */
[----:B------:R-:W-:Y:S04]  /*9750*/  LDSM.16.M88.4 R8, [R230+0x4000] ;  /* 0x00400000e608783b */ /* 0x000fe80000000200 */
[----:B------:R-:W-:Y:S03]  /*9760*/  LDSM.16.M88.4 R172, [R229+0xc000] ;  /* 0x00c00000e5ac783b */ /* 0x000fe60000000200 */
[C---:B---3--:R-:W-:Y:S08]  /*9770*/  HMMA.16816.F32.BF16 R168, R176.reuse, R4, R168 ;  /* 0x00000004b0a8723c */ /* 0x048ff000000418a8 */
[C---:B------:R-:W-:Y:S01]  /*9780*/  HMMA.16816.F32.BF16 R32, R176.reuse, R6, R32 ;  /* 0x00000006b020723c */ /* 0x040fe20000041820 */
[----:B------:R-:W2:Y:S07]  /*9790*/  LDSM.16.M88.4 R4, [R229+0xc800] ;  /* 0x00c80000e504783b */ /* 0x000eae0000000200 */
[C---:B----4-:R-:W-:Y:S08]  /*97a0*/  HMMA.16816.F32.BF16 R28, R176.reuse, R192, R28 ;  /* 0x000000c0b01c723c */ /* 0x050ff0000004181c */
[C---:B------:R-:W-:Y:S01]  /*97b0*/  HMMA.16816.F32.BF16 R24, R176.reuse, R194, R24 ;  /* 0x000000c2b018723c */ /* 0x040fe20000041818 */
[----:B------:R-:W3:Y:S07]  /*97c0*/  LDSM.16.M88.4 R192, [R229+0xd800] ;  /* 0x00d80000e5c0783b */ /* 0x000eee0000000200 */
[C---:B-1----:R-:W-:Y:S08]  /*97d0*/  HMMA.16816.F32.BF16 R12, R176.reuse, R180, R12 ;  /* 0x000000b4b00c723c */ /* 0x042ff0000004180c */
[C---:B------:R-:W-:Y:S01]  /*97e0*/  HMMA.16816.F32.BF16 R188, R176.reuse, R182, R188 ;  /* 0x000000b6b0bc723c */ /* 0x040fe200000418bc */
[----:B------:R-:W-:Y:S07]  /*97f0*/  LDSM.16.M88.4 R180, [R210] ;  /* 0x00000000d2b4783b */ /* 0x000fee0000000200 */
[----:B------:R-:W-:Y:S08]  /*9800*/  HMMA.16816.F32.BF16 R20, R176, R184, R20 ;  /* 0x000000b8b014723c */ /* 0x000ff00000041814 */
[C---:B--2---:R-:W-:Y:S08]  /*9810*/  HMMA.16816.F32.BF16 R28, R8.reuse, R4, R28 ;  /* 0x00000004081c723c */ /* 0x044ff0000004181c */
[----:B------:R-:W-:Y:S01]  /*9820*/  HMMA.16816.F32.BF16 R24, R8, R6, R24 ;  /* 0x000000060818723c */ /* 0x000fe20000041818 */
[----:B------:R-:W1:Y:S07]  /*9830*/  LDSM.16.M88.4 R4, [R228+0x4000] ;  /* 0x00400000e404783b */ /* 0x000e6e0000000200 */
[----:B------:R-:W-:Y:S01]  /*9840*/  HMMA.16816.F32.BF16 R16, R176, R186, R16 ;  /* 0x000000bab010723c */ /* 0x000fe20000041810 */
[----:B------:R-:W2:Y:S04]  /*9850*/  LDSM.16.M88.4 R184, [R211] ;  /* 0x00000000d3b8783b */ /* 0x000ea80000000200 */
[----:B------:R-:W4:Y:S03]  /*9860*/  LDSM.16.M88.4 R176, [R209] ;  /* 0x00000000d1b0783b */ /* 0x000f260000000200 */
[C---:B------:R-:W-:Y:S08]  /*9870*/  HMMA.16816.F32.BF16 R168, R8.reuse, R172, R168 ;  /* 0x000000ac08a8723c */ /* 0x040ff000000418a8 */
[C---:B------:R-:W-:Y:S01]  /*9880*/  HMMA.16816.F32.BF16 R32, R8.reuse, R174, R32 ;  /* 0x000000ae0820723c */ /* 0x040fe20000041820 */
[----:B------:R-:W5:Y:S07]  /*9890*/  LDSM.16.M88.4 R172, [R208] ;  /* 0x00000000d0ac783b */ /* 0x000f6e0000000200 */
[C---:B------:R-:W-:Y:S08]  /*98a0*/  HMMA.16816.F32.BF16 R20, R8.reuse, R196, R20 ;  /* 0x000000c40814723c */ /* 0x040ff00000041814 */
[C---:B------:R-:W-:Y:S01]  /*98b0*/  HMMA.16816.F32.BF16 R16, R8.reuse, R198, R16 ;  /* 0x000000c60810723c */ /* 0x040fe20000041810 */
[----:B------:R-:W-:Y:S07]  /*98c0*/  LDSM.16.M88.4 R196, [R216+0x4800] ;  /* 0x00480000d8c4783b */ /* 0x000fee0000000200 */
[C---:B---3--:R-:W-:Y:S08]  /*98d0*/  HMMA.16816.F32.BF16 R12, R8.reuse, R192, R12 ;  /* 0x000000c0080c723c */ /* 0x048ff0000004180c */
[----:B------:R-:W-:Y:S01]  /*98e0*/  HMMA.16816.F32.BF16 R188, R8, R194, R188 ;  /* 0x000000c208bc723c */ /* 0x000fe200000418bc */
[----:B------:R-:W-:Y:S04]  /*98f0*/  LDSM.16.M88.4 R8, [R226+0x4000] ;  /* 0x00400000e208783b */ /* 0x000fe80000000200 */
[----:B------:R-:W3:Y:S03]  /*9900*/  LDSM.16.M88.4 R192, [R223+0xc000] ;  /* 0x00c00000dfc0783b */ /* 0x000ee60000000200 */
[C---:B-1----:R-:W-:Y:S08]  /*9910*/  HMMA.16816.F32.BF16 R28, R4.reuse, R180, R28 ;  /* 0x000000b4041c723c */ /* 0x042ff0000004181c */
[C---:B------:R-:W-:Y:S01]  /*9920*/  HMMA.16816.F32.BF16 R24, R4.reuse, R182, R24 ;  /* 0x000000b60418723c */ /* 0x040fe20000041818 */
[----:B------:R-:W1:Y:S07]  /*9930*/  LDSM.16.M88.4 R180, [R223+0xd000] ;  /* 0x00d00000dfb4783b */ /* 0x000e6e0000000200 */
[C---:B--2---:R-:W-:Y:S08]  /*9940*/  HMMA.16816.F32.BF16 R168, R4.reuse, R184, R168 ;  /* 0x000000b804a8723c */ /* 0x044ff000000418a8 */
[C---:B------:R-:W-:Y:S01]  /*9950*/  HMMA.16816.F32.BF16 R32, R4.reuse, R186, R32 ;  /* 0x000000ba0420723c */ /* 0x040fe20000041820 */
[----:B------:R-:W2:Y:S07]  /*9960*/  LDSM.16.M88.4 R184, [R223+0xc800] ;  /* 0x00c80000dfb8783b */ /* 0x000eae0000000200 */
[C---:B----4-:R-:W-:Y:S08]  /*9970*/  HMMA.16816.F32.BF16 R20, R4.reuse, R176, R20 ;  /* 0x000000b00414723c */ /* 0x050ff00000041814 */
[C---:B------:R-:W-:Y:S01]  /*9980*/  HMMA.16816.F32.BF16 R16, R4.reuse, R178, R16 ;  /* 0x000000b20410723c */ /* 0x040fe20000041810 */
[----:B------:R-:W4:Y:S07]  /*9990*/  LDSM.16.M88.4 R176, [R223+0xd800] ;  /* 0x00d80000dfb0783b */ /* 0x000f2e0000000200 */
[C---:B-----5:R-:W-:Y:S08]  /*99a0*/  HMMA.16816.F32.BF16 R12, R4.reuse, R172, R12 ;  /* 0x000000ac040c723c */ /* 0x060ff0000004180c */
[----:B------:R-:W-:Y:S01]  /*99b0*/  HMMA.16816.F32.BF16 R188, R4, R174, R188 ;  /* 0x000000ae04bc723c */ /* 0x000fe200000418bc */
[----:B------:R-:W-:Y:S04]  /*99c0*/  LDSM.16.M88.4 R172, [R225+0x4000] ;  /* 0x00400000e1ac783b */ /* 0x000fe80000000200 */
[----:B------:R-:W5:Y:S03]  /*99d0*/  LDSM.16.M88.4 R4, [R216+0x4000] ;  /* 0x00400000d804783b */ /* 0x000f660000000200 */
[C---:B---3--:R-:W-:Y:S08]  /*99e0*/  HMMA.16816.F32.BF16 R168, R8.reuse, R192, R168 ;  /* 0x000000c008a8723c */ /* 0x048ff000000418a8 */
[C---:B------:R-:W-:Y:S01]  /*99f0*/  HMMA.16816.F32.BF16 R32, R8.reuse, R194, R32 ;  /* 0x000000c20820723c */ /* 0x040fe20000041820 */
[----:B------:R-:W-:Y:S07]  /*9a00*/  LDSM.16.M88.4 R192, [R216+0x5000] ;  /* 0x00500000d8c0783b */ /* 0x000fee0000000200 */
[C---:B-1----:R-:W-:Y:S08]  /*9a10*/  HMMA.16816.F32.BF16 R20, R8.reuse, R180, R20 ;  /* 0x000000b40814723c */ /* 0x042ff00000041814 */
[C---:B------:R-:W-:Y:S01]  /*9a20*/  HMMA.16816.F32.BF16 R16, R8.reuse, R182, R16 ;  /* 0x000000b60810723c */ /* 0x040fe20000041810 */
[----:B------:R-:W1:Y:S07]  /*9a30*/  LDSM.16.M88.4 R180, [R216+0x5800] ;  /* 0x00580000d8b4783b */ /* 0x000e6e0000000200 */
[C---:B--2---:R-:W-:Y:S08]  /*9a40*/  HMMA.16816.F32.BF16 R28, R8.reuse, R184, R28 ;  /* 0x000000b8081c723c */ /* 0x044ff0000004181c */
[C---:B------:R-:W-:Y:S01]  /*9a50*/  HMMA.16816.F32.BF16 R24, R8.reuse, R186, R24 ;  /* 0x000000ba0818723c */ /* 0x040fe20000041818 */
[----:B------:R-:W-:Y:S07]  /*9a60*/  LDSM.16.M88.4 R184, [R229+0xf000] ;  /* 0x00f00000e5b8783b */ /* 0x000fee0000000200 */
[C---:B----4-:R-:W-:Y:S08]  /*9a70*/  HMMA.16816.F32.BF16 R12, R8.reuse, R176, R12 ;  /* 0x000000b0080c723c */ /* 0x050ff0000004180c */
[----:B------:R-:W-:Y:S01]  /*9a80*/  HMMA.16816.F32.BF16 R188, R8, R178, R188 ;  /* 0x000000b208bc723c */ /* 0x000fe200000418bc */
[----:B------:R-:W-:Y:S04]  /*9a90*/  LDSM.16.M88.4 R176, [R230+0x6000] ;  /* 0x00600000e6b0783b */ /* 0x000fe80000000200 */
[----:B------:R-:W2:Y:S03]  /*9aa0*/  LDSM.16.M88.4 R8, [R229+0xe000] ;  /* 0x00e00000e508783b */ /* 0x000ea60000000200 */
[C---:B-----5:R-:W-:Y:S08]  /*9ab0*/  HMMA.16816.F32.BF16 R168, R172.reuse, R4, R168 ;  /* 0x00000004aca8723c */ /* 0x060ff000000418a8 */
[C---:B------:R-:W-:Y:S01]  /*9ac0*/  HMMA.16816.F32.BF16 R32, R172.reuse, R6, R32 ;  /* 0x00000006ac20723c */ /* 0x040fe20000041820 */
[----:B------:R-:W3:Y:S07]  /*9ad0*/  LDSM.16.M88.4 R4, [R229+0xe800] ;  /* 0x00e80000e504783b */ /* 0x000eee0000000200 */
[C---:B------:R-:W-:Y:S08]  /*9ae0*/  HMMA.16816.F32.BF16 R28, R172.reuse, R196, R28 ;  /* 0x000000c4ac1c723c */ /* 0x040ff0000004181c */
[C---:B------:R-:W-:Y:S01]  /*9af0*/  HMMA.16816.F32.BF16 R24, R172.reuse, R198, R24 ;  /* 0x000000c6ac18723c */ /* 0x040fe20000041818 */
[----:B------:R-:W-:Y:S07]  /*9b00*/  LDSM.16.M88.4 R196, [R204] ;  /* 0x00000000ccc4783b */ /* 0x000fee0000000200 */
[C---:B-1----:R-:W-:Y:S08]  /*9b10*/  HMMA.16816.F32.BF16 R12, R172.reuse, R180, R12 ;  /* 0x000000b4ac0c723c */ /* 0x042ff0000004180c */
[C---:B------:R-:W-:Y:S01]  /*9b20*/  HMMA.16816.F32.BF16 R188, R172.reuse, R182, R188 ;  /* 0x000000b6acbc723c */ /* 0x040fe200000418bc */
[----:B------:R-:W1:Y:S07]  /*9b30*/  LDSM.16.M88.4 R180, [R229+0xf800] ;  /* 0x00f80000e5b4783b */ /* 0x000e6e0000000200 */
[C---:B------:R-:W-:Y:S08]  /*9b40*/  HMMA.16816.F32.BF16 R20, R172.reuse, R192, R20 ;  /* 0x000000c0ac14723c */ /* 0x040ff00000041814 */
[----:B------:R-:W-:Y:S01]  /*9b50*/  HMMA.16816.F32.BF16 R16, R172, R194, R16 ;  /* 0x000000c2ac10723c */ /* 0x000fe20000041810 */
[----:B------:R-:W-:Y:S04]  /*9b60*/  LDSM.16.M88.4 R192, [R228+0x6000] ;  /* 0x00600000e4c0783b */ /* 0x000fe80000000200 */
[----:B------:R-:W4:Y:S03]  /*9b70*/  LDSM.16.M88.4 R172, [R207] ;  /* 0x00000000cfac783b */ /* 0x000f260000000200 */
[C---:B--2---:R-:W-:Y:S08]  /*9b80*/  HMMA.16816.F32.BF16 R168, R176.reuse, R8, R168 ;  /* 0x00000008b0a8723c */ /* 0x044ff000000418a8 */
[C---:B------:R-:W-:Y:S01]  /*9b90*/  HMMA.16816.F32.BF16 R32, R176.reuse, R10, R32 ;  /* 0x0000000ab020723c */ /* 0x040fe20000041820 */
[----:B------:R-:W2:Y:S07]  /*9ba0*/  LDSM.16.M88.4 R8, [R206] ;  /* 0x00000000ce08783b */ /* 0x000eae0000000200 */
[C---:B---3--:R-:W-:Y:S08]  /*9bb0*/  HMMA.16816.F32.BF16 R28, R176.reuse, R4, R28 ;  /* 0x00000004b01c723c */ /* 0x048ff0000004181c */
[C---:B------:R-:W-:Y:S01]  /*9bc0*/  HMMA.16816.F32.BF16 R24, R176.reuse, R6, R24 ;  /* 0x00000006b018723c */ /* 0x040fe20000041818 */
[----:B------:R-:W3:Y:S07]  /*9bd0*/  LDSM.16.M88.4 R4, [R205] ;  /* 0x00000000cd04783b */ /* 0x000eee0000000200 */
[C---:B------:R-:W-:Y:S08]  /*9be0*/  HMMA.16816.F32.BF16 R20, R176.reuse, R184, R20 ;  /* 0x000000b8b014723c */ /* 0x040ff00000041814 */
[C---:B------:R-:W-:Y:S01]  /*9bf0*/  HMMA.16816.F32.BF16 R16, R176.reuse, R186, R16 ;  /* 0x000000bab010723c */ /* 0x040fe20000041810 */
[----:B------:R-:W-:Y:S07]  /*9c00*/  LDSM.16.M88.4 R184, [R226+0x6000] ;  /* 0x00600000e2b8783b */ /* 0x000fee0000000200 */
[C---:B-1----:R-:W-:Y:S08]  /*9c10*/  HMMA.16816.F32.BF16 R12, R176.reuse, R180, R12 ;  /* 0x000000b4b00c723c */ /* 0x042ff0000004180c */
[----:B------:R-:W-:Y:S01]  /*9c20*/  HMMA.16816.F32.BF16 R188, R176, R182, R188 ;  /* 0x000000b6b0bc723c */ /* 0x000fe200000418bc */
[----:B------:R-:W1:Y:S04]  /*9c30*/  LDSM.16.M88.4 R180, [R223+0xe000] ;  /* 0x00e00000dfb4783b */ /* 0x000e680000000200 */
[----:B------:R-:W5:Y:S03]  /*9c40*/  LDSM.16.M88.4 R176, [R223+0xe800] ;  /* 0x00e80000dfb0783b */ /* 0x000f660000000200 */
[C---:B----4-:R-:W-:Y:S08]  /*9c50*/  HMMA.16816.F32.BF16 R168, R192.reuse, R172, R168 ;  /* 0x000000acc0a8723c */ /* 0x050ff000000418a8 */
[C---:B--2---:R-:W-:Y:S08]  /*9c60*/  HMMA.16816.F32.BF16 R28, R192.reuse, R8, R28 ;  /* 0x00000008c01c723c */ /* 0x044ff0000004181c */
[C---:B------:R-:W-:Y:S01]  /*9c70*/  HMMA.16816.F32.BF16 R24, R192.reuse, R10, R24 ;  /* 0x0000000ac018723c */ /* 0x040fe20000041818 */
[----:B------:R-:W-:Y:S07]  /*9c80*/  LDSM.16.M88.4 R8, [R225+0x6000] ;  /* 0x00600000e108783b */ /* 0x000fee0000000200 */
[C---:B---3--:R-:W-:Y:S08]  /*9c90*/  HMMA.16816.F32.BF16 R20, R192.reuse, R4, R20 ;  /* 0x00000004c014723c */ /* 0x048ff00000041814 */
[C---:B------:R-:W-:Y:S01]  /*9ca0*/  HMMA.16816.F32.BF16 R16, R192.reuse, R6, R16 ;  /* 0x00000006c010723c */ /* 0x040fe20000041810 */
[----:B------:R-:W2:Y:S07]  /*9cb0*/  LDSM.16.M88.4 R4, [R216+0x6000] ;  /* 0x00600000d804783b */ /* 0x000eae0000000200 */
[----:B------:R-:W-:Y:S01]  /*9cc0*/  HMMA.16816.F32.BF16 R32, R192, R174, R32 ;  /* 0x000000aec020723c */ /* 0x000fe20000041820 */
[----:B------:R-:W-:Y:S07]  /*9cd0*/  LDSM.16.M88.4 R172, [R223+0xf000] ;  /* 0x00f00000dfac783b */ /* 0x000fee0000000200 */
[C---:B-1----:R-:W-:Y:S08]  /*9ce0*/  HMMA.16816.F32.BF16 R168, R184.reuse, R180, R168 ;  /* 0x000000b4b8a8723c */ /* 0x042ff000000418a8 */
[C---:B-----5:R-:W-:Y:S08]  /*9cf0*/  HMMA.16816.F32.BF16 R28, R184.reuse, R176, R28 ;  /* 0x000000b0b81c723c */ /* 0x060ff0000004181c */
[C---:B------:R-:W-:Y:S01]  /*9d00*/  HMMA.16816.F32.BF16 R24, R184.reuse, R178, R24 ;  /* 0x000000b2b818723c */ /* 0x040fe20000041818 */
[----:B------:R-:W1:Y:S07]  /*9d10*/  LDSM.16.M88.4 R176, [R216+0x6800] ;  /* 0x00680000d8b0783b */ /* 0x000e6e0000000200 */
[----:B------:R-:W-:Y:S01]  /*9d20*/  HMMA.16816.F32.BF16 R32, R184, R182, R32 ;  /* 0x000000b6b820723c */ /* 0x000fe20000041820 */
[----:B------:R-:W3:Y:S07]  /*9d30*/  LDSM.16.M88.4 R180, [R223+0xf800] ;  /* 0x00f80000dfb4783b */ /* 0x000eee0000000200 */
[----:B--2---:R-:W-:Y:S08]  /*9d40*/  HMMA.16816.F32.BF16 R168, R8, R4, R168 ;  /* 0x0000000408a8723c */ /* 0x004ff000000418a8 */
[----:B------:R-:W-:Y:S08]  /*9d50*/  HMMA.16816.F32.BF16 R188, R192, R198, R188 ;  /* 0x000000c6c0bc723c */ /* 0x000ff000000418bc */
[C---:B------:R-:W-:Y:S01]  /*9d60*/  HMMA.16816.F32.BF16 R32, R8.reuse, R6, R32 ;  /* 0x000000060820723c */ /* 0x040fe20000041820 */
[----:B------:R-:W2:Y:S07]  /*9d70*/  LDSM.16.M88.4 R4, [R216+0x7000] ;  /* 0x00700000d804783b */ /* 0x000eae0000000200 */
[----:B------:R-:W-:Y:S01]  /*9d80*/  FSEL R2, R168, -INF , !P6 ;  /* 0xff800000a8027808 */ /* 0x000fe20007000000 */
[----:B-1----:R-:W-:Y:S01]  /*9d90*/  HMMA.16816.F32.BF16 R28, R8, R176, R28 ;  /* 0x000000b0081c723c */ /* 0x002fe2000004181c */
[----:B------:R-:W-:-:S02]  /*9da0*/  ISETP.GE.AND P6, PT, R0, R238, PT ;  /* 0x000000ee0000720c */ /* 0x000fc40003fc6270 */
[----:B------:R-:W-:Y:S02]  /*9db0*/  FSEL R201, R169, -INF , !P1 ;  /* 0xff800000a9c97808 */ /* 0x000fe40004800000 */
[-C--:B------:R-:W-:Y:S02]  /*9dc0*/  ISETP.LT.OR P6, PT, R0, R239.reuse, P6 ;  /* 0x000000ef0000720c */ /* 0x080fe400037c1670 */
[----:B------:R-:W-:Y:S01]  /*9dd0*/  ISETP.GE.AND P1, PT, R167, R238, PT ;  /* 0x000000eea700720c */ /* 0x000fe20003f26270 */
[----:B------:R-:W-:Y:S01]  /*9de0*/  HMMA.16816.F32.BF16 R20, R184, R172, R20 ;  /* 0x000000acb814723c */ /* 0x000fe20000041814 */
[----:B------:R-:W-:Y:S02]  /*9df0*/  FSEL R199, R171, -INF , !P0 ;  /* 0xff800000abc77808 */ /* 0x000fe40004000000 */
[----:B------:R-:W-:Y:S02]  /*9e00*/  ISETP.LT.OR P1, PT, R167, R239, P1 ;  /* 0x000000efa700720c */ /* 0x000fe40000f21670 */
[----:B------:R-:W-:-:S02]  /*9e10*/  ISETP.GE.AND P0, PT, R166, R240, PT ;  /* 0x000000f0a600720c */ /* 0x000fc40003f06270 */
[----:B------:R-:W-:Y:S01]  /*9e20*/  FSEL R242, R34, -INF , !P1 ;  /* 0xff80000022f27808 */ /* 0x000fe20004800000 */
[----:B------:R-:W-:Y:S01]  /*9e30*/  HMMA.16816.F32.BF16 R16, R184, R174, R16 ;  /* 0x000000aeb810723c */ /* 0x000fe20000041810 */
[----:B------:R-:W-:-:S04]  /*9e40*/  ISETP.LT.OR P0, PT, R166, R241, P0 ;  /* 0x000000f1a600720c */ /* 0x000fc80000701670 */
[----:B------:R-:W-:Y:S02]  /*9e50*/  FSEL R243, R33, -INF , !P0 ;  /* 0xff80000021f37808 */ /* 0x000fe40004000000 */
[----:B------:R-:W-:Y:S01]  /*9e60*/  FSEL R174, R170, -INF , !P6 ;  /* 0xff800000aaae7808 */ /* 0x000fe20007000000 */
[----:B------:R-:W-:Y:S01]  /*9e70*/  HMMA.16816.F32.BF16 R12, R192, R196, R12 ;  /* 0x000000c4c00c723c */ /* 0x000fe2000004180c */
[----:B------:R-:W-:Y:S01]  /*9e80*/  ISETP.GE.AND P6, PT, R167, R240, PT ;  /* 0x000000f0a700720c */ /* 0x000fe20003fc6270 */
[----:B------:R-:W1:Y:S01]  /*9e90*/  LDSM.16.M88.4 R168, [R216+0x7800] ;  /* 0x00780000d8a8783b */ /* 0x000e620000000200 */
[----:B------:R-:W-:Y:S01]  /*9ea0*/  IADD3 R33, R0, 0x18, RZ ;  /* 0x0000001800217810 */ /* 0x000fe20007ffe0ff */
[----:B------:R-:W-:-:S04]  /*9eb0*/  DEPBAR.LE SB0, 0x0 ;  /* 0x000080000000791a */ /* 0x000fc80000000000 */
[----:B------:R-:W-:Y:S01]  /*9ec0*/  BAR.SYNC.DEFER_BLOCKING 0x0 ;  /* 0x0000000000007b1d */ /* 0x000fe20000010000 */
[----:B------:R-:W-:Y:S01]  /*9ed0*/  ISETP.LT.OR P6, PT, R167, R241, P6 ;  /* 0x000000f1a700720c */ /* 0x000fe200037c1670 */
[----:B------:R-:W-:Y:S01]  /*9ee0*/  HMMA.16816.F32.BF16 R24, R8, R178, R24 ;  /* 0x000000b20818723c */ /* 0x000fe20000041818 */
[----:B------:R-:W-:-:S04]  /*9ef0*/  IADD3 R167, R0, 0x10, RZ ;  /* 0x0000001000a77810 */ /* 0x000fc80007ffe0ff */
[C---:B------:R-:W-:Y:S02]  /*9f00*/  ISETP.GE.AND P1, PT, R167.reuse, R240, PT ;  /* 0x000000f0a700720c */ /* 0x040fe40003f26270 */
[----:B------:R-:W-:Y:S01]  /*9f10*/  FSEL R178, R32, -INF , !P6 ;  /* 0xff80000020b27808 */ /* 0x000fe20007000000 */
[----:B---3--:R-:W-:Y:S01]  /*9f20*/  HMMA.16816.F32.BF16 R188, R184, R182, R188 ;  /* 0x000000b6b8bc723c */ /* 0x008fe200000418bc */
[C---:B------:R-:W-:Y:S02]  /*9f30*/  ISETP.GE.AND P6, PT, R166.reuse, R238, PT ;  /* 0x000000eea600720c */ /* 0x040fe40003fc6270 */
[----:B------:R-:W-:Y:S02]  /*9f40*/  ISETP.LT.OR P1, PT, R167, R241, P1 ;  /* 0x000000f1a700720c */ /* 0x000fe40000f21670 */
[----:B------:R-:W-:Y:S01]  /*9f50*/  ISETP.LT.OR P6, PT, R166, R239, P6 ;  /* 0x000000efa600720c */ /* 0x000fe200037c1670 */
[----:B------:R-:W-:Y:S01]  /*9f60*/  IMAD.MOV.U32 R166, RZ, RZ, R203 ;  /* 0x000000ffffa67224 */ /* 0x000fe200078e00cb */
[----:B------:R-:W-:Y:S01]  /*9f70*/  IADD3 R32, R0, 0x11, RZ ;  /* 0x0000001100207810 */ /* 0x000fe20007ffe0ff */
[----:B--2---:R-:W-:Y:S01]  /*9f80*/  HMMA.16816.F32.BF16 R20, R8, R4, R20 ;  /* 0x000000040814723c */ /* 0x004fe20000041814 */
[----:B------:R-:W-:-:S02]  /*9f90*/  FSEL R182, R35, -INF , !P6 ;  /* 0xff80000023b67808 */ /* 0x000fc40007000000 */
[----:B------:R-:W-:Y:S02]  /*9fa0*/  FSEL R28, R28, -INF , !P1 ;  /* 0xff8000001c1c7808 */ /* 0x000fe40004800000 */
[C---:B------:R-:W-:Y:S02]  /*9fb0*/  ISETP.GE.AND P0, PT, R167.reuse, R238, PT ;  /* 0x000000eea700720c */ /* 0x040fe40003f06270 */
[C---:B------:R-:W-:Y:S01]  /*9fc0*/  ISETP.GE.AND P6, PT, R32.reuse, R240, PT ;  /* 0x000000f02000720c */ /* 0x040fe20003fc6270 */
[----:B------:R-:W-:Y:S01]  /*9fd0*/  HMMA.16816.F32.BF16 R12, R184, R180, R12 ;  /* 0x000000b4b80c723c */ /* 0x000fe2000004180c */
[C---:B------:R-:W-:Y:S02]  /*9fe0*/  ISETP.GE.AND P1, PT, R32.reuse, R238, PT ;  /* 0x000000ee2000720c */ /* 0x040fe40003f26270 */
[----:B------:R-:W-:Y:S01]  /*9ff0*/  ISETP.LT.OR P0, PT, R167, R239, P0 ;  /* 0x000000efa700720c */ /* 0x000fe20000701670 */
[----:B------:R-:W-:Y:S01]  /*a000*/  IMAD.MOV.U32 R167, RZ, RZ, R202 ;  /* 0x000000ffffa77224 */ /* 0x000fe200078e00ca */
[----:B------:R-:W-:-:S02]  /*a010*/  ISETP.LT.OR P6, PT, R32, R241, P6 ;  /* 0x000000f12000720c */ /* 0x000fc400037c1670 */
[----:B------:R-:W-:Y:S01]  /*a020*/  ISETP.LT.OR P1, PT, R32, R239, P1 ;  /* 0x000000ef2000720c */ /* 0x000fe20000f21670 */
[C---:B------:R-:W-:Y:S01]  /*a030*/  HMMA.16816.F32.BF16 R16, R8.reuse, R6, R16 ;  /* 0x000000060810723c */ /* 0x040fe20000041810 */
[----:B------:R-:W-:Y:S02]  /*a040*/  IADD3 R4, R0, 0x19, RZ ;  /* 0x0000001900047810 */ /* 0x000fe40007ffe0ff */
[----:B------:R-:W-:Y:S02]  /*a050*/  FSEL R30, R30, -INF , !P0 ;  /* 0xff8000001e1e7808 */ /* 0x000fe40004000000 */
[----:B------:R-:W-:Y:S02]  /*a060*/  FSEL R29, R29, -INF , !P6 ;  /* 0xff8000001d1d7808 */ /* 0x000fe40007000000 */
[----:B------:R-:W-:Y:S01]  /*a070*/  FSEL R31, R31, -INF , !P1 ;  /* 0xff8000001f1f7808 */ /* 0x000fe20004800000 */
[----:B-1----:R-:W-:Y:S01]  /*a080*/  HMMA.16816.F32.BF16 R188, R8, R170, R188 ;  /* 0x000000aa08bc723c */ /* 0x002fe200000418bc */
[----:B------:R-:W-:-:S02]  /*a090*/  ISETP.GE.AND P0, PT, R33, R240, PT ;  /* 0x000000f02100720c */ /* 0x000fc40003f06270 */
[C---:B------:R-:W-:Y:S02]  /*a0a0*/  ISETP.GE.AND P6, PT, R33.reuse, R238, PT ;  /* 0x000000ee2100720c */ /* 0x040fe40003fc6270 */
[C---:B------:R-:W-:Y:S02]  /*a0b0*/  ISETP.GE.AND P1, PT, R4.reuse, R240, PT ;  /* 0x000000f00400720c */ /* 0x040fe40003f26270 */
[C---:B------:R-:W-:Y:S01]  /*a0c0*/  ISETP.LT.OR P0, PT, R33.reuse, R241, P0 ;  /* 0x000000f12100720c */ /* 0x040fe20000701670 */
[----:B------:R-:W-:Y:S01]  /*a0d0*/  HMMA.16816.F32.BF16 R12, R8, R168, R12 ;  /* 0x000000a8080c723c */ /* 0x000fe2000004180c */
[----:B------:R-:W-:Y:S02]  /*a0e0*/  ISETP.LT.OR P6, PT, R33, R239, P6 ;  /* 0x000000ef2100720c */ /* 0x000fe400037c1670 */
[----:B------:R-:W-:Y:S02]  /*a0f0*/  ISETP.LT.OR P1, PT, R4, R241, P1 ;  /* 0x000000f10400720c */ /* 0x000fe40000f21670 */
[----:B------:R-:W-:-:S02]  /*a100*/  IADD3 R5, R0, 0x20, RZ ;  /* 0x0000002000057810 */ /* 0x000fc40007ffe0ff */
[----:B------:R-:W-:Y:S02]  /*a110*/  FSEL R24, R24, -INF , !P0 ;  /* 0xff80000018187808 */ /* 0x000fe40004000000 */
[----:B------:R-:W-:Y:S02]  /*a120*/  FSEL R26, R26, -INF , !P6 ;  /* 0xff8000001a1a7808 */ /* 0x000fe40007000000 */
[----:B------:R-:W-:Y:S02]  /*a130*/  FSEL R25, R25, -INF , !P1 ;  /* 0xff80000019197808 */ /* 0x000fe40004800000 */
[----:B------:R-:W-:Y:S02]  /*a140*/  ISETP.GE.AND P0, PT, R4, R238, PT ;  /* 0x000000ee0400720c */ /* 0x000fe40003f06270 */
[C---:B------:R-:W-:Y:S02]  /*a150*/  ISETP.GE.AND P6, PT, R5.reuse, R240, PT ;  /* 0x000000f00500720c */ /* 0x040fe40003fc6270 */
[----:B------:R-:W-:-:S02]  /*a160*/  ISETP.GE.AND P1, PT, R5, R238, PT ;  /* 0x000000ee0500720c */ /* 0x000fc40003f26270 */
[----:B------:R-:W-:Y:S02]  /*a170*/  ISETP.LT.OR P0, PT, R4, R239, P0 ;  /* 0x000000ef0400720c */ /* 0x000fe40000701670 */
[C---:B------:R-:W-:Y:S02]  /*a180*/  ISETP.LT.OR P6, PT, R5.reuse, R241, P6 ;  /* 0x000000f10500720c */ /* 0x040fe400037c1670 */
[----:B------:R-:W-:Y:S02]  /*a190*/  ISETP.LT.OR P1, PT, R5, R239, P1 ;  /* 0x000000ef0500720c */ /* 0x000fe40000f21670 */
[C---:B------:R-:W-:Y:S02]  /*a1a0*/  IADD3 R4, R0.reuse, 0x21, RZ ;  /* 0x0000002100047810 */ /* 0x040fe40007ffe0ff */
[----:B------:R-:W-:Y:S02]  /*a1b0*/  IADD3 R6, R0, 0x28, RZ ;  /* 0x0000002800067810 */ /* 0x000fe40007ffe0ff */
[----:B------:R-:W-:-:S02]  /*a1c0*/  FSEL R27, R27, -INF , !P0 ;  /* 0xff8000001b1b7808 */ /* 0x000fc40004000000 */
[----:B------:R-:W-:Y:S02]  /*a1d0*/  FSEL R198, R20, -INF , !P6 ;  /* 0xff80000014c67808 */ /* 0x000fe40007000000 */
[----:B------:R-:W-:Y:S02]  /*a1e0*/  FSEL R194, R22, -INF , !P1 ;  /* 0xff80000016c27808 */ /* 0x000fe40004800000 */
[C---:B------:R-:W-:Y:S02]  /*a1f0*/  ISETP.GE.AND P0, PT, R4.reuse, R240, PT ;  /* 0x000000f00400720c */ /* 0x040fe40003f06270 */
[----:B------:R-:W-:Y:S02]  /*a200*/  ISETP.GE.AND P6, PT, R4, R238, PT ;  /* 0x000000ee0400720c */ /* 0x000fe40003fc6270 */
[----:B------:R-:W-:Y:S02]  /*a210*/  ISETP.GE.AND P1, PT, R6, R240, PT ;  /* 0x000000f00600720c */ /* 0x000fe40003f26270 */
[----:B------:R-:W-:-:S02]  /*a220*/  ISETP.LT.OR P0, PT, R4, R241, P0 ;  /* 0x000000f10400720c */ /* 0x000fc40000701670 */
[----:B------:R-:W-:Y:S02]  /*a230*/  ISETP.LT.OR P6, PT, R4, R239, P6 ;  /* 0x000000ef0400720c */ /* 0x000fe400037c1670 */
[----:B------:R-:W-:Y:S02]  /*a240*/  ISETP.LT.OR P1, PT, R6, R241, P1 ;  /* 0x000000f10600720c */ /* 0x000fe40000f21670 */
[----:B------:R-:W-:Y:S02]  /*a250*/  IADD3 R5, R0, 0x29, RZ ;  /* 0x0000002900057810 */ /* 0x000fe40007ffe0ff */
[----:B------:R-:W-:Y:S02]  /*a260*/  FSEL R196, R21, -INF , !P0 ;  /* 0xff80000015c47808 */ /* 0x000fe40004000000 */
[----:B------:R-:W-:Y:S02]  /*a270*/  FSEL R35, R23, -INF , !P6 ;  /* 0xff80000017237808 */ /* 0x000fe40007000000 */
[----:B------:R-:W-:-:S02]  /*a280*/  FSEL R195, R16, -INF , !P1 ;  /* 0xff80000010c37808 */ /* 0x000fc40004800000 */
[C---:B------:R-:W-:Y:S02]  /*a290*/  ISETP.GE.AND P0, PT, R6.reuse, R238, PT ;  /* 0x000000ee0600720c */ /* 0x040fe40003f06270 */
[C---:B------:R-:W-:Y:S02]  /*a2a0*/  ISETP.GE.AND P6, PT, R5.reuse, R240, PT ;  /* 0x000000f00500720c */ /* 0x040fe40003fc6270 */
[C---:B------:R-:W-:Y:S02]  /*a2b0*/  ISETP.GE.AND P1, PT, R5.reuse, R238, PT ;  /* 0x000000ee0500720c */ /* 0x040fe40003f26270 */
[----:B------:R-:W-:Y:S02]  /*a2c0*/  ISETP.LT.OR P0, PT, R6, R239, P0 ;  /* 0x000000ef0600720c */ /* 0x000fe40000701670 */
[C---:B------:R-:W-:Y:S02]  /*a2d0*/  ISETP.LT.OR P6, PT, R5.reuse, R241, P6 ;  /* 0x000000f10500720c */ /* 0x040fe400037c1670 */
[----:B------:R-:W-:-:S02]  /*a2e0*/  ISETP.LT.OR P1, PT, R5, R239, P1 ;  /* 0x000000ef0500720c */ /* 0x000fc40000f21670 */
[C---:B------:R-:W-:Y:S02]  /*a2f0*/  IADD3 R4, R0.reuse, 0x30, RZ ;  /* 0x0000003000047810 */ /* 0x040fe40007ffe0ff */
[----:B------:R-:W-:Y:S02]  /*a300*/  IADD3 R5, R0, 0x31, RZ ;  /* 0x0000003100057810 */ /* 0x000fe40007ffe0ff */
[----:B------:R-:W-:Y:S02]  /*a310*/  FSEL R193, R18, -INF , !P0 ;  /* 0xff80000012c17808 */ /* 0x000fe40004000000 */
[----:B------:R-:W-:Y:S02]  /*a320*/  FSEL R197, R17, -INF , !P6 ;  /* 0xff80000011c57808 */ /* 0x000fe40007000000 */
[----:B------:R-:W-:Y:S02]  /*a330*/  FSEL R192, R19, -INF , !P1 ;  /* 0xff80000013c07808 */ /* 0x000fe40004800000 */
[----:B------:R-:W-:-:S02]  /*a340*/  ISETP.GE.AND P0, PT, R4, R240, PT ;  /* 0x000000f00400720c */ /* 0x000fc40003f06270 */
[C---:B------:R-:W-:Y:S02]  /*a350*/  ISETP.GE.AND P1, PT, R4.reuse, R238, PT ;  /* 0x000000ee0400720c */ /* 0x040fe40003f26270 */
[C---:B------:R-:W-:Y:S02]  /*a360*/  ISETP.GE.AND P6, PT, R5.reuse, R240, PT ;  /* 0x000000f00500720c */ /* 0x040fe40003fc6270 */
[C---:B------:R-:W-:Y:S02]  /*a370*/  ISETP.LT.OR P0, PT, R4.reuse, R241, P0 ;  /* 0x000000f10400720c */ /* 0x040fe40000701670 */
[----:B------:R-:W-:Y:S02]  /*a380*/  ISETP.LT.OR P1, PT, R4, R239, P1 ;  /* 0x000000ef0400720c */ /* 0x000fe40000f21670 */
[----:B------:R-:W-:Y:S02]  /*a390*/  ISETP.LT.OR P6, PT, R5, R241, P6 ;  /* 0x000000f10500720c */ /* 0x000fe400037c1670 */
[----:B------:R-:W-:-:S02]  /*a3a0*/  IADD3 R4, R0, 0x38, RZ ;  /* 0x0000003800047810 */ /* 0x000fc40007ffe0ff */
[----:B------:R-:W-:Y:S02]  /*a3b0*/  FSEL R33, R13, -INF , !P6 ;  /* 0xff8000000d217808 */ /* 0x000fe40007000000 */
[-C--:B------:R-:W-:Y:S02]  /*a3c0*/  ISETP.GE.AND P6, PT, R4, R238.reuse, PT ;  /* 0x000000ee0400720c */ /* 0x080fe40003fc6270 */
[----:B------:R-:W-:Y:S02]  /*a3d0*/  FSEL R34, R12, -INF , !P0 ;  /* 0xff8000000c227808 */ /* 0x000fe40004000000 */
[C---:B------:R-:W-:Y:S02]  /*a3e0*/  ISETP.GE.AND P0, PT, R5.reuse, R238, PT ;  /* 0x000000ee0500720c */ /* 0x040fe40003f06270 */
[-C--:B------:R-:W-:Y:S02]  /*a3f0*/  ISETP.LT.OR P6, PT, R4, R239.reuse, P6 ;  /* 0x000000ef0400720c */ /* 0x080fe400037c1670 */
[----:B------:R-:W-:-:S02]  /*a400*/  ISETP.LT.OR P0, PT, R5, R239, P0 ;  /* 0x000000ef0500720c */ /* 0x000fc40000701670 */
[----:B------:R-:W-:Y:S02]  /*a410*/  FSEL R179, R14, -INF , !P1 ;  /* 0xff8000000eb37808 */ /* 0x000fe40004800000 */
[----:B------:R-:W-:Y:S02]  /*a420*/  ISETP.GE.AND P1, PT, R4, R240, PT ;  /* 0x000000f00400720c */ /* 0x000fe40003f26270 */
[----:B------:R-:W-:Y:S02]  /*a430*/  FSEL R176, R190, -INF , !P6 ;  /* 0xff800000beb07808 */ /* 0x000fe40007000000 */
[----:B------:R-:W-:Y:S02]  /*a440*/  PLOP3.LUT P6, PT, PT, PT, UP0, 0x80, 0x0 ;  /* 0x000000000000781c */ /* 0x000fe40003fcf008 */
[----:B------:R-:W-:Y:S02]  /*a450*/  FSEL R177, R15, -INF , !P0 ;  /* 0xff8000000fb17808 */ /* 0x000fe40004000000 */
[----:B------:R-:W-:-:S02]  /*a460*/  ISETP.LT.OR P0, PT, R4, R241, P1 ;  /* 0x000000f10400720c */ /* 0x000fc40000f01670 */
[----:B------:R-:W-:Y:S02]  /*a470*/  IADD3 R0, R0, 0x39, RZ ;  /* 0x0000003900007810 */ /* 0x000fe40007ffe0ff */
[----:B------:R-:W-:Y:S02]  /*a480*/  FSEL R32, R188, -INF , !P0 ;  /* 0xff800000bc207808 */ /* 0x000fe40004000000 */
[C---:B------:R-:W-:Y:S02]  /*a490*/  ISETP.GE.AND P1, PT, R0.reuse, R240, PT ;  /* 0x000000f00000720c */ /* 0x040fe40003f26270 */
[C---:B------:R-:W-:Y:S02]  /*a4a0*/  ISETP.GE.AND P0, PT, R0.reuse, R238, PT ;  /* 0x000000ee0000720c */ /* 0x040fe40003f06270 */
[C---:B------:R-:W-:Y:S02]  /*a4b0*/  ISETP.LT.OR P1, PT, R0.reuse, R241, P1 ;  /* 0x000000f10000720c */ /* 0x040fe40000f21670 */
[----:B------:R-:W-:-:S02]  /*a4c0*/  ISETP.LT.OR P0, PT, R0, R239, P0 ;  /* 0x000000ef0000720c */ /* 0x000fc40000701670 */
[----:B------:R-:W-:Y:S02]  /*a4d0*/  FSEL R180, R189, -INF , !P1 ;  /* 0xff800000bdb47808 */ /* 0x000fe40004800000 */
[----:B------:R-:W-:Y:S01]  /*a4e0*/  FSEL R175, R191, -INF , !P0 ;  /* 0xff800000bfaf7808 */ /* 0x000fe20004000000 */
[----:B------:R-:W-:Y:S05]  /*a4f0*/  @!P6 BRA `(.L_x_2310) ;  /* 0x00000ec00000e947 */ /* 0x000fea0003800000 */
[----:B------:R-:W-:-:S13]  /*a500*/  PLOP3.LUT P0, PT, PT, PT, UP6, 0x40, 0x0 ;  /* 0x000000000000781c */ /* 0x000fda0003f0e868 */
[----:B------:R-:W-:Y:S05]  /*a510*/  @P0 BRA `(.L_x_2311) ;  /* 0x0000048000000947 */ /* 0x000fea0003800000 */
[----:B------:R-:W1:Y:S01]  /*a520*/  I2F.RP R0, UR10 ;  /* 0x0000000a00007d06 */ /* 0x000e620008209400 */
[----:B------:R-:W-:Y:S02]  /*a530*/  USHF.L.U32 UR4, UR29, 0x6, URZ ;  /* 0x000000061d047899 */ /* 0x000fe4000800063f */
[----:B------:R-:W-:Y:S02]  /*a540*/  UMOV UR14, URZ ;  /* 0x0000003f000e7c82 */ /* 0x000fe40008000000 */
[----:B------:R-:W-:Y:S02]  /*a550*/  UIADD3 UR12, UR4, -0x40, URZ ;  /* 0xffffffc0040c7890 */ /* 0x000fe4000fffe03f */
[----:B------:R-:W-:-:S05]  /*a560*/  IMAD.U32 R4, RZ, RZ, UR4 ;  /* 0x00000004ff047e24 */ /* 0x000fca000f8e00ff */
[----:B------:R-:W-:Y:S01]  /*a570*/  IABS R4, R4 ;  /* 0x0000000400047213 */ /* 0x000fe20000000000 */
[----:B-1----:R-:W1:Y:S03]  /*a580*/  MUFU.RCP R0, R0 ;  /* 0x0000000000007308 */ /* 0x002e660000001000 */
        /* <DEDUP_REMOVED lines=25> */
[----:B------:R-:W-:Y:S02]  /*a720*/  UISETP.GE.AND UP1, UPT, UR4, URZ, UPT ;  /* 0x0000003f0400728c */ /* 0x000fe4000bf26270 */
[----:B------:R-:W-:-:S02]  /*a730*/  @UP4 UIADD3 UR15, UR15, 0x1, URZ ;  /* 0x000000010f0f4890 */ /* 0x000fc4000fffe03f */
[----:B------:R-:W-:Y:S02]  /*a740*/  UISETP.NE.AND UP2, UPT, URZ, UR5, UPT ;  /* 0x000000053f00728c */ /* 0x000fe4000bf45270 */
[----:B------:R-:W-:Y:S02]  /*a750*/  @!UP0 UIADD3 UR7, UR7, -UR10, URZ ;  /* 0x8000000a07078290 */ /* 0x000fe4000fffe03f */
[----:B------:R-:W-:Y:S02]  /*a760*/  @!UP0 UIADD3 UR13, UR13, 0x1, URZ ;  /* 0x000000010d0d8890 */ /* 0x000fe4000fffe03f */
[----:B------:R-:W-:Y:S02]  /*a770*/  UISETP.GE.U32.AND UP3, UPT, UR7, UR10, UPT ;  /* 0x0000000a0700728c */ /* 0x000fe4000bf66070 */
[----:B------:R-:W-:Y:S02]  /*a780*/  UISETP.GE.AND UP0, UPT, UR12, URZ, UPT ;  /* 0x0000003f0c00728c */ /* 0x000fe4000bf06270 */
[----:B------:R-:W-:-:S02]  /*a790*/  ULOP3.LUT UR4, URZ, UR5, URZ, 0x33, !UPT ;  /* 0x000000053f047292 */ /* 0x000fc4000f8e333f */
[----:B------:R-:W-:-:S04]  /*a7a0*/  @!UP1 UIADD3 UR15, -UR15, URZ, URZ ;  /* 0x0000003f0f0f9290 */ /* 0x000fc8000fffe13f */
[----:B------:R-:W-:Y:S02]  /*a7b0*/  USEL UR10, UR4, UR15, !UP2 ;  /* 0x0000000f040a7287 */ /* 0x000fe4000d000000 */
[----:B------:R-:W-:-:S04]  /*a7c0*/  @UP3 UIADD3 UR13, UR13, 0x1, URZ ;  /* 0x000000010d0d3890 */ /* 0x000fc8000fffe03f */
[----:B------:R-:W-:-:S04]  /*a7d0*/  @!UP0 UIADD3 UR13, -UR13, URZ, URZ ;  /* 0x0000003f0d0d8290 */ /* 0x000fc8000fffe13f */
        /* <DEDUP_REMOVED lines=8> */
[----:B------:R-:W3:Y:S01]  /*a860*/  LDG.E R0, [R6.64] ;  /* 0x0000002206007981 */ /* 0x000ee2000c1e1900 */
        /* <DEDUP_REMOVED lines=8> */
[----:B------:R-:W-:-:S03]  /*a8f0*/  UIADD3 UR13, UR13, UR5, URZ ;  /* 0x000000050d0d7290 */ /* 0x000fc6000fffe03f */
[----:B------:R-:W-:Y:S01]  /*a900*/  ULDC.64 UR4, c[0x0][0x180] ;  /* 0x0000600000047ab9 */ /* 0x000fe20000000a00 */
[----:B--2---:R-:W1:Y:S08]  /*a910*/  R2UR UR9, R4 ;  /* 0x00000000040973c2 */ /* 0x004e7000000e0000 */
[----:B---3--:R-:W1:Y:S02]  /*a920*/  R2UR UR7, R0 ;  /* 0x00000000000773c2 */ /* 0x008e6400000e0000 */
[----:B-1----:R-:W-:-:S04]  /*a930*/  UIADD3 UR9, -UR9, UR7, URZ ;  /* 0x0000000709097290 */ /* 0x002fc8000fffe13f */
[----:B------:R-:W-:Y:S02]  /*a940*/  USHF.R.S32.HI UR7, URZ, 0x1f, UR9 ;  /* 0x0000001f3f077899 */ /* 0x000fe40008011409 */
[----:B------:R-:W-:Y:S02]  /*a950*/  UIMAD.WIDE.U32 UR10, UR9, UR4, UR12 ;  /* 0x00000004090a72a5 */ /* 0x000fe4000f8e000c */
[----:B------:R-:W-:-:S04]  /*a960*/  UIMAD UR7, UR7, UR4, URZ ;  /* 0x00000004070772a4 */ /* 0x000fc8000f8e023f */
[----:B------:R-:W-:-:S04]  /*a970*/  UIMAD UR7, UR9, UR5, UR7 ;  /* 0x00000005090772a4 */ /* 0x000fc8000f8e0207 */
[----:B------:R-:W-:Y:S01]  /*a980*/  UIADD3 UR7, UR11, UR7, URZ ;  /* 0x000000070b077290 */ /* 0x000fe2000fffe03f */
[----:B------:R-:W-:Y:S05]  /*a990*/  BRA `(.L_x_2312) ;  /* 0x0000002000007947 */ /* 0x000fea0003800000 */
.L_x_2311:
[----:B------:R-:W-:-:S04]  /*a9a0*/  ULEA UR10, -UR8, URZ, 0x6 ;  /* 0x0000003f080a7291 */ /* 0x000fc8000f8e313f */
[----:B------:R-:W-:Y:S02]  /*a9b0*/  USHF.R.S32.HI UR7, URZ, 0x1f, UR10 ;  /* 0x0000001f3f077899 */ /* 0x000fe4000801140a */
.L_x_2312:
[C---:B------:R-:W-:Y:S01]  /*a9c0*/  @!P4 IADD3 R6, P1, R200.reuse, UR10, RZ ;  /* 0x0000000ac806cc10 */ /* 0x040fe2000ff3e0ff */
[----:B------:R-:W-:Y:S01]  /*a9d0*/  UIADD3 UR5, UP1, UP0, UR25, UR10, UR25 ;  /* 0x0000000a19057290 */ /* 0x000fe2000f83e019 */
[----:B------:R-:W-:Y:S01]  /*a9e0*/  @!P3 IADD3 R4, P0, R200, UR10, RZ ;  /* 0x0000000ac804bc10 */ /* 0x000fe2000ff1e0ff */
[----:B------:R1:W-:Y:S01]  /*a9f0*/  @P5 STS.128 [R235+0x8000], RZ ;  /* 0x008000ffeb005388 */ /* 0x0003e20000000c00 */
[C---:B------:R-:W-:Y:S01]  /*aa00*/  @!P4 IADD3.X R5, R165.reuse, UR7, RZ, P1, !PT ;  /* 0x00000007a505cc10 */ /* 0x040fe20008ffe4ff */
[----:B------:R-:W-:Y:S01]  /*aa10*/  UIADD3.X UR4, UR24, UR7, UR24, UP1, UP0 ;  /* 0x0000000718047290 */ /* 0x000fe20008fe0418 */
[C---:B------:R-:W-:Y:S01]  /*aa20*/  @!P4 LEA R170, P1, R6.reuse, c[0x0][0x168], 0x1 ;  /* 0x00005a0006aaca11 */ /* 0x040fe200078208ff */
[----:B------:R-:W-:Y:S01]  /*aa30*/  BSSY B0, `(.L_x_2313) ;  /* 0x0000093000007945 */ /* 0x000fe20003800000 */
[----:B------:R-:W-:Y:S01]  /*aa40*/  @!P3 IADD3.X R0, R165, UR7, RZ, P0, !PT ;  /* 0x00000007a500bc10 */ /* 0x000fe200087fe4ff */
[----:B------:R-:W-:Y:S01]  /*aa50*/  VOTEU.ALL UP0, P5 ;  /* 0x00000000003f7886 */ /* 0x000fe20002800000 */
[----:B------:R-:W-:Y:S01]  /*aa60*/  @!P4 LEA.HI.X R171, R6, c[0x0][0x16c], R5, 0x1, P1 ;  /* 0x00005b0006abca11 */ /* 0x000fe200008f0c05 */
[----:B------:R-:W-:Y:S01]  /*aa70*/  IMAD.U32 R5, RZ, RZ, UR10 ;  /* 0x0000000aff057e24 */ /* 0x000fe2000f8e00ff */
[----:B------:R-:W-:-:S02]  /*aa80*/  @!P3 LEA R16, P0, R4, c[0x0][0x168], 0x1 ;  /* 0x00005a000410ba11 */ /* 0x000fc400078008ff */
[----:B------:R-:W-:Y:S02]  /*aa90*/  @!UP0 UIADD3 UR11, UP1, UR25, UR10, URZ ;  /* 0x0000000a190b8290 */ /* 0x000fe4000ff3e03f */
[----:B------:R-:W-:Y:S01]  /*aaa0*/  @!P3 LEA.HI.X R17, R4, c[0x0][0x16c], R0, 0x1, P0 ;  /* 0x00005b000411ba11 */ /* 0x000fe200000f0c00 */
[----:B------:R-:W-:Y:S01]  /*aab0*/  IMAD.U32 R4, RZ, RZ, UR7 ;  /* 0x00000007ff047e24 */ /* 0x000fe2000f8e00ff */
[----:B------:R-:W-:Y:S01]  /*aac0*/  @!P2 IADD3 R10, P0, R200, UR10, RZ ;  /* 0x0000000ac80aac10 */ /* 0x000fe2000ff1e0ff */
[----:B------:R-:W-:Y:S01]  /*aad0*/  IMAD.U32 R0, RZ, RZ, UR7 ;  /* 0x00000007ff007e24 */ /* 0x000fe2000f8e00ff */
[----:B------:R-:W-:Y:S01]  /*aae0*/  @!P5 LEA R172, P1, R5, R245, 0x1 ;  /* 0x000000f505acd211 */ /* 0x000fe200078208ff */
[----:B------:R-:W-:Y:S01]  /*aaf0*/  @!UP0 UIADD3.X UR9, UR24, UR7, URZ, UP1, !UPT ;  /* 0x0000000718098290 */ /* 0x000fe20008ffe43f */
[----:B------:R-:W-:Y:S02]  /*ab00*/  @!P2 IADD3.X R6, R165, UR7, RZ, P0, !PT ;  /* 0x00000007a506ac10 */ /* 0x000fe400087fe4ff */
[----:B------:R-:W-:-:S02]  /*ab10*/  @!P5 LEA.HI.X R173, R5, R244, R4, 0x1, P1 ;  /* 0x000000f405add211 */ /* 0x000fc400008f0c04 */
[----:B------:R-:W-:-:S03]  /*ab20*/  @!P4 IADD3 R9, P1, P0, R200, UR25, R5 ;  /* 0x00000019c809cc10 */ /* 0x000fc6000f83e005 */
[----:B------:R-:W-:Y:S01]  /*ab30*/  @!PT LDS RZ, [RZ] ;  /* 0x00000000fffff984 */ /* 0x000fe20000000800 */
[----:B------:R-:W-:Y:S01]  /*ab40*/  @!PT LDS RZ, [RZ] ;  /* 0x00000000fffff984 */ /* 0x000fe20000000800 */
[----:B------:R-:W-:Y:S01]  /*ab50*/  @!PT LDS RZ, [RZ] ;  /* 0x00000000fffff984 */ /* 0x000fe20000000800 */
[----:B------:R2:W-:Y:S01]  /*ab60*/  @!P5 LDGSTS.E.BYPASS.LTC128B.128 [R235+0x8000], [R172.64] ;  /* 0x08000000acebdfae */ /* 0x0005e2000b901d62 */
[C-C-:B------:R-:W-:Y:S02]  /*ab70*/  @!P4 IADD3.X R4, R165.reuse, UR24, R0.reuse, P1, P0 ;  /* 0x00000018a504cc10 */ /* 0x140fe40008fe0400 */
[C-C-:B------:R-:W-:Y:S01]  /*ab80*/  @!P3 IADD3 R8, P1, P0, R200.reuse, UR25, R5.reuse ;  /* 0x00000019c808bc10 */ /* 0x140fe2000f83e005 */
[----:B------:R1:W-:Y:S03]  /*ab90*/  @P4 STS.128 [R235+0xa000], RZ ;  /* 0x00a000ffeb004388 */ /* 0x0003e60000000c00 */
[----:B------:R-:W-:Y:S01]  /*aba0*/  @!P3 IADD3.X R7, R165, UR24, R0, P1, P0 ;  /* 0x00000018a507bc10 */ /* 0x000fe20008fe0400 */
[----:B------:R-:W-:Y:S01]  /*abb0*/  @!PT LDS RZ, [RZ] ;  /* 0x00000000fffff984 */ /* 0x000fe20000000800 */
[----:B------:R-:W-:Y:S01]  /*abc0*/  @!PT LDS RZ, [RZ] ;  /* 0x00000000fffff984 */ /* 0x000fe20000000800 */
[----:B------:R-:W-:Y:S01]  /*abd0*/  @!PT LDS RZ, [RZ] ;  /* 0x00000000fffff984 */ /* 0x000fe20000000800 */
[----:B------:R3:W-:Y:S01]  /*abe0*/  @!P4 LDGSTS.E.BYPASS.LTC128B.128 [R235+0xa000], [R170.64+0x80] ;  /* 0x0a000080aaebcfae */ /* 0x0007e2000b901d62 */
[----:B------:R-:W-:-:S03]  /*abf0*/  @!P2 IADD3 R5, P1, P0, R200, UR25, R5 ;  /* 0x00000019c805ac10 */ /* 0x000fc6000f83e005 */
[----:B------:R1:W-:Y:S01]  /*ac00*/  @P3 STS.128 [R235+0xc000], RZ ;  /* 0x00c000ffeb003388 */ /* 0x0003e20000000c00 */
[----:B------:R-:W-:Y:S02]  /*ac10*/  @!P2 IADD3.X R0, R165, UR24, R0, P1, P0 ;  /* 0x00000018a500ac10 */ /* 0x000fe40008fe0400 */
[C---:B------:R-:W-:Y:S01]  /*ac20*/  @!P2 LEA R14, P0, R10.reuse, c[0x0][0x168], 0x1 ;  /* 0x00005a000a0eaa11 */ /* 0x040fe200078008ff */
[----:B------:R-:W-:Y:S01]  /*ac30*/  @!PT LDS RZ, [RZ] ;  /* 0x00000000fffff984 */ /* 0x000fe20000000800 */
[----:B------:R-:W-:Y:S01]  /*ac40*/  @!PT LDS RZ, [RZ] ;  /* 0x00000000fffff984 */ /* 0x000fe20000000800 */
[----:B------:R-:W-:Y:S01]  /*ac50*/  @!PT LDS RZ, [RZ] ;  /* 0x00000000fffff984 */ /* 0x000fe20000000800 */
[----:B------:R1:W-:Y:S01]  /*ac60*/  @!P3 LDGSTS.E.BYPASS.LTC128B.128 [R235+0xc000], [R16.64+0x100] ;  /* 0x0c00010010ebbfae */ /* 0x0003e2000b901d62 */
[C---:B------:R-:W-:Y:S02]  /*ac70*/  @!P4 LEA R22, P1, R9.reuse, c[0x0][0x168], 0x1 ;  /* 0x00005a000916ca11 */ /* 0x040fe400078208ff */
[----:B------:R-:W-:Y:S01]  /*ac80*/  @!P2 LEA.HI.X R15, R10, c[0x0][0x16c], R6, 0x1, P0 ;  /* 0x00005b000a0faa11 */ /* 0x000fe200000f0c06 */
[----:B------:R-:W-:Y:S01]  /*ac90*/  IMAD.U32 R6, RZ, RZ, UR5 ;  /* 0x00000005ff067e24 */ /* 0x000fe2000f8e00ff */
[----:B------:R-:W-:Y:S01]  /*aca0*/  @!P4 LEA.HI.X R23, R9, c[0x0][0x16c], R4, 0x1, P1 ;  /* 0x00005b000917ca11 */ /* 0x000fe200008f0c04 */
[----:B------:R-:W-:Y:S01]  /*acb0*/  IMAD.U32 R4, RZ, RZ, UR4 ;  /* 0x00000004ff047e24 */ /* 0x000fe2000f8e00ff */
[----:B------:R-:W-:Y:S01]  /*acc0*/  @!P3 LEA R12, P0, R8, c[0x0][0x168], 0x1 ;  /* 0x00005a00080cba11 */ /* 0x000fe200078008ff */
[----:B------:R1:W-:Y:S01]  /*acd0*/  @P2 STS.128 [R235+0xe000], RZ ;  /* 0x00e000ffeb002388 */ /* 0x0003e20000000c00 */
[----:B------:R-:W-:-:S02]  /*ace0*/  @!P5 LEA R20, P1, R6, R245, 0x1 ;  /* 0x000000f50614d211 */ /* 0x000fc400078208ff */
[----:B------:R-:W-:Y:S01]  /*acf0*/  @!P3 LEA.HI.X R13, R8, c[0x0][0x16c], R7, 0x1, P0 ;  /* 0x00005b00080dba11 */ /* 0x000fe200000f0c07 */
[----:B------:R-:W-:Y:S01]  /*ad00*/  @!PT LDS RZ, [RZ] ;  /* 0x00000000fffff984 */ /* 0x000fe20000000800 */
[----:B------:R-:W-:Y:S01]  /*ad10*/  @!PT LDS RZ, [RZ] ;  /* 0x00000000fffff984 */ /* 0x000fe20000000800 */
[----:B------:R-:W-:Y:S01]  /*ad20*/  @!PT LDS RZ, [RZ] ;  /* 0x00000000fffff984 */ /* 0x000fe20000000800 */
[----:B------:R1:W-:Y:S01]  /*ad30*/  @!P2 LDGSTS.E.BYPASS.LTC128B.128 [R235+0xe000], [R14.64+0x180] ;  /* 0x0e0001800eebafae */ /* 0x0003e2000b901d62 */
[C---:B------:R-:W-:Y:S02]  /*ad40*/  @!P2 LEA R10, P0, R5.reuse, c[0x0][0x168], 0x1 ;  /* 0x00005a00050aaa11 */ /* 0x040fe400078008ff */
[----:B------:R-:W-:Y:S01]  /*ad50*/  @!P5 LEA.HI.X R21, R6, R244, R4, 0x1, P1 ;  /* 0x000000f40615d211 */ /* 0x000fe200008f0c04 */
[----:B------:R1:W-:Y:S01]  /*ad60*/  @P5 STS.128 [R235+0x8800], RZ ;  /* 0x008800ffeb005388 */ /* 0x0003e20000000c00 */
[----:B------:R-:W-:Y:S02]  /*ad70*/  @!P4 IADD3 R4, P1, R200, UR5, RZ ;  /* 0x00000005c804cc10 */ /* 0x000fe4000ff3e0ff */
[----:B------:R-:W-:Y:S02]  /*ad80*/  @!P2 LEA.HI.X R11, R5, c[0x0][0x16c], R0, 0x1, P0 ;  /* 0x00005b00050baa11 */ /* 0x000fe400000f0c00 */
[----:B------:R-:W-:-:S02]  /*ad90*/  @!P4 IADD3.X R0, R165, UR4, RZ, P1, !PT ;  /* 0x00000004a500cc10 */ /* 0x000fc40008ffe4ff */
[----:B------:R-:W-:Y:S02]  /*ada0*/  @!P4 LEA R18, P1, R4, c[0x0][0x168], 0x1 ;  /* 0x00005a000412ca11 */ /* 0x000fe400078208ff */
[----:B------:R-:W-:Y:S02]  /*adb0*/  @!P3 IADD3 R6, P0, R200, UR5, RZ ;  /* 0x00000005c806bc10 */ /* 0x000fe4000ff1e0ff */
[----:B------:R-:W-:Y:S01]  /*adc0*/  @!P4 LEA.HI.X R19, R4, c[0x0][0x16c], R0, 0x1, P1 ;  /* 0x00005b000413ca11 */ /* 0x000fe200008f0c00 */
[----:B------:R-:W-:Y:S01]  /*add0*/  IMAD.U32 R4, RZ, RZ, UR11 ;  /* 0x0000000bff047e24 */ /* 0x000fe2000f8e00ff */
[----:B------:R-:W-:Y:S01]  /*ade0*/  @!P3 IADD3.X R5, R165, UR4, RZ, P0, !PT ;  /* 0x00000004a505bc10 */ /* 0x000fe200087fe4ff */
[----:B------:R-:W-:Y:S01]  /*adf0*/  IMAD.U32 R0, RZ, RZ, UR9 ;  /* 0x00000009ff007e24 */ /* 0x000fe2000f8e00ff */
[----:B------:R-:W-:Y:S01]  /*ae00*/  @!P3 LEA R8, P0, R6, c[0x0][0x168], 0x1 ;  /* 0x00005a000608ba11 */ /* 0x000fe200078008ff */
[----:B------:R-:W-:Y:S01]  /*ae10*/  UIADD3 UR9, UP0, UR25, UR5, URZ ;  /* 0x0000000519097290 */ /* 0x000fe2000ff1e03f */
[----:B------:R-:W-:-:S02]  /*ae20*/  @!P5 LEA R168, P1, R4, R245, 0x1 ;  /* 0x000000f504a8d211 */ /* 0x000fc400078208ff */
[----:B------:R-:W-:Y:S02]  /*ae30*/  @!P3 LEA.HI.X R9, R6, c[0x0][0x16c], R5, 0x1, P0 ;  /* 0x00005b000609ba11 */ /* 0x000fe400000f0c05 */
[----:B------:R-:W-:Y:S01]  /*ae40*/  @!P2 IADD3 R6, P0, R200, UR5, RZ ;  /* 0x00000005c806ac10 */ /* 0x000fe2000ff1e0ff */
[----:B------:R-:W-:Y:S01]  /*ae50*/  UIADD3.X UR5, UR24, UR4, URZ, UP0, !UPT ;  /* 0x0000000418057290 */ /* 0x000fe200087fe43f */
[----:B------:R-:W-:Y:S01]  /*ae60*/  @!P5 LEA.HI.X R169, R4, R244, R0, 0x1, P1 ;  /* 0x000000f404a9d211 */ /* 0x000fe200008f0c00 */
[----:B------:R-:W-:Y:S01]  /*ae70*/  IMAD.U32 R4, RZ, RZ, UR9 ;  /* 0x00000009ff047e24 */ /* 0x000fe2000f8e00ff */
[----:B------:R-:W-:Y:S02]  /*ae80*/  @!P2 IADD3.X R5, R165, UR4, RZ, P0, !PT ;  /* 0x00000004a505ac10 */ /* 0x000fe400087fe4ff */
[----:B--2---:R-:W-:Y:S01]  /*ae90*/  @!P2 LEA R172, P0, R6, c[0x0][0x168], 0x1 ;  /* 0x00005a0006acaa11 */ /* 0x004fe200078008ff */
[----:B------:R-:W-:Y:S01]  /*aea0*/  IMAD.U32 R0, RZ, RZ, UR5 ;  /* 0x00000005ff007e24 */ /* 0x000fe2000f8e00ff */
[----:B------:R-:W-:Y:S01]  /*aeb0*/  @!P5 LEA R184, P1, R4, R245, 0x1 ;  /* 0x000000f504b8d211 */ /* 0x000fe200078208ff */
[----:B------:R-:W-:Y:S01]  /*aec0*/  @!PT LDS RZ, [RZ] ;  /* 0x00000000fffff984 */ /* 0x000fe20000000800 */
[----:B------:R-:W-:Y:S01]  /*aed0*/  @!PT LDS RZ, [RZ] ;  /* 0x00000000fffff984 */ /* 0x000fe20000000800 */
[----:B------:R-:W-:Y:S01]  /*aee0*/  @!PT LDS RZ, [RZ] ;  /* 0x00000000fffff984 */ /* 0x000fe20000000800 */
[----:B------:R1:W-:Y:S01]  /*aef0*/  @!P5 LDGSTS.E.BYPASS.LTC128B.128 [R235+0x8800], [R168.64] ;  /* 0x08800000a8ebdfae */ /* 0x0003e2000b901d62 */
[----:B------:R-:W-:-:S02]  /*af00*/  @!P2 LEA.HI.X R173, R6, c[0x0][0x16c], R5, 0x1, P0 ;  /* 0x00005b0006adaa11 */ /* 0x000fc400000f0c05 */
[----:B------:R-:W-:Y:S01]  /*af10*/  @!P4 IADD3 R5, P0, R200, UR9, RZ ;  /* 0x00000009c805cc10 */ /* 0x000fe2000ff1e0ff */
[----:B------:R1:W-:Y:S01]  /*af20*/  @P4 STS.128 [R235+0xa800], RZ ;  /* 0x00a800ffeb004388 */ /* 0x0003e20000000c00 */
[----:B------:R-:W-:Y:S02]  /*af30*/  @!P5 LEA.HI.X R185, R4, R244, R0, 0x1, P1 ;  /* 0x000000f404b9d211 */ /* 0x000fe400008f0c00 */
[----:B------:R-:W-:Y:S01]  /*af40*/  @!P4 IADD3.X R4, R165, UR5, RZ, P0, !PT ;  /* 0x00000005a504cc10 */ /* 0x000fe200087fe4ff */
[----:B------:R-:W-:Y:S01]  /*af50*/  @!PT LDS RZ, [RZ] ;  /* 0x00000000fffff984 */ /* 0x000fe20000000800 */
[----:B------:R-:W-:Y:S01]  /*af60*/  @!PT LDS RZ, [RZ] ;  /* 0x00000000fffff984 */ /* 0x000fe20000000800 */
[----:B------:R-:W-:Y:S01]  /*af70*/  @!PT LDS RZ, [RZ] ;  /* 0x00000000fffff984 */ /* 0x000fe20000000800 */
[----:B------:R1:W-:Y:S01]  /*af80*/  @!P4 LDGSTS.E.BYPASS.LTC128B.128 [R235+0xa800], [R22.64+0x80] ;  /* 0x0a80008016ebcfae */ /* 0x0003e2000b901d62 */
[C---:B------:R-:W-:Y:S02]  /*af90*/  @!P4 LEA R6, P1, R5.reuse, c[0x0][0x168], 0x1 ;  /* 0x00005a000506ca11 */ /* 0x040fe400078208ff */
[----:B------:R-:W-:Y:S01]  /*afa0*/  @!P3 IADD3 R0, P0, R200, UR9, RZ ;  /* 0x00000009c800bc10 */ /* 0x000fe2000ff1e0ff */
[----:B------:R1:W-:Y:S01]  /*afb0*/  @P3 STS.128 [R235+0xc800], RZ ;  /* 0x00c800ffeb003388 */ /* 0x0003e20000000c00 */
[----:B------:R-:W-:-:S02]  /*afc0*/  @!P4 LEA.HI.X R7, R5, c[0x0][0x16c], R4, 0x1, P1 ;  /* 0x00005b000507ca11 */ /* 0x000fc400008f0c04 */
[----:B------:R-:W-:Y:S01]  /*afd0*/  @!P3 IADD3.X R4, R165, UR5, RZ, P0, !PT ;  /* 0x00000005a504bc10 */ /* 0x000fe200087fe4ff */
[----:B------:R-:W-:Y:S01]  /*afe0*/  @!PT LDS RZ, [RZ] ;  /* 0x00000000fffff984 */ /* 0x000fe20000000800 */
[----:B------:R-:W-:Y:S01]  /*aff0*/  @!PT LDS RZ, [RZ] ;  /* 0x00000000fffff984 */ /* 0x000fe20000000800 */
[----:B------:R-:W-:Y:S01]  /*b000*/  @!PT LDS RZ, [RZ] ;  /* 0x00000000fffff984 */ /* 0x000fe20000000800 */
[----:B------:R1:W-:Y:S01]  /*b010*/  @!P3 LDGSTS.E.BYPASS.LTC128B.128 [R235+0xc800], [R12.64+0x100] ;  /* 0x0c8001000cebbfae */ /* 0x0003e2000b901d62 */
[----:B---3--:R-:W-:-:S03]  /*b020*/  @!P3 LEA R170, P0, R0, c[0x0][0x168], 0x1 ;  /* 0x00005a0000aaba11 */ /* 0x008fc600078008ff */
        /* <DEDUP_REMOVED lines=43> */
[----:B------:R-:W-:-:S04]  /*b2e0*/  IADD3 R200, P0, R200, UR9, RZ ;  /* 0x00000009c8c87c10 */ /* 0x000fc8000ff1e0ff */
[----:B------:R-:W-:Y:S02]  /*b2f0*/  IADD3.X R165, R165, UR5, RZ, P0, !PT ;  /* 0x00000005a5a57c10 */ /* 0x000fe400087fe4ff */
[----:B------:R-:W-:-:S04]  /*b300*/  LEA R4, P0, R200, c[0x0][0x168], 0x1 ;  /* 0x00005a00c8047a11 */ /* 0x000fc800078008ff */
[----:B------:R-:W-:-:S05]  /*b310*/  LEA.HI.X R5, R200, c[0x0][0x16c], R165, 0x1, P0 ;  /* 0x00005b00c8057a11 */ /* 0x000fca00000f0ca5 */
[----:B------:R-:W-:Y:S01]  /*b320*/  @!PT LDS RZ, [RZ] ;  /* 0x00000000fffff984 */ /* 0x000fe20000000800 */
[----:B------:R-:W-:Y:S01]  /*b330*/  @!PT LDS RZ, [RZ] ;  /* 0x00000000fffff984 */ /* 0x000fe20000000800 */
[----:B------:R-:W-:Y:S01]  /*b340*/  @!PT LDS RZ, [RZ] ;  /* 0x00000000fffff984 */ /* 0x000fe20000000800 */
[----:B------:R2:W-:Y:S04]  /*b350*/  LDGSTS.E.BYPASS.LTC128B.128 [R235+0xf800], [R4.64+0x180] ;  /* 0x0f80018004eb7fae */ /* 0x0005e8000b901d62 */
.L_x_2314:
[----:B------:R-:W-:Y:S05]  /*b360*/  BSYNC B0 ;  /* 0x0000000000007941 */ /* 0x000fea0003800000 */
.L_x_2313:
[----:B------:R-:W0:Y:S01]  /*b370*/  LDGDEPBAR ;  /* 0x00000000000079af */ /* 0x000e220000000000 */
[----:B--2---:R-:W-:Y:S02]  /*b380*/  IMAD.U32 R4, RZ, RZ, UR10 ;  /* 0x0000000aff047e24 */ /* 0x004fe4000f8e00ff */
[----:B------:R-:W-:-:S03]  /*b390*/  IMAD.U32 R0, RZ, RZ, UR7 ;  /* 0x00000007ff007e24 */ /* 0x000fc6000f8e00ff */
[----:B------:R-:W-:-:S04]  /*b3a0*/  LEA R245, P0, R4, R245, 0x1 ;  /* 0x000000f504f57211 */ /* 0x000fc800078008ff */
[----:B------:R-:W-:Y:S02]  /*b3b0*/  LEA.HI.X R244, R4, R244, R0, 0x1, P0 ;  /* 0x000000f404f47211 */ /* 0x000fe400000f0c00 */
.L_x_2310:
[----:B-1----:R-:W-:Y:S01]  /*b3c0*/  FMNMX.FTZ R6, R164, R2, !PT ;  /* 0x00000002a4067209 */ /* 0x002fe20007810000 */
        /* <DEDUP_REMOVED lines=34> */
[----:B------:R-:W-:-:S03]  /*b5f0*/  FMNMX.FTZ R5, R175, R5, !PT ;  /* 0x00000005af057209 */ /* 0x000fc60007810000 */
[----:B------:R-:W1:Y:S04]  /*b600*/  SHFL.BFLY PT, R4, R6, 0x2, 0x1f ;  /* 0x0c401f0006047f89 */ /* 0x000e6800000e0000 */
[----:B------:R-:W2:Y:S01]  /*b610*/  SHFL.BFLY PT, R0, R5, 0x2, 0x1f ;  /* 0x0c401f0005007f89 */ /* 0x000ea200000e0000 */
[----:B-1----:R-:W-:Y:S02]  /*b620*/  FMNMX.FTZ R4, R6, R4, !PT ;  /* 0x0000000406047209 */ /* 0x002fe40007810000 */
[----:B--2---:R-:W-:-:S03]  /*b630*/  FMNMX.FTZ R0, R5, R0, !PT ;  /* 0x0000000005007209 */ /* 0x004fc60007810000 */
[----:B------:R-:W1:Y:S04]  /*b640*/  SHFL.BFLY PT, R173, R4, 0x1, 0x1f ;  /* 0x0c201f0004ad7f89 */ /* 0x000e6800000e0000 */
[----:B------:R-:W2:Y:S01]  /*b650*/  SHFL.BFLY PT, R172, R0, 0x1, 0x1f ;  /* 0x0c201f0000ac7f89 */ /* 0x000ea200000e0000 */
[----:B-1----:R-:W-:Y:S02]  /*b660*/  FMNMX.FTZ R173, R4, R173, !PT ;  /* 0x000000ad04ad7209 */ /* 0x002fe40007810000 */
[----:B--2---:R-:W-:-:S03]  /*b670*/  FMNMX.FTZ R172, R0, R172, !PT ;  /* 0x000000ac00ac7209 */ /* 0x004fc60007810000 */
[C---:B------:R-:W-:Y:S01]  /*b680*/  FMUL.FTZ R181, R173.reuse, c[0x0][0x23c] ;  /* 0x00008f00adb57a20 */ /* 0x040fe20000410000 */
[----:B------:R-:W-:Y:S02]  /*b690*/  FSETP.NEU.FTZ.AND P1, PT, R173, -INF , PT ;  /* 0xff800000ad00780b */ /* 0x000fe40003f3d000 */
[C---:B------:R-:W-:Y:S01]  /*b6a0*/  FSETP.NEU.FTZ.AND P0, PT, R172.reuse, -INF , PT ;  /* 0xff800000ac00780b */ /* 0x040fe20003f1d000 */
[C---:B------:R-:W-:Y:S01]  /*b6b0*/  FMUL.FTZ R0, R172.reuse, c[0x0][0x23c] ;  /* 0x00008f00ac007a20 */ /* 0x040fe20000410000 */
[----:B------:R-:W-:Y:S02]  /*b6c0*/  FSEL R181, R181, RZ, P1 ;  /* 0x000000ffb5b57208 */ /* 0x000fe40000800000 */
[----:B------:R-:W-:Y:S02]  /*b6d0*/  FSEL R5, R172, RZ, P0 ;  /* 0x000000ffac057208 */ /* 0x000fe40000000000 */
[----:B------:R-:W-:Y:S01]  /*b6e0*/  FSEL R4, R173, RZ, P1 ;  /* 0x000000ffad047208 */ /* 0x000fe20000800000 */
[----:B------:R-:W-:Y:S01]  /*b6f0*/  FFMA.FTZ R169, R178, c[0x0][0x23c], -R181 ;  /* 0x00008f00b2a97a23 */ /* 0x000fe200000108b5 */
[----:B------:R-:W-:Y:S01]  /*b700*/  FSEL R178, R0, RZ, P0 ;  /* 0x000000ff00b27208 */ /* 0x000fe20000000000 */
[----:B------:R-:W-:-:S02]  /*b710*/  FADD.FTZ R5, R3, -R5 ;  /* 0x8000000503057221 */ /* 0x000fc40000010000 */
[----:B------:R-:W-:Y:S02]  /*b720*/  FADD.FTZ R4, R164, -R4 ;  /* 0x80000004a4047221 */ /* 0x000fe40000010000 */
[--C-:B------:R-:W-:Y:S01]  /*b730*/  FFMA.FTZ R171, R2, c[0x0][0x23c], -R181.reuse ;  /* 0x00008f0002ab7a23 */ /* 0x100fe200000108b5 */
[----:B------:R-:W-:Y:S01]  /*b740*/  MUFU.EX2 R169, R169 ;  /* 0x000000a900a97308 */ /* 0x000fe20000000800 */
[--C-:B------:R-:W-:Y:S02]  /*b750*/  FFMA.FTZ R170, R201, c[0x0][0x23c], -R181.reuse ;  /* 0x00008f00c9aa7a23 */ /* 0x100fe400000108b5 */
[----:B------:R-:W-:Y:S02]  /*b760*/  FFMA.FTZ R168, R243, c[0x0][0x23c], -R181 ;  /* 0x00008f00f3a87a23 */ /* 0x000fe400000108b5 */
[--C-:B------:R-:W-:Y:S02]  /*b770*/  FFMA.FTZ R165, R174, c[0x0][0x23c], -R178.reuse ;  /* 0x00008f00aea57a23 */ /* 0x100fe400000108b2 */
[--C-:B------:R-:W-:Y:S01]  /*b780*/  FFMA.FTZ R2, R199, c[0x0][0x23c], -R178.reuse ;  /* 0x00008f00c7027a23 */ /* 0x100fe200000108b2 */
[----:B------:R-:W-:Y:S01]  /*b790*/  MUFU.EX2 R171, R171 ;  /* 0x000000ab00ab7308 */ /* 0x000fe20000000800 */
[----:B------:R-:W-:-:S02]  /*b7a0*/  FFMA.FTZ R0, R242, c[0x0][0x23c], -R178 ;  /* 0x00008f00f2007a23 */ /* 0x000fc400000108b2 */
[----:B------:R-:W-:Y:S02]  /*b7b0*/  FFMA.FTZ R164, R182, c[0x0][0x23c], -R178 ;  /* 0x00008f00b6a47a23 */ /* 0x000fe400000108b2 */
[----:B------:R-:W-:Y:S02]  /*b7c0*/  FMUL.FTZ R3, R5, c[0x0][0x23c] ;  /* 0x00008f0005037a20 */ /* 0x000fe40000410000 */
[----:B------:R-:W-:Y:S01]  /*b7d0*/  FMUL.FTZ R4, R4, c[0x0][0x23c] ;  /* 0x00008f0004047a20 */ /* 0x000fe20000410000 */
[----:B------:R-:W-:Y:S01]  /*b7e0*/  MUFU.EX2 R170, R170 ;  /* 0x000000aa00aa7308 */ /* 0x000fe20000000800 */
[--C-:B------:R-:W-:Y:S02]  /*b7f0*/  FFMA.FTZ R183, R28, c[0x0][0x23c], -R181.reuse ;  /* 0x00008f001cb77a23 */ /* 0x100fe400000108b5 */
[--C-:B------:R-:W-:Y:S02]  /*b800*/  FFMA.FTZ R182, R29, c[0x0][0x23c], -R181.reuse ;  /* 0x00008f001db67a23 */ /* 0x100fe400000108b5 */
[----:B------:R-:W-:-:S02]  /*b810*/  FFMA.FTZ R184, R24, c[0x0][0x23c], -R181 ;  /* 0x00008f0018b87a23 */ /* 0x000fc400000108b5 */
[--C-:B------:R-:W-:Y:S01]  /*b820*/  FFMA.FTZ R185, R25, c[0x0][0x23c], -R181.reuse ;  /* 0x00008f0019b97a23 */ /* 0x100fe200000108b5 */
[----:B------:R-:W1:Y:S01]  /*b830*/  MUFU.EX2 R168, R168 ;  /* 0x000000a800a87308 */ /* 0x000e620000000800 */
[--C-:B------:R-:W-:Y:S02]  /*b840*/  FFMA.FTZ R186, R30, c[0x0][0x23c], -R178.reuse ;  /* 0x00008f001eba7a23 */ /* 0x100fe400000108b2 */
[--C-:B------:R-:W-:Y:S02]  /*b850*/  FFMA.FTZ R188, R31, c[0x0][0x23c], -R178.reuse ;  /* 0x00008f001fbc7a23 */ /* 0x100fe400000108b2 */
[--C-:B------:R-:W-:Y:S01]  /*b860*/  FFMA.FTZ R187, R26, c[0x0][0x23c], -R178.reuse ;  /* 0x00008f001abb7a23 */ /* 0x100fe200000108b2 */
[----:B------:R-:W-:Y:S01]  /*b870*/  LDSM.16.MT88.4 R28, [R222+0x10800] ;  /* 0x01080000de1c783b */ /* 0x000fe20000004200 */
[----:B------:R-:W-:Y:S01]  /*b880*/  FFMA.FTZ R189, R27, c[0x0][0x23c], -R178 ;  /* 0x00008f001bbd7a23 */ /* 0x000fe200000108b2 */
[----:B------:R-:W-:Y:S01]  /*b890*/  MUFU.EX2 R165, R165 ;  /* 0x000000a500a57308 */ /* 0x000fe20000000800 */
[--C-:B------:R-:W-:Y:S01]  /*b8a0*/  FFMA.FTZ R191, R196, c[0x0][0x23c], -R181.reuse ;  /* 0x00008f00c4bf7a23 */ /* 0x100fe200000108b5 */
[----:B------:R-:W-:Y:S01]  /*b8b0*/  LDSM.16.MT88.4 R24, [R224+0x12800] ;  /* 0x01280000e018783b */ /* 0x000fe20000004200 */
[----:B------:R-:W-:-:S02]  /*b8c0*/  FFMA.FTZ R196, R197, c[0x0][0x23c], -R181 ;  /* 0x00008f00c5c47a23 */ /* 0x000fc400000108b5 */
[--C-:B------:R-:W-:Y:S02]  /*b8d0*/  FFMA.FTZ R190, R198, c[0x0][0x23c], -R181.reuse ;  /* 0x00008f00c6be7a23 */ /* 0x100fe400000108b5 */
[----:B------:R-:W-:Y:S01]  /*b8e0*/  FFMA.FTZ R195, R195, c[0x0][0x23c], -R181 ;  /* 0x00008f00c3c37a23 */ /* 0x000fe200000108b5 */
[----:B------:R-:W2:Y:S01]  /*b8f0*/  MUFU.EX2 R2, R2 ;  /* 0x0000000200027308 */ /* 0x000ea20000000800 */
[----:B-1----:R-:W-:Y:S01]  /*b900*/  F2FP.BF16.PACK_AB R6, R168, R169 ;  /* 0x000000a9a806723e */ /* 0x002fe200000010ff */
[--C-:B------:R-:W-:Y:S02]  /*b910*/  FFMA.FTZ R194, R194, c[0x0][0x23c], -R178.reuse ;  /* 0x00008f00c2c27a23 */ /* 0x100fe400000108b2 */
[--C-:B------:R-:W-:Y:S02]  /*b920*/  FFMA.FTZ R197, R35, c[0x0][0x23c], -R178.reuse ;  /* 0x00008f0023c57a23 */ /* 0x100fe400000108b2 */
[--C-:B------:R-:W-:Y:S02]  /*b930*/  FFMA.FTZ R193, R193, c[0x0][0x23c], -R178.reuse ;  /* 0x00008f00c1c17a23 */ /* 0x100fe400000108b2 */
[----:B------:R-:W-:Y:S01]  /*b940*/  MUFU.EX2 R0, R0 ;  /* 0x0000000000007308 */ /* 0x000fe20000000800 */
[----:B------:R-:W-:-:S02]  /*b950*/  FFMA.FTZ R192, R192, c[0x0][0x23c], -R178 ;  /* 0x00008f00c0c07a23 */ /* 0x000fc400000108b2 */
[--C-:B------:R-:W-:Y:S02]  /*b960*/  FFMA.FTZ R198, R34, c[0x0][0x23c], -R181.reuse ;  /* 0x00008f0022c67a23 */ /* 0x100fe400000108b5 */
[--C-:B------:R-:W-:Y:S02]  /*b970*/  FFMA.FTZ R199, R33, c[0x0][0x23c], -R181.reuse ;  /* 0x00008f0021c77a23 */ /* 0x100fe400000108b5 */
[--C-:B------:R-:W-:Y:S01]  /*b980*/  FFMA.FTZ R200, R32, c[0x0][0x23c], -R181.reuse ;  /* 0x00008f0020c87a23 */ /* 0x100fe200000108b5 */
[----:B------:R-:W1:Y:S01]  /*b990*/  MUFU.EX2 R164, R164 ;  /* 0x000000a400a47308 */ /* 0x000e620000000800 */
[----:B--2---:R-:W-:Y:S01]  /*b9a0*/  F2FP.BF16.PACK_AB R5, R2, R165 ;  /* 0x000000a50205723e */ /* 0x004fe200000010ff */
[----:B------:R-:W-:Y:S01]  /*b9b0*/  LDSM.16.MT88.4 R32, [R221+0x17000] ;  /* 0x01700000dd20783b */ /* 0x000fe20000004200 */
[----:B------:R-:W-:Y:S02]  /*b9c0*/  FFMA.FTZ R180, R180, c[0x0][0x23c], -R181 ;  /* 0x00008f00b4b47a23 */ /* 0x000fe400000108b5 */
[----:B------:R-:W-:-:S02]  /*b9d0*/  FFMA.FTZ R179, R179, c[0x0][0x23c], -R178 ;  /* 0x00008f00b3b37a23 */ /* 0x000fc400000108b2 */
[--C-:B------:R-:W-:Y:S01]  /*b9e0*/  FFMA.FTZ R177, R177, c[0x0][0x23c], -R178.reuse ;  /* 0x00008f00b1b17a23 */ /* 0x100fe200000108b2 */
[----:B------:R2:W3:Y:S01]  /*b9f0*/  MUFU.EX2 R174, R4 ;  /* 0x0000000400ae7308 */ /* 0x0004e20000000800 */
[--C-:B------:R-:W-:Y:S02]  /*ba00*/  FFMA.FTZ R176, R176, c[0x0][0x23c], -R178.reuse ;  /* 0x00008f00b0b07a23 */ /* 0x100fe400000108b2 */
[----:B------:R-:W-:-:S05]  /*ba10*/  FFMA.FTZ R175, R175, c[0x0][0x23c], -R178 ;  /* 0x00008f00afaf7a23 */ /* 0x000fca00000108b2 */
[----:B------:R-:W4:Y:S01]  /*ba20*/  MUFU.EX2 R3, R3 ;  /* 0x0000000300037308 */ /* 0x000f220000000800 */
[----:B-1----:R-:W-:Y:S02]  /*ba30*/  F2FP.BF16.PACK_AB R7, R164, R0 ;  /* 0x00000000a407723e */ /* 0x002fe400000010ff */
[----:B--2---:R-:W-:Y:S01]  /*ba40*/  F2FP.BF16.PACK_AB R4, R170, R171 ;  /* 0x000000abaa04723e */ /* 0x004fe200000010ff */
[----:B---3--:R-:W-:-:S04]  /*ba50*/  FMUL.FTZ R160, R160, R174 ;  /* 0x000000aea0a07220 */ /* 0x008fc80000410000 */
[----:B------:R-:W1:Y:S01]  /*ba60*/  MUFU.EX2 R183, R183 ;  /* 0x000000b700b77308 */ /* 0x000e620000000800 */
[-C--:B------:R-:W-:Y:S02]  /*ba70*/  FMUL.FTZ R161, R161, R174.reuse ;  /* 0x000000aea1a17220 */ /* 0x080fe40000410000 */
[-C--:B------:R-:W-:Y:S02]  /*ba80*/  FMUL.FTZ R156, R156, R174.reuse ;  /* 0x000000ae9c9c7220 */ /* 0x080fe40000410000 */
[----:B------:R-:W-:Y:S02]  /*ba90*/  FMUL.FTZ R157, R157, R174 ;  /* 0x000000ae9d9d7220 */ /* 0x000fe40000410000 */
[-C--:B----4-:R-:W-:Y:S01]  /*baa0*/  FMUL.FTZ R162, R162, R3.reuse ;  /* 0x00000003a2a27220 */ /* 0x090fe20000410000 */
[----:B------:R-:W2:Y:S01]  /*bab0*/  MUFU.EX2 R182, R182 ;  /* 0x000000b600b67308 */ /* 0x000ea20000000800 */
[-C--:B------:R-:W-:Y:S02]  /*bac0*/  FMUL.FTZ R163, R163, R3.reuse ;  /* 0x00000003a3a37220 */ /* 0x080fe40000410000 */
[----:B------:R-:W-:-:S02]  /*bad0*/  FMUL.FTZ R158, R158, R3 ;  /* 0x000000039e9e7220 */ /* 0x000fc40000410000 */
[-C--:B------:R-:W-:Y:S02]  /*bae0*/  FMUL.FTZ R159, R159, R3.reuse ;  /* 0x000000039f9f7220 */ /* 0x080fe40000410000 */
[-C--:B------:R-:W-:Y:S01]  /*baf0*/  FMUL.FTZ R152, R152, R174.reuse ;  /* 0x000000ae98987220 */ /* 0x080fe20000410000 */
[C---:B------:R-:W-:Y:S01]  /*bb00*/  HMMA.16816.F32.BF16 R160, R4.reuse, R16, R160 ;  /* 0x0000001004a0723c */ /* 0x040fe200000418a0 */
[-C--:B------:R-:W-:Y:S01]  /*bb10*/  FMUL.FTZ R153, R153, R174.reuse ;  /* 0x000000ae99997220 */ /* 0x080fe20000410000 */
[----:B------:R-:W-:Y:S01]  /*bb20*/  MUFU.EX2 R184, R184 ;  /* 0x000000b800b87308 */ /* 0x000fe20000000800 */
[-C--:B------:R-:W-:Y:S02]  /*bb30*/  FMUL.FTZ R154, R154, R3.reuse ;  /* 0x000000039a9a7220 */ /* 0x080fe40000410000 */
[-C--:B------:R-:W-:Y:S02]  /*bb40*/  FMUL.FTZ R155, R155, R3.reuse ;  /* 0x000000039b9b7220 */ /* 0x080fe40000410000 */
[-C--:B------:R-:W-:Y:S01]  /*bb50*/  FMUL.FTZ R148, R148, R174.reuse ;  /* 0x000000ae94947220 */ /* 0x080fe20000410000 */
[----:B------:R-:W-:Y:S01]  /*bb60*/  HMMA.16816.F32.BF16 R156, R4, R18, R156 ;  /* 0x00000012049c723c */ /* 0x000fe2000004189c */
[----:B------:R-:W3:Y:S01]  /*bb70*/  LDSM.16.MT88.4 R16, [R220+0x10000] ;  /* 0x01000000dc10783b */ /* 0x000ee20000004200 */
[----:B------:R-:W-:Y:S01]  /*bb80*/  FMUL.FTZ R149, R149, R174 ;  /* 0x000000ae95957220 */ /* 0x000fe20000410000 */
[----:B------:R-:W-:Y:S01]  /*bb90*/  MUFU.EX2 R185, R185 ;  /* 0x000000b900b97308 */ /* 0x000fe20000000800 */
[----:B------:R-:W-:-:S02]  /*bba0*/  FMUL.FTZ R150, R150, R3 ;  /* 0x0000000396967220 */ /* 0x000fc40000410000 */
[-C--:B------:R-:W-:Y:S02]  /*bbb0*/  FMUL.FTZ R151, R151, R3.reuse ;  /* 0x0000000397977220 */ /* 0x080fe40000410000 */
[-C--:B------:R-:W-:Y:S01]  /*bbc0*/  FMUL.FTZ R136, R136, R174.reuse ;  /* 0x000000ae88887220 */ /* 0x080fe20000410000 */
[C---:B------:R-:W-:Y:S01]  /*bbd0*/  HMMA.16816.F32.BF16 R152, R4.reuse, R12, R152 ;  /* 0x0000000c0498723c */ /* 0x040fe20000041898 */
[-C--:B------:R-:W-:Y:S01]  /*bbe0*/  FMUL.FTZ R137, R137, R174.reuse ;  /* 0x000000ae89897220 */ /* 0x080fe20000410000 */
[----:B------:R-:W4:Y:S01]  /*bbf0*/  MUFU.EX2 R186, R186 ;  /* 0x000000ba00ba7308 */ /* 0x000f220000000800 */
[-C--:B------:R-:W-:Y:S02]  /*bc00*/  FMUL.FTZ R138, R138, R3.reuse ;  /* 0x000000038a8a7220 */ /* 0x080fe40000410000 */
[-C--:B------:R-:W-:Y:S02]  /*bc10*/  FMUL.FTZ R139, R139, R3.reuse ;  /* 0x000000038b8b7220 */ /* 0x080fe40000410000 */
[-C--:B------:R-:W-:Y:S01]  /*bc20*/  FMUL.FTZ R132, R132, R174.reuse ;  /* 0x000000ae84847220 */ /* 0x080fe20000410000 */
[----:B------:R-:W-:Y:S01]  /*bc30*/  HMMA.16816.F32.BF16 R148, R4, R14, R148 ;  /* 0x0000000e0494723c */ /* 0x000fe20000041894 */
[----:B------:R-:W-:Y:S01]  /*bc40*/  FMUL.FTZ R133, R133, R174 ;  /* 0x000000ae85857220 */ /* 0x000fe20000410000 */
[----:B------:R-:W5:Y:S01]  /*bc50*/  LDSM.16.MT88.4 R12, [R224+0x12000] ;  /* 0x01200000e00c783b */ /* 0x000f620000004200 */
[-C--:B------:R-:W-:Y:S01]  /*bc60*/  FMUL.FTZ R134, R134, R3.reuse ;  /* 0x0000000386867220 */ /* 0x080fe20000410000 */
[----:B------:R-:W1:Y:S01]  /*bc70*/  MUFU.EX2 R188, R188 ;  /* 0x000000bc00bc7308 */ /* 0x000e620000000800 */
[----:B------:R-:W-:-:S02]  /*bc80*/  FMUL.FTZ R135, R135, R3 ;  /* 0x0000000387877220 */ /* 0x000fc40000410000 */
[-C--:B------:R-:W-:Y:S02]  /*bc90*/  FMUL.FTZ R144, R144, R174.reuse ;  /* 0x000000ae90907220 */ /* 0x080fe40000410000 */
[-C--:B------:R-:W-:Y:S02]  /*bca0*/  FMUL.FTZ R145, R145, R174.reuse ;  /* 0x000000ae91917220 */ /* 0x080fe40000410000 */
[-C--:B------:R-:W-:Y:S01]  /*bcb0*/  FMUL.FTZ R146, R146, R3.reuse ;  /* 0x0000000392927220 */ /* 0x080fe20000410000 */
[----:B------:R-:W-:Y:S01]  /*bcc0*/  MUFU.EX2 R187, R187 ;  /* 0x000000bb00bb7308 */ /* 0x000fe20000000800 */
[----:B------:R-:W-:Y:S02]  /*bcd0*/  FMUL.FTZ R147, R147, R3 ;  /* 0x0000000393937220 */ /* 0x000fe40000410000 */
[-C--:B------:R-:W-:Y:S02]  /*bce0*/  FMUL.FTZ R140, R140, R174.reuse ;  /* 0x000000ae8c8c7220 */ /* 0x080fe40000410000 */
[----:B------:R-:W-:-:S02]  /*bcf0*/  FMUL.FTZ R141, R141, R174 ;  /* 0x000000ae8d8d7220 */ /* 0x000fc40000410000 */
[-C--:B------:R-:W-:Y:S01]  /*bd00*/  FMUL.FTZ R142, R142, R3.reuse ;  /* 0x000000038e8e7220 */ /* 0x080fe20000410000 */
[C---:B------:R-:W-:Y:S01]  /*bd10*/  HMMA.16816.F32.BF16 R144, R4.reuse, R8, R144 ;  /* 0x000000080490723c */ /* 0x040fe20000041890 */
[-C--:B------:R-:W-:Y:S01]  /*bd20*/  FMUL.FTZ R143, R143, R3.reuse ;  /* 0x000000038f8f7220 */ /* 0x080fe20000410000 */
[----:B------:R-:W1:Y:S01]  /*bd30*/  MUFU.EX2 R189, R189 ;  /* 0x000000bd00bd7308 */ /* 0x000e620000000800 */
[-C--:B------:R-:W-:Y:S02]  /*bd40*/  FMUL.FTZ R36, R36, R174.reuse ;  /* 0x000000ae24247220 */ /* 0x080fe40000410000 */
[-C--:B------:R-:W-:Y:S02]  /*bd50*/  FMUL.FTZ R37, R37, R174.reuse ;  /* 0x000000ae25257220 */ /* 0x080fe40000410000 */
[-C--:B------:R-:W-:Y:S01]  /*bd60*/  FMUL.FTZ R38, R38, R3.reuse ;  /* 0x0000000326267220 */ /* 0x080fe20000410000 */
[----:B---3--:R-:W-:Y:S01]  /*bd70*/  HMMA.16816.F32.BF16 R136, R4, R16, R136 ;  /* 0x000000100488723c */ /* 0x008fe20000041888 */
[----:B------:R-:W-:Y:S01]  /*bd80*/  FMUL.FTZ R39, R39, R3 ;  /* 0x0000000327277220 */ /* 0x000fe20000410000 */
[----:B------:R-:W3:Y:S01]  /*bd90*/  MUFU.EX2 R190, R190 ;  /* 0x000000be00be7308 */ /* 0x000ee20000000800 */
[----:B------:R-:W-:-:S02]  /*bda0*/  FMUL.FTZ R40, R40, R174 ;  /* 0x000000ae28287220 */ /* 0x000fc40000410000 */
[-C--:B------:R-:W-:Y:S02]  /*bdb0*/  FMUL.FTZ R41, R41, R174.reuse ;  /* 0x000000ae29297220 */ /* 0x080fe40000410000 */
[-C--:B------:R-:W-:Y:S01]  /*bdc0*/  FMUL.FTZ R42, R42, R3.reuse ;  /* 0x000000032a2a7220 */ /* 0x080fe20000410000 */
[C---:B------:R-:W-:Y:S01]  /*bdd0*/  HMMA.16816.F32.BF16 R132, R4.reuse, R18, R132 ;  /* 0x000000120484723c */ /* 0x040fe20000041884 */
[----:B------:R-:W1:Y:S01]  /*bde0*/  LDSM.16.MT88.4 R16, [R221+0x12000] ;  /* 0x01200000dd10783b */ /* 0x000e620000004200 */
[-C--:B------:R-:W-:Y:S01]  /*bdf0*/  FMUL.FTZ R43, R43, R3.reuse ;  /* 0x000000032b2b7220 */ /* 0x080fe20000410000 */
[----:B------:R-:W-:Y:S01]  /*be00*/  MUFU.EX2 R191, R191 ;  /* 0x000000bf00bf7308 */ /* 0x000fe20000000800 */
[-C--:B------:R-:W-:Y:S02]  /*be10*/  FMUL.FTZ R52, R52, R174.reuse ;  /* 0x000000ae34347220 */ /* 0x080fe40000410000 */
[----:B------:R-:W-:Y:S02]  /*be20*/  FMUL.FTZ R53, R53, R174 ;  /* 0x000000ae35357220 */ /* 0x000fe40000410000 */
[----:B------:R-:W-:Y:S01]  /*be30*/  HMMA.16816.F32.BF16 R140, R4, R10, R140 ;  /* 0x0000000a048c723c */ /* 0x000fe2000004188c */
[----:B------:R-:W2:Y:S01]  /*be40*/  LDSM.16.MT88.4 R8, [R222+0x12000] ;  /* 0x01200000de08783b */ /* 0x000ea20000004200 */
[-C--:B------:R-:W-:Y:S01]  /*be50*/  FMUL.FTZ R54, R54, R3.reuse ;  /* 0x0000000336367220 */ /* 0x080fe20000410000 */
[----:B------:R-:W-:Y:S01]  /*be60*/  MUFU.EX2 R195, R195 ;  /* 0x000000c300c37308 */ /* 0x000fe20000000800 */
[----:B------:R-:W-:-:S02]  /*be70*/  FMUL.FTZ R55, R55, R3 ;  /* 0x0000000337377220 */ /* 0x000fc40000410000 */
[-C--:B------:R-:W-:Y:S02]  /*be80*/  FMUL.FTZ R56, R56, R174.reuse ;  /* 0x000000ae38387220 */ /* 0x080fe40000410000 */
[-C--:B------:R-:W-:Y:S01]  /*be90*/  FMUL.FTZ R57, R57, R174.reuse ;  /* 0x000000ae39397220 */ /* 0x080fe20000410000 */
[C---:B-----5:R-:W-:Y:S01]  /*bea0*/  HMMA.16816.F32.BF16 R36, R4.reuse, R12, R36 ;  /* 0x0000000c0424723c */ /* 0x060fe20000041824 */
[-C--:B------:R-:W-:Y:S01]  /*beb0*/  FMUL.FTZ R58, R58, R3.reuse ;  /* 0x000000033a3a7220 */ /* 0x080fe20000410000 */
[----:B------:R-:W-:Y:S01]  /*bec0*/  MUFU.EX2 R196, R196 ;  /* 0x000000c400c47308 */ /* 0x000fe20000000800 */
[-C--:B------:R-:W-:Y:S02]  /*bed0*/  FMUL.FTZ R59, R59, R3.reuse ;  /* 0x000000033b3b7220 */ /* 0x080fe40000410000 */
[-C--:B------:R-:W-:Y:S02]  /*bee0*/  FMUL.FTZ R44, R44, R174.reuse ;  /* 0x000000ae2c2c7220 */ /* 0x080fe40000410000 */
[----:B------:R-:W-:Y:S01]  /*bef0*/  FMUL.FTZ R45, R45, R174 ;  /* 0x000000ae2d2d7220 */ /* 0x000fe20000410000 */
[----:B------:R-:W-:Y:S01]  /*bf00*/  HMMA.16816.F32.BF16 R40, R4, R14, R40 ;  /* 0x0000000e0428723c */ /* 0x000fe20000041828 */
[----:B------:R-:W5:Y:S01]  /*bf10*/  LDSM.16.MT88.4 R12, [R220+0x12000] ;  /* 0x01200000dc0c783b */ /* 0x000f620000004200 */
[-C--:B------:R-:W-:Y:S01]  /*bf20*/  FMUL.FTZ R46, R46, R3.reuse ;  /* 0x000000032e2e7220 */ /* 0x080fe20000410000 */
[----:B------:R-:W2:Y:S01]  /*bf30*/  MUFU.EX2 R194, R194 ;  /* 0x000000c200c27308 */ /* 0x000ea20000000800 */
[----:B------:R-:W-:-:S02]  /*bf40*/  FMUL.FTZ R47, R47, R3 ;  /* 0x000000032f2f7220 */ /* 0x000fc40000410000 */
[-C--:B------:R-:W-:Y:S02]  /*bf50*/  FMUL.FTZ R48, R48, R174.reuse ;  /* 0x000000ae30307220 */ /* 0x080fe40000410000 */
[-C--:B------:R-:W-:Y:S02]  /*bf60*/  FMUL.FTZ R49, R49, R174.reuse ;  /* 0x000000ae31317220 */ /* 0x080fe40000410000 */
[-C--:B------:R-:W-:Y:S01]  /*bf70*/  FMUL.FTZ R50, R50, R3.reuse ;  /* 0x0000000332327220 */ /* 0x080fe20000410000 */
[----:B------:R-:W2:Y:S01]  /*bf80*/  MUFU.EX2 R197, R197 ;  /* 0x000000c500c57308 */ /* 0x000ea20000000800 */
[----:B------:R-:W-:Y:S02]  /*bf90*/  FMUL.FTZ R51, R51, R3 ;  /* 0x0000000333337220 */ /* 0x000fe40000410000 */
[-C--:B------:R-:W-:Y:S01]  /*bfa0*/  FMUL.FTZ R60, R60, R174.reuse ;  /* 0x000000ae3c3c7220 */ /* 0x080fe20000410000 */
[----:B-1----:R-:W-:Y:S01]  /*bfb0*/  HMMA.16816.F32.BF16 R52, R4, R16, R52 ;  /* 0x000000100434723c */ /* 0x002fe20000041834 */
[----:B------:R-:W-:-:S02]  /*bfc0*/  FMUL.FTZ R61, R61, R174 ;  /* 0x000000ae3d3d7220 */ /* 0x000fc40000410000 */
[-C--:B------:R-:W-:Y:S01]  /*bfd0*/  FMUL.FTZ R62, R62, R3.reuse ;  /* 0x000000033e3e7220 */ /* 0x080fe20000410000 */
[----:B------:R-:W-:Y:S01]  /*bfe0*/  MUFU.EX2 R193, R193 ;  /* 0x000000c100c17308 */ /* 0x000fe20000000800 */
[-C--:B------:R-:W-:Y:S02]  /*bff0*/  FMUL.FTZ R63, R63, R3.reuse ;  /* 0x000000033f3f7220 */ /* 0x080fe40000410000 */
[-C--:B------:R-:W-:Y:S01]  /*c000*/  FMUL.FTZ R64, R64, R174.reuse ;  /* 0x000000ae40407220 */ /* 0x080fe20000410000 */
[----:B------:R-:W-:Y:S01]  /*c010*/  HMMA.16816.F32.BF16 R56, R4, R18, R56 ;  /* 0x000000120438723c */ /* 0x000fe20000041838 */
[----:B------:R-:W1:Y:S01]  /*c020*/  LDSM.16.MT88.4 R16, [R222+0x14000] ;  /* 0x01400000de10783b */ /* 0x000e620000004200 */
[----:B------:R-:W-:Y:S02]  /*c030*/  FMUL.FTZ R65, R65, R174 ;  /* 0x000000ae41417220 */ /* 0x000fe40000410000 */
[-C--:B------:R-:W-:Y:S01]  /*c040*/  FMUL.FTZ R66, R66, R3.reuse ;  /* 0x0000000342427220 */ /* 0x080fe20000410000 */
[----:B------:R-:W1:Y:S01]  /*c050*/  MUFU.EX2 R192, R192 ;  /* 0x000000c000c07308 */ /* 0x000e620000000800 */
[----:B------:R-:W-:-:S02]  /*c060*/  FMUL.FTZ R67, R67, R3 ;  /* 0x0000000343437220 */ /* 0x000fc40000410000 */
[C---:B--2---:R-:W-:Y:S01]  /*c070*/  HMMA.16816.F32.BF16 R44, R4.reuse, R8, R44 ;  /* 0x00000008042c723c */ /* 0x044fe2000004182c */
[-C--:B------:R-:W-:Y:S02]  /*c080*/  FMUL.FTZ R76, R76, R174.reuse ;  /* 0x000000ae4c4c7220 */ /* 0x080fe40000410000 */
[-C--:B------:R-:W-:Y:S02]  /*c090*/  FMUL.FTZ R77, R77, R174.reuse ;  /* 0x000000ae4d4d7220 */ /* 0x080fe40000410000 */
[-C--:B------:R-:W-:Y:S01]  /*c0a0*/  FMUL.FTZ R78, R78, R3.reuse ;  /* 0x000000034e4e7220 */ /* 0x080fe20000410000 */
[----:B------:R-:W2:Y:S01]  /*c0b0*/  MUFU.EX2 R198, R198 ;  /* 0x000000c600c67308 */ /* 0x000ea20000000800 */
[----:B------:R-:W-:Y:S01]  /*c0c0*/  FMUL.FTZ R79, R79, R3 ;  /* 0x000000034f4f7220 */ /* 0x000fe20000410000 */
[----:B------:R-:W-:Y:S01]  /*c0d0*/  HMMA.16816.F32.BF16 R48, R4, R10, R48 ;  /* 0x0000000a0430723c */ /* 0x000fe20000041830 */
[----:B------:R-:W2:Y:S01]  /*c0e0*/  LDSM.16.MT88.4 R8, [R224+0x14000] ;  /* 0x01400000e008783b */ /* 0x000ea20000004200 */
[----:B------:R-:W-:-:S02]  /*c0f0*/  FMUL.FTZ R80, R80, R174 ;  /* 0x000000ae50507220 */ /* 0x000fc40000410000 */
[-C--:B------:R-:W-:Y:S02]  /*c100*/  FMUL.FTZ R81, R81, R174.reuse ;  /* 0x000000ae51517220 */ /* 0x080fe40000410000 */
[-C--:B------:R-:W-:Y:S01]  /*c110*/  FMUL.FTZ R82, R82, R3.reuse ;  /* 0x0000000352527220 */ /* 0x080fe20000410000 */
[----:B------:R-:W-:Y:S01]  /*c120*/  MUFU.EX2 R199, R199 ;  /* 0x000000c700c77308 */ /* 0x000fe20000000800 */
[-C--:B------:R-:W-:Y:S01]  /*c130*/  FMUL.FTZ R83, R83, R3.reuse ;  /* 0x0000000353537220 */ /* 0x080fe20000410000 */
[C---:B-----5:R-:W-:Y:S01]  /*c140*/  HMMA.16816.F32.BF16 R60, R4.reuse, R12, R60 ;  /* 0x0000000c043c723c */ /* 0x060fe2000004183c */
[-C--:B------:R-:W-:Y:S02]  /*c150*/  FMUL.FTZ R68, R68, R174.reuse ;  /* 0x000000ae44447220 */ /* 0x080fe40000410000 */
[-C--:B------:R-:W-:Y:S02]  /*c160*/  FMUL.FTZ R69, R69, R174.reuse ;  /* 0x000000ae45457220 */ /* 0x080fe40000410000 */
[-C--:B------:R-:W-:Y:S01]  /*c170*/  FMUL.FTZ R70, R70, R3.reuse ;  /* 0x0000000346467220 */ /* 0x080fe20000410000 */
[----:B------:R-:W-:Y:S01]  /*c180*/  MUFU.EX2 R200, R200 ;  /* 0x000000c800c87308 */ /* 0x000fe20000000800 */
[----:B------:R-:W-:Y:S01]  /*c190*/  FMUL.FTZ R71, R71, R3 ;  /* 0x0000000347477220 */ /* 0x000fe20000410000 */
[----:B------:R-:W-:Y:S01]  /*c1a0*/  HMMA.16816.F32.BF16 R64, R4, R14, R64 ;  /* 0x0000000e0440723c */ /* 0x000fe20000041840 */
[----:B------:R-:W5:Y:S01]  /*c1b0*/  LDSM.16.MT88.4 R12, [R221+0x14000] ;  /* 0x01400000dd0c783b */ /* 0x000f620000004200 */
[----:B------:R-:W-:-:S02]  /*c1c0*/  FMUL.FTZ R72, R72, R174 ;  /* 0x000000ae48487220 */ /* 0x000fc40000410000 */
[-C--:B------:R-:W-:Y:S02]  /*c1d0*/  FMUL.FTZ R73, R73, R174.reuse ;  /* 0x000000ae49497220 */ /* 0x080fe40000410000 */
[-C--:B------:R-:W-:Y:S01]  /*c1e0*/  FMUL.FTZ R74, R74, R3.reuse ;  /* 0x000000034a4a7220 */ /* 0x080fe20000410000 */
[----:B------:R-:W-:Y:S01]  /*c1f0*/  MUFU.EX2 R180, R180 ;  /* 0x000000b400b47308 */ /* 0x000fe20000000800 */
[C---:B-1----:R-:W-:Y:S01]  /*c200*/  HMMA.16816.F32.BF16 R76, R4.reuse, R16, R76 ;  /* 0x00000010044c723c */ /* 0x042fe2000004184c */
[-C--:B------:R-:W-:Y:S02]  /*c210*/  FMUL.FTZ R75, R75, R3.reuse ;  /* 0x000000034b4b7220 */ /* 0x080fe40000410000 */
[-C--:B------:R-:W-:Y:S02]  /*c220*/  FMUL.FTZ R84, R84, R174.reuse ;  /* 0x000000ae54547220 */ /* 0x080fe40000410000 */
[-C--:B------:R-:W-:Y:S02]  /*c230*/  FMUL.FTZ R85, R85, R174.reuse ;  /* 0x000000ae55557220 */ /* 0x080fe40000410000 */
[-C--:B------:R-:W-:Y:S01]  /*c240*/  FMUL.FTZ R86, R86, R3.reuse ;  /* 0x0000000356567220 */ /* 0x080fe20000410000 */
[----:B------:R-:W-:Y:S01]  /*c250*/  HMMA.16816.F32.BF16 R80, R4, R18, R80 ;  /* 0x000000120450723c */ /* 0x000fe20000041850 */
[----:B------:R-:W1:Y:S01]  /*c260*/  LDSM.16.MT88.4 R16, [R224+0x16000] ;  /* 0x01600000e010783b */ /* 0x000e620000004200 */
[----:B------:R-:W-:Y:S01]  /*c270*/  FMUL.FTZ R87, R87, R3 ;  /* 0x0000000357577220 */ /* 0x000fe20000410000 */
[----:B------:R-:W1:Y:S01]  /*c280*/  MUFU.EX2 R179, R179 ;  /* 0x000000b300b37308 */ /* 0x000e620000000800 */
[----:B------:R-:W-:-:S02]  /*c290*/  FMUL.FTZ R88, R88, R174 ;  /* 0x000000ae58587220 */ /* 0x000fc40000410000 */
[-C--:B------:R-:W-:Y:S02]  /*c2a0*/  FMUL.FTZ R89, R89, R174.reuse ;  /* 0x000000ae59597220 */ /* 0x080fe40000410000 */
[C---:B--2---:R-:W-:Y:S01]  /*c2b0*/  HMMA.16816.F32.BF16 R68, R4.reuse, R8, R68 ;  /* 0x000000080444723c */ /* 0x044fe20000041844 */
[-C--:B------:R-:W-:Y:S02]  /*c2c0*/  FMUL.FTZ R90, R90, R3.reuse ;  /* 0x000000035a5a7220 */ /* 0x080fe40000410000 */
[-C--:B------:R-:W-:Y:S01]  /*c2d0*/  FMUL.FTZ R91, R91, R3.reuse ;  /* 0x000000035b5b7220 */ /* 0x080fe20000410000 */
[----:B------:R-:W2:Y:S01]  /*c2e0*/  MUFU.EX2 R177, R177 ;  /* 0x000000b100b17308 */ /* 0x000ea20000000800 */
[-C--:B------:R-:W-:Y:S02]  /*c2f0*/  FMUL.FTZ R100, R100, R174.reuse ;  /* 0x000000ae64647220 */ /* 0x080fe40000410000 */
[----:B------:R-:W-:Y:S01]  /*c300*/  FMUL.FTZ R101, R101, R174 ;  /* 0x000000ae65657220 */ /* 0x000fe20000410000 */
[----:B------:R-:W-:Y:S01]  /*c310*/  HMMA.16816.F32.BF16 R72, R4, R10, R72 ;  /* 0x0000000a0448723c */ /* 0x000fe20000041848 */
[----:B------:R-:W2:Y:S01]  /*c320*/  LDSM.16.MT88.4 R8, [R220+0x14000] ;  /* 0x01400000dc08783b */ /* 0x000ea20000004200 */
[----:B------:R-:W-:-:S02]  /*c330*/  FMUL.FTZ R102, R102, R3 ;  /* 0x0000000366667220 */ /* 0x000fc40000410000 */
[-C--:B------:R-:W-:Y:S01]  /*c340*/  FMUL.FTZ R103, R103, R3.reuse ;  /* 0x0000000367677220 */ /* 0x080fe20000410000 */
[----:B------:R-:W1:Y:S01]  /*c350*/  MUFU.EX2 R176, R176 ;  /* 0x000000b000b07308 */ /* 0x000e620000000800 */
[-C--:B------:R-:W-:Y:S02]  /*c360*/  FMUL.FTZ R104, R104, R174.reuse ;  /* 0x000000ae68687220 */ /* 0x080fe40000410000 */
[-C--:B------:R-:W-:Y:S01]  /*c370*/  FMUL.FTZ R105, R105, R174.reuse ;  /* 0x000000ae69697220 */ /* 0x080fe20000410000 */
[----:B-----5:R-:W-:Y:S01]  /*c380*/  HMMA.16816.F32.BF16 R84, R4, R12, R84 ;  /* 0x0000000c0454723c */ /* 0x020fe20000041854 */
[-C--:B------:R-:W-:Y:S02]  /*c390*/  FMUL.FTZ R106, R106, R3.reuse ;  /* 0x000000036a6a7220 */ /* 0x080fe40000410000 */
[----:B------:R-:W-:Y:S01]  /*c3a0*/  FMUL.FTZ R107, R107, R3 ;  /* 0x000000036b6b7220 */ /* 0x000fe20000410000 */
[----:B------:R-:W5:Y:S01]  /*c3b0*/  MUFU.EX2 R175, R175 ;  /* 0x000000af00af7308 */ /* 0x000f620000000800 */
[----:B------:R-:W-:-:S02]  /*c3c0*/  FMUL.FTZ R92, R92, R174 ;  /* 0x000000ae5c5c7220 */ /* 0x000fc40000410000 */
[-C--:B------:R-:W-:Y:S01]  /*c3d0*/  FMUL.FTZ R93, R93, R174.reuse ;  /* 0x000000ae5d5d7220 */ /* 0x080fe20000410000 */
[C---:B------:R-:W-:Y:S01]  /*c3e0*/  HMMA.16816.F32.BF16 R88, R4.reuse, R14, R88 ;  /* 0x0000000e0458723c */ /* 0x040fe20000041858 */
[----:B------:R-:W3:Y:S01]  /*c3f0*/  LDSM.16.MT88.4 R12, [R222+0x16000] ;  /* 0x01600000de0c783b */ /* 0x000ee20000004200 */
[-C--:B------:R-:W-:Y:S02]  /*c400*/  FMUL.FTZ R94, R94, R3.reuse ;  /* 0x000000035e5e7220 */ /* 0x080fe40000410000 */
[----:B------:R-:W-:Y:S02]  /*c410*/  FMUL.FTZ R95, R95, R3 ;  /* 0x000000035f5f7220 */ /* 0x000fe40000410000 */
[-C--:B------:R-:W-:Y:S02]  /*c420*/  FMUL.FTZ R96, R96, R174.reuse ;  /* 0x000000ae60607220 */ /* 0x080fe40000410000 */
[----:B-1----:R-:W-:Y:S01]  /*c430*/  HMMA.16816.F32.BF16 R100, R4, R16, R100 ;  /* 0x000000100464723c */ /* 0x002fe20000041864 */
[----:B------:R-:W-:-:S02]  /*c440*/  FMUL.FTZ R97, R97, R174 ;  /* 0x000000ae61617220 */ /* 0x000fc40000410000 */
[-C--:B------:R-:W-:Y:S02]  /*c450*/  FMUL.FTZ R98, R98, R3.reuse ;  /* 0x0000000362627220 */ /* 0x080fe40000410000 */
[-C--:B------:R-:W-:Y:S02]  /*c460*/  FMUL.FTZ R99, R99, R3.reuse ;  /* 0x0000000363637220 */ /* 0x080fe40000410000 */
[-C--:B------:R-:W-:Y:S01]  /*c470*/  FMUL.FTZ R108, R108, R174.reuse ;  /* 0x000000ae6c6c7220 */ /* 0x080fe20000410000 */
[----:B------:R-:W-:Y:S01]  /*c480*/  HMMA.16816.F32.BF16 R104, R4, R18, R104 ;  /* 0x000000120468723c */ /* 0x000fe20000041868 */
[----:B------:R-:W1:Y:S01]  /*c490*/  LDSM.16.MT88.4 R16, [R220+0x16000] ;  /* 0x01600000dc10783b */ /* 0x000e620000004200 */
[----:B------:R-:W-:Y:S02]  /*c4a0*/  FMUL.FTZ R109, R109, R174 ;  /* 0x000000ae6d6d7220 */ /* 0x000fe40000410000 */
[-C--:B------:R-:W-:Y:S02]  /*c4b0*/  FMUL.FTZ R110, R110, R3.reuse ;  /* 0x000000036e6e7220 */ /* 0x080fe40000410000 */
[----:B------:R-:W-:-:S02]  /*c4c0*/  FMUL.FTZ R111, R111, R3 ;  /* 0x000000036f6f7220 */ /* 0x000fc40000410000 */
[C---:B--2---:R-:W-:Y:S01]  /*c4d0*/  HMMA.16816.F32.BF16 R92, R4.reuse, R8, R92 ;  /* 0x00000008045c723c */ /* 0x044fe2000004185c */
[-C--:B------:R-:W-:Y:S02]  /*c4e0*/  FMUL.FTZ R112, R112, R174.reuse ;  /* 0x000000ae70707220 */ /* 0x080fe40000410000 */
[-C--:B------:R-:W-:Y:S02]  /*c4f0*/  FMUL.FTZ R113, R113, R174.reuse ;  /* 0x000000ae71717220 */ /* 0x080fe40000410000 */
[-C--:B------:R-:W-:Y:S02]  /*c500*/  FMUL.FTZ R114, R114, R3.reuse ;  /* 0x0000000372727220 */ /* 0x080fe40000410000 */
[----:B------:R-:W-:Y:S01]  /*c510*/  FMUL.FTZ R115, R115, R3 ;  /* 0x0000000373737220 */ /* 0x000fe20000410000 */
[----:B------:R-:W-:Y:S01]  /*c520*/  HMMA.16816.F32.BF16 R96, R4, R10, R96 ;  /* 0x0000000a0460723c */ /* 0x000fe20000041860 */
[----:B------:R-:W2:Y:S01]  /*c530*/  LDSM.16.MT88.4 R8, [R221+0x16000] ;  /* 0x01600000dd08783b */ /* 0x000ea20000004200 */
[----:B------:R-:W-:-:S02]  /*c540*/  FMUL.FTZ R124, R124, R174 ;  /* 0x000000ae7c7c7220 */ /* 0x000fc40000410000 */
[-C--:B------:R-:W-:Y:S02]  /*c550*/  FMUL.FTZ R125, R125, R174.reuse ;  /* 0x000000ae7d7d7220 */ /* 0x080fe40000410000 */
[-C--:B------:R-:W-:Y:S02]  /*c560*/  FMUL.FTZ R126, R126, R3.reuse ;  /* 0x000000037e7e7220 */ /* 0x080fe40000410000 */
[-C--:B------:R-:W-:Y:S01]  /*c570*/  FMUL.FTZ R127, R127, R3.reuse ;  /* 0x000000037f7f7220 */ /* 0x080fe20000410000 */
[----:B---3--:R-:W-:Y:S01]  /*c580*/  HMMA.16816.F32.BF16 R108, R4, R12, R108 ;  /* 0x0000000c046c723c */ /* 0x008fe2000004186c */
[-C--:B------:R-:W-:Y:S02]  /*c590*/  FMUL.FTZ R128, R128, R174.reuse ;  /* 0x000000ae80807220 */ /* 0x080fe40000410000 */
[----:B------:R-:W-:Y:S02]  /*c5a0*/  FMUL.FTZ R129, R129, R174 ;  /* 0x000000ae81817220 */ /* 0x000fe40000410000 */
        /* <DEDUP_REMOVED lines=14> */
[-C--:B------:R-:W-:Y:S02]  /*c690*/  FMUL.FTZ R123, R123, R3.reuse ;  /* 0x000000037b7b7220 */ /* 0x080fe40000410000 */
[----:B------:R-:W-:Y:S02]  /*c6a0*/  FFMA.FTZ R171, R247, R174, R171 ;  /* 0x000000aef7ab7223 */ /* 0x000fe400000100ab */
[----:B------:R-:W-:-:S02]  /*c6b0*/  FFMA.FTZ R3, R246, R3, R165 ;  /* 0x00000003f6037223 */ /* 0x000fc400000100a5 */
[C---:B--2---:R-:W-:Y:S01]  /*c6c0*/  HMMA.16816.F32.BF16 R116, R4.reuse, R8, R116 ;  /* 0x000000080474723c */ /* 0x044fe20000041874 */
[----:B------:R-:W-:Y:S02]  /*c6d0*/  FADD.FTZ R170, R170, R171 ;  /* 0x000000abaaaa7221 */ /* 0x000fe40000010000 */
[----:B------:R-:W-:Y:S01]  /*c6e0*/  FADD.FTZ R2, R2, R3 ;  /* 0x0000000302027221 */ /* 0x000fe20000010000 */
[----:B------:R-:W-:Y:S01]  /*c6f0*/  MOV R3, R172 ;  /* 0x000000ac00037202 */ /* 0x000fe20000000f00 */
[----:B------:R-:W-:Y:S02]  /*c700*/  FADD.FTZ R170, R169, R170 ;  /* 0x000000aaa9aa7221 */ /* 0x000fe40000010000 */
[----:B------:R-:W-:Y:S01]  /*c710*/  FADD.FTZ R2, R0, R2 ;  /* 0x0000000200027221 */ /* 0x000fe20000010000 */
[----:B------:R-:W-:Y:S01]  /*c720*/  HMMA.16816.F32.BF16 R120, R4, R10, R120 ;  /* 0x0000000a0478723c */ /* 0x000fe20000041878 */
[----:B------:R-:W2:Y:S01]  /*c730*/  LDSM.16.MT88.4 R8, [R224+0x10800] ;  /* 0x01080000e008783b */ /* 0x000ea20000004200 */
[----:B------:R-:W-:-:S02]  /*c740*/  FADD.FTZ R168, R168, R170 ;  /* 0x000000aaa8a87221 */ /* 0x000fc40000010000 */
[----:B------:R-:W-:Y:S02]  /*c750*/  FADD.FTZ R164, R164, R2 ;  /* 0x00000002a4a47221 */ /* 0x000fe40000010000 */
[----:B------:R-:W-:Y:S01]  /*c760*/  FADD.FTZ R168, R183, R168 ;  /* 0x000000a8b7a87221 */ /* 0x000fe20000010000 */
[----:B------:R-:W-:Y:S01]  /*c770*/  F2FP.BF16.PACK_AB R4, R182, R183 ;  /* 0x000000b7b604723e */ /* 0x000fe200000010ff */
[----:B----4-:R-:W-:Y:S01]  /*c780*/  FADD.FTZ R164, R186, R164 ;  /* 0x000000a4baa47221 */ /* 0x010fe20000010000 */
[----:B------:R-:W-:Y:S01]  /*c790*/  F2FP.BF16.PACK_AB R5, R188, R186 ;  /* 0x000000babc05723e */ /* 0x000fe200000010ff */
[----:B------:R-:W-:Y:S01]  /*c7a0*/  FADD.FTZ R182, R182, R168 ;  /* 0x000000a8b6b67221 */ /* 0x000fe20000010000 */
[----:B------:R-:W-:Y:S01]  /*c7b0*/  F2FP.BF16.PACK_AB R6, R185, R184 ;  /* 0x000000b8b906723e */ /* 0x000fe200000010ff */
[----:B------:R-:W-:Y:S01]  /*c7c0*/  FADD.FTZ R188, R188, R164 ;  /* 0x000000a4bcbc7221 */ /* 0x000fe20000010000 */
[----:B------:R-:W-:Y:S01]  /*c7d0*/  F2FP.BF16.PACK_AB R7, R189, R187 ;  /* 0x000000bbbd07723e */ /* 0x000fe200000010ff */
[----:B------:R-:W-:Y:S01]  /*c7e0*/  FADD.FTZ R182, R184, R182 ;  /* 0x000000b6b8b67221 */ /* 0x000fe20000010000 */
[----:B------:R-:W-:Y:S01]  /*c7f0*/  MOV R164, R173 ;  /* 0x000000ad00a47202 */ /* 0x000fe20000000f00 */
[----:B------:R-:W-:-:S02]  /*c800*/  FADD.FTZ R188, R187, R188 ;  /* 0x000000bcbbbc7221 */ /* 0x000fc40000010000 */
[----:B------:R-:W-:Y:S02]  /*c810*/  FADD.FTZ R185, R185, R182 ;  /* 0x000000b6b9b97221 */ /* 0x000fe40000010000 */
[----:B---3--:R-:W-:Y:S01]  /*c820*/  HMMA.16816.F32.BF16 R144, R4, R12, R144 ;  /* 0x0000000c0490723c */ /* 0x008fe20000041890 */
[----:B------:R-:W-:Y:S02]  /*c830*/  FADD.FTZ R189, R189, R188 ;  /* 0x000000bcbdbd7221 */ /* 0x000fe40000010000 */
[----:B------:R-:W-:Y:S02]  /*c840*/  FADD.FTZ R185, R190, R185 ;  /* 0x000000b9beb97221 */ /* 0x000fe40000010000 */
[----:B------:R-:W-:-:S03]  /*c850*/  FADD.FTZ R189, R194, R189 ;  /* 0x000000bdc2bd7221 */ /* 0x000fc60000010000 */
        /* <DEDUP_REMOVED lines=23> */
[C---:B--2---:R-:W-:Y:S08]  /*c9d0*/  HMMA.16816.F32.BF16 R52, R4.reuse, R8, R52 ;  /* 0x000000080434723c */ /* 0x044ff00000041834 */
[C---:B------:R-:W-:Y:S01]  /*c9e0*/  HMMA.16816.F32.BF16 R56, R4.reuse, R10, R56 ;  /* 0x0000000a0438723c */ /* 0x040fe20000041838 */
[----:B------:R-:W2:Y:S07]  /*c9f0*/  LDSM.16.MT88.4 R8, [R220+0x14800] ;  /* 0x01480000dc08783b */ /* 0x000eae0000004200 */
[C---:B----4-:R-:W-:Y:S08]  /*ca00*/  HMMA.16816.F32.BF16 R84, R4.reuse, R20, R84 ;  /* 0x000000140454723c */ /* 0x050ff00000041854 */
[C---:B------:R-:W-:Y:S01]  /*ca10*/  HMMA.16816.F32.BF16 R88, R4.reuse, R22, R88 ;  /* 0x000000160458723c */ /* 0x040fe20000041858 */
[----:B------:R-:W4:Y:S07]  /*ca20*/  LDSM.16.MT88.4 R20, [R220+0x16800] ;  /* 0x01680000dc14783b */ /* 0x000f2e0000004200 */
[C---:B---3--:R-:W-:Y:S08]  /*ca30*/  HMMA.16816.F32.BF16 R100, R4.reuse, R12, R100 ;  /* 0x0000000c0464723c */ /* 0x048ff00000041864 */
[C---:B------:R-:W-:Y:S01]  /*ca40*/  HMMA.16816.F32.BF16 R104, R4.reuse, R14, R104 ;  /* 0x0000000e0468723c */ /* 0x040fe20000041868 */
[----:B------:R-:W-:Y:S07]  /*ca50*/  LDSM.16.MT88.4 R12, [R221+0x11000] ;  /* 0x01100000dd0c783b */ /* 0x000fee0000004200 */
[C---:B-1----:R-:W-:Y:S08]  /*ca60*/  HMMA.16816.F32.BF16 R108, R4.reuse, R16, R108 ;  /* 0x00000010046c723c */ /* 0x042ff0000004186c */
        /* <DEDUP_REMOVED lines=9> */
[C---:B------:R-:W-:Y:S01]  /*cb00*/  HMMA.16816.F32.BF16 R120, R4.reuse, R30, R120 ;  /* 0x0000001e0478723c */ /* 0x040fe20000041878 */
[----:B------:R-:W-:Y:S07]  /*cb10*/  LDSM.16.MT88.4 R28, [R220+0x13000] ;  /* 0x01300000dc1c783b */ /* 0x000fee0000004200 */
[C---:B----4-:R-:W-:Y:S08]  /*cb20*/  HMMA.16816.F32.BF16 R124, R4.reuse, R20, R124 ;  /* 0x00000014047c723c */ /* 0x050ff0000004187c */
[----:B------:R-:W-:Y:S01]  /*cb30*/  HMMA.16816.F32.BF16 R128, R4, R22, R128 ;  /* 0x000000160480723c */ /* 0x000fe20000041880 */
[----:B------:R-:W-:Y:S06]  /*cb40*/  LDSM.16.MT88.4 R20, [R224+0x13000] ;  /* 0x01300000e014783b */ /* 0x000fec0000004200 */
[C---:B------:R-:W-:Y:S01]  /*cb50*/  F2FP.BF16.PACK_AB R4, R191.reuse, R190 ;  /* 0x000000bebf04723e */ /* 0x040fe200000010ff */
[----:B------:R-:W-:Y:S01]  /*cb60*/  FADD.FTZ R191, R191, R185 ;  /* 0x000000b9bfbf7221 */ /* 0x000fe20000010000 */
[C---:B------:R-:W-:Y:S01]  /*cb70*/  F2FP.BF16.PACK_AB R5, R197.reuse, R194 ;  /* 0x000000c2c505723e */ /* 0x040fe200000010ff */
[----:B------:R-:W-:Y:S01]  /*cb80*/  FADD.FTZ R197, R197, R189 ;  /* 0x000000bdc5c57221 */ /* 0x000fe20000010000 */
[----:B------:R-:W-:Y:S01]  /*cb90*/  F2FP.BF16.PACK_AB R6, R196, R195 ;  /* 0x000000c3c406723e */ /* 0x000fe200000010ff */
[----:B------:R-:W-:Y:S01]  /*cba0*/  FADD.FTZ R191, R195, R191 ;  /* 0x000000bfc3bf7221 */ /* 0x000fe20000010000 */
[----:B------:R-:W-:Y:S01]  /*cbb0*/  F2FP.BF16.PACK_AB R7, R192, R193 ;  /* 0x000000c1c007723e */ /* 0x000fe200000010ff */
[----:B------:R-:W-:-:S02]  /*cbc0*/  FADD.FTZ R197, R193, R197 ;  /* 0x000000c5c1c57221 */ /* 0x000fc40000010000 */
[----:B------:R-:W-:Y:S02]  /*cbd0*/  FADD.FTZ R196, R196, R191 ;  /* 0x000000bfc4c47221 */ /* 0x000fe40000010000 */
[----:B------:R-:W-:Y:S02]  /*cbe0*/  FADD.FTZ R192, R192, R197 ;  /* 0x000000c5c0c07221 */ /* 0x000fe40000010000 */
[C---:B-1----:R-:W-:Y:S01]  /*cbf0*/  HMMA.16816.F32.BF16 R160, R4.reuse, R16, R160 ;  /* 0x0000001004a0723c */ /* 0x042fe200000418a0 */
[----:B------:R-:W-:Y:S02]  /*cc00*/  FADD.FTZ R196, R198, R196 ;  /* 0x000000c4c6c47221 */ /* 0x000fe40000010000 */
[----:B------:R-:W-:Y:S02]  /*cc10*/  FADD.FTZ R192, R179, R192 ;  /* 0x000000c0b3c07221 */ /* 0x000fe40000010000 */
[----:B------:R-:W-:Y:S02]  /*cc20*/  FADD.FTZ R196, R199, R196 ;  /* 0x000000c4c7c47221 */ /* 0x000fe40000010000 */
[----:B------:R-:W-:Y:S01]  /*cc30*/  FADD.FTZ R192, R177, R192 ;  /* 0x000000c0b1c07221 */ /* 0x000fe20000010000 */
[----:B------:R-:W-:Y:S01]  /*cc40*/  HMMA.16816.F32.BF16 R156, R4, R18, R156 ;  /* 0x00000012049c723c */ /* 0x000fe2000004189c */
[----:B------:R-:W1:Y:S01]  /*cc50*/  LDSM.16.MT88.4 R16, [R222+0x13000] ;  /* 0x01300000de10783b */ /* 0x000e620000004200 */
[----:B------:R-:W-:-:S02]  /*cc60*/  FADD.FTZ R196, R200, R196 ;  /* 0x000000c4c8c47221 */ /* 0x000fc40000010000 */
[----:B------:R-:W-:Y:S02]  /*cc70*/  FADD.FTZ R192, R176, R192 ;  /* 0x000000c0b0c07221 */ /* 0x000fe40000010000 */
[----:B------:R-:W-:Y:S02]  /*cc80*/  FADD.FTZ R247, R180, R196 ;  /* 0x000000c4b4f77221 */ /* 0x000fe40000010000 */
[----:B------:R-:W-:Y:S01]  /*cc90*/  HMMA.16816.F32.BF16 R144, R4, R12, R144 ;  /* 0x0000000c0490723c */ /* 0x000fe20000041890 */
[----:B-----5:R-:W-:-:S07]  /*cca0*/  FADD.FTZ R246, R175, R192 ;  /* 0x000000c0aff67221 */ /* 0x020fce0000010000 */
        /* <DEDUP_REMOVED lines=16> */
[----:B------:R-:W5:Y:S07]  /*cdb0*/  LDSM.16.MT88.4 R20, [R220+0x15000] ;  /* 0x01500000dc14783b */ /* 0x000f6e0000004200 */
[C---:B---3--:R-:W-:Y:S08]  /*cdc0*/  HMMA.16816.F32.BF16 R52, R4.reuse, R24, R52 ;  /* 0x000000180434723c */ /* 0x048ff00000041834 */
[C---:B------:R-:W-:Y:S01]  /*cdd0*/  HMMA.16816.F32.BF16 R56, R4.reuse, R26, R56 ;  /* 0x0000001a0438723c */ /* 0x040fe20000041838 */
[----:B------:R-:W-:Y:S07]  /*cde0*/  LDSM.16.MT88.4 R24, [R222+0x17000] ;  /* 0x01700000de18783b */ /* 0x000fee0000004200 */
[C---:B------:R-:W-:Y:S08]  /*cdf0*/  HMMA.16816.F32.BF16 R60, R4.reuse, R28, R60 ;  /* 0x0000001c043c723c */ /* 0x040ff0000004183c */
        /* <DEDUP_REMOVED lines=13> */
[----:B------:R-:W-:Y:S07]  /*ced0*/  LDSM.16.MT88.4 R20, [R222+0x13800] ;  /* 0x01380000de14783b */ /* 0x000fee0000004200 */
[C---:B---3--:R-:W-:Y:S08]  /*cee0*/  HMMA.16816.F32.BF16 R100, R4.reuse, R28, R100 ;  /* 0x0000001c0464723c */ /* 0x048ff00000041864 */
[C---:B------:R-:W-:Y:S01]  /*cef0*/  HMMA.16816.F32.BF16 R104, R4.reuse, R30, R104 ;  /* 0x0000001e0468723c */ /* 0x040fe20000041868 */
[----:B------:R-:W3:Y:S07]  /*cf00*/  LDSM.16.MT88.4 R28, [R220+0x11800] ;  /* 0x01180000dc1c783b */ /* 0x000eee0000004200 */
[C---:B------:R-:W-:Y:S08]  /*cf10*/  HMMA.16816.F32.BF16 R108, R4.reuse, R24, R108 ;  /* 0x00000018046c723c */ /* 0x040ff0000004186c */
[C---:B------:R-:W-:Y:S01]  /*cf20*/  HMMA.16816.F32.BF16 R112, R4.reuse, R26, R112 ;  /* 0x0000001a0470723c */ /* 0x040fe20000041870 */
[----:B------:R-:W5:Y:S07]  /*cf30*/  LDSM.16.MT88.4 R24, [R224+0x13800] ;  /* 0x01380000e018783b */ /* 0x000f6e0000004200 */
[C---:B------:R-:W-:Y:S08]  /*cf40*/  HMMA.16816.F32.BF16 R116, R4.reuse, R32, R116 ;  /* 0x000000200474723c */ /* 0x040ff00000041874 */
[----:B------:R-:W-:Y:S01]  /*cf50*/  HMMA.16816.F32.BF16 R120, R4, R34, R120 ;  /* 0x000000220478723c */ /* 0x000fe20000041878 */
[----:B------:R-:W-:Y:S06]  /*cf60*/  LDSM.16.MT88.4 R32, [R221+0x11800] ;  /* 0x01180000dd20783b */ /* 0x000fec0000004200 */
[----:B------:R-:W-:-:S02]  /*cf70*/  F2FP.BF16.PACK_AB R4, R199, R198 ;  /* 0x000000c6c704723e */ /* 0x000fc400000010ff */
[----:B------:R-:W-:Y:S02]  /*cf80*/  F2FP.BF16.PACK_AB R5, R177, R179 ;  /* 0x000000b3b105723e */ /* 0x000fe400000010ff */
[----:B------:R-:W-:Y:S02]  /*cf90*/  F2FP.BF16.PACK_AB R6, R180, R200 ;  /* 0x000000c8b406723e */ /* 0x000fe400000010ff */
[----:B------:R-:W-:-:S07]  /*cfa0*/  F2FP.BF16.PACK_AB R7, R175, R176 ;  /* 0x000000b0af07723e */ /* 0x000fce00000010ff */
        /* <DEDUP_REMOVED lines=9> */
[C---:B---3--:R-:W-:Y:S08]  /*d040*/  HMMA.16816.F32.BF16 R136, R4.reuse, R28, R136 ;  /* 0x0000001c0488723c */ /* 0x048ff00000041888 */
[C---:B------:R-:W-:Y:S01]  /*d050*/  HMMA.16816.F32.BF16 R132, R4.reuse, R30, R132 ;  /* 0x0000001e0484723c */ /* 0x040fe20000041884 */
[----:B------:R-:W-:Y:S07]  /*d060*/  LDSM.16.MT88.4 R28, [R221+0x15800] ;  /* 0x01580000dd1c783b */ /* 0x000fee0000004200 */
[C---:B-----5:R-:W-:Y:S08]  /*d070*/  HMMA.16816.F32.BF16 R36, R4.reuse, R24, R36 ;  /* 0x000000180424723c */ /* 0x060ff00000041824 */
[C---:B------:R-:W-:Y:S01]  /*d080*/  HMMA.16816.F32.BF16 R40, R4.reuse, R26, R40 ;  /* 0x0000001a0428723c */ /* 0x040fe20000041828 */
[----:B------:R-:W3:Y:S07]  /*d090*/  LDSM.16.MT88.4 R24, [R222+0x15800] ;  /* 0x01580000de18783b */ /* 0x000eee0000004200 */
        /* <DEDUP_REMOVED lines=13> */
[C---:B------:R-:W-:Y:S08]  /*d170*/  HMMA.16816.F32.BF16 R140, R4.reuse, R34, R140 ;  /* 0x00000022048c723c */ /* 0x040ff0000004188c */
[C---:B---3--:R-:W-:Y:S08]  /*d180*/  HMMA.16816.F32.BF16 R76, R4.reuse, R24, R76 ;  /* 0x00000018044c723c */ /* 0x048ff0000004184c */
[C---:B------:R-:W-:Y:S08]  /*d190*/  HMMA.16816.F32.BF16 R80, R4.reuse, R26, R80 ;  /* 0x0000001a0450723c */ /* 0x040ff00000041850 */
[C---:B------:R-:W-:Y:S08]  /*d1a0*/  HMMA.16816.F32.BF16 R84, R4.reuse, R28, R84 ;  /* 0x0000001c0454723c */ /* 0x040ff00000041854 */
[C---:B------:R-:W-:Y:S08]  /*d1b0*/  HMMA.16816.F32.BF16 R88, R4.reuse, R30, R88 ;  /* 0x0000001e0458723c */ /* 0x040ff00000041858 */
[C---:B-----5:R-:W-:Y:S08]  /*d1c0*/  HMMA.16816.F32.BF16 R92, R4.reuse, R20, R92 ;  /* 0x00000014045c723c */ /* 0x060ff0000004185c */
[C---:B------:R-:W-:Y:S08]  /*d1d0*/  HMMA.16816.F32.BF16 R96, R4.reuse, R22, R96 ;  /* 0x000000160460723c */ /* 0x040ff00000041860 */
[C---:B--2---:R-:W-:Y:S08]  /*d1e0*/  HMMA.16816.F32.BF16 R108, R4.reuse, R8, R108 ;  /* 0x00000008046c723c */ /* 0x044ff0000004186c */
[C---:B------:R-:W-:Y:S08]  /*d1f0*/  HMMA.16816.F32.BF16 R112, R4.reuse, R10, R112 ;  /* 0x0000000a0470723c */ /* 0x040ff00000041870 */
[C---:B-1----:R-:W-:Y:S08]  /*d200*/  HMMA.16816.F32.BF16 R116, R4.reuse, R16, R116 ;  /* 0x000000100474723c */ /* 0x042ff00000041874 */
[C---:B------:R-:W-:Y:S08]  /*d210*/  HMMA.16816.F32.BF16 R120, R4.reuse, R18, R120 ;  /* 0x000000120478723c */ /* 0x040ff00000041878 */
[C---:B----4-:R-:W-:Y:S08]  /*d220*/  HMMA.16816.F32.BF16 R124, R4.reuse, R12, R124 ;  /* 0x0000000c047c723c */ /* 0x050ff0000004187c */
[----:B------:R-:W-:Y:S11]  /*d230*/  HMMA.16816.F32.BF16 R128, R4, R14, R128 ;  /* 0x0000000e0480723c */ /* 0x000ff60000041880 */
[----:B------:R-:W-:Y:S08]  /*d240*/  @!UPT UIADD3 URZ, URZ, URZ, URZ ;  /* 0x0000003f3f3ff290 */ /* 0x000ff0000fffe03f */
.L_x_2307:
[----:B------:R-:W-:Y:S05]  /*d250*/  @!P6 BRA `(.L_x_2315) ;  /* 0x00004e600000e947 */ /* 0x000fea0003800000 */
[----:B------:R-:W-:Y:S01]  /*d260*/  IABS R2, c[0x0][0x2d0] ;  /* 0x0000b40000027a13 */ /* 0x000fe20000000000 */
[----:B------:R-:W-:Y:S01]  /*d270*/  ULEA UR4, -UR6, URZ, 0x6 ;  /* 0x0000003f06047291 */ /* 0x000fe2000f8e313f */
[----:B------:R-:W-:Y:S01]  /*d280*/  IABS R0, c[0x0][0x2d0] ;  /* 0x0000b40000007a13 */ /* 0x000fe20000000000 */
[----:B------:R-:W-:Y:S01]  /*d290*/  ULEA UR19, -UR8, URZ, 0x6 ;  /* 0x0000003f08137291 */ /* 0x000fe2000f8e313f */
        /* <DEDUP_REMOVED lines=8> */
[----:B------:R-:W-:Y:S01]  /*d320*/  IMAD.U32 R242, RZ, RZ, UR5 ;  /* 0x00000005fff27e24 */ /* 0x000fe2000f8e00ff */
[----:B------:R-:W-:Y:S02]  /*d330*/  UISETP.NE.AND UP1, UPT, URZ, UR11, UPT ;  /* 0x0000000b3f00728c */ /* 0x000fe4000bf25270 */
[----:B------:R-:W-:-:S02]  /*d340*/  ULOP3.LUT UR16, URZ, UR11, URZ, 0x33, !UPT ;  /* 0x0000000b3f107292 */ /* 0x000fc4000f8e333f */
[----:B------:R-:W-:Y:S02]  /*d350*/  USHF.R.S32.HI UR12, URZ, 0x1f, UR19 ;  /* 0x0000001f3f0c7899 */ /* 0x000fe40008011413 */
        /* <DEDUP_REMOVED lines=11> */
[----:B-1----:R1:W3:Y:S08]  /*d410*/  R2UR UR9, R2 ;  /* 0x00000000020973c2 */ /* 0x0022f000000e0000 */
[----:B--2---:R2:W4:Y:S01]  /*d420*/  R2UR UR7, R0 ;  /* 0x00000000000773c2 */ /* 0x00452200000e0000 */
[----:B-1----:R-:W-:Y:S01]  /*d430*/  IMAD.MOV.U32 R2, RZ, RZ, R164 ;  /* 0x000000ffff027224 */ /* 0x002fe200078e00a4 */
[----:B---3--:R-:W-:-:S04]  /*d440*/  UIADD3 UR36, URZ, -UR9, URZ ;  /* 0x800000093f247290 */ /* 0x008fc8000fffe03f */
[----:B------:R-:W-:Y:S01]  /*d450*/  UIMAD UR36, UR36, UR18, URZ ;  /* 0x00000012242472a4 */ /* 0x000fe2000f8e023f */
[----:B--2---:R-:W-:Y:S01]  /*d460*/  IMAD.MOV.U32 R0, RZ, RZ, R3 ;  /* 0x000000ffff007224 */ /* 0x004fe200078e0003 */
[----:B----4-:R-:W-:Y:S02]  /*d470*/  UIADD3 UR22, URZ, -UR7, URZ ;  /* 0x800000073f167290 */ /* 0x010fe4000fffe03f */
[----:B------:R-:W-:Y:S02]  /*d480*/  UIMAD.WIDE.U32 UR36, UR9, UR36, UR8 ;  /* 0x00000024092472a5 */ /* 0x000fe4000f8e0008 */
[----:B------:R-:W-:Y:S02]  /*d490*/  UIMAD UR22, UR22, UR14, URZ ;  /* 0x0000000e161672a4 */ /* 0x000fe4000f8e023f */
[----:B------:R-:W-:Y:S02]  /*d4a0*/  ULDC.64 UR8, c[0x0][0x1a0] ;  /* 0x0000680000087ab9 */ /* 0x000fe40000000a00 */
[----:B------:R-:W-:-:S02]  /*d4b0*/  UIMAD.WIDE.U32 UR22, UR7, UR22, UR6 ;  /* 0x00000016071672a5 */ /* 0x000fc4000f8e0006 */
[----:B------:R-:W-:Y:S02]  /*d4c0*/  UMOV UR17, UR37 ;  /* 0x0000002500117c82 */ /* 0x000fe40008000000 */
[----:B------:R-:W-:-:S03]  /*d4d0*/  ULDC.64 UR6, c[0x0][0x198] ;  /* 0x0000660000067ab9 */ /* 0x000fc60000000a00 */
[----:B------:R-:W-:Y:S02]  /*d4e0*/  UMOV UR15, UR23 ;  /* 0x00000017000f7c82 */ /* 0x000fe40008000000 */
.L_x_2319:
[----:B------:R-:W-:Y:S01]  /*d4f0*/  UIADD3 UR29, UR29, -0x1, URZ ;  /* 0xffffffff1d1d7890 */ /* 0x000fe2000fffe03f */
[----:B------:R-:W-:Y:S04]  /*d500*/  DEPBAR.LE SB0, 0x0 ;  /* 0x000080000000791a */ /* 0x000fe80000000000 */
[----:B------:R-:W-:Y:S01]  /*d510*/  BAR.SYNC.DEFER_BLOCKING 0x0 ;  /* 0x0000000000007b1d */ /* 0x000fe20000010000 */
[----:B------:R-:W-:Y:S01]  /*d520*/  PLOP3.LUT P0, PT, PT, PT, UP6, 0x40, 0x0 ;  /* 0x000000000000781c */ /* 0x000fe20003f0e868 */
[----:B------:R-:W-:Y:S01]  /*d530*/  IMAD.MOV.U32 R7, RZ, RZ, R243 ;  /* 0x000000ffff077224 */ /* 0x000fe200078e00f3 */
[----:B------:R-:W-:Y:S03]  /*d540*/  MOV R3, R242 ;  /* 0x000000f200037202 */ /* 0x000fe60000000f00 */
[----:B------:R-:W-:Y:S02]  /*d550*/  UMOV UR23, UR4 ;  /* 0x0000000400177c82 */ /* 0x000fe40008000000 */
[----:B------:R-:W-:Y:S06]  /*d560*/  UMOV UR22, UR5 ;  /* 0x0000000500167c82 */ /* 0x000fec0008000000 */
[----:B------:R-:W-:-:S05]  /*d570*/  @P0 BRA `(.L_x_2316) ;  /* 0x0000046000000947 */ /* 0x000fca0003800000 */
        /* <DEDUP_REMOVED lines=13> */
[----:B------:R-:W-:Y:S02]  /*d650*/  UIADD3 UR23, -UR39, URZ, URZ ;  /* 0x0000003f27177290 */ /* 0x000fe4000fffe13f */
[----:B------:R-:W-:Y:S02]  /*d660*/  UIADD3 UR36, -UR41, URZ, URZ ;  /* 0x0000003f29247290 */ /* 0x000fe4000fffe13f */
[----:B------:R-:W-:Y:S02]  /*d670*/  UIMAD UR31, UR18, UR23, UR31 ;  /* 0x00000017121f72a4 */ /* 0x000fe4000f8e021f */
[----:B------:R-:W-:Y:S02]  /*d680*/  UIMAD UR37, UR18, UR36, UR37 ;  /* 0x00000024122572a4 */ /* 0x000fe4000f8e0225 */
[----:B------:R-:W-:Y:S02]  /*d690*/  UISETP.GT.U32.AND UP2, UPT, UR18, UR31, UPT ;  /* 0x0000001f1200728c */ /* 0x000fe4000bf44070 */
[----:B------:R-:W-:Y:S09]  /*d6a0*/  UISETP.GT.U32.AND UP3, UPT, UR18, UR37, UPT ;  /* 0x000000251200728c */ /* 0x000ff2000bf64070 */
[----:B------:R-:W-:Y:S02]  /*d6b0*/  @!UP2 UIADD3 UR31, UR31, -UR18, URZ ;  /* 0x800000121f1fa290 */ /* 0x000fe4000fffe03f */
[----:B------:R-:W-:Y:S02]  /*d6c0*/  @!UP3 UIADD3 UR37, UR37, -UR18, URZ ;  /* 0x800000122525b290 */ /* 0x000fe4000fffe03f */
[----:B------:R-:W-:Y:S02]  /*d6d0*/  UISETP.GE.U32.AND UP4, UPT, UR31, UR18, UPT ;  /* 0x000000121f00728c */ /* 0x000fe4000bf86070 */
[----:B------:R-:W-:Y:S02]  /*d6e0*/  UISETP.GE.U32.AND UP5, UPT, UR37, UR18, UPT ;  /* 0x000000122500728c */ /* 0x000fe4000bfa6070 */
[----:B------:R-:W-:Y:S02]  /*d6f0*/  @!UP3 UIADD3 UR41, UR41, 0x1, URZ ;  /* 0x000000012929b890 */ /* 0x000fe4000fffe03f */
[----:B------:R-:W-:Y:S02]  /*d700*/  UISETP.GE.AND UP3, UPT, UR38, URZ, UPT ;  /* 0x0000003f2600728c */ /* 0x000fe4000bf66270 */
[----:B------:R-:W-:Y:S02]  /*d710*/  @!UP2 UIADD3 UR39, UR39, 0x1, URZ ;  /* 0x000000012727a890 */ /* 0x000fe4000fffe03f */
[----:B------:R-:W-:Y:S02]  /*d720*/  UISETP.GE.AND UP2, UPT, UR22, URZ, UPT ;  /* 0x0000003f1600728c */ /* 0x000fe4000bf46270 */
[----:B------:R-:W-:Y:S02]  /*d730*/  @UP4 UIADD3 UR39, UR39, 0x1, URZ ;  /* 0x0000000127274890 */ /* 0x000fe4000fffe03f */
[----:B------:R-:W-:Y:S04]  /*d740*/  @UP5 UIADD3 UR41, UR41, 0x1, URZ ;  /* 0x0000000129295890 */ /* 0x000fe8000fffe03f */
[----:B------:R-:W-:Y:S03]  /*d750*/  @!UP3 UIADD3 UR41, -UR41, URZ, URZ ;  /* 0x0000003f2929b290 */ /* 0x000fe6000fffe13f */
[----:B------:R-:W-:Y:S02]  /*d760*/  @!UP2 UIADD3 UR39, -UR39, URZ, URZ ;  /* 0x0000003f2727a290 */ /* 0x000fe4000fffe13f */
[----:B------:R-:W-:Y:S02]  /*d770*/  USEL UR41, UR16, UR41, !UP1 ;  /* 0x0000002910297287 */ /* 0x000fe4000c800000 */
[----:B------:R-:W-:Y:S04]  /*d780*/  USEL UR39, UR16, UR39, !UP1 ;  /* 0x0000002710277287 */ /* 0x000fe8000c800000 */
[----:B------:R-:W-:Y:S01]  /*d790*/  IMAD.U32 R4, RZ, RZ, UR41 ;  /* 0x00000029ff047e24 */ /* 0x000fe2000f8e00ff */
[----:B------:R-:W-:Y:S01]  /*d7a0*/  MOV R3, UR41 ;  /* 0x0000002900037c02 */ /* 0x000fe20008000f00 */
[----:B------:R-:W-:Y:S01]  /*d7b0*/  IMAD.U32 R5, RZ, RZ, UR39 ;  /* 0x00000027ff057e24 */ /* 0x000fe2000f8e00ff */
[----:B------:R-:W-:Y:S02]  /*d7c0*/  MOV R6, UR39 ;  /* 0x0000002700067c02 */ /* 0x000fe40008000f00 */
[----:B------:R-:W-:Y:S02]  /*d7d0*/  LEA R4, P0, R4, UR32, 0x2 ;  /* 0x0000002004047c11 */ /* 0x000fe4000f8010ff */
[----:B------:R-:W-:Y:S02]  /*d7e0*/  LEA R6, P1, R6, UR32, 0x2 ;  /* 0x0000002006067c11 */ /* 0x000fe4000f8210ff */
[----:B------:R-:W1:Y:S02]  /*d7f0*/  R2UR UR22, R4 ;  /* 0x00000000041673c2 */ /* 0x000e6400000e0000 */
[----:B------:R-:W-:Y:S02]  /*d800*/  LEA.HI.X.SX32 R7, R5, UR33, 0x2, P1 ;  /* 0x0000002105077c11 */ /* 0x000fe400088f16ff */
[----:B------:R-:W-:Y:S04]  /*d810*/  LEA.HI.X.SX32 R5, R3, UR33, 0x2, P0 ;  /* 0x0000002103057c11 */ /* 0x000fe800080f16ff */
        /* <DEDUP_REMOVED lines=13> */
[----:B------:R1:W2:Y:S01]  /*d8f0*/  LDG.E R3, [R4.64] ;  /* 0x0000002204037981 */ /* 0x0002a2000c1e1900 */
[----:B------:R-:W-:Y:S03]  /*d900*/  UIMAD UR22, UR23, UR8, UR22 ;  /* 0x00000008171672a4 */ /* 0x000fe6000f8e0216 */
[----:B------:R-:W-:Y:S02]  /*d910*/  UMOV UR23, UR8 ;  /* 0x0000000800177c82 */ /* 0x000fe40008000000 */
[----:B------:R-:W-:Y:S01]  /*d920*/  UIADD3 UR22, UR37, UR22, URZ ;  /* 0x0000001625167290 */ /* 0x000fe2000fffe03f */
[----:B-1----:R-:W-:Y:S01]  /*d930*/  IMAD.U32 R5, RZ, RZ, UR37 ;  /* 0x00000025ff057e24 */ /* 0x002fe2000f8e00ff */
[----:B------:R-:W-:Y:S04]  /*d940*/  MOV R4, UR36 ;  /* 0x0000002400047c02 */ /* 0x000fe80008000f00 */
        /* <DEDUP_REMOVED lines=9> */
.L_x_2316:
[----:B------:R-:W-:Y:S01]  /*d9e0*/  ISETP.GE.AND P6, PT, R236, c[0x0][0x220], PT ;  /* 0x00008800ec007a0c */ /* 0x000fe20003fc6270 */
[----:B------:R-:W-:Y:S01]  /*d9f0*/  UISETP.GT.AND UP2, UPT, UR29, UR21, UPT ;  /* 0x000000151d00728c */ /* 0x000fe2000bf44270 */
[----:B------:R-:W-:Y:S02]  /*da00*/  ISETP.GE.AND P5, PT, R233, c[0x0][0x220], PT ;  /* 0x00008800e9007a0c */ /* 0x000fe40003fa6270 */
[CC--:B------:R-:W-:Y:S02]  /*da10*/  LEA R248, P0, R7.reuse, R167.reuse, 0x1 ;  /* 0x000000a707f87211 */ /* 0x0c0fe400078008ff */
[----:B------:R-:W-:Y:S02]  /*da20*/  ISETP.GE.AND P4, PT, R232, c[0x0][0x220], PT ;  /* 0x00008800e8007a0c */ /* 0x000fe40003f86270 */
[-C--:B------:R-:W-:Y:S02]  /*da30*/  LEA.HI.X R249, R7, R166.reuse, R3, 0x1, P0 ;  /* 0x000000a607f97211 */ /* 0x080fe400000f0c03 */
[----:B------:R-:W-:Y:S02]  /*da40*/  ISETP.GE.AND P3, PT, R231, c[0x0][0x220], PT ;  /* 0x00008800e7007a0c */ /* 0x000fe40003f66270 */
[----:B------:R-:W-:Y:S01]  /*da50*/  IADD3 R6, P1, R7, UR27, RZ ;  /* 0x0000001b07067c10 */ /* 0x000fe2000ff3e0ff */
[----:B------:R-:W-:Y:S03]  /*da60*/  @P6 STS.128 [R235+0x10000], RZ ;  /* 0x010000ffeb006388 */ /* 0x000fe60000000c00 */
[----:B------:R-:W-:Y:S01]  /*da70*/  IADD3.X R5, R3, UR26, RZ, P1, !PT ;  /* 0x0000001a03057c10 */ /* 0x000fe20008ffe4ff */
[----:B------:R-:W-:Y:S01]  /*da80*/  @!PT LDS RZ, [RZ] ;  /* 0x00000000fffff984 */ /* 0x000fe20000000800 */
[----:B------:R-:W-:Y:S01]  /*da90*/  @!PT LDS RZ, [RZ] ;  /* 0x00000000fffff984 */ /* 0x000fe20000000800 */
[----:B------:R-:W-:Y:S01]  /*daa0*/  @!PT LDS RZ, [RZ] ;  /* 0x00000000fffff984 */ /* 0x000fe20000000800 */
[----:B------:R1:W-:Y:S01]  /*dab0*/  @!P6 LDGSTS.E.BYPASS.LTC128B.128 [R235+0x10000], [R248.64] ;  /* 0x10000000f8ebefae */ /* 0x0003e2000b901d62 */
[CC--:B------:R-:W-:Y:S02]  /*dac0*/  @!P6 LEA R16, P1, R6.reuse, R167.reuse, 0x1 ;  /* 0x000000a70610e211 */ /* 0x0c0fe400078208ff */
[CC--:B------:R-:W-:Y:S01]  /*dad0*/  @!P5 LEA R12, P0, R6.reuse, R167.reuse, 0x1 ;  /* 0x000000a7060cd211 */ /* 0x0c0fe200078008ff */
[----:B------:R-:W-:Y:S01]  /*dae0*/  @P5 STS.128 [R235+0x12000], RZ ;  /* 0x012000ffeb005388 */ /* 0x000fe20000000c00 */
[CCC-:B------:R-:W-:Y:S02]  /*daf0*/  @!P6 LEA.HI.X R17, R6.reuse, R166.reuse, R5.reuse, 0x1, P1 ;  /* 0x000000a60611e211 */ /* 0x1c0fe400008f0c05 */
[CCC-:B------:R-:W-:Y:S01]  /*db00*/  @!P5 LEA.HI.X R13, R6.reuse, R166.reuse, R5.reuse, 0x1, P0 ;  /* 0x000000a6060dd211 */ /* 0x1c0fe200000f0c05 */
[----:B------:R-:W-:Y:S01]  /*db10*/  @!PT LDS RZ, [RZ] ;  /* 0x00000000fffff984 */ /* 0x000fe20000000800 */
[----:B------:R-:W-:Y:S01]  /*db20*/  @!PT LDS RZ, [RZ] ;  /* 0x00000000fffff984 */ /* 0x000fe20000000800 */
[----:B------:R-:W-:Y:S01]  /*db30*/  @!PT LDS RZ, [RZ] ;  /* 0x00000000fffff984 */ /* 0x000fe20000000800 */
[----:B------:R1:W-:Y:S01]  /*db40*/  @!P5 LDGSTS.E.BYPASS.LTC128B.128 [R235+0x12000], [R248.64+0x80] ;  /* 0x12000080f8ebdfae */ /* 0x0003e2000b901d62 */
[C---:B------:R-:W-:Y:S02]  /*db50*/  IADD3 R4, P2, R6.reuse, UR27, RZ ;  /* 0x0000001b06047c10 */ /* 0x040fe4000ff5e0ff */
[CC--:B------:R-:W-:Y:S01]  /*db60*/  @!P3 LEA R8, P1, R6.reuse, R167.reuse, 0x1 ;  /* 0x000000a70608b211 */ /* 0x0c0fe200078208ff */
        /* <DEDUP_REMOVED lines=8> */
[-C--:B------:R-:W-:Y:S01]  /*dbf0*/  @!P4 LEA.HI.X R11, R6, R166.reuse, R5, 0x1, P2 ;  /* 0x000000a6060bc211 */ /* 0x080fe200010f0c05 */
        /* <DEDUP_REMOVED lines=11> */
[CC--:B------:R-:W-:Y:S01]  /*dcb0*/  @!P3 LEA R6, P0, R4.reuse, R167.reuse, 0x1 ;  /* 0x000000a70406b211 */ /* 0x0c0fe200078008ff */
[----:B------:R-:W-:Y:S01]  /*dcc0*/  @!PT LDS RZ, [RZ] ;  /* 0x00000000fffff984 */ /* 0x000fe20000000800 */
[----:B------:R-:W-:Y:S01]  /*dcd0*/  @!PT LDS RZ, [RZ] ;  /* 0x00000000fffff984 */ /* 0x000fe20000000800 */
[----:B------:R-:W-:Y:S01]  /*dce0*/  @!PT LDS RZ, [RZ] ;  /* 0x00000000fffff984 */ /* 0x000fe20000000800 */
[----:B------:R2:W-:Y:S01]  /*dcf0*/  @!P6 LDGSTS.E.BYPASS.LTC128B.128 [R235+0x10800], [R16.64] ;  /* 0x1080000010ebefae */ /* 0x0005e2000b901d62 */
[CCC-:B------:R-:W-:Y:S02]  /*dd00*/  @!P4 LEA.HI.X R19, R4.reuse, R166.reuse, R3.reuse, 0x1, P1 ;  /* 0x000000a60413c211 */ /* 0x1c0fe400008f0c03 */
[CC--:B------:R-:W-:Y:S01]  /*dd10*/  @!P3 LEA.HI.X R7, R4.reuse, R166.reuse, R3, 0x1, P0 ;  /* 0x000000a60407b211 */ /* 0x0c0fe200000f0c03 */
[----:B------:R-:W-:Y:S01]  /*dd20*/  @P5 STS.128 [R235+0x12800], RZ ;  /* 0x012800ffeb005388 */ /* 0x000fe20000000c00 */
[----:B------:R-:W-:Y:S03]  /*dd30*/  IADD3 R5, P2, R4, UR27, RZ ;  /* 0x0000001b04057c10 */ /* 0x000fe6000ff5e0ff */
[----:B------:R-:W-:Y:S01]  /*dd40*/  @!PT LDS RZ, [RZ] ;  /* 0x00000000fffff984 */ /* 0x000fe20000000800 */
[----:B------:R-:W-:Y:S01]  /*dd50*/  @!PT LDS RZ, [RZ] ;  /* 0x00000000fffff984 */ /* 0x000fe20000000800 */
[----:B------:R-:W-:Y:S01]  /*dd60*/  @!PT LDS RZ, [RZ] ;  /* 0x00000000fffff984 */ /* 0x000fe20000000800 */
[----:B------:R3:W-:Y:S01]  /*dd70*/  @!P5 LDGSTS.E.BYPASS.LTC128B.128 [R235+0x12800], [R12.64+0x80] ;  /* 0x128000800cebdfae */ /* 0x0007e2000b901d62 */
[-C--:B------:R-:W-:Y:S02]  /*dd80*/  @!P6 LEA R26, P0, R5, R167.reuse, 0x1 ;  /* 0x000000a7051ae211 */ /* 0x080fe400078008ff */
[----:B------:R-:W-:Y:S01]  /*dd90*/  IADD3.X R3, R3, UR26, RZ, P2, !PT ;  /* 0x0000001a03037c10 */ /* 0x000fe200097fe4ff */
[----:B------:R-:W-:Y:S01]  /*dda0*/  @P4 STS.128 [R235+0x14800], RZ ;  /* 0x014800ffeb004388 */ /* 0x000fe20000000c00 */
[CC--:B------:R-:W-:Y:S02]  /*ddb0*/  @!P5 LEA R24, P2, R5.reuse, R167.reuse, 0x1 ;  /* 0x000000a70518d211 */ /* 0x0c0fe400078408ff */
[CCC-:B------:R-:W-:Y:S01]  /*ddc0*/  @!P6 LEA.HI.X R27, R5.reuse, R166.reuse, R3.reuse, 0x1, P0 ;  /* 0x000000a6051be211 */ /* 0x1c0fe200000f0c03 */
[----:B------:R-:W-:Y:S01]  /*ddd0*/  @!PT LDS RZ, [RZ] ;  /* 0x00000000fffff984 */ /* 0x000fe20000000800 */
[----:B------:R-:W-:Y:S01]  /*dde0*/  @!PT LDS RZ, [RZ] ;  /* 0x00000000fffff984 */ /* 0x000fe20000000800 */
[----:B------:R-:W-:Y:S01]  /*ddf0*/  @!PT LDS RZ, [RZ] ;  /* 0x00000000fffff984 */ /* 0x000fe20000000800 */
[----:B------:R4:W-:Y:S01]  /*de00*/  @!P4 LDGSTS.E.BYPASS.LTC128B.128 [R235+0x14800], [R10.64+0x100] ;  /* 0x148001000aebcfae */ /* 0x0009e2000b901d62 */
[CCC-:B------:R-:W-:Y:S02]  /*de10*/  @!P5 LEA.HI.X R25, R5.reuse, R166.reuse, R3.reuse, 0x1, P2 ;  /* 0x000000a60519d211 */ /* 0x1c0fe400010f0c03 */
[CC--:B------:R-:W-:Y:S01]  /*de20*/  @!P4 LEA R22, P1, R5.reuse, R167.reuse, 0x1 ;  /* 0x000000a70516c211 */ /* 0x0c0fe200078208ff */
[----:B------:R-:W-:Y:S01]  /*de30*/  @P3 STS.128 [R235+0x16800], RZ ;  /* 0x016800ffeb003388 */ /* 0x000fe20000000c00 */
[C---:B------:R-:W-:Y:S02]  /*de40*/  @!P3 LEA R4, P0, R5.reuse, R167, 0x1 ;  /* 0x000000a70504b211 */ /* 0x040fe400078008ff */
[CCC-:B------:R-:W-:Y:S01]  /*de50*/  @!P4 LEA.HI.X R23, R5.reuse, R166.reuse, R3.reuse, 0x1, P1 ;  /* 0x000000a60517c211 */ /* 0x1c0fe200008f0c03 */
[----:B------:R-:W-:Y:S01]  /*de60*/  @!PT LDS RZ, [RZ] ;  /* 0x00000000fffff984 */ /* 0x000fe20000000800 */
[----:B------:R-:W-:Y:S01]  /*de70*/  @!PT LDS RZ, [RZ] ;  /* 0x00000000fffff984 */ /* 0x000fe20000000800 */
[----:B------:R-:W-:Y:S01]  /*de80*/  @!PT LDS RZ, [RZ] ;  /* 0x00000000fffff984 */ /* 0x000fe20000000800 */
[----:B------:R4:W-:Y:S01]  /*de90*/  @!P3 LDGSTS.E.BYPASS.LTC128B.128 [R235+0x16800], [R8.64+0x180] ;  /* 0x1680018008ebbfae */ /* 0x0009e2000b901d62 */
[----:B------:R-:W-:Y:S02]  /*dea0*/  @!P3 LEA.HI.X R5, R5, R166, R3, 0x1, P0 ;  /* 0x000000a60505b211 */ /* 0x000fe400000f0c03 */
[----:B------:R-:W-:Y:S01]  /*deb0*/  PLOP3.LUT P0, PT, PT, PT, UP2, 0x80, 0x0 ;  /* 0x000000000000781c */ /* 0x000fe20003f0f028 */
        /* <DEDUP_REMOVED lines=41> */
[----:B----4-:R-:W3:Y:S04]  /*e150*/  LDSM.16.M88.4 R8, [R229+0x8000] ;  /* 0x00800000e508783b */ /* 0x010ee80000000200 */
[----:B--2---:R-:W2:Y:S04]  /*e160*/  LDSM.16.M88.4 R16, [R229+0x8800] ;  /* 0x00880000e510783b */ /* 0x004ea80000000200 */
[----:B-1----:R-:W5:Y:S04]  /*e170*/  LDSM.16.M88.4 R24, [R229+0x9000] ;  /* 0x00900000e518783b */ /* 0x002f680000000200 */
[----:B------:R-:W0:Y:S04]  /*e180*/  LDGDEPBAR ;  /* 0x00000000000079af */ /* 0x000e280000000000 */
[----:B------:R-:W1:Y:S04]  /*e190*/  LDSM.16.M88.4 R164, [R229+0x9800] ;  /* 0x00980000e5a4783b */ /* 0x000e680000000200 */
[----:B------:R-:W-:Y:S04]  /*e1a0*/  LDSM.16.M88.4 R168, [R228] ;  /* 0x00000000e4a8783b */ /* 0x000fe80000000200 */
[----:B------:R-:W4:Y:S04]  /*e1b0*/  LDSM.16.M88.4 R172, [R227] ;  /* 0x00000000e3ac783b */ /* 0x000f280000000200 */
[----:B------:R-:W1:Y:S04]  /*e1c0*/  LDSM.16.M88.4 R176, [R219] ;  /* 0x00000000dbb0783b */ /* 0x000e680000000200 */
[----:B------:R-:W1:Y:S04]  /*e1d0*/  LDSM.16.M88.4 R180, [R218] ;  /* 0x00000000dab4783b */ /* 0x000e680000000200 */
[----:B------:R-:W1:Y:S01]  /*e1e0*/  LDSM.16.M88.4 R184, [R217] ;  /* 0x00000000d9b8783b */ /* 0x000e620000000200 */
[C---:B---3--:R-:W-:Y:S03]  /*e1f0*/  HMMA.16816.F32.BF16 R4, R32.reuse, R8, RZ ;  /* 0x000000082004723c */ /* 0x048fe600000418ff */
[----:B------:R-:W-:Y:S04]  /*e200*/  LDSM.16.M88.4 R188, [R226] ;  /* 0x00000000e2bc783b */ /* 0x000fe80000000200 */
[----:B------:R-:W3:Y:S01]  /*e210*/  LDSM.16.M88.4 R192, [R223+0x8000] ;  /* 0x00800000dfc0783b */ /* 0x000ee20000000200 */
[C---:B------:R-:W-:Y:S03]  /*e220*/  HMMA.16816.F32.BF16 R8, R32.reuse, R10, RZ ;  /* 0x0000000a2008723c */ /* 0x040fe600000418ff */
[----:B------:R-:W3:Y:S04]  /*e230*/  LDSM.16.M88.4 R196, [R223+0x8800] ;  /* 0x00880000dfc4783b */ /* 0x000ee80000000200 */
[----:B------:R-:W-:Y:S01]  /*e240*/  LDSM.16.M88.4 R200, [R223+0x9800] ;  /* 0x00980000dfc8783b */ /* 0x000fe20000000200 */
[C---:B--2---:R-:W-:Y:S08]  /*e250*/  HMMA.16816.F32.BF16 R12, R32.reuse, R16, RZ ;  /* 0x00000010200c723c */ /* 0x044ff000000418ff */
[C---:B------:R-:W-:Y:S08]  /*e260*/  HMMA.16816.F32.BF16 R16, R32.reuse, R18, RZ ;  /* 0x000000122010723c */ /* 0x040ff000000418ff */
[C---:B-----5:R-:W-:Y:S08]  /*e270*/  HMMA.16816.F32.BF16 R20, R32.reuse, R24, RZ ;  /* 0x000000182014723c */ /* 0x060ff000000418ff */
[C---:B------:R-:W-:Y:S08]  /*e280*/  HMMA.16816.F32.BF16 R24, R32.reuse, R26, RZ ;  /* 0x0000001a2018723c */ /* 0x040ff000000418ff */
[C---:B-1----:R-:W-:Y:S08]  /*e290*/  HMMA.16816.F32.BF16 R28, R32.reuse, R164, RZ ;  /* 0x000000a4201c723c */ /* 0x042ff000000418ff */
[----:B------:R-:W-:Y:S01]  /*e2a0*/  HMMA.16816.F32.BF16 R32, R32, R166, RZ ;  /* 0x000000a62020723c */ /* 0x000fe200000418ff */
[----:B------:R-:W1:Y:S07]  /*e2b0*/  LDSM.16.M88.4 R164, [R223+0x9000] ;  /* 0x00900000dfa4783b */ /* 0x000e6e0000000200 */
[C---:B----4-:R-:W-:Y:S08]  /*e2c0*/  HMMA.16816.F32.BF16 R4, R168.reuse, R172, R4 ;  /* 0x000000aca804723c */ /* 0x050ff00000041804 */
[C---:B------:R-:W-:Y:S01]  /*e2d0*/  HMMA.16816.F32.BF16 R8, R168.reuse, R174, R8 ;  /* 0x000000aea808723c */ /* 0x040fe20000041808 */
[----:B------:R-:W-:Y:S07]  /*e2e0*/  LDSM.16.M88.4 R172, [R225] ;  /* 0x00000000e1ac783b */ /* 0x000fee0000000200 */
[C---:B------:R-:W-:Y:S08]  /*e2f0*/  HMMA.16816.F32.BF16 R12, R168.reuse, R176, R12 ;  /* 0x000000b0a80c723c */ /* 0x040ff0000004180c */
[C---:B------:R-:W-:Y:S01]  /*e300*/  HMMA.16816.F32.BF16 R16, R168.reuse, R178, R16 ;  /* 0x000000b2a810723c */ /* 0x040fe20000041810 */
[----:B------:R-:W2:Y:S07]  /*e310*/  LDSM.16.M88.4 R176, [R216] ;  /* 0x00000000d8b0783b */ /* 0x000eae0000000200 */
[C---:B------:R-:W-:Y:S08]  /*e320*/  HMMA.16816.F32.BF16 R20, R168.reuse, R180, R20 ;  /* 0x000000b4a814723c */ /* 0x040ff00000041814 */
[C---:B------:R-:W-:Y:S01]  /*e330*/  HMMA.16816.F32.BF16 R24, R168.reuse, R182, R24 ;  /* 0x000000b6a818723c */ /* 0x040fe20000041818 */
[----:B------:R-:W4:Y:S07]  /*e340*/  LDSM.16.M88.4 R180, [R216+0x800] ;  /* 0x00080000d8b4783b */ /* 0x000f2e0000000200 */
[C---:B------:R-:W-:Y:S08]  /*e350*/  HMMA.16816.F32.BF16 R28, R168.reuse, R184, R28 ;  /* 0x000000b8a81c723c */ /* 0x040ff0000004181c */
[----:B------:R-:W-:Y:S01]  /*e360*/  HMMA.16816.F32.BF16 R32, R168, R186, R32 ;  /* 0x000000baa820723c */ /* 0x000fe20000041820 */
[----:B------:R-:W5:Y:S04]  /*e370*/  LDSM.16.M88.4 R168, [R216+0x1000] ;  /* 0x00100000d8a8783b */ /* 0x000f680000000200 */
[----:B------:R-:W2:Y:S03]  /*e380*/  LDSM.16.M88.4 R184, [R216+0x1800] ;  /* 0x00180000d8b8783b */ /* 0x000ea60000000200 */
[C---:B---3--:R-:W-:Y:S08]  /*e390*/  HMMA.16816.F32.BF16 R4, R188.reuse, R192, R4 ;  /* 0x000000c0bc04723c */ /* 0x048ff00000041804 */
[C---:B------:R-:W-:Y:S01]  /*e3a0*/  HMMA.16816.F32.BF16 R8, R188.reuse, R194, R8 ;  /* 0x000000c2bc08723c */ /* 0x040fe20000041808 */
[----:B------:R-:W-:Y:S07]  /*e3b0*/  LDSM.16.M88.4 R192, [R229+0xa000] ;  /* 0x00a00000e5c0783b */ /* 0x000fee0000000200 */
[C---:B------:R-:W-:Y:S08]  /*e3c0*/  HMMA.16816.F32.BF16 R12, R188.reuse, R196, R12 ;  /* 0x000000c4bc0c723c */ /* 0x040ff0000004180c */
[C---:B------:R-:W-:Y:S01]  /*e3d0*/  HMMA.16816.F32.BF16 R16, R188.reuse, R198, R16 ;  /* 0x000000c6bc10723c */ /* 0x040fe20000041810 */
[----:B------:R-:W-:Y:S07]  /*e3e0*/  LDSM.16.M88.4 R196, [R229+0xa800] ;  /* 0x00a80000e5c4783b */ /* 0x000fee0000000200 */
[C---:B-1----:R-:W-:Y:S08]  /*e3f0*/  HMMA.16816.F32.BF16 R20, R188.reuse, R164, R20 ;  /* 0x000000a4bc14723c */ /* 0x042ff00000041814 */
        /* <DEDUP_REMOVED lines=9> */
[C---:B----4-:R-:W-:Y:S08]  /*e490*/  HMMA.16816.F32.BF16 R12, R172.reuse, R180, R12 ;  /* 0x000000b4ac0c723c */ /* 0x050ff0000004180c */
[C---:B------:R-:W-:Y:S01]  /*e4a0*/  HMMA.16816.F32.BF16 R16, R172.reuse, R182, R16 ;  /* 0x000000b6ac10723c */ /* 0x040fe20000041810 */
[----:B------:R-:W-:Y:S07]  /*e4b0*/  LDSM.16.M88.4 R180, [R214] ;  /* 0x00000000d6b4783b */ /* 0x000fee0000000200 */
[C---:B-----5:R-:W-:Y:S08]  /*e4c0*/  HMMA.16816.F32.BF16 R20, R172.reuse, R168, R20 ;  /* 0x000000a8ac14723c */ /* 0x060ff00000041814 */
[C---:B------:R-:W-:Y:S01]  /*e4d0*/  HMMA.16816.F32.BF16 R24, R172.reuse, R170, R24 ;  /* 0x000000aaac18723c */ /* 0x040fe20000041818 */
[----:B------:R-:W2:Y:S07]  /*e4e0*/  LDSM.16.M88.4 R168, [R228+0x2000] ;  /* 0x00200000e4a8783b */ /* 0x000eae0000000200 */
[C---:B------:R-:W-:Y:S08]  /*e4f0*/  HMMA.16816.F32.BF16 R28, R172.reuse, R184, R28 ;  /* 0x000000b8ac1c723c */ /* 0x040ff0000004181c */
[----:B------:R-:W-:Y:S01]  /*e500*/  HMMA.16816.F32.BF16 R32, R172, R186, R32 ;  /* 0x000000baac20723c */ /* 0x000fe20000041820 */
[----:B------:R-:W4:Y:S04]  /*e510*/  LDSM.16.M88.4 R172, [R213] ;  /* 0x00000000d5ac783b */ /* 0x000f280000000200 */
[----:B------:R-:W5:Y:S03]  /*e520*/  LDSM.16.M88.4 R184, [R212] ;  /* 0x00000000d4b8783b */ /* 0x000f660000000200 */
        /* <DEDUP_REMOVED lines=22> */
[C---:B-----5:R-:W-:Y:S08]  /*e690*/  HMMA.16816.F32.BF16 R28, R168.reuse, R184, R28 ;  /* 0x000000b8a81c723c */ /* 0x060ff0000004181c */
[----:B------:R-:W-:Y:S01]  /*e6a0*/  HMMA.16816.F32.BF16 R32, R168, R186, R32 ;  /* 0x000000baa820723c */ /* 0x000fe20000041820 */
[----:B------:R-:W4:Y:S04]  /*e6b0*/  LDSM.16.M88.4 R168, [R216+0x3000] ;  /* 0x00300000d8a8783b */ /* 0x000f280000000200 */
[----:B------:R-:W5:Y:S03]  /*e6c0*/  LDSM.16.M88.4 R184, [R216+0x3800] ;  /* 0x00380000d8b8783b */ /* 0x000f660000000200 */
        /* <DEDUP_REMOVED lines=22> */
[C---:B-----5:R-:W-:Y:S08]  /*e830*/  HMMA.16816.F32.BF16 R28, R172.reuse, R184, R28 ;  /* 0x000000b8ac1c723c */ /* 0x060ff0000004181c */
        /* <DEDUP_REMOVED lines=81> */
[C---:B-1----:R-:W-:Y:S01]  /*ed50*/  HMMA.16816.F32.BF16 R4, R188.reuse, R192, R4 ;  /* 0x000000c0bc04723c */ /* 0x042fe20000041804 */
[----:B------:R-:W-:Y:S04]  /*ed60*/  DEPBAR.LE SB0, 0x0 ;  /* 0x000080000000791a */ /* 0x000fe80000000000 */
[----:B------:R-:W-:Y:S03]  /*ed70*/  BAR.SYNC.DEFER_BLOCKING 0x0 ;  /* 0x0000000000007b1d */ /* 0x000fe60000010000 */
[C---:B------:R-:W-:Y:S08]  /*ed80*/  HMMA.16816.F32.BF16 R8, R188.reuse, R194, R8 ;  /* 0x000000c2bc08723c */ /* 0x040ff00000041808 */
[C---:B------:R-:W-:Y:S08]  /*ed90*/  HMMA.16816.F32.BF16 R12, R188.reuse, R196, R12 ;  /* 0x000000c4bc0c723c */ /* 0x040ff0000004180c */
[C---:B------:R-:W-:Y:S08]  /*eda0*/  HMMA.16816.F32.BF16 R16, R188.reuse, R198, R16 ;  /* 0x000000c6bc10723c */ /* 0x040ff00000041810 */
[C---:B---3--:R-:W-:Y:S08]  /*edb0*/  HMMA.16816.F32.BF16 R20, R188.reuse, R164, R20 ;  /* 0x000000a4bc14723c */ /* 0x048ff00000041814 */
[C---:B------:R-:W-:Y:S07]  /*edc0*/  HMMA.16816.F32.BF16 R24, R188.reuse, R166, R24 ;  /* 0x000000a6bc18723c */ /* 0x040fee0000041818 */
[----:B------:R-:W-:Y:S01]  /*edd0*/  IMAD.MOV.U32 R167, RZ, RZ, R248 ;  /* 0x000000ffffa77224 */ /* 0x000fe200078e00f8 */
[C---:B------:R-:W-:Y:S04]  /*ede0*/  HMMA.16816.F32.BF16 R28, R188.reuse, R200, R28 ;  /* 0x000000c8bc1c723c */ /* 0x040fe8000004181c */
[----:B------:R-:W-:Y:S04]  /*edf0*/  IMAD.MOV.U32 R166, RZ, RZ, R249 ;  /* 0x000000ffffa67224 */ /* 0x000fe800078e00f9 */
[----:B------:R-:W-:Y:S08]  /*ee00*/  HMMA.16816.F32.BF16 R32, R188, R202, R32 ;  /* 0x000000cabc20723c */ /* 0x000ff00000041820 */
[C---:B--2---:R-:W-:Y:S08]  /*ee10*/  HMMA.16816.F32.BF16 R4, R172.reuse, R176, R4 ;  /* 0x000000b0ac04723c */ /* 0x044ff00000041804 */
[C---:B------:R-:W-:Y:S08]  /*ee20*/  HMMA.16816.F32.BF16 R8, R172.reuse, R178, R8 ;  /* 0x000000b2ac08723c */ /* 0x040ff00000041808 */
[C---:B------:R-:W-:Y:S08]  /*ee30*/  HMMA.16816.F32.BF16 R12, R172.reuse, R180, R12 ;  /* 0x000000b4ac0c723c */ /* 0x040ff0000004180c */
[C---:B------:R-:W-:Y:S08]  /*ee40*/  HMMA.16816.F32.BF16 R16, R172.reuse, R182, R16 ;  /* 0x000000b6ac10723c */ /* 0x040ff00000041810 */
[C---:B----4-:R-:W-:Y:S08]  /*ee50*/  HMMA.16816.F32.BF16 R20, R172.reuse, R168, R20 ;  /* 0x000000a8ac14723c */ /* 0x050ff00000041814 */
[C---:B------:R-:W-:Y:S08]  /*ee60*/  HMMA.16816.F32.BF16 R24, R172.reuse, R170, R24 ;  /* 0x000000aaac18723c */ /* 0x040ff00000041818 */
[C---:B-----5:R-:W-:Y:S08]  /*ee70*/  HMMA.16816.F32.BF16 R28, R172.reuse, R184, R28 ;  /* 0x000000b8ac1c723c */ /* 0x060ff0000004181c */
[----:B------:R-:W-:Y:S01]  /*ee80*/  HMMA.16816.F32.BF16 R32, R172, R186, R32 ;  /* 0x000000baac20723c */ /* 0x000fe20000041820 */
[----:B------:R-:W-:-:S07]  /*ee90*/  @!P0 BRA `(.L_x_2317) ;  /* 0x00000c0000008947 */ /* 0x000fce0003800000 */
[----:B------:R-:W-:Y:S01]  /*eea0*/  ULDC.64 UR8, c[0x0][0x198] ;  /* 0x0000660000087ab9 */ /* 0x000fe20000000a00 */
[----:B------:R-:W-:Y:S01]  /*eeb0*/  PLOP3.LUT P0, PT, PT, PT, UP6, 0x40, 0x0 ;  /* 0x000000000000781c */ /* 0x000fe20003f0e868 */
[----:B------:R-:W-:Y:S01]  /*eec0*/  IMAD.U32 R169, RZ, RZ, UR19 ;  /* 0x00000013ffa97e24 */ /* 0x000fe2000f8e00ff */
[----:B------:R-:W-:Y:S11]  /*eed0*/  MOV R3, UR12 ;  /* 0x0000000c00037c02 */ /* 0x000ff60008000f00 */
[----:B------:R-:W-:-:S05]  /*eee0*/  @P0 BRA `(.L_x_2318) ;  /* 0x0000046000000947 */ /* 0x000fca0003800000 */
        /* <DEDUP_REMOVED lines=10> */
[----:B-1----:R-:W-:Y:S04]  /*ef90*/  UIMAD.WIDE.U32 UR40, UR15, UR37, URZ ;  /* 0x000000250f2872a5 */ /* 0x002fe8000f8e003f */
[----:B------:R-:W-:Y:S02]  /*efa0*/  UIADD3 UR36, -UR41, URZ, URZ ;  /* 0x0000003f29247290 */ /* 0x000fe4000fffe13f */
[----:B--2---:R-:W-:Y:S02]  /*efb0*/  UIMAD.WIDE.U32 UR42, UR15, UR31, URZ ;  /* 0x0000001f0f2a72a5 */ /* 0x004fe4000f8e003f */
[----:B------:R-:W-:Y:S04]  /*efc0*/  UIMAD UR37, UR14, UR36, UR37 ;  /* 0x000000240e2572a4 */ /* 0x000fe8000f8e0225 */
[----:B------:R-:W-:Y:S02]  /*efd0*/  UISETP.GT.U32.AND UP3, UPT, UR14, UR37, UPT ;  /* 0x000000250e00728c */ /* 0x000fe4000bf64070 */
[----:B------:R-:W-:Y:S02]  /*efe0*/  UMOV UR39, UR43 ;  /* 0x0000002b00277c82 */ /* 0x000fe40008000000 */
[----:B------:R-:W-:Y:S04]  /*eff0*/  UIADD3 UR9, -UR39, URZ, URZ ;  /* 0x0000003f27097290 */ /* 0x000fe8000fffe13f */
[----:B------:R-:W-:Y:S03]  /*f000*/  UIMAD UR31, UR14, UR9, UR31 ;  /* 0x000000090e1f72a4 */ /* 0x000fe6000f8e021f */
[----:B------:R-:W-:Y:S02]  /*f010*/  @!UP3 UIADD3 UR37, UR37, -UR14, URZ ;  /* 0x8000000e2525b290 */ /* 0x000fe4000fffe03f */
[----:B------:R-:W-:Y:S02]  /*f020*/  UISETP.GT.U32.AND UP2, UPT, UR14, UR31, UPT ;  /* 0x0000001f0e00728c */ /* 0x000fe4000bf44070 */
[----:B------:R-:W-:Y:S02]  /*f030*/  UISETP.GE.U32.AND UP5, UPT, UR37, UR14, UPT ;  /* 0x0000000e2500728c */ /* 0x000fe4000bfa6070 */
[----:B------:R-:W-:Y:S02]  /*f040*/  @!UP3 UIADD3 UR41, UR41, 0x1, URZ ;  /* 0x000000012929b890 */ /* 0x000fe4000fffe03f */
[----:B------:R-:W-:Y:S05]  /*f050*/  UISETP.GE.AND UP3, UPT, UR8, URZ, UPT ;  /* 0x0000003f0800728c */ /* 0x000fea000bf66270 */
[----:B------:R-:W-:Y:S02]  /*f060*/  @!UP2 UIADD3 UR31, UR31, -UR14, URZ ;  /* 0x8000000e1f1fa290 */ /* 0x000fe4000fffe03f */
[----:B------:R-:W-:Y:S02]  /*f070*/  @!UP2 UIADD3 UR39, UR39, 0x1, URZ ;  /* 0x000000012727a890 */ /* 0x000fe4000fffe03f */
[----:B------:R-:W-:Y:S02]  /*f080*/  UISETP.GE.U32.AND UP4, UPT, UR31, UR14, UPT ;  /* 0x0000000e1f00728c */ /* 0x000fe4000bf86070 */
[----:B------:R-:W-:Y:S02]  /*f090*/  UISETP.GE.AND UP2, UPT, UR38, URZ, UPT ;  /* 0x0000003f2600728c */ /* 0x000fe4000bf46270 */
[----:B------:R-:W-:Y:S04]  /*f0a0*/  @UP5 UIADD3 UR41, UR41, 0x1, URZ ;  /* 0x0000000129295890 */ /* 0x000fe8000fffe03f */
[----:B------:R-:W-:Y:S03]  /*f0b0*/  @!UP3 UIADD3 UR41, -UR41, URZ, URZ ;  /* 0x0000003f2929b290 */ /* 0x000fe6000fffe13f */
[----:B------:R-:W-:Y:S02]  /*f0c0*/  @UP4 UIADD3 UR39, UR39, 0x1, URZ ;  /* 0x0000000127274890 */ /* 0x000fe4000fffe03f */
[----:B------:R-:W-:Y:S02]  /*f0d0*/  USEL UR41, UR13, UR41, !UP0 ;  /* 0x000000290d297287 */ /* 0x000fe4000c000000 */
[----:B------:R-:W-:Y:S04]  /*f0e0*/  @!UP2 UIADD3 UR39, -UR39, URZ, URZ ;  /* 0x0000003f2727a290 */ /* 0x000fe8000fffe13f */
[----:B------:R-:W-:Y:S01]  /*f0f0*/  USEL UR39, UR13, UR39, !UP0 ;  /* 0x000000270d277287 */ /* 0x000fe2000c000000 */
[----:B------:R-:W-:Y:S01]  /*f100*/  MOV R168, UR41 ;  /* 0x0000002900a87c02 */ /* 0x000fe20008000f00 */
[----:B------:R-:W-:Y:S03]  /*f110*/  IMAD.U32 R3, RZ, RZ, UR41 ;  /* 0x00000029ff037e24 */ /* 0x000fe6000f8e00ff */
[----:B------:R-:W-:Y:S01]  /*f120*/  LEA R168, P0, R168, UR32, 0x2 ;  /* 0x00000020a8a87c11 */ /* 0x000fe2000f8010ff */
[----:B------:R-:W-:Y:S01]  /*f130*/  IMAD.U32 R165, RZ, RZ, UR39 ;  /* 0x00000027ffa57e24 */ /* 0x000fe2000f8e00ff */
[----:B------:R-:W-:Y:S02]  /*f140*/  MOV R164, UR39 ;  /* 0x0000002700a47c02 */ /* 0x000fe40008000f00 */
[----:B------:R-:W1:Y:S01]  /*f150*/  R2UR UR8, R168 ;  /* 0x00000000a80873c2 */ /* 0x000e6200000e0000 */
[----:B------:R-:W-:Y:S02]  /*f160*/  LEA.HI.X.SX32 R169, R3, UR33, 0x2, P0 ;  /* 0x0000002103a97c11 */ /* 0x000fe400080f16ff */
[----:B------:R-:W-:Y:S04]  /*f170*/  LEA R170, P1, R165, UR32, 0x2 ;  /* 0x00000020a5aa7c11 */ /* 0x000fe8000f8210ff */
[----:B------:R-:W-:Y:S01]  /*f180*/  LEA.HI.X.SX32 R171, R164, UR33, 0x2, P1 ;  /* 0x00000021a4ab7c11 */ /* 0x000fe200088f16ff */
        /* <DEDUP_REMOVED lines=8> */
[----:B------:R-:W-:Y:S02]  /*f210*/  USHF.R.S32.HI UR9, URZ, 0x1f, UR36 ;  /* 0x0000001f3f097899 */ /* 0x000fe40008011424 */
[----:B------:R-:W-:Y:S01]  /*f220*/  UIMAD UR8, UR7, UR36, URZ ;  /* 0x00000024070872a4 */ /* 0x000fe2000f8e023f */
[----:B------:R1:W2:Y:S03]  /*f230*/  LDG.E R3, [R164.64] ;  /* 0x00000022a4037981 */ /* 0x0002a6000c1e1900 */
[----:B------:R-:W-:Y:S01]  /*f240*/  UIMAD UR8, UR9, UR6, UR8 ;  /* 0x00000006090872a4 */ /* 0x000fe2000f8e0208 */
[----:B----4-:R-:W-:Y:S01]  /*f250*/  MOV R169, UR37 ;  /* 0x0000002500a97c02 */ /* 0x010fe20008000f00 */
[----:B------:R-:W-:Y:S02]  /*f260*/  UIMAD.WIDE.U32 UR36, UR6, UR36, URZ ;  /* 0x00000024062472a5 */ /* 0x000fe4000f8e003f */
[----:B------:R-:W-:Y:S02]  /*f270*/  UMOV UR9, UR7 ;  /* 0x0000000700097c82 */ /* 0x000fe40008000000 */
[----:B------:R-:W2:Y:S01]  /*f280*/  LDG.E R168, [R168.64] ;  /* 0x00000022a8a87981 */ /* 0x000ea2000c1e1900 */
        /* <DEDUP_REMOVED lines=12> */
.L_x_2318:
        /* <DEDUP_REMOVED lines=66> */
[CCC-:B------:R-:W-:Y:S02]  /*f770*/  @!P4 LEA.HI.X R187, R165.reuse, R244.reuse, R3.reuse, 0x1, P1 ;  /* 0x000000f4a5bbc211 */ /* 0x1c0fe400008f0c03 */
        /* <DEDUP_REMOVED lines=50> */
.L_x_2317:
[----:B------:R-:W-:Y:S01]  /*faa0*/  MOV R3, UR29 ;  /* 0x0000001d00037c02 */ /* 0x000fe20008000f00 */
[----:B------:R-:W-:Y:S02]  /*fab0*/  UISETP.GT.AND UP2, UPT, UR29, UR21, UPT ;  /* 0x000000151d00728c */ /* 0x000fe4000bf44270 */
[----:B------:R-:W-:Y:S01]  /*fac0*/  UMOV UR8, UR23 ;  /* 0x0000001700087c82 */ /* 0x000fe20008000000 */
[----:B------:R-:W-:Y:S01]  /*fad0*/  LEA R3, R3, R234, 0x6 ;  /* 0x000000ea03037211 */ /* 0x000fe200078e30ff */
[----:B------:R-:W-:Y:S03]  /*fae0*/  UMOV UR9, UR22 ;  /* 0x0000001600097c82 */ /* 0x000fe60008000000 */
[C---:B-1----:R-:W-:Y:S02]  /*faf0*/  IADD3 R164, R3.reuse, 0x1, RZ ;  /* 0x0000000103a47810 */ /* 0x042fe40007ffe0ff */
[CC--:B------:R-:W-:Y:S02]  /*fb00*/  ISETP.GE.AND P2, PT, R3.reuse, R241.reuse, PT ;  /* 0x000000f10300720c */ /* 0x0c0fe40003f46270 */
[C---:B------:R-:W-:Y:S02]  /*fb10*/  ISETP.GE.AND P6, PT, R164.reuse, R241, PT ;  /* 0x000000f1a400720c */ /* 0x040fe40003fc6270 */
[C---:B------:R-:W-:Y:S02]  /*fb20*/  ISETP.GE.AND P1, PT, R164.reuse, R239, PT ;  /* 0x000000efa400720c */ /* 0x040fe40003f26270 */
[C---:B------:R-:W-:Y:S02]  /*fb30*/  ISETP.GE.OR P6, PT, R164.reuse, R240, !P6 ;  /* 0x000000f0a400720c */ /* 0x040fe400077c6670 */
[----:B------:R-:W-:Y:S02]  /*fb40*/  ISETP.GE.OR P1, PT, R164, R238, !P1 ;  /* 0x000000eea400720c */ /* 0x000fe40004f26670 */
[C---:B------:R-:W-:Y:S02]  /*fb50*/  IADD3 R164, R3.reuse, 0x9, RZ ;  /* 0x0000000903a47810 */ /* 0x040fe40007ffe0ff */
[CC--:B------:R-:W-:Y:S02]  /*fb60*/  ISETP.GE.OR P2, PT, R3.reuse, R240.reuse, !P2 ;  /* 0x000000f00300720c */ /* 0x0c0fe40005746670 */
[C---:B------:R-:W-:Y:S02]  /*fb70*/  IADD3 R165, R3.reuse, 0x8, RZ ;  /* 0x0000000803a57810 */ /* 0x040fe40007ffe0ff */
[----:B------:R-:W-:Y:S02]  /*fb80*/  FSEL R168, R4, -INF , !P2 ;  /* 0xff80000004a87808 */ /* 0x000fe40005000000 */
[C---:B------:R-:W-:Y:S02]  /*fb90*/  ISETP.GE.AND P4, PT, R164.reuse, R241, PT ;  /* 0x000000f1a400720c */ /* 0x040fe40003f86270 */
[CC--:B------:R-:W-:Y:S02]  /*fba0*/  ISETP.GE.AND P2, PT, R164.reuse, R239.reuse, PT ;  /* 0x000000efa400720c */ /* 0x0c0fe40003f46270 */
[----:B------:R-:W-:Y:S02]  /*fbb0*/  ISETP.GE.AND P5, PT, R3, R239, PT ;  /* 0x000000ef0300720c */ /* 0x000fe40003fa6270 */
[-C--:B------:R-:W-:Y:S02]  /*fbc0*/  ISETP.GE.AND P0, PT, R165, R241.reuse, PT ;  /* 0x000000f1a500720c */ /* 0x080fe40003f06270 */
[C---:B------:R-:W-:Y:S02]  /*fbd0*/  ISETP.GE.OR P4, PT, R164.reuse, R240, !P4 ;  /* 0x000000f0a400720c */ /* 0x040fe40006786670 */
[----:B------:R-:W-:Y:S02]  /*fbe0*/  ISETP.GE.OR P2, PT, R164, R238, !P2 ;  /* 0x000000eea400720c */ /* 0x000fe40005746670 */
[----:B------:R-:W-:Y:S02]  /*fbf0*/  IADD3 R164, R3, 0x10, RZ ;  /* 0x0000001003a47810 */ /* 0x000fe40007ffe0ff */
[----:B------:R-:W-:Y:S02]  /*fc00*/  FSEL R7, R7, -INF , !P1 ;  /* 0xff80000007077808 */ /* 0x000fe40004800000 */
[----:B------:R-:W-:Y:S02]  /*fc10*/  ISETP.GE.OR P0, PT, R165, R240, !P0 ;  /* 0x000000f0a500720c */ /* 0x000fe40004706670 */
[C---:B------:R-:W-:Y:S02]  /*fc20*/  ISETP.GE.OR P5, PT, R3.reuse, R238, !P5 ;  /* 0x000000ee0300720c */ /* 0x040fe40006fa6670 */
[C---:B------:R-:W-:Y:S02]  /*fc30*/  IADD3 R4, R3.reuse, 0x11, RZ ;  /* 0x0000001103047810 */ /* 0x040fe40007ffe0ff */
[----:B------:R-:W-:Y:S02]  /*fc40*/  ISETP.GE.AND P1, PT, R164, R241, PT ;  /* 0x000000f1a400720c */ /* 0x000fe40003f26270 */
[----:B------:R-:W-:Y:S02]  /*fc50*/  FSEL R6, R6, -INF , !P5 ;  /* 0xff80000006067808 */ /* 0x000fe40006800000 */
[----:B------:R-:W-:Y:S02]  /*fc60*/  FSEL R8, R8, -INF , !P0 ;  /* 0xff80000008087808 */ /* 0x000fe40004000000 */
[-C--:B------:R-:W-:Y:S02]  /*fc70*/  ISETP.GE.AND P5, PT, R164, R239.reuse, PT ;  /* 0x000000efa400720c */ /* 0x080fe40003fa6270 */
[----:B------:R-:W-:Y:S02]  /*fc80*/  ISETP.GE.AND P0, PT, R4, R239, PT ;  /* 0x000000ef0400720c */ /* 0x000fe40003f06270 */
[C---:B------:R-:W-:Y:S02]  /*fc90*/  ISETP.GE.OR P1, PT, R164.reuse, R240, !P1 ;  /* 0x000000f0a400720c */ /* 0x040fe40004f26670 */
[-C--:B------:R-:W-:Y:S02]  /*fca0*/  ISETP.GE.OR P5, PT, R164, R238.reuse, !P5 ;  /* 0x000000eea400720c */ /* 0x080fe40006fa6670 */
[----:B------:R-:W-:Y:S02]  /*fcb0*/  ISETP.GE.OR P0, PT, R4, R238, !P0 ;  /* 0x000000ee0400720c */ /* 0x000fe40004706670 */
[----:B------:R-:W-:Y:S02]  /*fcc0*/  FSEL R193, R12, -INF , !P1 ;  /* 0xff8000000cc17808 */ /* 0x000fe40004800000 */
[----:B------:R-:W-:Y:S02]  /*fcd0*/  IADD3 R12, R3, 0x20, RZ ;  /* 0x00000020030c7810 */ /* 0x000fe40007ffe0ff */
[----:B------:R-:W-:Y:S02]  /*fce0*/  FSEL R175, R14, -INF , !P5 ;  /* 0xff8000000eaf7808 */ /* 0x000fe40006800000 */
[----:B------:R-:W-:Y:S02]  /*fcf0*/  FSEL R174, R15, -INF , !P0 ;  /* 0xff8000000fae7808 */ /* 0x000fe40004000000 */
[C---:B------:R-:W-:Y:S02]  /*fd00*/  ISETP.GE.AND P0, PT, R12.reuse, R241, PT ;  /* 0x000000f10c00720c */ /* 0x040fe40003f06270 */
[CC--:B------:R-:W-:Y:S02]  /*fd10*/  ISETP.GE.AND P5, PT, R12.reuse, R239.reuse, PT ;  /* 0x000000ef0c00720c */ /* 0x0c0fe40003fa6270 */
[----:B------:R-:W-:Y:S02]  /*fd20*/  FSEL R5, R5, -INF , !P6 ;  /* 0xff80000005057808 */ /* 0x000fe40007000000 */
[C---:B------:R-:W-:Y:S02]  /*fd30*/  ISETP.GE.OR P0, PT, R12.reuse, R240, !P0 ;  /* 0x000000f00c00720c */ /* 0x040fe40004706670 */
[----:B------:R-:W-:Y:S02]  /*fd40*/  ISETP.GE.OR P5, PT, R12, R238, !P5 ;  /* 0x000000ee0c00720c */ /* 0x000fe40006fa6670 */
[----:B------:R-:W-:Y:S02]  /*fd50*/  FMNMX.FTZ R12, R168, R2, !PT ;  /* 0x00000002a80c7209 */ /* 0x000fe40007810000 */
[----:B------:R-:W-:Y:S02]  /*fd60*/  ISETP.GE.AND P3, PT, R165, R239, PT ;  /* 0x000000efa500720c */ /* 0x000fe40003f66270 */
[----:B------:R-:W-:Y:S02]  /*fd70*/  FMNMX.FTZ R12, R5, R12, !PT ;  /* 0x0000000c050c7209 */ /* 0x000fe40007810000 */
[-C--:B------:R-:W-:Y:S02]  /*fd80*/  ISETP.GE.AND P6, PT, R4, R241.reuse, PT ;  /* 0x000000f10400720c */ /* 0x080fe40003fc6270 */
[----:B------:R-:W-:Y:S02]  /*fd90*/  IADD3 R164, R3, 0x18, RZ ;  /* 0x0000001803a47810 */ /* 0x000fe40007ffe0ff */
[----:B------:R-:W-:Y:S02]  /*fda0*/  FSEL R9, R9, -INF , !P4 ;  /* 0xff80000009097808 */ /* 0x000fe40006000000 */
[----:B------:R-:W-:Y:S02]  /*fdb0*/  FMNMX.FTZ R12, R8, R12, !PT ;  /* 0x0000000c080c7209 */ /* 0x000fe40007810000 */
[----:B------:R-:W-:Y:S02]  /*fdc0*/  ISETP.GE.OR P3, PT, R165, R238, !P3 ;  /* 0x000000eea500720c */ /* 0x000fe40005f66670 */
[----:B------:R-:W-:Y:S02]  /*fdd0*/  ISETP.GE.OR P6, PT, R4, R240, !P6 ;  /* 0x000000f00400720c */ /* 0x000fe400077c6670 */
[----:B------:R-:W-:Y:S02]  /*fde0*/  IADD3 R4, R3, 0x19, RZ ;  /* 0x0000001903047810 */ /* 0x000fe40007ffe0ff */
[----:B------:R-:W-:Y:S02]  /*fdf0*/  FSEL R10, R10, -INF , !P3 ;  /* 0xff8000000a0a7808 */ /* 0x000fe40005800000 */
[----:B------:R-:W-:Y:S02]  /*fe00*/  ISETP.GE.AND P4, PT, R164, R241, PT ;  /* 0x000000f1a400720c */ /* 0x000fe40003f86270 */
[----:B------:R-:W-:Y:S02]  /*fe10*/  FMNMX.FTZ R12, R9, R12, !PT ;  /* 0x0000000c090c7209 */ /* 0x000fe40007810000 */
[C---:B------:R-:W-:Y:S02]  /*fe20*/  ISETP.GE.AND P1, PT, R4.reuse, R239, PT ;  /* 0x000000ef0400720c */ /* 0x040fe40003f26270 */
[----:B------:R-:W-:Y:S02]  /*fe30*/  ISETP.GE.AND P3, PT, R4, R241, PT ;  /* 0x000000f10400720c */ /* 0x000fe40003f66270 */
[----:B------:R-:W-:Y:S02]  /*fe40*/  ISETP.GE.OR P4, PT, R164, R240, !P4 ;  /* 0x000000f0a400720c */ /* 0x000fe40006786670 */
[C---:B------:R-:W-:Y:S02]  /*fe50*/  ISETP.GE.OR P1, PT, R4.reuse, R238, !P1 ;  /* 0x000000ee0400720c */ /* 0x040fe40004f26670 */
[----:B------:R-:W-:Y:S02]  /*fe60*/  FMNMX.FTZ R14, R193, R12, !PT ;  /* 0x0000000cc10e7209 */ /* 0x000fe40007810000 */
[----:B------:R-:W-:Y:S02]  /*fe70*/  ISETP.GE.OR P3, PT, R4, R240, !P3 ;  /* 0x000000f00400720c */ /* 0x000fe40005f66670 */
[----:B------:R-:W-:Y:S02]  /*fe80*/  IADD3 R4, R3, 0x21, RZ ;  /* 0x0000002103047810 */ /* 0x000fe40007ffe0ff */
[----:B------:R-:W-:Y:S02]  /*fe90*/  FSEL R194, R13, -INF , !P6 ;  /* 0xff8000000dc27808 */ /* 0x000fe40007000000 */
[----:B------:R-:W-:Y:S02]  /*fea0*/  FSEL R11, R11, -INF , !P2 ;  /* 0xff8000000b0b7808 */ /* 0x000fe40005000000 */
[----:B------:R-:W-:Y:S02]  /*feb0*/  ISETP.GE.AND P2, PT, R164, R239, PT ;  /* 0x000000efa400720c */ /* 0x000fe40003f46270 */
[----:B------:R-:W-:Y:S02]  /*fec0*/  FMNMX.FTZ R15, R6, R0, !PT ;  /* 0x00000000060f7209 */ /* 0x000fe40007810000 */
[----:B------:R-:W-:Y:S02]  /*fed0*/  ISETP.GE.AND P6, PT, R4, R241, PT ;  /* 0x000000f10400720c */ /* 0x000fe40003fc6270 */
[----:B------:R-:W-:Y:S02]  /*fee0*/  FSEL R195, R16, -INF , !P4 ;  /* 0xff80000010c37808 */ /* 0x000fe40006000000 */
[----:B------:R-:W-:Y:S02]  /*fef0*/  ISETP.GE.AND P4, PT, R4, R239, PT ;  /* 0x000000ef0400720c */ /* 0x000fe40003f86270 */
[----:B------:R-:W-:Y:S02]  /*ff00*/  FMNMX.FTZ R14, R194, R14, !PT ;  /* 0x0000000ec20e7209 */ /* 0x000fe40007810000 */
[----:B------:R-:W-:Y:S02]  /*ff10*/  ISETP.GE.OR P2, PT, R164, R238, !P2 ;  /* 0x000000eea400720c */ /* 0x000fe40005746670 */
[C---:B------:R-:W-:Y:S02]  /*ff20*/  ISETP.GE.OR P6, PT, R4.reuse, R240, !P6 ;  /* 0x000000f00400720c */ /* 0x040fe400077c6670 */
[----:B------:R-:W-:Y:S02]  /*ff30*/  ISETP.GE.OR P4, PT, R4, R238, !P4 ;  /* 0x000000ee0400720c */ /* 0x000fe40006786670 */
[----:B------:R-:W-:Y:S02]  /*ff40*/  FSEL R196, R17, -INF , !P3 ;  /* 0xff80000011c47808 */ /* 0x000fe40005800000 */
[----:B------:R-:W-:Y:S02]  /*ff50*/  FMNMX.FTZ R15, R7, R15, !PT ;  /* 0x0000000f070f7209 */ /* 0x000fe40007810000 */
[C---:B------:R-:W-:Y:S02]  /*ff60*/  IADD3 R4, R3.reuse, 0x28, RZ ;  /* 0x0000002803047810 */ /* 0x040fe40007ffe0ff */
[----:B------:R-:W-:Y:S02]  /*ff70*/  IADD3 R13, R3, 0x29, RZ ;  /* 0x00000029030d7810 */ /* 0x000fe40007ffe0ff */
[----:B------:R-:W-:Y:S02]  /*ff80*/  FMNMX.FTZ R14, R195, R14, !PT ;  /* 0x0000000ec30e7209 */ /* 0x000fe40007810000 */
[----:B------:R-:W-:Y:S02]  /*ff90*/  FSEL R173, R18, -INF , !P2 ;  /* 0xff80000012ad7808 */ /* 0x000fe40005000000 */
[----:B------:R-:W-:Y:S02]  /*ffa0*/  FSEL R252, R20, -INF , !P0 ;  /* 0xff80000014fc7808 */ /* 0x000fe40004000000 */
[-C--:B------:R-:W-:Y:S02]  /*ffb0*/  ISETP.GE.AND P3, PT, R4, R241.reuse, PT ;  /* 0x000000f10400720c */ /* 0x080fe40003f66270 */
[C---:B------:R-:W-:Y:S02]  /*ffc0*/  ISETP.GE.AND P2, PT, R13.reuse, R241, PT ;  /* 0x000000f10d00720c */ /* 0x040fe40003f46270 */
[----:B------:R-:W-:Y:S02]  /*ffd0*/  ISETP.GE.AND P0, PT, R13, R239, PT ;  /* 0x000000ef0d00720c */ /* 0x000fe40003f06270 */
[----:B------:R-:W-:Y:S02]  /*ffe0*/  FMNMX.FTZ R16, R196, R14, !PT ;  /* 0x0000000ec4107209 */ /* 0x000fe40007810000 */
[----:B------:R-:W-:Y:S02]  /*fff0*/  FMNMX.FTZ R14, R10, R15, !PT ;  /* 0x0000000f0a0e7209 */ /* 0x000fe40007810000 */
[----:B------:R-:W-:Y:S02]  /*10000*/  FSEL R251, R21, -INF , !P6 ;  /* 0xff80000015fb7808 */ /* 0x000fe40007000000 */
[----:B------:R-:W-:Y:S02]  /*10010*/  ISETP.GE.OR P3, PT, R4, R240, !P3 ;  /* 0x000000f00400720c */ /* 0x000fe40005f66670 */
[----:B------:R-:W-:Y:S02]  /*10020*/  FMNMX.FTZ R14, R11, R14, !PT ;  /* 0x0000000e0b0e7209 */ /* 0x000fe40007810000 */
[C---:B------:R-:W-:Y:S02]  /*10030*/  ISETP.GE.OR P2, PT, R13.reuse, R240, !P2 ;  /* 0x000000f00d00720c */ /* 0x040fe40005746670 */
[----:B------:R-:W-:Y:S02]  /*10040*/  ISETP.GE.OR P0, PT, R13, R238, !P0 ;  /* 0x000000ee0d00720c */ /* 0x000fe40004706670 */
[----:B------:R-:W-:Y:S02]  /*10050*/  IADD3 R13, R3, 0x30, RZ ;  /* 0x00000030030d7810 */ /* 0x000fe40007ffe0ff */
[----:B------:R-:W-:Y:S02]  /*10060*/  FMNMX.FTZ R15, R252, R16, !PT ;  /* 0x00000010fc0f7209 */ /* 0x000fe40007810000 */
[----:B------:R-:W-:Y:S02]  /*10070*/  FSEL R172, R19, -INF , !P1 ;  /* 0xff80000013ac7808 */ /* 0x000fe40004800000 */
[----:B------:R-:W-:Y:S02]  /*10080*/  IADD3 R12, R3, 0x31, RZ ;  /* 0x00000031030c7810 */ /* 0x000fe40007ffe0ff */
[----:B------:R-:W-:Y:S02]  /*10090*/  FMNMX.FTZ R14, R175, R14, !PT ;  /* 0x0000000eaf0e7209 */ /* 0x000fe40007810000 */
[----:B------:R-:W-:Y:S02]  /*100a0*/  ISETP.GE.AND P6, PT, R13, R241, PT ;  /* 0x000000f10d00720c */ /* 0x000fe40003fc6270 */
[----:B------:R-:W-:Y:S02]  /*100b0*/  FSEL R250, R24, -INF , !P3 ;  /* 0xff80000018fa7808 */ /* 0x000fe40005800000 */
[----:B------:R-:W-:Y:S02]  /*100c0*/  ISETP.GE.AND P1, PT, R4, R239, PT ;  /* 0x000000ef0400720c */ /* 0x000fe40003f26270 */
[----:B------:R-:W-:Y:S02]  /*100d0*/  FMNMX.FTZ R15, R251, R15, !PT ;  /* 0x0000000ffb0f7209 */ /* 0x000fe40007810000 */
[----:B------:R-:W-:Y:S02]  /*100e0*/  ISETP.GE.AND P3, PT, R12, R241, PT ;  /* 0x000000f10c00720c */ /* 0x000fe40003f66270 */
[----:B------:R-:W-:Y:S02]  /*100f0*/  FMNMX.FTZ R14, R174, R14, !PT ;  /* 0x0000000eae0e7209 */ /* 0x000fe40007810000 */
[----:B------:R-:W-:Y:S02]  /*10100*/  ISETP.GE.OR P6, PT, R13, R240, !P6 ;  /* 0x000000f00d00720c */ /* 0x000fe400077c6670 */
[----:B------:R-:W-:Y:S02]  /*10110*/  FSEL R249, R25, -INF , !P2 ;  /* 0xff80000019f97808 */ /* 0x000fe40005000000 */
[----:B------:R-:W-:Y:S02]  /*10120*/  ISETP.GE.OR P1, PT, R4, R238, !P1 ;  /* 0x000000ee0400720c */ /* 0x000fe40004f26670 */
[----:B------:R-:W-:Y:S02]  /*10130*/  IADD3 R4, R3, 0x38, RZ ;  /* 0x0000003803047810 */ /* 0x000fe40007ffe0ff */
[----:B------:R-:W-:Y:S02]  /*10140*/  FMNMX.FTZ R15, R250, R15, !PT ;  /* 0x0000000ffa0f7209 */ /* 0x000fe40007810000 */
[----:B------:R-:W-:Y:S02]  /*10150*/  FSEL R192, R28, -INF , !P6 ;  /* 0xff8000001cc07808 */ /* 0x000fe40007000000 */
[----:B------:R-:W-:Y:S02]  /*10160*/  ISETP.GE.OR P3, PT, R12, R240, !P3 ;  /* 0x000000f00c00720c */ /* 0x000fe40005f66670 */
[----:B------:R-:W-:Y:S02]  /*10170*/  FMNMX.FTZ R14, R173, R14, !PT ;  /* 0x0000000ead0e7209 */ /* 0x000fe40007810000 */
[----:B------:R-:W-:Y:S02]  /*10180*/  ISETP.GE.AND P2, PT, R4, R241, PT ;  /* 0x000000f10400720c */ /* 0x000fe40003f46270 */
[----:B------:R-:W-:Y:S02]  /*10190*/  FMNMX.FTZ R15, R249, R15, !PT ;  /* 0x0000000ff90f7209 */ /* 0x000fe40007810000 */
[----:B------:R-:W-:Y:S02]  /*101a0*/  FSEL R190, R29, -INF , !P3 ;  /* 0xff8000001dbe7808 */ /* 0x000fe40005800000 */
[----:B------:R-:W-:Y:S02]  /*101b0*/  FSEL R248, R22, -INF , !P5 ;  /* 0xff80000016f87808 */ /* 0x000fe40006800000 */
[----:B------:R-:W-:Y:S02]  /*101c0*/  FMNMX.FTZ R14, R172, R14, !PT ;  /* 0x0000000eac0e7209 */ /* 0x000fe40007810000 */
[----:B------:R-:W-:Y:S02]  /*101d0*/  ISETP.GE.OR P2, PT, R4, R240, !P2 ;  /* 0x000000f00400720c */ /* 0x000fe40005746670 */
[----:B------:R-:W-:Y:S02]  /*101e0*/  FMNMX.FTZ R15, R192, R15, !PT ;  /* 0x0000000fc00f7209 */ /* 0x000fe40007810000 */
[----:B------:R-:W-:Y:S02]  /*101f0*/  FSEL R203, R23, -INF , !P4 ;  /* 0xff80000017cb7808 */ /* 0x000fe40006000000 */
[----:B------:R-:W-:Y:S01]  /*10200*/  FSEL R189, R32, -INF , !P2 ;  /* 0xff80000020bd7808 */ /* 0x000fe20005000000 */
[----:B------:R-:W-:Y:S01]  /*10210*/  LDSM.16.MT88.4 R20, [R222+0x10000] ;  /* 0x01000000de14783b */ /* 0x000fe20000004200 */
[----:B------:R-:W-:Y:S02]  /*10220*/  FMNMX.FTZ R14, R248, R14, !PT ;  /* 0x0000000ef80e7209 */ /* 0x000fe40007810000 */
[----:B------:R-:W-:Y:S02]  /*10230*/  FMNMX.FTZ R15, R190, R15, !PT ;  /* 0x0000000fbe0f7209 */ /* 0x000fe40007810000 */
[----:B------:R-:W-:Y:S02]  /*10240*/  ISETP.GE.AND P2, PT, R13, R239, PT ;  /* 0x000000ef0d00720c */ /* 0x000fe40003f46270 */
[----:B------:R-:W-:Y:S02]  /*10250*/  FMNMX.FTZ R16, R189, R15, !PT ;  /* 0x0000000fbd107209 */ /* 0x000fe40007810000 */
[----:B------:R-:W-:Y:S02]  /*10260*/  FSEL R202, R26, -INF , !P1 ;  /* 0xff8000001aca7808 */ /* 0x000fe40004800000 */
[----:B------:R-:W-:Y:S02]  /*10270*/  FMNMX.FTZ R15, R203, R14, !PT ;  /* 0x0000000ecb0f7209 */ /* 0x000fe40007810000 */
[----:B------:R-:W-:Y:S02]  /*10280*/  IADD3 R3, R3, 0x39, RZ ;  /* 0x0000003903037810 */ /* 0x000fe40007ffe0ff */
[-C--:B------:R-:W-:Y:S02]  /*10290*/  ISETP.GE.OR P1, PT, R13, R238.reuse, !P2 ;  /* 0x000000ee0d00720c */ /* 0x080fe40005726670 */
[----:B------:R-:W-:Y:S02]  /*102a0*/  ISETP.GE.AND P2, PT, R12, R239, PT ;  /* 0x000000ef0c00720c */ /* 0x000fe40003f46270 */
[----:B------:R-:W-:Y:S02]  /*102b0*/  FSEL R201, R27, -INF , !P0 ;  /* 0xff8000001bc97808 */ /* 0x000fe40004000000 */
[----:B------:R-:W-:Y:S02]  /*102c0*/  FMNMX.FTZ R15, R202, R15, !PT ;  /* 0x0000000fca0f7209 */ /* 0x000fe40007810000 */
[----:B------:R-:W-:Y:S02]  /*102d0*/  ISETP.GE.AND P6, PT, R3, R241, PT ;  /* 0x000000f10300720c */ /* 0x000fe40003fc6270 */
[----:B------:R-:W-:Y:S02]  /*102e0*/  ISETP.GE.OR P2, PT, R12, R238, !P2 ;  /* 0x000000ee0c00720c */ /* 0x000fe40005746670 */
[----:B------:R-:W-:Y:S02]  /*102f0*/  FSEL R179, R30, -INF , !P1 ;  /* 0xff8000001eb37808 */ /* 0x000fe40004800000 */
[----:B------:R-:W-:Y:S02]  /*10300*/  FMNMX.FTZ R15, R201, R15, !PT ;  /* 0x0000000fc90f7209 */ /* 0x000fe40007810000 */
[C---:B------:R-:W-:Y:S02]  /*10310*/  ISETP.GE.AND P0, PT, R4.reuse, R239, PT ;  /* 0x000000ef0400720c */ /* 0x040fe40003f06270 */
[----:B------:R-:W-:Y:S02]  /*10320*/  ISETP.GE.OR P6, PT, R3, R240, !P6 ;  /* 0x000000f00300720c */ /* 0x000fe400077c6670 */
[----:B------:R-:W-:Y:S02]  /*10330*/  FSEL R178, R31, -INF , !P2 ;  /* 0xff8000001fb27808 */ /* 0x000fe40005000000 */
[----:B------:R-:W-:Y:S01]  /*10340*/  FMNMX.FTZ R15, R179, R15, !PT ;  /* 0x0000000fb30f7209 */ /* 0x000fe20007810000 */
[----:B------:R-:W-:Y:S01]  /*10350*/  LDSM.16.MT88.4 R28, [R221+0x10000] ;  /* 0x01000000dd1c783b */ /* 0x000fe20000004200 */
[-C--:B------:R-:W-:Y:S02]  /*10360*/  ISETP.GE.OR P1, PT, R4, R238.reuse, !P0 ;  /* 0x000000ee0400720c */ /* 0x080fe40004726670 */
[----:B------:R-:W-:Y:S02]  /*10370*/  ISETP.GE.AND P0, PT, R3, R239, PT ;  /* 0x000000ef0300720c */ /* 0x000fe40003f06270 */
[----:B------:R-:W-:Y:S02]  /*10380*/  FSEL R188, R33, -INF , !P6 ;  /* 0xff80000021bc7808 */ /* 0x000fe40007000000 */
[----:B------:R-:W-:Y:S02]  /*10390*/  ISETP.GE.OR P0, PT, R3, R238, !P0 ;  /* 0x000000ee0300720c */ /* 0x000fe40004706670 */
[----:B------:R-:W-:Y:S02]  /*103a0*/  FMNMX.FTZ R3, R178, R15, !PT ;  /* 0x0000000fb2037209 */ /* 0x000fe40007810000 */
[----:B------:R-:W-:Y:S02]  /*103b0*/  FSEL R177, R34, -INF , !P1 ;  /* 0xff80000022b17808 */ /* 0x000fe40004800000 */
[----:B------:R-:W-:Y:S02]  /*103c0*/  FMNMX.FTZ R14, R188, R16, !PT ;  /* 0x00000010bc0e7209 */ /* 0x000fe40007810000 */
[----:B------:R-:W-:Y:S02]  /*103d0*/  FSEL R165, R35, -INF , !P0 ;  /* 0xff80000023a57808 */ /* 0x000fe40004000000 */
[----:B------:R-:W-:Y:S01]  /*103e0*/  FMNMX.FTZ R3, R177, R3, !PT ;  /* 0x00000003b1037209 */ /* 0x000fe20007810000 */
[----:B------:R-:W-:Y:S03]  /*103f0*/  SHFL.BFLY PT, R13, R14, 0x2, 0x1f ;  /* 0x0c401f000e0d7f89 */ /* 0x000fe600000e0000 */
[----:B------:R-:W-:Y:S05]  /*10400*/  FMNMX.FTZ R3, R165, R3, !PT ;  /* 0x00000003a5037209 */ /* 0x000fea0007810000 */
[----:B------:R-:W1:Y:S02]  /*10410*/  SHFL.BFLY PT, R4, R3, 0x2, 0x1f ;  /* 0x0c401f0003047f89 */ /* 0x000e6400000e0000 */
[----:B-1----:R-:W-:Y:S02]  /*10420*/  FMNMX.FTZ R4, R3, R4, !PT ;  /* 0x0000000403047209 */ /* 0x002fe40007810000 */
[----:B------:R-:W-:Y:S04]  /*10430*/  FMNMX.FTZ R13, R14, R13, !PT ;  /* 0x0000000d0e0d7209 */ /* 0x000fe80007810000 */
[----:B------:R-:W1:Y:S08]  /*10440*/  SHFL.BFLY PT, R3, R4, 0x1, 0x1f ;  /* 0x0c201f0004037f89 */ /* 0x000e7000000e0000 */
[----:B------:R-:W2:Y:S01]  /*10450*/  SHFL.BFLY PT, R164, R13, 0x1, 0x1f ;  /* 0x0c201f000da47f89 */ /* 0x000ea200000e0000 */
[----:B-1----:R-:W-:Y:S04]  /*10460*/  FMNMX.FTZ R3, R4, R3, !PT ;  /* 0x0000000304037209 */ /* 0x002fe80007810000 */
[C---:B------:R-:W-:Y:S01]  /*10470*/  FSETP.NEU.FTZ.AND P0, PT, R3.reuse, -INF , PT ;  /* 0xff8000000300780b */ /* 0x040fe20003f1d000 */
[----:B------:R-:W-:Y:S01]  /*10480*/  FMUL.FTZ R176, R3, c[0x0][0x23c] ;  /* 0x00008f0003b07a20 */ /* 0x000fe20000410000 */
[----:B--2---:R-:W-:Y:S04]  /*10490*/  FMNMX.FTZ R164, R13, R164, !PT ;  /* 0x000000a40da47209 */ /* 0x004fe80007810000 */
[----:B------:R-:W-:Y:S01]  /*104a0*/  FSEL R176, R176, RZ, P0 ;  /* 0x000000ffb0b07208 */ /* 0x000fe20000000000 */
[----:B------:R-:W1:Y:S01]  /*104b0*/  LDSM.16.MT88.4 R12, [R224+0x10000] ;  /* 0x01000000e00c783b */ /* 0x000e620000004200 */
[C---:B------:R-:W-:Y:S01]  /*104c0*/  FSETP.NEU.FTZ.AND P1, PT, R164.reuse, -INF , PT ;  /* 0xff800000a400780b */ /* 0x040fe20003f3d000 */
[----:B------:R-:W-:Y:S02]  /*104d0*/  FMUL.FTZ R191, R164, c[0x0][0x23c] ;  /* 0x00008f00a4bf7a20 */ /* 0x000fe40000410000 */
[--C-:B------:R-:W-:Y:S01]  /*104e0*/  FFMA.FTZ R187, R6, c[0x0][0x23c], -R176.reuse ;  /* 0x00008f0006bb7a23 */ /* 0x100fe200000108b0 */
[----:B------:R-:W-:Y:S01]  /*104f0*/  FSEL R4, R164, RZ, P1 ;  /* 0x000000ffa4047208 */ /* 0x000fe20000800000 */
[--C-:B------:R-:W-:Y:S01]  /*10500*/  FFMA.FTZ R183, R7, c[0x0][0x23c], -R176.reuse ;  /* 0x00008f0007b77a23 */ /* 0x100fe200000108b0 */
[----:B------:R-:W-:Y:S01]  /*10510*/  FSEL R191, R191, RZ, P1 ;  /* 0x000000ffbfbf7208 */ /* 0x000fe20000800000 */
[----:B------:R-:W-:Y:S02]  /*10520*/  FFMA.FTZ R182, R10, c[0x0][0x23c], -R176 ;  /* 0x00008f000ab67a23 */ /* 0x000fe400000108b0 */
[----:B------:R-:W-:Y:S01]  /*10530*/  FADD.FTZ R2, -R4, R2 ;  /* 0x0000000204027221 */ /* 0x000fe20000010100 */
[----:B------:R-:W-:Y:S01]  /*10540*/  FSEL R4, R3, RZ, P0 ;  /* 0x000000ff03047208 */ /* 0x000fe20000000000 */
[--C-:B------:R-:W-:Y:S01]  /*10550*/  FFMA.FTZ R186, R168, c[0x0][0x23c], -R191.reuse ;  /* 0x00008f00a8ba7a23 */ /* 0x100fe200000108bf */
[----:B------:R-:W-:Y:S01]  /*10560*/  MUFU.EX2 R187, R187 ;  /* 0x000000bb00bb7308 */ /* 0x000fe20000000800 */
[--C-:B------:R-:W-:Y:S01]  /*10570*/  FFMA.FTZ R180, R5, c[0x0][0x23c], -R191.reuse ;  /* 0x00008f0005b47a23 */ /* 0x100fe200000108bf */
[----:B------:R-:W-:Y:S01]  /*10580*/  PLOP3.LUT P0, PT, PT, PT, UP2, 0x80, 0x0 ;  /* 0x000000000000781c */ /* 0x000fe20003f0f028 */
[----:B------:R-:W-:Y:S02]  /*10590*/  FADD.FTZ R0, -R4, R0 ;  /* 0x0000000004007221 */ /* 0x000fe40000010100 */
[--C-:B------:R-:W-:Y:S02]  /*105a0*/  FFMA.FTZ R185, R8, c[0x0][0x23c], -R191.reuse ;  /* 0x00008f0008b97a23 */ /* 0x100fe400000108bf */
[--C-:B------:R-:W-:Y:S02]  /*105b0*/  FFMA.FTZ R184, R9, c[0x0][0x23c], -R191.reuse ;  /* 0x00008f0009b87a23 */ /* 0x100fe400000108bf */
[--C-:B------:R-:W-:Y:S01]  /*105c0*/  FFMA.FTZ R181, R11, c[0x0][0x23c], -R176.reuse ;  /* 0x00008f000bb57a23 */ /* 0x100fe200000108b0 */
[----:B------:R-:W-:Y:S01]  /*105d0*/  MUFU.EX2 R186, R186 ;  /* 0x000000ba00ba7308 */ /* 0x000fe20000000800 */
[----:B------:R-:W-:Y:S02]  /*105e0*/  FMUL.FTZ R2, R2, c[0x0][0x23c] ;  /* 0x00008f0002027a20 */ /* 0x000fe40000410000 */
[----:B------:R-:W-:Y:S02]  /*105f0*/  FMUL.FTZ R0, R0, c[0x0][0x23c] ;  /* 0x00008f0000007a20 */ /* 0x000fe40000410000 */
[--C-:B------:R-:W-:Y:S02]  /*10600*/  FFMA.FTZ R197, R175, c[0x0][0x23c], -R176.reuse ;  /* 0x00008f00afc57a23 */ /* 0x100fe400000108b0 */
[--C-:B------:R-:W-:Y:S02]  /*10610*/  FFMA.FTZ R198, R174, c[0x0][0x23c], -R176.reuse ;  /* 0x00008f00aec67a23 */ /* 0x100fe400000108b0 */
[--C-:B------:R-:W-:Y:S01]  /*10620*/  FFMA.FTZ R200, R173, c[0x0][0x23c], -R176.reuse ;  /* 0x00008f00adc87a23 */ /* 0x100fe200000108b0 */
[----:B------:R-:W2:Y:S01]  /*10630*/  MUFU.EX2 R180, R180 ;  /* 0x000000b400b47308 */ /* 0x000ea20000000800 */
[--C-:B------:R-:W-:Y:S02]  /*10640*/  FFMA.FTZ R199, R172, c[0x0][0x23c], -R176.reuse ;  /* 0x00008f00acc77a23 */ /* 0x100fe400000108b0 */
[----:B------:R-:W-:Y:S01]  /*10650*/  LDSM.16.MT88.4 R172, [R222+0x14800] ;  /* 0x01480000deac783b */ /* 0x000fe20000004200 */
[--C-:B------:R-:W-:Y:S02]  /*10660*/  FFMA.FTZ R178, R178, c[0x0][0x23c], -R176.reuse ;  /* 0x00008f00b2b27a23 */ /* 0x100fe400000108b0 */
[--C-:B------:R-:W-:Y:S02]  /*10670*/  FFMA.FTZ R177, R177, c[0x0][0x23c], -R176.reuse ;  /* 0x00008f00b1b17a23 */ /* 0x100fe400000108b0 */
[--C-:B------:R-:W-:Y:S02]  /*10680*/  FFMA.FTZ R248, R248, c[0x0][0x23c], -R176.reuse ;  /* 0x00008f00f8f87a23 */ /* 0x100fe400000108b0 */
        /* <DEDUP_REMOVED lines=9> */
[----:B--2---:R-:W-:Y:S01]  /*10720*/  F2FP.BF16.PACK_AB R168, R180, R186 ;  /* 0x000000bab4a8723e */ /* 0x004fe200000010ff */
[--C-:B------:R-:W-:Y:S02]  /*10730*/  FFMA.FTZ R252, R252, c[0x0][0x23c], -R191.reuse ;  /* 0x00008f00fcfc7a23 */ /* 0x100fe400000108bf */
[--C-:B------:R-:W-:Y:S02]  /*10740*/  FFMA.FTZ R251, R251, c[0x0][0x23c], -R191.reuse ;  /* 0x00008f00fbfb7a23 */ /* 0x100fe400000108bf */
[--C-:B------:R-:W-:Y:S01]  /*10750*/  FFMA.FTZ R250, R250, c[0x0][0x23c], -R191.reuse ;  /* 0x00008f00fafa7a23 */ /* 0x100fe200000108bf */
[----:B------:R-:W2:Y:S01]  /*10760*/  MUFU.EX2 R183, R183 ;  /* 0x000000b700b77308 */ /* 0x000ea20000000800 */
[--C-:B------:R-:W-:Y:S02]  /*10770*/  FFMA.FTZ R249, R249, c[0x0][0x23c], -R191.reuse ;  /* 0x00008f00f9f97a23 */ /* 0x100fe400000108bf */
[--C-:B------:R-:W-:Y:S02]  /*10780*/  FFMA.FTZ R192, R192, c[0x0][0x23c], -R191.reuse ;  /* 0x00008f00c0c07a23 */ /* 0x100fe400000108bf */
[--C-:B------:R-:W-:Y:S02]  /*10790*/  FFMA.FTZ R190, R190, c[0x0][0x23c], -R191.reuse ;  /* 0x00008f00bebe7a23 */ /* 0x100fe400000108bf */
[--C-:B------:R-:W-:Y:S02]  /*107a0*/  FFMA.FTZ R189, R189, c[0x0][0x23c], -R191.reuse ;  /* 0x00008f00bdbd7a23 */ /* 0x100fe400000108bf */
[----:B------:R-:W-:Y:S01]  /*107b0*/  FFMA.FTZ R191, R188, c[0x0][0x23c], -R191 ;  /* 0x00008f00bcbf7a23 */ /* 0x000fe200000108bf */
[----:B------:R-:W-:Y:S01]  /*107c0*/  MUFU.EX2 R182, R182 ;  /* 0x000000b600b67308 */ /* 0x000fe20000000800 */
[--C-:B------:R-:W-:Y:S02]  /*107d0*/  FFMA.FTZ R188, R179, c[0x0][0x23c], -R176.reuse ;  /* 0x00008f00b3bc7a23 */ /* 0x100fe400000108b0 */
[----:B------:R-:W-:Y:S01]  /*107e0*/  FFMA.FTZ R176, R165, c[0x0][0x23c], -R176 ;  /* 0x00008f00a5b07a23 */ /* 0x000fe200000108b0 */
[----:B---3--:R-:W-:Y:S06]  /*107f0*/  F2FP.BF16.PACK_AB R170, R184, R185 ;  /* 0x000000b9b8aa723e */ /* 0x008fec00000010ff */
[----:B------:R-:W3:Y:S01]  /*10800*/  MUFU.EX2 R181, R181 ;  /* 0x000000b500b57308 */ /* 0x000ee20000000800 */
[----:B--2---:R-:W-:Y:S09]  /*10810*/  F2FP.BF16.PACK_AB R169, R183, R187 ;  /* 0x000000bbb7a9723e */ /* 0x004ff200000010ff */
[----:B------:R-:W2:Y:S10]  /*10820*/  MUFU.EX2 R2, R2 ;  /* 0x0000000200027308 */ /* 0x000eb40000000800 */
[----:B------:R-:W4:Y:S01]  /*10830*/  MUFU.EX2 R0, R0 ;  /* 0x0000000000007308 */ /* 0x000f220000000800 */
[----:B---3--:R-:W-:Y:S09]  /*10840*/  F2FP.BF16.PACK_AB R171, R181, R182 ;  /* 0x000000b6b5ab723e */ /* 0x008ff200000010ff */
[----:B------:R-:W-:Y:S01]  /*10850*/  MUFU.EX2 R165, R176 ;  /* 0x000000b000a57308 */ /* 0x000fe20000000800 */
[C---:B--2---:R-:W-:Y:S02]  /*10860*/  FMUL.FTZ R4, R2.reuse, R160 ;  /* 0x000000a002047220 */ /* 0x044fe40000410000 */
[C---:B------:R-:W-:Y:S02]  /*10870*/  FMUL.FTZ R5, R2.reuse, R161 ;  /* 0x000000a102057220 */ /* 0x040fe40000410000 */
[C---:B------:R-:W-:Y:S02]  /*10880*/  FMUL.FTZ R8, R2.reuse, R156 ;  /* 0x0000009c02087220 */ /* 0x040fe40000410000 */
[C---:B------:R-:W-:Y:S03]  /*10890*/  FMUL.FTZ R9, R2.reuse, R157 ;  /* 0x0000009d02097220 */ /* 0x040fe60000410000 */
[----:B------:R-:W-:Y:S01]  /*108a0*/  MUFU.EX2 R193, R193 ;  /* 0x000000c100c17308 */ /* 0x000fe20000000800 */
[----:B------:R-:W-:Y:S02]  /*108b0*/  FMUL.FTZ R16, R2, R148 ;  /* 0x0000009402107220 */ /* 0x000fe40000410000 */
[C---:B----4-:R-:W-:Y:S02]  /*108c0*/  FMUL.FTZ R6, R0.reuse, R162 ;  /* 0x000000a200067220 */ /* 0x050fe40000410000 */
[C---:B------:R-:W-:Y:S02]  /*108d0*/  FMUL.FTZ R7, R0.reuse, R163 ;  /* 0x000000a300077220 */ /* 0x040fe40000410000 */
[----:B------:R-:W-:Y:S01]  /*108e0*/  LDSM.16.MT88.4 R160, [R221+0x12800] ;  /* 0x01280000dda0783b */ /* 0x000fe20000004200 */
[C---:B------:R-:W-:Y:S02]  /*108f0*/  FMUL.FTZ R10, R0.reuse, R158 ;  /* 0x0000009e000a7220 */ /* 0x040fe40000410000 */
[----:B------:R-:W-:Y:S01]  /*10900*/  FMUL.FTZ R11, R0, R159 ;  /* 0x0000009f000b7220 */ /* 0x000fe20000410000 */
[----:B------:R-:W2:Y:S01]  /*10910*/  MUFU.EX2 R194, R194 ;  /* 0x000000c200c27308 */ /* 0x000ea20000000800 */
[C---:B-1----:R-:W-:Y:S03]  /*10920*/  HMMA.16816.F32.BF16 R4, R168.reuse, R12, R4 ;  /* 0x0000000ca804723c */ /* 0x042fe60000041804 */
[----:B------:R-:W-:Y:S02]  /*10930*/  LDSM.16.MT88.4 R156, [R222+0x12800] ;  /* 0x01280000de9c783b */ /* 0x000fe40000004200 */
        /* <DEDUP_REMOVED lines=9> */
[----:B------:R-:W1:Y:S01]  /*109d0*/  LDSM.16.MT88.4 R152, [R220+0x10000] ;  /* 0x01000000dc98783b */ /* 0x000e620000004200 */
[----:B------:R-:W-:Y:S02]  /*109e0*/  FMUL.FTZ R19, R0, R151 ;  /* 0x0000009700137220 */ /* 0x000fe40000410000 */
[C---:B------:R-:W-:Y:S02]  /*109f0*/  FMUL.FTZ R24, R2.reuse, R140 ;  /* 0x0000008c02187220 */ /* 0x040fe40000410000 */
[C---:B------:R-:W-:Y:S02]  /*10a00*/  HMMA.16816.F32.BF16 R12, R168.reuse, R20, R12 ;  /* 0x00000014a80c723c */ /* 0x040fe4000004180c */
[----:B------:R-:W-:Y:S01]  /*10a10*/  MUFU.EX2 R197, R197 ;  /* 0x000000c500c57308 */ /* 0x000fe20000000800 */
[----:B------:R-:W-:Y:S01]  /*10a20*/  LDSM.16.MT88.4 R148, [R220+0x10800] ;  /* 0x01080000dc94783b */ /* 0x000fe20000004200 */
[----:B------:R-:W-:Y:S02]  /*10a30*/  FMUL.FTZ R25, R2, R141 ;  /* 0x0000008d02197220 */ /* 0x000fe40000410000 */
[----:B------:R-:W-:Y:S02]  /*10a40*/  FMUL.FTZ R26, R0, R142 ;  /* 0x0000008e001a7220 */ /* 0x000fe40000410000 */
[C---:B------:R-:W-:Y:S04]  /*10a50*/  HMMA.16816.F32.BF16 R16, R168.reuse, R22, R16 ;  /* 0x00000016a810723c */ /* 0x040fe80000041810 */
[C---:B------:R-:W-:Y:S01]  /*10a60*/  FMUL.FTZ R20, R2.reuse, R144 ;  /* 0x0000009002147220 */ /* 0x040fe20000410000 */
[----:B------:R-:W3:Y:S01]  /*10a70*/  MUFU.EX2 R198, R198 ;  /* 0x000000c600c67308 */ /* 0x000ee20000000800 */
[----:B------:R-:W-:Y:S02]  /*10a80*/  FMUL.FTZ R21, R2, R145 ;  /* 0x0000009102157220 */ /* 0x000fe40000410000 */
[C---:B------:R-:W-:Y:S04]  /*10a90*/  FMUL.FTZ R22, R0.reuse, R146 ;  /* 0x0000009200167220 */ /* 0x040fe80000410000 */
[C---:B------:R-:W-:Y:S02]  /*10aa0*/  FMUL.FTZ R23, R0.reuse, R147 ;  /* 0x0000009300177220 */ /* 0x040fe40000410000 */
[----:B------:R-:W4:Y:S01]  /*10ab0*/  LDSM.16.MT88.4 R144, [R224+0x12000] ;  /* 0x01200000e090783b */ /* 0x000f220000004200 */
[----:B------:R-:W-:Y:S01]  /*10ac0*/  FMUL.FTZ R27, R0, R143 ;  /* 0x0000008f001b7220 */ /* 0x000fe20000410000 */
[----:B------:R-:W-:Y:S01]  /*10ad0*/  MUFU.EX2 R200, R200 ;  /* 0x000000c800c87308 */ /* 0x000fe20000000800 */
[C---:B------:R-:W-:Y:S02]  /*10ae0*/  FMUL.FTZ R32, R2.reuse, R132 ;  /* 0x0000008402207220 */ /* 0x040fe40000410000 */
[C---:B------:R-:W-:Y:S03]  /*10af0*/  HMMA.16816.F32.BF16 R20, R168.reuse, R28, R20 ;  /* 0x0000001ca814723c */ /* 0x040fe60000041814 */
[----:B------:R-:W-:Y:S01]  /*10b00*/  LDSM.16.MT88.4 R140, [R220+0x12000] ;  /* 0x01200000dc8c783b */ /* 0x000fe20000004200 */
[----:B------:R-:W-:Y:S02]  /*10b10*/  FMUL.FTZ R33, R2, R133 ;  /* 0x0000008502217220 */ /* 0x000fe40000410000 */
[----:B------:R-:W-:Y:S01]  /*10b20*/  FMUL.FTZ R34, R0, R134 ;  /* 0x0000008600227220 */ /* 0x000fe20000410000 */
[----:B------:R-:W5:Y:S01]  /*10b30*/  MUFU.EX2 R199, R199 ;  /* 0x000000c700c77308 */ /* 0x000f620000000800 */
[C---:B------:R-:W-:Y:S04]  /*10b40*/  HMMA.16816.F32.BF16 R24, R168.reuse, R30, R24 ;  /* 0x0000001ea818723c */ /* 0x040fe80000041818 */
[C---:B------:R-:W-:Y:S02]  /*10b50*/  FMUL.FTZ R28, R2.reuse, R136 ;  /* 0x00000088021c7220 */ /* 0x040fe40000410000 */
[----:B------:R-:W-:Y:S02]  /*10b60*/  FMUL.FTZ R29, R2, R137 ;  /* 0x00000089021d7220 */ /* 0x000fe40000410000 */
[C---:B------:R-:W-:Y:S01]  /*10b70*/  FMUL.FTZ R30, R0.reuse, R138 ;  /* 0x0000008a001e7220 */ /* 0x040fe20000410000 */
[----:B------:R-:W-:Y:S03]  /*10b80*/  MUFU.EX2 R252, R252 ;  /* 0x000000fc00fc7308 */ /* 0x000fe60000000800 */
[C---:B------:R-:W-:Y:S02]  /*10b90*/  FMUL.FTZ R31, R0.reuse, R139 ;  /* 0x0000008b001f7220 */ /* 0x040fe40000410000 */
[----:B------:R-:W2:Y:S01]  /*10ba0*/  LDSM.16.MT88.4 R136, [R222+0x12000] ;  /* 0x01200000de88783b */ /* 0x000ea20000004200 */
[----:B------:R-:W-:Y:S02]  /*10bb0*/  FMUL.FTZ R35, R0, R135 ;  /* 0x0000008700237220 */ /* 0x000fe40000410000 */
[C---:B------:R-:W-:Y:S02]  /*10bc0*/  FMUL.FTZ R36, R2.reuse, R36 ;  /* 0x0000002402247220 */ /* 0x040fe40000410000 */
[C---:B-1----:R-:W-:Y:S01]  /*10bd0*/  HMMA.16816.F32.BF16 R28, R168.reuse, R152, R28 ;  /* 0x00000098a81c723c */ /* 0x042fe2000004181c */
[----:B------:R-:W-:Y:S02]  /*10be0*/  MUFU.EX2 R251, R251 ;  /* 0x000000fb00fb7308 */ /* 0x000fe40000000800 */
[----:B------:R-:W1:Y:S01]  /*10bf0*/  LDSM.16.MT88.4 R132, [R221+0x12000] ;  /* 0x01200000dd84783b */ /* 0x000e620000004200 */
[----:B------:R-:W-:Y:S02]  /*10c00*/  FMUL.FTZ R37, R2, R37 ;  /* 0x0000002502257220 */ /* 0x000fe40000410000 */
[C---:B------:R-:W-:Y:S02]  /*10c10*/  FMUL.FTZ R38, R0.reuse, R38 ;  /* 0x0000002600267220 */ /* 0x040fe40000410000 */
[C---:B------:R-:W-:Y:S03]  /*10c20*/  HMMA.16816.F32.BF16 R32, R168.reuse, R154, R32 ;  /* 0x0000009aa820723c */ /* 0x040fe60000041820 */
[----:B------:R-:W-:Y:S01]  /*10c30*/  LDSM.16.MT88.4 R152, [R224+0x12800] ;  /* 0x01280000e098783b */ /* 0x000fe20000004200 */
[----:B------:R-:W-:Y:S01]  /*10c40*/  FMUL.FTZ R39, R0, R39 ;  /* 0x0000002700277220 */ /* 0x000fe20000410000 */
[----:B------:R-:W-:Y:S01]  /*10c50*/  MUFU.EX2 R250, R250 ;  /* 0x000000fa00fa7308 */ /* 0x000fe20000000800 */
[C---:B------:R-:W-:Y:S02]  /*10c60*/  FMUL.FTZ R40, R2.reuse, R40 ;  /* 0x0000002802287220 */ /* 0x040fe40000410000 */
[----:B------:R-:W-:Y:S03]  /*10c70*/  FMUL.FTZ R41, R2, R41 ;  /* 0x0000002902297220 */ /* 0x000fe60000410000 */
[C---:B----4-:R-:W-:Y:S03]  /*10c80*/  HMMA.16816.F32.BF16 R36, R168.reuse, R144, R36 ;  /* 0x00000090a824723c */ /* 0x050fe60000041824 */
[C---:B------:R-:W-:Y:S01]  /*10c90*/  FMUL.FTZ R42, R0.reuse, R42 ;  /* 0x0000002a002a7220 */ /* 0x040fe20000410000 */
[----:B------:R-:W-:Y:S01]  /*10ca0*/  MUFU.EX2 R249, R249 ;  /* 0x000000f900f97308 */ /* 0x000fe20000000800 */
[----:B------:R-:W-:Y:S02]  /*10cb0*/  FMUL.FTZ R43, R0, R43 ;  /* 0x0000002b002b7220 */ /* 0x000fe40000410000 */
[C---:B------:R-:W-:Y:S02]  /*10cc0*/  FMUL.FTZ R44, R2.reuse, R44 ;  /* 0x0000002c022c7220 */ /* 0x040fe40000410000 */
[----:B------:R-:W-:Y:S03]  /*10cd0*/  FMUL.FTZ R45, R2, R45 ;  /* 0x0000002d022d7220 */ /* 0x000fe60000410000 */
[C---:B------:R-:W-:Y:S01]  /*10ce0*/  HMMA.16816.F32.BF16 R40, R168.reuse, R146, R40 ;  /* 0x00000092a828723c */ /* 0x040fe20000041828 */
[----:B------:R-:W-:Y:S01]  /*10cf0*/  LDSM.16.MT88.4 R144, [R221+0x10800] ;  /* 0x01080000dd90783b */ /* 0x000fe20000004200 */
[----:B------:R-:W-:Y:S01]  /*10d00*/  MUFU.EX2 R248, R248 ;  /* 0x000000f800f87308 */ /* 0x000fe20000000800 */
[C---:B------:R-:W-:Y:S02]  /*10d10*/  FMUL.FTZ R46, R0.reuse, R46 ;  /* 0x0000002e002e7220 */ /* 0x040fe40000410000 */
[----:B------:R-:W-:Y:S02]  /*10d20*/  FMUL.FTZ R47, R0, R47 ;  /* 0x0000002f002f7220 */ /* 0x000fe40000410000 */
[C---:B------:R-:W-:Y:S02]  /*10d30*/  FMUL.FTZ R48, R2.reuse, R48 ;  /* 0x0000003002307220 */ /* 0x040fe40000410000 */
[----:B------:R-:W-:Y:S03]  /*10d40*/  FMUL.FTZ R49, R2, R49 ;  /* 0x0000003102317220 */ /* 0x000fe60000410000 */
[C---:B--2---:R-:W-:Y:S01]  /*10d50*/  HMMA.16816.F32.BF16 R44, R168.reuse, R136, R44 ;  /* 0x00000088a82c723c */ /* 0x044fe2000004182c */
[----:B------:R-:W-:Y:S02]  /*10d60*/  MUFU.EX2 R203, R203 ;  /* 0x000000cb00cb7308 */ /* 0x000fe40000000800 */
[C---:B------:R-:W-:Y:S02]  /*10d70*/  FMUL.FTZ R50, R0.reuse, R50 ;  /* 0x0000003200327220 */ /* 0x040fe40000410000 */
[----:B------:R-:W-:Y:S02]  /*10d80*/  FMUL.FTZ R51, R0, R51 ;  /* 0x0000003300337220 */ /* 0x000fe40000410000 */
[C---:B------:R-:W-:Y:S02]  /*10d90*/  FMUL.FTZ R52, R2.reuse, R52 ;  /* 0x0000003402347220 */ /* 0x040fe40000410000 */
[----:B------:R-:W-:Y:S02]  /*10da0*/  FMUL.FTZ R53, R2, R53 ;  /* 0x0000003502357220 */ /* 0x000fe40000410000 */
[----:B------:R-:W-:Y:S01]  /*10db0*/  MUFU.EX2 R202, R202 ;  /* 0x000000ca00ca7308 */ /* 0x000fe20000000800 */
[C---:B------:R-:W-:Y:S01]  /*10dc0*/  HMMA.16816.F32.BF16 R48, R168.reuse, R138, R48 ;  /* 0x0000008aa830723c */ /* 0x040fe20000041830 */
[----:B------:R-:W2:Y:S02]  /*10dd0*/  LDSM.16.MT88.4 R136, [R224+0x14000] ;  /* 0x01400000e088783b */ /* 0x000ea40000004200 */
[C---:B------:R-:W-:Y:S02]  /*10de0*/  FMUL.FTZ R54, R0.reuse, R54 ;  /* 0x0000003600367220 */ /* 0x040fe40000410000 */
[----:B------:R-:W-:Y:S02]  /*10df0*/  FMUL.FTZ R55, R0, R55 ;  /* 0x0000003700377220 */ /* 0x000fe40000410000 */
[C---:B------:R-:W-:Y:S02]  /*10e00*/  FMUL.FTZ R56, R2.reuse, R56 ;  /* 0x0000003802387220 */ /* 0x040fe40000410000 */
[----:B------:R-:W-:Y:S01]  /*10e10*/  FMUL.FTZ R57, R2, R57 ;  /* 0x0000003902397220 */ /* 0x000fe20000410000 */
[----:B------:R-:W-:Y:S02]  /*10e20*/  MUFU.EX2 R201, R201 ;  /* 0x000000c900c97308 */ /* 0x000fe40000000800 */
[C---:B-1----:R-:W-:Y:S03]  /*10e30*/  HMMA.16816.F32.BF16 R52, R168.reuse, R132, R52 ;  /* 0x00000084a834723c */ /* 0x042fe60000041834 */
[C---:B------:R-:W-:Y:S02]  /*10e40*/  FMUL.FTZ R58, R0.reuse, R58 ;  /* 0x0000003a003a7220 */ /* 0x040fe40000410000 */
[----:B------:R-:W-:Y:S02]  /*10e50*/  FMUL.FTZ R59, R0, R59 ;  /* 0x0000003b003b7220 */ /* 0x000fe40000410000 */
[C---:B------:R-:W-:Y:S01]  /*10e60*/  FMUL.FTZ R60, R2.reuse, R60 ;  /* 0x0000003c023c7220 */ /* 0x040fe20000410000 */
[----:B------:R-:W-:Y:S01]  /*10e70*/  MUFU.EX2 R192, R192 ;  /* 0x000000c000c07308 */ /* 0x000fe20000000800 */
[----:B------:R-:W-:Y:S03]  /*10e80*/  FMUL.FTZ R61, R2, R61 ;  /* 0x0000003d023d7220 */ /* 0x000fe60000410000 */
[C---:B------:R-:W-:Y:S01]  /*10e90*/  HMMA.16816.F32.BF16 R56, R168.reuse, R134, R56 ;  /* 0x00000086a838723c */ /* 0x040fe20000041838 */
[----:B------:R-:W1:Y:S02]  /*10ea0*/  LDSM.16.MT88.4 R132, [R222+0x14000] ;  /* 0x01400000de84783b */ /* 0x000e640000004200 */
[C---:B------:R-:W-:Y:S02]  /*10eb0*/  FMUL.FTZ R62, R0.reuse, R62 ;  /* 0x0000003e003e7220 */ /* 0x040fe40000410000 */
[----:B------:R-:W-:Y:S01]  /*10ec0*/  FMUL.FTZ R63, R0, R63 ;  /* 0x0000003f003f7220 */ /* 0x000fe20000410000 */
[----:B------:R-:W-:Y:S01]  /*10ed0*/  MUFU.EX2 R190, R190 ;  /* 0x000000be00be7308 */ /* 0x000fe20000000800 */
[C---:B------:R-:W-:Y:S02]  /*10ee0*/  FMUL.FTZ R64, R2.reuse, R64 ;  /* 0x0000004002407220 */ /* 0x040fe40000410000 */
[----:B------:R-:W-:Y:S03]  /*10ef0*/  FMUL.FTZ R65, R2, R65 ;  /* 0x0000004102417220 */ /* 0x000fe60000410000 */
[C---:B------:R-:W-:Y:S03]  /*10f00*/  HMMA.16816.F32.BF16 R60, R168.reuse, R140, R60 ;  /* 0x0000008ca83c723c */ /* 0x040fe6000004183c */
[C---:B------:R-:W-:Y:S01]  /*10f10*/  FMUL.FTZ R66, R0.reuse, R66 ;  /* 0x0000004200427220 */ /* 0x040fe20000410000 */
[----:B------:R-:W-:Y:S01]  /*10f20*/  MUFU.EX2 R189, R189 ;  /* 0x000000bd00bd7308 */ /* 0x000fe20000000800 */
[----:B------:R-:W-:Y:S02]  /*10f30*/  FMUL.FTZ R67, R0, R67 ;  /* 0x0000004300437220 */ /* 0x000fe40000410000 */
[C---:B------:R-:W-:Y:S02]  /*10f40*/  FMUL.FTZ R68, R2.reuse, R68 ;  /* 0x0000004402447220 */ /* 0x040fe40000410000 */
[----:B------:R-:W-:Y:S03]  /*10f50*/  FMUL.FTZ R69, R2, R69 ;  /* 0x0000004502457220 */ /* 0x000fe60000410000 */
[C---:B------:R-:W-:Y:S01]  /*10f60*/  HMMA.16816.F32.BF16 R64, R168.reuse, R142, R64 ;  /* 0x0000008ea840723c */ /* 0x040fe20000041840 */
[----:B------:R-:W4:Y:S01]  /*10f70*/  LDSM.16.MT88.4 R140, [R221+0x14000] ;  /* 0x01400000dd8c783b */ /* 0x000f220000004200 */
[----:B------:R-:W1:Y:S01]  /*10f80*/  MUFU.EX2 R191, R191 ;  /* 0x000000bf00bf7308 */ /* 0x000e620000000800 */
        /* <DEDUP_REMOVED lines=16> */
[C---:B-1----:R-:W-:Y:S03]  /*11090*/  HMMA.16816.F32.BF16 R76, R168.reuse, R132, R76 ;  /* 0x00000084a84c723c */ /* 0x042fe6000004184c */
[C---:B------:R-:W-:Y:S02]  /*110a0*/  FMUL.FTZ R82, R0.reuse, R82 ;  /* 0x0000005200527220 */ /* 0x040fe40000410000 */
[----:B------:R-:W-:Y:S02]  /*110b0*/  FMUL.FTZ R83, R0, R83 ;  /* 0x0000005300537220 */ /* 0x000fe40000410000 */
[C---:B------:R-:W-:Y:S02]  /*110c0*/  FMUL.FTZ R84, R2.reuse, R84 ;  /* 0x0000005402547220 */ /* 0x040fe40000410000 */
[----:B------:R-:W-:Y:S03]  /*110d0*/  FMUL.FTZ R85, R2, R85 ;  /* 0x0000005502557220 */ /* 0x000fe60000410000 */
[C---:B------:R-:W-:Y:S01]  /*110e0*/  HMMA.16816.F32.BF16 R80, R168.reuse, R134, R80 ;  /* 0x00000086a850723c */ /* 0x040fe20000041850 */
[----:B------:R-:W1:Y:S02]  /*110f0*/  LDSM.16.MT88.4 R132, [R224+0x16000] ;  /* 0x01600000e084783b */ /* 0x000e640000004200 */
        /* <DEDUP_REMOVED lines=43> */
[----:B------:R-:W-:Y:S02]  /*113b0*/  LDSM.16.MT88.4 R140, [R222+0x10800] ;  /* 0x01080000de8c783b */ /* 0x000fe40000004200 */
        /* <DEDUP_REMOVED lines=18> */
[----:B------:R-:W-:Y:S01]  /*114e0*/  F2FP.BF16.PACK_AB R132, R194, R193 ;  /* 0x000000c1c284723e */ /* 0x000fe200000010ff */
[----:B------:R-:W-:Y:S01]  /*114f0*/  FFMA.FTZ R186, R2, R247, R186 ;  /* 0x000000f702ba7223 */ /* 0x000fe200000100ba */
[----:B---3--:R-:W-:Y:S03]  /*11500*/  F2FP.BF16.PACK_AB R133, R198, R197 ;  /* 0x000000c5c685723e */ /* 0x008fe600000010ff */
[----:B------:R-:W-:Y:S01]  /*11510*/  HMMA.16816.F32.BF16 R128, R168, R134, R128 ;  /* 0x00000086a880723c */ /* 0x000fe20000041880 */
[----:B------:R-:W-:Y:S02]  /*11520*/  LDSM.16.MT88.4 R168, [R224+0x14800] ;  /* 0x01480000e0a8783b */ /* 0x000fe40000004200 */
[----:B------:R-:W-:Y:S01]  /*11530*/  MOV R2, R164 ;  /* 0x000000a400027202 */ /* 0x000fe20000000f00 */
[----:B------:R-:W-:Y:S01]  /*11540*/  FFMA.FTZ R187, R0, R246, R187 ;  /* 0x000000f600bb7223 */ /* 0x000fe200000100bb */
[----:B------:R-:W-:Y:S01]  /*11550*/  MOV R0, R3 ;  /* 0x0000000300007202 */ /* 0x000fe20000000f00 */
[----:B------:R-:W-:Y:S01]  /*11560*/  FADD.FTZ R186, R180, R186 ;  /* 0x000000bab4ba7221 */ /* 0x000fe20000010000 */
[----:B------:R-:W-:Y:S01]  /*11570*/  F2FP.BF16.PACK_AB R134, R196, R195 ;  /* 0x000000c3c486723e */ /* 0x000fe200000010ff */
[----:B------:R-:W-:Y:S01]  /*11580*/  FADD.FTZ R187, R183, R187 ;  /* 0x000000bbb7bb7221 */ /* 0x000fe20000010000 */
[----:B-----5:R-:W-:Y:S03]  /*11590*/  F2FP.BF16.PACK_AB R135, R199, R200 ;  /* 0x000000c8c787723e */ /* 0x020fe600000010ff */
[----:B------:R-:W-:Y:S02]  /*115a0*/  FADD.FTZ R185, R185, R186 ;  /* 0x000000bab9b97221 */ /* 0x000fe40000010000 */
[----:B------:R-:W-:Y:S02]  /*115b0*/  FADD.FTZ R182, R182, R187 ;  /* 0x000000bbb6b67221 */ /* 0x000fe40000010000 */
[----:B------:R-:W-:Y:S01]  /*115c0*/  FADD.FTZ R185, R184, R185 ;  /* 0x000000b9b8b97221 */ /* 0x000fe20000010000 */
[C---:B--2---:R-:W-:Y:S05]  /*115d0*/  HMMA.16816.F32.BF16 R4, R132.reuse, R136, R4 ;  /* 0x000000888404723c */ /* 0x044fea0000041804 */
[----:B------:R-:W-:Y:S02]  /*115e0*/  FADD.FTZ R182, R181, R182 ;  /* 0x000000b6b5b67221 */ /* 0x000fe40000010000 */
[----:B------:R-:W-:Y:S01]  /*115f0*/  FADD.FTZ R193, R193, R185 ;  /* 0x000000b9c1c17221 */ /* 0x000fe20000010000 */
[C---:B------:R-:W-:Y:S01]  /*11600*/  HMMA.16816.F32.BF16 R8, R132.reuse, R138, R8 ;  /* 0x0000008a8408723c */ /* 0x040fe20000041808 */
[----:B------:R-:W1:Y:S03]  /*11610*/  LDSM.16.MT88.4 R136, [R220+0x12800] ;  /* 0x01280000dc88783b */ /* 0x000e660000004200 */
[----:B------:R-:W-:Y:S02]  /*11620*/  FADD.FTZ R197, R197, R182 ;  /* 0x000000b6c5c57221 */ /* 0x000fe40000010000 */
[----:B------:R-:W-:Y:S02]  /*11630*/  FADD.FTZ R193, R194, R193 ;  /* 0x000000c1c2c17221 */ /* 0x000fe40000010000 */
[C---:B------:R-:W-:Y:S04]  /*11640*/  HMMA.16816.F32.BF16 R12, R132.reuse, R140, R12 ;  /* 0x0000008c840c723c */ /* 0x040fe8000004180c */
[----:B------:R-:W-:Y:S02]  /*11650*/  FADD.FTZ R197, R198, R197 ;  /* 0x000000c5c6c57221 */ /* 0x000fe40000010000 */
[----:B------:R-:W-:Y:S02]  /*11660*/  FADD.FTZ R195, R195, R193 ;  /* 0x000000c1c3c37221 */ /* 0x000fe40000010000 */
[C---:B------:R-:W-:Y:S01]  /*11670*/  HMMA.16816.F32.BF16 R16, R132.reuse, R142, R16 ;  /* 0x0000008e8410723c */ /* 0x040fe20000041810 */
[----:B------:R-:W2:Y:S03]  /*11680*/  LDSM.16.MT88.4 R140, [R221+0x14800] ;  /* 0x01480000dd8c783b */ /* 0x000ea60000004200 */
[----:B------:R-:W-:Y:S02]  /*11690*/  FADD.FTZ R200, R200, R197 ;  /* 0x000000c5c8c87221 */ /* 0x000fe40000010000 */
[----:B------:R-:W-:Y:S02]  /*116a0*/  FADD.FTZ R195, R196, R195 ;  /* 0x000000c3c4c37221 */ /* 0x000fe40000010000 */
[C---:B------:R-:W-:Y:S04]  /*116b0*/  HMMA.16816.F32.BF16 R20, R132.reuse, R144, R20 ;  /* 0x000000908414723c */ /* 0x040fe80000041814 */
[----:B------:R-:W-:Y:S04]  /*116c0*/  FADD.FTZ R200, R199, R200 ;  /* 0x000000c8c7c87221 */ /* 0x000fe80000010000 */
        /* <DEDUP_REMOVED lines=17> */
[C---:B------:R-:W-:Y:S01]  /*117e0*/  HMMA.16816.F32.BF16 R68, R132.reuse, R168, R68 ;  /* 0x000000a88444723c */ /* 0x040fe20000041844 */
[----:B------:R-:W-:Y:S07]  /*117f0*/  MUFU.EX2 R169, R178 ;  /* 0x000000b200a97308 */ /* 0x000fee0000000800 */
[C---:B------:R-:W-:Y:S03]  /*11800*/  HMMA.16816.F32.BF16 R72, R132.reuse, R170, R72 ;  /* 0x000000aa8448723c */ /* 0x040fe60000041848 */
[----:B------:R4:W5:Y:S04]  /*11810*/  MUFU.EX2 R168, R177 ;  /* 0x000000b100a87308 */ /* 0x0009680000000800 */
[----:B------:R-:W-:Y:S01]  /*11820*/  F2FP.BF16.PACK_AB R170, R191, R189 ;  /* 0x000000bdbfaa723e */ /* 0x000fe200000010ff */
[C---:B------:R-:W-:Y:S08]  /*11830*/  HMMA.16816.F32.BF16 R76, R132.reuse, R172, R76 ;  /* 0x000000ac844c723c */ /* 0x040ff0000004184c */
[C---:B------:R-:W-:Y:S01]  /*11840*/  HMMA.16816.F32.BF16 R80, R132.reuse, R174, R80 ;  /* 0x000000ae8450723c */ /* 0x040fe20000041850 */
[----:B------:R-:W-:Y:S07]  /*11850*/  LDSM.16.MT88.4 R172, [R220+0x11800] ;  /* 0x01180000dcac783b */ /* 0x000fee0000004200 */
[C---:B--2---:R-:W-:Y:S01]  /*11860*/  HMMA.16816.F32.BF16 R84, R132.reuse, R140, R84 ;  /* 0x0000008c8454723c */ /* 0x044fe20000041854 */
[----:B----4-:R-:W-:Y:S07]  /*11870*/  LDSM.16.MT88.4 R176, [R224+0x15800] ;  /* 0x01580000e0b0783b */ /* 0x010fee0000004200 */
        /* <DEDUP_REMOVED lines=17> */
[----:B------:R-:W-:Y:S01]  /*11990*/  F2FP.BF16.PACK_AB R132, R251, R252 ;  /* 0x000000fcfb84723e */ /* 0x000fe200000010ff */
        /* <DEDUP_REMOVED lines=13> */
[----:B------:R-:W1:Y:S07]  /*11a70*/  LDSM.16.MT88.4 R136, [R221+0x13000] ;  /* 0x01300000dd88783b */ /* 0x000e6e0000004200 */
[C---:B----4-:R-:W-:Y:S08]  /*11a80*/  HMMA.16816.F32.BF16 R12, R132.reuse, R148, R12 ;  /* 0x00000094840c723c */ /* 0x050ff0000004180c */
[C---:B------:R-:W-:Y:S01]  /*11a90*/  HMMA.16816.F32.BF16 R16, R132.reuse, R150, R16 ;  /* 0x000000968410723c */ /* 0x040fe20000041810 */
[----:B------:R-:W4:Y:S07]  /*11aa0*/  LDSM.16.MT88.4 R148, [R220+0x13000] ;  /* 0x01300000dc94783b */ /* 0x000f2e0000004200 */
        /* <DEDUP_REMOVED lines=9> */
[C---:B------:R-:W-:Y:S01]  /*11b40*/  HMMA.16816.F32.BF16 R48, R132.reuse, R158, R48 ;  /* 0x0000009e8430723c */ /* 0x040fe20000041830 */
[----:B------:R-:W-:Y:S07]  /*11b50*/  LDSM.16.MT88.4 R156, [R224+0x11800] ;  /* 0x01180000e09c783b */ /* 0x000fee0000004200 */
[C---:B-1----:R-:W-:Y:S08]  /*11b60*/  HMMA.16816.F32.BF16 R52, R132.reuse, R136, R52 ;  /* 0x000000888434723c */ /* 0x042ff00000041834 */
[C---:B------:R-:W-:Y:S01]  /*11b70*/  HMMA.16816.F32.BF16 R56, R132.reuse, R138, R56 ;  /* 0x0000008a8438723c */ /* 0x040fe20000041838 */
[----:B------:R-:W1:Y:S07]  /*11b80*/  LDSM.16.MT88.4 R136, [R220+0x15000] ;  /* 0x01500000dc88783b */ /* 0x000e6e0000004200 */
[C---:B----4-:R-:W-:Y:S08]  /*11b90*/  HMMA.16816.F32.BF16 R60, R132.reuse, R148, R60 ;  /* 0x00000094843c723c */ /* 0x050ff0000004183c */
[C---:B------:R-:W-:Y:S01]  /*11ba0*/  HMMA.16816.F32.BF16 R64, R132.reuse, R150, R64 ;  /* 0x000000968440723c */ /* 0x040fe20000041840 */
[----:B------:R-:W-:Y:S07]  /*11bb0*/  LDSM.16.MT88.4 R148, [R222+0x17000] ;  /* 0x01700000de94783b */ /* 0x000fee0000004200 */
[C---:B--2---:R-:W-:Y:S08]  /*11bc0*/  HMMA.16816.F32.BF16 R68, R132.reuse, R140, R68 ;  /* 0x0000008c8444723c */ /* 0x044ff00000041844 */
[C---:B------:R-:W-:Y:S01]  /*11bd0*/  HMMA.16816.F32.BF16 R72, R132.reuse, R142, R72 ;  /* 0x0000008e8448723c */ /* 0x040fe20000041848 */
[----:B------:R-:W2:Y:S07]  /*11be0*/  LDSM.16.MT88.4 R140, [R224+0x17000] ;  /* 0x01700000e08c783b */ /* 0x000eae0000004200 */
[C---:B------:R-:W-:Y:S08]  /*11bf0*/  HMMA.16816.F32.BF16 R76, R132.reuse, R160, R76 ;  /* 0x000000a0844c723c */ /* 0x040ff0000004184c */
[C---:B------:R-:W-:Y:S08]  /*11c00*/  HMMA.16816.F32.BF16 R80, R132.reuse, R162, R80 ;  /* 0x000000a28450723c */ /* 0x040ff00000041850 */
        /* <DEDUP_REMOVED lines=12> */
[C---:B---3--:R-:W-:Y:S08]  /*11cd0*/  HMMA.16816.F32.BF16 R116, R132.reuse, R144, R116 ;  /* 0x000000908474723c */ /* 0x048ff00000041874 */
[C---:B------:R-:W-:Y:S08]  /*11ce0*/  HMMA.16816.F32.BF16 R120, R132.reuse, R146, R120 ;  /* 0x000000928478723c */ /* 0x040ff00000041878 */
[C---:B-1----:R-:W-:Y:S08]  /*11cf0*/  HMMA.16816.F32.BF16 R124, R132.reuse, R136, R124 ;  /* 0x00000088847c723c */ /* 0x042ff0000004187c */
[----:B------:R-:W-:Y:S07]  /*11d00*/  HMMA.16816.F32.BF16 R128, R132, R138, R128 ;  /* 0x0000008a8480723c */ /* 0x000fee0000041880 */
[----:B-----5:R-:W-:Y:S02]  /*11d10*/  MOV R134, R168 ;  /* 0x000000a800867202 */ /* 0x020fe40000000f00 */
[----:B------:R-:W-:Y:S03]  /*11d20*/  MOV R135, R169 ;  /* 0x000000a900877202 */ /* 0x000fe60000000f00 */
[----:B------:R-:W-:Y:S01]  /*11d30*/  F2FP.BF16.PACK_AB R168, R190, R192 ;  /* 0x000000c0bea8723e */ /* 0x000fe200000010ff */
[----:B------:R-:W-:Y:S01]  /*11d40*/  FADD.FTZ R192, R192, R250 ;  /* 0x000000fac0c07221 */ /* 0x000fe20000010000 */
[----:B------:R-:W-:Y:S01]  /*11d50*/  F2FP.BF16.PACK_AB R169, R135, R188 ;  /* 0x000000bc87a9723e */ /* 0x000fe200000010ff */
[----:B------:R-:W-:Y:S01]  /*11d60*/  FADD.FTZ R188, R188, R202 ;  /* 0x000000cabcbc7221 */ /* 0x000fe20000010000 */
[-C--:B------:R-:W-:Y:S01]  /*11d70*/  F2FP.BF16.PACK_AB R171, R165, R134.reuse ;  /* 0x00000086a5ab723e */ /* 0x080fe200000010ff */
[----:B------:R-:W-:Y:S04]  /*11d80*/  FADD.FTZ R192, R190, R192 ;  /* 0x000000c0bec07221 */ /* 0x000fe80000010000 */
[----:B------:R-:W-:Y:S02]  /*11d90*/  FADD.FTZ R192, R189, R192 ;  /* 0x000000c0bdc07221 */ /* 0x000fe40000010000 */
[C---:B------:R-:W-:Y:S01]  /*11da0*/  HMMA.16816.F32.BF16 R160, R168.reuse, R156, R4 ;  /* 0x0000009ca8a0723c */ /* 0x040fe20000041804 */
[----:B------:R-:W1:Y:S04]  /*11db0*/  LDSM.16.MT88.4 R4, [R224+0x13800] ;  /* 0x01380000e004783b */ /* 0x000e680000004200 */
[----:B------:R-:W-:Y:S03]  /*11dc0*/  FADD.FTZ R247, R191, R192 ;  /* 0x000000c0bff77221 */ /* 0x000fe60000010000 */
[C---:B------:R-:W-:Y:S01]  /*11dd0*/  HMMA.16816.F32.BF16 R156, R168.reuse, R158, R8 ;  /* 0x0000009ea89c723c */ /* 0x040fe20000041808 */
[----:B------:R-:W3:Y:S07]  /*11de0*/  LDSM.16.MT88.4 R8, [R222+0x13800] ;  /* 0x01380000de08783b */ /* 0x000eee0000004200 */
[C---:B--2---:R-:W-:Y:S01]  /*11df0*/  HMMA.16816.F32.BF16 R152, R168.reuse, R148, R12 ;  /* 0x00000094a898723c */ /* 0x044fe2000004180c */
[----:B------:R-:W2:Y:S07]  /*11e00*/  LDSM.16.MT88.4 R12, [R221+0x13800] ;  /* 0x01380000dd0c783b */ /* 0x000eae0000004200 */
[C---:B------:R-:W-:Y:S01]  /*11e10*/  HMMA.16816.F32.BF16 R148, R168.reuse, R150, R16 ;  /* 0x00000096a894723c */ /* 0x040fe20000041810 */
[----:B------:R-:W4:Y:S07]  /*11e20*/  LDSM.16.MT88.4 R16, [R220+0x13800] ;  /* 0x01380000dc10783b */ /* 0x000f2e0000004200 */
[C---:B------:R-:W-:Y:S01]  /*11e30*/  HMMA.16816.F32.BF16 R144, R168.reuse, R140, R20 ;  /* 0x0000008ca890723c */ /* 0x040fe20000041814 */
[----:B------:R-:W5:Y:S07]  /*11e40*/  LDSM.16.MT88.4 R20, [R222+0x15800] ;  /* 0x01580000de14783b */ /* 0x000f6e0000004200 */
[C---:B------:R-:W-:Y:S01]  /*11e50*/  HMMA.16816.F32.BF16 R140, R168.reuse, R142, R24 ;  /* 0x0000008ea88c723c */ /* 0x040fe20000041818 */
[----:B------:R-:W2:Y:S07]  /*11e60*/  LDSM.16.MT88.4 R24, [R221+0x15800] ;  /* 0x01580000dd18783b */ /* 0x000eae0000004200 */
[C---:B------:R-:W-:Y:S01]  /*11e70*/  HMMA.16816.F32.BF16 R136, R168.reuse, R172, R28 ;  /* 0x000000aca888723c */ /* 0x040fe2000004181c */
[----:B------:R-:W2:Y:S06]  /*11e80*/  LDSM.16.MT88.4 R28, [R220+0x15800] ;  /* 0x01580000dc1c783b */ /* 0x000eac0000004200 */
[----:B------:R-:W-:Y:S02]  /*11e90*/  MOV R173, R134 ;  /* 0x0000008600ad7202 */ /* 0x000fe40000000f00 */
[----:B------:R-:W-:Y:S02]  /*11ea0*/  MOV R172, R135 ;  /* 0x0000008700ac7202 */ /* 0x000fe40000000f00 */
[C---:B------:R-:W-:Y:S01]  /*11eb0*/  HMMA.16816.F32.BF16 R132, R168.reuse, R174, R32 ;  /* 0x000000aea884723c */ /* 0x040fe20000041820 */
[----:B------:R-:W4:Y:S02]  /*11ec0*/  LDSM.16.MT88.4 R32, [R224+0x17800] ;  /* 0x01780000e020783b */ /* 0x000f240000004200 */
[----:B------:R-:W-:Y:S04]  /*11ed0*/  FADD.FTZ R188, R172, R188 ;  /* 0x000000bcacbc7221 */ /* 0x000fe80000010000 */
[----:B------:R-:W-:Y:S01]  /*11ee0*/  FADD.FTZ R188, R173, R188 ;  /* 0x000000bcadbc7221 */ /* 0x000fe20000010000 */
[C---:B-1----:R-:W-:Y:S04]  /*11ef0*/  HMMA.16816.F32.BF16 R36, R168.reuse, R4, R36 ;  /* 0x00000004a824723c */ /* 0x042fe80000041824 */
[----:B------:R-:W-:Y:S04]  /*11f00*/  FADD.FTZ R246, R165, R188 ;  /* 0x000000bca5f67221 */ /* 0x000fe80000010000 */
        /* <DEDUP_REMOVED lines=8> */
[C---:B----4-:R-:W-:Y:S08]  /*11f90*/  HMMA.16816.F32.BF16 R60, R168.reuse, R16, R60 ;  /* 0x00000010a83c723c */ /* 0x050ff0000004183c */
[C---:B------:R-:W-:Y:S08]  /*11fa0*/  HMMA.16816.F32.BF16 R64, R168.reuse, R18, R64 ;  /* 0x00000012a840723c */ /* 0x040ff00000041840 */
[C---:B------:R-:W-:Y:S08]  /*11fb0*/  HMMA.16816.F32.BF16 R68, R168.reuse, R176, R68 ;  /* 0x000000b0a844723c */ /* 0x040ff00000041844 */
[C---:B------:R-:W-:Y:S08]  /*11fc0*/  HMMA.16816.F32.BF16 R72, R168.reuse, R178, R72 ;  /* 0x000000b2a848723c */ /* 0x040ff00000041848 */
        /* <DEDUP_REMOVED lines=12> */
[C---:B--2---:R-:W-:Y:S08]  /*12090*/  HMMA.16816.F32.BF16 R124, R168.reuse, R12, R124 ;  /* 0x0000000ca87c723c */ /* 0x044ff0000004187c */
[----:B------:R-:W-:Y:S01]  /*120a0*/  HMMA.16816.F32.BF16 R128, R168, R14, R128 ;  /* 0x0000000ea880723c */ /* 0x000fe20000041880 */
[----:B------:R-:W-:-:S07]  /*120b0*/  @P0 BRA `(.L_x_2319) ;  /* 0xffffb43000000947 */ /* 0x000fce000383ffff */
.L_x_2315:
[----:B------:R-:W1:Y:S01]  /*120c0*/  SHFL.BFLY PT, R2, R247, 0x2, 0x1f ;  /* 0x0c401f00f7027f89 */ /* 0x000e6200000e0000 */
[----:B------:R-:W-:Y:S01]  /*120d0*/  MOV R4, 0x3f800000 ;  /* 0x3f80000000047802 */ /* 0x000fe20000000f00 */
[----:B------:R-:W2:Y:S01]  /*120e0*/  S2UR UR6, SR_CTAID.Y ;  /* 0x00000000000679c3 */ /* 0x000ea20000002600 */
[----:B------:R-:W-:Y:S01]  /*120f0*/  MOV R5, 0x3f800000 ;  /* 0x3f80000000057802 */ /* 0x000fe20000000f00 */
[----:B------:R-:W3:Y:S01]  /*12100*/  SHFL.BFLY PT, R0, R246, 0x2, 0x1f ;  /* 0x0c401f00f6007f89 */ /* 0x000ee200000e0000 */
[----:B------:R-:W-:Y:S01]  /*12110*/  UISETP.NE.AND UP1, UPT, UR28, -0x1, UPT ;  /* 0xffffffff1c00788c */ /* 0x000fe2000bf25270 */
[----:B------:R-:W-:Y:S01]  /*12120*/  BSSY B0, `(.L_x_2320) ;  /* 0x0000179000007945 */ /* 0x000fe20003800000 */
[----:B------:R-:W-:Y:S01]  /*12130*/  ULDC.64 UR4, c[0x0][0x1e8] ;  /* 0x00007a0000047ab9 */ /* 0x000fe20000000a00 */
[----:B------:R-:W4:Y:S02]  /*12140*/  S2R R6, SR_TID.X ;  /* 0x0000000000067919 */ /* 0x000f240000002100 */
[----:B------:R-:W5:Y:S06]  /*12150*/  S2UR UR7, SR_CTAID.Z ;  /* 0x00000000000779c3 */ /* 0x000f6c0000002700 */
[----:B------:R-:W-:-:S04]  /*12160*/  @UP1 UIMAD.WIDE.U32 UR10, UR28, UR4, URZ ;  /* 0x000000041c0a12a5 */ /* 0x000fc8000f8e003f */
[----:B------:R-:W-:-:S03]  /*12170*/  @UP1 UIMAD UR8, UR28, UR5, UR11 ;  /* 0x000000051c0812a4 */ /* 0x000fc6000f8e020b */
[----:B------:R-:W-:Y:S01]  /*12180*/  ULDC.U8 UR11, c[0x0][0x328] ;  /* 0x0000ca00000b7ab9 */ /* 0x000fe20000000000 */
[----:B-1----:R-:W-:Y:S01]  /*12190*/  FADD.FTZ R247, R2, R247 ;  /* 0x000000f702f77221 */ /* 0x002fe20000010000 */
[----:B------:R-:W-:Y:S02]  /*121a0*/  UISETP.NE.AND UP2, UPT, UR11, URZ, UPT ;  /* 0x0000003f0b00728c */ /* 0x000fe4000bf45270 */
[----:B--2---:R-:W-:Y:S01]  /*121b0*/  @!UP1 USHF.R.S32.HI UR9, URZ, 0x1f, UR6 ;  /* 0x0000001f3f099899 */ /* 0x004fe20008011406 */
[----:B---3--:R-:W-:Y:S01]  /*121c0*/  FADD.FTZ R246, R0, R246 ;  /* 0x000000f600f67221 */ /* 0x008fe20000010000 */
[----:B------:R-:W1:Y:S01]  /*121d0*/  SHFL.BFLY PT, R2, R247, 0x1, 0x1f ;  /* 0x0c201f00f7027f89 */ /* 0x000e6200000e0000 */
[----:B------:R-:W-:Y:S01]  /*121e0*/  ULDC.64 UR4, c[0x0][0x1e0] ;  /* 0x0000780000047ab9 */ /* 0x000fe20000000a00 */
[----:B----4-:R-:W-:Y:S02]  /*121f0*/  SHF.R.S32.HI R7, RZ, 0x1f, R6 ;  /* 0x0000001fff077819 */ /* 0x010fe40000011406 */
[----:B------:R-:W2:Y:S01]  /*12200*/  SHFL.BFLY PT, R0, R246, 0x1, 0x1f ;  /* 0x0c201f00f6007f89 */ /* 0x000ea200000e0000 */
[----:B------:R-:W-:Y:S01]  /*12210*/  UISETP.NE.OR UP0, UPT, UR28, -0x1, !UP2 ;  /* 0xffffffff1c00788c */ /* 0x000fe2000d705670 */
[----:B------:R-:W-:Y:S01]  /*12220*/  LEA.HI R8, R7, R6, RZ, 0x2 ;  /* 0x0000000607087211 */ /* 0x000fe200078f10ff */
[----:B------:R-:W-:-:S02]  /*12230*/  @!UP1 UIMAD UR9, UR9, UR4, URZ ;  /* 0x00000004090992a4 */ /* 0x000fc4000f8e023f */
[----:B-----5:R-:W-:Y:S01]  /*12240*/  @UP2 UMOV UR11, UR7 ;  /* 0x00000007000b2c82 */ /* 0x020fe20008000000 */
[--C-:B------:R-:W-:Y:S01]  /*12250*/  SHF.R.S32.HI R10, RZ, 0x2, R8.reuse ;  /* 0x00000002ff0a7819 */ /* 0x100fe20000011408 */
[----:B------:R-:W-:Y:S01]  /*12260*/  @!UP1 UIMAD UR12, UR6, UR5, UR9 ;  /* 0x00000005060c92a4 */ /* 0x000fe2000f8e0209 */
[----:B------:R-:W-:Y:S01]  /*12270*/  SHF.R.S32.HI R9, RZ, 0x1f, R8 ;  /* 0x0000001fff097819 */ /* 0x000fe20000011408 */
[----:B------:R-:W-:Y:S01]  /*12280*/  @!UP1 UIMAD.WIDE.U32 UR14, UR6, UR4, URZ ;  /* 0x00000004060e92a5 */ /* 0x000fe2000f8e003f */
[----:B------:R-:W-:Y:S01]  /*12290*/  LOP3.LUT R8, R8, 0x3ffffffc, RZ, 0xc0, !PT ;  /* 0x3ffffffc08087812 */ /* 0x000fe200078ec0ff */
[----:B------:R-:W-:Y:S01]  /*122a0*/  ULDC UR9, c[0x0][0x214] ;  /* 0x0000850000097ab9 */ /* 0x000fe20000000800 */
[----:B------:R-:W-:Y:S01]  /*122b0*/  LEA.HI R9, R9, R10, RZ, 0x3 ;  /* 0x0000000a09097211 */ /* 0x000fe200078f18ff */
[----:B------:R-:W-:Y:S01]  /*122c0*/  @!UP0 UIMAD UR28, UR6, UR9, URZ ;  /* 0x00000009061c82a4 */ /* 0x000fe2000f8e023f */
[----:B------:R-:W-:Y:S01]  /*122d0*/  IADD3 R8, -R8, R6, RZ ;  /* 0x0000000608087210 */ /* 0x000fe20007ffe1ff */
[----:B------:R-:W-:Y:S01]  /*122e0*/  ULDC UR5, c[0x0][0x234] ;  /* 0x00008d0000057ab9 */ /* 0x000fe20000000800 */
[----:B------:R-:W-:Y:S01]  /*122f0*/  LOP3.LUT R9, R9, 0xfffffff8, RZ, 0xc0, !PT ;  /* 0xfffffff809097812 */ /* 0x000fe200078ec0ff */
[----:B------:R-:W-:Y:S01]  /*12300*/  @UP2 UIMAD UR5, UR11, UR5, UR28 ;  /* 0x000000050b0522a4 */ /* 0x000fe2000f8e021c */
[----:B-1----:R-:W-:-:S02]  /*12310*/  FADD.FTZ R2, R247, R2 ;  /* 0x00000002f7027221 */ /* 0x002fc40000010000 */
[----:B------:R-:W-:Y:S01]  /*12320*/  IADD3 R9, R10, -R9, RZ ;  /* 0x800000090a097210 */ /* 0x000fe20007ffe0ff */
[----:B------:R-:W-:Y:S01]  /*12330*/  ULDC UR4, c[0x0][0x1c0] ;  /* 0x0000700000047ab9 */ /* 0x000fe20000000800 */
[----:B------:R-:W-:Y:S01]  /*12340*/  LEA.HI R10, R7, R6, RZ, 0x5 ;  /* 0x00000006070a7211 */ /* 0x000fe200078f28ff */
[----:B--2---:R-:W-:Y:S01]  /*12350*/  FADD.FTZ R0, R246, R0 ;  /* 0x00000000f6007221 */ /* 0x004fe20000010000 */
[----:B------:R-:W-:Y:S01]  /*12360*/  FSETP.NE.FTZ.AND P4, PT, R2, RZ, PT ;  /* 0x000000ff0200720b */ /* 0x000fe20003f95000 */
[----:B------:R-:W-:Y:S01]  /*12370*/  @!UP2 UMOV UR11, UR7 ;  /* 0x00000007000bac82 */ /* 0x000fe20008000000 */
[----:B------:R-:W-:Y:S01]  /*12380*/  SHF.L.U32 R12, R9, 0x6, RZ ;  /* 0x00000006090c7819 */ /* 0x000fe200000006ff */
[----:B------:R-:W-:Y:S01]  /*12390*/  @!UP2 UIMAD UR4, UR6, UR4, UR11 ;  /* 0x000000040604a2a4 */ /* 0x000fe2000f8e020b */
[----:B------:R-:W-:Y:S01]  /*123a0*/  FSETP.NE.FTZ.AND P3, PT, R0, RZ, PT ;  /* 0x000000ff0000720b */ /* 0x000fe20003f75000 */
[----:B------:R-:W-:Y:S01]  /*123b0*/  @!UP1 UIADD3 UR8, UR15, UR12, URZ ;  /* 0x0000000c0f089290 */ /* 0x000fe2000fffe03f */
[----:B------:R-:W-:Y:S01]  /*123c0*/  SHF.R.S32.HI R11, RZ, 0x5, R10 ;  /* 0x00000005ff0b7819 */ /* 0x000fe2000001140a */
[----:B------:R-:W-:Y:S01]  /*123d0*/  @!UP2 UIMAD UR5, UR4, UR9, URZ ;  /* 0x000000090405a2a4 */ /* 0x000fe2000f8e023f */
[----:B------:R-:W-:Y:S01]  /*123e0*/  LOP3.LUT R12, R12, 0x1c0, RZ, 0xc0, !PT ;  /* 0x000001c00c0c7812 */ /* 0x000fe200078ec0ff */
[----:B------:R-:W-:Y:S01]  /*123f0*/  @!UP1 UMOV UR10, UR14 ;  /* 0x0000000e000a9c82 */ /* 0x000fe20008000000 */
[----:B------:R-:W-:-:S02]  /*12400*/  LOP3.LUT R13, R9, 0x1, RZ, 0xc0, !PT ;  /* 0x00000001090d7812 */ /* 0x000fc400078ec0ff */
[----:B------:R-:W-:Y:S01]  /*12410*/  LEA R8, R11, R8, 0x9 ;  /* 0x000000080b087211 */ /* 0x000fe200078e48ff */
[----:B------:R-:W1:Y:S01]  /*12420*/  @P4 MUFU.RCP R4, R2 ;  /* 0x0000000200044308 */ /* 0x000e620000001000 */
[----:B------:R-:W-:Y:S02]  /*12430*/  LEA.HI R12, R12, R12, RZ, 0x1d ;  /* 0x0000000c0c0c7211 */ /* 0x000fe400078fe8ff */
[----:B------:R-:W-:Y:S02]  /*12440*/  ISETP.NE.U32.AND P0, PT, R13, 0x1, PT ;  /* 0x000000010d00780c */ /* 0x000fe40003f05070 */
[----:B------:R-:W-:Y:S02]  /*12450*/  LEA R8, R8, R12, 0x1 ;  /* 0x0000000c08087211 */ /* 0x000fe400078e08ff */
[----:B------:R-:W-:Y:S01]  /*12460*/  R2P PR, R9, 0x6 ;  /* 0x0000000609007804 */ /* 0x000fe20000000000 */
[----:B------:R-:W2:Y:S01]  /*12470*/  @P3 MUFU.RCP R5, R0 ;  /* 0x0000000000053308 */ /* 0x000ea20000001000 */
[----:B------:R-:W-:-:S02]  /*12480*/  SHF.L.U32 R8, R8, 0x1, RZ ;  /* 0x0000000108087819 */ /* 0x000fc400000006ff */
[----:B------:R-:W-:Y:S02]  /*12490*/  MOV R9, 0x20 ;  /* 0x0000002000097802 */ /* 0x000fe40000000f00 */
[----:B------:R-:W-:Y:S02]  /*124a0*/  IADD3 R12, R8, -0x10, RZ ;  /* 0xfffffff0080c7810 */ /* 0x000fe40007ffe0ff */
[----:B------:R-:W-:Y:S01]  /*124b0*/  SEL R9, R9, 0xffffffe0, !P1 ;  /* 0xffffffe009097807 */ /* 0x000fe20004800000 */
[----:B-1----:R-:W-:Y:S01]  /*124c0*/  FMUL.FTZ R160, R4, R160 ;  /* 0x000000a004a07220 */ /* 0x002fe20000410000 */
[----:B------:R-:W-:Y:S01]  /*124d0*/  @P0 IADD3 R12, R8, 0x10, RZ ;  /* 0x00000010080c0810 */ /* 0x000fe20007ffe0ff */
[----:B------:R-:W-:Y:S01]  /*124e0*/  FMUL.FTZ R161, R4, R161 ;  /* 0x000000a104a17220 */ /* 0x000fe20000410000 */
[----:B------:R-:W-:Y:S01]  /*124f0*/  IADD3 R13, R8, R9, RZ ;  /* 0x00000009080d7210 */ /* 0x000fe20007ffe0ff */
[C---:B------:R-:W-:Y:S01]  /*12500*/  FMUL.FTZ R156, R4.reuse, R156 ;  /* 0x0000009c049c7220 */ /* 0x040fe20000410000 */
[----:B------:R-:W-:Y:S01]  /*12510*/  IADD3 R9, R9, R12, RZ ;  /* 0x0000000c09097210 */ /* 0x000fe20007ffe0ff */
[C---:B------:R-:W-:Y:S01]  /*12520*/  FMUL.FTZ R157, R4.reuse, R157 ;  /* 0x0000009d049d7220 */ /* 0x040fe20000410000 */
[----:B------:R-:W-:Y:S01]  /*12530*/  F2FP.BF16.PACK_AB R160, R161, R160 ;  /* 0x000000a0a1a0723e */ /* 0x000fe200000010ff */
[C---:B------:R-:W-:Y:S01]  /*12540*/  FMUL.FTZ R152, R4.reuse, R152 ;  /* 0x0000009804987220 */ /* 0x040fe20000410000 */
[----:B------:R-:W1:Y:S01]  /*12550*/  @P4 MUFU.LG2 R2, R2 ;  /* 0x0000000200024308 */ /* 0x000e620000000c00 */
[C---:B------:R-:W-:Y:S01]  /*12560*/  FMUL.FTZ R153, R4.reuse, R153 ;  /* 0x0000009904997220 */ /* 0x040fe20000410000 */
[----:B------:R-:W-:Y:S01]  /*12570*/  F2FP.BF16.PACK_AB R156, R157, R156 ;  /* 0x0000009c9d9c723e */ /* 0x000fe200000010ff */
[C---:B------:R-:W-:Y:S01]  /*12580*/  FMUL.FTZ R148, R4.reuse, R148 ;  /* 0x0000009404947220 */ /* 0x040fe20000410000 */
[----:B------:R-:W-:Y:S01]  /*12590*/  STS [R8], R160 ;  /* 0x000000a008007388 */ /* 0x000fe20000000800 */
        /* <DEDUP_REMOVED lines=84> */
[----:B------:R-:W-:Y:S01]  /*12ae0*/  FMUL.FTZ R4, R4, R129 ;  /* 0x0000008104047220 */ /* 0x000fe20000410000 */
[----:B------:R-:W-:Y:S01]  /*12af0*/  F2FP.BF16.PACK_AB R124, R125, R124 ;  /* 0x0000007c7d7c723e */ /* 0x000fe200000010ff */
[C---:B--2---:R-:W-:Y:S02]  /*12b00*/  FMUL.FTZ R163, R5.reuse, R163 ;  /* 0x000000a305a37220 */ /* 0x044fe40000410000 */
[C---:B------:R-:W-:Y:S01]  /*12b10*/  FMUL.FTZ R162, R5.reuse, R162 ;  /* 0x000000a205a27220 */ /* 0x040fe20000410000 */
[----:B------:R-:W-:Y:S01]  /*12b20*/  F2FP.BF16.PACK_AB R128, R4, R128 ;  /* 0x000000800480723e */ /* 0x000fe200000010ff */
        /* <DEDUP_REMOVED lines=8> */
[C---:B------:R-:W-:Y:S01]  /*12bb0*/  FMUL.FTZ R151, R5.reuse, R151 ;  /* 0x0000009705977220 */ /* 0x040fe20000410000 */
[----:B------:R-:W-:Y:S01]  /*12bc0*/  IADD3 R14, R8, R4, RZ ;  /* 0x00000004080e7210 */ /* 0x000fe20007ffe0ff */
[----:B------:R-:W-:Y:S01]  /*12bd0*/  FMUL.FTZ R150, R5, R150 ;  /* 0x0000009605967220 */ /* 0x000fe20000410000 */
[----:B------:R-:W-:Y:S01]  /*12be0*/  F2FP.BF16.PACK_AB R154, R155, R154 ;  /* 0x0000009a9b9a723e */ /* 0x000fe200000010ff */
[C---:B------:R-:W-:Y:S01]  /*12bf0*/  FMUL.FTZ R147, R5.reuse, R147 ;  /* 0x0000009305937220 */ /* 0x040fe20000410000 */
[----:B------:R-:W-:Y:S01]  /*12c00*/  STS [R8+0x400], R162 ;  /* 0x000400a208007388 */ /* 0x000fe20000000800 */
[----:B------:R-:W-:Y:S01]  /*12c10*/  FMUL.FTZ R146, R5, R146 ;  /* 0x0000009205927220 */ /* 0x000fe20000410000 */
[----:B------:R-:W-:Y:S01]  /*12c20*/  F2FP.BF16.PACK_AB R150, R151, R150 ;  /* 0x000000969796723e */ /* 0x000fe200000010ff */
[C---:B------:R-:W-:Y:S01]  /*12c30*/  FMUL.FTZ R143, R5.reuse, R143 ;  /* 0x0000008f058f7220 */ /* 0x040fe20000410000 */
[----:B------:R-:W-:Y:S01]  /*12c40*/  IADD3 R15, R4, R12, RZ ;  /* 0x0000000c040f7210 */ /* 0x000fe20007ffe0ff */
[----:B------:R-:W-:Y:S01]  /*12c50*/  FMUL.FTZ R142, R5, R142 ;  /* 0x0000008e058e7220 */ /* 0x000fe20000410000 */
[----:B------:R-:W-:Y:S01]  /*12c60*/  F2FP.BF16.PACK_AB R146, R147, R146 ;  /* 0x000000929392723e */ /* 0x000fe200000010ff */
[C---:B------:R-:W-:Y:S01]  /*12c70*/  FMUL.FTZ R139, R5.reuse, R139 ;  /* 0x0000008b058b7220 */ /* 0x040fe20000410000 */
[----:B------:R-:W-:Y:S01]  /*12c80*/  STS [R12], R156 ;  /* 0x0000009c0c007388 */ /* 0x000fe20000000800 */
[----:B------:R-:W-:Y:S01]  /*12c90*/  FMUL.FTZ R138, R5, R138 ;  /* 0x0000008a058a7220 */ /* 0x000fe20000410000 */
[----:B------:R-:W-:Y:S01]  /*12ca0*/  F2FP.BF16.PACK_AB R142, R143, R142 ;  /* 0x0000008e8f8e723e */ /* 0x000fe200000010ff */
[C---:B------:R-:W-:Y:S01]  /*12cb0*/  FMUL.FTZ R135, R5.reuse, R135 ;  /* 0x0000008705877220 */ /* 0x040fe20000410000 */
[----:B------:R-:W-:Y:S01]  /*12cc0*/  STS [R12+0x400], R158 ;  /* 0x0004009e0c007388 */ /* 0x000fe20000000800 */
[----:B------:R-:W-:Y:S01]  /*12cd0*/  FMUL.FTZ R134, R5, R134 ;  /* 0x0000008605867220 */ /* 0x000fe20000410000 */
[----:B------:R-:W-:Y:S01]  /*12ce0*/  F2FP.BF16.PACK_AB R138, R139, R138 ;  /* 0x0000008a8b8a723e */ /* 0x000fe200000010ff */
[----:B------:R-:W-:Y:S01]  /*12cf0*/  FMUL.FTZ R39, R5, R39 ;  /* 0x0000002705277220 */ /* 0x000fe20000410000 */
[----:B------:R-:W-:Y:S01]  /*12d00*/  IADD3 R16, R13, R4, RZ ;  /* 0x000000040d107210 */ /* 0x000fe20007ffe0ff */
[----:B------:R-:W-:Y:S01]  /*12d10*/  FMUL.FTZ R38, R5, R38 ;  /* 0x0000002605267220 */ /* 0x000fe20000410000 */
[----:B------:R-:W-:Y:S01]  /*12d20*/  F2FP.BF16.PACK_AB R134, R135, R134 ;  /* 0x000000868786723e */ /* 0x000fe200000010ff */
[C---:B------:R-:W-:Y:S01]  /*12d30*/  FMUL.FTZ R43, R5.reuse, R43 ;  /* 0x0000002b052b7220 */ /* 0x040fe20000410000 */
[----:B------:R-:W-:Y:S01]  /*12d40*/  STS [R13], R152 ;  /* 0x000000980d007388 */ /* 0x000fe20000000800 */
[----:B------:R-:W-:Y:S01]  /*12d50*/  FMUL.FTZ R42, R5, R42 ;  /* 0x0000002a052a7220 */ /* 0x000fe20000410000 */
[----:B------:R-:W-:Y:S01]  /*12d60*/  IADD3 R17, R9, R4, RZ ;  /* 0x0000000409117210 */ /* 0x000fe20007ffe0ff */
[C---:B------:R-:W-:Y:S01]  /*12d70*/  FMUL.FTZ R47, R5.reuse, R47 ;  /* 0x0000002f052f7220 */ /* 0x040fe20000410000 */
[----:B------:R-:W-:Y:S01]  /*12d80*/  STS [R13+0x400], R154 ;  /* 0x0004009a0d007388 */ /* 0x000fe20000000800 */
        /* <DEDUP_REMOVED lines=86> */
[----:B-1----:R-:W-:Y:S01]  /*132f0*/  @P4 FMUL.FTZ R2, R2, 0.69314718246459960938 ;  /* 0x3f31721802024820 */ /* 0x002fe20000410000 */
[----:B------:R-:W-:Y:S01]  /*13300*/  STS [R15+0x2400], R58 ;  /* 0x0024003a0f007388 */ /* 0x000fe20000000800 */
[----:B------:R-:W-:-:S02]  /*13310*/  F2FP.BF16.PACK_AB R126, R127, R126 ;  /* 0x0000007e7f7e723e */ /* 0x000fc400000010ff */
[----:B------:R-:W-:Y:S01]  /*13320*/  F2FP.BF16.PACK_AB R5, R131, R5 ;  /* 0x000000058305723e */ /* 0x000fe200000010ff */
        /* <DEDUP_REMOVED lines=27> */
[----:B------:R-:W-:Y:S01]  /*134e0*/  STS [R9+0x6400], R114 ;  /* 0x0064007209007388 */ /* 0x000fe20000000800 */
[----:B-1----:R-:W-:-:S02]  /*134f0*/  LOP3.LUT R8, R10, 0xffffffe0, RZ, 0xc0, !PT ;  /* 0xffffffe00a087812 */ /* 0x002fc400078ec0ff */
[----:B------:R-:W-:Y:S01]  /*13500*/  SHF.R.S32.HI R10, RZ, 0x1f, R11 ;  /* 0x0000001fff0a7819 */ /* 0x000fe2000001140b */
[----:B------:R-:W-:Y:S01]  /*13510*/  STS [R14+0x6000], R116 ;  /* 0x006000740e007388 */ /* 0x000fe20000000800 */
[----:B------:R-:W-:Y:S02]  /*13520*/  IADD3 R8, -R8, R6, RZ ;  /* 0x0000000608087210 */ /* 0x000fe40007ffe1ff */
[----:B------:R-:W-:Y:S01]  /*13530*/  LEA.HI R10, R10, R11, RZ, 0x2 ;  /* 0x0000000b0a0a7211 */ /* 0x000fe200078f10ff */
[----:B------:R-:W-:Y:S01]  /*13540*/  STS [R14+0x6400], R118 ;  /* 0x006400760e007388 */ /* 0x000fe20000000800 */
[----:B------:R-:W-:Y:S02]  /*13550*/  LOP3.LUT P0, RZ, R8, 0x3, RZ, 0xc0, !PT ;  /* 0x0000000308ff7812 */ /* 0x000fe4000780c0ff */
[----:B------:R-:W1:Y:S01]  /*13560*/  @P3 MUFU.LG2 R8, R0 ;  /* 0x0000000000083308 */ /* 0x000e620000000c00 */
[----:B------:R-:W-:Y:S01]  /*13570*/  STS [R15+0x6000], R120 ;  /* 0x006000780f007388 */ /* 0x000fe20000000800 */
[----:B------:R-:W-:-:S03]  /*13580*/  LOP3.LUT R10, R10, 0xffffffc, RZ, 0xc0, !PT ;  /* 0x0ffffffc0a0a7812 */ /* 0x000fc600078ec0ff */
[----:B------:R-:W-:Y:S01]  /*13590*/  STS [R15+0x6400], R122 ;  /* 0x0064007a0f007388 */ /* 0x000fe20000000800 */
[----:B------:R-:W-:Y:S02]  /*135a0*/  IADD3 R11, R11, -R10, RZ ;  /* 0x8000000a0b0b7210 */ /* 0x000fe40007ffe0ff */
[----:B------:R-:W-:Y:S01]  /*135b0*/  MOV R10, 0x7f800000 ;  /* 0x7f800000000a7802 */ /* 0x000fe20000000f00 */
[----:B------:R-:W-:Y:S04]  /*135c0*/  STS [R16+0x6000], R124 ;  /* 0x0060007c10007388 */ /* 0x000fe80000000800 */
[----:B------:R-:W-:Y:S01]  /*135d0*/  STS [R16+0x6400], R126 ;  /* 0x0064007e10007388 */ /* 0x000fe20000000800 */
[----:B-1----:R-:W-:-:S03]  /*135e0*/  @P3 FMUL.FTZ R8, R8, 0.69314718246459960938 ;  /* 0x3f31721808083820 */ /* 0x002fc60000410000 */
[----:B------:R-:W-:Y:S01]  /*135f0*/  STS [R17+0x6000], R128 ;  /* 0x0060008011007388 */ /* 0x000fe20000000800 */
[----:B------:R-:W-:-:S03]  /*13600*/  @P3 FFMA.FTZ R10, R3, c[0x0][0x238], R8 ;  /* 0x00008e00030a3a23 */ /* 0x000fc60000010008 */
[----:B------:R1:W-:Y:S04]  /*13610*/  STS [R17+0x6400], R5 ;  /* 0x0064000511007388 */ /* 0x0003e80000000800 */
[----:B------:R-:W-:Y:S06]  /*13620*/  BAR.SYNC.DEFER_BLOCKING 0x0 ;  /* 0x0000000000007b1d */ /* 0x000fec0000010000 */
[----:B------:R-:W1:Y:S04]  /*13630*/  S2R R4, SR_TID.X ;  /* 0x0000000000047919 */ /* 0x000e680000002100 */
[----:B------:R2:W3:Y:S04]  /*13640*/  LDS.128 R68, [R235] ;  /* 0x00000000eb447984 */ /* 0x0004e80000000c00 */
[----:B------:R2:W4:Y:S01]  /*13650*/  LDS.128 R64, [R235+0x800] ;  /* 0x00080000eb407984 */ /* 0x0005220000000c00 */
[----:B-1----:R-:W-:-:S03]  /*13660*/  SHF.R.S32.HI R5, RZ, 0x1f, R4 ;  /* 0x0000001fff057819 */ /* 0x002fc60000011404 */
[----:B------:R2:W1:Y:S01]  /*13670*/  LDS.128 R60, [R235+0x1000] ;  /* 0x00100000eb3c7984 */ /* 0x0004620000000c00 */
[----:B------:R-:W-:-:S03]  /*13680*/  LEA.HI R9, R5, R4, RZ, 0x5 ;  /* 0x0000000405097211 */ /* 0x000fc600078f28ff */
[----:B------:R2:W1:Y:S01]  /*13690*/  LDS.128 R56, [R235+0x1800] ;  /* 0x00180000eb387984 */ /* 0x0004620000000c00 */
[----:B------:R-:W-:-:S03]  /*136a0*/  LOP3.LUT R9, R9, 0xffffffe0, RZ, 0xc0, !PT ;  /* 0xffffffe009097812 */ /* 0x000fc600078ec0ff */
[----:B------:R2:W1:Y:S01]  /*136b0*/  LDS.128 R52, [R235+0x2000] ;  /* 0x00200000eb347984 */ /* 0x0004620000000c00 */
[----:B------:R-:W-:-:S03]  /*136c0*/  IADD3 R9, -R9, R4, RZ ;  /* 0x0000000409097210 */ /* 0x000fc60007ffe1ff */
[----:B------:R2:W1:Y:S01]  /*136d0*/  LDS.128 R48, [R235+0x2800] ;  /* 0x00280000eb307984 */ /* 0x0004620000000c00 */
[----:B------:R-:W-:-:S03]  /*136e0*/  SHF.R.S32.HI R0, RZ, 0x1f, R9 ;  /* 0x0000001fff007819 */ /* 0x000fc60000011409 */
[----:B------:R2:W1:Y:S01]  /*136f0*/  LDS.128 R44, [R235+0x3000] ;  /* 0x00300000eb2c7984 */ /* 0x0004620000000c00 */
[----:B------:R-:W-:-:S03]  /*13700*/  LEA.HI R0, R0, R9, RZ, 0x2 ;  /* 0x0000000900007211 */ /* 0x000fc600078f10ff */
[----:B------:R2:W1:Y:S01]  /*13710*/  LDS.128 R40, [R235+0x3800] ;  /* 0x00380000eb287984 */ /* 0x0004620000000c00 */
[----:B------:R-:W-:Y:S01]  /*13720*/  MOV R9, 0x7f800000 ;  /* 0x7f80000000097802 */ /* 0x000fe20000000f00 */
[----:B------:R-:W-:Y:S01]  /*13730*/  @P4 FFMA.FTZ R9, R164, c[0x0][0x238], R2 ;  /* 0x00008e00a4094a23 */ /* 0x000fe20000010002 */
[----:B------:R-:W-:Y:S01]  /*13740*/  SHF.R.S32.HI R0, RZ, 0x2, R0 ;  /* 0x00000002ff007819 */ /* 0x000fe20000011400 */
[----:B------:R2:W1:Y:S03]  /*13750*/  LDS.128 R36, [R235+0x4000] ;  /* 0x00400000eb247984 */ /* 0x0004660000000c00 */
[----:B------:R-:W-:Y:S01]  /*13760*/  LEA R11, R11, R0, 0x4 ;  /* 0x000000000b0b7211 */ /* 0x000fe200078e20ff */
        /* <DEDUP_REMOVED lines=20> */
.L_x_2321:
[----:B---34-:R-:W-:Y:S05]  /*138b0*/  BSYNC B0 ;  /* 0x0000000000007941 */ /* 0x018fea0003800000 */
.L_x_2320:
[----:B------:R-:W3:Y:S01]  /*138c0*/  S2R R2, SR_CTAID.X ;  /* 0x0000000000027919 */ /* 0x000ee20000002500 */
[----:B------:R-:W-:Y:S01]  /*138d0*/  SHF.R.S32.HI R237, RZ, 0x1f, R236 ;  /* 0x0000001fffed7819 */ /* 0x000fe200000114ec */
[----:B------:R-:W-:Y:S01]  /*138e0*/  USHF.R.S32.HI UR6, URZ, 0x1f, UR11 ;  /* 0x0000001f3f067899 */ /* 0x000fe2000801140b */
[----:B------:R-:W-:Y:S01]  /*138f0*/  LEA.HI R6, R7, R6, RZ, 0x3 ;  /* 0x0000000607067211 */ /* 0x000fe200078f18ff */
[----:B------:R-:W-:Y:S01]  /*13900*/  ULDC.64 UR4, c[0x0][0x1f0] ;  /* 0x00007c0000047ab9 */ /* 0x000fe20000000a00 */
[----:B------:R-:W-:Y:S01]  /*13910*/  LEA.HI R4, R5, R4, RZ, 0x3 ;  /* 0x0000000405047211 */ /* 0x000fe200078f18ff */
[----:B------:R-:W-:Y:S01]  /*13920*/  UIMAD UR4, UR6, UR4, URZ ;  /* 0x00000004060472a4 */ /* 0x000fe2000f8e023f */
[----:B------:R-:W-:Y:S01]  /*13930*/  SHF.R.S32.HI R6, RZ, 0x3, R6 ;  /* 0x00000003ff067819 */ /* 0x000fe20000011406 */
[----:B------:R-:W-:Y:S02]  /*13940*/  BSSY B0, `(.L_x_2322) ;  /* 0x0000020000007945 */ /* 0x000fe40003800000 */
[----:B------:R-:W-:Y:S01]  /*13950*/  UIMAD UR4, UR11, UR5, UR4 ;  /* 0x000000050b0472a4 */ /* 0x000fe2000f8e0204 */
[----:B---3--:R-:W-:-:S04]  /*13960*/  IMAD.SHL.U32 R2, R2, 0x40, RZ ;  /* 0x0000004002027824 */ /* 0x008fc800078e00ff */
[----:B------:R-:W-:Y:S01]  /*13970*/  IMAD.WIDE.U32 R8, R2, c[0x0][0x1e8], R236 ;  /* 0x00007a0002087a25 */ /* 0x000fe200078e00ec */
[----:B------:R-:W-:-:S04]  /*13980*/  SHF.R.S32.HI R0, RZ, 0x1f, R2 ;  /* 0x0000001fff007819 */ /* 0x000fc80000011402 */
[----:B------:R-:W-:Y:S01]  /*13990*/  IADD3 R8, P0, R8, UR10, RZ ;  /* 0x0000000a08087c10 */ /* 0x000fe2000ff1e0ff */
[----:B------:R-:W-:-:S04]  /*139a0*/  IMAD R0, R0, c[0x0][0x1e8], RZ ;  /* 0x00007a0000007a24 */ /* 0x000fc800078e02ff */
[C---:B------:R-:W-:Y:S01]  /*139b0*/  IMAD R0, R2.reuse, c[0x0][0x1ec], R0 ;  /* 0x00007b0002007a24 */ /* 0x040fe200078e0200 */
[----:B------:R-:W-:-:S04]  /*139c0*/  IADD3 R2, -R2, UR30, RZ ;  /* 0x0000001e02027c10 */ /* 0x000fc8000fffe1ff */
[----:B------:R-:W-:Y:S01]  /*139d0*/  IADD3.X R9, R9, UR8, R0, P0, !PT ;  /* 0x0000000809097c10 */ /* 0x000fe200087fe400 */
[----:B------:R-:W-:Y:S01]  /*139e0*/  IMAD.U32 R0, RZ, RZ, UR11 ;  /* 0x0000000bff007e24 */ /* 0x000fe2000f8e00ff */
[----:B------:R-:W-:-:S03]  /*139f0*/  ISETP.GE.AND P0, PT, R6, R2, PT ;  /* 0x000000020600720c */ /* 0x000fc60003f06270 */
[----:B------:R-:W-:Y:S01]  /*13a00*/  IMAD.WIDE.U32 R8, R0, c[0x0][0x1f0], R8 ;  /* 0x00007c0000087a25 */ /* 0x000fe200078e0008 */
[----:B------:R-:W-:-:S04]  /*13a10*/  SHF.R.S32.HI R0, RZ, 0x3, R4 ;  /* 0x00000003ff007819 */ /* 0x000fc80000011404 */
[----:B------:R-:W-:Y:S02]  /*13a20*/  IADD3 R5, R9, UR4, RZ ;  /* 0x0000000409057c10 */ /* 0x000fe4000fffe0ff */
[----:B------:R-:W-:-:S03]  /*13a30*/  SHF.R.S32.HI R0, RZ, 0x1f, R0 ;  /* 0x0000001fff007819 */ /* 0x000fc60000011400 */
        /* <DEDUP_REMOVED lines=12> */
[----:B------:R3:W-:Y:S04]  /*13b00*/  @!P3 STG.E.128 [R76.64], R68 ;  /* 0x000000444c00b986 */ /* 0x0007e8000c101d22 */
[----:B-1----:R3:W-:Y:S04]  /*13b10*/  @!P2 STG.E.128 [R76.64+0x80], R52 ;  /* 0x000080344c00a986 */ /* 0x0027e8000c101d22 */
[----:B------:R3:W-:Y:S04]  /*13b20*/  @!P1 STG.E.128 [R76.64+0x100], R36 ;  /* 0x000100244c009986 */ /* 0x0007e8000c101d22 */
[----:B------:R3:W-:Y:S02]  /*13b30*/  @!P0 STG.E.128 [R76.64+0x180], R20 ;  /* 0x000180144c008986 */ /* 0x0007e4000c101d22 */
.L_x_2323:
[----:B------:R-:W-:Y:S05]  /*13b40*/  BSYNC B0 ;  /* 0x0000000000007941 */ /* 0x000fea0003800000 */
.L_x_2322:
        /* <DEDUP_REMOVED lines=14> */
[----:B-1-3--:R-:W-:-:S03]  /*13c30*/  LEA R20, P4, R10, c[0x0][0x1d0], 0x1 ;  /* 0x000074000a147a11 */ /* 0x00afc600078808ff */
[----:B------:R-:W-:-:S04]  /*13c40*/  IMAD R2, R3, c[0x0][0x1ec], R2 ;  /* 0x00007b0003027a24 */ /* 0x000fc800078e0202 */
[----:B------:R-:W-:-:S05]  /*13c50*/  IMAD.IADD R2, R2, 0x1, R11 ;  /* 0x0000000102027824 */ /* 0x000fca00078e020b */
[----:B------:R-:W-:-:S05]  /*13c60*/  LEA.HI.X R21, R10, c[0x0][0x1d4], R2, 0x1, P4 ;  /* 0x000075000a157a11 */ /* 0x000fca00020f0c02 */
[----:B------:R1:W-:Y:S04]  /*13c70*/  @!P3 STG.E.128 [R20.64], R64 ;  /* 0x000000401400b986 */ /* 0x0003e8000c101d22 */
[----:B------:R1:W-:Y:S04]  /*13c80*/  @!P2 STG.E.128 [R20.64+0x80], R48 ;  /* 0x000080301400a986 */ /* 0x0003e8000c101d22 */
[----:B------:R1:W-:Y:S04]  /*13c90*/  @!P1 STG.E.128 [R20.64+0x100], R32 ;  /* 0x0001002014009986 */ /* 0x0003e8000c101d22 */
[----:B------:R1:W-:Y:S02]  /*13ca0*/  @!P0 STG.E.128 [R20.64+0x180], R16 ;  /* 0x0001801014008986 */ /* 0x0003e4000c101d22 */
.L_x_2325:
[----:B------:R-:W-:Y:S05]  /*13cb0*/  BSYNC B0 ;  /* 0x0000000000007941 */ /* 0x000fea0003800000 */
.L_x_2324:
        /* <DEDUP_REMOVED lines=18> */
[----:B------:R1:W-:Y:S04]  /*13de0*/  @!P3 STG.E.128 [R16.64], R60 ;  /* 0x0000003c1000b986 */ /* 0x0003e8000c101d22 */
[----:B------:R1:W-:Y:S04]  /*13df0*/  @!P2 STG.E.128 [R16.64+0x80], R44 ;  /* 0x0000802c1000a986 */ /* 0x0003e8000c101d22 */
[----:B------:R1:W-:Y:S04]  /*13e00*/  @!P1 STG.E.128 [R16.64+0x100], R28 ;  /* 0x0001001c10009986 */ /* 0x0003e8000c101d22 */
[----:B------:R1:W-:Y:S02]  /*13e10*/  @!P0 STG.E.128 [R16.64+0x180], R12 ;  /* 0x0001800c10008986 */ /* 0x0003e4000c101d22 */
.L_x_2327:
[----:B------:R-:W-:Y:S05]  /*13e20*/  BSYNC B0 ;  /* 0x0000000000007941 */ /* 0x000fea0003800000 */
.L_x_2326:
[----:B------:R-:W-:-:S04]  /*13e30*/  IADD3 R2, R6, 0x30, RZ ;  /* 0x0000003006027810 */ /* 0x000fc80007ffe0ff */
[----:B------:R-:W-:-:S13]  /*13e40*/  ISETP.GE.AND P0, PT, R2, UR20, PT ;  /* 0x0000001402007c0c */ /* 0x000fda000bf06270 */
[----:B------:R-:W-:Y:S05]  /*13e50*/  @P0 EXIT ;  /* 0x000000000000094d */ /* 0x000fea0003800000 */
[----:B------:R-:W-:Y:S01]  /*13e60*/  IADD3 R6, P0, R6, 0x30, RZ ;  /* 0x0000003006067810 */ /* 0x000fe20007f1e0ff */
[----:B------:R-:W-:Y:S01]  /*13e70*/  IMAD.MOV.U32 R2, RZ, RZ, R8 ;  /* 0x000000ffff027224 */ /* 0x000fe200078e0008 */
[----:B------:R-:W-:Y:S01]  /*13e80*/  ISETP.GE.AND P2, PT, R236, c[0x0][0x220], PT ;  /* 0x00008800ec007a0c */ /* 0x000fe20003f46270 */
[----:B------:R-:W-:Y:S01]  /*13e90*/  IMAD.MOV.U32 R3, RZ, RZ, R5 ;  /* 0x000000ffff037224 */ /* 0x000fe200078e0005 */
        /* <DEDUP_REMOVED lines=16> */
.L_x_2328:
        /* <DEDUP_REMOVED lines=14> */
.L_x_8942:


//--------------------- .text._ZN5flash24flash_fwd_splitkv_kernelI23Flash_fwd_kernel_traitsILi256ELi64ELi64ELi4ELb0ELb0EN7cutlass10bfloat16_tE19Flash_kernel_traitsILi256ELi64ELi64ELi4ES3_EELb0ELb1ELb0ELb0ELb0ELb1ELb0ELb0EEEvNS_16Flash_fwd_paramsE --------------------------
	.section	.text._ZN5flash24flash_fwd_splitkv_kernelI23Flash_fwd_kernel_traitsILi256ELi64ELi64ELi4ELb0ELb0EN7cutlass10bfloat16_tE19Flash_kernel_traitsILi256ELi64ELi64ELi4ES3_EELb0ELb1ELb0ELb0ELb0ELb1ELb0ELb0EEEvNS_16Flash_fwd_paramsE,"ax",@progbits
	.sectioninfo	@"SHI_REGISTERS=255"
	.align	128
        .global         _ZN5flash24flash_fwd_splitkv_kernelI23Flash_fwd_kernel_traitsILi256ELi64ELi64ELi4ELb0ELb0EN7cutlass10bfloat16_tE19Flash_kernel_traitsILi256ELi64ELi64ELi4ES3_EELb0ELb1ELb0ELb0ELb0ELb1ELb0ELb0EEEvNS_16Flash_fwd_paramsE
        .type           _ZN5flash24flash_fwd_splitkv_kernelI23Flash_fwd_kernel_traitsILi256ELi64ELi64ELi4ELb0ELb0EN7cutlass10bfloat16_tE19Flash_kernel_traitsILi256ELi64ELi64ELi4ES3_EELb0ELb1ELb0ELb0ELb0ELb1ELb0ELb0EEEvNS_16Flash_fwd_paramsE,@function
        .size           _ZN5flash24flash_fwd_splitkv_kernelI23Flash_fwd_kernel_traitsILi256ELi64ELi64ELi4ELb0ELb0EN7cutlass10bfloat16_tE19Flash_kernel_traitsILi256ELi64ELi64ELi4ES3_EELb0ELb1ELb0ELb0ELb0ELb1ELb0ELb0EEEvNS_16Flash_fwd_paramsE,(.L_x_8943 - _ZN5flash24flash_fwd_splitkv_kernelI23Flash_fwd_kernel_traitsILi256ELi64ELi64ELi4ELb0ELb0EN7cutlass10bfloat16_tE19Flash_kernel_traitsILi256ELi64ELi64ELi4ES3_EELb0ELb1ELb0ELb0ELb0ELb1ELb0ELb0EEEvNS_16Flash_fwd_paramsE)
        .other          _ZN5flash24flash_fwd_splitkv_kernelI23Flash_fwd_kernel_traitsILi256ELi64ELi64ELi4ELb0ELb0EN7cutlass10bfloat16_tE19Flash_kernel_traitsILi256ELi64ELi64ELi4ES3_EELb0ELb1ELb0ELb0ELb0ELb1ELb0ELb0EEEvNS_16Flash_fwd_paramsE,@"STO_CUDA_ENTRY STV_DEFAULT"
_ZN5flash24flash_fwd_splitkv_kernelI23Flash_fwd_kernel_traitsILi256ELi64ELi64ELi4ELb0ELb0EN7cutlass10bfloat16_tE19Flash_kernel_traitsILi256ELi64ELi64ELi4ES3_EELb0ELb1ELb0ELb0ELb0ELb1ELb0ELb0EEEvNS_16Flash_fwd_paramsE:
.text._ZN5flash24flash_fwd_splitkv_kernelI23Flash_fwd_kernel_traitsILi256ELi64ELi64ELi4ELb0ELb0EN7cutlass10bfloat16_tE19Flash_kernel_traitsILi256ELi64ELi64ELi4ES3_EELb0ELb1ELb0ELb0ELb0ELb1ELb0ELb0EEEvNS_16Flash_fwd_paramsE:
        /* <DEDUP_REMOVED lines=55> */
.L_x_2329:
[----:B------:R-:W-:Y:S02]  /*0370*/  ULDC UR6, c[0x0][0x218] ;  /* 0x0000860000067ab9 */ /* 0x000fe40000000800 */
.L_x_2330:
        /* <DEDUP_REMOVED lines=113> */
.L_x_2333:
[----:B------:R-:W-:Y:S05]  /*0a90*/  BSYNC B0 ;  /* 0x0000000000007941 */ /* 0x000fea0003800000 */
.L_x_2332:
        /* <DEDUP_REMOVED lines=22> */
.L_x_2335:
[----:B------:R-:W-:Y:S05]  /*0c00*/  BSYNC B0 ;  /* 0x0000000000007941 */ /* 0x000fea0003800000 */
.L_x_2334:
        /* <DEDUP_REMOVED lines=22> */
.L_x_2337:
[----:B------:R-:W-:Y:S05]  /*0d70*/  BSYNC B0 ;  /* 0x0000000000007941 */ /* 0x000fea0003800000 */
.L_x_2336:
        /* <DEDUP_REMOVED lines=21> */
.L_x_2339:
[----:B------:R-:W-:Y:S05]  /*0ed0*/  BSYNC B0 ;  /* 0x0000000000007941 */ /* 0x000fea0003800000 */
.L_x_2338:
        /* <DEDUP_REMOVED lines=20> */
.L_x_2331:
        /* <DEDUP_REMOVED lines=119> */
.L_x_2340:
        /* <DEDUP_REMOVED lines=21> */
.L_x_2342:
        /* <DEDUP_REMOVED lines=62> */
.L_x_2341:
        /* <DEDUP_REMOVED lines=132> */
.L_x_2344:
[----:B------:R-:W-:Y:S05]  /*2500*/  BSYNC B0 ;  /* 0x0000000000007941 */ /* 0x000fea0003800000 */
.L_x_2343:
        /* <DEDUP_REMOVED lines=45> */
.L_x_2346:
[----:B------:R-:W-:Y:S05]  /*27e0*/  BSYNC B0 ;  /* 0x0000000000007941 */ /* 0x000fea0003800000 */
.L_x_2345:
        /* <DEDUP_REMOVED lines=45> */
.L_x_2348:
[----:B------:R-:W-:Y:S05]  /*2ac0*/  BSYNC B0 ;  /* 0x0000000000007941 */ /* 0x000fea0003800000 */
.L_x_2347:
        /* <DEDUP_REMOVED lines=44> */
.L_x_2350:
[----:B------:R-:W-:Y:S05]  /*2d90*/  BSYNC B0 ;  /* 0x0000000000007941 */ /* 0x000fea0003800000 */
.L_x_2349:
        /* <DEDUP_REMOVED lines=39> */
.L_x_2352:
[----:B------:R-:W-:Y:S05]  /*3010*/  BSYNC B0 ;  /* 0x0000000000007941 */ /* 0x000fea0003800000 */
.L_x_2351:
        /* <DEDUP_REMOVED lines=41> */
.L_x_2354:
[----:B------:R-:W-:Y:S05]  /*32b0*/  BSYNC B0 ;  /* 0x0000000000007941 */ /* 0x000fea0003800000 */
.L_x_2353:
        /* <DEDUP_REMOVED lines=41> */
.L_x_2356:
[----:B------:R-:W-:Y:S05]  /*3550*/  BSYNC B0 ;  /* 0x0000000000007941 */ /* 0x000fea0003800000 */
.L_x_2355:
        /* <DEDUP_REMOVED lines=43> */
.L_x_2358:
[----:B------:R-:W-:Y:S05]  /*3810*/  BSYNC B0 ;  /* 0x0000000000007941 */ /* 0x000fea0003800000 */
.L_x_2357:
        /* <DEDUP_REMOVED lines=47> */
.L_x_2360:
[----:B------:R-:W-:Y:S05]  /*3b10*/  BSYNC B0 ;  /* 0x0000000000007941 */ /* 0x000fea0003800000 */
.L_x_2359:
        /* <DEDUP_REMOVED lines=53> */
.L_x_2362:
[----:B------:R-:W-:Y:S05]  /*3e70*/  BSYNC B0 ;  /* 0x0000000000007941 */ /* 0x000fea0003800000 */
.L_x_2361:
        /* <DEDUP_REMOVED lines=45> */
.L_x_2364:
[----:B------:R-:W-:Y:S05]  /*4150*/  BSYNC B0 ;  /* 0x0000000000007941 */ /* 0x000fea0003800000 */
.L_x_2363:
        /* <DEDUP_REMOVED lines=65> */
.L_x_2366:
[----:B------:R-:W-:Y:S05]  /*4570*/  BSYNC B0 ;  /* 0x0000000000007941 */ /* 0x000fea0003800000 */
.L_x_2365:
[C---:B------:R-:W-:Y:S01]  /*4580*/  IMAD.SHL.U32 R7, R3.reuse, 0x40, RZ ;  /* 0x0000004003077824 */ /* 0x040fe200078e00ff */
[----:B------:R-:W-:Y:S01]  /*4590*/  LEA R234, R6, R4, 0xa ;  /* 0x0000000406ea7211 */ /* 0x000fe200078e50ff */
[----:B------:R-:W-:Y:S01]  /*45a0*/  IMAD.SHL.U32 R16, R16, 0x8, RZ ;  /* 0x0000000810107824 */ /* 0x000fe200078e00ff */
[----:B------:R-:W-:Y:S01]  /*45b0*/  R2P PR, R3, 0x6 ;  /* 0x0000000603007804 */ /* 0x000fe20000000000 */
[----:B------:R-:W0:Y:S01]  /*45c0*/  LDGDEPBAR ;  /* 0x00000000000079af */ /* 0x000e220000000000 */
[----:B------:R-:W-:Y:S01]  /*45d0*/  LOP3.LUT R7, R7, 0x1c0, RZ, 0xc0, !PT ;  /* 0x000001c007077812 */ /* 0x000fe200078ec0ff */
[----:B------:R-:W-:Y:S01]  /*45e0*/  UISETP.GT.AND UP0, UPT, UR29, UR21, UPT ;  /* 0x000000151d00728c */ /* 0x000fe2000bf04270 */
[----:B------:R-:W-:Y:S01]  /*45f0*/  SHF.L.U32 R234, R234, 0x1, RZ ;  /* 0x00000001eaea7819 */ /* 0x000fe200000006ff */
[----:B------:R-:W-:Y:S01]  /*4600*/  UIADD3 UR7, UR13, 0x1, -UR30 ;  /* 0x000000010d077890 */ /* 0x000fe2000fffe81e */
[----:B------:R-:W-:Y:S01]  /*4610*/  LOP3.LUT R16, R7, 0x8, R16, 0xf8, !PT ;  /* 0x0000000807107812 */ /* 0x000fe200078ef810 */
[----:B------:R-:W-:Y:S01]  /*4620*/  ULDC UR5, c[0x0][0x2e4] ;  /* 0x0000b90000057ab9 */ /* 0x000fe20000000800 */
[----:B------:R-:W-:Y:S01]  /*4630*/  SHF.R.U32.HI R7, RZ, 0x3, R7 ;  /* 0x00000003ff077819 */ /* 0x000fe20000011607 */
[----:B------:R-:W-:Y:S01]  /*4640*/  LDSM.16.M88.4 R64, [R234] ;  /* 0x00000000ea40783b */ /* 0x000fe20000000200 */
[-C--:B------:R-:W-:Y:S01]  /*4650*/  LEA R232, R2, R234.reuse, 0x1 ;  /* 0x000000ea02e87211 */ /* 0x080fe200078e08ff */
[----:B------:R-:W-:Y:S01]  /*4660*/  ULDC UR4, c[0x0][0x2e8] ;  /* 0x0000ba0000047ab9 */ /* 0x000fe20000000800 */
[----:B------:R-:W-:Y:S01]  /*4670*/  LOP3.LUT R7, R16, R7, RZ, 0x3c, !PT ;  /* 0x0000000710077212 */ /* 0x000fe200078e3cff */
[----:B------:R-:W-:Y:S01]  /*4680*/  UIADD3 UR5, UR13, -UR5, -UR30 ;  /* 0x800000050d057290 */ /* 0x000fe2000fffe81e */
[C---:B------:R-:W-:Y:S01]  /*4690*/  LEA R230, R0.reuse, R234, 0x1 ;  /* 0x000000ea00e67211 */ /* 0x040fe200078e08ff */
[----:B-1----:R-:W-:Y:S01]  /*46a0*/  LDSM.16.M88.4 R28, [R232] ;  /* 0x00000000e81c783b */ /* 0x002fe20000000200 */
[----:B------:R-:W-:Y:S01]  /*46b0*/  LEA R229, R0, R232, 0x1 ;  /* 0x000000e800e57211 */ /* 0x000fe200078e08ff */
[----:B------:R-:W-:Y:S01]  /*46c0*/  IMAD R233, R233, 0x200, R7 ;  /* 0x00000200e9e97824 */ /* 0x000fe200078e0207 */
[----:B------:R-:W-:Y:S01]  /*46d0*/  LEA R6, R6, UR12, 0x4 ;  /* 0x0000000c06067c11 */ /* 0x000fe2000f8e20ff */
[----:B--2---:R-:W-:Y:S01]  /*46e0*/  LDSM.16.M88.4 R20, [R230] ;  /* 0x00000000e614783b */ /* 0x004fe20000000200 */
[----:B------:R-:W-:Y:S01]  /*46f0*/  PLOP3.LUT P6, PT, PT, PT, UP0, 0x80, 0x0 ;  /* 0x000000000000781c */ /* 0x000fe20003fcf008 */
[----:B------:R-:W-:Y:S01]  /*4700*/  IMAD.SHL.U32 R233, R233, 0x2, RZ ;  /* 0x00000002e9e97824 */ /* 0x000fe200078e00ff */
[----:B------:R-:W-:Y:S01]  /*4710*/  IADD3 R5, R6, R5, RZ ;  /* 0x0000000506057210 */ /* 0x000fe20007ffe0ff */
[----:B------:R-:W-:-:S03]  /*4720*/  UIADD3 UR4, UR7, UR4, URZ ;  /* 0x0000000407047290 */ /* 0x000fc6000fffe03f */
[----:B------:R-:W1:Y:S01]  /*4730*/  LDSM.16.M88.4 R36, [R233+0x8000] ;  /* 0x00800000e924783b */ /* 0x000e620000000200 */
[C---:B------:R-:W-:Y:S02]  /*4740*/  IADD3 R3, R233.reuse, 0x8000, RZ ;  /* 0x00008000e9037810 */ /* 0x040fe40007ffe0ff */
[----:B------:R-:W-:Y:S01]  /*4750*/  IADD3 R231, R233, 0x8020, RZ ;  /* 0x00008020e9e77810 */ /* 0x000fe20007ffe0ff */
[----:B------:R-:W2:Y:S01]  /*4760*/  LDSM.16.M88.4 R8, [R233+0x9000] ;  /* 0x00900000e908783b */ /* 0x000ea20000000200 */
[----:B------:R-:W-:Y:S01]  /*4770*/  @P1 IADD3 R231, R3, -0x20, RZ ;  /* 0xffffffe003e71810 */ /* 0x000fe20007ffe0ff */
[----:B------:R-:W-:Y:S01]  /*4780*/  IMAD.MOV.U32 R3, RZ, RZ, 0x40 ;  /* 0x00000040ff037424 */ /* 0x000fe200078e00ff */
[C---:B------:R-:W-:Y:S01]  /*4790*/  IADD3 R242, R5.reuse, 0x8, RZ ;  /* 0x0000000805f27810 */ /* 0x040fe20007ffe0ff */
[----:B------:R-:W5:Y:S01]  /*47a0*/  LDSM.16.M88.4 R16, [R233+0x8800] ;  /* 0x00880000e910783b */ /* 0x000f620000000200 */
[----:B------:R-:W-:Y:S02]  /*47b0*/  IADD3 R245, R5, UR5, RZ ;  /* 0x0000000505f57c10 */ /* 0x000fe4000fffe0ff */
[----:B------:R-:W-:Y:S01]  /*47c0*/  SEL R3, R3, 0xffffffc0, !P2 ;  /* 0xffffffc003037807 */ /* 0x000fe20005000000 */
[----:B------:R-:W3:Y:S01]  /*47d0*/  LDSM.16.M88.4 R60, [R233+0x9800] ;  /* 0x00980000e93c783b */ /* 0x000ee20000000200 */
[----:B------:R-:W-:-:S02]  /*47e0*/  IADD3 R243, R242, UR5, RZ ;  /* 0x00000005f2f37c10 */ /* 0x000fc4000fffe0ff */
[----:B------:R-:W-:Y:S01]  /*47f0*/  IADD3 R244, R5, UR4, RZ ;  /* 0x0000000405f47c10 */ /* 0x000fe2000fffe0ff */
[----:B------:R-:W4:Y:S01]  /*4800*/  LDSM.16.M88.4 R56, [R231] ;  /* 0x00000000e738783b */ /* 0x000f220000000200 */
[----:B------:R-:W-:Y:S01]  /*4810*/  IMAD.IADD R227, R233, 0x1, R3 ;  /* 0x00000001e9e37824 */ /* 0x000fe200078e0203 */
[----:B------:R-:W-:Y:S01]  /*4820*/  IADD3 R242, R242, UR4, RZ ;  /* 0x00000004f2f27c10 */ /* 0x000fe2000fffe0ff */
[----:B------:R-:W-:Y:S01]  /*4830*/  IMAD.IADD R220, R3, 0x1, R231 ;  /* 0x0000000103dc7824 */ /* 0x000fe200078e02e7 */
[----:B------:R-:W3:Y:S01]  /*4840*/  LDSM.16.M88.4 R48, [R231+0x1000] ;  /* 0x00100000e730783b */ /* 0x000ee20000000200 */
[----:B------:R-:W-:Y:S02]  /*4850*/  IMNMX R245, RZ, R245, !PT ;  /* 0x000000f5fff57217 */ /* 0x000fe40007800200 */
[----:B------:R-:W-:Y:S01]  /*4860*/  IMNMX R244, R244, UR13, PT ;  /* 0x0000000df4f47c17 */ /* 0x000fe2000b800200 */
[----:B------:R-:W3:Y:S01]  /*4870*/  LDSM.16.M88.4 R52, [R231+0x800] ;  /* 0x00080000e734783b */ /* 0x000ee20000000200 */
[----:B------:R-:W-:-:S02]  /*4880*/  IMNMX R243, RZ, R243, !PT ;  /* 0x000000f3fff37217 */ /* 0x000fc40007800200 */
[----:B------:R-:W-:Y:S01]  /*4890*/  IMNMX R242, R242, UR13, PT ;  /* 0x0000000df2f27c17 */ /* 0x000fe2000b800200 */
[----:B------:R-:W3:Y:S01]  /*48a0*/  LDSM.16.M88.4 R44, [R231+0x1800] ;  /* 0x00180000e72c783b */ /* 0x000ee20000000200 */
[C---:B------:R-:W-:Y:S02]  /*48b0*/  IADD3 R223, R231.reuse, 0x800, RZ ;  /* 0x00000800e7df7810 */ /* 0x040fe40007ffe0ff */
[C---:B------:R-:W-:Y:S01]  /*48c0*/  IADD3 R222, R231.reuse, 0x1000, RZ ;  /* 0x00001000e7de7810 */ /* 0x040fe20007ffe0ff */
[----:B------:R-:W3:Y:S01]  /*48d0*/  LDSM.16.M88.4 R24, [R227+0x8000] ;  /* 0x00800000e318783b */ /* 0x000ee20000000200 */
[C---:B------:R-:W-:Y:S02]  /*48e0*/  IADD3 R221, R231.reuse, 0x1800, RZ ;  /* 0x00001800e7dd7810 */ /* 0x040fe40007ffe0ff */
[C---:B------:R-:W-:Y:S01]  /*48f0*/  IADD3 R219, R231.reuse, 0x2000, RZ ;  /* 0x00002000e7db7810 */ /* 0x040fe20007ffe0ff */
[----:B------:R-:W3:Y:S01]  /*4900*/  LDSM.16.M88.4 R76, [R227+0x9000] ;  /* 0x00900000e34c783b */ /* 0x000ee20000000200 */
[----:B------:R-:W-:-:S02]  /*4910*/  IADD3 R218, R231, 0x2800, RZ ;  /* 0x00002800e7da7810 */ /* 0x000fc40007ffe0ff */
[C---:B------:R-:W-:Y:S01]  /*4920*/  IADD3 R217, R231.reuse, 0x3000, RZ ;  /* 0x00003000e7d97810 */ /* 0x040fe20007ffe0ff */
[C---:B-1----:R-:W-:Y:S01]  /*4930*/  HMMA.16816.F32.BF16 R40, R64.reuse, R36, RZ ;  /* 0x000000244028723c */ /* 0x042fe200000418ff */
[----:B------:R-:W1:Y:S01]  /*4940*/  LDSM.16.M88.4 R80, [R227+0x8800] ;  /* 0x00880000e350783b */ /* 0x000e620000000200 */
[C---:B------:R-:W-:Y:S02]  /*4950*/  IADD3 R216, R231.reuse, 0x3800, RZ ;  /* 0x00003800e7d87810 */ /* 0x040fe40007ffe0ff */
[C---:B------:R-:W-:Y:S01]  /*4960*/  IADD3 R215, R231.reuse, 0x4000, RZ ;  /* 0x00004000e7d77810 */ /* 0x040fe20007ffe0ff */
[----:B------:R-:W1:Y:S01]  /*4970*/  LDSM.16.M88.4 R72, [R227+0x9800] ;  /* 0x00980000e348783b */ /* 0x000e620000000200 */
[C---:B------:R-:W-:Y:S02]  /*4980*/  IADD3 R214, R231.reuse, 0x4800, RZ ;  /* 0x00004800e7d67810 */ /* 0x040fe40007ffe0ff */
[----:B------:R-:W-:Y:S01]  /*4990*/  HMMA.16816.F32.BF16 R36, R64, R38, RZ ;  /* 0x000000264024723c */ /* 0x000fe200000418ff */
[----:B------:R-:W-:-:S02]  /*49a0*/  IADD3 R213, R231, 0x5000, RZ ;  /* 0x00005000e7d57810 */ /* 0x000fc40007ffe0ff */
[C---:B------:R-:W-:Y:S02]  /*49b0*/  IADD3 R212, R231.reuse, 0x5800, RZ ;  /* 0x00005800e7d47810 */ /* 0x040fe40007ffe0ff */
[C---:B------:R-:W-:Y:S02]  /*49c0*/  IADD3 R211, R231.reuse, 0x6000, RZ ;  /* 0x00006000e7d37810 */ /* 0x040fe40007ffe0ff */
[C---:B------:R-:W-:Y:S01]  /*49d0*/  IADD3 R210, R231.reuse, 0x6800, RZ ;  /* 0x00006800e7d27810 */ /* 0x040fe20007ffe0ff */
[----:B--2---:R-:W-:Y:S01]  /*49e0*/  HMMA.16816.F32.BF16 R12, R64, R8, RZ ;  /* 0x00000008400c723c */ /* 0x004fe200000418ff */
[C---:B------:R-:W-:Y:S02]  /*49f0*/  IADD3 R209, R231.reuse, 0x7000, RZ ;  /* 0x00007000e7d17810 */ /* 0x040fe40007ffe0ff */
[----:B------:R-:W-:-:S05]  /*4a00*/  IADD3 R208, R231, 0x7800, RZ ;  /* 0x00007800e7d07810 */ /* 0x000fca0007ffe0ff */
[C---:B------:R-:W-:Y:S08]  /*4a10*/  HMMA.16816.F32.BF16 R8, R64.reuse, R10, RZ ;  /* 0x0000000a4008723c */ /* 0x040ff000000418ff */
[C---:B-----5:R-:W-:Y:S08]  /*4a20*/  HMMA.16816.F32.BF16 R32, R64.reuse, R16, RZ ;  /* 0x000000104020723c */ /* 0x060ff000000418ff */
[C---:B------:R-:W-:Y:S08]  /*4a30*/  HMMA.16816.F32.BF16 R16, R64.reuse, R18, RZ ;  /* 0x000000124010723c */ /* 0x040ff000000418ff */
[C---:B---3--:R-:W-:Y:S08]  /*4a40*/  HMMA.16816.F32.BF16 R68, R64.reuse, R60, RZ ;  /* 0x0000003c4044723c */ /* 0x048ff000000418ff */
[----:B------:R-:W-:Y:S01]  /*4a50*/  HMMA.16816.F32.BF16 R64, R64, R62, RZ ;  /* 0x0000003e4040723c */ /* 0x000fe200000418ff */
[----:B------:R-:W-:Y:S07]  /*4a60*/  LDSM.16.M88.4 R60, [R229] ;  /* 0x00000000e53c783b */ /* 0x000fee0000000200 */
[C---:B----4-:R-:W-:Y:S08]  /*4a70*/  HMMA.16816.F32.BF16 R40, R28.reuse, R56, R40 ;  /* 0x000000381c28723c */ /* 0x050ff00000041828 */
[C---:B------:R-:W-:Y:S01]  /*4a80*/  HMMA.16816.F32.BF16 R36, R28.reuse, R58, R36 ;  /* 0x0000003a1c24723c */ /* 0x040fe20000041824 */
[----:B------:R-:W2:Y:S07]  /*4a90*/  LDSM.16.M88.4 R56, [R220] ;  /* 0x00000000dc38783b */ /* 0x000eae0000000200 */
[C---:B------:R-:W-:Y:S08]  /*4aa0*/  HMMA.16816.F32.BF16 R12, R28.reuse, R48, R12 ;  /* 0x000000301c0c723c */ /* 0x040ff0000004180c */
[C---:B------:R-:W-:Y:S01]  /*4ab0*/  HMMA.16816.F32.BF16 R8, R28.reuse, R50, R8 ;  /* 0x000000321c08723c */ /* 0x040fe20000041808 */
[----:B------:R-:W3:Y:S07]  /*4ac0*/  LDSM.16.M88.4 R48, [R220+0x1000] ;  /* 0x00100000dc30783b */ /* 0x000eee0000000200 */
[C---:B------:R-:W-:Y:S08]  /*4ad0*/  HMMA.16816.F32.BF16 R32, R28.reuse, R52, R32 ;  /* 0x000000341c20723c */ /* 0x040ff00000041820 */
[C---:B------:R-:W-:Y:S01]  /*4ae0*/  HMMA.16816.F32.BF16 R16, R28.reuse, R54, R16 ;  /* 0x000000361c10723c */ /* 0x040fe20000041810 */
[----:B------:R-:W4:Y:S07]  /*4af0*/  LDSM.16.M88.4 R52, [R220+0x800] ;  /* 0x00080000dc34783b */ /* 0x000f2e0000000200 */
[C---:B------:R-:W-:Y:S08]  /*4b00*/  HMMA.16816.F32.BF16 R68, R28.reuse, R44, R68 ;  /* 0x0000002c1c44723c */ /* 0x040ff00000041844 */
[----:B------:R-:W-:Y:S01]  /*4b10*/  HMMA.16816.F32.BF16 R64, R28, R46, R64 ;  /* 0x0000002e1c40723c */ /* 0x000fe20000041840 */
[----:B------:R-:W5:Y:S04]  /*4b20*/  LDSM.16.M88.4 R44, [R220+0x1800] ;  /* 0x00180000dc2c783b */ /* 0x000f680000000200 */
[----:B------:R-:W-:Y:S03]  /*4b30*/  LDSM.16.M88.4 R28, [R234+0x2000] ;  /* 0x00200000ea1c783b */ /* 0x000fe60000000200 */
[C---:B------:R-:W-:Y:S08]  /*4b40*/  HMMA.16816.F32.BF16 R40, R20.reuse, R24, R40 ;  /* 0x000000181428723c */ /* 0x040ff00000041828 */
[C---:B------:R-:W-:Y:S01]  /*4b50*/  HMMA.16816.F32.BF16 R36, R20.reuse, R26, R36 ;  /* 0x0000001a1424723c */ /* 0x040fe20000041824 */
[----:B------:R-:W2:Y:S07]  /*4b60*/  LDSM.16.M88.4 R24, [R233+0xa000] ;  /* 0x00a00000e918783b */ /* 0x000eae0000000200 */
[C---:B------:R-:W-:Y:S08]  /*4b70*/  HMMA.16816.F32.BF16 R12, R20.reuse, R76, R12 ;  /* 0x0000004c140c723c */ /* 0x040ff0000004180c */
[C---:B------:R-:W-:Y:S08]  /*4b80*/  HMMA.16816.F32.BF16 R8, R20.reuse, R78, R8 ;  /* 0x0000004e1408723c */ /* 0x040ff00000041808 */
[C---:B-1----:R-:W-:Y:S08]  /*4b90*/  HMMA.16816.F32.BF16 R32, R20.reuse, R80, R32 ;  /* 0x000000501420723c */ /* 0x042ff00000041820 */
[C---:B------:R-:W-:Y:S08]  /*4ba0*/  HMMA.16816.F32.BF16 R16, R20.reuse, R82, R16 ;  /* 0x000000521410723c */ /* 0x040ff00000041810 */
[C---:B------:R-:W-:Y:S08]  /*4bb0*/  HMMA.16816.F32.BF16 R68, R20.reuse, R72, R68 ;  /* 0x000000481444723c */ /* 0x040ff00000041844 */
        /* <DEDUP_REMOVED lines=8> */
[----:B------:R-:W-:Y:S07]  /*4c40*/  LDSM.16.M88.4 R48, [R231+0x2000] ;  /* 0x00200000e730783b */ /* 0x000fee0000000200 */
[C---:B----4-:R-:W-:Y:S08]  /*4c50*/  HMMA.16816.F32.BF16 R32, R60.reuse, R52, R32 ;  /* 0x000000343c20723c */ /* 0x050ff00000041820 */
[C---:B------:R-:W-:Y:S01]  /*4c60*/  HMMA.16816.F32.BF16 R16, R60.reuse, R54, R16 ;  /* 0x000000363c10723c */ /* 0x040fe20000041810 */
[----:B------:R-:W3:Y:S07]  /*4c70*/  LDSM.16.M88.4 R52, [R232+0x2000] ;  /* 0x00200000e834783b */ /* 0x000eee0000000200 */
[C---:B-----5:R-:W-:Y:S08]  /*4c80*/  HMMA.16816.F32.BF16 R68, R60.reuse, R44, R68 ;  /* 0x0000002c3c44723c */ /* 0x060ff00000041844 */
[----:B------:R-:W-:Y:S01]  /*4c90*/  HMMA.16816.F32.BF16 R64, R60, R46, R64 ;  /* 0x0000002e3c40723c */ /* 0x000fe20000041840 */
[----:B------:R-:W4:Y:S04]  /*4ca0*/  LDSM.16.M88.4 R44, [R231+0x2800] ;  /* 0x00280000e72c783b */ /* 0x000f280000000200 */
[----:B------:R-:W-:Y:S03]  /*4cb0*/  LDSM.16.M88.4 R60, [R227+0xa000] ;  /* 0x00a00000e33c783b */ /* 0x000fe60000000200 */
[C---:B------:R-:W-:Y:S08]  /*4cc0*/  HMMA.16816.F32.BF16 R40, R28.reuse, R24, R40 ;  /* 0x000000181c28723c */ /* 0x040ff00000041828 */
[C---:B------:R-:W-:Y:S01]  /*4cd0*/  HMMA.16816.F32.BF16 R36, R28.reuse, R26, R36 ;  /* 0x0000001a1c24723c */ /* 0x040fe20000041824 */
[----:B------:R-:W5:Y:S07]  /*4ce0*/  LDSM.16.M88.4 R24, [R231+0x3000] ;  /* 0x00300000e718783b */ /* 0x000f6e0000000200 */
[C---:B-1----:R-:W-:Y:S08]  /*4cf0*/  HMMA.16816.F32.BF16 R12, R28.reuse, R20, R12 ;  /* 0x000000141c0c723c */ /* 0x042ff0000004180c */
[C---:B------:R-:W-:Y:S01]  /*4d00*/  HMMA.16816.F32.BF16 R8, R28.reuse, R22, R8 ;  /* 0x000000161c08723c */ /* 0x040fe20000041808 */
[----:B------:R-:W1:Y:S07]  /*4d10*/  LDSM.16.M88.4 R20, [R231+0x3800] ;  /* 0x00380000e714783b */ /* 0x000e6e0000000200 */
[C---:B--2---:R-:W-:Y:S08]  /*4d20*/  HMMA.16816.F32.BF16 R32, R28.reuse, R56, R32 ;  /* 0x000000381c20723c */ /* 0x044ff00000041820 */
[C---:B------:R-:W-:Y:S01]  /*4d30*/  HMMA.16816.F32.BF16 R16, R28.reuse, R58, R16 ;  /* 0x0000003a1c10723c */ /* 0x040fe20000041810 */
[----:B------:R-:W-:Y:S07]  /*4d40*/  LDSM.16.M88.4 R56, [R227+0xa800] ;  /* 0x00a80000e338783b */ /* 0x000fee0000000200 */
[C---:B------:R-:W-:Y:S01]  /*4d50*/  HMMA.16816.F32.BF16 R76, R28.reuse, R72, R68 ;  /* 0x000000481c4c723c */ /* 0x040fe20000041844 */
[----:B------:R-:W2:Y:S07]  /*4d60*/  LDSM.16.M88.4 R68, [R230+0x2000] ;  /* 0x00200000e644783b */ /* 0x000eae0000000200 */
[----:B------:R-:W-:Y:S01]  /*4d70*/  HMMA.16816.F32.BF16 R64, R28, R74, R64 ;  /* 0x0000004a1c40723c */ /* 0x000fe20000041840 */
[----:B------:R-:W1:Y:S04]  /*4d80*/  LDSM.16.M88.4 R28, [R227+0xb000] ;  /* 0x00b00000e31c783b */ /* 0x000e680000000200 */
[----:B------:R-:W1:Y:S03]  /*4d90*/  LDSM.16.M88.4 R72, [R227+0xb800] ;  /* 0x00b80000e348783b */ /* 0x000e660000000200 */
[C---:B---3--:R-:W-:Y:S08]  /*4da0*/  HMMA.16816.F32.BF16 R40, R52.reuse, R48, R40 ;  /* 0x000000303428723c */ /* 0x048ff00000041828 */
[C---:B------:R-:W-:Y:S08]  /*4db0*/  HMMA.16816.F32.BF16 R36, R52.reuse, R50, R36 ;  /* 0x000000323424723c */ /* 0x040ff00000041824 */
[C---:B----4-:R-:W-:Y:S08]  /*4dc0*/  HMMA.16816.F32.BF16 R32, R52.reuse, R44, R32 ;  /* 0x0000002c3420723c */ /* 0x050ff00000041820 */
[C---:B------:R-:W-:Y:S01]  /*4dd0*/  HMMA.16816.F32.BF16 R16, R52.reuse, R46, R16 ;  /* 0x0000002e3410723c */ /* 0x040fe20000041810 */
[----:B------:R-:W-:Y:S07]  /*4de0*/  LDSM.16.M88.4 R44, [R229+0x2000] ;  /* 0x00200000e52c783b */ /* 0x000fee0000000200 */
[C---:B-----5:R-:W-:Y:S01]  /*4df0*/  HMMA.16816.F32.BF16 R48, R52.reuse, R24, R12 ;  /* 0x000000183430723c */ /* 0x060fe2000004180c */
[----:B------:R-:W3:Y:S07]  /*4e00*/  LDSM.16.M88.4 R12, [R220+0x2000] ;  /* 0x00200000dc0c783b */ /* 0x000eee0000000200 */
[C---:B------:R-:W-:Y:S01]  /*4e10*/  HMMA.16816.F32.BF16 R8, R52.reuse, R26, R8 ;  /* 0x0000001a3408723c */ /* 0x040fe20000041808 */
[----:B------:R-:W4:Y:S07]  /*4e20*/  LDSM.16.M88.4 R24, [R220+0x2800] ;  /* 0x00280000dc18783b */ /* 0x000f2e0000000200 */
[C---:B-1----:R-:W-:Y:S08]  /*4e30*/  HMMA.16816.F32.BF16 R76, R52.reuse, R20, R76 ;  /* 0x00000014344c723c */ /* 0x042ff0000004184c */
[----:B------:R-:W-:Y:S01]  /*4e40*/  HMMA.16816.F32.BF16 R64, R52, R22, R64 ;  /* 0x000000163440723c */ /* 0x000fe20000041840 */
[----:B------:R-:W1:Y:S04]  /*4e50*/  LDSM.16.M88.4 R20, [R220+0x3000] ;  /* 0x00300000dc14783b */ /* 0x000e680000000200 */
[----:B------:R-:W5:Y:S03]  /*4e60*/  LDSM.16.M88.4 R52, [R220+0x3800] ;  /* 0x00380000dc34783b */ /* 0x000f660000000200 */
[C---:B--2---:R-:W-:Y:S08]  /*4e70*/  HMMA.16816.F32.BF16 R40, R68.reuse, R60, R40 ;  /* 0x0000003c4428723c */ /* 0x044ff00000041828 */
[C---:B------:R-:W-:Y:S01]  /*4e80*/  HMMA.16816.F32.BF16 R36, R68.reuse, R62, R36 ;  /* 0x0000003e4424723c */ /* 0x040fe20000041824 */
[----:B------:R-:W-:Y:S07]  /*4e90*/  LDSM.16.M88.4 R60, [R231+0x4000] ;  /* 0x00400000e73c783b */ /* 0x000fee0000000200 */
[C---:B------:R-:W-:Y:S08]  /*4ea0*/  HMMA.16816.F32.BF16 R32, R68.reuse, R56, R32 ;  /* 0x000000384420723c */ /* 0x040ff00000041820 */
[C---:B------:R-:W-:Y:S01]  /*4eb0*/  HMMA.16816.F32.BF16 R16, R68.reuse, R58, R16 ;  /* 0x0000003a4410723c */ /* 0x040fe20000041810 */
[----:B------:R-:W-:Y:S07]  /*4ec0*/  LDSM.16.M88.4 R56, [R234+0x4000] ;  /* 0x00400000ea38783b */ /* 0x000fee0000000200 */
[C---:B------:R-:W-:Y:S08]  /*4ed0*/  HMMA.16816.F32.BF16 R48, R68.reuse, R28, R48 ;  /* 0x0000001c4430723c */ /* 0x040ff00000041830 */
[C---:B------:R-:W-:Y:S01]  /*4ee0*/  HMMA.16816.F32.BF16 R8, R68.reuse, R30, R8 ;  /* 0x0000001e4408723c */ /* 0x040fe20000041808 */
[----:B------:R-:W2:Y:S07]  /*4ef0*/  LDSM.16.M88.4 R28, [R233+0xc000] ;  /* 0x00c00000e91c783b */ /* 0x000eae0000000200 */
[C---:B------:R-:W-:Y:S08]  /*4f00*/  HMMA.16816.F32.BF16 R76, R68.reuse, R72, R76 ;  /* 0x00000048444c723c */ /* 0x040ff0000004184c */
[----:B------:R-:W-:Y:S01]  /*4f10*/  HMMA.16816.F32.BF16 R64, R68, R74, R64 ;  /* 0x0000004a4440723c */ /* 0x000fe20000041840 */
[----:B------:R-:W-:Y:S04]  /*4f20*/  LDSM.16.M88.4 R68, [R232+0x4000] ;  /* 0x00400000e844783b */ /* 0x000fe80000000200 */
[----:B------:R-:W-:Y:S03]  /*4f30*/  LDSM.16.M88.4 R72, [R227+0xd800] ;  /* 0x00d80000e348783b */ /* 0x000fe60000000200 */
[C---:B---3--:R-:W-:Y:S08]  /*4f40*/  HMMA.16816.F32.BF16 R40, R44.reuse, R12, R40 ;  /* 0x0000000c2c28723c */ /* 0x048ff00000041828 */
[C---:B------:R-:W-:Y:S01]  /*4f50*/  HMMA.16816.F32.BF16 R36, R44.reuse, R14, R36 ;  /* 0x0000000e2c24723c */ /* 0x040fe20000041824 */
[----:B------:R-:W-:Y:S07]  /*4f60*/  LDSM.16.M88.4 R12, [R233+0xd000] ;  /* 0x00d00000e90c783b */ /* 0x000fee0000000200 */
[C---:B----4-:R-:W-:Y:S08]  /*4f70*/  HMMA.16816.F32.BF16 R32, R44.reuse, R24, R32 ;  /* 0x000000182c20723c */ /* 0x050ff00000041820 */
[C---:B------:R-:W-:Y:S01]  /*4f80*/  HMMA.16816.F32.BF16 R16, R44.reuse, R26, R16 ;  /* 0x0000001a2c10723c */ /* 0x040fe20000041810 */
[----:B------:R-:W3:Y:S07]  /*4f90*/  LDSM.16.M88.4 R24, [R233+0xc800] ;  /* 0x00c80000e918783b */ /* 0x000eee0000000200 */
[C---:B-1----:R-:W-:Y:S08]  /*4fa0*/  HMMA.16816.F32.BF16 R48, R44.reuse, R20, R48 ;  /* 0x000000142c30723c */ /* 0x042ff00000041830 */
[C---:B------:R-:W-:Y:S01]  /*4fb0*/  HMMA.16816.F32.BF16 R8, R44.reuse, R22, R8 ;  /* 0x000000162c08723c */ /* 0x040fe20000041808 */
[----:B------:R-:W1:Y:S07]  /*4fc0*/  LDSM.16.M88.4 R20, [R233+0xd800] ;  /* 0x00d80000e914783b */ /* 0x000e6e0000000200 */
[C---:B-----5:R-:W-:Y:S08]  /*4fd0*/  HMMA.16816.F32.BF16 R76, R44.reuse, R52, R76 ;  /* 0x000000342c4c723c */ /* 0x060ff0000004184c */
[----:B------:R-:W-:Y:S01]  /*4fe0*/  HMMA.16816.F32.BF16 R64, R44, R54, R64 ;  /* 0x000000362c40723c */ /* 0x000fe20000041840 */
[----:B------:R-:W4:Y:S04]  /*4ff0*/  LDSM.16.M88.4 R44, [R231+0x4800] ;  /* 0x00480000e72c783b */ /* 0x000f280000000200 */
[----:B------:R-:W-:Y:S03]  /*5000*/  LDSM.16.M88.4 R52, [R227+0xc800] ;  /* 0x00c80000e334783b */ /* 0x000fe60000000200 */
[C---:B--2---:R-:W-:Y:S08]  /*5010*/  HMMA.16816.F32.BF16 R40, R56.reuse, R28, R40 ;  /* 0x0000001c3828723c */ /* 0x044ff00000041828 */
[C---:B------:R-:W-:Y:S01]  /*5020*/  HMMA.16816.F32.BF16 R36, R56.reuse, R30, R36 ;  /* 0x0000001e3824723c */ /* 0x040fe20000041824 */
[----:B------:R-:W-:Y:S07]  /*5030*/  LDSM.16.M88.4 R28, [R231+0x5800] ;  /* 0x00580000e71c783b */ /* 0x000fee0000000200 */
[C---:B---3--:R-:W-:Y:S08]  /*5040*/  HMMA.16816.F32.BF16 R32, R56.reuse, R24, R32 ;  /* 0x000000183820723c */ /* 0x048ff00000041820 */
[C---:B------:R-:W-:Y:S01]  /*5050*/  HMMA.16816.F32.BF16 R16, R56.reuse, R26, R16 ;  /* 0x0000001a3810723c */ /* 0x040fe20000041810 */
[----:B------:R-:W-:Y:S07]  /*5060*/  LDSM.16.M88.4 R24, [R230+0x4000] ;  /* 0x00400000e618783b */ /* 0x000fee0000000200 */
[C---:B------:R-:W-:Y:S08]  /*5070*/  HMMA.16816.F32.BF16 R48, R56.reuse, R12, R48 ;  /* 0x0000000c3830723c */ /* 0x040ff00000041830 */
[C---:B------:R-:W-:Y:S01]  /*5080*/  HMMA.16816.F32.BF16 R8, R56.reuse, R14, R8 ;  /* 0x0000000e3808723c */ /* 0x040fe20000041808 */
[----:B------:R-:W2:Y:S07]  /*5090*/  LDSM.16.M88.4 R12, [R231+0x5000] ;  /* 0x00500000e70c783b */ /* 0x000eae0000000200 */
[C---:B-1----:R-:W-:Y:S08]  /*50a0*/  HMMA.16816.F32.BF16 R76, R56.reuse, R20, R76 ;  /* 0x00000014384c723c */ /* 0x042ff0000004184c */
[----:B------:R-:W-:Y:S01]  /*50b0*/  HMMA.16816.F32.BF16 R64, R56, R22, R64 ;  /* 0x000000163840723c */ /* 0x000fe20000041840 */
[----:B------:R-:W1:Y:S04]  /*50c0*/  LDSM.16.M88.4 R20, [R227+0xc000] ;  /* 0x00c00000e314783b */ /* 0x000e680000000200 */
[----:B------:R-:W3:Y:S03]  /*50d0*/  LDSM.16.M88.4 R56, [R227+0xd000] ;  /* 0x00d00000e338783b */ /* 0x000ee60000000200 */
[C---:B------:R-:W-:Y:S08]  /*50e0*/  HMMA.16816.F32.BF16 R40, R68.reuse, R60, R40 ;  /* 0x0000003c4428723c */ /* 0x040ff00000041828 */
[C---:B------:R-:W-:Y:S08]  /*50f0*/  HMMA.16816.F32.BF16 R36, R68.reuse, R62, R36 ;  /* 0x0000003e4424723c */ /* 0x040ff00000041824 */
[C---:B----4-:R-:W-:Y:S08]  /*5100*/  HMMA.16816.F32.BF16 R32, R68.reuse, R44, R32 ;  /* 0x0000002c4420723c */ /* 0x050ff00000041820 */
[C---:B------:R-:W-:Y:S01]  /*5110*/  HMMA.16816.F32.BF16 R60, R68.reuse, R46, R16 ;  /* 0x0000002e443c723c */ /* 0x040fe20000041810 */
[----:B------:R-:W-:Y:S04]  /*5120*/  LDSM.16.M88.4 R44, [R229+0x4000] ;  /* 0x00400000e52c783b */ /* 0x000fe80000000200 */
[----:B------:R-:W4:Y:S03]  /*5130*/  LDSM.16.M88.4 R16, [R220+0x4000] ;  /* 0x00400000dc10783b */ /* 0x000f260000000200 */
[C---:B--2---:R-:W-:Y:S08]  /*5140*/  HMMA.16816.F32.BF16 R48, R68.reuse, R12, R48 ;  /* 0x0000000c4430723c */ /* 0x044ff00000041830 */
[----:B------:R-:W-:Y:S01]  /*5150*/  HMMA.16816.F32.BF16 R8, R68, R14, R8 ;  /* 0x0000000e4408723c */ /* 0x000fe20000041808 */
[----:B------:R-:W-:Y:S07]  /*5160*/  LDSM.16.M88.4 R12, [R233+0xe000] ;  /* 0x00e00000e90c783b */ /* 0x000fee0000000200 */
[C---:B-1----:R-:W-:Y:S08]  /*5170*/  HMMA.16816.F32.BF16 R40, R24.reuse, R20, R40 ;  /* 0x000000141828723c */ /* 0x042ff00000041828 */
[C---:B------:R-:W-:Y:S01]  /*5180*/  HMMA.16816.F32.BF16 R36, R24.reuse, R22, R36 ;  /* 0x000000161824723c */ /* 0x040fe20000041824 */
[----:B------:R-:W-:Y:S07]  /*5190*/  LDSM.16.M88.4 R20, [R234+0x6000] ;  /* 0x00600000ea14783b */ /* 0x000fee0000000200 */
[C---:B------:R-:W-:Y:S08]  /*51a0*/  HMMA.16816.F32.BF16 R32, R24.reuse, R52, R32 ;  /* 0x000000341820723c */ /* 0x040ff00000041820 */
[----:B------:R-:W-:Y:S01]  /*51b0*/  HMMA.16816.F32.BF16 R60, R24, R54, R60 ;  /* 0x00000036183c723c */ /* 0x000fe2000004183c */
[----:B------:R-:W1:Y:S07]  /*51c0*/  LDSM.16.M88.4 R52, [R220+0x5000] ;  /* 0x00500000dc34783b */ /* 0x000e6e0000000200 */
[C---:B------:R-:W-:Y:S08]  /*51d0*/  HMMA.16816.F32.BF16 R76, R68.reuse, R28, R76 ;  /* 0x0000001c444c723c */ /* 0x040ff0000004184c */
[----:B------:R-:W-:Y:S01]  /*51e0*/  HMMA.16816.F32.BF16 R64, R68, R30, R64 ;  /* 0x0000001e4440723c */ /* 0x000fe20000041840 */
[----:B------:R-:W2:Y:S07]  /*51f0*/  LDSM.16.M88.4 R28, [R220+0x4800] ;  /* 0x00480000dc1c783b */ /* 0x000eae0000000200 */
[C---:B---3--:R-:W-:Y:S08]  /*5200*/  HMMA.16816.F32.BF16 R48, R24.reuse, R56, R48 ;  /* 0x000000381830723c */ /* 0x048ff00000041830 */
        /* <DEDUP_REMOVED lines=9> */
[C---:B-1----:R-:W-:Y:S01]  /*52a0*/  HMMA.16816.F32.BF16 R68, R44.reuse, R52, R48 ;  /* 0x000000342c44723c */ /* 0x042fe20000041830 */
[----:B------:R-:W-:Y:S07]  /*52b0*/  LDSM.16.M88.4 R48, [R230+0x6000] ;  /* 0x00600000e630783b */ /* 0x000fee0000000200 */
[C---:B------:R-:W-:Y:S01]  /*52c0*/  HMMA.16816.F32.BF16 R8, R44.reuse, R54, R8 ;  /* 0x000000362c08723c */ /* 0x040fe20000041808 */
[----:B------:R-:W1:Y:S07]  /*52d0*/  LDSM.16.M88.4 R52, [R233+0xe800] ;  /* 0x00e80000e934783b */ /* 0x000e6e0000000200 */
[C---:B--2---:R-:W-:Y:S08]  /*52e0*/  HMMA.16816.F32.BF16 R32, R44.reuse, R28, R32 ;  /* 0x0000001c2c20723c */ /* 0x044ff00000041820 */
[----:B------:R-:W-:Y:S01]  /*52f0*/  HMMA.16816.F32.BF16 R60, R44, R30, R60 ;  /* 0x0000001e2c3c723c */ /* 0x000fe2000004183c */
[----:B------:R-:W2:Y:S07]  /*5300*/  LDSM.16.M88.4 R28, [R227+0xe000] ;  /* 0x00e00000e31c783b */ /* 0x000eae0000000200 */
[C---:B------:R-:W-:Y:S08]  /*5310*/  HMMA.16816.F32.BF16 R40, R20.reuse, R12, R40 ;  /* 0x0000000c1428723c */ /* 0x040ff00000041828 */
[----:B------:R-:W-:Y:S01]  /*5320*/  HMMA.16816.F32.BF16 R36, R20, R14, R36 ;  /* 0x0000000e1424723c */ /* 0x000fe20000041824 */
[----:B------:R-:W-:Y:S07]  /*5330*/  LDSM.16.M88.4 R12, [R233+0xf000] ;  /* 0x00f00000e90c783b */ /* 0x000fee0000000200 */
[C---:B---3--:R-:W-:Y:S01]  /*5340*/  HMMA.16816.F32.BF16 R80, R44.reuse, R16, R76 ;  /* 0x000000102c50723c */ /* 0x048fe2000004184c */
[----:B------:R-:W-:Y:S07]  /*5350*/  LDSM.16.M88.4 R76, [R229+0x6000] ;  /* 0x00600000e54c783b */ /* 0x000fee0000000200 */
[----:B------:R-:W-:Y:S01]  /*5360*/  HMMA.16816.F32.BF16 R64, R44, R18, R64 ;  /* 0x000000122c40723c */ /* 0x000fe20000041840 */
[----:B------:R-:W3:Y:S04]  /*5370*/  LDSM.16.M88.4 R16, [R231+0x6800] ;  /* 0x00680000e710783b */ /* 0x000ee80000000200 */
[----:B------:R-:W-:Y:S03]  /*5380*/  LDSM.16.M88.4 R44, [R231+0x7000] ;  /* 0x00700000e72c783b */ /* 0x000fe60000000200 */
[C---:B----4-:R-:W-:Y:S08]  /*5390*/  HMMA.16816.F32.BF16 R40, R56.reuse, R24, R40 ;  /* 0x000000183828723c */ /* 0x050ff00000041828 */
[----:B------:R-:W-:Y:S01]  /*53a0*/  HMMA.16816.F32.BF16 R36, R56, R26, R36 ;  /* 0x0000001a3824723c */ /* 0x000fe20000041824 */
[----:B------:R-:W4:Y:S07]  /*53b0*/  LDSM.16.M88.4 R24, [R227+0xe800] ;  /* 0x00e80000e318783b */ /* 0x000f2e0000000200 */
[C---:B-1----:R-:W-:Y:S08]  /*53c0*/  HMMA.16816.F32.BF16 R32, R20.reuse, R52, R32 ;  /* 0x000000341420723c */ /* 0x042ff00000041820 */
[----:B------:R-:W-:Y:S08]  /*53d0*/  HMMA.16816.F32.BF16 R60, R20, R54, R60 ;  /* 0x00000036143c723c */ /* 0x000ff0000004183c */
[C---:B--2---:R-:W-:Y:S08]  /*53e0*/  HMMA.16816.F32.BF16 R40, R48.reuse, R28, R40 ;  /* 0x0000001c3028723c */ /* 0x044ff00000041828 */
[----:B------:R-:W-:Y:S01]  /*53f0*/  HMMA.16816.F32.BF16 R36, R48, R30, R36 ;  /* 0x0000001e3024723c */ /* 0x000fe20000041824 */
[----:B------:R-:W1:Y:S07]  /*5400*/  LDSM.16.M88.4 R28, [R233+0xf800] ;  /* 0x00f80000e91c783b */ /* 0x000e6e0000000200 */
[C---:B---3--:R-:W-:Y:S08]  /*5410*/  HMMA.16816.F32.BF16 R32, R56.reuse, R16, R32 ;  /* 0x000000103820723c */ /* 0x048ff00000041820 */
[----:B------:R-:W-:Y:S01]  /*5420*/  HMMA.16816.F32.BF16 R60, R56, R18, R60 ;  /* 0x00000012383c723c */ /* 0x000fe2000004183c */
[----:B------:R-:W-:Y:S07]  /*5430*/  LDSM.16.M88.4 R16, [R227+0xf000] ;  /* 0x00f00000e310783b */ /* 0x000fee0000000200 */
[C---:B------:R-:W-:Y:S08]  /*5440*/  HMMA.16816.F32.BF16 R68, R20.reuse, R12, R68 ;  /* 0x0000000c1444723c */ /* 0x040ff00000041844 */
[----:B------:R-:W-:Y:S01]  /*5450*/  HMMA.16816.F32.BF16 R8, R20, R14, R8 ;  /* 0x0000000e1408723c */ /* 0x000fe20000041808 */
[----:B------:R-:W2:Y:S07]  /*5460*/  LDSM.16.M88.4 R12, [R220+0x6800] ;  /* 0x00680000dc0c783b */ /* 0x000eae0000000200 */
[C---:B----4-:R-:W-:Y:S08]  /*5470*/  HMMA.16816.F32.BF16 R32, R48.reuse, R24, R32 ;  /* 0x000000183020723c */ /* 0x050ff00000041820 */
[----:B------:R-:W-:Y:S01]  /*5480*/  HMMA.16816.F32.BF16 R60, R48, R26, R60 ;  /* 0x0000001a303c723c */ /* 0x000fe2000004183c */
[----:B------:R-:W3:Y:S07]  /*5490*/  LDSM.16.M88.4 R24, [R231+0x7800] ;  /* 0x00780000e718783b */ /* 0x000eee0000000200 */
[C---:B-1----:R-:W-:Y:S08]  /*54a0*/  HMMA.16816.F32.BF16 R80, R20.reuse, R28, R80 ;  /* 0x0000001c1450723c */ /* 0x042ff00000041850 */
[----:B------:R-:W-:Y:S08]  /*54b0*/  HMMA.16816.F32.BF16 R64, R20, R30, R64 ;  /* 0x0000001e1440723c */ /* 0x000ff00000041840 */
[----:B------:R-:W-:Y:S08]  /*54c0*/  HMMA.16816.F32.BF16 R68, R56, R44, R68 ;  /* 0x0000002c3844723c */ /* 0x000ff00000041844 */
[----:B--2---:R-:W-:Y:S08]  /*54d0*/  HMMA.16816.F32.BF16 R32, R76, R12, R32 ;  /* 0x0000000c4c20723c */ /* 0x004ff00000041820 */
[----:B------:R-:W-:Y:S01]  /*54e0*/  HMMA.16816.F32.BF16 R44, R56, R46, R8 ;  /* 0x0000002e382c723c */ /* 0x000fe20000041808 */
[----:B------:R-:W-:Y:S07]  /*54f0*/  LDSM.16.M88.4 R8, [R220+0x7000] ;  /* 0x00700000dc08783b */ /* 0x000fee0000000200 */
[----:B------:R-:W-:Y:S01]  /*5500*/  HMMA.16816.F32.BF16 R60, R76, R14, R60 ;  /* 0x0000000e4c3c723c */ /* 0x000fe2000004183c */
[----:B------:R-:W1:Y:S07]  /*5510*/  LDSM.16.M88.4 R12, [R227+0xf800] ;  /* 0x00f80000e30c783b */ /* 0x000e6e0000000200 */
[----:B---3--:R-:W-:Y:S01]  /*5520*/  HMMA.16816.F32.BF16 R80, R56, R24, R80 ;  /* 0x000000183850723c */ /* 0x008fe20000041850 */
[----:B------:R-:W-:-:S02]  /*5530*/  FMUL.FTZ R21, R34, c[0x0][0x2ec] ;  /* 0x0000bb0022157a20 */ /* 0x000fc40000410000 */
[----:B------:R-:W-:Y:S02]  /*5540*/  FMUL.FTZ R22, R35, c[0x0][0x2ec] ;  /* 0x0000bb0023167a20 */ /* 0x000fe40000410000 */
[----:B------:R-:W-:Y:S02]  /*5550*/  FMUL.FTZ R32, R32, c[0x0][0x2ec] ;  /* 0x0000bb0020207a20 */ /* 0x000fe40000410000 */
[----:B------:R-:W-:Y:S01]  /*5560*/  FMUL.FTZ R20, R33, c[0x0][0x2ec] ;  /* 0x0000bb0021147a20 */ /* 0x000fe20000410000 */
[----:B------:R-:W-:Y:S01]  /*5570*/  HMMA.16816.F32.BF16 R64, R56, R26, R64 ;  /* 0x0000001a3840723c */ /* 0x000fe20000041840 */
[----:B------:R-:W2:Y:S07]  /*5580*/  MUFU.TANH R21, R21 ;  /* 0x0000001500157308 */ /* 0x000eae0000002400 */
[----:B------:R-:W-:Y:S01]  /*5590*/  HMMA.16816.F32.BF16 R68, R48, R16, R68 ;  /* 0x000000103044723c */ /* 0x000fe20000041844 */
[----:B------:R-:W-:Y:S01]  /*55a0*/  FMUL.FTZ R23, R61, c[0x0][0x2ec] ;  /* 0x0000bb003d177a20 */ /* 0x000fe20000410000 */
[----:B------:R-:W3:Y:S01]  /*55b0*/  MUFU.TANH R32, R32 ;  /* 0x0000002000207308 */ /* 0x000ee20000002400 */
[----:B------:R-:W-:-:S02]  /*55c0*/  FMUL.FTZ R24, R62, c[0x0][0x2ec] ;  /* 0x0000bb003e187a20 */ /* 0x000fc40000410000 */
[----:B------:R-:W-:-:S03]  /*55d0*/  FMUL.FTZ R60, R60, c[0x0][0x2ec] ;  /* 0x0000bb003c3c7a20 */ /* 0x000fc60000410000 */
[----:B------:R-:W-:Y:S01]  /*55e0*/  HMMA.16816.F32.BF16 R44, R48, R18, R44 ;  /* 0x00000012302c723c */ /* 0x000fe2000004182c */
[----:B------:R-:W4:Y:S01]  /*55f0*/  LDSM.16.M88.4 R16, [R220+0x7800] ;  /* 0x00780000dc10783b */ /* 0x000f220000000200 */
[----:B------:R-:W2:Y:S01]  /*5600*/  MUFU.TANH R20, R20 ;  /* 0x0000001400147308 */ /* 0x000ea20000002400 */
[----:B------:R-:W-:-:S05]  /*5610*/  DEPBAR.LE SB0, 0x0 ;  /* 0x000080000000791a */ /* 0x000fca0000000000 */
[----:B------:R-:W-:Y:S02]  /*5620*/  HMMA.16816.F32.BF16 R40, R76, R72, R40 ;  /* 0x000000484c28723c */ /* 0x000fe40000041828 */
[----:B------:R-:W2:Y:S06]  /*5630*/  MUFU.TANH R22, R22 ;  /* 0x0000001600167308 */ /* 0x000eac0000002400 */
[C---:B-1----:R-:W-:Y:S02]  /*5640*/  HMMA.16816.F32.BF16 R80, R48.reuse, R12, R80 ;  /* 0x0000000c3050723c */ /* 0x042fe40000041850 */
[----:B------:R-:W1:Y:S05]  /*5650*/  MUFU.TANH R23, R23 ;  /* 0x0000001700177308 */ /* 0x000e6a0000002400 */
[----:B------:R-:W-:Y:S01]  /*5660*/  FMUL.FTZ R12, R63, c[0x0][0x2ec] ;  /* 0x0000bb003f0c7a20 */ /* 0x000fe20000410000 */
[----:B------:R-:W-:Y:S02]  /*5670*/  HMMA.16816.F32.BF16 R64, R48, R14, R64 ;  /* 0x0000000e3040723c */ /* 0x000fe40000041840 */
[----:B------:R-:W1:Y:S06]  /*5680*/  MUFU.TANH R24, R24 ;  /* 0x0000001800187308 */ /* 0x000e6c0000002400 */
[----:B------:R-:W-:Y:S01]  /*5690*/  HMMA.16816.F32.BF16 R36, R76, R74, R36 ;  /* 0x0000004a4c24723c */ /* 0x000fe20000041824 */
[----:B------:R-:W-:Y:S01]  /*56a0*/  FMUL.FTZ R3, R40, c[0x0][0x2ec] ;  /* 0x0000bb0028037a20 */ /* 0x000fe20000410000 */
[----:B------:R-:W1:Y:S01]  /*56b0*/  MUFU.TANH R12, R12 ;  /* 0x0000000c000c7308 */ /* 0x000e620000002400 */
[----:B------:R-:W-:-:S02]  /*56c0*/  FMUL.FTZ R7, R41, c[0x0][0x2ec] ;  /* 0x0000bb0029077a20 */ /* 0x000fc40000410000 */
[----:B------:R-:W-:Y:S02]  /*56d0*/  FMUL.FTZ R28, R42, c[0x0][0x2ec] ;  /* 0x0000bb002a1c7a20 */ /* 0x000fe40000410000 */
[----:B------:R-:W-:Y:S01]  /*56e0*/  FMUL.FTZ R29, R43, c[0x0][0x2ec] ;  /* 0x0000bb002b1d7a20 */ /* 0x000fe20000410000 */
[C---:B------:R-:W-:Y:S02]  /*56f0*/  HMMA.16816.F32.BF16 R68, R76.reuse, R8, R68 ;  /* 0x000000084c44723c */ /* 0x040fe40000041844 */
[----:B------:R-:W1:Y:S06]  /*5700*/  MUFU.TANH R3, R3 ;  /* 0x0000000300037308 */ /* 0x000e6c0000002400 */
[C---:B----4-:R-:W-:Y:S02]  /*5710*/  HMMA.16816.F32.BF16 R80, R76.reuse, R16, R80 ;  /* 0x000000104c50723c */ /* 0x050fe40000041850 */
[----:B------:R-:W4:Y:S06]  /*5720*/  MUFU.TANH R7, R7 ;  /* 0x0000000700077308 */ /* 0x000f2c0000002400 */
[----:B------:R-:W-:Y:S01]  /*5730*/  HMMA.16816.F32.BF16 R64, R76, R18, R64 ;  /* 0x000000124c40723c */ /* 0x000fe20000041840 */
[----:B------:R-:W-:Y:S01]  /*5740*/  FMUL.FTZ R36, R36, c[0x0][0x2ec] ;  /* 0x0000bb0024247a20 */ /* 0x000fe20000410000 */
[----:B------:R-:W1:Y:S01]  /*5750*/  MUFU.TANH R28, R28 ;  /* 0x0000001c001c7308 */ /* 0x000e620000002400 */
[----:B------:R-:W-:-:S02]  /*5760*/  FMUL.FTZ R37, R37, c[0x0][0x2ec] ;  /* 0x0000bb0025257a20 */ /* 0x000fc40000410000 */
[----:B------:R-:W-:Y:S02]  /*5770*/  FMUL.FTZ R38, R38, c[0x0][0x2ec] ;  /* 0x0000bb0026267a20 */ /* 0x000fe40000410000 */
[----:B------:R-:W-:Y:S01]  /*5780*/  FMUL.FTZ R39, R39, c[0x0][0x2ec] ;  /* 0x0000bb0027277a20 */ /* 0x000fe20000410000 */
[----:B------:R-:W-:Y:S01]  /*5790*/  HMMA.16816.F32.BF16 R44, R76, R10, R44 ;  /* 0x0000000a4c2c723c */ /* 0x000fe2000004182c */
[----:B------:R-:W-:Y:S01]  /*57a0*/  FMUL.FTZ R68, R68, c[0x0][0x2ec] ;  /* 0x0000bb0044447a20 */ /* 0x000fe20000410000 */
[----:B------:R-:W1:Y:S01]  /*57b0*/  MUFU.TANH R29, R29 ;  /* 0x0000001d001d7308 */ /* 0x000e620000002400 */
[----:B------:R-:W-:Y:S02]  /*57c0*/  FMUL.FTZ R69, R69, c[0x0][0x2ec] ;  /* 0x0000bb0045457a20 */ /* 0x000fe40000410000 */
[----:B------:R-:W-:Y:S02]  /*57d0*/  FMUL.FTZ R70, R70, c[0x0][0x2ec] ;  /* 0x0000bb0046467a20 */ /* 0x000fe40000410000 */
[----:B------:R-:W-:-:S02]  /*57e0*/  FMUL.FTZ R71, R71, c[0x0][0x2ec] ;  /* 0x0000bb0047477a20 */ /* 0x000fc40000410000 */
[----:B------:R-:W-:Y:S01]  /*57f0*/  FMUL.FTZ R13, R82, c[0x0][0x2ec] ;  /* 0x0000bb00520d7a20 */ /* 0x000fe20000410000 */
[----:B------:R-:W1:Y:S01]  /*5800*/  MUFU.TANH R36, R36 ;  /* 0x0000002400247308 */ /* 0x000e620000002400 */
[----:B------:R-:W-:Y:S02]  /*5810*/  FMUL.FTZ R80, R80, c[0x0][0x2ec] ;  /* 0x0000bb0050507a20 */ /* 0x000fe40000410000 */
[----:B------:R-:W-:Y:S02]  /*5820*/  FMUL.FTZ R81, R81, c[0x0][0x2ec] ;  /* 0x0000bb0051517a20 */ /* 0x000fe40000410000 */
[----:B------:R-:W-:Y:S02]  /*5830*/  FMUL.FTZ R83, R83, c[0x0][0x2ec] ;  /* 0x0000bb0053537a20 */ /* 0x000fe40000410000 */
[----:B------:R-:W-:Y:S01]  /*5840*/  FMUL.FTZ R35, R64, c[0x0][0x2ec] ;  /* 0x0000bb0040237a20 */ /* 0x000fe20000410000 */
[----:B------:R-:W1:Y:S01]  /*5850*/  MUFU.TANH R37, R37 ;  /* 0x0000002500257308 */ /* 0x000e620000002400 */
[----:B------:R-:W-:-:S02]  /*5860*/  FMUL.FTZ R34, R65, c[0x0][0x2ec] ;  /* 0x0000bb0041227a20 */ /* 0x000fc40000410000 */
[----:B------:R-:W-:Y:S02]  /*5870*/  FMUL.FTZ R66, R66, c[0x0][0x2ec] ;  /* 0x0000bb0042427a20 */ /* 0x000fe40000410000 */
[----:B------:R-:W-:Y:S02]  /*5880*/  FMUL.FTZ R67, R67, c[0x0][0x2ec] ;  /* 0x0000bb0043437a20 */ /* 0x000fe40000410000 */
[----:B------:R-:W-:Y:S01]  /*5890*/  FMUL.FTZ R44, R44, c[0x0][0x2ec] ;  /* 0x0000bb002c2c7a20 */ /* 0x000fe20000410000 */
[----:B------:R-:W1:Y:S01]  /*58a0*/  MUFU.TANH R38, R38 ;  /* 0x0000002600267308 */ /* 0x000e620000002400 */
[----:B------:R-:W-:Y:S02]  /*58b0*/  FMUL.FTZ R45, R45, c[0x0][0x2ec] ;  /* 0x0000bb002d2d7a20 */ /* 0x000fe40000410000 */
[----:B------:R-:W-:Y:S02]  /*58c0*/  FMUL.FTZ R46, R46, c[0x0][0x2ec] ;  /* 0x0000bb002e2e7a20 */ /* 0x000fe40000410000 */
[----:B------:R-:W-:-:S03]  /*58d0*/  FMUL.FTZ R47, R47, c[0x0][0x2ec] ;  /* 0x0000bb002f2f7a20 */ /* 0x000fc60000410000 */
[----:B------:R-:W1:Y:S08]  /*58e0*/  MUFU.TANH R39, R39 ;  /* 0x0000002700277308 */ /* 0x000e700000002400 */
[----:B------:R1:W1:Y:S08]  /*58f0*/  MUFU.TANH R8, R60 ;  /* 0x0000003c00087308 */ /* 0x0002700000002400 */
        /* <DEDUP_REMOVED lines=10> */
[----:B------:R-:W1:Y:S08]  /*59a0*/  MUFU.TANH R13, R13 ;  /* 0x0000000d000d7308 */ /* 0x000e700000002400 */
[----:B------:R1:W1:Y:S08]  /*59b0*/  MUFU.TANH R192, R83 ;  /* 0x0000005300c07308 */ /* 0x0002700000002400 */
[----:B------:R-:W1:Y:S08]  /*59c0*/  MUFU.TANH R35, R35 ;  /* 0x0000002300237308 */ /* 0x000e700000002400 */
[----:B------:R-:W1:Y:S08]  /*59d0*/  MUFU.TANH R34, R34 ;  /* 0x0000002200227308 */ /* 0x000e700000002400 */
[----:B------:R1:W1:Y:S08]  /*59e0*/  MUFU.TANH R191, R66 ;  /* 0x0000004200bf7308 */ /* 0x0002700000002400 */
[----:B------:R1:W1:Y:S01]  /*59f0*/  MUFU.TANH R190, R67 ;  /* 0x0000004300be7308 */ /* 0x0002620000002400 */
[----:B------:R-:W-:Y:S06]  /*5a00*/  BAR.SYNC.DEFER_BLOCKING 0x0 ;  /* 0x0000000000007b1d */ /* 0x000fec0000010000 */
[----:B------:R-:W-:Y:S05]  /*5a10*/  @!P6 BRA `(.L_x_2367) ;  /* 0x00000ef00000e947 */ /* 0x000fea0003800000 */
[----:B--234-:R-:W-:-:S13]  /*5a20*/  PLOP3.LUT P0, PT, PT, PT, UP6, 0x40, 0x0 ;  /* 0x000000000000781c */ /* 0x01cfda0003f0e868 */
[----:B------:R-:W-:Y:S05]  /*5a30*/  @P0 BRA `(.L_x_2368) ;  /* 0x0000049000000947 */ /* 0x000fea0003800000 */
[----:B------:R-:W2:Y:S01]  /*5a40*/  I2F.RP R5, UR10 ;  /* 0x0000000a00057d06 */ /* 0x000ea20008209400 */
[----:B------:R-:W-:Y:S01]  /*5a50*/  UIADD3 UR12, UR14, -0x40, URZ ;  /* 0xffffffc00e0c7890 */ /* 0x000fe2000fffe03f */
[----:B------:R-:W-:Y:S01]  /*5a60*/  IMAD.U32 R6, RZ, RZ, UR14 ;  /* 0x0000000eff067e24 */ /* 0x000fe2000f8e00ff */
[----:B------:R-:W-:-:S04]  /*5a70*/  UMOV UR16, URZ ;  /* 0x0000003f00107c82 */ /* 0x000fc80008000000 */
[----:B------:R-:W-:-:S04]  /*5a80*/  IABS R6, R6 ;  /* 0x0000000600067213 */ /* 0x000fc80000000000 */
[----:B------:R-:W3:Y:S01]  /*5a90*/  R2UR UR9, R6 ;  /* 0x00000000060973c2 */ /* 0x000ee200000e0000 */
[----:B--2---:R-:W2:Y:S02]  /*5aa0*/  MUFU.RCP R5, R5 ;  /* 0x0000000500057308 */ /* 0x004ea40000001000 */
[----:B--2---:R-:W-:-:S06]  /*5ab0*/  IADD3 R5, R5, 0xffffffe, RZ ;  /* 0x0ffffffe05057810 */ /* 0x004fcc0007ffe0ff */
[----:B------:R-:W2:Y:S02]  /*5ac0*/  F2I.FTZ.U32.TRUNC.NTZ R5, R5 ;  /* 0x0000000500057305 */ /* 0x000ea4000021f000 */
[----:B--2---:R2:W4:Y:S02]  /*5ad0*/  R2UR UR17, R5 ;  /* 0x00000000051173c2 */ /* 0x00452400000e0000 */
[----:B--2---:R-:W-:Y:S01]  /*5ae0*/  IMAD.U32 R5, RZ, RZ, UR12 ;  /* 0x0000000cff057e24 */ /* 0x004fe2000f8e00ff */
[----:B----4-:R-:W-:-:S04]  /*5af0*/  UIADD3 UR4, URZ, -UR17, URZ ;  /* 0x800000113f047290 */ /* 0x010fc8000fffe03f */
[----:B------:R-:W-:Y:S01]  /*5b00*/  IABS R5, R5 ;  /* 0x0000000500057213 */ /* 0x000fe20000000000 */
[----:B------:R-:W-:-:S03]  /*5b10*/  UIMAD UR4, UR4, UR10, URZ ;  /* 0x0000000a040472a4 */ /* 0x000fc6000f8e023f */
[----:B------:R-:W2:Y:S01]  /*5b20*/  R2UR UR5, R5 ;  /* 0x00000000050573c2 */ /* 0x000ea200000e0000 */
[----:B------:R-:W-:-:S04]  /*5b30*/  UIMAD.WIDE.U32 UR16, UR17, UR4, UR16 ;  /* 0x00000004111072a5 */ /* 0x000fc8000f8e0010 */
[----:B---3--:R-:W-:-:S07]  /*5b40*/  UIMAD.WIDE.U32 UR18, UR17, UR9, URZ ;  /* 0x00000009111272a5 */ /* 0x008fce000f8e003f */
[----:B------:R-:W-:Y:S02]  /*5b50*/  UMOV UR15, UR19 ;  /* 0x00000013000f7c82 */ /* 0x000fe40008000000 */
[----:B------:R-:W-:-:S04]  /*5b60*/  UIADD3 UR7, -UR15, URZ, URZ ;  /* 0x0000003f0f077290 */ /* 0x000fc8000fffe13f */
[----:B------:R-:W-:-:S04]  /*5b70*/  UIMAD UR7, UR10, UR7, UR9 ;  /* 0x000000070a0772a4 */ /* 0x000fc8000f8e0209 */
[----:B------:R-:W-:Y:S02]  /*5b80*/  UISETP.GT.U32.AND UP2, UPT, UR10, UR7, UPT ;  /* 0x000000070a00728c */ /* 0x000fe4000bf44070 */
[----:B--2---:R-:W-:-:S07]  /*5b90*/  UIMAD.WIDE.U32 UR16, UR17, UR5, URZ ;  /* 0x00000005111072a5 */ /* 0x004fce000f8e003f */
        /* <DEDUP_REMOVED lines=40> */
[----:B---3--:R-:W-:Y:S01]  /*5e20*/  MOV R11, UR13 ;  /* 0x0000000d000b7c02 */ /* 0x008fe20008000f00 */
        /* <DEDUP_REMOVED lines=10> */
.L_x_2368:
[----:B------:R-:W-:-:S04]  /*5ed0*/  ULEA UR4, -UR8, URZ, 0x6 ;  /* 0x0000003f08047291 */ /* 0x000fc8000f8e313f */
[----:B------:R-:W-:Y:S02]  /*5ee0*/  USHF.R.S32.HI UR5, URZ, 0x1f, UR4 ;  /* 0x0000001f3f057899 */ /* 0x000fe40008011404 */
[----:B------:R-:W-:-:S04]  /*5ef0*/  MOV R15, UR4 ;  /* 0x00000004000f7c02 */ /* 0x000fc80008000f00 */
[----:B------:R-:W-:Y:S02]  /*5f00*/  MOV R14, UR5 ;  /* 0x00000005000e7c02 */ /* 0x000fe40008000f00 */
.L_x_2369:
        /* <DEDUP_REMOVED lines=12> */
[C---:B-1----:R-:W-:Y:S02]  /*5fd0*/  @!P4 LEA R44, P1, R6.reuse, c[0x0][0x168], 0x1 ;  /* 0x00005a00062cca11 */ /* 0x042fe400078208ff */
        /* <DEDUP_REMOVED lines=137> */
[----:B--2---:R-:W-:-:S04]  /*6870*/  LEA R16, P0, R11, c[0x0][0x168], 0x1 ;  /* 0x00005a000b107a11 */ /* 0x004fc800078008ff */
[----:B------:R-:W-:-:S05]  /*6880*/  LEA.HI.X R17, R11, c[0x0][0x16c], R10, 0x1, P0 ;  /* 0x00005b000b117a11 */ /* 0x000fca00000f0c0a */
[----:B------:R-:W-:Y:S01]  /*6890*/  @!PT LDS RZ, [RZ] ;  /* 0x00000000fffff984 */ /* 0x000fe20000000800 */
[----:B------:R-:W-:Y:S01]  /*68a0*/  @!PT LDS RZ, [RZ] ;  /* 0x00000000fffff984 */ /* 0x000fe20000000800 */
[----:B------:R-:W-:Y:S01]  /*68b0*/  @!PT LDS RZ, [RZ] ;  /* 0x00000000fffff984 */ /* 0x000fe20000000800 */
[----:B------:R1:W-:Y:S04]  /*68c0*/  LDGSTS.E.BYPASS.LTC128B.128 [R239+0xf800], [R16.64+0x180] ;  /* 0x0f80018010ef7fae */ /* 0x0003e8000b901d62 */
.L_x_2371:
[----:B------:R-:W-:Y:S05]  /*68d0*/  BSYNC B0 ;  /* 0x0000000000007941 */ /* 0x000fea0003800000 */
.L_x_2370:
[----:B------:R-:W0:Y:S01]  /*68e0*/  LDGDEPBAR ;  /* 0x00000000000079af */ /* 0x000e220000000000 */
[----:B------:R-:W-:-:S04]  /*68f0*/  IADD3 R200, P0, R15, R200, RZ ;  /* 0x000000c80fc87210 */ /* 0x000fc80007f1e0ff */
[----:B------:R-:W-:Y:S02]  /*6900*/  IADD3.X R165, R14, R165, RZ, P0, !PT ;  /* 0x000000a50ea57210 */ /* 0x000fe400007fe4ff */
.L_x_2367:
[----:B--234-:R-:W-:Y:S01]  /*6910*/  IADD3 R15, R238, UR14, RZ ;  /* 0x0000000eee0f7c10 */ /* 0x01cfe2000fffe0ff */
[----:B------:R-:W-:-:S03]  /*6920*/  IMAD.SHL.U32 R228, R4, 0x2, RZ ;  /* 0x0000000204e47824 */ /* 0x000fc600078e00ff */
[C---:B------:R-:W-:Y:S01]  /*6930*/  IADD3 R6, R15.reuse, 0x1, RZ ;  /* 0x000000010f067810 */ /* 0x040fe20007ffe0ff */
[--C-:B------:R-:W-:Y:S01]  /*6940*/  IMAD R226, R2, 0x2, R228.reuse ;  /* 0x0000000202e27824 */ /* 0x100fe200078e02e4 */
[----:B------:R-:W-:Y:S01]  /*6950*/  IADD3 R5, R15, 0x8, RZ ;  /* 0x000000080f057810 */ /* 0x000fe20007ffe0ff */
[----:B------:R-:W-:Y:S01]  /*6960*/  LDSM.16.MT88.4 R156, [R228+0x10000] ;  /* 0x01000000e49c783b */ /* 0x000fe20000004200 */
[----:B------:R-:W-:Y:S01]  /*6970*/  ISETP.GE.AND P4, PT, R6, R244, PT ;  /* 0x000000f40600720c */ /* 0x000fe20003f86270 */
[----:B------:R-:W-:Y:S01]  /*6980*/  IMAD R225, R0, 0x2, R228 ;  /* 0x0000000200e17824 */ /* 0x000fe200078e02e4 */
[----:B------:R-:W-:Y:S01]  /*6990*/  ISETP.GE.AND P3, PT, R6, R242, PT ;  /* 0x000000f20600720c */ /* 0x000fe20003f66270 */
[----:B------:R-:W-:Y:S01]  /*69a0*/  LDSM.16.MT88.4 R148, [R226+0x10000] ;  /* 0x01000000e294783b */ /* 0x000fe20000004200 */
[C---:B------:R-:W-:Y:S01]  /*69b0*/  ISETP.GE.AND P0, PT, R5.reuse, R244, PT ;  /* 0x000000f40500720c */ /* 0x040fe20003f06270 */
[----:B------:R-:W-:Y:S01]  /*69c0*/  IMAD R224, R0, 0x2, R226 ;  /* 0x0000000200e07824 */ /* 0x000fe200078e02e2 */
[----:B------:R-:W-:Y:S01]  /*69d0*/  ISETP.GE.AND P2, PT, R5, R242, PT ;  /* 0x000000f20500720c */ /* 0x000fe20003f46270 */
[----:B------:R-:W-:Y:S01]  /*69e0*/  LDSM.16.MT88.4 R140, [R225+0x10000] ;  /* 0x01000000e18c783b */ /* 0x000fe20000004200 */
[----:B------:R-:W-:-:S02]  /*69f0*/  ISETP.GE.AND P5, PT, R15, R244, PT ;  /* 0x000000f40f00720c */ /* 0x000fc40003fa6270 */
[----:B------:R-:W-:Y:S01]  /*6a00*/  ISETP.GE.AND P1, PT, R15, R242, PT ;  /* 0x000000f20f00720c */ /* 0x000fe20003f26270 */
[----:B------:R-:W-:Y:S01]  /*6a10*/  LDSM.16.MT88.4 R132, [R224+0x10000] ;  /* 0x01000000e084783b */ /* 0x000fe20000004200 */
[C---:B------:R-:W-:Y:S02]  /*6a20*/  ISETP.LT.OR P4, PT, R6.reuse, R245, P4 ;  /* 0x000000f50600720c */ /* 0x040fe40002781670 */
[----:B------:R-:W-:Y:S01]  /*6a30*/  ISETP.LT.OR P3, PT, R6, R243, P3 ;  /* 0x000000f30600720c */ /* 0x000fe20001f61670 */
[----:B------:R-:W-:Y:S01]  /*6a40*/  LDSM.16.MT88.4 R40, [R228+0x12000] ;  /* 0x01200000e428783b */ /* 0x000fe20000004200 */
[C---:B------:R-:W-:Y:S02]  /*6a50*/  ISETP.LT.OR P0, PT, R5.reuse, R245, P0 ;  /* 0x000000f50500720c */ /* 0x040fe40000701670 */
[----:B------:R-:W-:Y:S01]  /*6a60*/  ISETP.LT.OR P2, PT, R5, R243, P2 ;  /* 0x000000f30500720c */ /* 0x000fe20001741670 */
[----:B------:R-:W-:Y:S01]  /*6a70*/  LDSM.16.MT88.4 R48, [R226+0x12000] ;  /* 0x01200000e230783b */ /* 0x000fe20000004200 */
[----:B------:R-:W-:-:S02]  /*6a80*/  ISETP.LT.OR P5, PT, R15, R245, P5 ;  /* 0x000000f50f00720c */ /* 0x000fc40002fa1670 */
[C---:B------:R-:W-:Y:S01]  /*6a90*/  ISETP.LT.OR P1, PT, R15.reuse, R243, P1 ;  /* 0x000000f30f00720c */ /* 0x040fe20000f21670 */
[----:B------:R-:W-:Y:S01]  /*6aa0*/  LDSM.16.MT88.4 R56, [R225+0x12000] ;  /* 0x01200000e138783b */ /* 0x000fe20000004200 */
[C---:B------:R-:W-:Y:S02]  /*6ab0*/  IADD3 R6, R15.reuse, 0x9, RZ ;  /* 0x000000090f067810 */ /* 0x040fe40007ffe0ff */
[----:B------:R-:W-:Y:S01]  /*6ac0*/  IADD3 R5, R15, 0x10, RZ ;  /* 0x000000100f057810 */ /* 0x000fe20007ffe0ff */
[----:B-1----:R-:W-:Y:S01]  /*6ad0*/  LDSM.16.MT88.4 R64, [R224+0x12000] ;  /* 0x01200000e040783b */ /* 0x002fe20000004200 */
[----:B------:R-:W-:Y:S02]  /*6ae0*/  FSEL R3, R3, -INF , !P5 ;  /* 0xff80000003037808 */ /* 0x000fe40006800000 */
[----:B------:R-:W-:Y:S01]  /*6af0*/  FSEL R28, R28, -INF , !P1 ;  /* 0xff8000001c1c7808 */ /* 0x000fe20004800000 */
[----:B------:R-:W-:Y:S01]  /*6b00*/  LDSM.16.MT88.4 R72, [R228+0x14000] ;  /* 0x01400000e448783b */ /* 0x000fe20000004200 */
[----:B------:R-:W-:-:S02]  /*6b10*/  FSEL R14, R7, -INF , !P4 ;  /* 0xff800000070e7808 */ /* 0x000fc40006000000 */
[----:B------:R-:W-:Y:S01]  /*6b20*/  FSEL R29, R29, -INF , !P3 ;  /* 0xff8000001d1d7808 */ /* 0x000fe20005800000 */
[----:B------:R-:W-:Y:S01]  /*6b30*/  LDSM.16.MT88.4 R80, [R226+0x14000] ;  /* 0x01400000e250783b */ /* 0x000fe20000004200 */
[C---:B------:R-:W-:Y:S02]  /*6b40*/  ISETP.GE.AND P5, PT, R6.reuse, R244, PT ;  /* 0x000000f40600720c */ /* 0x040fe40003fa6270 */
[C---:B------:R-:W-:Y:S01]  /*6b50*/  ISETP.GE.AND P1, PT, R6.reuse, R242, PT ;  /* 0x000000f20600720c */ /* 0x040fe20003f26270 */
[----:B------:R-:W-:Y:S01]  /*6b60*/  LDSM.16.MT88.4 R88, [R225+0x14000] ;  /* 0x01400000e158783b */ /* 0x000fe20000004200 */
[C---:B------:R-:W-:Y:S02]  /*6b70*/  ISETP.GE.AND P4, PT, R5.reuse, R244, PT ;  /* 0x000000f40500720c */ /* 0x040fe40003f86270 */
[----:B------:R-:W-:Y:S01]  /*6b80*/  ISETP.GE.AND P3, PT, R5, R242, PT ;  /* 0x000000f20500720c */ /* 0x000fe20003f66270 */
[----:B------:R-:W-:Y:S01]  /*6b90*/  LDSM.16.MT88.4 R96, [R224+0x14000] ;  /* 0x01400000e060783b */ /* 0x000fe20000004200 */
[----:B------:R-:W-:-:S02]  /*6ba0*/  ISETP.LT.OR P5, PT, R6, R245, P5 ;  /* 0x000000f50600720c */ /* 0x000fc40002fa1670 */
[----:B------:R-:W-:Y:S01]  /*6bb0*/  ISETP.LT.OR P1, PT, R6, R243, P1 ;  /* 0x000000f30600720c */ /* 0x000fe20000f21670 */
[----:B------:R-:W-:Y:S01]  /*6bc0*/  LDSM.16.MT88.4 R104, [R228+0x16000] ;  /* 0x01600000e468783b */ /* 0x000fe20000004200 */
[C---:B------:R-:W-:Y:S02]  /*6bd0*/  ISETP.LT.OR P4, PT, R5.reuse, R245, P4 ;  /* 0x000000f50500720c */ /* 0x040fe40002781670 */
[----:B------:R-:W-:Y:S01]  /*6be0*/  ISETP.LT.OR P3, PT, R5, R243, P3 ;  /* 0x000000f30500720c */ /* 0x000fe20001f61670 */
[----:B------:R-:W-:Y:S01]  /*6bf0*/  LDSM.16.MT88.4 R112, [R226+0x16000] ;  /* 0x01600000e270783b */ /* 0x000fe20000004200 */
[C---:B------:R-:W-:Y:S02]  /*6c00*/  IADD3 R6, R15.reuse, 0x11, RZ ;  /* 0x000000110f067810 */ /* 0x040fe40007ffe0ff */
[----:B------:R-:W-:Y:S01]  /*6c10*/  IADD3 R5, R15, 0x18, RZ ;  /* 0x000000180f057810 */ /* 0x000fe20007ffe0ff */
[----:B------:R-:W-:Y:S01]  /*6c20*/  LDSM.16.MT88.4 R120, [R225+0x16000] ;  /* 0x01600000e178783b */ /* 0x000fe20000004200 */
[----:B------:R-:W-:-:S02]  /*6c30*/  FSEL R36, R36, -INF , !P0 ;  /* 0xff80000024247808 */ /* 0x000fc40004000000 */
[----:B------:R-:W-:Y:S02]  /*6c40*/  FSEL R38, R38, -INF , !P2 ;  /* 0xff80000026267808 */ /* 0x000fe40005000000 */
[----:B------:R-:W-:Y:S02]  /*6c50*/  FSEL R37, R37, -INF , !P5 ;  /* 0xff80000025257808 */ /* 0x000fe40006800000 */
[----:B------:R-:W-:Y:S02]  /*6c60*/  FSEL R39, R39, -INF , !P1 ;  /* 0xff80000027277808 */ /* 0x000fe40004800000 */
[C---:B------:R-:W-:Y:S02]  /*6c70*/  ISETP.GE.AND P0, PT, R6.reuse, R244, PT ;  /* 0x000000f40600720c */ /* 0x040fe40003f06270 */
[----:B------:R-:W-:Y:S02]  /*6c80*/  ISETP.GE.AND P2, PT, R6, R242, PT ;  /* 0x000000f20600720c */ /* 0x000fe40003f46270 */
[----:B------:R-:W-:-:S02]  /*6c90*/  ISETP.GE.AND P5, PT, R5, R244, PT ;  /* 0x000000f40500720c */ /* 0x000fc40003fa6270 */
[C---:B------:R-:W-:Y:S02]  /*6ca0*/  ISETP.GE.AND P1, PT, R5.reuse, R242, PT ;  /* 0x000000f20500720c */ /* 0x040fe40003f26270 */
[C---:B------:R-:W-:Y:S02]  /*6cb0*/  ISETP.LT.OR P0, PT, R6.reuse, R245, P0 ;  /* 0x000000f50600720c */ /* 0x040fe40000701670 */
[----:B------:R-:W-:Y:S02]  /*6cc0*/  ISETP.LT.OR P2, PT, R6, R243, P2 ;  /* 0x000000f30600720c */ /* 0x000fe40001741670 */
[C---:B------:R-:W-:Y:S02]  /*6cd0*/  ISETP.LT.OR P5, PT, R5.reuse, R245, P5 ;  /* 0x000000f50500720c */ /* 0x040fe40002fa1670 */
[----:B------:R-:W-:Y:S02]  /*6ce0*/  ISETP.LT.OR P1, PT, R5, R243, P1 ;  /* 0x000000f30500720c */ /* 0x000fe40000f21670 */
[----:B------:R-:W-:-:S02]  /*6cf0*/  IADD3 R5, R15, 0x20, RZ ;  /* 0x000000200f057810 */ /* 0x000fc40007ffe0ff */
[----:B------:R-:W-:Y:S02]  /*6d00*/  FSEL R6, R20, -INF , !P0 ;  /* 0xff80000014067808 */ /* 0x000fe40004000000 */
[----:B------:R-:W-:Y:S02]  /*6d10*/  FSEL R9, R22, -INF , !P2 ;  /* 0xff80000016097808 */ /* 0x000fe40005000000 */
[C---:B------:R-:W-:Y:S02]  /*6d20*/  ISETP.GE.AND P0, PT, R5.reuse, R244, PT ;  /* 0x000000f40500720c */ /* 0x040fe40003f06270 */
[----:B------:R-:W-:Y:S02]  /*6d30*/  ISETP.GE.AND P2, PT, R5, R242, PT ;  /* 0x000000f20500720c */ /* 0x000fe40003f46270 */
[----:B------:R-:W-:Y:S02]  /*6d40*/  IADD3 R18, R15, 0x21, RZ ;  /* 0x000000210f127810 */ /* 0x000fe40007ffe0ff */
[----:B------:R-:W-:-:S02]  /*6d50*/  ISETP.LT.OR P0, PT, R5, R245, P0 ;  /* 0x000000f50500720c */ /* 0x000fc40000701670 */
[----:B------:R-:W-:Y:S02]  /*6d60*/  ISETP.LT.OR P2, PT, R5, R243, P2 ;  /* 0x000000f30500720c */ /* 0x000fe40001741670 */
[----:B------:R-:W-:Y:S02]  /*6d70*/  FSEL R5, R8, -INF , !P5 ;  /* 0xff80000008057808 */ /* 0x000fe40006800000 */
[----:B------:R-:W-:Y:S02]  /*6d80*/  FSEL R8, R24, -INF , !P1 ;  /* 0xff80000018087808 */ /* 0x000fe40004800000 */
[C---:B------:R-:W-:Y:S01]  /*6d90*/  ISETP.GE.AND P5, PT, R18.reuse, R244, PT ;  /* 0x000000f41200720c */ /* 0x040fe20003fa6270 */
[----:B------:R-:W-:Y:S01]  /*6da0*/  LDSM.16.MT88.4 R24, [R225+0x10800] ;  /* 0x01080000e118783b */ /* 0x000fe20000004200 */
[C---:B------:R-:W-:Y:S02]  /*6db0*/  ISETP.GE.AND P1, PT, R18.reuse, R242, PT ;  /* 0x000000f21200720c */ /* 0x040fe40003f26270 */
[----:B------:R-:W-:-:S02]  /*6dc0*/  ISETP.LT.OR P5, PT, R18, R245, P5 ;  /* 0x000000f51200720c */ /* 0x000fc40002fa1670 */
[----:B------:R-:W-:Y:S02]  /*6dd0*/  ISETP.LT.OR P1, PT, R18, R243, P1 ;  /* 0x000000f31200720c */ /* 0x000fe40000f21670 */
[----:B------:R-:W-:Y:S02]  /*6de0*/  FMNMX.FTZ R18, R3, R14, !PT ;  /* 0x0000000e03127209 */ /* 0x000fe40007810000 */
[----:B------:R-:W-:Y:S02]  /*6df0*/  IADD3 R11, R15, 0x19, RZ ;  /* 0x000000190f0b7810 */ /* 0x000fe40007ffe0ff */
[----:B------:R-:W-:Y:S02]  /*6e00*/  FMNMX.FTZ R18, R36, R18, !PT ;  /* 0x0000001224127209 */ /* 0x000fe40007810000 */
[----:B------:R-:W-:Y:S02]  /*6e10*/  FSEL R7, R32, -INF , !P4 ;  /* 0xff80000020077808 */ /* 0x000fe40006000000 */
[----:B------:R-:W-:-:S02]  /*6e20*/  FSEL R10, R21, -INF , !P3 ;  /* 0xff800000150a7808 */ /* 0x000fc40005800000 */
[----:B------:R-:W-:Y:S02]  /*6e30*/  FMNMX.FTZ R18, R37, R18, !PT ;  /* 0x0000001225127209 */ /* 0x000fe40007810000 */
[C---:B------:R-:W-:Y:S02]  /*6e40*/  ISETP.GE.AND P4, PT, R11.reuse, R244, PT ;  /* 0x000000f40b00720c */ /* 0x040fe40003f86270 */
[----:B------:R-:W-:Y:S02]  /*6e50*/  ISETP.GE.AND P3, PT, R11, R242, PT ;  /* 0x000000f20b00720c */ /* 0x000fe40003f66270 */
[----:B------:R-:W-:Y:S02]  /*6e60*/  FMNMX.FTZ R18, R7, R18, !PT ;  /* 0x0000001207127209 */ /* 0x000fe40007810000 */
[C---:B------:R-:W-:Y:S02]  /*6e70*/  ISETP.LT.OR P4, PT, R11.reuse, R245, P4 ;  /* 0x000000f50b00720c */ /* 0x040fe40002781670 */
[----:B------:R-:W-:-:S02]  /*6e80*/  ISETP.LT.OR P3, PT, R11, R243, P3 ;  /* 0x000000f30b00720c */ /* 0x000fc40001f61670 */
[----:B------:R-:W-:Y:S02]  /*6e90*/  IADD3 R17, R15, 0x28, RZ ;  /* 0x000000280f117810 */ /* 0x000fe40007ffe0ff */
[----:B------:R-:W-:Y:S02]  /*6ea0*/  FMNMX.FTZ R19, R6, R18, !PT ;  /* 0x0000001206137209 */ /* 0x000fe40007810000 */
[----:B------:R-:W-:Y:S02]  /*6eb0*/  FSEL R11, R23, -INF , !P4 ;  /* 0xff800000170b7808 */ /* 0x000fe40006000000 */
[----:B------:R-:W-:Y:S02]  /*6ec0*/  FSEL R16, R12, -INF , !P3 ;  /* 0xff8000000c107808 */ /* 0x000fe40005800000 */
[----:B------:R-:W-:Y:S02]  /*6ed0*/  FMNMX.FTZ R18, R28, R29, !PT ;  /* 0x0000001d1c127209 */ /* 0x000fe40007810000 */
[----:B------:R-:W-:-:S02]  /*6ee0*/  ISETP.GE.AND P4, PT, R17, R244, PT ;  /* 0x000000f41100720c */ /* 0x000fc40003f86270 */
[----:B------:R-:W-:Y:S02]  /*6ef0*/  ISETP.GE.AND P3, PT, R17, R242, PT ;  /* 0x000000f21100720c */ /* 0x000fe40003f66270 */
[----:B------:R-:W-:Y:S02]  /*6f00*/  FMNMX.FTZ R19, R5, R19, !PT ;  /* 0x0000001305137209 */ /* 0x000fe40007810000 */
[----:B------:R-:W-:Y:S02]  /*6f10*/  FMNMX.FTZ R18, R38, R18, !PT ;  /* 0x0000001226127209 */ /* 0x000fe40007810000 */
[C---:B------:R-:W-:Y:S02]  /*6f20*/  ISETP.LT.OR P4, PT, R17.reuse, R245, P4 ;  /* 0x000000f51100720c */ /* 0x040fe40002781670 */
[----:B------:R-:W-:Y:S02]  /*6f30*/  ISETP.LT.OR P3, PT, R17, R243, P3 ;  /* 0x000000f31100720c */ /* 0x000fe40001f61670 */
[----:B------:R-:W-:-:S02]  /*6f40*/  IADD3 R17, R15, 0x29, RZ ;  /* 0x000000290f117810 */ /* 0x000fc40007ffe0ff */
[----:B------:R-:W-:Y:S02]  /*6f50*/  FSEL R185, R185, -INF , !P0 ;  /* 0xff800000b9b97808 */ /* 0x000fe40004000000 */
[----:B------:R-:W-:Y:S02]  /*6f60*/  FMNMX.FTZ R19, R11, R19, !PT ;  /* 0x000000130b137209 */ /* 0x000fe40007810000 */
[----:B------:R-:W-:Y:S02]  /*6f70*/  FMNMX.FTZ R18, R39, R18, !PT ;  /* 0x0000001227127209 */ /* 0x000fe40007810000 */
[----:B------:R-:W-:Y:S02]  /*6f80*/  FSEL R193, R193, -INF , !P2 ;  /* 0xff800000c1c17808 */ /* 0x000fe40005000000 */
[----:B------:R-:W-:Y:S02]  /*6f90*/  IADD3 R12, R15, 0x30, RZ ;  /* 0x000000300f0c7810 */ /* 0x000fe40007ffe0ff */
[----:B------:R-:W-:-:S02]  /*6fa0*/  ISETP.GE.AND P0, PT, R17, R244, PT ;  /* 0x000000f41100720c */ /* 0x000fc40003f06270 */
[----:B------:R-:W-:Y:S02]  /*6fb0*/  ISETP.GE.AND P2, PT, R17, R242, PT ;  /* 0x000000f21100720c */ /* 0x000fe40003f46270 */
[----:B------:R-:W-:Y:S02]  /*6fc0*/  FSEL R186, R186, -INF , !P5 ;  /* 0xff800000baba7808 */ /* 0x000fe40006800000 */
[----:B------:R-:W-:Y:S02]  /*6fd0*/  FMNMX.FTZ R19, R185, R19, !PT ;  /* 0x00000013b9137209 */ /* 0x000fe40007810000 */
[----:B------:R-:W-:Y:S02]  /*6fe0*/  FMNMX.FTZ R18, R10, R18, !PT ;  /* 0x000000120a127209 */ /* 0x000fe40007810000 */
[----:B------:R-:W-:Y:S02]  /*6ff0*/  FSEL R194, R194, -INF , !P1 ;  /* 0xff800000c2c27808 */ /* 0x000fe40004800000 */
[----:B------:R-:W-:-:S02]  /*7000*/  ISETP.GE.AND P5, PT, R12, R244, PT ;  /* 0x000000f40c00720c */ /* 0x000fc40003fa6270 */
[----:B------:R-:W-:Y:S02]  /*7010*/  ISETP.GE.AND P1, PT, R12, R242, PT ;  /* 0x000000f20c00720c */ /* 0x000fe40003f26270 */
[C---:B------:R-:W-:Y:S02]  /*7020*/  ISETP.LT.OR P0, PT, R17.reuse, R245, P0 ;  /* 0x000000f51100720c */ /* 0x040fe40000701670 */
[----:B------:R-:W-:Y:S02]  /*7030*/  ISETP.LT.OR P2, PT, R17, R243, P2 ;  /* 0x000000f31100720c */ /* 0x000fe40001741670 */
[----:B------:R-:W-:Y:S02]  /*7040*/  IADD3 R17, R15, 0x31, RZ ;  /* 0x000000310f117810 */ /* 0x000fe40007ffe0ff */
[----:B------:R-:W-:Y:S02]  /*7050*/  FSEL R187, R187, -INF , !P4 ;  /* 0xff800000bbbb7808 */ /* 0x000fe40006000000 */
[----:B------:R-:W-:-:S02]  /*7060*/  FMNMX.FTZ R19, R186, R19, !PT ;  /* 0x00000013ba137209 */ /* 0x000fc40007810000 */
[----:B------:R-:W-:Y:S02]  /*7070*/  FMNMX.FTZ R18, R9, R18, !PT ;  /* 0x0000001209127209 */ /* 0x000fe40007810000 */
[C---:B------:R-:W-:Y:S02]  /*7080*/  ISETP.LT.OR P5, PT, R12.reuse, R245, P5 ;  /* 0x000000f50c00720c */ /* 0x040fe40002fa1670 */
[----:B------:R-:W-:Y:S02]  /*7090*/  ISETP.LT.OR P1, PT, R12, R243, P1 ;  /* 0x000000f30c00720c */ /* 0x000fe40000f21670 */
[----:B------:R-:W-:Y:S02]  /*70a0*/  IADD3 R12, R15, 0x38, RZ ;  /* 0x000000380f0c7810 */ /* 0x000fe40007ffe0ff */
[----:B------:R-:W-:Y:S02]  /*70b0*/  ISETP.GE.AND P4, PT, R17, R244, PT ;  /* 0x000000f41100720c */ /* 0x000fe40003f86270 */
[----:B------:R-:W-:-:S02]  /*70c0*/  FSEL R188, R188, -INF , !P0 ;  /* 0xff800000bcbc7808 */ /* 0x000fc40004000000 */
[----:B------:R-:W-:Y:S02]  /*70d0*/  FMNMX.FTZ R19, R187, R19, !PT ;  /* 0x00000013bb137209 */ /* 0x000fe40007810000 */
[----:B------:R-:W-:Y:S02]  /*70e0*/  FMNMX.FTZ R18, R8, R18, !PT ;  /* 0x0000001208127209 */ /* 0x000fe40007810000 */
[----:B------:R-:W-:Y:S02]  /*70f0*/  FSEL R198, R198, -INF , !P5 ;  /* 0xff800000c6c67808 */ /* 0x000fe40006800000 */
[----:B------:R-:W-:Y:S02]  /*7100*/  ISETP.LT.OR P4, PT, R17, R245, P4 ;  /* 0x000000f51100720c */ /* 0x000fe40002781670 */
[----:B------:R-:W-:Y:S02]  /*7110*/  ISETP.GE.AND P5, PT, R12, R244, PT ;  /* 0x000000f40c00720c */ /* 0x000fe40003fa6270 */
[----:B------:R-:W-:-:S02]  /*7120*/  FMNMX.FTZ R19, R188, R19, !PT ;  /* 0x00000013bc137209 */ /* 0x000fc40007810000 */
[----:B------:R-:W-:Y:S02]  /*7130*/  IADD3 R15, R15, 0x39, RZ ;  /* 0x000000390f0f7810 */ /* 0x000fe40007ffe0ff */
[----:B------:R-:W-:Y:S02]  /*7140*/  FMNMX.FTZ R18, R16, R18, !PT ;  /* 0x0000001210127209 */ /* 0x000fe40007810000 */
[----:B------:R-:W-:Y:S02]  /*7150*/  FSEL R197, R197, -INF , !P4 ;  /* 0xff800000c5c57808 */ /* 0x000fe40006000000 */
[----:B------:R-:W-:Y:S02]  /*7160*/  ISETP.LT.OR P5, PT, R12, R245, P5 ;  /* 0x000000f50c00720c */ /* 0x000fe40002fa1670 */
        /* <DEDUP_REMOVED lines=9> */
[----:B------:R-:W-:Y:S02]  /*7200*/  ISETP.GE.AND P0, PT, R17, R242, PT ;  /* 0x000000f21100720c */ /* 0x000fe40003f06270 */
[----:B------:R-:W-:Y:S02]  /*7210*/  FSEL R34, R34, -INF , !P4 ;  /* 0xff80000022227808 */ /* 0x000fe40006000000 */
[----:B------:R-:W-:Y:S02]  /*7220*/  FSEL R196, R196, -INF , !P2 ;  /* 0xff800000c4c47808 */ /* 0x000fe40005000000 */
[----:B------:R-:W-:Y:S02]  /*7230*/  FMNMX.FTZ R19, R195, R18, !PT ;  /* 0x00000012c3137209 */ /* 0x000fe40007810000 */
[----:B------:R-:W-:-:S02]  /*7240*/  FSEL R32, R13, -INF , !P1 ;  /* 0xff8000000d207808 */ /* 0x000fc40004800000 */
[----:B------:R-:W-:Y:S02]  /*7250*/  ISETP.GE.AND P3, PT, R12, R242, PT ;  /* 0x000000f20c00720c */ /* 0x000fe40003f66270 */
[----:B------:R-:W-:Y:S02]  /*7260*/  FMNMX.FTZ R18, R34, R20, !PT ;  /* 0x0000001422127209 */ /* 0x000fe40007810000 */
[----:B------:R-:W-:Y:S01]  /*7270*/  ISETP.LT.OR P0, PT, R17, R243, P0 ;  /* 0x000000f31100720c */ /* 0x000fe20000701670 */
[----:B------:R-:W-:Y:S01]  /*7280*/  LDSM.16.MT88.4 R20, [R228+0x12800] ;  /* 0x01280000e414783b */ /* 0x000fe20000004200 */
[----:B------:R-:W-:Y:S02]  /*7290*/  FMNMX.FTZ R13, R196, R19, !PT ;  /* 0x00000013c40d7209 */ /* 0x000fe40007810000 */
[----:B------:R-:W-:Y:S02]  /*72a0*/  ISETP.LT.OR P3, PT, R12, R243, P3 ;  /* 0x000000f30c00720c */ /* 0x000fe40001f61670 */
[----:B------:R-:W-:Y:S01]  /*72b0*/  ISETP.GE.AND P1, PT, R15, R242, PT ;  /* 0x000000f20f00720c */ /* 0x000fe20003f26270 */
[----:B------:R-:W1:Y:S01]  /*72c0*/  SHFL.BFLY PT, R12, R18, 0x2, 0x1f ;  /* 0x0c401f00120c7f89 */ /* 0x000e6200000e0000 */
[----:B------:R-:W-:-:S02]  /*72d0*/  FSEL R192, R192, -INF , !P0 ;  /* 0xff800000c0c07808 */ /* 0x000fc40004000000 */
[----:B------:R-:W-:Y:S02]  /*72e0*/  FMNMX.FTZ R13, R32, R13, !PT ;  /* 0x0000000d200d7209 */ /* 0x000fe40007810000 */
[----:B------:R-:W-:Y:S02]  /*72f0*/  ISETP.LT.OR P1, PT, R15, R243, P1 ;  /* 0x000000f30f00720c */ /* 0x000fe40000f21670 */
[----:B------:R-:W-:Y:S02]  /*7300*/  FSEL R191, R191, -INF , !P3 ;  /* 0xff800000bfbf7808 */ /* 0x000fe40005800000 */
[----:B------:R-:W-:Y:S02]  /*7310*/  FMNMX.FTZ R13, R192, R13, !PT ;  /* 0x0000000dc00d7209 */ /* 0x000fe40007810000 */
[----:B------:R-:W-:Y:S02]  /*7320*/  FSEL R190, R190, -INF , !P1 ;  /* 0xff800000bebe7808 */ /* 0x000fe40004800000 */
[----:B------:R-:W-:-:S04]  /*7330*/  FMNMX.FTZ R13, R191, R13, !PT ;  /* 0x0000000dbf0d7209 */ /* 0x000fc80007810000 */
        /* <DEDUP_REMOVED lines=24> */
[----:B------:R-:W1:Y:S01]  /*74c0*/  LDSM.16.MT88.4 R4, [R224+0x16000] ;  /* 0x01600000e004783b */ /* 0x000e620000004200 */
[----:B------:R-:W2:Y:S01]  /*74d0*/  MUFU.EX2 R183, R183 ;  /* 0x000000b700b77308 */ /* 0x000ea20000000800 */
[----:B------:R-:W-:Y:S01]  /*74e0*/  FFMA.FTZ R185, R185, c[0x0][0x23c], -R33 ;  /* 0x00008f00b9b97a23 */ /* 0x000fe20000010821 */
[----:B------:R-:W-:Y:S01]  /*74f0*/  LEA R249, P0, R200, c[0x0][0x168], 0x1 ;  /* 0x00005a00c8f97a11 */ /* 0x000fe200078008ff */
[--C-:B------:R-:W-:Y:S02]  /*7500*/  FFMA.FTZ R180, R28, c[0x0][0x23c], -R189.reuse ;  /* 0x00008f001cb47a23 */ /* 0x100fe400000108bd */
[----:B------:R-:W-:Y:S01]  /*7510*/  FFMA.FTZ R182, R29, c[0x0][0x23c], -R189 ;  /* 0x00008f001db67a23 */ /* 0x000fe200000108bd */
[----:B------:R-:W-:Y:S01]  /*7520*/  LEA.HI.X R248, R200, c[0x0][0x16c], R165, 0x1, P0 ;  /* 0x00005b00c8f87a11 */ /* 0x000fe200000f0ca5 */
[--C-:B------:R-:W-:Y:S01]  /*7530*/  FFMA.FTZ R181, R38, c[0x0][0x23c], -R189.reuse ;  /* 0x00008f0026b57a23 */ /* 0x100fe200000108bd */
[----:B------:R-:W-:Y:S01]  /*7540*/  MUFU.EX2 R179, R179 ;  /* 0x000000b300b37308 */ /* 0x000fe20000000800 */
[--C-:B------:R-:W-:Y:S01]  /*7550*/  FFMA.FTZ R174, R39, c[0x0][0x23c], -R189.reuse ;  /* 0x00008f0027ae7a23 */ /* 0x100fe200000108bd */
[----:B------:R-:W-:Y:S01]  /*7560*/  LDSM.16.MT88.4 R28, [R224+0x12800] ;  /* 0x01280000e01c783b */ /* 0x000fe20000004200 */
[----:B------:R-:W-:-:S02]  /*7570*/  FFMA.FTZ R175, R10, c[0x0][0x23c], -R189 ;  /* 0x00008f000aaf7a23 */ /* 0x000fc400000108bd */
[--C-:B------:R-:W-:Y:S02]  /*7580*/  FFMA.FTZ R169, R9, c[0x0][0x23c], -R189.reuse ;  /* 0x00008f0009a97a23 */ /* 0x100fe400000108bd */
[--C-:B------:R-:W-:Y:S01]  /*7590*/  FFMA.FTZ R2, R8, c[0x0][0x23c], -R189.reuse ;  /* 0x00008f0008027a23 */ /* 0x100fe200000108bd */
[----:B------:R-:W3:Y:S01]  /*75a0*/  MUFU.EX2 R178, R178 ;  /* 0x000000b200b27308 */ /* 0x000ee20000000800 */
[----:B------:R-:W4:Y:S01]  /*75b0*/  LDSM.16.MT88.4 R8, [R226+0x10800] ;  /* 0x01080000e208783b */ /* 0x000f220000004200 */
[----:B--2---:R-:W-:Y:S01]  /*75c0*/  F2FP.BF16.PACK_AB R128, R183, R184 ;  /* 0x000000b8b780723e */ /* 0x004fe200000010ff */
[----:B------:R-:W-:Y:S02]  /*75d0*/  FFMA.FTZ R0, R16, c[0x0][0x23c], -R189 ;  /* 0x00008f0010007a23 */ /* 0x000fe400000108bd */
[----:B------:R-:W2:Y:S01]  /*75e0*/  LDSM.16.MT88.4 R16, [R224+0x10800] ;  /* 0x01080000e010783b */ /* 0x000ea20000004200 */
[--C-:B------:R-:W-:Y:S02]  /*75f0*/  FFMA.FTZ R186, R186, c[0x0][0x23c], -R33.reuse ;  /* 0x00008f00baba7a23 */ /* 0x100fe40000010821 */
[----:B------:R-:W-:Y:S01]  /*7600*/  MUFU.EX2 R180, R180 ;  /* 0x000000b400b47308 */ /* 0x000fe20000000800 */
[----:B------:R-:W-:-:S02]  /*7610*/  FFMA.FTZ R187, R187, c[0x0][0x23c], -R33 ;  /* 0x00008f00bbbb7a23 */ /* 0x000fc40000010821 */
[----:B------:R-:W-:Y:S02]  /*7620*/  FFMA.FTZ R188, R188, c[0x0][0x23c], -R33 ;  /* 0x00008f00bcbc7a23 */ /* 0x000fe40000010821 */
[--C-:B------:R-:W-:Y:S02]  /*7630*/  FFMA.FTZ R193, R193, c[0x0][0x23c], -R189.reuse ;  /* 0x00008f00c1c17a23 */ /* 0x100fe400000108bd */
[--C-:B------:R-:W-:Y:S01]  /*7640*/  FFMA.FTZ R194, R194, c[0x0][0x23c], -R189.reuse ;  /* 0x00008f00c2c27a23 */ /* 0x100fe200000108bd */
[----:B------:R-:W5:Y:S01]  /*7650*/  MUFU.EX2 R182, R182 ;  /* 0x000000b600b67308 */ /* 0x000f620000000800 */
[----:B---3--:R-:W-:Y:S01]  /*7660*/  F2FP.BF16.PACK_AB R130, R178, R179 ;  /* 0x000000b3b282723e */ /* 0x008fe200000010ff */
[--C-:B------:R-:W-:Y:S02]  /*7670*/  FFMA.FTZ R195, R195, c[0x0][0x23c], -R189.reuse ;  /* 0x00008f00c3c37a23 */ /* 0x100fe400000108bd */
[----:B------:R-:W-:Y:S02]  /*7680*/  FFMA.FTZ R196, R196, c[0x0][0x23c], -R189 ;  /* 0x00008f00c4c47a23 */ /* 0x000fe400000108bd */
[----:B------:R-:W-:-:S02]  /*7690*/  FFMA.FTZ R198, R198, c[0x0][0x23c], -R33 ;  /* 0x00008f00c6c67a23 */ /* 0x000fc40000010821 */
[----:B------:R-:W-:Y:S01]  /*76a0*/  MUFU.EX2 R181, R181 ;  /* 0x000000b500b57308 */ /* 0x000fe20000000800 */
[--C-:B------:R-:W-:Y:S02]  /*76b0*/  FFMA.FTZ R197, R197, c[0x0][0x23c], -R33.reuse ;  /* 0x00008f00c5c57a23 */ /* 0x100fe40000010821 */
[--C-:B------:R-:W-:Y:S02]  /*76c0*/  FFMA.FTZ R199, R35, c[0x0][0x23c], -R33.reuse ;  /* 0x00008f0023c77a23 */ /* 0x100fe40000010821 */
[----:B------:R-:W-:Y:S02]  /*76d0*/  FFMA.FTZ R251, R34, c[0x0][0x23c], -R33 ;  /* 0x00008f0022fb7a23 */ /* 0x000fe40000010821 */
[--C-:B------:R-:W-:Y:S01]  /*76e0*/  FFMA.FTZ R201, R32, c[0x0][0x23c], -R189.reuse ;  /* 0x00008f0020c97a23 */ /* 0x100fe200000108bd */
[----:B------:R-:W3:Y:S01]  /*76f0*/  MUFU.EX2 R174, R174 ;  /* 0x000000ae00ae7308 */ /* 0x000ee20000000800 */
[----:B-----5:R-:W-:Y:S01]  /*7700*/  F2FP.BF16.PACK_AB R129, R182, R180 ;  /* 0x000000b4b681723e */ /* 0x020fe200000010ff */
[--C-:B------:R-:W-:Y:S01]  /*7710*/  FFMA.FTZ R192, R192, c[0x0][0x23c], -R189.reuse ;  /* 0x00008f00c0c07a23 */ /* 0x100fe200000108bd */
[----:B------:R-:W-:Y:S01]  /*7720*/  LDSM.16.MT88.4 R32, [R228+0x11800] ;  /* 0x01180000e420783b */ /* 0x000fe20000004200 */
[----:B------:R-:W-:-:S02]  /*7730*/  FFMA.FTZ R191, R191, c[0x0][0x23c], -R189 ;  /* 0x00008f00bfbf7a23 */ /* 0x000fc400000108bd */
[----:B------:R-:W-:Y:S02]  /*7740*/  FFMA.FTZ R250, R190, c[0x0][0x23c], -R189 ;  /* 0x00008f00befa7a23 */ /* 0x000fe400000108bd */
[----:B------:R-:W5:Y:S01]  /*7750*/  MUFU.EX2 R177, R177 ;  /* 0x000000b100b17308 */ /* 0x000f620000000800 */
[----:B------:R-:W-:Y:S02]  /*7760*/  FADD.FTZ R183, R184, R183 ;  /* 0x000000b7b8b77221 */ /* 0x000fe40000010000 */
[----:B------:R-:W-:Y:S02]  /*7770*/  FADD.FTZ R180, R180, R182 ;  /* 0x000000b6b4b47221 */ /* 0x000fe40000010000 */
[----:B------:R-:W-:Y:S01]  /*7780*/  FADD.FTZ R183, R179, R183 ;  /* 0x000000b7b3b77221 */ /* 0x000fe20000010000 */
[----:B---3--:R-:W-:Y:S02]  /*7790*/  F2FP.BF16.PACK_AB R131, R174, R181 ;  /* 0x000000b5ae83723e */ /* 0x008fe400000010ff */
[----:B------:R-:W3:Y:S01]  /*77a0*/  MUFU.EX2 R176, R176 ;  /* 0x000000b000b07308 */ /* 0x000ee20000000800 */
[----:B------:R-:W-:-:S02]  /*77b0*/  FADD.FTZ R181, R181, R180 ;  /* 0x000000b4b5b57221 */ /* 0x000fc40000010000 */
[----:B------:R-:W-:Y:S02]  /*77c0*/  FADD.FTZ R178, R178, R183 ;  /* 0x000000b7b2b27221 */ /* 0x000fe40000010000 */
[----:B------:R-:W-:Y:S01]  /*77d0*/  FADD.FTZ R181, R174, R181 ;  /* 0x000000b5aeb57221 */ /* 0x000fe20000010000 */
[C---:B------:R-:W-:Y:S01]  /*77e0*/  HMMA.16816.F32.BF16 R160, R128.reuse, R156, RZ ;  /* 0x0000009c80a0723c */ /* 0x040fe200000418ff */
[----:B-----5:R-:W-:Y:S01]  /*77f0*/  FADD.FTZ R178, R177, R178 ;  /* 0x000000b2b1b27221 */ /* 0x020fe20000010000 */
        /* <DEDUP_REMOVED lines=51> */
[C---:B-1----:R-:W-:Y:S07]  /*7b30*/  HMMA.16816.F32.BF16 R124, R128.reuse, R4, RZ ;  /* 0x00000004807c723c */ /* 0x042fee00000418ff */
[----:B---3--:R-:W-:Y:S01]  /*7b40*/  F2FP.BF16.PACK_AB R4, R176, R177 ;  /* 0x000000b1b004723e */ /* 0x008fe200000010ff */
        /* <DEDUP_REMOVED lines=11> */
[----:B------:R-:W-:Y:S01]  /*7c00*/  HMMA.16816.F32.BF16 R160, R4, R12, R160 ;  /* 0x0000000c04a0723c */ /* 0x000fe200000418a0 */
        /* <DEDUP_REMOVED lines=8> */
[----:B------:R-:W-:Y:S07]  /*7c90*/  LDSM.16.MT88.4 R16, [R228+0x14800] ;  /* 0x01480000e410783b */ /* 0x000fee0000004200 */
[C---:B------:R-:W-:Y:S08]  /*7ca0*/  HMMA.16816.F32.BF16 R144, R4.reuse, R24, R144 ;  /* 0x000000180490723c */ /* 0x040ff00000041890 */
[C---:B-1----:R-:W-:Y:S08]  /*7cb0*/  HMMA.16816.F32.BF16 R44, R4.reuse, R12, R44 ;  /* 0x0000000c042c723c */ /* 0x042ff0000004182c */
[C---:B------:R-:W-:Y:S01]  /*7cc0*/  HMMA.16816.F32.BF16 R48, R4.reuse, R14, R48 ;  /* 0x0000000e0430723c */ /* 0x040fe20000041830 */
[----:B------:R-:W1:Y:S07]  /*7cd0*/  LDSM.16.MT88.4 R12, [R225+0x14800] ;  /* 0x01480000e10c783b */ /* 0x000e6e0000004200 */
[C---:B---3--:R-:W-:Y:S08]  /*7ce0*/  HMMA.16816.F32.BF16 R52, R4.reuse, R8, R52 ;  /* 0x000000080434723c */ /* 0x048ff00000041834 */
        /* <DEDUP_REMOVED lines=226> */
.L_x_2373:
[----:B------:R-:W-:-:S04]  /*8b10*/  ULEA UR4, -UR6, URZ, 0x6 ;  /* 0x0000003f06047291 */ /* 0x000fc8000f8e313f */
[----:B------:R-:W-:Y:S02]  /*8b20*/  USHF.R.S32.HI UR5, URZ, 0x1f, UR4 ;  /* 0x0000001f3f057899 */ /* 0x000fe40008011404 */
[----:B------:R-:W-:-:S04]  /*8b30*/  MOV R2, UR4 ;  /* 0x0000000400027c02 */ /* 0x000fc80008000f00 */
[----:B------:R-:W-:Y:S02]  /*8b40*/  MOV R0, UR5 ;  /* 0x0000000500007c02 */ /* 0x000fe40008000f00 */
.L_x_2374:
        /* <DEDUP_REMOVED lines=106> */
[----:B------:R-:W-:-:S03]  /*91f0*/  @!P2 LEA.HI.X R33, R6, c[0x0][0x174], R5, 0x1, P0 ;  /* 0x00005d000621aa11 */ /* 0x000fc600000f0c05 */
        /* <DEDUP_REMOVED lines=40> */
[----:B-1----:R-:W-:Y:S04]  /*9480*/  LDSM.16.M88.4 R8, [R233+0x8000] ;  /* 0x00800000e908783b */ /* 0x002fe80000000200 */
[----:B------:R-:W-:Y:S04]  /*9490*/  LDSM.16.M88.4 R180, [R233+0x8800] ;  /* 0x00880000e9b4783b */ /* 0x000fe80000000200 */
[----:B------:R-:W-:Y:S04]  /*94a0*/  LDSM.16.M88.4 R172, [R233+0x9000] ;  /* 0x00900000e9ac783b */ /* 0x000fe80000000200 */
[----:B---3--:R-:W-:Y:S04]  /*94b0*/  LDSM.16.M88.4 R16, [R233+0x9800] ;  /* 0x00980000e910783b */ /* 0x008fe80000000200 */
[----:B------:R-:W-:Y:S04]  /*94c0*/  LDSM.16.M88.4 R28, [R232] ;  /* 0x00000000e81c783b */ /* 0x000fe80000000200 */
[----:B----4-:R-:W-:Y:S04]  /*94d0*/  LDSM.16.M88.4 R12, [R231] ;  /* 0x00000000e70c783b */ /* 0x010fe80000000200 */
[----:B--2---:R-:W1:Y:S04]  /*94e0*/  LDSM.16.M88.4 R32, [R234] ;  /* 0x00000000ea20783b */ /* 0x004e680000000200 */
[----:B------:R-:W2:Y:S04]  /*94f0*/  LDSM.16.M88.4 R192, [R223] ;  /* 0x00000000dfc0783b */ /* 0x000ea80000000200 */
[----:B------:R-:W3:Y:S04]  /*9500*/  LDSM.16.M88.4 R188, [R222] ;  /* 0x00000000debc783b */ /* 0x000ee80000000200 */
[----:B------:R-:W4:Y:S04]  /*9510*/  LDSM.16.M88.4 R184, [R221] ;  /* 0x00000000ddb8783b */ /* 0x000f280000000200 */
[----:B------:R-:W-:Y:S04]  /*9520*/  LDSM.16.M88.4 R24, [R227+0x8000] ;  /* 0x00800000e318783b */ /* 0x000fe80000000200 */
[----:B------:R-:W-:Y:S04]  /*9530*/  LDSM.16.M88.4 R196, [R227+0x9000] ;  /* 0x00900000e3c4783b */ /* 0x000fe80000000200 */
[----:B------:R-:W0:Y:S01]  /*9540*/  LDGDEPBAR ;  /* 0x00000000000079af */ /* 0x000e220000000000 */
[C---:B-1----:R-:W-:Y:S08]  /*9550*/  HMMA.16816.F32.BF16 R4, R32.reuse, R8, RZ ;  /* 0x000000082004723c */ /* 0x042ff000000418ff */
[C---:B------:R-:W-:Y:S08]  /*9560*/  HMMA.16816.F32.BF16 R8, R32.reuse, R10, RZ ;  /* 0x0000000a2008723c */ /* 0x040ff000000418ff */
[C---:B-----5:R-:W-:Y:S08]  /*9570*/  HMMA.16816.F32.BF16 R20, R32.reuse, R180, RZ ;  /* 0x000000b42014723c */ /* 0x060ff000000418ff */
[C---:B------:R-:W-:Y:S08]  /*9580*/  HMMA.16816.F32.BF16 R180, R32.reuse, R182, RZ ;  /* 0x000000b620b4723c */ /* 0x040ff000000418ff */
[C---:B------:R-:W-:Y:S08]  /*9590*/  HMMA.16816.F32.BF16 R176, R32.reuse, R172, RZ ;  /* 0x000000ac20b0723c */ /* 0x040ff000000418ff */
[C---:B------:R-:W-:Y:S08]  /*95a0*/  HMMA.16816.F32.BF16 R172, R32.reuse, R174, RZ ;  /* 0x000000ae20ac723c */ /* 0x040ff000000418ff */
[C---:B------:R-:W-:Y:S08]  /*95b0*/  HMMA.16816.F32.BF16 R168, R32.reuse, R16, RZ ;  /* 0x0000001020a8723c */ /* 0x040ff000000418ff */
[----:B------:R-:W-:Y:S01]  /*95c0*/  HMMA.16816.F32.BF16 R32, R32, R18, RZ ;  /* 0x000000122020723c */ /* 0x000fe200000418ff */
[----:B------:R-:W-:Y:S07]  /*95d0*/  LDSM.16.M88.4 R16, [R227+0x8800] ;  /* 0x00880000e310783b */ /* 0x000fee0000000200 */
[C---:B------:R-:W-:Y:S08]  /*95e0*/  HMMA.16816.F32.BF16 R4, R28.reuse, R12, R4 ;  /* 0x0000000c1c04723c */ /* 0x040ff00000041804 */
[C---:B------:R-:W-:Y:S01]  /*95f0*/  HMMA.16816.F32.BF16 R8, R28.reuse, R14, R8 ;  /* 0x0000000e1c08723c */ /* 0x040fe20000041808 */
[----:B------:R-:W1:Y:S07]  /*9600*/  LDSM.16.M88.4 R12, [R230] ;  /* 0x00000000e60c783b */ /* 0x000e6e0000000200 */
[C---:B--2---:R-:W-:Y:S08]  /*9610*/  HMMA.16816.F32.BF16 R20, R28.reuse, R192, R20 ;  /* 0x000000c01c14723c */ /* 0x044ff00000041814 */
[C---:B------:R-:W-:Y:S01]  /*9620*/  HMMA.16816.F32.BF16 R180, R28.reuse, R194, R180 ;  /* 0x000000c21cb4723c */ /* 0x040fe200000418b4 */
[----:B------:R-:W2:Y:S07]  /*9630*/  LDSM.16.M88.4 R192, [R227+0x9800] ;  /* 0x00980000e3c0783b */ /* 0x000eae0000000200 */
[C---:B---3--:R-:W-:Y:S08]  /*9640*/  HMMA.16816.F32.BF16 R176, R28.reuse, R188, R176 ;  /* 0x000000bc1cb0723c */ /* 0x048ff000000418b0 */
[C---:B------:R-:W-:Y:S01]  /*9650*/  HMMA.16816.F32.BF16 R172, R28.reuse, R190, R172 ;  /* 0x000000be1cac723c */ /* 0x040fe200000418ac */
[----:B------:R-:W-:Y:S07]  /*9660*/  LDSM.16.M88.4 R188, [R220] ;  /* 0x00000000dcbc783b */ /* 0x000fee0000000200 */
[C---:B----4-:R-:W-:Y:S08]  /*9670*/  HMMA.16816.F32.BF16 R168, R28.reuse, R184, R168 ;  /* 0x000000b81ca8723c */ /* 0x050ff000000418a8 */
[----:B------:R-:W-:Y:S01]  /*9680*/  HMMA.16816.F32.BF16 R32, R28, R186, R32 ;  /* 0x000000ba1c20723c */ /* 0x000fe20000041820 */
[----:B------:R-:W-:Y:S04]  /*9690*/  LDSM.16.M88.4 R184, [R220+0x800] ;  /* 0x00080000dcb8783b */ /* 0x000fe80000000200 */
[----:B------:R-:W-:Y:S03]  /*96a0*/  LDSM.16.M88.4 R28, [R220+0x1000] ;  /* 0x00100000dc1c783b */ /* 0x000fe60000000200 */
[C---:B-1----:R-:W-:Y:S08]  /*96b0*/  HMMA.16816.F32.BF16 R20, R12.reuse, R16, R20 ;  /* 0x000000100c14723c */ /* 0x042ff00000041814 */
[C---:B------:R-:W-:Y:S01]  /*96c0*/  HMMA.16816.F32.BF16 R180, R12.reuse, R18, R180 ;  /* 0x000000120cb4723c */ /* 0x040fe200000418b4 */
[----:B------:R-:W1:Y:S07]  /*96d0*/  LDSM.16.M88.4 R16, [R229] ;  /* 0x00000000e510783b */ /* 0x000e6e0000000200 */
[C---:B------:R-:W-:Y:S08]  /*96e0*/  HMMA.16816.F32.BF16 R4, R12.reuse, R24, R4 ;  /* 0x000000180c04723c */ /* 0x040ff00000041804 */
[C---:B------:R-:W-:Y:S01]  /*96f0*/  HMMA.16816.F32.BF16 R8, R12.reuse, R26, R8 ;  /* 0x0000001a0c08723c */ /* 0x040fe20000041808 */
[----:B------:R-:W3:Y:S07]  /*9700*/  LDSM.16.M88.4 R24, [R220+0x1800] ;  /* 0x00180000dc18783b */ /* 0x000eee0000000200 */
[C---:B------:R-:W-:Y:S08]  /*9710*/  HMMA.16816.F32.BF16 R176, R12.reuse, R196, R176 ;  /* 0x000000c40cb0723c */ /* 0x040ff000000418b0 */
[C---:B------:R-:W-:Y:S01]  /*9720*/  HMMA.16816.F32.BF16 R172, R12.reuse, R198, R172 ;  /* 0x000000c60cac723c */ /* 0x040fe200000418ac */
[----:B------:R-:W-:Y:S07]  /*9730*/  LDSM.16.M88.4 R196, [R233+0xa000] ;  /* 0x00a00000e9c4783b */ /* 0x000fee0000000200 */
[C---:B--2---:R-:W-:Y:S08]  /*9740*/  HMMA.16816.F32.BF16 R168, R12.reuse, R192, R168 ;  /* 0x000000c00ca8723c */ /* 0x044ff000000418a8 */
[----:B------:R-:W-:Y:S01]  /*9750*/  HMMA.16816.F32.BF16 R32, R12, R194, R32 ;  /* 0x000000c20c20723c */ /* 0x000fe20000041820 */
[----:B------:R-:W2:Y:S04]  /*9760*/  LDSM.16.M88.4 R12, [R234+0x2000] ;  /* 0x00200000ea0c783b */ /* 0x000ea80000000200 */
[----:B------:R-:W-:Y:S03]  /*9770*/  LDSM.16.M88.4 R192, [R218] ;  /* 0x00000000dac0783b */ /* 0x000fe60000000200 */
        /* <DEDUP_REMOVED lines=8> */
[----:B------:R-:W5:Y:S07]  /*9800*/  LDSM.16.M88.4 R28, [R233+0xb800] ;  /* 0x00b80000e91c783b */ /* 0x000f6e0000000200 */
[C---:B---3--:R-:W-:Y:S08]  /*9810*/  HMMA.16816.F32.BF16 R168, R16.reuse, R24, R168 ;  /* 0x0000001810a8723c */ /* 0x048ff000000418a8 */
[----:B------:R-:W-:Y:S01]  /*9820*/  HMMA.16816.F32.BF16 R32, R16, R26, R32 ;  /* 0x0000001a1020723c */ /* 0x000fe20000041820 */
[----:B------:R-:W-:Y:S04]  /*9830*/  LDSM.16.M88.4 R24, [R232+0x2000] ;  /* 0x00200000e818783b */ /* 0x000fe80000000200 */
[----:B------:R-:W3:Y:S03]  /*9840*/  LDSM.16.M88.4 R16, [R219] ;  /* 0x00000000db10783b */ /* 0x000ee60000000200 */
[C---:B--2---:R-:W-:Y:S08]  /*9850*/  HMMA.16816.F32.BF16 R4, R12.reuse, R196, R4 ;  /* 0x000000c40c04723c */ /* 0x044ff00000041804 */
[C---:B------:R-:W-:Y:S01]  /*9860*/  HMMA.16816.F32.BF16 R8, R12.reuse, R198, R8 ;  /* 0x000000c60c08723c */ /* 0x040fe20000041808 */
[----:B------:R-:W-:Y:S07]  /*9870*/  LDSM.16.M88.4 R196, [R227+0xb000] ;  /* 0x00b00000e3c4783b */ /* 0x000fee0000000200 */
[C---:B-1----:R-:W-:Y:S08]  /*9880*/  HMMA.16816.F32.BF16 R20, R12.reuse, R188, R20 ;  /* 0x000000bc0c14723c */ /* 0x042ff00000041814 */
[C---:B------:R-:W-:Y:S01]  /*9890*/  HMMA.16816.F32.BF16 R180, R12.reuse, R190, R180 ;  /* 0x000000be0cb4723c */ /* 0x040fe200000418b4 */
[----:B------:R-:W-:Y:S07]  /*98a0*/  LDSM.16.M88.4 R188, [R230+0x2000] ;  /* 0x00200000e6bc783b */ /* 0x000fee0000000200 */
[C---:B----4-:R-:W-:Y:S08]  /*98b0*/  HMMA.16816.F32.BF16 R176, R12.reuse, R184, R176 ;  /* 0x000000b80cb0723c */ /* 0x050ff000000418b0 */
[C---:B------:R-:W-:Y:S01]  /*98c0*/  HMMA.16816.F32.BF16 R172, R12.reuse, R186, R172 ;  /* 0x000000ba0cac723c */ /* 0x040fe200000418ac */
[----:B------:R-:W1:Y:S07]  /*98d0*/  LDSM.16.M88.4 R184, [R217] ;  /* 0x00000000d9b8783b */ /* 0x000e6e0000000200 */
[C---:B-----5:R-:W-:Y:S08]  /*98e0*/  HMMA.16816.F32.BF16 R168, R12.reuse, R28, R168 ;  /* 0x0000001c0ca8723c */ /* 0x060ff000000418a8 */
[----:B------:R-:W-:Y:S01]  /*98f0*/  HMMA.16816.F32.BF16 R32, R12, R30, R32 ;  /* 0x0000001e0c20723c */ /* 0x000fe20000041820 */
[----:B------:R-:W2:Y:S04]  /*9900*/  LDSM.16.M88.4 R28, [R216] ;  /* 0x00000000d81c783b */ /* 0x000ea80000000200 */
[----:B------:R-:W4:Y:S03]  /*9910*/  LDSM.16.M88.4 R12, [R227+0xa000] ;  /* 0x00a00000e30c783b */ /* 0x000f260000000200 */
[C---:B---3--:R-:W-:Y:S08]  /*9920*/  HMMA.16816.F32.BF16 R4, R24.reuse, R16, R4 ;  /* 0x000000101804723c */ /* 0x048ff00000041804 */
[C---:B------:R-:W-:Y:S01]  /*9930*/  HMMA.16816.F32.BF16 R8, R24.reuse, R18, R8 ;  /* 0x000000121808723c */ /* 0x040fe20000041808 */
[----:B------:R-:W3:Y:S07]  /*9940*/  LDSM.16.M88.4 R16, [R227+0xa800] ;  /* 0x00a80000e310783b */ /* 0x000eee0000000200 */
[C---:B------:R-:W-:Y:S08]  /*9950*/  HMMA.16816.F32.BF16 R20, R24.reuse, R192, R20 ;  /* 0x000000c01814723c */ /* 0x040ff00000041814 */
[C---:B------:R-:W-:Y:S01]  /*9960*/  HMMA.16816.F32.BF16 R180, R24.reuse, R194, R180 ;  /* 0x000000c218b4723c */ /* 0x040fe200000418b4 */
[----:B------:R-:W5:Y:S07]  /*9970*/  LDSM.16.M88.4 R192, [R227+0xb800] ;  /* 0x00b80000e3c0783b */ /* 0x000f6e0000000200 */
[C---:B-1----:R-:W-:Y:S08]  /*9980*/  HMMA.16816.F32.BF16 R176, R24.reuse, R184, R176 ;  /* 0x000000b818b0723c */ /* 0x042ff000000418b0 */
[C---:B------:R-:W-:Y:S01]  /*9990*/  HMMA.16816.F32.BF16 R172, R24.reuse, R186, R172 ;  /* 0x000000ba18ac723c */ /* 0x040fe200000418ac */
[----:B------:R-:W-:Y:S07]  /*99a0*/  LDSM.16.M88.4 R184, [R220+0x3800] ;  /* 0x00380000dcb8783b */ /* 0x000fee0000000200 */
[C---:B--2---:R-:W-:Y:S08]  /*99b0*/  HMMA.16816.F32.BF16 R168, R24.reuse, R28, R168 ;  /* 0x0000001c18a8723c */ /* 0x044ff000000418a8 */
[----:B------:R-:W-:Y:S01]  /*99c0*/  HMMA.16816.F32.BF16 R32, R24, R30, R32 ;  /* 0x0000001e1820723c */ /* 0x000fe20000041820 */
[----:B------:R-:W-:Y:S04]  /*99d0*/  LDSM.16.M88.4 R24, [R229+0x2000] ;  /* 0x00200000e518783b */ /* 0x000fe80000000200 */
[----:B------:R-:W-:Y:S03]  /*99e0*/  LDSM.16.M88.4 R28, [R220+0x2800] ;  /* 0x00280000dc1c783b */ /* 0x000fe60000000200 */
[C---:B----4-:R-:W-:Y:S08]  /*99f0*/  HMMA.16816.F32.BF16 R4, R188.reuse, R12, R4 ;  /* 0x0000000cbc04723c */ /* 0x050ff00000041804 */
[C---:B------:R-:W-:Y:S01]  /*9a00*/  HMMA.16816.F32.BF16 R8, R188.reuse, R14, R8 ;  /* 0x0000000ebc08723c */ /* 0x040fe20000041808 */
[----:B------:R-:W1:Y:S07]  /*9a10*/  LDSM.16.M88.4 R12, [R220+0x2000] ;  /* 0x00200000dc0c783b */ /* 0x000e6e0000000200 */
[C---:B---3--:R-:W-:Y:S08]  /*9a20*/  HMMA.16816.F32.BF16 R20, R188.reuse, R16, R20 ;  /* 0x00000010bc14723c */ /* 0x048ff00000041814 */
[C---:B------:R-:W-:Y:S01]  /*9a30*/  HMMA.16816.F32.BF16 R180, R188.reuse, R18, R180 ;  /* 0x00000012bcb4723c */ /* 0x040fe200000418b4 */
[----:B------:R-:W2:Y:S07]  /*9a40*/  LDSM.16.M88.4 R16, [R220+0x3000] ;  /* 0x00300000dc10783b */ /* 0x000eae0000000200 */
[C---:B------:R-:W-:Y:S08]  /*9a50*/  HMMA.16816.F32.BF16 R176, R188.reuse, R196, R176 ;  /* 0x000000c4bcb0723c */ /* 0x040ff000000418b0 */
[C---:B------:R-:W-:Y:S01]  /*9a60*/  HMMA.16816.F32.BF16 R172, R188.reuse, R198, R172 ;  /* 0x000000c6bcac723c */ /* 0x040fe200000418ac */
[----:B------:R-:W-:Y:S07]  /*9a70*/  LDSM.16.M88.4 R196, [R227+0xd000] ;  /* 0x00d00000e3c4783b */ /* 0x000fee0000000200 */
[C---:B-----5:R-:W-:Y:S08]  /*9a80*/  HMMA.16816.F32.BF16 R168, R188.reuse, R192, R168 ;  /* 0x000000c0bca8723c */ /* 0x060ff000000418a8 */
        /* <DEDUP_REMOVED lines=8> */
[----:B------:R-:W3:Y:S07]  /*9b10*/  LDSM.16.M88.4 R28, [R233+0xd000] ;  /* 0x00d00000e91c783b */ /* 0x000eee0000000200 */
[C---:B--2---:R-:W-:Y:S08]  /*9b20*/  HMMA.16816.F32.BF16 R176, R24.reuse, R16, R176 ;  /* 0x0000001018b0723c */ /* 0x044ff000000418b0 */
[C---:B------:R-:W-:Y:S01]  /*9b30*/  HMMA.16816.F32.BF16 R172, R24.reuse, R18, R172 ;  /* 0x0000001218ac723c */ /* 0x040fe200000418ac */
[----:B------:R-:W2:Y:S07]  /*9b40*/  LDSM.16.M88.4 R16, [R233+0xd800] ;  /* 0x00d80000e910783b */ /* 0x000eae0000000200 */
[C---:B------:R-:W-:Y:S08]  /*9b50*/  HMMA.16816.F32.BF16 R168, R24.reuse, R184, R168 ;  /* 0x000000b818a8723c */ /* 0x040ff000000418a8 */
[----:B------:R-:W-:Y:S01]  /*9b60*/  HMMA.16816.F32.BF16 R32, R24, R186, R32 ;  /* 0x000000ba1820723c */ /* 0x000fe20000041820 */
[----:B------:R-:W-:Y:S04]  /*9b70*/  LDSM.16.M88.4 R24, [R232+0x4000] ;  /* 0x00400000e818783b */ /* 0x000fe80000000200 */
[----:B------:R-:W4:Y:S03]  /*9b80*/  LDSM.16.M88.4 R184, [R215] ;  /* 0x00000000d7b8783b */ /* 0x000f260000000200 */
[C---:B-1----:R-:W-:Y:S08]  /*9b90*/  HMMA.16816.F32.BF16 R4, R12.reuse, R192, R4 ;  /* 0x000000c00c04723c */ /* 0x042ff00000041804 */
[C---:B------:R-:W-:Y:S01]  /*9ba0*/  HMMA.16816.F32.BF16 R8, R12.reuse, R194, R8 ;  /* 0x000000c20c08723c */ /* 0x040fe20000041808 */
[----:B------:R-:W1:Y:S07]  /*9bb0*/  LDSM.16.M88.4 R192, [R214] ;  /* 0x00000000d6c0783b */ /* 0x000e6e0000000200 */
[C---:B---3--:R-:W-:Y:S08]  /*9bc0*/  HMMA.16816.F32.BF16 R176, R12.reuse, R28, R176 ;  /* 0x0000001c0cb0723c */ /* 0x048ff000000418b0 */
[C---:B------:R-:W-:Y:S01]  /*9bd0*/  HMMA.16816.F32.BF16 R172, R12.reuse, R30, R172 ;  /* 0x0000001e0cac723c */ /* 0x040fe200000418ac */
[----:B------:R-:W3:Y:S07]  /*9be0*/  LDSM.16.M88.4 R28, [R212] ;  /* 0x00000000d41c783b */ /* 0x000eee0000000200 */
[C---:B------:R-:W-:Y:S08]  /*9bf0*/  HMMA.16816.F32.BF16 R20, R12.reuse, R188, R20 ;  /* 0x000000bc0c14723c */ /* 0x040ff00000041814 */
[C---:B------:R-:W-:Y:S01]  /*9c00*/  HMMA.16816.F32.BF16 R180, R12.reuse, R190, R180 ;  /* 0x000000be0cb4723c */ /* 0x040fe200000418b4 */
[----:B------:R-:W5:Y:S07]  /*9c10*/  LDSM.16.M88.4 R188, [R213] ;  /* 0x00000000d5bc783b */ /* 0x000f6e0000000200 */
[C---:B--2---:R-:W-:Y:S08]  /*9c20*/  HMMA.16816.F32.BF16 R168, R12.reuse, R16, R168 ;  /* 0x000000100ca8723c */ /* 0x044ff000000418a8 */
[----:B------:R-:W-:Y:S01]  /*9c30*/  HMMA.16816.F32.BF16 R32, R12, R18, R32 ;  /* 0x000000120c20723c */ /* 0x000fe20000041820 */
[----:B------:R-:W-:Y:S04]  /*9c40*/  LDSM.16.M88.4 R16, [R230+0x4000] ;  /* 0x00400000e610783b */ /* 0x000fe80000000200 */
[----:B------:R-:W2:Y:S03]  /*9c50*/  LDSM.16.M88.4 R12, [R227+0xc000] ;  /* 0x00c00000e30c783b */ /* 0x000ea60000000200 */
[C---:B----4-:R-:W-:Y:S08]  /*9c60*/  HMMA.16816.F32.BF16 R4, R24.reuse, R184, R4 ;  /* 0x000000b81804723c */ /* 0x050ff00000041804 */
[C---:B------:R-:W-:Y:S01]  /*9c70*/  HMMA.16816.F32.BF16 R8, R24.reuse, R186, R8 ;  /* 0x000000ba1808723c */ /* 0x040fe20000041808 */
[----:B------:R-:W4:Y:S07]  /*9c80*/  LDSM.16.M88.4 R184, [R227+0xc800] ;  /* 0x00c80000e3b8783b */ /* 0x000f2e0000000200 */
[C---:B-1----:R-:W-:Y:S08]  /*9c90*/  HMMA.16816.F32.BF16 R20, R24.reuse, R192, R20 ;  /* 0x000000c01814723c */ /* 0x042ff00000041814 */
[C---:B------:R-:W-:Y:S01]  /*9ca0*/  HMMA.16816.F32.BF16 R180, R24.reuse, R194, R180 ;  /* 0x000000c218b4723c */ /* 0x040fe200000418b4 */
[----:B------:R-:W-:Y:S07]  /*9cb0*/  LDSM.16.M88.4 R192, [R220+0x4800] ;  /* 0x00480000dcc0783b */ /* 0x000fee0000000200 */
[C---:B---3--:R-:W-:Y:S08]  /*9cc0*/  HMMA.16816.F32.BF16 R168, R24.reuse, R28, R168 ;  /* 0x0000001c18a8723c */ /* 0x048ff000000418a8 */
[C---:B------:R-:W-:Y:S01]  /*9cd0*/  HMMA.16816.F32.BF16 R32, R24.reuse, R30, R32 ;  /* 0x0000001e1820723c */ /* 0x040fe20000041820 */
[----:B------:R-:W1:Y:S07]  /*9ce0*/  LDSM.16.M88.4 R28, [R227+0xd800] ;  /* 0x00d80000e31c783b */ /* 0x000e6e0000000200 */
[C---:B-----5:R-:W-:Y:S08]  /*9cf0*/  HMMA.16816.F32.BF16 R176, R24.reuse, R188, R176 ;  /* 0x000000bc18b0723c */ /* 0x060ff000000418b0 */
[----:B------:R-:W-:Y:S01]  /*9d00*/  HMMA.16816.F32.BF16 R172, R24, R190, R172 ;  /* 0x000000be18ac723c */ /* 0x000fe200000418ac */
[----:B------:R-:W-:Y:S04]  /*9d10*/  LDSM.16.M88.4 R24, [R229+0x4000] ;  /* 0x00400000e518783b */ /* 0x000fe80000000200 */
[----:B------:R-:W-:Y:S03]  /*9d20*/  LDSM.16.M88.4 R188, [R220+0x5000] ;  /* 0x00500000dcbc783b */ /* 0x000fe60000000200 */
[C---:B--2---:R-:W-:Y:S08]  /*9d30*/  HMMA.16816.F32.BF16 R4, R16.reuse, R12, R4 ;  /* 0x0000000c1004723c */ /* 0x044ff00000041804 */
[C---:B------:R-:W-:Y:S01]  /*9d40*/  HMMA.16816.F32.BF16 R8, R16.reuse, R14, R8 ;  /* 0x0000000e1008723c */ /* 0x040fe20000041808 */
[----:B------:R-:W2:Y:S07]  /*9d50*/  LDSM.16.M88.4 R12, [R220+0x4000] ;  /* 0x00400000dc0c783b */ /* 0x000eae0000000200 */
[C---:B----4-:R-:W-:Y:S08]  /*9d60*/  HMMA.16816.F32.BF16 R20, R16.reuse, R184, R20 ;  /* 0x000000b81014723c */ /* 0x050ff00000041814 */
[C---:B------:R-:W-:Y:S01]  /*9d70*/  HMMA.16816.F32.BF16 R180, R16.reuse, R186, R180 ;  /* 0x000000ba10b4723c */ /* 0x040fe200000418b4 */
[----:B------:R-:W3:Y:S07]  /*9d80*/  LDSM.16.M88.4 R184, [R220+0x5800] ;  /* 0x00580000dcb8783b */ /* 0x000eee0000000200 */
[C---:B------:R-:W-:Y:S08]  /*9d90*/  HMMA.16816.F32.BF16 R176, R16.reuse, R196, R176 ;  /* 0x000000c410b0723c */ /* 0x040ff000000418b0 */
[C---:B------:R-:W-:Y:S01]  /*9da0*/  HMMA.16816.F32.BF16 R172, R16.reuse, R198, R172 ;  /* 0x000000c610ac723c */ /* 0x040fe200000418ac */
[----:B------:R-:W-:Y:S07]  /*9db0*/  LDSM.16.M88.4 R196, [R210] ;  /* 0x00000000d2c4783b */ /* 0x000fee0000000200 */
[C---:B-1----:R-:W-:Y:S08]  /*9dc0*/  HMMA.16816.F32.BF16 R168, R16.reuse, R28, R168 ;  /* 0x0000001c10a8723c */ /* 0x042ff000000418a8 */
[----:B------:R-:W-:Y:S01]  /*9dd0*/  HMMA.16816.F32.BF16 R32, R16, R30, R32 ;  /* 0x0000001e1020723c */ /* 0x000fe20000041820 */
[----:B------:R-:W-:Y:S04]  /*9de0*/  LDSM.16.M88.4 R16, [R234+0x6000] ;  /* 0x00600000ea10783b */ /* 0x000fe80000000200 */
[----:B------:R-:W1:Y:S03]  /*9df0*/  LDSM.16.M88.4 R28, [R233+0xe000] ;  /* 0x00e00000e91c783b */ /* 0x000e660000000200 */
[C---:B--2---:R-:W-:Y:S08]  /*9e00*/  HMMA.16816.F32.BF16 R4, R24.reuse, R12, R4 ;  /* 0x0000000c1804723c */ /* 0x044ff00000041804 */
[C---:B------:R-:W-:Y:S01]  /*9e10*/  HMMA.16816.F32.BF16 R8, R24.reuse, R14, R8 ;  /* 0x0000000e1808723c */ /* 0x040fe20000041808 */
[----:B------:R-:W2:Y:S07]  /*9e20*/  LDSM.16.M88.4 R12, [R233+0xe800] ;  /* 0x00e80000e90c783b */ /* 0x000eae0000000200 */
[C---:B------:R-:W-:Y:S08]  /*9e30*/  HMMA.16816.F32.BF16 R20, R24.reuse, R192, R20 ;  /* 0x000000c01814723c */ /* 0x040ff00000041814 */
[C---:B------:R-:W-:Y:S01]  /*9e40*/  HMMA.16816.F32.BF16 R180, R24.reuse, R194, R180 ;  /* 0x000000c218b4723c */ /* 0x040fe200000418b4 */
[----:B------:R-:W4:Y:S07]  /*9e50*/  LDSM.16.M88.4 R192, [R233+0xf000] ;  /* 0x00f00000e9c0783b */ /* 0x000f2e0000000200 */
[C---:B------:R-:W-:Y:S08]  /*9e60*/  HMMA.16816.F32.BF16 R176, R24.reuse, R188, R176 ;  /* 0x000000bc18b0723c */ /* 0x040ff000000418b0 */
[C---:B------:R-:W-:Y:S01]  /*9e70*/  HMMA.16816.F32.BF16 R172, R24.reuse, R190, R172 ;  /* 0x000000be18ac723c */ /* 0x040fe200000418ac */
[----:B------:R-:W-:Y:S07]  /*9e80*/  LDSM.16.M88.4 R188, [R232+0x6000] ;  /* 0x00600000e8bc783b */ /* 0x000fee0000000200 */
[C---:B---3--:R-:W-:Y:S08]  /*9e90*/  HMMA.16816.F32.BF16 R168, R24.reuse, R184, R168 ;  /* 0x000000b818a8723c */ /* 0x048ff000000418a8 */
[----:B------:R-:W-:Y:S01]  /*9ea0*/  HMMA.16816.F32.BF16 R32, R24, R186, R32 ;  /* 0x000000ba1820723c */ /* 0x000fe20000041820 */
[----:B------:R-:W3:Y:S04]  /*9eb0*/  LDSM.16.M88.4 R24, [R211] ;  /* 0x00000000d318783b */ /* 0x000ee80000000200 */
[----:B------:R-:W5:Y:S03]  /*9ec0*/  LDSM.16.M88.4 R184, [R233+0xf800] ;  /* 0x00f80000e9b8783b */ /* 0x000f660000000200 */
[C---:B-1----:R-:W-:Y:S08]  /*9ed0*/  HMMA.16816.F32.BF16 R4, R16.reuse, R28, R4 ;  /* 0x0000001c1004723c */ /* 0x042ff00000041804 */
[C---:B------:R-:W-:Y:S01]  /*9ee0*/  HMMA.16816.F32.BF16 R8, R16.reuse, R30, R8 ;  /* 0x0000001e1008723c */ /* 0x040fe20000041808 */
[----:B------:R-:W-:Y:S07]  /*9ef0*/  LDSM.16.M88.4 R28, [R230+0x6000] ;  /* 0x00600000e61c783b */ /* 0x000fee0000000200 */
[C---:B--2---:R-:W-:Y:S08]  /*9f00*/  HMMA.16816.F32.BF16 R20, R16.reuse, R12, R20 ;  /* 0x0000000c1014723c */ /* 0x044ff00000041814 */
[C---:B------:R-:W-:Y:S01]  /*9f10*/  HMMA.16816.F32.BF16 R180, R16.reuse, R14, R180 ;  /* 0x0000000e10b4723c */ /* 0x040fe200000418b4 */
[----:B------:R-:W1:Y:S07]  /*9f20*/  LDSM.16.M88.4 R12, [R227+0xe000] ;  /* 0x00e00000e30c783b */ /* 0x000e6e0000000200 */
[----:B----4-:R-:W-:Y:S08]  /*9f30*/  HMMA.16816.F32.BF16 R176, R16, R192, R176 ;  /* 0x000000c010b0723c */ /* 0x010ff000000418b0 */
[----:B---3--:R-:W-:Y:S08]  /*9f40*/  HMMA.16816.F32.BF16 R4, R188, R24, R4 ;  /* 0x00000018bc04723c */ /* 0x008ff00000041804 */
[C---:B------:R-:W-:Y:S01]  /*9f50*/  HMMA.16816.F32.BF16 R172, R16.reuse, R194, R172 ;  /* 0x000000c210ac723c */ /* 0x040fe200000418ac */
[----:B------:R-:W-:Y:S07]  /*9f60*/  LDSM.16.M88.4 R192, [R220+0x6000] ;  /* 0x00600000dcc0783b */ /* 0x000fee0000000200 */
[C---:B-----5:R-:W-:Y:S08]  /*9f70*/  HMMA.16816.F32.BF16 R168, R16.reuse, R184, R168 ;  /* 0x000000b810a8723c */ /* 0x060ff000000418a8 */
[----:B------:R-:W-:Y:S01]  /*9f80*/  HMMA.16816.F32.BF16 R32, R16, R186, R32 ;  /* 0x000000ba1020723c */ /* 0x000fe20000041820 */
[----:B------:R-:W2:Y:S04]  /*9f90*/  LDSM.16.M88.4 R16, [R229+0x6000] ;  /* 0x00600000e510783b */ /* 0x000ea80000000200 */
[----:B------:R-:W-:Y:S03]  /*9fa0*/  LDSM.16.M88.4 R184, [R209] ;  /* 0x00000000d1b8783b */ /* 0x000fe60000000200 */
[----:B------:R-:W-:Y:S01]  /*9fb0*/  HMMA.16816.F32.BF16 R8, R188, R26, R8 ;  /* 0x0000001abc08723c */ /* 0x000fe20000041808 */
[----:B------:R-:W3:Y:S07]  /*9fc0*/  LDSM.16.M88.4 R24, [R227+0xe800] ;  /* 0x00e80000e318783b */ /* 0x000eee0000000200 */
[----:B-1----:R-:W-:Y:S08]  /*9fd0*/  HMMA.16816.F32.BF16 R4, R28, R12, R4 ;  /* 0x0000000c1c04723c */ /* 0x002ff00000041804 */
[----:B------:R-:W-:Y:S08]  /*9fe0*/  HMMA.16816.F32.BF16 R180, R188, R198, R180 ;  /* 0x000000c6bcb4723c */ /* 0x000ff000000418b4 */
[----:B------:R-:W-:Y:S01]  /*9ff0*/  HMMA.16816.F32.BF16 R8, R28, R14, R8 ;  /* 0x0000000e1c08723c */ /* 0x000fe20000041808 */
[----:B------:R-:W1:Y:S07]  /*a000*/  LDSM.16.M88.4 R12, [R220+0x6800] ;  /* 0x00680000dc0c783b */ /* 0x000e6e0000000200 */
[----:B------:R-:W-:Y:S08]  /*a010*/  HMMA.16816.F32.BF16 R20, R188, R196, R20 ;  /* 0x000000c4bc14723c */ /* 0x000ff00000041814 */
[----:B--2---:R-:W-:Y:S08]  /*a020*/  HMMA.16816.F32.BF16 R4, R16, R192, R4 ;  /* 0x000000c01004723c */ /* 0x004ff00000041804 */
[----:B---3--:R-:W-:Y:S08]  /*a030*/  HMMA.16816.F32.BF16 R180, R28, R26, R180 ;  /* 0x0000001a1cb4723c */ /* 0x008ff000000418b4 */
[----:B------:R-:W-:Y:S01]  /*a040*/  HMMA.16816.F32.BF16 R8, R16, R194, R8 ;  /* 0x000000c21008723c */ /* 0x000fe20000041808 */
[----:B------:R-:W2:Y:S07]  /*a050*/  LDSM.16.M88.4 R192, [R227+0xf000] ;  /* 0x00f00000e3c0783b */ /* 0x000eae0000000200 */
[----:B------:R-:W-:Y:S01]  /*a060*/  FMUL.FTZ R4, R4, c[0x0][0x2ec] ;  /* 0x0000bb0004047a20 */ /* 0x000fe20000410000 */
[----:B------:R-:W-:Y:S01]  /*a070*/  HMMA.16816.F32.BF16 R20, R28, R24, R20 ;  /* 0x000000181c14723c */ /* 0x000fe20000041814 */
[----:B------:R-:W-:Y:S01]  /*a080*/  FMUL.FTZ R0, R5, c[0x0][0x2ec] ;  /* 0x0000bb0005007a20 */ /* 0x000fe20000410000 */
[----:B------:R-:W-:Y:S01]  /*a090*/  LDSM.16.M88.4 R24, [R220+0x7000] ;  /* 0x00700000dc18783b */ /* 0x000fe20000000200 */
[----:B------:R3:W4:Y:S01]  /*a0a0*/  MUFU.TANH R166, R4 ;  /* 0x0000000400a67308 */ /* 0x0007220000002400 */
[----:B------:R-:W-:-:S02]  /*a0b0*/  FMUL.FTZ R2, R6, c[0x0][0x2ec] ;  /* 0x0000bb0006027a20 */ /* 0x000fc40000410000 */
[----:B------:R-:W-:Y:S02]  /*a0c0*/  FMUL.FTZ R167, R7, c[0x0][0x2ec] ;  /* 0x0000bb0007a77a20 */ /* 0x000fe40000410000 */
[----:B-1----:R-:W-:Y:S03]  /*a0d0*/  HMMA.16816.F32.BF16 R180, R16, R14, R180 ;  /* 0x0000000e10b4723c */ /* 0x002fe600000418b4 */
[----:B------:R-:W1:Y:S04]  /*a0e0*/  MUFU.TANH R0, R0 ;  /* 0x0000000000007308 */ /* 0x000e680000002400 */
[----:B------:R-:W-:Y:S01]  /*a0f0*/  FMUL.FTZ R8, R8, c[0x0][0x2ec] ;  /* 0x0000bb0008087a20 */ /* 0x000fe20000410000 */
[----:B------:R-:W-:Y:S01]  /*a100*/  HMMA.16816.F32.BF16 R176, R188, R184, R176 ;  /* 0x000000b8bcb0723c */ /* 0x000fe200000418b0 */
[----:B------:R-:W-:Y:S01]  /*a110*/  FMUL.FTZ R9, R9, c[0x0][0x2ec] ;  /* 0x0000bb0009097a20 */ /* 0x000fe20000410000 */
[----:B---3--:R-:W3:Y:S01]  /*a120*/  LDSM.16.M88.4 R4, [R208] ;  /* 0x00000000d004783b */ /* 0x008ee20000000200 */
[----:B------:R-:W-:Y:S01]  /*a130*/  FMUL.FTZ R10, R10, c[0x0][0x2ec] ;  /* 0x0000bb000a0a7a20 */ /* 0x000fe20000410000 */
[----:B------:R-:W-:Y:S01]  /*a140*/  MUFU.TANH R2, R2 ;  /* 0x0000000200027308 */ /* 0x000fe20000002400 */
[----:B------:R-:W-:-:S03]  /*a150*/  FMUL.FTZ R11, R11, c[0x0][0x2ec] ;  /* 0x0000bb000b0b7a20 */ /* 0x000fc60000410000 */
[----:B------:R-:W-:Y:S04]  /*a160*/  HMMA.16816.F32.BF16 R20, R16, R12, R20 ;  /* 0x0000000c1014723c */ /* 0x000fe80000041814 */
[----:B------:R-:W-:Y:S04]  /*a170*/  MUFU.TANH R12, R8 ;  /* 0x00000008000c7308 */ /* 0x000fe80000002400 */
[----:B------:R-:W-:Y:S01]  /*a180*/  FMUL.FTZ R180, R180, c[0x0][0x2ec] ;  /* 0x0000bb00b4b47a20 */ /* 0x000fe20000410000 */
[----:B------:R-:W-:Y:S01]  /*a190*/  HMMA.16816.F32.BF16 R172, R188, R186, R172 ;  /* 0x000000babcac723c */ /* 0x000fe200000418ac */
[----:B------:R-:W-:-:S02]  /*a1a0*/  FMUL.FTZ R183, R183, c[0x0][0x2ec] ;  /* 0x0000bb00b7b77a20 */ /* 0x000fc40000410000 */
[----:B------:R-:W-:Y:S05]  /*a1b0*/  MUFU.TANH R13, R9 ;  /* 0x00000009000d7308 */ /* 0x000fea0000002400 */
[----:B--2---:R-:W-:Y:S03]  /*a1c0*/  HMMA.16816.F32.BF16 R176, R28, R192, R176 ;  /* 0x000000c01cb0723c */ /* 0x004fe600000418b0 */
[----:B------:R-:W-:Y:S04]  /*a1d0*/  MUFU.TANH R184, R10 ;  /* 0x0000000a00b87308 */ /* 0x000fe80000002400 */
[----:B------:R-:W-:-:S02]  /*a1e0*/  FMUL.FTZ R14, R21, c[0x0][0x2ec] ;  /* 0x0000bb00150e7a20 */ /* 0x000fc40000410000 */
[----:B------:R-:W-:Y:S02]  /*a1f0*/  FMUL.FTZ R21, R22, c[0x0][0x2ec] ;  /* 0x0000bb0016157a20 */ /* 0x000fe40000410000 */
[----:B------:R-:W-:Y:S01]  /*a200*/  FMUL.FTZ R20, R20, c[0x0][0x2ec] ;  /* 0x0000bb0014147a20 */ /* 0x000fe20000410000 */
[----:B------:R2:W-:Y:S01]  /*a210*/  MUFU.TANH R15, R11 ;  /* 0x0000000b000f7308 */ /* 0x0005e20000002400 */
[----:B------:R-:W-:-:S03]  /*a220*/  FMUL.FTZ R22, R23, c[0x0][0x2ec] ;  /* 0x0000bb0017167a20 */ /* 0x000fc60000410000 */
[----:B------:R-:W-:Y:S04]  /*a230*/  HMMA.16816.F32.BF16 R172, R28, R194, R172 ;  /* 0x000000c21cac723c */ /* 0x000fe800000418ac */
[----:B------:R5:W-:Y:S04]  /*a240*/  MUFU.TANH R185, R180 ;  /* 0x000000b400b97308 */ /* 0x000be80000002400 */
[C---:B---3--:R-:W-:Y:S01]  /*a250*/  HMMA.16816.F32.BF16 R168, R188.reuse, R4, R168 ;  /* 0x00000004bca8723c */ /* 0x048fe200000418a8 */
[----:B--2---:R-:W2:Y:S03]  /*a260*/  LDSM.16.M88.4 R8, [R227+0xf800] ;  /* 0x00f80000e308783b */ /* 0x004ea60000000200 */
[----:B------:R-:W3:Y:S04]  /*a270*/  MUFU.TANH R167, R167 ;  /* 0x000000a700a77308 */ /* 0x000ee80000002400 */
[----:B------:R-:W-:Y:S01]  /*a280*/  HMMA.16816.F32.BF16 R32, R188, R6, R32 ;  /* 0x00000006bc20723c */ /* 0x000fe20000041820 */
[----:B-----5:R-:W-:-:S03]  /*a290*/  IMAD.U32 R180, RZ, RZ, UR29 ;  /* 0x0000001dffb47e24 */ /* 0x020fc6000f8e00ff */
[----:B------:R-:W5:Y:S01]  /*a2a0*/  MUFU.TANH R20, R20 ;  /* 0x0000001400147308 */ /* 0x000f620000002400 */
[----:B------:R-:W-:-:S03]  /*a2b0*/  IMAD R180, R180, 0x40, R238 ;  /* 0x00000040b4b47824 */ /* 0x000fc600078e02ee */
[C---:B------:R-:W-:Y:S02]  /*a2c0*/  HMMA.16816.F32.BF16 R176, R16.reuse, R24, R176 ;  /* 0x0000001810b0723c */ /* 0x040fe400000418b0 */
[C---:B------:R-:W-:Y:S02]  /*a2d0*/  IADD3 R4, R180.reuse, 0x1, RZ ;  /* 0x00000001b4047810 */ /* 0x040fe40007ffe0ff */
[----:B------:R-:W1:Y:S01]  /*a2e0*/  MUFU.TANH R21, R21 ;  /* 0x0000001500157308 */ /* 0x000e620000002400 */
[-C--:B------:R-:W-:Y:S02]  /*a2f0*/  ISETP.GE.AND P0, PT, R180, R244.reuse, PT ;  /* 0x000000f4b400720c */ /* 0x080fe40003f06270 */
[----:B------:R-:W-:Y:S01]  /*a300*/  FMUL.FTZ R24, R181, c[0x0][0x2ec] ;  /* 0x0000bb00b5187a20 */ /* 0x000fe20000410000 */
[----:B------:R-:W-:Y:S01]  /*a310*/  ISETP.GE.AND P6, PT, R4, R244, PT ;  /* 0x000000f40400720c */ /* 0x000fe20003fc6270 */
[----:B------:R-:W-:Y:S01]  /*a320*/  FMUL.FTZ R181, R182, c[0x0][0x2ec] ;  /* 0x0000bb00b6b57a20 */ /* 0x000fe20000410000 */
[C---:B------:R-:W-:Y:S01]  /*a330*/  ISETP.GE.AND P1, PT, R4.reuse, R242, PT ;  /* 0x000000f20400720c */ /* 0x040fe20003f26270 */
[----:B------:R-:W-:Y:S01]  /*a340*/  HMMA.16816.F32.BF16 R172, R16, R26, R172 ;  /* 0x0000001a10ac723c */ /* 0x000fe200000418ac */
[C---:B------:R-:W-:Y:S01]  /*a350*/  ISETP.LT.OR P6, PT, R4.reuse, R245, P6 ;  /* 0x000000f50400720c */ /* 0x040fe200037c1670 */
[----:B------:R-:W1:Y:S01]  /*a360*/  MUFU.TANH R14, R14 ;  /* 0x0000000e000e7308 */ /* 0x000e620000002400 */
[----:B------:R-:W-:-:S02]  /*a370*/  ISETP.LT.OR P1, PT, R4, R243, P1 ;  /* 0x000000f30400720c */ /* 0x000fc40000f21670 */
[----:B------:R-:W5:Y:S01]  /*a380*/  LDSM.16.M88.4 R4, [R220+0x7800] ;  /* 0x00780000dc04783b */ /* 0x000f620000000200 */
[----:B------:R-:W-:Y:S01]  /*a390*/  ISETP.LT.OR P0, PT, R180, R245, P0 ;  /* 0x000000f5b400720c */ /* 0x000fe20000701670 */
[----:B------:R-:W-:-:S04]  /*a3a0*/  DEPBAR.LE SB0, 0x0 ;  /* 0x000080000000791a */ /* 0x000fc80000000000 */
[C---:B------:R-:W-:Y:S01]  /*a3b0*/  IADD3 R23, R180.reuse, 0x8, RZ ;  /* 0x00000008b4177810 */ /* 0x040fe20007ffe0ff */
[----:B------:R-:W3:Y:S01]  /*a3c0*/  MUFU.TANH R22, R22 ;  /* 0x0000001600167308 */ /* 0x000ee20000002400 */
[----:B------:R-:W-:Y:S01]  /*a3d0*/  IADD3 R25, R180, 0x9, RZ ;  /* 0x00000009b4197810 */ /* 0x000fe20007ffe0ff */
[----:B------:R-:W-:Y:S01]  /*a3e0*/  FMUL.FTZ R176, R176, c[0x0][0x2ec] ;  /* 0x0000bb00b0b07a20 */ /* 0x000fe20000410000 */
[C---:B--2---:R-:W-:Y:S01]  /*a3f0*/  HMMA.16816.F32.BF16 R168, R28.reuse, R8, R168 ;  /* 0x000000081ca8723c */ /* 0x044fe200000418a8 */
[----:B------:R-:W-:Y:S02]  /*a400*/  FMUL.FTZ R178, R178, c[0x0][0x2ec] ;  /* 0x0000bb00b2b27a20 */ /* 0x000fe40000410000 */
[----:B------:R-:W-:Y:S02]  /*a410*/  FMUL.FTZ R179, R179, c[0x0][0x2ec] ;  /* 0x0000bb00b3b37a20 */ /* 0x000fe40000410000 */
[----:B------:R-:W2:Y:S01]  /*a420*/  MUFU.TANH R181, R181 ;  /* 0x000000b500b57308 */ /* 0x000ea20000002400 */
[----:B------:R-:W-:Y:S01]  /*a430*/  FMUL.FTZ R177, R177, c[0x0][0x2ec] ;  /* 0x0000bb00b1b17a20 */ /* 0x000fe20000410000 */
[----:B----4-:R-:W-:Y:S01]  /*a440*/  FSEL R8, R166, -INF , !P0 ;  /* 0xff800000a6087808 */ /* 0x010fe20004000000 */
[----:B------:R-:W-:Y:S01]  /*a450*/  HMMA.16816.F32.BF16 R32, R28, R10, R32 ;  /* 0x0000000a1c20723c */ /* 0x000fe20000041820 */
[----:B------:R-:W-:Y:S01]  /*a460*/  ISETP.GE.AND P0, PT, R180, R242, PT ;  /* 0x000000f2b400720c */ /* 0x000fe20003f06270 */
[----:B------:R-:W-:Y:S01]  /*a470*/  FMUL.FTZ R172, R172, c[0x0][0x2ec] ;  /* 0x0000bb00acac7a20 */ /* 0x000fe20000410000 */
[----:B-1----:R-:W-:-:S02]  /*a480*/  FSEL R9, R0, -INF , !P6 ;  /* 0xff80000000097808 */ /* 0x002fc40007000000 */
[----:B------:R-:W1:Y:S01]  /*a490*/  MUFU.TANH R24, R24 ;  /* 0x0000001800187308 */ /* 0x000e620000002400 */
[----:B------:R-:W-:Y:S01]  /*a4a0*/  ISETP.LT.OR P0, PT, R180, R243, P0 ;  /* 0x000000f3b400720c */ /* 0x000fe20000701670 */
[----:B------:R-:W-:Y:S01]  /*a4b0*/  FMUL.FTZ R173, R173, c[0x0][0x2ec] ;  /* 0x0000bb00adad7a20 */ /* 0x000fe20000410000 */
[----:B---3--:R-:W-:Y:S01]  /*a4c0*/  FSEL R0, R167, -INF , !P1 ;  /* 0xff800000a7007808 */ /* 0x008fe20004800000 */
[----:B------:R-:W-:Y:S01]  /*a4d0*/  FMUL.FTZ R174, R174, c[0x0][0x2ec] ;  /* 0x0000bb00aeae7a20 */ /* 0x000fe20000410000 */
[----:B------:R-:W-:Y:S01]  /*a4e0*/  FSEL R2, R2, -INF , !P0 ;  /* 0xff80000002027808 */ /* 0x000fe20004000000 */
[----:B------:R-:W-:Y:S01]  /*a4f0*/  IMAD.MOV.U32 R167, RZ, RZ, R202 ;  /* 0x000000ffffa77224 */ /* 0x000fe200078e00ca */
[C---:B------:R-:W-:Y:S01]  /*a500*/  ISETP.GE.AND P0, PT, R23.reuse, R244, PT ;  /* 0x000000f41700720c */ /* 0x040fe20003f06270 */
[----:B------:R-:W3:Y:S01]  /*a510*/  MUFU.TANH R166, R183 ;  /* 0x000000b700a67308 */ /* 0x000ee20000002400 */
[----:B------:R-:W-:Y:S02]  /*a520*/  ISETP.GE.AND P6, PT, R23, R242, PT ;  /* 0x000000f21700720c */ /* 0x000fe40003fc6270 */
[----:B------:R-:W-:-:S02]  /*a530*/  ISETP.GE.AND P1, PT, R25, R244, PT ;  /* 0x000000f41900720c */ /* 0x000fc40003f26270 */
[C---:B------:R-:W-:Y:S02]  /*a540*/  ISETP.LT.OR P0, PT, R23.reuse, R245, P0 ;  /* 0x000000f51700720c */ /* 0x040fe40000701670 */
[----:B------:R-:W-:Y:S01]  /*a550*/  ISETP.LT.OR P6, PT, R23, R243, P6 ;  /* 0x000000f31700720c */ /* 0x000fe200037c1670 */
[----:B------:R-:W4:Y:S01]  /*a560*/  MUFU.TANH R195, R176 ;  /* 0x000000b000c37308 */ /* 0x000f220000002400 */
[----:B------:R-:W-:Y:S01]  /*a570*/  ISETP.LT.OR P1, PT, R25, R245, P1 ;  /* 0x000000f51900720c */ /* 0x000fe20000f21670 */
[----:B-----5:R-:W-:Y:S01]  /*a580*/  HMMA.16816.F32.BF16 R168, R16, R4, R168 ;  /* 0x0000000410a8723c */ /* 0x020fe200000418a8 */
[----:B------:R-:W-:Y:S02]  /*a590*/  IADD3 R10, R180, 0x10, RZ ;  /* 0x00000010b40a7810 */ /* 0x000fe40007ffe0ff */
[----:B------:R-:W-:Y:S02]  /*a5a0*/  FSEL R12, R12, -INF , !P0 ;  /* 0xff8000000c0c7808 */ /* 0x000fe40004000000 */
[----:B------:R-:W-:Y:S01]  /*a5b0*/  FSEL R184, R184, -INF , !P6 ;  /* 0xff800000b8b87808 */ /* 0x000fe20007000000 */
[----:B------:R-:W5:Y:S01]  /*a5c0*/  MUFU.TANH R192, R178 ;  /* 0x000000b200c07308 */ /* 0x000f620000002400 */
[----:B------:R-:W-:-:S02]  /*a5d0*/  FSEL R13, R13, -INF , !P1 ;  /* 0xff8000000d0d7808 */ /* 0x000fc40004800000 */
[C---:B------:R-:W-:Y:S02]  /*a5e0*/  ISETP.GE.AND P0, PT, R25.reuse, R242, PT ;  /* 0x000000f21900720c */ /* 0x040fe40003f06270 */
[C---:B------:R-:W-:Y:S02]  /*a5f0*/  ISETP.GE.AND P6, PT, R10.reuse, R244, PT ;  /* 0x000000f40a00720c */ /* 0x040fe40003fc6270 */
[C---:B------:R-:W-:Y:S01]  /*a600*/  ISETP.GE.AND P1, PT, R10.reuse, R242, PT ;  /* 0x000000f20a00720c */ /* 0x040fe20003f26270 */
[----:B------:R-:W1:Y:S01]  /*a610*/  MUFU.TANH R190, R179 ;  /* 0x000000b300be7308 */ /* 0x000e620000002400 */
[----:B------:R-:W-:Y:S02]  /*a620*/  ISETP.LT.OR P0, PT, R25, R243, P0 ;  /* 0x000000f31900720c */ /* 0x000fe40000701670 */
[C---:B------:R-:W-:Y:S02]  /*a630*/  ISETP.LT.OR P6, PT, R10.reuse, R245, P6 ;  /* 0x000000f50a00720c */ /* 0x040fe400037c1670 */
[----:B------:R-:W-:Y:S01]  /*a640*/  ISETP.LT.OR P1, PT, R10, R243, P1 ;  /* 0x000000f30a00720c */ /* 0x000fe20000f21670 */
[----:B------:R-:W-:Y:S01]  /*a650*/  FMUL.FTZ R10, R175, c[0x0][0x2ec] ;  /* 0x0000bb00af0a7a20 */ /* 0x000fe20000410000 */
[C---:B------:R-:W-:Y:S01]  /*a660*/  IADD3 R11, R180.reuse, 0x11, RZ ;  /* 0x00000011b40b7810 */ /* 0x040fe20007ffe0ff */
[----:B------:R-:W-:Y:S01]  /*a670*/  MUFU.TANH R194, R172 ;  /* 0x000000ac00c27308 */ /* 0x000fe20000002400 */
[----:B------:R-:W-:Y:S01]  /*a680*/  IADD3 R5, R180, 0x18, RZ ;  /* 0x00000018b4057810 */ /* 0x000fe20007ffe0ff */
[----:B------:R-:W-:Y:S01]  /*a690*/  FMUL.FTZ R169, R169, c[0x0][0x2ec] ;  /* 0x0000bb00a9a97a20 */ /* 0x000fe20000410000 */
[----:B------:R-:W-:Y:S01]  /*a6a0*/  FSEL R15, R15, -INF , !P0 ;  /* 0xff8000000f0f7808 */ /* 0x000fe20004000000 */
[----:B------:R-:W-:Y:S01]  /*a6b0*/  FMUL.FTZ R170, R170, c[0x0][0x2ec] ;  /* 0x0000bb00aaaa7a20 */ /* 0x000fe20000410000 */
[----:B------:R-:W-:Y:S01]  /*a6c0*/  FSEL R26, R20, -INF , !P6 ;  /* 0xff800000141a7808 */ /* 0x000fe20007000000 */
[----:B------:R-:W-:Y:S01]  /*a6d0*/  FMUL.FTZ R171, R171, c[0x0][0x2ec] ;  /* 0x0000bb00abab7a20 */ /* 0x000fe20000410000 */
[----:B------:R-:W-:Y:S01]  /*a6e0*/  FSEL R23, R21, -INF , !P1 ;  /* 0xff80000015177808 */ /* 0x000fe20004800000 */
[----:B------:R-:W1:Y:S01]  /*a6f0*/  MUFU.TANH R196, R177 ;  /* 0x000000b100c47308 */ /* 0x000e620000002400 */
[----:B------:R-:W-:-:S02]  /*a700*/  ISETP.GE.AND P0, PT, R11, R244, PT ;  /* 0x000000f40b00720c */ /* 0x000fc40003f06270 */
[----:B------:R-:W-:Y:S02]  /*a710*/  ISETP.GE.AND P6, PT, R11, R242, PT ;  /* 0x000000f20b00720c */ /* 0x000fe40003fc6270 */
[----:B------:R-:W-:Y:S02]  /*a720*/  ISETP.GE.AND P1, PT, R5, R244, PT ;  /* 0x000000f40500720c */ /* 0x000fe40003f26270 */
[C---:B------:R-:W-:Y:S01]  /*a730*/  ISETP.LT.OR P0, PT, R11.reuse, R245, P0 ;  /* 0x000000f50b00720c */ /* 0x040fe20000701670 */
[----:B------:R-:W1:Y:S01]  /*a740*/  MUFU.TANH R10, R10 ;  /* 0x0000000a000a7308 */ /* 0x000e620000002400 */
[----:B------:R-:W-:Y:S01]  /*a750*/  ISETP.LT.OR P6, PT, R11, R243, P6 ;  /* 0x000000f30b00720c */ /* 0x000fe200037c1670 */
[----:B------:R-:W-:Y:S01]  /*a760*/  FMUL.FTZ R11, R168, c[0x0][0x2ec] ;  /* 0x0000bb00a80b7a20 */ /* 0x000fe20000410000 */
[----:B------:R-:W-:Y:S02]  /*a770*/  ISETP.LT.OR P1, PT, R5, R245, P1 ;  /* 0x000000f50500720c */ /* 0x000fe40000f21670 */
[----:B------:R-:W-:-:S02]  /*a780*/  IADD3 R4, R180, 0x19, RZ ;  /* 0x00000019b4047810 */ /* 0x000fc40007ffe0ff */
[----:B------:R-:W-:Y:S01]  /*a790*/  FSEL R27, R14, -INF , !P0 ;  /* 0xff8000000e1b7808 */ /* 0x000fe20004000000 */
[----:B------:R-:W-:Y:S01]  /*a7a0*/  MUFU.TANH R193, R173 ;  /* 0x000000ad00c17308 */ /* 0x000fe20000002400 */
[----:B------:R-:W-:Y:S02]  /*a7b0*/  FSEL R22, R22, -INF , !P6 ;  /* 0xff80000016167808 */ /* 0x000fe40007000000 */
[----:B------:R-:W-:Y:S02]  /*a7c0*/  FSEL R25, R185, -INF , !P1 ;  /* 0xff800000b9197808 */ /* 0x000fe40004800000 */
[----:B------:R-:W-:Y:S02]  /*a7d0*/  ISETP.GE.AND P0, PT, R5, R242, PT ;  /* 0x000000f20500720c */ /* 0x000fe40003f06270 */
[C---:B------:R-:W-:Y:S01]  /*a7e0*/  ISETP.GE.AND P6, PT, R4.reuse, R244, PT ;  /* 0x000000f40400720c */ /* 0x040fe20003fc6270 */
[----:B------:R-:W1:Y:S01]  /*a7f0*/  MUFU.TANH R191, R174 ;  /* 0x000000ae00bf7308 */ /* 0x000e620000002400 */
[----:B------:R-:W-:Y:S01]  /*a800*/  BAR.SYNC.DEFER_BLOCKING 0x0 ;  /* 0x0000000000007b1d */ /* 0x000fe20000010000 */
[----:B------:R-:W-:-:S02]  /*a810*/  ISETP.GE.AND P1, PT, R4, R242, PT ;  /* 0x000000f20400720c */ /* 0x000fc40003f26270 */
[----:B------:R-:W-:Y:S02]  /*a820*/  ISETP.LT.OR P0, PT, R5, R243, P0 ;  /* 0x000000f30500720c */ /* 0x000fe40000701670 */
[C---:B------:R-:W-:Y:S02]  /*a830*/  ISETP.LT.OR P6, PT, R4.reuse, R245, P6 ;  /* 0x000000f50400720c */ /* 0x040fe400037c1670 */
[----:B------:R-:W-:Y:S01]  /*a840*/  ISETP.LT.OR P1, PT, R4, R243, P1 ;  /* 0x000000f30400720c */ /* 0x000fe20000f21670 */
[----:B------:R-:W-:Y:S01]  /*a850*/  MUFU.TANH R11, R11 ;  /* 0x0000000b000b7308 */ /* 0x000fe20000002400 */
[----:B------:R-:W-:Y:S02]  /*a860*/  IADD3 R4, R180, 0x20, RZ ;  /* 0x00000020b4047810 */ /* 0x000fe40007ffe0ff */
[----:B--2---:R-:W-:Y:S02]  /*a870*/  FSEL R21, R181, -INF , !P0 ;  /* 0xff800000b5157808 */ /* 0x004fe40004000000 */
[----:B------:R-:W-:-:S02]  /*a880*/  ISETP.GE.AND P0, PT, R4, R244, PT ;  /* 0x000000f40400720c */ /* 0x000fc40003f06270 */
[----:B------:R-:W-:Y:S01]  /*a890*/  IADD3 R5, R180, 0x21, RZ ;  /* 0x00000021b4057810 */ /* 0x000fe20007ffe0ff */
[----:B------:R-:W-:Y:S01]  /*a8a0*/  MUFU.TANH R179, R170 ;  /* 0x000000aa00b37308 */ /* 0x000fe20000002400 */
[----:B------:R-:W-:Y:S02]  /*a8b0*/  ISETP.LT.OR P0, PT, R4, R245, P0 ;  /* 0x000000f50400720c */ /* 0x000fe40000701670 */
[----:B-1----:R-:W-:Y:S02]  /*a8c0*/  FSEL R24, R24, -INF , !P6 ;  /* 0xff80000018187808 */ /* 0x002fe40007000000 */
[----:B---3--:R-:W-:Y:S01]  /*a8d0*/  FSEL R20, R166, -INF , !P1 ;  /* 0xff800000a6147808 */ /* 0x008fe20004800000 */
[----:B------:R-:W-:Y:S01]  /*a8e0*/  IMAD.MOV.U32 R166, RZ, RZ, R203 ;  /* 0x000000ffffa67224 */ /* 0x000fe200078e00cb */
[----:B----4-:R-:W-:Y:S01]  /*a8f0*/  FSEL R195, R195, -INF , !P0 ;  /* 0xff800000c3c37808 */ /* 0x010fe20004000000 */
[----:B------:R-:W-:Y:S01]  /*a900*/  MUFU.TANH R177, R171 ;  /* 0x000000ab00b17308 */ /* 0x000fe20000002400 */
[----:B------:R-:W-:-:S02]  /*a910*/  ISETP.GE.AND P6, PT, R4, R242, PT ;  /* 0x000000f20400720c */ /* 0x000fc40003fc6270 */
[C---:B------:R-:W-:Y:S02]  /*a920*/  ISETP.GE.AND P1, PT, R5.reuse, R244, PT ;  /* 0x000000f40500720c */ /* 0x040fe40003f26270 */
[C---:B------:R-:W-:Y:S02]  /*a930*/  ISETP.GE.AND P0, PT, R5.reuse, R242, PT ;  /* 0x000000f20500720c */ /* 0x040fe40003f06270 */
[----:B------:R-:W-:Y:S02]  /*a940*/  ISETP.LT.OR P6, PT, R4, R243, P6 ;  /* 0x000000f30400720c */ /* 0x000fe400037c1670 */
[C---:B------:R-:W-:Y:S02]  /*a950*/  ISETP.LT.OR P1, PT, R5.reuse, R245, P1 ;  /* 0x000000f50500720c */ /* 0x040fe40000f21670 */
[----:B------:R-:W-:Y:S02]  /*a960*/  ISETP.LT.OR P0, PT, R5, R243, P0 ;  /* 0x000000f30500720c */ /* 0x000fe40000701670 */
[----:B------:R-:W-:Y:S01]  /*a970*/  HMMA.16816.F32.BF16 R4, R16, R6, R32 ;  /* 0x000000061004723c */ /* 0x000fe20000041820 */
[----:B-----5:R-:W-:Y:S01]  /*a980*/  FSEL R192, R192, -INF , !P6 ;  /* 0xff800000c0c07808 */ /* 0x020fe20007000000 */
[----:B------:R-:W1:Y:S01]  /*a990*/  MUFU.TANH R33, R169 ;  /* 0x000000a900217308 */ /* 0x000e620000002400 */
[----:B------:R-:W-:-:S02]  /*a9a0*/  IADD3 R14, R180, 0x29, RZ ;  /* 0x00000029b40e7810 */ /* 0x000fc40007ffe0ff */
[----:B------:R-:W-:Y:S02]  /*a9b0*/  FSEL R190, R190, -INF , !P0 ;  /* 0xff800000bebe7808 */ /* 0x000fe40004000000 */
[----:B------:R-:W-:Y:S02]  /*a9c0*/  IADD3 R16, R180, 0x28, RZ ;  /* 0x00000028b4107810 */ /* 0x000fe40007ffe0ff */
[-C--:B------:R-:W-:Y:S02]  /*a9d0*/  ISETP.GE.AND P0, PT, R14, R244.reuse, PT ;  /* 0x000000f40e00720c */ /* 0x080fe40003f06270 */
[----:B------:R-:W-:Y:S02]  /*a9e0*/  ISETP.GE.AND P6, PT, R16, R244, PT ;  /* 0x000000f41000720c */ /* 0x000fe40003fc6270 */
[-C--:B------:R-:W-:Y:S02]  /*a9f0*/  ISETP.LT.OR P0, PT, R14, R245.reuse, P0 ;  /* 0x000000f50e00720c */ /* 0x080fe40000701670 */
[----:B------:R-:W-:-:S02]  /*aa00*/  ISETP.LT.OR P6, PT, R16, R245, P6 ;  /* 0x000000f51000720c */ /* 0x000fc400037c1670 */
[----:B------:R-:W-:Y:S02]  /*aa10*/  FSEL R196, R196, -INF , !P1 ;  /* 0xff800000c4c47808 */ /* 0x000fe40004800000 */
[----:B------:R-:W-:Y:S02]  /*aa20*/  FSEL R194, R194, -INF , !P6 ;  /* 0xff800000c2c27808 */ /* 0x000fe40007000000 */
[-C--:B------:R-:W-:Y:S02]  /*aa30*/  ISETP.GE.AND P6, PT, R14, R242.reuse, PT ;  /* 0x000000f20e00720c */ /* 0x080fe40003fc6270 */
[----:B------:R-:W-:Y:S01]  /*aa40*/  ISETP.GE.AND P1, PT, R16, R242, PT ;  /* 0x000000f21000720c */ /* 0x000fe20003f26270 */
[----:B------:R-:W-:Y:S01]  /*aa50*/  FMUL.FTZ R6, R6, c[0x0][0x2ec] ;  /* 0x0000bb0006067a20 */ /* 0x000fe20000410000 */
[----:B------:R-:W-:Y:S01]  /*aa60*/  ISETP.LT.OR P6, PT, R14, R243, P6 ;  /* 0x000000f30e00720c */ /* 0x000fe200037c1670 */
[----:B------:R-:W-:Y:S01]  /*aa70*/  FMUL.FTZ R4, R4, c[0x0][0x2ec] ;  /* 0x0000bb0004047a20 */ /* 0x000fe20000410000 */
[----:B------:R-:W-:Y:S01]  /*aa80*/  IADD3 R14, R180, 0x31, RZ ;  /* 0x00000031b40e7810 */ /* 0x000fe20007ffe0ff */
[----:B------:R-:W2:Y:S01]  /*aa90*/  MUFU.TANH R175, R6 ;  /* 0x0000000600af7308 */ /* 0x000ea20000002400 */
[----:B------:R-:W-:Y:S01]  /*aaa0*/  FSEL R35, R10, -INF , !P6 ;  /* 0xff8000000a237808 */ /* 0x000fe20007000000 */
[----:B------:R-:W-:Y:S01]  /*aab0*/  FMUL.FTZ R7, R7, c[0x0][0x2ec] ;  /* 0x0000bb0007077a20 */ /* 0x000fe20000410000 */
[----:B------:R-:W-:-:S02]  /*aac0*/  ISETP.GE.AND P6, PT, R14, R244, PT ;  /* 0x000000f40e00720c */ /* 0x000fc40003fc6270 */
[----:B------:R-:W-:Y:S02]  /*aad0*/  ISETP.LT.OR P1, PT, R16, R243, P1 ;  /* 0x000000f31000720c */ /* 0x000fe40000f21670 */
[----:B------:R-:W-:Y:S01]  /*aae0*/  IADD3 R16, R180, 0x30, RZ ;  /* 0x00000030b4107810 */ /* 0x000fe20007ffe0ff */
[----:B------:R3:W4:Y:S01]  /*aaf0*/  MUFU.TANH R32, R4 ;  /* 0x0000000400207308 */ /* 0x0007220000002400 */
[----:B------:R-:W-:Y:S02]  /*ab00*/  ISETP.LT.OR P6, PT, R14, R245, P6 ;  /* 0x000000f50e00720c */ /* 0x000fe400037c1670 */
[----:B------:R-:W-:Y:S02]  /*ab10*/  FSEL R191, R191, -INF , !P1 ;  /* 0xff800000bfbf7808 */ /* 0x000fe40004800000 */
[----:B------:R-:W-:Y:S02]  /*ab20*/  FSEL R193, R193, -INF , !P0 ;  /* 0xff800000c1c17808 */ /* 0x000fe40004000000 */
[C---:B------:R-:W-:Y:S01]  /*ab30*/  ISETP.GE.AND P1, PT, R16.reuse, R244, PT ;  /* 0x000000f41000720c */ /* 0x040fe20003f26270 */
[----:B------:R-:W-:Y:S01]  /*ab40*/  MUFU.TANH R176, R7 ;  /* 0x0000000700b07308 */ /* 0x000fe20000002400 */
[----:B------:R-:W-:-:S02]  /*ab50*/  ISETP.GE.AND P0, PT, R16, R242, PT ;  /* 0x000000f21000720c */ /* 0x000fc40003f06270 */
[----:B-1----:R-:W-:Y:S02]  /*ab60*/  FSEL R33, R33, -INF , !P6 ;  /* 0xff80000021217808 */ /* 0x002fe40007000000 */
[C---:B------:R-:W-:Y:S02]  /*ab70*/  ISETP.LT.OR P1, PT, R16.reuse, R245, P1 ;  /* 0x000000f51000720c */ /* 0x040fe40000f21670 */
[----:B------:R-:W-:Y:S01]  /*ab80*/  ISETP.LT.OR P0, PT, R16, R243, P0 ;  /* 0x000000f31000720c */ /* 0x000fe20000701670 */
[----:B---3--:R-:W-:Y:S01]  /*ab90*/  FMUL.FTZ R4, R5, c[0x0][0x2ec] ;  /* 0x0000bb0005047a20 */ /* 0x008fe20000410000 */
[----:B------:R-:W-:Y:S02]  /*aba0*/  IADD3 R5, R180, 0x38, RZ ;  /* 0x00000038b4057810 */ /* 0x000fe40007ffe0ff */
[----:B------:R-:W-:Y:S02]  /*abb0*/  FSEL R34, R11, -INF , !P1 ;  /* 0xff8000000b227808 */ /* 0x000fe40004800000 */
[----:B------:R-:W-:Y:S01]  /*abc0*/  ISETP.GE.AND P6, PT, R5, R242, PT ;  /* 0x000000f20500720c */ /* 0x000fe20003fc6270 */
[----:B------:R-:W1:Y:S01]  /*abd0*/  MUFU.TANH R4, R4 ;  /* 0x0000000400047308 */ /* 0x000e620000002400 */
[----:B------:R-:W-:-:S02]  /*abe0*/  FSEL R179, R179, -INF , !P0 ;  /* 0xff800000b3b37808 */ /* 0x000fc40004000000 */
[CC--:B------:R-:W-:Y:S02]  /*abf0*/  ISETP.LT.OR P6, PT, R5.reuse, R243.reuse, P6 ;  /* 0x000000f30500720c */ /* 0x0c0fe400037c1670 */
[C---:B------:R-:W-:Y:S02]  /*ac00*/  ISETP.GE.AND P1, PT, R14.reuse, R242, PT ;  /* 0x000000f20e00720c */ /* 0x040fe40003f26270 */
[----:B------:R-:W-:Y:S02]  /*ac10*/  ISETP.GE.AND P0, PT, R5, R244, PT ;  /* 0x000000f40500720c */ /* 0x000fe40003f06270 */
[----:B--2---:R-:W-:Y:S02]  /*ac20*/  FSEL R175, R175, -INF , !P6 ;  /* 0xff800000afaf7808 */ /* 0x004fe40007000000 */
[----:B------:R-:W-:Y:S02]  /*ac30*/  PLOP3.LUT P6, PT, PT, PT, UP0, 0x80, 0x0 ;  /* 0x000000000000781c */ /* 0x000fe40003fcf008 */
[----:B------:R-:W-:-:S02]  /*ac40*/  ISETP.LT.OR P1, PT, R14, R243, P1 ;  /* 0x000000f30e00720c */ /* 0x000fc40000f21670 */
[----:B------:R-:W-:Y:S02]  /*ac50*/  ISETP.LT.OR P0, PT, R5, R245, P0 ;  /* 0x000000f50500720c */ /* 0x000fe40000701670 */
[----:B------:R-:W-:Y:S02]  /*ac60*/  IADD3 R180, R180, 0x39, RZ ;  /* 0x00000039b4b47810 */ /* 0x000fe40007ffe0ff */
[----:B------:R-:W-:Y:S02]  /*ac70*/  FSEL R177, R177, -INF , !P1 ;  /* 0xff800000b1b17808 */ /* 0x000fe40004800000 */
[----:B----4-:R-:W-:Y:S02]  /*ac80*/  FSEL R32, R32, -INF , !P0 ;  /* 0xff80000020207808 */ /* 0x010fe40004000000 */
[C---:B------:R-:W-:Y:S02]  /*ac90*/  ISETP.GE.AND P1, PT, R180.reuse, R244, PT ;  /* 0x000000f4b400720c */ /* 0x040fe40003f26270 */
[----:B------:R-:W-:-:S02]  /*aca0*/  ISETP.GE.AND P0, PT, R180, R242, PT ;  /* 0x000000f2b400720c */ /* 0x000fc40003f06270 */
[C---:B------:R-:W-:Y:S02]  /*acb0*/  ISETP.LT.OR P1, PT, R180.reuse, R245, P1 ;  /* 0x000000f5b400720c */ /* 0x040fe40000f21670 */
[----:B------:R-:W-:Y:S02]  /*acc0*/  ISETP.LT.OR P0, PT, R180, R243, P0 ;  /* 0x000000f3b400720c */ /* 0x000fe40000701670 */
[----:B-1----:R-:W-:Y:S02]  /*acd0*/  FSEL R180, R4, -INF , !P1 ;  /* 0xff80000004b47808 */ /* 0x002fe40004800000 */
        /* <DEDUP_REMOVED lines=51> */
[----:B------:R-:W-:Y:S01]  /*b010*/  IMAD.U32 R5, RZ, RZ, UR13 ;  /* 0x0000000dff057e24 */ /* 0x000fe2000f8e00ff */
[----:B------:R-:W-:Y:S01]  /*b020*/  MOV R4, UR12 ;  /* 0x0000000c00047c02 */ /* 0x000fe20008000f00 */
[----:B------:R-:W-:Y:S01]  /*b030*/  IMAD.U32 R7, RZ, RZ, UR15 ;  /* 0x0000000fff077e24 */ /* 0x000fe2000f8e00ff */
[----:B------:R-:W-:-:S03]  /*b040*/  MOV R6, UR14 ;  /* 0x0000000e00067c02 */ /* 0x000fc60008000f00 */
[----:B------:R1:W2:Y:S04]  /*b050*/  LDG.E R5, [R4.64] ;  /* 0x0000002204057981 */ /* 0x0002a8000c1e1900 */
[----:B-1----:R-:W3:Y:S01]  /*b060*/  LDG.E R4, [R6.64] ;  /* 0x0000002206047981 */ /* 0x002ee2000c1e1900 */
        /* <DEDUP_REMOVED lines=19> */
.L_x_2376:
[----:B------:R-:W-:-:S04]  /*b1a0*/  ULEA UR10, -UR8, URZ, 0x6 ;  /* 0x0000003f080a7291 */ /* 0x000fc8000f8e313f */
[----:B------:R-:W-:Y:S02]  /*b1b0*/  USHF.R.S32.HI UR7, URZ, 0x1f, UR10 ;  /* 0x0000001f3f077899 */ /* 0x000fe4000801140a */
.L_x_2377:
[C---:B------:R-:W-:Y:S01]  /*b1c0*/  @!P4 IADD3 R7, P1, R200.reuse, UR10, RZ ;  /* 0x0000000ac807cc10 */ /* 0x040fe2000ff3e0ff */
[----:B------:R-:W-:Y:S01]  /*b1d0*/  UIADD3 UR5, UP1, UP0, UR25, UR10, UR25 ;  /* 0x0000000a19057290 */ /* 0x000fe2000f83e019 */
[----:B------:R-:W-:Y:S01]  /*b1e0*/  @!P3 IADD3 R5, P0, R200, UR10, RZ ;  /* 0x0000000ac805bc10 */ /* 0x000fe2000ff1e0ff */
[----:B------:R1:W-:Y:S01]  /*b1f0*/  @P5 STS.128 [R239+0x8000], RZ ;  /* 0x008000ffef005388 */ /* 0x0003e20000000c00 */
[----:B------:R-:W-:Y:S01]  /*b200*/  @!P4 IADD3.X R6, R165, UR7, RZ, P1, !PT ;  /* 0x00000007a506cc10 */ /* 0x000fe20008ffe4ff */
[----:B------:R-:W-:Y:S01]  /*b210*/  UIADD3.X UR4, UR24, UR7, UR24, UP1, UP0 ;  /* 0x0000000718047290 */ /* 0x000fe20008fe0418 */
[----:B------:R-:W-:Y:S01]  /*b220*/  @!P4 LEA R186, P1, R7, c[0x0][0x168], 0x1 ;  /* 0x00005a0007baca11 */ /* 0x000fe200078208ff */
        /* <DEDUP_REMOVED lines=11> */
[C---:B------:R-:W-:Y:S01]  /*b2e0*/  @!P5 LEA R188, P1, R6.reuse, R249, 0x1 ;  /* 0x000000f906bcd211 */ /* 0x040fe200078208ff */
        /* <DEDUP_REMOVED lines=8> */
[C---:B------:R-:W-:Y:S02]  /*b370*/  @!P4 IADD3.X R5, R165.reuse, UR24, R4, P1, P0 ;  /* 0x00000018a505cc10 */ /* 0x040fe40008fe0404 */
[C---:B------:R-:W-:Y:S01]  /*b380*/  @!P3 IADD3 R11, P1, P0, R200.reuse, UR25, R6 ;  /* 0x00000019c80bbc10 */ /* 0x040fe2000f83e006 */
        /* <DEDUP_REMOVED lines=9> */
[----:B------:R-:W-:Y:S01]  /*b420*/  @!P2 LEA R28, P0, R16, c[0x0][0x168], 0x1 ;  /* 0x00005a00101caa11 */ /* 0x000fe200078008ff */
[----:B------:R-:W-:Y:S01]  /*b430*/  @!PT LDS RZ, [RZ] ;  /* 0x00000000fffff984 */ /* 0x000fe20000000800 */
[----:B------:R-:W-:Y:S01]  /*b440*/  @!PT LDS RZ, [RZ] ;  /* 0x00000000fffff984 */ /* 0x000fe20000000800 */
[----:B------:R-:W-:Y:S01]  /*b450*/  @!PT LDS RZ, [RZ] ;  /* 0x00000000fffff984 */ /* 0x000fe20000000800 */
[----:B------:R1:W-:Y:S01]  /*b460*/  @!P3 LDGSTS.E.BYPASS.LTC128B.128 [R239+0xc000], [R30.64+0x100] ;  /* 0x0c0001001eefbfae */ /* 0x0003e2000b901d62 */
[----:B------:R-:W-:Y:S02]  /*b470*/  @!P4 LEA R172, P1, R14, c[0x0][0x168], 0x1 ;  /* 0x00005a000eacca11 */ /* 0x000fe400078208ff */
        /* <DEDUP_REMOVED lines=12> */
[----:B------:R-:W-:Y:S02]  /*b540*/  @!P2 LEA R16, P0, R6, c[0x0][0x168], 0x1 ;  /* 0x00005a000610aa11 */ /* 0x000fe400078008ff */
[----:B------:R-:W-:Y:S01]  /*b550*/  @!P5 LEA.HI.X R171, R7, R248, R5, 0x1, P1 ;  /* 0x000000f807abd211 */ /* 0x000fe200008f0c05 */
[----:B------:R1:W-:Y:S01]  /*b560*/  @P5 STS.128 [R239+0x8800], RZ ;  /* 0x008800ffef005388 */ /* 0x0003e20000000c00 */
[----:B------:R-:W-:Y:S02]  /*b570*/  @!P4 IADD3 R5, P1, R200, UR5, RZ ;  /* 0x00000005c805cc10 */ /* 0x000fe4000ff3e0ff */
[----:B------:R-:W-:Y:S02]  /*b580*/  @!P2 LEA.HI.X R17, R6, c[0x0][0x16c], R4, 0x1, P0 ;  /* 0x00005b000611aa11 */ /* 0x000fe400000f0c04 */
[----:B------:R-:W-:-:S02]  /*b590*/  @!P4 IADD3.X R4, R165, UR4, RZ, P1, !PT ;  /* 0x00000004a504cc10 */ /* 0x000fc40008ffe4ff */
[C---:B------:R-:W-:Y:S02]  /*b5a0*/  @!P4 LEA R168, P1, R5.reuse, c[0x0][0x168], 0x1 ;  /* 0x00005a0005a8ca11 */ /* 0x040fe400078208ff */
        /* <DEDUP_REMOVED lines=30> */
[----:B---3--:R-:W-:Y:S02]  /*b790*/  @!P4 LEA R186, P1, R6, c[0x0][0x168], 0x1 ;  /* 0x00005a0006baca11 */ /* 0x008fe400078208ff */
        /* <DEDUP_REMOVED lines=8> */
[----:B------:R-:W-:-:S03]  /*b820*/  @!P3 LEA R6, P0, R4, c[0x0][0x168], 0x1 ;  /* 0x00005a000406ba11 */ /* 0x000fc600078008ff */
        /* <DEDUP_REMOVED lines=51> */
.L_x_2379:
[----:B------:R-:W-:Y:S05]  /*bb60*/  BSYNC B0 ;  /* 0x0000000000007941 */ /* 0x000fea0003800000 */
.L_x_2378:
[----:B------:R-:W0:Y:S01]  /*bb70*/  LDGDEPBAR ;  /* 0x00000000000079af */ /* 0x000e220000000000 */
[----:B--2---:R-:W-:Y:S02]  /*bb80*/  IMAD.U32 R5, RZ, RZ, UR10 ;  /* 0x0000000aff057e24 */ /* 0x004fe4000f8e00ff */
[----:B------:R-:W-:-:S03]  /*bb90*/  IMAD.U32 R4, RZ, RZ, UR7 ;  /* 0x00000007ff047e24 */ /* 0x000fc6000f8e00ff */
[----:B------:R-:W-:-:S04]  /*bba0*/  LEA R249, P0, R5, R249, 0x1 ;  /* 0x000000f905f97211 */ /* 0x000fc800078008ff */
[----:B------:R-:W-:Y:S02]  /*bbb0*/  LEA.HI.X R248, R5, R248, R4, 0x1, P0 ;  /* 0x000000f805f87211 */ /* 0x000fe400000f0c04 */
.L_x_2375:
[----:B-1----:R-:W-:Y:S01]  /*bbc0*/  FMNMX.FTZ R6, R3, R2, !PT ;  /* 0x0000000203067209 */ /* 0x002fe20007810000 */
[----:B------:R-:W-:Y:S01]  /*bbd0*/  LDSM.16.MT88.4 R16, [R228+0x10000] ;  /* 0x01000000e410783b */ /* 0x000fe20000004200 */
[----:B------:R-:W-:Y:S02]  /*bbe0*/  FMNMX.FTZ R7, R164, R8, !PT ;  /* 0x00000008a4077209 */ /* 0x000fe40007810000 */
[----:B------:R-:W-:Y:S01]  /*bbf0*/  FMNMX.FTZ R6, R0, R6, !PT ;  /* 0x0000000600067209 */ /* 0x000fe20007810000 */
[----:B------:R-:W-:Y:S01]  /*bc00*/  LDSM.16.MT88.4 R28, [R226+0x10800] ;  /* 0x01080000e21c783b */ /* 0x000fe20000004200 */
        /* <DEDUP_REMOVED lines=38> */
[C---:B------:R-:W-:Y:S02]  /*be70*/  FSETP.NEU.FTZ.AND P0, PT, R172.reuse, -INF , PT ;  /* 0xff800000ac00780b */ /* 0x040fe40003f1d000 */
[C---:B------:R-:W-:Y:S01]  /*be80*/  FSETP.NEU.FTZ.AND P1, PT, R173.reuse, -INF , PT ;  /* 0xff800000ad00780b */ /* 0x040fe20003f3d000 */
[C---:B------:R-:W-:Y:S01]  /*be90*/  FMUL.FTZ R181, R173.reuse, c[0x0][0x23c] ;  /* 0x00008f00adb57a20 */ /* 0x040fe20000410000 */
[----:B------:R-:W-:Y:S02]  /*bea0*/  FSEL R5, R172, RZ, P0 ;  /* 0x000000ffac057208 */ /* 0x000fe40000000000 */
[----:B------:R-:W-:Y:S02]  /*beb0*/  FSEL R178, R178, RZ, P0 ;  /* 0x000000ffb2b27208 */ /* 0x000fe40000000000 */
[----:B------:R-:W-:Y:S01]  /*bec0*/  FSEL R4, R173, RZ, P1 ;  /* 0x000000ffad047208 */ /* 0x000fe20000800000 */
[----:B------:R-:W-:Y:S01]  /*bed0*/  FADD.FTZ R5, R3, -R5 ;  /* 0x8000000503057221 */ /* 0x000fe20000010000 */
[----:B------:R-:W-:Y:S01]  /*bee0*/  FSEL R181, R181, RZ, P1 ;  /* 0x000000ffb5b57208 */ /* 0x000fe20000800000 */
[----:B------:R-:W-:-:S02]  /*bef0*/  FFMA.FTZ R165, R2, c[0x0][0x23c], -R178 ;  /* 0x00008f0002a57a23 */ /* 0x000fc400000108b2 */
[----:B------:R-:W-:Y:S02]  /*bf00*/  FADD.FTZ R4, R164, -R4 ;  /* 0x80000004a4047221 */ /* 0x000fe40000010000 */
[----:B------:R-:W-:Y:S02]  /*bf10*/  FFMA.FTZ R2, R0, c[0x0][0x23c], -R178 ;  /* 0x00008f0000027a23 */ /* 0x000fe400000108b2 */
[--C-:B------:R-:W-:Y:S01]  /*bf20*/  FFMA.FTZ R171, R8, c[0x0][0x23c], -R181.reuse ;  /* 0x00008f0008ab7a23 */ /* 0x100fe200000108b5 */
[----:B------:R-:W-:Y:S01]  /*bf30*/  MUFU.EX2 R165, R165 ;  /* 0x000000a500a57308 */ /* 0x000fe20000000800 */
[--C-:B------:R-:W-:Y:S02]  /*bf40*/  FFMA.FTZ R170, R9, c[0x0][0x23c], -R181.reuse ;  /* 0x00008f0009aa7a23 */ /* 0x100fe400000108b5 */
[--C-:B------:R-:W-:Y:S01]  /*bf50*/  FFMA.FTZ R169, R12, c[0x0][0x23c], -R181.reuse ;  /* 0x00008f000ca97a23 */ /* 0x100fe200000108b5 */
[----:B------:R-:W-:Y:S01]  /*bf60*/  LDSM.16.MT88.4 R8, [R225+0x10000] ;  /* 0x01000000e108783b */ /* 0x000fe20000004200 */
[----:B------:R-:W-:-:S02]  /*bf70*/  FFMA.FTZ R168, R13, c[0x0][0x23c], -R181 ;  /* 0x00008f000da87a23 */ /* 0x000fc400000108b5 */
[--C-:B------:R-:W-:Y:S01]  /*bf80*/  FFMA.FTZ R0, R184, c[0x0][0x23c], -R178.reuse ;  /* 0x00008f00b8007a23 */ /* 0x100fe200000108b2 */
[----:B------:R-:W-:Y:S01]  /*bf90*/  MUFU.EX2 R171, R171 ;  /* 0x000000ab00ab7308 */ /* 0x000fe20000000800 */
[----:B------:R-:W-:Y:S02]  /*bfa0*/  FFMA.FTZ R164, R15, c[0x0][0x23c], -R178 ;  /* 0x00008f000fa47a23 */ /* 0x000fe400000108b2 */
[----:B------:R-:W-:Y:S01]  /*bfb0*/  FMUL.FTZ R3, R5, c[0x0][0x23c] ;  /* 0x00008f0005037a20 */ /* 0x000fe20000410000 */
[----:B------:R-:W1:Y:S01]  /*bfc0*/  LDSM.16.MT88.4 R12, [R226+0x10000] ;  /* 0x01000000e20c783b */ /* 0x000e620000004200 */
[----:B------:R-:W-:Y:S02]  /*bfd0*/  FMUL.FTZ R4, R4, c[0x0][0x23c] ;  /* 0x00008f0004047a20 */ /* 0x000fe40000410000 */
[--C-:B------:R-:W-:Y:S01]  /*bfe0*/  FFMA.FTZ R183, R26, c[0x0][0x23c], -R181.reuse ;  /* 0x00008f001ab77a23 */ /* 0x100fe200000108b5 */
[----:B------:R-:W-:Y:S01]  /*bff0*/  MUFU.EX2 R170, R170 ;  /* 0x000000aa00aa7308 */ /* 0x000fe20000000800 */
[----:B------:R-:W-:-:S02]  /*c000*/  FFMA.FTZ R182, R27, c[0x0][0x23c], -R181 ;  /* 0x00008f001bb67a23 */ /* 0x000fc400000108b5 */
[--C-:B------:R-:W-:Y:S02]  /*c010*/  FFMA.FTZ R184, R25, c[0x0][0x23c], -R181.reuse ;  /* 0x00008f0019b87a23 */ /* 0x100fe400000108b5 */
[----:B------:R-:W-:Y:S02]  /*c020*/  FFMA.FTZ R185, R24, c[0x0][0x23c], -R181 ;  /* 0x00008f0018b97a23 */ /* 0x000fe400000108b5 */
[--C-:B------:R-:W-:Y:S01]  /*c030*/  FFMA.FTZ R186, R23, c[0x0][0x23c], -R178.reuse ;  /* 0x00008f0017ba7a23 */ /* 0x100fe200000108b2 */
[----:B------:R-:W-:Y:S01]  /*c040*/  MUFU.EX2 R169, R169 ;  /* 0x000000a900a97308 */ /* 0x000fe20000000800 */
[--C-:B------:R-:W-:Y:S01]  /*c050*/  FFMA.FTZ R188, R22, c[0x0][0x23c], -R178.reuse ;  /* 0x00008f0016bc7a23 */ /* 0x100fe200000108b2 */
[----:B------:R-:W-:Y:S01]  /*c060*/  LDSM.16.MT88.4 R24, [R228+0x12800] ;  /* 0x01280000e418783b */ /* 0x000fe20000004200 */
[--C-:B------:R-:W-:Y:S02]  /*c070*/  FFMA.FTZ R187, R21, c[0x0][0x23c], -R178.reuse ;  /* 0x00008f0015bb7a23 */ /* 0x100fe400000108b2 */
[----:B------:R-:W-:-:S02]  /*c080*/  FFMA.FTZ R189, R20, c[0x0][0x23c], -R178 ;  /* 0x00008f0014bd7a23 */ /* 0x000fc400000108b2 */
[----:B------:R-:W-:Y:S01]  /*c090*/  LDSM.16.MT88.4 R20, [R226+0x12800] ;  /* 0x01280000e214783b */ /* 0x000fe20000004200 */
[----:B------:R-:W2:Y:S01]  /*c0a0*/  MUFU.EX2 R168, R168 ;  /* 0x000000a800a87308 */ /* 0x000ea20000000800 */
[--C-:B------:R-:W-:Y:S02]  /*c0b0*/  FFMA.FTZ R195, R195, c[0x0][0x23c], -R181.reuse ;  /* 0x00008f00c3c37a23 */ /* 0x100fe400000108b5 */
[--C-:B------:R-:W-:Y:S02]  /*c0c0*/  FFMA.FTZ R196, R196, c[0x0][0x23c], -R181.reuse ;  /* 0x00008f00c4c47a23 */ /* 0x100fe400000108b5 */
[--C-:B------:R-:W-:Y:S02]  /*c0d0*/  FFMA.FTZ R194, R194, c[0x0][0x23c], -R181.reuse ;  /* 0x00008f00c2c27a23 */ /* 0x100fe400000108b5 */
[----:B------:R-:W-:Y:S01]  /*c0e0*/  FFMA.FTZ R193, R193, c[0x0][0x23c], -R181 ;  /* 0x00008f00c1c17a23 */ /* 0x000fe200000108b5 */
[----:B------:R-:W3:Y:S01]  /*c0f0*/  MUFU.EX2 R2, R2 ;  /* 0x0000000200027308 */ /* 0x000ee20000000800 */
[----:B------:R-:W-:-:S02]  /*c100*/  FFMA.FTZ R192, R192, c[0x0][0x23c], -R178 ;  /* 0x00008f00c0c07a23 */ /* 0x000fc400000108b2 */
[--C-:B------:R-:W-:Y:S02]  /*c110*/  FFMA.FTZ R190, R190, c[0x0][0x23c], -R178.reuse ;  /* 0x00008f00bebe7a23 */ /* 0x100fe400000108b2 */
[--C-:B------:R-:W-:Y:S02]  /*c120*/  FFMA.FTZ R191, R191, c[0x0][0x23c], -R178.reuse ;  /* 0x00008f00bfbf7a23 */ /* 0x100fe400000108b2 */
[----:B------:R-:W-:Y:S01]  /*c130*/  FFMA.FTZ R197, R35, c[0x0][0x23c], -R178 ;  /* 0x00008f0023c57a23 */ /* 0x000fe200000108b2 */
[----:B------:R-:W-:Y:S01]  /*c140*/  MUFU.EX2 R0, R0 ;  /* 0x0000000000007308 */ /* 0x000fe20000000800 */
[----:B--2---:R-:W-:Y:S01]  /*c150*/  F2FP.BF16.PACK_AB R6, R168, R169 ;  /* 0x000000a9a806723e */ /* 0x004fe200000010ff */
[--C-:B------:R-:W-:Y:S02]  /*c160*/  FFMA.FTZ R198, R34, c[0x0][0x23c], -R181.reuse ;  /* 0x00008f0022c67a23 */ /* 0x100fe400000108b5 */
[--C-:B------:R-:W-:Y:S02]  /*c170*/  FFMA.FTZ R199, R33, c[0x0][0x23c], -R181.reuse ;  /* 0x00008f0021c77a23 */ /* 0x100fe400000108b5 */
[----:B------:R-:W-:-:S02]  /*c180*/  FFMA.FTZ R200, R32, c[0x0][0x23c], -R181 ;  /* 0x00008f0020c87a23 */ /* 0x000fc400000108b5 */
[----:B------:R-:W2:Y:S01]  /*c190*/  MUFU.EX2 R164, R164 ;  /* 0x000000a400a47308 */ /* 0x000ea20000000800 */
[----:B---3--:R-:W-:Y:S01]  /*c1a0*/  F2FP.BF16.PACK_AB R5, R2, R165 ;  /* 0x000000a50205723e */ /* 0x008fe200000010ff */
[----:B------:R-:W-:Y:S01]  /*c1b0*/  LDSM.16.MT88.4 R32, [R225+0x17000] ;  /* 0x01700000e120783b */ /* 0x000fe20000004200 */
[----:B------:R-:W-:Y:S02]  /*c1c0*/  FFMA.FTZ R180, R180, c[0x0][0x23c], -R181 ;  /* 0x00008f00b4b47a23 */ /* 0x000fe400000108b5 */
[--C-:B------:R-:W-:Y:S02]  /*c1d0*/  FFMA.FTZ R179, R179, c[0x0][0x23c], -R178.reuse ;  /* 0x00008f00b3b37a23 */ /* 0x100fe400000108b2 */
[--C-:B------:R-:W-:Y:S01]  /*c1e0*/  FFMA.FTZ R177, R177, c[0x0][0x23c], -R178.reuse ;  /* 0x00008f00b1b17a23 */ /* 0x100fe200000108b2 */
[----:B------:R3:W4:Y:S01]  /*c1f0*/  MUFU.EX2 R174, R4 ;  /* 0x0000000400ae7308 */ /* 0x0007220000000800 */
[--C-:B------:R-:W-:Y:S02]  /*c200*/  FFMA.FTZ R175, R175, c[0x0][0x23c], -R178.reuse ;  /* 0x00008f00afaf7a23 */ /* 0x100fe400000108b2 */
[----:B------:R-:W-:-:S05]  /*c210*/  FFMA.FTZ R176, R176, c[0x0][0x23c], -R178 ;  /* 0x00008f00b0b07a23 */ /* 0x000fca00000108b2 */
[----:B------:R-:W5:Y:S01]  /*c220*/  MUFU.EX2 R3, R3 ;  /* 0x0000000300037308 */ /* 0x000f620000000800 */
[----:B--2---:R-:W-:Y:S02]  /*c230*/  F2FP.BF16.PACK_AB R7, R164, R0 ;  /* 0x00000000a407723e */ /* 0x004fe400000010ff */
[----:B---3--:R-:W-:Y:S01]  /*c240*/  F2FP.BF16.PACK_AB R4, R170, R171 ;  /* 0x000000abaa04723e */ /* 0x008fe200000010ff */
[----:B----4-:R-:W-:-:S04]  /*c250*/  FMUL.FTZ R160, R160, R174 ;  /* 0x000000aea0a07220 */ /* 0x010fc80000410000 */
[----:B------:R-:W2:Y:S01]  /*c260*/  MUFU.EX2 R183, R183 ;  /* 0x000000b700b77308 */ /* 0x000ea20000000800 */
[-C--:B------:R-:W-:Y:S02]  /*c270*/  FMUL.FTZ R161, R161, R174.reuse ;  /* 0x000000aea1a17220 */ /* 0x080fe40000410000 */
[-C--:B------:R-:W-:Y:S02]  /*c280*/  FMUL.FTZ R156, R156, R174.reuse ;  /* 0x000000ae9c9c7220 */ /* 0x080fe40000410000 */
[----:B------:R-:W-:Y:S02]  /*c290*/  FMUL.FTZ R157, R157, R174 ;  /* 0x000000ae9d9d7220 */ /* 0x000fe40000410000 */
[-C--:B-----5:R-:W-:Y:S01]  /*c2a0*/  FMUL.FTZ R162, R162, R3.reuse ;  /* 0x00000003a2a27220 */ /* 0x0a0fe20000410000 */
[----:B------:R-:W3:Y:S01]  /*c2b0*/  MUFU.EX2 R182, R182 ;  /* 0x000000b600b67308 */ /* 0x000ee20000000800 */
        /* <DEDUP_REMOVED lines=11> */
[----:B------:R-:W4:Y:S01]  /*c370*/  LDSM.16.MT88.4 R16, [R224+0x10000] ;  /* 0x01000000e010783b */ /* 0x000f220000004200 */
[----:B------:R-:W-:Y:S01]  /*c380*/  FMUL.FTZ R149, R149, R174 ;  /* 0x000000ae95957220 */ /* 0x000fe20000410000 */
[----:B------:R-:W-:Y:S01]  /*c390*/  MUFU.EX2 R185, R185 ;  /* 0x000000b900b97308 */ /* 0x000fe20000000800 */
[----:B------:R-:W-:-:S02]  /*c3a0*/  FMUL.FTZ R150, R150, R3 ;  /* 0x0000000396967220 */ /* 0x000fc40000410000 */
[-C--:B------:R-:W-:Y:S02]  /*c3b0*/  FMUL.FTZ R151, R151, R3.reuse ;  /* 0x0000000397977220 */ /* 0x080fe40000410000 */
[-C--:B------:R-:W-:Y:S01]  /*c3c0*/  FMUL.FTZ R136, R136, R174.reuse ;  /* 0x000000ae88887220 */ /* 0x080fe20000410000 */
[C---:B-1----:R-:W-:Y:S01]  /*c3d0*/  HMMA.16816.F32.BF16 R152, R4.reuse, R12, R152 ;  /* 0x0000000c0498723c */ /* 0x042fe20000041898 */
[-C--:B------:R-:W-:Y:S01]  /*c3e0*/  FMUL.FTZ R137, R137, R174.reuse ;  /* 0x000000ae89897220 */ /* 0x080fe20000410000 */
[----:B------:R-:W1:Y:S01]  /*c3f0*/  MUFU.EX2 R186, R186 ;  /* 0x000000ba00ba7308 */ /* 0x000e620000000800 */
        /* <DEDUP_REMOVED lines=23> */
[----:B----4-:R-:W-:Y:S01]  /*c570*/  HMMA.16816.F32.BF16 R136, R4, R16, R136 ;  /* 0x000000100488723c */ /* 0x010fe20000041888 */
[----:B------:R-:W-:Y:S01]  /*c580*/  FMUL.FTZ R39, R39, R3 ;  /* 0x0000000327277220 */ /* 0x000fe20000410000 */
[----:B------:R-:W4:Y:S01]  /*c590*/  MUFU.EX2 R195, R195 ;  /* 0x000000c300c37308 */ /* 0x000f220000000800 */
        /* <DEDUP_REMOVED lines=158> */
[----:B------:R-:W-:Y:S01]  /*cf80*/  FADD.FTZ R164, R186, R164 ;  /* 0x000000a4baa47221 */ /* 0x000fe20000010000 */
        /* <DEDUP_REMOVED lines=11> */
[----:B----4-:R-:W-:Y:S02]  /*d040*/  FADD.FTZ R185, R195, R185 ;  /* 0x000000b9c3b97221 */ /* 0x010fe40000010000 */
        /* <DEDUP_REMOVED lines=160> */
.L_x_2372:
        /* <DEDUP_REMOVED lines=42> */
.L_x_2384:
        /* <DEDUP_REMOVED lines=79> */
.L_x_2381:
[----:B------:R-:W-:Y:S01]  /*e1e0*/  ISETP.GE.AND P6, PT, R240, c[0x0][0x220], PT ;  /* 0x00008800f0007a0c */ /* 0x000fe20003fc6270 */
[----:B------:R-:W-:Y:S01]  /*e1f0*/  UISETP.GT.AND UP2, UPT, UR29, UR21, UPT ;  /* 0x000000151d00728c */ /* 0x000fe2000bf44270 */
[-C--:B------:R-:W-:Y:S02]  /*e200*/  LEA R204, P0, R7, R167.reuse, 0x1 ;  /* 0x000000a707cc7211 */ /* 0x080fe400078008ff */
[----:B------:R-:W-:Y:S02]  /*e210*/  ISETP.GE.AND P5, PT, R237, c[0x0][0x220], PT ;  /* 0x00008800ed007a0c */ /* 0x000fe40003fa6270 */
[-C--:B------:R-:W-:Y:S02]  /*e220*/  LEA.HI.X R205, R7, R166.reuse, R3, 0x1, P0 ;  /* 0x000000a607cd7211 */ /* 0x080fe400000f0c03 */
[----:B------:R-:W-:Y:S02]  /*e230*/  ISETP.GE.AND P4, PT, R236, c[0x0][0x220], PT ;  /* 0x00008800ec007a0c */ /* 0x000fe40003f86270 */
[----:B------:R-:W-:Y:S02]  /*e240*/  ISETP.GE.AND P3, PT, R235, c[0x0][0x220], PT ;  /* 0x00008800eb007a0c */ /* 0x000fe40003f66270 */
[----:B------:R-:W-:Y:S01]  /*e250*/  IADD3 R6, P1, R7, UR27, RZ ;  /* 0x0000001b07067c10 */ /* 0x000fe2000ff3e0ff */
[----:B------:R-:W-:Y:S03]  /*e260*/  @P6 STS.128 [R239+0x10000], RZ ;  /* 0x010000ffef006388 */ /* 0x000fe60000000c00 */
[----:B------:R-:W-:Y:S01]  /*e270*/  IADD3.X R5, R3, UR26, RZ, P1, !PT ;  /* 0x0000001a03057c10 */ /* 0x000fe20008ffe4ff */
[--C-:B------:R-:W-:Y:S01]  /*e280*/  @!P5 IMAD.MOV.U32 R28, RZ, RZ, R204.reuse ;  /* 0x000000ffff1cd224 */ /* 0x100fe200078e00cc */
[----:B------:R-:W-:Y:S01]  /*e290*/  @!PT LDS RZ, [RZ] ;  /* 0x00000000fffff984 */ /* 0x000fe20000000800 */
[----:B------:R-:W-:Y:S01]  /*e2a0*/  @!PT LDS RZ, [RZ] ;  /* 0x00000000fffff984 */ /* 0x000fe20000000800 */
[----:B------:R-:W-:Y:S01]  /*e2b0*/  @!PT LDS RZ, [RZ] ;  /* 0x00000000fffff984 */ /* 0x000fe20000000800 */
[----:B------:R1:W-:Y:S01]  /*e2c0*/  @!P6 LDGSTS.E.BYPASS.LTC128B.128 [R239+0x10000], [R204.64] ;  /* 0x10000000ccefefae */ /* 0x0003e2000b901d62 */
[----:B------:R-:W-:Y:S01]  /*e2d0*/  @!P5 IMAD.MOV.U32 R29, RZ, RZ, R205 ;  /* 0x000000ffff1dd224 */ /* 0x000fe200078e00cd */
[CC--:B------:R-:W-:Y:S02]  /*e2e0*/  @!P6 LEA R16, P1, R6.reuse, R167.reuse, 0x1 ;  /* 0x000000a70610e211 */ /* 0x0c0fe400078208ff */
[CC--:B------:R-:W-:Y:S01]  /*e2f0*/  @!P5 LEA R12, P0, R6.reuse, R167.reuse, 0x1 ;  /* 0x000000a7060cd211 */ /* 0x0c0fe200078008ff */
[----:B------:R-:W-:Y:S01]  /*e300*/  @P5 STS.128 [R239+0x12000], RZ ;  /* 0x012000ffef005388 */ /* 0x000fe20000000c00 */
[CCC-:B------:R-:W-:Y:S02]  /*e310*/  @!P6 LEA.HI.X R17, R6.reuse, R166.reuse, R5.reuse, 0x1, P1 ;  /* 0x000000a60611e211 */ /* 0x1c0fe400008f0c05 */
[CCC-:B------:R-:W-:Y:S02]  /*e320*/  @!P5 LEA.HI.X R13, R6.reuse, R166.reuse, R5.reuse, 0x1, P0 ;  /* 0x000000a6060dd211 */ /* 0x1c0fe400000f0c05 */
[----:B------:R-:W-:Y:S01]  /*e330*/  @!PT LDS RZ, [RZ] ;  /* 0x00000000fffff984 */ /* 0x000fe20000000800 */
[----:B------:R-:W-:Y:S01]  /*e340*/  @!PT LDS RZ, [RZ] ;  /* 0x00000000fffff984 */ /* 0x000fe20000000800 */
[----:B------:R-:W-:Y:S01]  /*e350*/  @!PT LDS RZ, [RZ] ;  /* 0x00000000fffff984 */ /* 0x000fe20000000800 */
[----:B------:R2:W-:Y:S01]  /*e360*/  @!P5 LDGSTS.E.BYPASS.LTC128B.128 [R239+0x12000], [R28.64+0x80] ;  /* 0x120000801cefdfae */ /* 0x0005e2000b901d62 */
[C---:B------:R-:W-:Y:S02]  /*e370*/  IADD3 R4, P2, R6.reuse, UR27, RZ ;  /* 0x0000001b06047c10 */ /* 0x040fe4000ff5e0ff */
[CC--:B------:R-:W-:Y:S02]  /*e380*/  @!P3 LEA R8, P1, R6.reuse, R167.reuse, 0x1 ;  /* 0x000000a70608b211 */ /* 0x0c0fe400078208ff */
[----:B------:R-:W-:Y:S01]  /*e390*/  @P4 STS.128 [R239+0x14000], RZ ;  /* 0x014000ffef004388 */ /* 0x000fe20000000c00 */
[----:B------:R-:W-:Y:S02]  /*e3a0*/  IADD3.X R3, R5, UR26, RZ, P2, !PT ;  /* 0x0000001a05037c10 */ /* 0x000fe400097fe4ff */
[CC--:B------:R-:W-:Y:S02]  /*e3b0*/  @!P4 LEA R10, P2, R6.reuse, R167.reuse, 0x1 ;  /* 0x000000a7060ac211 */ /* 0x0c0fe400078408ff */
[CCC-:B------:R-:W-:Y:S02]  /*e3c0*/  @!P3 LEA.HI.X R9, R6.reuse, R166.reuse, R5.reuse, 0x1, P1 ;  /* 0x000000a60609b211 */ /* 0x1c0fe400008f0c05 */
[-C--:B------:R-:W-:Y:S02]  /*e3d0*/  @!P4 LEA.HI.X R11, R6, R166.reuse, R5, 0x1, P2 ;  /* 0x000000a6060bc211 */ /* 0x080fe400010f0c05 */
[CC--:B------:R-:W-:Y:S02]  /*e3e0*/  @!P6 LEA R14, P0, R4.reuse, R167.reuse, 0x1 ;  /* 0x000000a7040ee211 */ /* 0x0c0fe400078008ff */
[CC--:B------:R-:W-:Y:S02]  /*e3f0*/  @!P5 LEA R20, P2, R4.reuse, R167.reuse, 0x1 ;  /* 0x000000a70414d211 */ /* 0x0c0fe400078408ff */
[CCC-:B------:R-:W-:Y:S02]  /*e400*/  @!P6 LEA.HI.X R15, R4.reuse, R166.reuse, R3.reuse, 0x1, P0 ;  /* 0x000000a6040fe211 */ /* 0x1c0fe400000f0c03 */
[CCC-:B------:R-:W-:Y:S02]  /*e410*/  @!P5 LEA.HI.X R21, R4.reuse, R166.reuse, R3.reuse, 0x1, P2 ;  /* 0x000000a60415d211 */ /* 0x1c0fe400010f0c03 */
[CC--:B------:R-:W-:Y:S02]  /*e420*/  @!P4 LEA R18, P1, R4.reuse, R167.reuse, 0x1 ;  /* 0x000000a70412c211 */ /* 0x0c0fe400078208ff */
[CC--:B------:R-:W-:Y:S02]  /*e430*/  @!P3 LEA R6, P0, R4.reuse, R167.reuse, 0x1 ;  /* 0x000000a70406b211 */ /* 0x0c0fe400078008ff */
[C---:B------:R-:W-:Y:S01]  /*e440*/  @!P4 LEA.HI.X R19, R4.reuse, R166, R3, 0x1, P1 ;  /* 0x000000a60413c211 */ /* 0x040fe200008f0c03 */
[----:B--2---:R-:W-:Y:S01]  /*e450*/  @!P4 IMAD.MOV.U32 R29, RZ, RZ, R205 ;  /* 0x000000ffff1dc224 */ /* 0x004fe200078e00cd */
[----:B------:R-:W-:Y:S02]  /*e460*/  @!P4 MOV R28, R204 ;  /* 0x000000cc001cc202 */ /* 0x000fe40000000f00 */
[CC--:B------:R-:W-:Y:S02]  /*e470*/  @!P3 LEA.HI.X R7, R4.reuse, R166.reuse, R3, 0x1, P0 ;  /* 0x000000a60407b211 */ /* 0x0c0fe400000f0c03 */
[----:B------:R-:W-:Y:S01]  /*e480*/  IADD3 R5, P2, R4, UR27, RZ ;  /* 0x0000001b04057c10 */ /* 0x000fe2000ff5e0ff */
[----:B------:R-:W-:Y:S01]  /*e490*/  @!PT LDS RZ, [RZ] ;  /* 0x00000000fffff984 */ /* 0x000fe20000000800 */
[----:B------:R-:W-:Y:S01]  /*e4a0*/  @!PT LDS RZ, [RZ] ;  /* 0x00000000fffff984 */ /* 0x000fe20000000800 */
[----:B------:R-:W-:Y:S01]  /*e4b0*/  @!PT LDS RZ, [RZ] ;  /* 0x00000000fffff984 */ /* 0x000fe20000000800 */
[----:B------:R2:W-:Y:S03]  /*e4c0*/  @!P4 LDGSTS.E.BYPASS.LTC128B.128 [R239+0x14000], [R28.64+0x100] ;  /* 0x140001001cefcfae */ /* 0x0005e6000b901d62 */
[-C--:B------:R-:W-:Y:S02]  /*e4d0*/  @!P6 LEA R26, P0, R5, R167.reuse, 0x1 ;  /* 0x000000a7051ae211 */ /* 0x080fe400078008ff */
[----:B------:R-:W-:Y:S01]  /*e4e0*/  @P3 STS.128 [R239+0x16000], RZ ;  /* 0x016000ffef003388 */ /* 0x000fe20000000c00 */
[----:B------:R-:W-:Y:S02]  /*e4f0*/  IADD3.X R3, R3, UR26, RZ, P2, !PT ;  /* 0x0000001a03037c10 */ /* 0x000fe400097fe4ff */
[CC--:B------:R-:W-:Y:S02]  /*e500*/  @!P5 LEA R24, P2, R5.reuse, R167.reuse, 0x1 ;  /* 0x000000a70518d211 */ /* 0x0c0fe400078408ff */
[CCC-:B------:R-:W-:Y:S02]  /*e510*/  @!P6 LEA.HI.X R27, R5.reuse, R166.reuse, R3.reuse, 0x1, P0 ;  /* 0x000000a6051be211 */ /* 0x1c0fe400000f0c03 */
[CCC-:B------:R-:W-:Y:S02]  /*e520*/  @!P5 LEA.HI.X R25, R5.reuse, R166.reuse, R3.reuse, 0x1, P2 ;  /* 0x000000a60519d211 */ /* 0x1c0fe400010f0c03 */
[CC--:B------:R-:W-:Y:S02]  /*e530*/  @!P4 LEA R22, P1, R5.reuse, R167.reuse, 0x1 ;  /* 0x000000a70516c211 */ /* 0x0c0fe400078208ff */
[C---:B------:R-:W-:Y:S02]  /*e540*/  @!P3 LEA R4, P0, R5.reuse, R167, 0x1 ;  /* 0x000000a70504b211 */ /* 0x040fe400078008ff */
[CCC-:B------:R-:W-:Y:S02]  /*e550*/  @!P4 LEA.HI.X R23, R5.reuse, R166.reuse, R3.reuse, 0x1, P1 ;  /* 0x000000a60517c211 */ /* 0x1c0fe400008f0c03 */
[----:B------:R-:W-:Y:S02]  /*e560*/  @!P3 LEA.HI.X R5, R5, R166, R3, 0x1, P0 ;  /* 0x000000a60505b211 */ /* 0x000fe400000f0c03 */
[----:B------:R-:W-:Y:S01]  /*e570*/  PLOP3.LUT P0, PT, PT, PT, UP2, 0x80, 0x0 ;  /* 0x000000000000781c */ /* 0x000fe20003f0f028 */
[--C-:B--2---:R-:W-:Y:S01]  /*e580*/  @!P3 IMAD.MOV.U32 R28, RZ, RZ, R204.reuse ;  /* 0x000000ffff1cb224 */ /* 0x104fe200078e00cc */
[-C--:B------:R-:W-:Y:S05]  /*e590*/  @!P3 MOV R29, R205.reuse ;  /* 0x000000cd001db202 */ /* 0x080fea0000000f00 */
        /* <DEDUP_REMOVED lines=65> */
[----:B-----5:R-:W2:Y:S05]  /*e9b0*/  LDSM.16.M88.4 R8, [R233+0x8000] ;  /* 0x00800000e908783b */ /* 0x020eaa0000000200 */
[----:B---3--:R-:W4:Y:S05]  /*e9c0*/  LDSM.16.M88.4 R16, [R233+0x8800] ;  /* 0x00880000e910783b */ /* 0x008f2a0000000200 */
[----:B-1----:R-:W1:Y:S05]  /*e9d0*/  LDSM.16.M88.4 R24, [R233+0x9000] ;  /* 0x00900000e918783b */ /* 0x002e6a0000000200 */
[----:B------:R-:W0:Y:S05]  /*e9e0*/  LDGDEPBAR ;  /* 0x00000000000079af */ /* 0x000e2a0000000000 */
        /* <DEDUP_REMOVED lines=10> */
[----:B------:R-:W4:Y:S05]  /*ea90*/  LDSM.16.M88.4 R192, [R227+0x8000] ;  /* 0x00800000e3c0783b */ /* 0x000f2a0000000200 */
[----:B------:R-:W-:Y:S02]  /*eaa0*/  LDSM.16.M88.4 R196, [R233+0xa000] ;  /* 0x00a00000e9c4783b */ /* 0x000fe40000000200 */
[C---:B------:R-:W-:Y:S03]  /*eab0*/  HMMA.16816.F32.BF16 R16, R32.reuse, R18, RZ ;  /* 0x000000122010723c */ /* 0x040fe600000418ff */
[----:B------:R-:W-:Y:S05]  /*eac0*/  LDSM.16.M88.4 R200, [R233+0xa800] ;  /* 0x00a80000e9c8783b */ /* 0x000fea0000000200 */
[C---:B-1----:R-:W-:Y:S08]  /*ead0*/  HMMA.16816.F32.BF16 R20, R32.reuse, R24, RZ ;  /* 0x000000182014723c */ /* 0x042ff000000418ff */
        /* <DEDUP_REMOVED lines=9> */
[----:B------:R-:W5:Y:S07]  /*eb70*/  LDSM.16.M88.4 R176, [R227+0x9800] ;  /* 0x00980000e3b0783b */ /* 0x000f6e0000000200 */
[C---:B--2---:R-:W-:Y:S08]  /*eb80*/  HMMA.16816.F32.BF16 R20, R168.reuse, R180, R20 ;  /* 0x000000b4a814723c */ /* 0x044ff00000041814 */
[C---:B------:R-:W-:Y:S01]  /*eb90*/  HMMA.16816.F32.BF16 R24, R168.reuse, R182, R24 ;  /* 0x000000b6a818723c */ /* 0x040fe20000041818 */
[----:B------:R-:W-:Y:S07]  /*eba0*/  LDSM.16.M88.4 R180, [R220] ;  /* 0x00000000dcb4783b */ /* 0x000fee0000000200 */
[C---:B------:R-:W-:Y:S08]  /*ebb0*/  HMMA.16816.F32.BF16 R28, R168.reuse, R184, R28 ;  /* 0x000000b8a81c723c */ /* 0x040ff0000004181c */
[----:B------:R-:W-:Y:S01]  /*ebc0*/  HMMA.16816.F32.BF16 R32, R168, R186, R32 ;  /* 0x000000baa820723c */ /* 0x000fe20000041820 */
[----:B------:R-:W2:Y:S05]  /*ebd0*/  LDSM.16.M88.4 R168, [R229] ;  /* 0x00000000e5a8783b */ /* 0x000eaa0000000200 */
[----:B------:R-:W2:Y:S02]  /*ebe0*/  LDSM.16.M88.4 R184, [R220+0x800] ;  /* 0x00080000dcb8783b */ /* 0x000ea40000000200 */
[C---:B----4-:R-:W-:Y:S08]  /*ebf0*/  HMMA.16816.F32.BF16 R4, R188.reuse, R192, R4 ;  /* 0x000000c0bc04723c */ /* 0x050ff00000041804 */
[C---:B------:R-:W-:Y:S01]  /*ec00*/  HMMA.16816.F32.BF16 R8, R188.reuse, R194, R8 ;  /* 0x000000c2bc08723c */ /* 0x040fe20000041808 */
[----:B------:R-:W4:Y:S07]  /*ec10*/  LDSM.16.M88.4 R192, [R220+0x1000] ;  /* 0x00100000dcc0783b */ /* 0x000f2e0000000200 */
[C---:B-1----:R-:W-:Y:S08]  /*ec20*/  HMMA.16816.F32.BF16 R12, R188.reuse, R164, R12 ;  /* 0x000000a4bc0c723c */ /* 0x042ff0000004180c */
[C---:B------:R-:W-:Y:S01]  /*ec30*/  HMMA.16816.F32.BF16 R16, R188.reuse, R166, R16 ;  /* 0x000000a6bc10723c */ /* 0x040fe20000041810 */
[----:B------:R-:W1:Y:S07]  /*ec40*/  LDSM.16.M88.4 R164, [R220+0x1800] ;  /* 0x00180000dca4783b */ /* 0x000e6e0000000200 */
[C---:B---3--:R-:W-:Y:S08]  /*ec50*/  HMMA.16816.F32.BF16 R20, R188.reuse, R172, R20 ;  /* 0x000000acbc14723c */ /* 0x048ff00000041814 */
[C---:B------:R-:W-:Y:S01]  /*ec60*/  HMMA.16816.F32.BF16 R24, R188.reuse, R174, R24 ;  /* 0x000000aebc18723c */ /* 0x040fe20000041818 */
[----:B------:R-:W3:Y:S07]  /*ec70*/  LDSM.16.M88.4 R172, [R234+0x2000] ;  /* 0x00200000eaac783b */ /* 0x000eee0000000200 */
[C---:B-----5:R-:W-:Y:S08]  /*ec80*/  HMMA.16816.F32.BF16 R28, R188.reuse, R176, R28 ;  /* 0x000000b0bc1c723c */ /* 0x060ff0000004181c */
[----:B------:R-:W-:Y:S01]  /*ec90*/  HMMA.16816.F32.BF16 R32, R188, R178, R32 ;  /* 0x000000b2bc20723c */ /* 0x000fe20000041820 */
[----:B------:R-:W5:Y:S05]  /*eca0*/  LDSM.16.M88.4 R176, [R233+0xb000] ;  /* 0x00b00000e9b0783b */ /* 0x000f6a0000000200 */
[----:B------:R-:W-:Y:S02]  /*ecb0*/  LDSM.16.M88.4 R188, [R219] ;  /* 0x00000000dbbc783b */ /* 0x000fe40000000200 */
[C---:B--2---:R-:W-:Y:S08]  /*ecc0*/  HMMA.16816.F32.BF16 R4, R168.reuse, R180, R4 ;  /* 0x000000b4a804723c */ /* 0x044ff00000041804 */
[C---:B------:R-:W-:Y:S01]  /*ecd0*/  HMMA.16816.F32.BF16 R8, R168.reuse, R182, R8 ;  /* 0x000000b6a808723c */ /* 0x040fe20000041808 */
[----:B------:R-:W2:Y:S07]  /*ece0*/  LDSM.16.M88.4 R180, [R233+0xb800] ;  /* 0x00b80000e9b4783b */ /* 0x000eae0000000200 */
[C---:B------:R-:W-:Y:S08]  /*ecf0*/  HMMA.16816.F32.BF16 R12, R168.reuse, R184, R12 ;  /* 0x000000b8a80c723c */ /* 0x040ff0000004180c */
[C---:B------:R-:W-:Y:S01]  /*ed00*/  HMMA.16816.F32.BF16 R16, R168.reuse, R186, R16 ;  /* 0x000000baa810723c */ /* 0x040fe20000041810 */
[----:B------:R-:W2:Y:S07]  /*ed10*/  LDSM.16.M88.4 R184, [R232+0x2000] ;  /* 0x00200000e8b8783b */ /* 0x000eae0000000200 */
[C---:B----4-:R-:W-:Y:S08]  /*ed20*/  HMMA.16816.F32.BF16 R20, R168.reuse, R192, R20 ;  /* 0x000000c0a814723c */ /* 0x050ff00000041814 */
[C---:B------:R-:W-:Y:S01]  /*ed30*/  HMMA.16816.F32.BF16 R24, R168.reuse, R194, R24 ;  /* 0x000000c2a818723c */ /* 0x040fe20000041818 */
[----:B------:R-:W4:Y:S07]  /*ed40*/  LDSM.16.M88.4 R192, [R218] ;  /* 0x00000000dac0783b */ /* 0x000f2e0000000200 */
[C---:B-1----:R-:W-:Y:S08]  /*ed50*/  HMMA.16816.F32.BF16 R28, R168.reuse, R164, R28 ;  /* 0x000000a4a81c723c */ /* 0x042ff0000004181c */
[----:B------:R-:W-:Y:S01]  /*ed60*/  HMMA.16816.F32.BF16 R32, R168, R166, R32 ;  /* 0x000000a6a820723c */ /* 0x000fe20000041820 */
[----:B------:R-:W1:Y:S05]  /*ed70*/  LDSM.16.M88.4 R164, [R217] ;  /* 0x00000000d9a4783b */ /* 0x000e6a0000000200 */
[----:B------:R-:W1:Y:S02]  /*ed80*/  LDSM.16.M88.4 R168, [R216] ;  /* 0x00000000d8a8783b */ /* 0x000e640000000200 */
[C---:B---3--:R-:W-:Y:S08]  /*ed90*/  HMMA.16816.F32.BF16 R4, R172.reuse, R196, R4 ;  /* 0x000000c4ac04723c */ /* 0x048ff00000041804 */
[C---:B------:R-:W-:Y:S01]  /*eda0*/  HMMA.16816.F32.BF16 R8, R172.reuse, R198, R8 ;  /* 0x000000c6ac08723c */ /* 0x040fe20000041808 */
[----:B------:R-:W-:Y:S07]  /*edb0*/  LDSM.16.M88.4 R196, [R227+0xa000] ;  /* 0x00a00000e3c4783b */ /* 0x000fee0000000200 */
[C---:B------:R-:W-:Y:S08]  /*edc0*/  HMMA.16816.F32.BF16 R12, R172.reuse, R200, R12 ;  /* 0x000000c8ac0c723c */ /* 0x040ff0000004180c */
[C---:B------:R-:W-:Y:S01]  /*edd0*/  HMMA.16816.F32.BF16 R16, R172.reuse, R202, R16 ;  /* 0x000000caac10723c */ /* 0x040fe20000041810 */
[----:B------:R-:W-:Y:S07]  /*ede0*/  LDSM.16.M88.4 R200, [R227+0xa800] ;  /* 0x00a80000e3c8783b */ /* 0x000fee0000000200 */
[C---:B-----5:R-:W-:Y:S08]  /*edf0*/  HMMA.16816.F32.BF16 R20, R172.reuse, R176, R20 ;  /* 0x000000b0ac14723c */ /* 0x060ff00000041814 */
[C---:B------:R-:W-:Y:S01]  /*ee00*/  HMMA.16816.F32.BF16 R24, R172.reuse, R178, R24 ;  /* 0x000000b2ac18723c */ /* 0x040fe20000041818 */
[----:B------:R-:W3:Y:S07]  /*ee10*/  LDSM.16.M88.4 R176, [R230+0x2000] ;  /* 0x00200000e6b0783b */ /* 0x000eee0000000200 */
[C---:B--2---:R-:W-:Y:S08]  /*ee20*/  HMMA.16816.F32.BF16 R28, R172.reuse, R180, R28 ;  /* 0x000000b4ac1c723c */ /* 0x044ff0000004181c */
[----:B------:R-:W-:Y:S01]  /*ee30*/  HMMA.16816.F32.BF16 R32, R172, R182, R32 ;  /* 0x000000b6ac20723c */ /* 0x000fe20000041820 */
[----:B------:R-:W2:Y:S05]  /*ee40*/  LDSM.16.M88.4 R172, [R227+0xb000] ;  /* 0x00b00000e3ac783b */ /* 0x000eaa0000000200 */
[----:B------:R-:W-:Y:S02]  /*ee50*/  LDSM.16.M88.4 R180, [R229+0x2000] ;  /* 0x00200000e5b4783b */ /* 0x000fe40000000200 */
[C---:B------:R-:W-:Y:S08]  /*ee60*/  HMMA.16816.F32.BF16 R4, R184.reuse, R188, R4 ;  /* 0x000000bcb804723c */ /* 0x040ff00000041804 */
[C---:B------:R-:W-:Y:S01]  /*ee70*/  HMMA.16816.F32.BF16 R8, R184.reuse, R190, R8 ;  /* 0x000000beb808723c */ /* 0x040fe20000041808 */
[----:B------:R-:W-:Y:S07]  /*ee80*/  LDSM.16.M88.4 R188, [R220+0x2000] ;  /* 0x00200000dcbc783b */ /* 0x000fee0000000200 */
[C---:B----4-:R-:W-:Y:S08]  /*ee90*/  HMMA.16816.F32.BF16 R12, R184.reuse, R192, R12 ;  /* 0x000000c0b80c723c */ /* 0x050ff0000004180c */
[C---:B------:R-:W-:Y:S01]  /*eea0*/  HMMA.16816.F32.BF16 R16, R184.reuse, R194, R16 ;  /* 0x000000c2b810723c */ /* 0x040fe20000041810 */
[----:B------:R-:W-:Y:S07]  /*eeb0*/  LDSM.16.M88.4 R192, [R220+0x3800] ;  /* 0x00380000dcc0783b */ /* 0x000fee0000000200 */
[C---:B-1----:R-:W-:Y:S08]  /*eec0*/  HMMA.16816.F32.BF16 R20, R184.reuse, R164, R20 ;  /* 0x000000a4b814723c */ /* 0x042ff00000041814 */
[C---:B------:R-:W-:Y:S01]  /*eed0*/  HMMA.16816.F32.BF16 R24, R184.reuse, R166, R24 ;  /* 0x000000a6b818723c */ /* 0x040fe20000041818 */
[----:B------:R-:W1:Y:S07]  /*eee0*/  LDSM.16.M88.4 R164, [R227+0xb800] ;  /* 0x00b80000e3a4783b */ /* 0x000e6e0000000200 */
[C---:B------:R-:W-:Y:S08]  /*eef0*/  HMMA.16816.F32.BF16 R28, R184.reuse, R168, R28 ;  /* 0x000000a8b81c723c */ /* 0x040ff0000004181c */
[----:B------:R-:W-:Y:S01]  /*ef00*/  HMMA.16816.F32.BF16 R32, R184, R170, R32 ;  /* 0x000000aab820723c */ /* 0x000fe20000041820 */
[----:B------:R-:W4:Y:S05]  /*ef10*/  LDSM.16.M88.4 R168, [R220+0x2800] ;  /* 0x00280000dca8783b */ /* 0x000f2a0000000200 */
[----:B------:R-:W5:Y:S02]  /*ef20*/  LDSM.16.M88.4 R184, [R220+0x3000] ;  /* 0x00300000dcb8783b */ /* 0x000f640000000200 */
[C---:B---3--:R-:W-:Y:S08]  /*ef30*/  HMMA.16816.F32.BF16 R4, R176.reuse, R196, R4 ;  /* 0x000000c4b004723c */ /* 0x048ff00000041804 */
[C---:B------:R-:W-:Y:S01]  /*ef40*/  HMMA.16816.F32.BF16 R8, R176.reuse, R198, R8 ;  /* 0x000000c6b008723c */ /* 0x040fe20000041808 */
[----:B------:R-:W-:Y:S07]  /*ef50*/  LDSM.16.M88.4 R196, [R234+0x4000] ;  /* 0x00400000eac4783b */ /* 0x000fee0000000200 */
[C---:B------:R-:W-:Y:S07]  /*ef60*/  HMMA.16816.F32.BF16 R12, R176.reuse, R200, R12 ;  /* 0x000000c8b00c723c */ /* 0x040fee000004180c */
[----:B------:R-:W-:Y:S01]  /*ef70*/  IMAD.MOV.U32 R200, RZ, RZ, R204 ;  /* 0x000000ffffc87224 */ /* 0x000fe200078e00cc */
[C---:B------:R-:W-:Y:S04]  /*ef80*/  HMMA.16816.F32.BF16 R16, R176.reuse, R202, R16 ;  /* 0x000000cab010723c */ /* 0x040fe80000041810 */
[----:B------:R-:W-:Y:S02]  /*ef90*/  MOV R201, R205 ;  /* 0x000000cd00c97202 */ /* 0x000fe40000000f00 */
[----:B------:R-:W3:Y:S02]  /*efa0*/  LDSM.16.M88.4 R204, [R233+0xc000] ;  /* 0x00c00000e9cc783b */ /* 0x000ee40000000200 */
[C---:B--2---:R-:W-:Y:S08]  /*efb0*/  HMMA.16816.F32.BF16 R20, R176.reuse, R172, R20 ;  /* 0x000000acb014723c */ /* 0x044ff00000041814 */
[C---:B------:R-:W-:Y:S01]  /*efc0*/  HMMA.16816.F32.BF16 R24, R176.reuse, R174, R24 ;  /* 0x000000aeb018723c */ /* 0x040fe20000041818 */
[----:B------:R-:W-:Y:S07]  /*efd0*/  LDSM.16.M88.4 R172, [R233+0xd000] ;  /* 0x00d00000e9ac783b */ /* 0x000fee0000000200 */
[C---:B-1----:R-:W-:Y:S08]  /*efe0*/  HMMA.16816.F32.BF16 R28, R176.reuse, R164, R28 ;  /* 0x000000a4b01c723c */ /* 0x042ff0000004181c */
[----:B------:R-:W-:Y:S01]  /*eff0*/  HMMA.16816.F32.BF16 R32, R176, R166, R32 ;  /* 0x000000a6b020723c */ /* 0x000fe20000041820 */
[----:B------:R-:W1:Y:S05]  /*f000*/  LDSM.16.M88.4 R164, [R233+0xc800] ;  /* 0x00c80000e9a4783b */ /* 0x000e6a0000000200 */
[----:B------:R-:W-:Y:S02]  /*f010*/  LDSM.16.M88.4 R176, [R232+0x4000] ;  /* 0x00400000e8b0783b */ /* 0x000fe40000000200 */
[C---:B------:R-:W-:Y:S08]  /*f020*/  HMMA.16816.F32.BF16 R4, R180.reuse, R188, R4 ;  /* 0x000000bcb404723c */ /* 0x040ff00000041804 */
[C---:B------:R-:W-:Y:S01]  /*f030*/  HMMA.16816.F32.BF16 R8, R180.reuse, R190, R8 ;  /* 0x000000beb408723c */ /* 0x040fe20000041808 */
[----:B------:R-:W-:Y:S07]  /*f040*/  LDSM.16.M88.4 R188, [R213] ;  /* 0x00000000d5bc783b */ /* 0x000fee0000000200 */
[C---:B----4-:R-:W-:Y:S08]  /*f050*/  HMMA.16816.F32.BF16 R12, R180.reuse, R168, R12 ;  /* 0x000000a8b40c723c */ /* 0x050ff0000004180c */
[C---:B------:R-:W-:Y:S01]  /*f060*/  HMMA.16816.F32.BF16 R16, R180.reuse, R170, R16 ;  /* 0x000000aab410723c */ /* 0x040fe20000041810 */
[----:B------:R-:W2:Y:S07]  /*f070*/  LDSM.16.M88.4 R168, [R233+0xd800] ;  /* 0x00d80000e9a8783b */ /* 0x000eae0000000200 */
[C---:B-----5:R-:W-:Y:S08]  /*f080*/  HMMA.16816.F32.BF16 R20, R180.reuse, R184, R20 ;  /* 0x000000b8b414723c */ /* 0x060ff00000041814 */
[C---:B------:R-:W-:Y:S01]  /*f090*/  HMMA.16816.F32.BF16 R24, R180.reuse, R186, R24 ;  /* 0x000000bab418723c */ /* 0x040fe20000041818 */
[----:B------:R-:W-:Y:S07]  /*f0a0*/  LDSM.16.M88.4 R184, [R214] ;  /* 0x00000000d6b8783b */ /* 0x000fee0000000200 */
[C---:B------:R-:W-:Y:S08]  /*f0b0*/  HMMA.16816.F32.BF16 R28, R180.reuse, R192, R28 ;  /* 0x000000c0b41c723c */ /* 0x040ff0000004181c */
[----:B------:R-:W-:Y:S01]  /*f0c0*/  HMMA.16816.F32.BF16 R32, R180, R194, R32 ;  /* 0x000000c2b420723c */ /* 0x000fe20000041820 */
[----:B------:R-:W4:Y:S05]  /*f0d0*/  LDSM.16.M88.4 R180, [R215] ;  /* 0x00000000d7b4783b */ /* 0x000f2a0000000200 */
[----:B------:R-:W-:Y:S02]  /*f0e0*/  LDSM.16.M88.4 R192, [R227+0xc000] ;  /* 0x00c00000e3c0783b */ /* 0x000fe40000000200 */
[C---:B---3--:R-:W-:Y:S07]  /*f0f0*/  HMMA.16816.F32.BF16 R4, R196.reuse, R204, R4 ;  /* 0x000000ccc404723c */ /* 0x048fee0000041804 */
[----:B------:R-:W-:Y:S01]  /*f100*/  IMAD.MOV.U32 R204, RZ, RZ, R200 ;  /* 0x000000ffffcc7224 */ /* 0x000fe200078e00c8 */
[C---:B------:R-:W-:Y:S04]  /*f110*/  HMMA.16816.F32.BF16 R8, R196.reuse, R206, R8 ;  /* 0x000000cec408723c */ /* 0x040fe80000041808 */
[----:B------:R-:W-:Y:S02]  /*f120*/  MOV R205, R201 ;  /* 0x000000c900cd7202 */ /* 0x000fe40000000f00 */
[----:B------:R-:W-:Y:S02]  /*f130*/  LDSM.16.M88.4 R200, [R233+0xe000] ;  /* 0x00e00000e9c8783b */ /* 0x000fe40000000200 */
[C---:B-1----:R-:W-:Y:S08]  /*f140*/  HMMA.16816.F32.BF16 R12, R196.reuse, R164, R12 ;  /* 0x000000a4c40c723c */ /* 0x042ff0000004180c */
[C---:B------:R-:W-:Y:S01]  /*f150*/  HMMA.16816.F32.BF16 R16, R196.reuse, R166, R16 ;  /* 0x000000a6c410723c */ /* 0x040fe20000041810 */
[----:B------:R-:W1:Y:S07]  /*f160*/  LDSM.16.M88.4 R164, [R212] ;  /* 0x00000000d4a4783b */ /* 0x000e6e0000000200 */
[C---:B------:R-:W-:Y:S08]  /*f170*/  HMMA.16816.F32.BF16 R20, R196.reuse, R172, R20 ;  /* 0x000000acc414723c */ /* 0x040ff00000041814 */
[C---:B------:R-:W-:Y:S01]  /*f180*/  HMMA.16816.F32.BF16 R24, R196.reuse, R174, R24 ;  /* 0x000000aec418723c */ /* 0x040fe20000041818 */
[----:B------:R-:W3:Y:S07]  /*f190*/  LDSM.16.M88.4 R172, [R230+0x4000] ;  /* 0x00400000e6ac783b */ /* 0x000eee0000000200 */
[C---:B--2---:R-:W-:Y:S08]  /*f1a0*/  HMMA.16816.F32.BF16 R28, R196.reuse, R168, R28 ;  /* 0x000000a8c41c723c */ /* 0x044ff0000004181c */
[----:B------:R-:W-:Y:S01]  /*f1b0*/  HMMA.16816.F32.BF16 R32, R196, R170, R32 ;  /* 0x000000aac420723c */ /* 0x000fe20000041820 */
[----:B------:R-:W2:Y:S05]  /*f1c0*/  LDSM.16.M88.4 R168, [R227+0xc800] ;  /* 0x00c80000e3a8783b */ /* 0x000eaa0000000200 */
[----:B------:R-:W-:Y:S02]  /*f1d0*/  LDSM.16.M88.4 R196, [R234+0x6000] ;  /* 0x00600000eac4783b */ /* 0x000fe40000000200 */
[C---:B----4-:R-:W-:Y:S08]  /*f1e0*/  HMMA.16816.F32.BF16 R4, R176.reuse, R180, R4 ;  /* 0x000000b4b004723c */ /* 0x050ff00000041804 */
[C---:B------:R-:W-:Y:S01]  /*f1f0*/  HMMA.16816.F32.BF16 R8, R176.reuse, R182, R8 ;  /* 0x000000b6b008723c */ /* 0x040fe20000041808 */
[----:B------:R-:W4:Y:S07]  /*f200*/  LDSM.16.M88.4 R180, [R227+0xd000] ;  /* 0x00d00000e3b4783b */ /* 0x000f2e0000000200 */
[C---:B------:R-:W-:Y:S08]  /*f210*/  HMMA.16816.F32.BF16 R12, R176.reuse, R184, R12 ;  /* 0x000000b8b00c723c */ /* 0x040ff0000004180c */
[C---:B------:R-:W-:Y:S01]  /*f220*/  HMMA.16816.F32.BF16 R16, R176.reuse, R186, R16 ;  /* 0x000000bab010723c */ /* 0x040fe20000041810 */
[----:B------:R-:W-:Y:S07]  /*f230*/  LDSM.16.M88.4 R184, [R220+0x4000] ;  /* 0x00400000dcb8783b */ /* 0x000fee0000000200 */
[C---:B------:R-:W-:Y:S08]  /*f240*/  HMMA.16816.F32.BF16 R20, R176.reuse, R188, R20 ;  /* 0x000000bcb014723c */ /* 0x040ff00000041814 */
[C---:B------:R-:W-:Y:S01]  /*f250*/  HMMA.16816.F32.BF16 R24, R176.reuse, R190, R24 ;  /* 0x000000beb018723c */ /* 0x040fe20000041818 */
[----:B------:R-:W-:Y:S07]  /*f260*/  LDSM.16.M88.4 R188, [R220+0x4800] ;  /* 0x00480000dcbc783b */ /* 0x000fee0000000200 */
[C---:B-1----:R-:W-:Y:S08]  /*f270*/  HMMA.16816.F32.BF16 R28, R176.reuse, R164, R28 ;  /* 0x000000a4b01c723c */ /* 0x042ff0000004181c */
[----:B------:R-:W-:Y:S01]  /*f280*/  HMMA.16816.F32.BF16 R32, R176, R166, R32 ;  /* 0x000000a6b020723c */ /* 0x000fe20000041820 */
[----:B------:R-:W1:Y:S05]  /*f290*/  LDSM.16.M88.4 R164, [R227+0xd800] ;  /* 0x00d80000e3a4783b */ /* 0x000e6a0000000200 */
[----:B------:R-:W5:Y:S02]  /*f2a0*/  LDSM.16.M88.4 R176, [R229+0x4000] ;  /* 0x00400000e5b0783b */ /* 0x000f640000000200 */
[C---:B---3--:R-:W-:Y:S08]  /*f2b0*/  HMMA.16816.F32.BF16 R4, R172.reuse, R192, R4 ;  /* 0x000000c0ac04723c */ /* 0x048ff00000041804 */
[C---:B------:R-:W-:Y:S01]  /*f2c0*/  HMMA.16816.F32.BF16 R8, R172.reuse, R194, R8 ;  /* 0x000000c2ac08723c */ /* 0x040fe20000041808 */
[----:B------:R-:W3:Y:S07]  /*f2d0*/  LDSM.16.M88.4 R192, [R220+0x5000] ;  /* 0x00500000dcc0783b */ /* 0x000eee0000000200 */
[C---:B--2---:R-:W-:Y:S08]  /*f2e0*/  HMMA.16816.F32.BF16 R12, R172.reuse, R168, R12 ;  /* 0x000000a8ac0c723c */ /* 0x044ff0000004180c */
[C---:B------:R-:W-:Y:S01]  /*f2f0*/  HMMA.16816.F32.BF16 R16, R172.reuse, R170, R16 ;  /* 0x000000aaac10723c */ /* 0x040fe20000041810 */
[----:B------:R-:W2:Y:S07]  /*f300*/  LDSM.16.M88.4 R168, [R220+0x5800] ;  /* 0x00580000dca8783b */ /* 0x000eae0000000200 */
[C---:B----4-:R-:W-:Y:S07]  /*f310*/  HMMA.16816.F32.BF16 R20, R172.reuse, R180, R20 ;  /* 0x000000b4ac14723c */ /* 0x050fee0000041814 */
[----:B------:R-:W-:Y:S01]  /*f320*/  IMAD.MOV.U32 R180, RZ, RZ, R204 ;  /* 0x000000ffffb47224 */ /* 0x000fe200078e00cc */
[C---:B------:R-:W-:Y:S04]  /*f330*/  HMMA.16816.F32.BF16 R24, R172.reuse, R182, R24 ;  /* 0x000000b6ac18723c */ /* 0x040fe80000041818 */
[----:B------:R-:W-:Y:S02]  /*f340*/  MOV R181, R205 ;  /* 0x000000cd00b57202 */ /* 0x000fe40000000f00 */
[----:B------:R-:W4:Y:S02]  /*f350*/  LDSM.16.M88.4 R204, [R233+0xe800] ;  /* 0x00e80000e9cc783b */ /* 0x000f240000000200 */
[C---:B-1----:R-:W-:Y:S08]  /*f360*/  HMMA.16816.F32.BF16 R28, R172.reuse, R164, R28 ;  /* 0x000000a4ac1c723c */ /* 0x042ff0000004181c */
[----:B------:R-:W-:Y:S01]  /*f370*/  HMMA.16816.F32.BF16 R32, R172, R166, R32 ;  /* 0x000000a6ac20723c */ /* 0x000fe20000041820 */
[----:B------:R-:W1:Y:S05]  /*f380*/  LDSM.16.M88.4 R164, [R233+0xf000] ;  /* 0x00f00000e9a4783b */ /* 0x000e6a0000000200 */
[----:B------:R-:W1:Y:S02]  /*f390*/  LDSM.16.M88.4 R172, [R233+0xf800] ;  /* 0x00f80000e9ac783b */ /* 0x000e640000000200 */
[C---:B-----5:R-:W-:Y:S08]  /*f3a0*/  HMMA.16816.F32.BF16 R4, R176.reuse, R184, R4 ;  /* 0x000000b8b004723c */ /* 0x060ff00000041804 */
[C---:B------:R-:W-:Y:S01]  /*f3b0*/  HMMA.16816.F32.BF16 R8, R176.reuse, R186, R8 ;  /* 0x000000bab008723c */ /* 0x040fe20000041808 */
[----:B------:R-:W-:Y:S07]  /*f3c0*/  LDSM.16.M88.4 R184, [R211] ;  /* 0x00000000d3b8783b */ /* 0x000fee0000000200 */
[C---:B------:R-:W-:Y:S07]  /*f3d0*/  HMMA.16816.F32.BF16 R12, R176.reuse, R188, R12 ;  /* 0x000000bcb00c723c */ /* 0x040fee000004180c */
[----:B------:R-:W-:Y:S01]  /*f3e0*/  IMAD.MOV.U32 R188, RZ, RZ, R180 ;  /* 0x000000ffffbc7224 */ /* 0x000fe200078e00b4 */
[C---:B------:R-:W-:Y:S04]  /*f3f0*/  HMMA.16816.F32.BF16 R16, R176.reuse, R190, R16 ;  /* 0x000000beb010723c */ /* 0x040fe80000041810 */
[----:B------:R-:W-:Y:S02]  /*f400*/  MOV R189, R181 ;  /* 0x000000b500bd7202 */ /* 0x000fe40000000f00 */
[----:B------:R-:W5:Y:S02]  /*f410*/  LDSM.16.M88.4 R180, [R232+0x6000] ;  /* 0x00600000e8b4783b */ /* 0x000f640000000200 */
[C---:B---3--:R-:W-:Y:S07]  /*f420*/  HMMA.16816.F32.BF16 R20, R176.reuse, R192, R20 ;  /* 0x000000c0b014723c */ /* 0x048fee0000041814 */
[----:B------:R-:W-:Y:S01]  /*f430*/  IMAD.MOV.U32 R192, RZ, RZ, R188 ;  /* 0x000000ffffc07224 */ /* 0x000fe200078e00bc */
[C---:B------:R-:W-:Y:S04]  /*f440*/  HMMA.16816.F32.BF16 R24, R176.reuse, R194, R24 ;  /* 0x000000c2b018723c */ /* 0x040fe80000041818 */
[----:B------:R-:W-:Y:S02]  /*f450*/  MOV R193, R189 ;  /* 0x000000bd00c17202 */ /* 0x000fe40000000f00 */
[----:B------:R-:W3:Y:S02]  /*f460*/  LDSM.16.M88.4 R188, [R210] ;  /* 0x00000000d2bc783b */ /* 0x000ee40000000200 */
[C---:B--2---:R-:W-:Y:S08]  /*f470*/  HMMA.16816.F32.BF16 R28, R176.reuse, R168, R28 ;  /* 0x000000a8b01c723c */ /* 0x044ff0000004181c */
[----:B------:R-:W-:Y:S01]  /*f480*/  HMMA.16816.F32.BF16 R32, R176, R170, R32 ;  /* 0x000000aab020723c */ /* 0x000fe20000041820 */
[----:B------:R-:W2:Y:S05]  /*f490*/  LDSM.16.M88.4 R168, [R209] ;  /* 0x00000000d1a8783b */ /* 0x000eaa0000000200 */
[----:B------:R-:W2:Y:S02]  /*f4a0*/  LDSM.16.M88.4 R176, [R208] ;  /* 0x00000000d0b0783b */ /* 0x000ea40000000200 */
[C---:B------:R-:W-:Y:S08]  /*f4b0*/  HMMA.16816.F32.BF16 R4, R196.reuse, R200, R4 ;  /* 0x000000c8c404723c */ /* 0x040ff00000041804 */
[C---:B------:R-:W-:Y:S01]  /*f4c0*/  HMMA.16816.F32.BF16 R8, R196.reuse, R202, R8 ;  /* 0x000000cac408723c */ /* 0x040fe20000041808 */
[----:B------:R-:W-:Y:S07]  /*f4d0*/  LDSM.16.M88.4 R200, [R227+0xe000] ;  /* 0x00e00000e3c8783b */ /* 0x000fee0000000200 */
[C---:B----4-:R-:W-:Y:S07]  /*f4e0*/  HMMA.16816.F32.BF16 R12, R196.reuse, R204, R12 ;  /* 0x000000ccc40c723c */ /* 0x050fee000004180c */
[----:B------:R-:W-:Y:S01]  /*f4f0*/  IMAD.MOV.U32 R204, RZ, RZ, R192 ;  /* 0x000000ffffcc7224 */ /* 0x000fe200078e00c0 */
[C---:B------:R-:W-:Y:S04]  /*f500*/  HMMA.16816.F32.BF16 R16, R196.reuse, R206, R16 ;  /* 0x000000cec410723c */ /* 0x040fe80000041810 */
[----:B------:R-:W-:Y:S02]  /*f510*/  MOV R205, R193 ;  /* 0x000000c100cd7202 */ /* 0x000fe40000000f00 */
[----:B------:R-:W4:Y:S02]  /*f520*/  LDSM.16.M88.4 R192, [R230+0x6000] ;  /* 0x00600000e6c0783b */ /* 0x000f240000000200 */
[C---:B-1----:R-:W-:Y:S08]  /*f530*/  HMMA.16816.F32.BF16 R20, R196.reuse, R164, R20 ;  /* 0x000000a4c414723c */ /* 0x042ff00000041814 */
[C---:B------:R-:W-:Y:S01]  /*f540*/  HMMA.16816.F32.BF16 R24, R196.reuse, R166, R24 ;  /* 0x000000a6c418723c */ /* 0x040fe20000041818 */
[----:B------:R-:W1:Y:S07]  /*f550*/  LDSM.16.M88.4 R164, [R227+0xe800] ;  /* 0x00e80000e3a4783b */ /* 0x000e6e0000000200 */
[C---:B------:R-:W-:Y:S08]  /*f560*/  HMMA.16816.F32.BF16 R28, R196.reuse, R172, R28 ;  /* 0x000000acc41c723c */ /* 0x040ff0000004181c */
[----:B------:R-:W-:Y:S01]  /*f570*/  HMMA.16816.F32.BF16 R32, R196, R174, R32 ;  /* 0x000000aec420723c */ /* 0x000fe20000041820 */
[----:B------:R-:W1:Y:S05]  /*f580*/  LDSM.16.M88.4 R172, [R227+0xf000] ;  /* 0x00f00000e3ac783b */ /* 0x000e6a0000000200 */
[----:B------:R-:W-:Y:S02]  /*f590*/  LDSM.16.M88.4 R196, [R229+0x6000] ;  /* 0x00600000e5c4783b */ /* 0x000fe40000000200 */
[C---:B-----5:R-:W-:Y:S08]  /*f5a0*/  HMMA.16816.F32.BF16 R4, R180.reuse, R184, R4 ;  /* 0x000000b8b404723c */ /* 0x060ff00000041804 */
[C---:B------:R-:W-:Y:S01]  /*f5b0*/  HMMA.16816.F32.BF16 R8, R180.reuse, R186, R8 ;  /* 0x000000bab408723c */ /* 0x040fe20000041808 */
[----:B------:R-:W5:Y:S07]  /*f5c0*/  LDSM.16.M88.4 R184, [R227+0xf800] ;  /* 0x00f80000e3b8783b */ /* 0x000f6e0000000200 */
[C---:B---3--:R-:W-:Y:S07]  /*f5d0*/  HMMA.16816.F32.BF16 R12, R180.reuse, R188, R12 ;  /* 0x000000bcb40c723c */ /* 0x048fee000004180c */
[----:B------:R-:W-:Y:S01]  /*f5e0*/  IMAD.MOV.U32 R188, RZ, RZ, R204 ;  /* 0x000000ffffbc7224 */ /* 0x000fe200078e00cc */
[----:B------:R-:W-:Y:S01]  /*f5f0*/  MOV R189, R205 ;  /* 0x000000cd00bd7202 */ /* 0x000fe20000000f00 */
[C---:B------:R-:W-:Y:S01]  /*f600*/  HMMA.16816.F32.BF16 R16, R180.reuse, R190, R16 ;  /* 0x000000beb410723c */ /* 0x040fe20000041810 */
[----:B------:R-:W3:Y:S07]  /*f610*/  LDSM.16.M88.4 R204, [R220+0x6000] ;  /* 0x00600000dccc783b */ /* 0x000eee0000000200 */
[C---:B--2---:R-:W-:Y:S08]  /*f620*/  HMMA.16816.F32.BF16 R20, R180.reuse, R168, R20 ;  /* 0x000000a8b414723c */ /* 0x044ff00000041814 */
[C---:B------:R-:W-:Y:S08]  /*f630*/  HMMA.16816.F32.BF16 R24, R180.reuse, R170, R24 ;  /* 0x000000aab418723c */ /* 0x040ff00000041818 */
[C---:B------:R-:W-:Y:S08]  /*f640*/  HMMA.16816.F32.BF16 R28, R180.reuse, R176, R28 ;  /* 0x000000b0b41c723c */ /* 0x040ff0000004181c */
[----:B------:R-:W-:Y:S07]  /*f650*/  HMMA.16816.F32.BF16 R32, R180, R178, R32 ;  /* 0x000000b2b420723c */ /* 0x000fee0000041820 */
[----:B------:R-:W-:Y:S01]  /*f660*/  IMAD.MOV.U32 R182, RZ, RZ, R188 ;  /* 0x000000ffffb67224 */ /* 0x000fe200078e00bc */
[C---:B----4-:R-:W-:Y:S05]  /*f670*/  HMMA.16816.F32.BF16 R4, R192.reuse, R200, R4 ;  /* 0x000000c8c004723c */ /* 0x050fea0000041804 */
[----:B------:R-:W-:Y:S03]  /*f680*/  MOV R183, R189 ;  /* 0x000000bd00b77202 */ /* 0x000fe60000000f00 */
[C---:B------:R-:W-:Y:S08]  /*f690*/  HMMA.16816.F32.BF16 R8, R192.reuse, R202, R8 ;  /* 0x000000cac008723c */ /* 0x040ff00000041808 */
[C---:B-1----:R-:W-:Y:S08]  /*f6a0*/  HMMA.16816.F32.BF16 R12, R192.reuse, R164, R12 ;  /* 0x000000a4c00c723c */ /* 0x042ff0000004180c */
[C---:B------:R-:W-:Y:S01]  /*f6b0*/  HMMA.16816.F32.BF16 R16, R192.reuse, R166, R16 ;  /* 0x000000a6c010723c */ /* 0x040fe20000041810 */
[----:B------:R-:W1:Y:S07]  /*f6c0*/  LDSM.16.M88.4 R164, [R220+0x6800] ;  /* 0x00680000dca4783b */ /* 0x000e6e0000000200 */
[C---:B------:R-:W-:Y:S08]  /*f6d0*/  HMMA.16816.F32.BF16 R20, R192.reuse, R172, R20 ;  /* 0x000000acc014723c */ /* 0x040ff00000041814 */
[C---:B------:R-:W-:Y:S08]  /*f6e0*/  HMMA.16816.F32.BF16 R24, R192.reuse, R174, R24 ;  /* 0x000000aec018723c */ /* 0x040ff00000041818 */
[C---:B-----5:R-:W-:Y:S08]  /*f6f0*/  HMMA.16816.F32.BF16 R28, R192.reuse, R184, R28 ;  /* 0x000000b8c01c723c */ /* 0x060ff0000004181c */
[----:B------:R-:W-:Y:S08]  /*f700*/  HMMA.16816.F32.BF16 R32, R192, R186, R32 ;  /* 0x000000bac020723c */ /* 0x000ff00000041820 */
[C---:B---3--:R-:W-:Y:S08]  /*f710*/  HMMA.16816.F32.BF16 R4, R196.reuse, R204, R4 ;  /* 0x000000ccc404723c */ /* 0x048ff00000041804 */
[C---:B------:R-:W-:Y:S08]  /*f720*/  HMMA.16816.F32.BF16 R8, R196.reuse, R206, R8 ;  /* 0x000000cec408723c */ /* 0x040ff00000041808 */
[C---:B-1----:R-:W-:Y:S08]  /*f730*/  HMMA.16816.F32.BF16 R12, R196.reuse, R164, R12 ;  /* 0x000000a4c40c723c */ /* 0x042ff0000004180c */
[----:B------:R-:W-:Y:S01]  /*f740*/  FMUL.FTZ R4, R4, c[0x0][0x2ec] ;  /* 0x0000bb0004047a20 */ /* 0x000fe20000410000 */
[C---:B------:R-:W-:Y:S03]  /*f750*/  HMMA.16816.F32.BF16 R16, R196.reuse, R166, R16 ;  /* 0x000000a6c410723c */ /* 0x040fe60000041810 */
[----:B------:R-:W1:Y:S01]  /*f760*/  MUFU.TANH R168, R4 ;  /* 0x0000000400a87308 */ /* 0x000e620000002400 */
[----:B------:R-:W-:Y:S02]  /*f770*/  FMUL.FTZ R5, R5, c[0x0][0x2ec] ;  /* 0x0000bb0005057a20 */ /* 0x000fe40000410000 */
[----:B------:R-:W-:Y:S01]  /*f780*/  FMUL.FTZ R6, R6, c[0x0][0x2ec] ;  /* 0x0000bb0006067a20 */ /* 0x000fe20000410000 */
[----:B------:R-:W-:Y:S01]  /*f790*/  MOV R166, R183 ;  /* 0x000000b700a67202 */ /* 0x000fe20000000f00 */
[----:B------:R-:W-:Y:S04]  /*f7a0*/  FMUL.FTZ R8, R8, c[0x0][0x2ec] ;  /* 0x0000bb0008087a20 */ /* 0x000fe80000410000 */
[----:B------:R-:W-:Y:S01]  /*f7b0*/  FMUL.FTZ R9, R9, c[0x0][0x2ec] ;  /* 0x0000bb0009097a20 */ /* 0x000fe20000410000 */
[----:B------:R-:W2:Y:S01]  /*f7c0*/  MUFU.TANH R169, R5 ;  /* 0x0000000500a97308 */ /* 0x000ea20000002400 */
[----:B------:R-:W-:Y:S02]  /*f7d0*/  FMUL.FTZ R10, R10, c[0x0][0x2ec] ;  /* 0x0000bb000a0a7a20 */ /* 0x000fe40000410000 */
[----:B------:R-:W-:Y:S02]  /*f7e0*/  FMUL.FTZ R11, R11, c[0x0][0x2ec] ;  /* 0x0000bb000b0b7a20 */ /* 0x000fe40000410000 */
[----:B------:R-:W-:Y:S02]  /*f7f0*/  FMUL.FTZ R3, R7, c[0x0][0x2ec] ;  /* 0x0000bb0007037a20 */ /* 0x000fe40000410000 */
[----:B------:R-:W-:Y:S02]  /*f800*/  FMUL.FTZ R12, R12, c[0x0][0x2ec] ;  /* 0x0000bb000c0c7a20 */ /* 0x000fe40000410000 */
[----:B------:R-:W-:Y:S01]  /*f810*/  FMUL.FTZ R13, R13, c[0x0][0x2ec] ;  /* 0x0000bb000d0d7a20 */ /* 0x000fe20000410000 */
[----:B------:R3:W4:Y:S01]  /*f820*/  MUFU.TANH R170, R6 ;  /* 0x0000000600aa7308 */ /* 0x0007220000002400 */
[----:B------:R-:W-:Y:S02]  /*f830*/  FMUL.FTZ R14, R14, c[0x0][0x2ec] ;  /* 0x0000bb000e0e7a20 */ /* 0x000fe40000410000 */
[----:B------:R-:W-:Y:S02]  /*f840*/  FMUL.FTZ R15, R15, c[0x0][0x2ec] ;  /* 0x0000bb000f0f7a20 */ /* 0x000fe40000410000 */
[----:B------:R-:W-:Y:S02]  /*f850*/  FMUL.FTZ R16, R16, c[0x0][0x2ec] ;  /* 0x0000bb0010107a20 */ /* 0x000fe40000410000 */
[----:B------:R-:W-:Y:S02]  /*f860*/  FMUL.FTZ R18, R18, c[0x0][0x2ec] ;  /* 0x0000bb0012127a20 */ /* 0x000fe40000410000 */
[----:B------:R-:W-:Y:S01]  /*f870*/  IMAD.MOV.U32 R167, RZ, RZ, R182 ;  /* 0x000000ffffa77224 */ /* 0x000fe200078e00b6 */
[----:B------:R-:W1:Y:S10]  /*f880*/  MUFU.TANH R171, R8 ;  /* 0x0000000800ab7308 */ /* 0x000e740000002400 */
[----:B------:R-:W1:Y:S01]  /*f890*/  MUFU.TANH R172, R9 ;  /* 0x0000000900ac7308 */ /* 0x000e620000002400 */
[----:B---3--:R-:W3:Y:S09]  /*f8a0*/  LDSM.16.M88.4 R4, [R220+0x7000] ;  /* 0x00700000dc04783b */ /* 0x008ef20000000200 */
[----:B------:R-:W1:Y:S10]  /*f8b0*/  MUFU.TANH R165, R10 ;  /* 0x0000000a00a57308 */ /* 0x000e740000002400 */
[----:B------:R5:W1:Y:S10]  /*f8c0*/  MUFU.TANH R164, R11 ;  /* 0x0000000b00a47308 */ /* 0x000a740000002400 */
[----:B------:R-:W1:Y:S10]  /*f8d0*/  MUFU.TANH R3, R3 ;  /* 0x0000000300037308 */ /* 0x000e740000002400 */
[----:B------:R1:W1:Y:S01]  /*f8e0*/  MUFU.TANH R193, R12 ;  /* 0x0000000c00c17308 */ /* 0x0002620000002400 */
[----:B-----5:R-:W5:Y:S01]  /*f8f0*/  LDSM.16.M88.4 R8, [R220+0x7800] ;  /* 0x00780000dc08783b */ /* 0x020f620000000200 */
[----:B------:R-:W-:Y:S08]  /*f900*/  DEPBAR.LE SB0, 0x0 ;  /* 0x000080000000791a */ /* 0x000ff00000000000 */
[----:B------:R1:W1:Y:S01]  /*f910*/  MUFU.TANH R194, R13 ;  /* 0x0000000d00c27308 */ /* 0x0002620000002400 */
[----:B------:R-:W-:Y:S01]  /*f920*/  BAR.SYNC.DEFER_BLOCKING 0x0 ;  /* 0x0000000000007b1d */ /* 0x000fe20000010000 */
[C---:B---3--:R-:W-:Y:S07]  /*f930*/  HMMA.16816.F32.BF16 R20, R196.reuse, R4, R20 ;  /* 0x00000004c414723c */ /* 0x048fee0000041814 */
[----:B------:R-:W-:Y:S01]  /*f940*/  FMUL.FTZ R5, R17, c[0x0][0x2ec] ;  /* 0x0000bb0011057a20 */ /* 0x000fe20000410000 */
[----:B------:R3:W1:Y:S01]  /*f950*/  MUFU.TANH R175, R14 ;  /* 0x0000000e00af7308 */ /* 0x0006620000002400 */
[C---:B------:R-:W-:Y:S03]  /*f960*/  HMMA.16816.F32.BF16 R24, R196.reuse, R6, R24 ;  /* 0x00000006c418723c */ /* 0x040fe60000041818 */
[----:B------:R-:W-:Y:S06]  /*f970*/  FMUL.FTZ R4, R19, c[0x0][0x2ec] ;  /* 0x0000bb0013047a20 */ /* 0x000fec0000410000 */
[----:B------:R3:W1:Y:S06]  /*f980*/  MUFU.TANH R174, R15 ;  /* 0x0000000f00ae7308 */ /* 0x00066c0000002400 */
[----:B------:R-:W-:Y:S02]  /*f990*/  FMUL.FTZ R20, R20, c[0x0][0x2ec] ;  /* 0x0000bb0014147a20 */ /* 0x000fe40000410000 */
[----:B------:R-:W-:Y:S02]  /*f9a0*/  FMUL.FTZ R21, R21, c[0x0][0x2ec] ;  /* 0x0000bb0015157a20 */ /* 0x000fe40000410000 */
[----:B------:R3:W1:Y:S01]  /*f9b0*/  MUFU.TANH R195, R16 ;  /* 0x0000001000c37308 */ /* 0x0006620000002400 */
[----:B------:R-:W-:Y:S02]  /*f9c0*/  FMUL.FTZ R22, R22, c[0x0][0x2ec] ;  /* 0x0000bb0016167a20 */ /* 0x000fe40000410000 */
[----:B------:R-:W-:Y:S01]  /*f9d0*/  FMUL.FTZ R23, R23, c[0x0][0x2ec] ;  /* 0x0000bb0017177a20 */ /* 0x000fe20000410000 */
[C---:B-----5:R-:W-:Y:S03]  /*f9e0*/  HMMA.16816.F32.BF16 R28, R196.reuse, R8, R28 ;  /* 0x00000008c41c723c */ /* 0x060fe6000004181c */
[----:B------:R-:W-:Y:S02]  /*f9f0*/  FMUL.FTZ R24, R24, c[0x0][0x2ec] ;  /* 0x0000bb0018187a20 */ /* 0x000fe40000410000 */
[----:B------:R-:W-:Y:S01]  /*fa00*/  FMUL.FTZ R25, R25, c[0x0][0x2ec] ;  /* 0x0000bb0019197a20 */ /* 0x000fe20000410000 */
[----:B------:R-:W1:Y:S01]  /*fa10*/  MUFU.TANH R5, R5 ;  /* 0x0000000500057308 */ /* 0x000e620000002400 */
[----:B------:R-:W-:Y:S01]  /*fa20*/  FMUL.FTZ R26, R26, c[0x0][0x2ec] ;  /* 0x0000bb001a1a7a20 */ /* 0x000fe20000410000 */
[----:B------:R-:W-:Y:S04]  /*fa30*/  HMMA.16816.F32.BF16 R32, R196, R10, R32 ;  /* 0x0000000ac420723c */ /* 0x000fe80000041820 */
[----:B------:R-:W-:Y:S04]  /*fa40*/  FMUL.FTZ R27, R27, c[0x0][0x2ec] ;  /* 0x0000bb001b1b7a20 */ /* 0x000fe80000410000 */
[----:B------:R3:W1:Y:S08]  /*fa50*/  MUFU.TANH R173, R18 ;  /* 0x0000001200ad7308 */ /* 0x0006700000002400 */
[----:B------:R-:W-:Y:S02]  /*fa60*/  FMUL.FTZ R28, R28, c[0x0][0x2ec] ;  /* 0x0000bb001c1c7a20 */ /* 0x000fe40000410000 */
[----:B------:R-:W1:Y:S01]  /*fa70*/  MUFU.TANH R4, R4 ;  /* 0x0000000400047308 */ /* 0x000e620000002400 */
[----:B------:R-:W-:Y:S02]  /*fa80*/  FMUL.FTZ R29, R29, c[0x0][0x2ec] ;  /* 0x0000bb001d1d7a20 */ /* 0x000fe40000410000 */
[----:B------:R-:W-:Y:S02]  /*fa90*/  FMUL.FTZ R30, R30, c[0x0][0x2ec] ;  /* 0x0000bb001e1e7a20 */ /* 0x000fe40000410000 */
[----:B------:R-:W-:Y:S02]  /*faa0*/  FMUL.FTZ R31, R31, c[0x0][0x2ec] ;  /* 0x0000bb001f1f7a20 */ /* 0x000fe40000410000 */
[----:B------:R-:W-:Y:S02]  /*fab0*/  FMUL.FTZ R9, R35, c[0x0][0x2ec] ;  /* 0x0000bb0023097a20 */ /* 0x000fe40000410000 */
[----:B------:R-:W-:Y:S01]  /*fac0*/  FMUL.FTZ R32, R32, c[0x0][0x2ec] ;  /* 0x0000bb0020207a20 */ /* 0x000fe20000410000 */
[----:B------:R3:W1:Y:S01]  /*fad0*/  MUFU.TANH R252, R20 ;  /* 0x0000001400fc7308 */ /* 0x0006620000002400 */
[----:B------:R-:W-:Y:S02]  /*fae0*/  FMUL.FTZ R33, R33, c[0x0][0x2ec] ;  /* 0x0000bb0021217a20 */ /* 0x000fe40000410000 */
[----:B------:R-:W-:Y:S07]  /*faf0*/  FMUL.FTZ R34, R34, c[0x0][0x2ec] ;  /* 0x0000bb0022227a20 */ /* 0x000fee0000410000 */
[----:B------:R3:W1:Y:S10]  /*fb00*/  MUFU.TANH R207, R21 ;  /* 0x0000001500cf7308 */ /* 0x0006740000002400 */
        /* <DEDUP_REMOVED lines=13> */
[----:B------:R-:W1:Y:S01]  /*fbe0*/  MUFU.TANH R9, R9 ;  /* 0x0000000900097308 */ /* 0x000e620000002400 */
[----:B------:R-:W-:-:S05]  /*fbf0*/  @!P0 BRA `(.L_x_2382) ;  /* 0x00000c0000008947 */ /* 0x000fca0003800000 */
[----:B--2-4-:R-:W-:Y:S01]  /*fc00*/  ULDC.64 UR8, c[0x0][0x198] ;  /* 0x0000660000087ab9 */ /* 0x014fe20000000a00 */
        /* <DEDUP_REMOVED lines=13> */
[----:B------:R-:W4:Y:S01]  /*fce0*/  R2UR UR31, R6 ;  /* 0x00000000061f73c2 */ /* 0x000f2200000e0000 */
[----:B--2---:R-:W-:Y:S04]  /*fcf0*/  UIMAD.WIDE.U32 UR40, UR15, UR37, URZ ;  /* 0x000000250f2872a5 */ /* 0x004fe8000f8e003f */
[----:B------:R-:W-:Y:S04]  /*fd00*/  UIADD3 UR36, -UR41, URZ, URZ ;  /* 0x0000003f29247290 */ /* 0x000fe8000fffe13f */
[----:B------:R-:W-:Y:S02]  /*fd10*/  UIMAD UR37, UR14, UR36, UR37 ;  /* 0x000000240e2572a4 */ /* 0x000fe4000f8e0225 */
[----:B----4-:R-:W-:Y:S02]  /*fd20*/  UIMAD.WIDE.U32 UR42, UR15, UR31, URZ ;  /* 0x0000001f0f2a72a5 */ /* 0x010fe4000f8e003f */
[----:B------:R-:W-:Y:S05]  /*fd30*/  UISETP.GT.U32.AND UP3, UPT, UR14, UR37, UPT ;  /* 0x000000250e00728c */ /* 0x000fea000bf64070 */
[----:B------:R-:W-:Y:S02]  /*fd40*/  UMOV UR39, UR43 ;  /* 0x0000002b00277c82 */ /* 0x000fe40008000000 */
[----:B------:R-:W-:Y:S04]  /*fd50*/  UIADD3 UR9, -UR39, URZ, URZ ;  /* 0x0000003f27097290 */ /* 0x000fe8000fffe13f */
[----:B------:R-:W-:Y:S02]  /*fd60*/  @!UP3 UIADD3 UR37, UR37, -UR14, URZ ;  /* 0x8000000e2525b290 */ /* 0x000fe4000fffe03f */
[----:B------:R-:W-:Y:S02]  /*fd70*/  @!UP3 UIADD3 UR41, UR41, 0x1, URZ ;  /* 0x000000012929b890 */ /* 0x000fe4000fffe03f */
[----:B------:R-:W-:Y:S02]  /*fd80*/  UISETP.GE.U32.AND UP5, UPT, UR37, UR14, UPT ;  /* 0x0000000e2500728c */ /* 0x000fe4000bfa6070 */
[----:B------:R-:W-:Y:S02]  /*fd90*/  UISETP.GE.AND UP3, UPT, UR8, URZ, UPT ;  /* 0x0000003f0800728c */ /* 0x000fe4000bf66270 */
[----:B------:R-:W-:Y:S04]  /*fda0*/  UIMAD UR31, UR14, UR9, UR31 ;  /* 0x000000090e1f72a4 */ /* 0x000fe8000f8e021f */
[----:B------:R-:W-:Y:S03]  /*fdb0*/  UISETP.GT.U32.AND UP2, UPT, UR14, UR31, UPT ;  /* 0x0000001f0e00728c */ /* 0x000fe6000bf44070 */
[----:B------:R-:W-:Y:S04]  /*fdc0*/  @UP5 UIADD3 UR41, UR41, 0x1, URZ ;  /* 0x0000000129295890 */ /* 0x000fe8000fffe03f */
[----:B------:R-:W-:Y:S04]  /*fdd0*/  @!UP3 UIADD3 UR41, -UR41, URZ, URZ ;  /* 0x0000003f2929b290 */ /* 0x000fe8000fffe13f */
[----:B------:R-:W-:Y:S02]  /*fde0*/  USEL UR41, UR13, UR41, !UP0 ;  /* 0x000000290d297287 */ /* 0x000fe4000c000000 */
[----:B------:R-:W-:Y:S02]  /*fdf0*/  @!UP2 UIADD3 UR31, UR31, -UR14, URZ ;  /* 0x8000000e1f1fa290 */ /* 0x000fe4000fffe03f */
[----:B------:R-:W-:Y:S02]  /*fe00*/  @!UP2 UIADD3 UR39, UR39, 0x1, URZ ;  /* 0x000000012727a890 */ /* 0x000fe4000fffe03f */
[----:B------:R-:W-:Y:S01]  /*fe10*/  UISETP.GE.U32.AND UP4, UPT, UR31, UR14, UPT ;  /* 0x0000000e1f00728c */ /* 0x000fe2000bf86070 */
[----:B------:R-:W-:Y:S01]  /*fe20*/  MOV R10, UR41 ;  /* 0x00000029000a7c02 */ /* 0x000fe20008000f00 */
[----:B------:R-:W-:Y:S01]  /*fe30*/  IMAD.U32 R6, RZ, RZ, UR41 ;  /* 0x00000029ff067e24 */ /* 0x000fe2000f8e00ff */
[----:B------:R-:W-:Y:S02]  /*fe40*/  UISETP.GE.AND UP2, UPT, UR38, URZ, UPT ;  /* 0x0000003f2600728c */ /* 0x000fe4000bf46270 */
[----:B------:R-:W-:Y:S04]  /*fe50*/  LEA R10, P0, R10, UR32, 0x2 ;  /* 0x000000200a0a7c11 */ /* 0x000fe8000f8010ff */
[----:B------:R-:W2:Y:S01]  /*fe60*/  R2UR UR8, R10 ;  /* 0x000000000a0873c2 */ /* 0x000ea200000e0000 */
[----:B------:R-:W-:Y:S01]  /*fe70*/  LEA.HI.X.SX32 R11, R6, UR33, 0x2, P0 ;  /* 0x00000021060b7c11 */ /* 0x000fe200080f16ff */
[----:B------:R-:W-:Y:S04]  /*fe80*/  @UP4 UIADD3 UR39, UR39, 0x1, URZ ;  /* 0x0000000127274890 */ /* 0x000fe8000fffe03f */
[----:B------:R-:W-:Y:S02]  /*fe90*/  @!UP2 UIADD3 UR39, -UR39, URZ, URZ ;  /* 0x0000003f2727a290 */ /* 0x000fe4000fffe13f */
[----:B------:R-:W4:Y:S02]  /*fea0*/  R2UR UR9, R11 ;  /* 0x000000000b0973c2 */ /* 0x000f2400000e0000 */
[----:B------:R-:W-:Y:S06]  /*feb0*/  USEL UR39, UR13, UR39, !UP0 ;  /* 0x000000270d277287 */ /* 0x000fec000c000000 */
[----:B------:R-:W-:Y:S01]  /*fec0*/  IMAD.U32 R8, RZ, RZ, UR39 ;  /* 0x00000027ff087e24 */ /* 0x000fe2000f8e00ff */
[----:B------:R-:W-:Y:S04]  /*fed0*/  MOV R7, UR39 ;  /* 0x0000002700077c02 */ /* 0x000fe80008000f00 */
[----:B-1----:R-:W-:Y:S01]  /*fee0*/  LEA R12, P1, R8, UR32, 0x2 ;  /* 0x00000020080c7c11 */ /* 0x002fe2000f8210ff */
[----:B--2---:R-:W-:Y:S03]  /*fef0*/  IMAD.U32 R6, RZ, RZ, UR8 ;  /* 0x00000008ff067e24 */ /* 0x004fe6000f8e00ff */
[----:B------:R-:W-:Y:S01]  /*ff00*/  LEA.HI.X.SX32 R13, R7, UR33, 0x2, P1 ;  /* 0x00000021070d7c11 */ /* 0x000fe200088f16ff */
[----:B------:R-:W1:Y:S01]  /*ff10*/  R2UR UR36, R12 ;  /* 0x000000000c2473c2 */ /* 0x000e6200000e0000 */
[----:B----4-:R-:W-:Y:S07]  /*ff20*/  MOV R7, UR9 ;  /* 0x0000000900077c02 */ /* 0x010fee0008000f00 */
[----:B------:R-:W2:Y:S01]  /*ff30*/  R2UR UR37, R13 ;  /* 0x000000000d2573c2 */ /* 0x000ea200000e0000 */
[----:B------:R4:W5:Y:S01]  /*ff40*/  LDG.E R6, [R6.64] ;  /* 0x0000002206067981 */ /* 0x000962000c1e1900 */
[----:B-1----:R-:W-:Y:S01]  /*ff50*/  IMAD.U32 R10, RZ, RZ, UR36 ;  /* 0x00000024ff0a7e24 */ /* 0x002fe2000f8e00ff */
[----:B------:R-:W-:Y:S04]  /*ff60*/  UIADD3 UR36, UR41, -UR39, URZ ;  /* 0x8000002729247290 */ /* 0x000fe8000fffe03f */
[----:B------:R-:W-:Y:S01]  /*ff70*/  UIMAD UR36, UR36, UR10, -0x40 ;  /* 0xffffffc0242474a4 */ /* 0x000fe2000f8e020a */
[----:B--2---:R-:W-:Y:S03]  /*ff80*/  MOV R11, UR37 ;  /* 0x00000025000b7c02 */ /* 0x004fe60008000f00 */
[----:B------:R-:W-:Y:S02]  /*ff90*/  USHF.R.S32.HI UR9, URZ, 0x1f, UR36 ;  /* 0x0000001f3f097899 */ /* 0x000fe40008011424 */
[----:B------:R-:W-:Y:S01]  /*ffa0*/  UIMAD UR8, UR7, UR36, URZ ;  /* 0x00000024070872a4 */ /* 0x000fe2000f8e023f */
[----:B----4-:R-:W5:Y:S01]  /*ffb0*/  LDG.E R7, [R10.64] ;  /* 0x000000220a077981 */ /* 0x010f62000c1e1900 */
[----:B------:R-:W-:Y:S02]  /*ffc0*/  UIMAD.WIDE.U32 UR36, UR6, UR36, URZ ;  /* 0x00000024062472a5 */ /* 0x000fe4000f8e003f */
[----:B------:R-:W-:Y:S03]  /*ffd0*/  UIMAD UR8, UR9, UR6, UR8 ;  /* 0x00000006090872a4 */ /* 0x000fe6000f8e0208 */
[----:B------:R-:W-:Y:S01]  /*ffe0*/  UMOV UR9, UR7 ;  /* 0x0000000700097c82 */ /* 0x000fe20008000000 */
[----:B------:R-:W-:Y:S01]  /*fff0*/  IMAD.U32 R13, RZ, RZ, UR37 ;  /* 0x00000025ff0d7e24 */ /* 0x000fe2000f8e00ff */
[----:B------:R-:W-:Y:S01]  /*10000*/  UIADD3 UR8, UR37, UR8, URZ ;  /* 0x0000000825087290 */ /* 0x000fe2000fffe03f */
[----:B------:R-:W-:Y:S05]  /*10010*/  MOV R12, UR36 ;  /* 0x00000024000c7c02 */ /* 0x000fea0008000f00 */
[----:B------:R-:W-:Y:S01]  /*10020*/  MOV R13, UR8 ;  /* 0x00000008000d7c02 */ /* 0x000fe20008000f00 */
[----:B------:R-:W-:Y:S01]  /*10030*/  UMOV UR8, UR6 ;  /* 0x0000000600087c82 */ /* 0x000fe20008000000 */
[----:B-----5:R-:W-:Y:S04]  /*10040*/  IMAD.IADD R7, R7, 0x1, -R6 ;  /* 0x0000000107077824 */ /* 0x020fe800078e0a06 */
[C---:B------:R-:W-:Y:S01]  /*10050*/  IMAD.WIDE.U32 R12, R7.reuse, c[0x0][0x180], R12 ;  /* 0x00006000070c7a25 */ /* 0x040fe200078e000c */
[----:B------:R-:W-:Y:S03]  /*10060*/  SHF.R.S32.HI R6, RZ, 0x1f, R7 ;  /* 0x0000001fff067819 */ /* 0x000fe60000011407 */
[----:B------:R-:W-:Y:S02]  /*10070*/  IMAD.MOV.U32 R11, RZ, RZ, R12 ;  /* 0x000000ffff0b7224 */ /* 0x000fe400078e000c */
[----:B------:R-:W-:Y:S04]  /*10080*/  IMAD R6, R6, c[0x0][0x180], RZ ;  /* 0x0000600006067a24 */ /* 0x000fe800078e02ff */
[----:B------:R-:W-:Y:S05]  /*10090*/  IMAD R6, R7, c[0x0][0x184], R6 ;  /* 0x0000610007067a24 */ /* 0x000fea00078e0206 */
[----:B------:R-:W-:Y:S02]  /*100a0*/  IADD3 R6, R13, R6, RZ ;  /* 0x000000060d067210 */ /* 0x000fe40007ffe0ff */
.L_x_2383:
[----:B------:R2:W-:Y:S01]  /*100b0*/  @P6 STS.128 [R239+0x8000], RZ ;  /* 0x008000ffef006388 */ /* 0x0005e20000000c00 */
[CC--:B---3--:R-:W-:Y:S01]  /*100c0*/  LEA R22, P0, R11.reuse, R249.reuse, 0x1 ;  /* 0x000000f90b167211 */ /* 0x0c8fe200078008ff */
[----:B------:R-:W-:Y:S01]  /*100d0*/  UMOV UR6, UR8 ;  /* 0x0000000800067c82 */ /* 0x000fe20008000000 */
[C---:B------:R-:W-:Y:S01]  /*100e0*/  IADD3 R10, P1, R11.reuse, UR25, RZ ;  /* 0x000000190b0a7c10 */ /* 0x040fe2000ff3e0ff */
[----:B------:R-:W-:Y:S01]  /*100f0*/  UMOV UR7, UR9 ;  /* 0x0000000900077c82 */ /* 0x000fe20008000000 */
[-C--:B------:R-:W-:Y:S02]  /*10100*/  LEA.HI.X R23, R11, R248.reuse, R6, 0x1, P0 ;  /* 0x000000f80b177211 */ /* 0x080fe400000f0c06 */
[-C--:B------:R-:W-:Y:S02]  /*10110*/  @!P5 LEA R16, P0, R10, R249.reuse, 0x1 ;  /* 0x000000f90a10d211 */ /* 0x080fe400078008ff */
        /* <DEDUP_REMOVED lines=9> */
[CC--:B-1----:R-:W-:Y:S01]  /*101b0*/  @!P3 LEA R12, P1, R10.reuse, R249.reuse, 0x1 ;  /* 0x000000f90a0cb211 */ /* 0x0c2fe200078208ff */
        /* <DEDUP_REMOVED lines=8> */
[CC--:B------:R-:W-:Y:S01]  /*10240*/  @!P4 LEA R24, P1, R7.reuse, R249.reuse, 0x1 ;  /* 0x000000f90718c211 */ /* 0x0c0fe200078208ff */
[----:B------:R-:W-:Y:S01]  /*10250*/  @!PT LDS RZ, [RZ] ;  /* 0x00000000fffff984 */ /* 0x000fe20000000800 */
[----:B------:R-:W-:Y:S01]  /*10260*/  @!PT LDS RZ, [RZ] ;  /* 0x00000000fffff984 */ /* 0x000fe20000000800 */
[----:B------:R-:W-:Y:S01]  /*10270*/  @!PT LDS RZ, [RZ] ;  /* 0x00000000fffff984 */ /* 0x000fe20000000800 */
[----:B------:R2:W-:Y:S01]  /*10280*/  @!P4 LDGSTS.E.BYPASS.LTC128B.128 [R239+0xc000], [R22.64+0x100] ;  /* 0x0c00010016efcfae */ /* 0x0005e2000b901d62 */
[----:B------:R-:W-:Y:S02]  /*10290*/  IADD3.X R6, R8, UR24, RZ, P2, !PT ;  /* 0x0000001808067c10 */ /* 0x000fe400097fe4ff */
[CC--:B------:R-:W-:Y:S01]  /*102a0*/  @!P4 LEA R14, P2, R10.reuse, R249.reuse, 0x1 ;  /* 0x000000f90a0ec211 */ /* 0x0c0fe200078408ff */
[----:B------:R2:W-:Y:S01]  /*102b0*/  @P3 STS.128 [R239+0xe000], RZ ;  /* 0x00e000ffef003388 */ /* 0x0005e20000000c00 */
[CC--:B------:R-:W-:Y:S02]  /*102c0*/  @!P6 LEA.HI.X R19, R7.reuse, R248.reuse, R6, 0x1, P0 ;  /* 0x000000f80713e211 */ /* 0x0c0fe400000f0c06 */
        /* <DEDUP_REMOVED lines=83> */
.L_x_2382:
[----:B--2-4-:R-:W-:Y:S01]  /*10800*/  MOV R10, UR29 ;  /* 0x0000001d000a7c02 */ /* 0x014fe20008000f00 */
[----:B---3--:R-:W-:Y:S01]  /*10810*/  LDSM.16.MT88.4 R20, [R226+0x10000] ;  /* 0x01000000e214783b */ /* 0x008fe20000004200 */
[----:B------:R-:W-:Y:S02]  /*10820*/  UISETP.GT.AND UP2, UPT, UR29, UR21, UPT ;  /* 0x000000151d00728c */ /* 0x000fe4000bf44270 */
[----:B------:R-:W-:Y:S01]  /*10830*/  LEA R10, R10, R238, 0x6 ;  /* 0x000000ee0a0a7211 */ /* 0x000fe200078e30ff */
[----:B------:R-:W-:Y:S02]  /*10840*/  UMOV UR8, UR23 ;  /* 0x0000001700087c82 */ /* 0x000fe40008000000 */
[----:B------:R-:W-:Y:S01]  /*10850*/  UMOV UR9, UR22 ;  /* 0x0000001600097c82 */ /* 0x000fe20008000000 */
[C---:B------:R-:W-:Y:S01]  /*10860*/  IADD3 R7, R10.reuse, 0x1, RZ ;  /* 0x000000010a077810 */ /* 0x040fe20007ffe0ff */
[----:B------:R-:W-:Y:S01]  /*10870*/  LDSM.16.MT88.4 R28, [R225+0x10000] ;  /* 0x01000000e11c783b */ /* 0x000fe20000004200 */
[C---:B------:R-:W-:Y:S02]  /*10880*/  IADD3 R6, R10.reuse, 0x8, RZ ;  /* 0x000000080a067810 */ /* 0x040fe40007ffe0ff */
[C---:B------:R-:W-:Y:S02]  /*10890*/  ISETP.GE.AND P3, PT, R10.reuse, R245, PT ;  /* 0x000000f50a00720c */ /* 0x040fe40003f66270 */
[----:B------:R-:W-:Y:S02]  /*108a0*/  ISETP.GE.AND P2, PT, R10, R243, PT ;  /* 0x000000f30a00720c */ /* 0x000fe40003f46270 */
[C---:B------:R-:W-:Y:S02]  /*108b0*/  ISETP.GE.AND P1, PT, R7.reuse, R245, PT ;  /* 0x000000f50700720c */ /* 0x040fe40003f26270 */
[C---:B------:R-:W-:Y:S02]  /*108c0*/  ISETP.GE.AND P6, PT, R7.reuse, R243, PT ;  /* 0x000000f30700720c */ /* 0x040fe40003fc6270 */
[C---:B------:R-:W-:Y:S02]  /*108d0*/  ISETP.GE.AND P5, PT, R6.reuse, R245, PT ;  /* 0x000000f50600720c */ /* 0x040fe40003fa6270 */
[C---:B------:R-:W-:Y:S02]  /*108e0*/  ISETP.GE.AND P4, PT, R6.reuse, R243, PT ;  /* 0x000000f30600720c */ /* 0x040fe40003f86270 */
[C---:B------:R-:W-:Y:S02]  /*108f0*/  ISETP.GE.OR P1, PT, R7.reuse, R244, !P1 ;  /* 0x000000f40700720c */ /* 0x040fe40004f26670 */
[----:B------:R-:W-:Y:S02]  /*10900*/  ISETP.GE.OR P6, PT, R7, R242, !P6 ;  /* 0x000000f20700720c */ /* 0x000fe400077c6670 */
[C---:B------:R-:W-:Y:S02]  /*10910*/  ISETP.GE.OR P5, PT, R6.reuse, R244, !P5 ;  /* 0x000000f40600720c */ /* 0x040fe40006fa6670 */
[----:B------:R-:W-:Y:S02]  /*10920*/  ISETP.GE.OR P4, PT, R6, R242, !P4 ;  /* 0x000000f20600720c */ /* 0x000fe40006786670 */
[C---:B------:R-:W-:Y:S02]  /*10930*/  IADD3 R7, R10.reuse, 0x9, RZ ;  /* 0x000000090a077810 */ /* 0x040fe40007ffe0ff */
[C---:B------:R-:W-:Y:S02]  /*10940*/  ISETP.GE.OR P3, PT, R10.reuse, R244, !P3 ;  /* 0x000000f40a00720c */ /* 0x040fe40005f66670 */
[C---:B------:R-:W-:Y:S02]  /*10950*/  IADD3 R6, R10.reuse, 0x10, RZ ;  /* 0x000000100a067810 */ /* 0x040fe40007ffe0ff */
[----:B------:R-:W-:Y:S02]  /*10960*/  ISETP.GE.OR P2, PT, R10, R242, !P2 ;  /* 0x000000f20a00720c */ /* 0x000fe40005746670 */
[----:B-1----:R-:W-:Y:S02]  /*10970*/  FSEL R168, R168, -INF , !P3 ;  /* 0xff800000a8a87808 */ /* 0x002fe40005800000 */
[----:B------:R-:W-:Y:S02]  /*10980*/  FSEL R170, R170, -INF , !P2 ;  /* 0xff800000aaaa7808 */ /* 0x000fe40005000000 */
[-C--:B------:R-:W-:Y:S02]  /*10990*/  ISETP.GE.AND P2, PT, R6, R245.reuse, PT ;  /* 0x000000f50600720c */ /* 0x080fe40003f46270 */
[C---:B------:R-:W-:Y:S02]  /*109a0*/  ISETP.GE.AND P0, PT, R7.reuse, R245, PT ;  /* 0x000000f50700720c */ /* 0x040fe40003f06270 */
[C---:B------:R-:W-:Y:S02]  /*109b0*/  ISETP.GE.AND P3, PT, R7.reuse, R243, PT ;  /* 0x000000f30700720c */ /* 0x040fe40003f66270 */
[C---:B------:R-:W-:Y:S02]  /*109c0*/  ISETP.GE.OR P0, PT, R7.reuse, R244, !P0 ;  /* 0x000000f40700720c */ /* 0x040fe40004706670 */
[----:B------:R-:W-:Y:S02]  /*109d0*/  ISETP.GE.OR P3, PT, R7, R242, !P3 ;  /* 0x000000f20700720c */ /* 0x000fe40005f66670 */
[----:B------:R-:W-:Y:S02]  /*109e0*/  IADD3 R7, R10, 0x11, RZ ;  /* 0x000000110a077810 */ /* 0x000fe40007ffe0ff */
[-C--:B------:R-:W-:Y:S02]  /*109f0*/  ISETP.GE.OR P2, PT, R6, R244.reuse, !P2 ;  /* 0x000000f40600720c */ /* 0x080fe40005746670 */
[C---:B------:R-:W-:Y:S02]  /*10a00*/  IADD3 R11, R10.reuse, 0x18, RZ ;  /* 0x000000180a0b7810 */ /* 0x040fe40007ffe0ff */
[----:B------:R-:W-:Y:S02]  /*10a10*/  FSEL R171, R171, -INF , !P5 ;  /* 0xff800000abab7808 */ /* 0x000fe40006800000 */
[-C--:B------:R-:W-:Y:S02]  /*10a20*/  ISETP.GE.AND P5, PT, R7, R245.reuse, PT ;  /* 0x000000f50700720c */ /* 0x080fe40003fa6270 */
[----:B------:R-:W-:Y:S02]  /*10a30*/  FSEL R193, R193, -INF , !P2 ;  /* 0xff800000c1c17808 */ /* 0x000fe40005000000 */
[-C--:B------:R-:W-:Y:S02]  /*10a40*/  ISETP.GE.AND P2, PT, R11, R245.reuse, PT ;  /* 0x000000f50b00720c */ /* 0x080fe40003f46270 */
[-C--:B------:R-:W-:Y:S02]  /*10a50*/  ISETP.GE.OR P5, PT, R7, R244.reuse, !P5 ;  /* 0x000000f40700720c */ /* 0x080fe40006fa6670 */
[C---:B------:R-:W-:Y:S02]  /*10a60*/  IADD3 R14, R10.reuse, 0x19, RZ ;  /* 0x000000190a0e7810 */ /* 0x040fe40007ffe0ff */
[----:B------:R-:W-:Y:S02]  /*10a70*/  IADD3 R13, R10, 0x20, RZ ;  /* 0x000000200a0d7810 */ /* 0x000fe40007ffe0ff */
[-C--:B------:R-:W-:Y:S02]  /*10a80*/  ISETP.GE.OR P2, PT, R11, R244.reuse, !P2 ;  /* 0x000000f40b00720c */ /* 0x080fe40005746670 */
[----:B------:R-:W-:Y:S02]  /*10a90*/  FSEL R194, R194, -INF , !P5 ;  /* 0xff800000c2c27808 */ /* 0x000fe40006800000 */
[----:B------:R-:W-:Y:S02]  /*10aa0*/  FSEL R195, R195, -INF , !P2 ;  /* 0xff800000c3c37808 */ /* 0x000fe40005000000 */
[-C--:B------:R-:W-:Y:S02]  /*10ab0*/  ISETP.GE.AND P2, PT, R13, R245.reuse, PT ;  /* 0x000000f50d00720c */ /* 0x080fe40003f46270 */
[----:B------:R-:W-:Y:S02]  /*10ac0*/  ISETP.GE.AND P5, PT, R14, R245, PT ;  /* 0x000000f50e00720c */ /* 0x000fe40003fa6270 */
[----:B------:R-:W-:Y:S02]  /*10ad0*/  FSEL R8, R165, -INF , !P4 ;  /* 0xff800000a5087808 */ /* 0x000fe40006000000 */
[----:B------:R-:W-:Y:S02]  /*10ae0*/  IADD3 R12, R10, 0x21, RZ ;  /* 0x000000210a0c7810 */ /* 0x000fe40007ffe0ff */
[CC--:B------:R-:W-:Y:S02]  /*10af0*/  ISETP.GE.OR P2, PT, R13.reuse, R244.reuse, !P2 ;  /* 0x000000f40d00720c */ /* 0x0c0fe40005746670 */
[-C--:B------:R-:W-:Y:S02]  /*10b00*/  ISETP.GE.AND P4, PT, R13, R243.reuse, PT ;  /* 0x000000f30d00720c */ /* 0x080fe40003f86270 */
[----:B------:R-:W-:Y:S02]  /*10b10*/  ISETP.GE.OR P5, PT, R14, R244, !P5 ;  /* 0x000000f40e00720c */ /* 0x000fe40006fa6670 */
[----:B------:R-:W-:Y:S02]  /*10b20*/  FSEL R169, R169, -INF , !P1 ;  /* 0xff800000a9a97808 */ /* 0x000fe40004800000 */
[----:B------:R-:W-:Y:S02]  /*10b30*/  FSEL R196, R5, -INF , !P5 ;  /* 0xff80000005c47808 */ /* 0x000fe40006800000 */
[----:B------:R-:W-:Y:S02]  /*10b40*/  FSEL R5, R164, -INF , !P3 ;  /* 0xff800000a4057808 */ /* 0x000fe40005800000 */
[----:B------:R-:W-:Y:S02]  /*10b50*/  ISETP.GE.OR P4, PT, R13, R242, !P4 ;  /* 0x000000f20d00720c */ /* 0x000fe40006786670 */
[----:B------:R-:W-:Y:S02]  /*10b60*/  FMNMX.FTZ R13, R168, R2, !PT ;  /* 0x00000002a80d7209 */ /* 0x000fe40007810000 */
[----:B------:R-:W-:Y:S02]  /*10b70*/  ISETP.GE.AND P3, PT, R12, R243, PT ;  /* 0x000000f30c00720c */ /* 0x000fe40003f66270 */
[----:B------:R-:W-:Y:S02]  /*10b80*/  FSEL R252, R252, -INF , !P2 ;  /* 0xff800000fcfc7808 */ /* 0x000fe40005000000 */
[----:B------:R-:W-:Y:S02]  /*10b90*/  ISETP.GE.AND P2, PT, R12, R245, PT ;  /* 0x000000f50c00720c */ /* 0x000fe40003f46270 */
[----:B------:R-:W-:Y:S02]  /*10ba0*/  ISETP.GE.AND P1, PT, R6, R243, PT ;  /* 0x000000f30600720c */ /* 0x000fe40003f26270 */
[C---:B------:R-:W-:Y:S02]  /*10bb0*/  ISETP.GE.OR P2, PT, R12.reuse, R244, !P2 ;  /* 0x000000f40c00720c */ /* 0x040fe40005746670 */
[-C--:B------:R-:W-:Y:S02]  /*10bc0*/  ISETP.GE.OR P3, PT, R12, R242.reuse, !P3 ;  /* 0x000000f20c00720c */ /* 0x080fe40005f66670 */
[----:B------:R-:W-:Y:S02]  /*10bd0*/  FMNMX.FTZ R12, R169, R13, !PT ;  /* 0x0000000da90c7209 */ /* 0x000fe40007810000 */
[----:B------:R-:W-:Y:S02]  /*10be0*/  ISETP.GE.OR P1, PT, R6, R242, !P1 ;  /* 0x000000f20600720c */ /* 0x000fe40004f26670 */
[----:B------:R-:W-:Y:S02]  /*10bf0*/  FSEL R6, R172, -INF , !P0 ;  /* 0xff800000ac067808 */ /* 0x000fe40004000000 */
[----:B------:R-:W-:Y:S02]  /*10c00*/  FMNMX.FTZ R12, R171, R12, !PT ;  /* 0x0000000cab0c7209 */ /* 0x000fe40007810000 */
[CC--:B------:R-:W-:Y:S02]  /*10c10*/  ISETP.GE.AND P0, PT, R7.reuse, R243.reuse, PT ;  /* 0x000000f30700720c */ /* 0x0c0fe40003f06270 */
[----:B------:R-:W-:Y:S02]  /*10c20*/  FMNMX.FTZ R12, R6, R12, !PT ;  /* 0x0000000c060c7209 */ /* 0x000fe40007810000 */
[CC--:B------:R-:W-:Y:S02]  /*10c30*/  ISETP.GE.AND P5, PT, R14.reuse, R243.reuse, PT ;  /* 0x000000f30e00720c */ /* 0x0c0fe40003fa6270 */
[-C--:B------:R-:W-:Y:S02]  /*10c40*/  ISETP.GE.OR P0, PT, R7, R242.reuse, !P0 ;  /* 0x000000f20700720c */ /* 0x080fe40004706670 */
[----:B------:R-:W-:Y:S02]  /*10c50*/  FSEL R7, R3, -INF , !P6 ;  /* 0xff80000003077808 */ /* 0x000fe40007000000 */
[----:B------:R-:W-:Y:S02]  /*10c60*/  ISETP.GE.OR P5, PT, R14, R242, !P5 ;  /* 0x000000f20e00720c */ /* 0x000fe40006fa6670 */
[----:B------:R-:W-:Y:S02]  /*10c70*/  IADD3 R3, R10, 0x28, RZ ;  /* 0x000000280a037810 */ /* 0x000fe40007ffe0ff */
[----:B------:R-:W-:Y:S02]  /*10c80*/  FMNMX.FTZ R14, R193, R12, !PT ;  /* 0x0000000cc10e7209 */ /* 0x000fe40007810000 */
[----:B------:R-:W-:Y:S02]  /*10c90*/  ISETP.GE.AND P6, PT, R11, R243, PT ;  /* 0x000000f30b00720c */ /* 0x000fe40003fc6270 */
[----:B------:R-:W-:Y:S02]  /*10ca0*/  FSEL R207, R207, -INF , !P2 ;  /* 0xff800000cfcf7808 */ /* 0x000fe40005000000 */
[----:B------:R-:W-:Y:S02]  /*10cb0*/  ISETP.GE.AND P2, PT, R3, R245, PT ;  /* 0x000000f50300720c */ /* 0x000fe40003f46270 */
[----:B------:R-:W-:Y:S02]  /*10cc0*/  FMNMX.FTZ R14, R194, R14, !PT ;  /* 0x0000000ec20e7209 */ /* 0x000fe40007810000 */
[----:B------:R-:W-:Y:S02]  /*10cd0*/  ISETP.GE.OR P6, PT, R11, R242, !P6 ;  /* 0x000000f20b00720c */ /* 0x000fe400077c6670 */
[----:B------:R-:W-:Y:S02]  /*10ce0*/  FMNMX.FTZ R13, R170, R0, !PT ;  /* 0x00000000aa0d7209 */ /* 0x000fe40007810000 */
[----:B------:R-:W-:Y:S02]  /*10cf0*/  IADD3 R11, R10, 0x29, RZ ;  /* 0x000000290a0b7810 */ /* 0x000fe40007ffe0ff */
[----:B------:R-:W-:Y:S02]  /*10d00*/  ISETP.GE.OR P2, PT, R3, R244, !P2 ;  /* 0x000000f40300720c */ /* 0x000fe40005746670 */
[----:B------:R-:W-:Y:S02]  /*10d10*/  FMNMX.FTZ R14, R195, R14, !PT ;  /* 0x0000000ec30e7209 */ /* 0x000fe40007810000 */
[----:B------:R-:W-:Y:S02]  /*10d20*/  FMNMX.FTZ R13, R7, R13, !PT ;  /* 0x0000000d070d7209 */ /* 0x000fe40007810000 */
[----:B------:R-:W-:Y:S02]  /*10d30*/  FSEL R206, R206, -INF , !P2 ;  /* 0xff800000cece7808 */ /* 0x000fe40005000000 */
[C---:B------:R-:W-:Y:S02]  /*10d40*/  ISETP.GE.AND P2, PT, R11.reuse, R245, PT ;  /* 0x000000f50b00720c */ /* 0x040fe40003f46270 */
[----:B------:R-:W-:Y:S02]  /*10d50*/  FMNMX.FTZ R14, R196, R14, !PT ;  /* 0x0000000ec40e7209 */ /* 0x000fe40007810000 */
[----:B------:R-:W-:Y:S02]  /*10d60*/  FSEL R174, R174, -INF , !P0 ;  /* 0xff800000aeae7808 */ /* 0x000fe40004000000 */
[----:B------:R-:W-:Y:S02]  /*10d70*/  FMNMX.FTZ R13, R8, R13, !PT ;  /* 0x0000000d080d7209 */ /* 0x000fe40007810000 */
[C---:B------:R-:W-:Y:S02]  /*10d80*/  ISETP.GE.AND P0, PT, R11.reuse, R243, PT ;  /* 0x000000f30b00720c */ /* 0x040fe40003f06270 */
[----:B------:R-:W-:Y:S02]  /*10d90*/  ISETP.GE.OR P2, PT, R11, R244, !P2 ;  /* 0x000000f40b00720c */ /* 0x000fe40005746670 */
[----:B------:R-:W-:Y:S02]  /*10da0*/  IADD3 R12, R10, 0x30, RZ ;  /* 0x000000300a0c7810 */ /* 0x000fe40007ffe0ff */
[----:B------:R-:W-:Y:S02]  /*10db0*/  FMNMX.FTZ R14, R252, R14, !PT ;  /* 0x0000000efc0e7209 */ /* 0x000fe40007810000 */
[----:B------:R-:W-:Y:S02]  /*10dc0*/  FSEL R175, R175, -INF , !P1 ;  /* 0xff800000afaf7808 */ /* 0x000fe40004800000 */
[----:B------:R-:W-:Y:S02]  /*10dd0*/  FMNMX.FTZ R13, R5, R13, !PT ;  /* 0x0000000d050d7209 */ /* 0x000fe40007810000 */
[----:B------:R-:W-:Y:S02]  /*10de0*/  FMNMX.FTZ R14, R207, R14, !PT ;  /* 0x0000000ecf0e7209 */ /* 0x000fe40007810000 */
[----:B------:R-:W-:Y:S02]  /*10df0*/  ISETP.GE.AND P1, PT, R3, R243, PT ;  /* 0x000000f30300720c */ /* 0x000fe40003f26270 */
[----:B------:R-:W-:Y:S02]  /*10e00*/  ISETP.GE.OR P0, PT, R11, R242, !P0 ;  /* 0x000000f20b00720c */ /* 0x000fe40004706670 */
[----:B------:R-:W-:Y:S02]  /*10e10*/  IADD3 R11, R10, 0x31, RZ ;  /* 0x000000310a0b7810 */ /* 0x000fe40007ffe0ff */
[----:B------:R-:W-:Y:S02]  /*10e20*/  FSEL R205, R205, -INF , !P2 ;  /* 0xff800000cdcd7808 */ /* 0x000fe40005000000 */
[----:B------:R-:W-:Y:S02]  /*10e30*/  ISETP.GE.AND P2, PT, R12, R245, PT ;  /* 0x000000f50c00720c */ /* 0x000fe40003f46270 */
[----:B------:R-:W-:Y:S02]  /*10e40*/  FSEL R173, R173, -INF , !P6 ;  /* 0xff800000adad7808 */ /* 0x000fe40007000000 */
[----:B------:R-:W-:Y:S02]  /*10e50*/  FSEL R172, R4, -INF , !P5 ;  /* 0xff80000004ac7808 */ /* 0x000fe40006800000 */
[----:B------:R-:W-:Y:S02]  /*10e60*/  FMNMX.FTZ R4, R175, R13, !PT ;  /* 0x0000000daf047209 */ /* 0x000fe40007810000 */
[-C--:B------:R-:W-:Y:S02]  /*10e70*/  ISETP.GE.AND P6, PT, R11, R245.reuse, PT ;  /* 0x000000f50b00720c */ /* 0x080fe40003fc6270 */
[----:B------:R-:W-:Y:S02]  /*10e80*/  FMNMX.FTZ R13, R206, R14, !PT ;  /* 0x0000000ece0d7209 */ /* 0x000fe40007810000 */
[----:B------:R-:W-:Y:S02]  /*10e90*/  ISETP.GE.OR P1, PT, R3, R242, !P1 ;  /* 0x000000f20300720c */ /* 0x000fe40004f26670 */
[----:B------:R-:W-:Y:S02]  /*10ea0*/  IADD3 R3, R10, 0x38, RZ ;  /* 0x000000380a037810 */ /* 0x000fe40007ffe0ff */
[----:B------:R-:W-:Y:S02]  /*10eb0*/  ISETP.GE.OR P2, PT, R12, R244, !P2 ;  /* 0x000000f40c00720c */ /* 0x000fe40005746670 */
[----:B------:R-:W-:Y:S02]  /*10ec0*/  FMNMX.FTZ R4, R174, R4, !PT ;  /* 0x00000004ae047209 */ /* 0x000fe40007810000 */
[----:B------:R-:W-:Y:S02]  /*10ed0*/  IADD3 R10, R10, 0x39, RZ ;  /* 0x000000390a0a7810 */ /* 0x000fe40007ffe0ff */
[----:B------:R-:W-:Y:S02]  /*10ee0*/  ISETP.GE.OR P6, PT, R11, R244, !P6 ;  /* 0x000000f40b00720c */ /* 0x000fe400077c6670 */
[----:B------:R-:W-:Y:S02]  /*10ef0*/  FSEL R192, R192, -INF , !P2 ;  /* 0xff800000c0c07808 */ /* 0x000fe40005000000 */
[----:B------:R-:W-:Y:S02]  /*10f00*/  ISETP.GE.AND P2, PT, R3, R245, PT ;  /* 0x000000f50300720c */ /* 0x000fe40003f46270 */
[----:B------:R-:W-:Y:S02]  /*10f10*/  FMNMX.FTZ R13, R205, R13, !PT ;  /* 0x0000000dcd0d7209 */ /* 0x000fe40007810000 */
[----:B------:R-:W-:Y:S02]  /*10f20*/  FMNMX.FTZ R4, R173, R4, !PT ;  /* 0x00000004ad047209 */ /* 0x000fe40007810000 */
[----:B------:R-:W-:Y:S02]  /*10f30*/  ISETP.GE.AND P5, PT, R10, R245, PT ;  /* 0x000000f50a00720c */ /* 0x000fe40003fa6270 */
[----:B------:R-:W-:Y:S02]  /*10f40*/  ISETP.GE.OR P2, PT, R3, R244, !P2 ;  /* 0x000000f40300720c */ /* 0x000fe40005746670 */
[----:B------:R-:W-:Y:S02]  /*10f50*/  FSEL R191, R191, -INF , !P6 ;  /* 0xff800000bfbf7808 */ /* 0x000fe40007000000 */
[----:B------:R-:W-:Y:S02]  /*10f60*/  FMNMX.FTZ R13, R192, R13, !PT ;  /* 0x0000000dc00d7209 */ /* 0x000fe40007810000 */
[----:B------:R-:W-:Y:S02]  /*10f70*/  FMNMX.FTZ R4, R172, R4, !PT ;  /* 0x00000004ac047209 */ /* 0x000fe40007810000 */
[----:B------:R-:W-:Y:S02]  /*10f80*/  ISETP.GE.OR P5, PT, R10, R244, !P5 ;  /* 0x000000f40a00720c */ /* 0x000fe40006fa6670 */
[----:B------:R-:W-:Y:S02]  /*10f90*/  FSEL R190, R190, -INF , !P2 ;  /* 0xff800000bebe7808 */ /* 0x000fe40005000000 */
[----:B------:R-:W-:Y:S02]  /*10fa0*/  FMNMX.FTZ R13, R191, R13, !PT ;  /* 0x0000000dbf0d7209 */ /* 0x000fe40007810000 */
[----:B------:R-:W-:Y:S02]  /*10fb0*/  FSEL R204, R204, -INF , !P4 ;  /* 0xff800000cccc7808 */ /* 0x000fe40006000000 */
[----:B------:R-:W-:Y:S02]  /*10fc0*/  FMNMX.FTZ R14, R190, R13, !PT ;  /* 0x0000000dbe0e7209 */ /* 0x000fe40007810000 */
[----:B------:R-:W-:Y:S02]  /*10fd0*/  FSEL R188, R188, -INF , !P5 ;  /* 0xff800000bcbc7808 */ /* 0x000fe40006800000 */
[----:B------:R-:W-:Y:S02]  /*10fe0*/  FMNMX.FTZ R4, R204, R4, !PT ;  /* 0x00000004cc047209 */ /* 0x000fe40007810000 */
[----:B------:R-:W-:Y:S02]  /*10ff0*/  FSEL R203, R203, -INF , !P3 ;  /* 0xff800000cbcb7808 */ /* 0x000fe40005800000 */
[-C--:B------:R-:W-:Y:S02]  /*11000*/  ISETP.GE.AND P2, PT, R12, R243.reuse, PT ;  /* 0x000000f30c00720c */ /* 0x080fe40003f46270 */
[----:B------:R-:W-:Y:S02]  /*11010*/  FMNMX.FTZ R13, R203, R4, !PT ;  /* 0x00000004cb0d7209 */ /* 0x000fe40007810000 */
[----:B------:R-:W-:Y:S02]  /*11020*/  FMNMX.FTZ R4, R188, R14, !PT ;  /* 0x0000000ebc047209 */ /* 0x000fe40007810000 */
[----:B------:R-:W-:Y:S02]  /*11030*/  FSEL R202, R202, -INF , !P1 ;  /* 0xff800000caca7808 */ /* 0x000fe40004800000 */
[-C--:B------:R-:W-:Y:S02]  /*11040*/  ISETP.GE.OR P2, PT, R12, R242.reuse, !P2 ;  /* 0x000000f20c00720c */ /* 0x080fe40005746670 */
[----:B------:R-:W1:Y:S01]  /*11050*/  SHFL.BFLY PT, R12, R4, 0x2, 0x1f ;  /* 0x0c401f00040c7f89 */ /* 0x000e6200000e0000 */
[----:B------:R-:W-:Y:S02]  /*11060*/  ISETP.GE.AND P1, PT, R11, R243, PT ;  /* 0x000000f30b00720c */ /* 0x000fe40003f26270 */
[----:B------:R-:W-:Y:S02]  /*11070*/  FSEL R201, R201, -INF , !P0 ;  /* 0xff800000c9c97808 */ /* 0x000fe40004000000 */
[----:B------:R-:W-:Y:S02]  /*11080*/  FMNMX.FTZ R13, R202, R13, !PT ;  /* 0x0000000dca0d7209 */ /* 0x000fe40007810000 */
[----:B------:R-:W-:Y:S02]  /*11090*/  FSEL R179, R179, -INF , !P2 ;  /* 0xff800000b3b37808 */ /* 0x000fe40005000000 */
[----:B------:R-:W-:Y:S02]  /*110a0*/  ISETP.GE.AND P0, PT, R3, R243, PT ;  /* 0x000000f30300720c */ /* 0x000fe40003f06270 */
[-C--:B------:R-:W-:Y:S02]  /*110b0*/  ISETP.GE.OR P1, PT, R11, R242.reuse, !P1 ;  /* 0x000000f20b00720c */ /* 0x080fe40004f26670 */
[----:B------:R-:W-:Y:S02]  /*110c0*/  FMNMX.FTZ R13, R201, R13, !PT ;  /* 0x0000000dc90d7209 */ /* 0x000fe40007810000 */
[-C--:B------:R-:W-:Y:S02]  /*110d0*/  ISETP.GE.OR P2, PT, R3, R242.reuse, !P0 ;  /* 0x000000f20300720c */ /* 0x080fe40004746670 */
[----:B------:R-:W-:Y:S02]  /*110e0*/  FMNMX.FTZ R13, R179, R13, !PT ;  /* 0x0000000db30d7209 */ /* 0x000fe40007810000 */
[----:B------:R-:W-:Y:S02]  /*110f0*/  ISETP.GE.AND P0, PT, R10, R243, PT ;  /* 0x000000f30a00720c */ /* 0x000fe40003f06270 */
[----:B------:R-:W-:Y:S02]  /*11100*/  FSEL R178, R178, -INF , !P1 ;  /* 0xff800000b2b27808 */ /* 0x000fe40004800000 */
[----:B------:R-:W-:Y:S02]  /*11110*/  ISETP.GE.OR P0, PT, R10, R242, !P0 ;  /* 0x000000f20a00720c */ /* 0x000fe40004706670 */
[----:B------:R-:W-:Y:S02]  /*11120*/  FMNMX.FTZ R3, R178, R13, !PT ;  /* 0x0000000db2037209 */ /* 0x000fe40007810000 */
[----:B------:R-:W-:Y:S02]  /*11130*/  FSEL R177, R177, -INF , !P2 ;  /* 0xff800000b1b17808 */ /* 0x000fe40005000000 */
[----:B------:R-:W-:Y:S02]  /*11140*/  FSEL R165, R9, -INF , !P0 ;  /* 0xff80000009a57808 */ /* 0x000fe40004000000 */
[----:B------:R-:W-:Y:S02]  /*11150*/  FMNMX.FTZ R3, R177, R3, !PT ;  /* 0x00000003b1037209 */ /* 0x000fe40007810000 */
[----:B-1----:R-:W-:Y:S02]  /*11160*/  FMNMX.FTZ R12, R4, R12, !PT ;  /* 0x0000000c040c7209 */ /* 0x002fe40007810000 */
[----:B------:R-:W-:Y:S03]  /*11170*/  FMNMX.FTZ R3, R165, R3, !PT ;  /* 0x00000003a5037209 */ /* 0x000fe60007810000 */
[----:B------:R-:W1:Y:S08]  /*11180*/  SHFL.BFLY PT, R164, R12, 0x1, 0x1f ;  /* 0x0c201f000ca47f89 */ /* 0x000e7000000e0000 */
[----:B------:R-:W2:Y:S01]  /*11190*/  SHFL.BFLY PT, R4, R3, 0x2, 0x1f ;  /* 0x0c401f0003047f89 */ /* 0x000ea200000e0000 */
[----:B-1----:R-:W-:Y:S07]  /*111a0*/  FMNMX.FTZ R164, R12, R164, !PT ;  /* 0x000000a40ca47209 */ /* 0x002fee0007810000 */
[----:B------:R-:W-:Y:S01]  /*111b0*/  LDSM.16.MT88.4 R12, [R228+0x10000] ;  /* 0x01000000e40c783b */ /* 0x000fe20000004200 */
[C---:B------:R-:W-:Y:S01]  /*111c0*/  FSETP.NEU.FTZ.AND P1, PT, R164.reuse, -INF , PT ;  /* 0xff800000a400780b */ /* 0x040fe20003f3d000 */
[----:B------:R-:W-:Y:S01]  /*111d0*/  FMUL.FTZ R189, R164, c[0x0][0x23c] ;  /* 0x00008f00a4bd7a20 */ /* 0x000fe20000410000 */
[----:B--2---:R-:W-:Y:S04]  /*111e0*/  FMNMX.FTZ R4, R3, R4, !PT ;  /* 0x0000000403047209 */ /* 0x004fe80007810000 */
[----:B------:R-:W-:Y:S01]  /*111f0*/  FSEL R189, R189, RZ, P1 ;  /* 0x000000ffbdbd7208 */ /* 0x000fe20000800000 */
[----:B------:R-:W1:Y:S04]  /*11200*/  SHFL.BFLY PT, R3, R4, 0x1, 0x1f ;  /* 0x0c201f0004037f89 */ /* 0x000e6800000e0000 */
[--C-:B------:R-:W-:Y:S02]  /*11210*/  FFMA.FTZ R186, R168, c[0x0][0x23c], -R189.reuse ;  /* 0x00008f00a8ba7a23 */ /* 0x100fe400000108bd */
[--C-:B------:R-:W-:Y:S02]  /*11220*/  FFMA.FTZ R180, R169, c[0x0][0x23c], -R189.reuse ;  /* 0x00008f00a9b47a23 */ /* 0x100fe400000108bd */
        /* <DEDUP_REMOVED lines=8> */
[----:B------:R-:W2:Y:S01]  /*112b0*/  MUFU.EX2 R180, R180 ;  /* 0x000000b400b47308 */ /* 0x000ea20000000800 */
[--C-:B------:R-:W-:Y:S02]  /*112c0*/  FFMA.FTZ R207, R207, c[0x0][0x23c], -R189.reuse ;  /* 0x00008f00cfcf7a23 */ /* 0x100fe400000108bd */
[--C-:B------:R-:W-:Y:S01]  /*112d0*/  FFMA.FTZ R206, R206, c[0x0][0x23c], -R189.reuse ;  /* 0x00008f00cece7a23 */ /* 0x100fe200000108bd */
[----:B-1----:R-:W-:Y:S01]  /*112e0*/  FMNMX.FTZ R3, R4, R3, !PT ;  /* 0x0000000304037209 */ /* 0x002fe20007810000 */
[--C-:B------:R-:W-:Y:S01]  /*112f0*/  FFMA.FTZ R205, R205, c[0x0][0x23c], -R189.reuse ;  /* 0x00008f00cdcd7a23 */ /* 0x100fe200000108bd */
[----:B------:R-:W-:Y:S01]  /*11300*/  FSEL R4, R164, RZ, P1 ;  /* 0x000000ffa4047208 */ /* 0x000fe20000800000 */
[--C-:B------:R-:W-:Y:S01]  /*11310*/  FFMA.FTZ R192, R192, c[0x0][0x23c], -R189.reuse ;  /* 0x00008f00c0c07a23 */ /* 0x100fe200000108bd */
[C---:B------:R-:W-:Y:S01]  /*11320*/  FSETP.NEU.FTZ.AND P0, PT, R3.reuse, -INF , PT ;  /* 0xff8000000300780b */ /* 0x040fe20003f1d000 */
[C---:B------:R-:W-:Y:S01]  /*11330*/  FMUL.FTZ R176, R3.reuse, c[0x0][0x23c] ;  /* 0x00008f0003b07a20 */ /* 0x040fe20000410000 */
[----:B------:R-:W-:Y:S01]  /*11340*/  MUFU.EX2 R185, R185 ;  /* 0x000000b900b97308 */ /* 0x000fe20000000800 */
[----:B------:R-:W-:Y:S01]  /*11350*/  FADD.FTZ R2, -R4, R2 ;  /* 0x0000000204027221 */ /* 0x000fe20000010100 */
[----:B------:R-:W-:Y:S01]  /*11360*/  FSEL R4, R3, RZ, P0 ;  /* 0x000000ff03047208 */ /* 0x000fe20000000000 */
[--C-:B------:R-:W-:Y:S01]  /*11370*/  FFMA.FTZ R191, R191, c[0x0][0x23c], -R189.reuse ;  /* 0x00008f00bfbf7a23 */ /* 0x100fe200000108bd */
[----:B------:R-:W-:Y:S01]  /*11380*/  FSEL R176, R176, RZ, P0 ;  /* 0x000000ffb0b07208 */ /* 0x000fe20000000000 */
[----:B------:R-:W-:Y:S01]  /*11390*/  FMUL.FTZ R2, R2, c[0x0][0x23c] ;  /* 0x00008f0002027a20 */ /* 0x000fe20000410000 */
[----:B------:R-:W-:Y:S01]  /*113a0*/  PLOP3.LUT P0, PT, PT, PT, UP2, 0x80, 0x0 ;  /* 0x000000000000781c */ /* 0x000fe20003f0f028 */
[----:B------:R-:W-:Y:S02]  /*113b0*/  FADD.FTZ R0, -R4, R0 ;  /* 0x0000000004007221 */ /* 0x000fe40000010100 */
[--C-:B------:R-:W-:Y:S01]  /*113c0*/  FFMA.FTZ R187, R170, c[0x0][0x23c], -R176.reuse ;  /* 0x00008f00aabb7a23 */ /* 0x100fe200000108b0 */
[----:B------:R-:W1:Y:S01]  /*113d0*/  MUFU.EX2 R184, R184 ;  /* 0x000000b800b87308 */ /* 0x000e620000000800 */
[--C-:B------:R-:W-:Y:S02]  /*113e0*/  FFMA.FTZ R183, R7, c[0x0][0x23c], -R176.reuse ;  /* 0x00008f0007b77a23 */ /* 0x100fe400000108b0 */
[--C-:B------:R-:W-:Y:S01]  /*113f0*/  FFMA.FTZ R182, R8, c[0x0][0x23c], -R176.reuse ;  /* 0x00008f0008b67a23 */ /* 0x100fe200000108b0 */
[----:B--2---:R-:W-:Y:S01]  /*11400*/  F2FP.BF16.PACK_AB R168, R180, R186 ;  /* 0x000000bab4a8723e */ /* 0x004fe200000010ff */
[--C-:B------:R-:W-:Y:S02]  /*11410*/  FFMA.FTZ R181, R5, c[0x0][0x23c], -R176.reuse ;  /* 0x00008f0005b57a23 */ /* 0x100fe400000108b0 */
[----:B------:R-:W-:Y:S02]  /*11420*/  FMUL.FTZ R0, R0, c[0x0][0x23c] ;  /* 0x00008f0000007a20 */ /* 0x000fe40000410000 */
[--C-:B------:R-:W-:Y:S01]  /*11430*/  FFMA.FTZ R197, R175, c[0x0][0x23c], -R176.reuse ;  /* 0x00008f00afc57a23 */ /* 0x100fe200000108b0 */
[----:B------:R-:W-:Y:S01]  /*11440*/  MUFU.EX2 R187, R187 ;  /* 0x000000bb00bb7308 */ /* 0x000fe20000000800 */
[--C-:B------:R-:W-:Y:S02]  /*11450*/  FFMA.FTZ R198, R174, c[0x0][0x23c], -R176.reuse ;  /* 0x00008f00aec67a23 */ /* 0x100fe400000108b0 */
[--C-:B------:R-:W-:Y:S02]  /*11460*/  FFMA.FTZ R200, R173, c[0x0][0x23c], -R176.reuse ;  /* 0x00008f00adc87a23 */ /* 0x100fe400000108b0 */
[--C-:B------:R-:W-:Y:S02]  /*11470*/  FFMA.FTZ R199, R172, c[0x0][0x23c], -R176.reuse ;  /* 0x00008f00acc77a23 */ /* 0x100fe400000108b0 */
[----:B------:R-:W-:Y:S01]  /*11480*/  LDSM.16.MT88.4 R172, [R226+0x14800] ;  /* 0x01480000e2ac783b */ /* 0x000fe20000004200 */
[--C-:B------:R-:W-:Y:S02]  /*11490*/  FFMA.FTZ R178, R178, c[0x0][0x23c], -R176.reuse ;  /* 0x00008f00b2b27a23 */ /* 0x100fe400000108b0 */
[----:B------:R-:W2:Y:S01]  /*114a0*/  MUFU.EX2 R183, R183 ;  /* 0x000000b700b77308 */ /* 0x000ea20000000800 */
[--C-:B------:R-:W-:Y:S02]  /*114b0*/  FFMA.FTZ R177, R177, c[0x0][0x23c], -R176.reuse ;  /* 0x00008f00b1b17a23 */ /* 0x100fe400000108b0 */
[--C-:B------:R-:W-:Y:S01]  /*114c0*/  FFMA.FTZ R204, R204, c[0x0][0x23c], -R176.reuse ;  /* 0x00008f00cccc7a23 */ /* 0x100fe200000108b0 */
[----:B-1----:R-:W-:Y:S01]  /*114d0*/  F2FP.BF16.PACK_AB R170, R184, R185 ;  /* 0x000000b9b8aa723e */ /* 0x002fe200000010ff */
[--C-:B------:R-:W-:Y:S02]  /*114e0*/  FFMA.FTZ R203, R203, c[0x0][0x23c], -R176.reuse ;  /* 0x00008f00cbcb7a23 */ /* 0x100fe400000108b0 */
[--C-:B------:R-:W-:Y:S02]  /*114f0*/  FFMA.FTZ R202, R202, c[0x0][0x23c], -R176.reuse ;  /* 0x00008f00caca7a23 */ /* 0x100fe400000108b0 */
[--C-:B------:R-:W-:Y:S01]  /*11500*/  FFMA.FTZ R201, R201, c[0x0][0x23c], -R176.reuse ;  /* 0x00008f00c9c97a23 */ /* 0x100fe200000108b0 */
[----:B------:R-:W-:Y:S01]  /*11510*/  MUFU.EX2 R182, R182 ;  /* 0x000000b600b67308 */ /* 0x000fe20000000800 */
[--C-:B------:R-:W-:Y:S02]  /*11520*/  FFMA.FTZ R190, R190, c[0x0][0x23c], -R189.reuse ;  /* 0x00008f00bebe7a23 */ /* 0x100fe400000108bd */
[----:B------:R-:W-:Y:S02]  /*11530*/  FFMA.FTZ R189, R188, c[0x0][0x23c], -R189 ;  /* 0x00008f00bcbd7a23 */ /* 0x000fe400000108bd */
[--C-:B------:R-:W-:Y:S02]  /*11540*/  FFMA.FTZ R188, R179, c[0x0][0x23c], -R176.reuse ;  /* 0x00008f00b3bc7a23 */ /* 0x100fe400000108b0 */
[----:B------:R-:W-:Y:S03]  /*11550*/  FFMA.FTZ R176, R165, c[0x0][0x23c], -R176 ;  /* 0x00008f00a5b07a23 */ /* 0x000fe600000108b0 */
[----:B------:R-:W1:Y:S01]  /*11560*/  MUFU.EX2 R181, R181 ;  /* 0x000000b500b57308 */ /* 0x000e620000000800 */
[----:B--2---:R-:W-:Y:S09]  /*11570*/  F2FP.BF16.PACK_AB R169, R183, R187 ;  /* 0x000000bbb7a9723e */ /* 0x004ff200000010ff */
[----:B------:R-:W2:Y:S10]  /*11580*/  MUFU.EX2 R2, R2 ;  /* 0x0000000200027308 */ /* 0x000eb40000000800 */
[----:B------:R-:W3:Y:S01]  /*11590*/  MUFU.EX2 R0, R0 ;  /* 0x0000000000007308 */ /* 0x000ee20000000800 */
[----:B-1----:R-:W-:Y:S09]  /*115a0*/  F2FP.BF16.PACK_AB R171, R181, R182 ;  /* 0x000000b6b5ab723e */ /* 0x002ff200000010ff */
[----:B------:R-:W-:Y:S01]  /*115b0*/  MUFU.EX2 R165, R176 ;  /* 0x000000b000a57308 */ /* 0x000fe20000000800 */
[C---:B--2---:R-:W-:Y:S02]  /*115c0*/  FMUL.FTZ R4, R2.reuse, R160 ;  /* 0x000000a002047220 */ /* 0x044fe40000410000 */
[C---:B------:R-:W-:Y:S02]  /*115d0*/  FMUL.FTZ R5, R2.reuse, R161 ;  /* 0x000000a102057220 */ /* 0x040fe40000410000 */
[C---:B------:R-:W-:Y:S02]  /*115e0*/  FMUL.FTZ R8, R2.reuse, R156 ;  /* 0x0000009c02087220 */ /* 0x040fe40000410000 */
[C---:B------:R-:W-:Y:S03]  /*115f0*/  FMUL.FTZ R9, R2.reuse, R157 ;  /* 0x0000009d02097220 */ /* 0x040fe60000410000 */
[----:B------:R-:W-:Y:S01]  /*11600*/  MUFU.EX2 R193, R193 ;  /* 0x000000c100c17308 */ /* 0x000fe20000000800 */
[----:B------:R-:W-:Y:S02]  /*11610*/  FMUL.FTZ R16, R2, R148 ;  /* 0x0000009402107220 */ /* 0x000fe40000410000 */
[C---:B---3--:R-:W-:Y:S02]  /*11620*/  FMUL.FTZ R6, R0.reuse, R162 ;  /* 0x000000a200067220 */ /* 0x048fe40000410000 */
[C---:B------:R-:W-:Y:S02]  /*11630*/  FMUL.FTZ R7, R0.reuse, R163 ;  /* 0x000000a300077220 */ /* 0x040fe40000410000 */
[----:B------:R-:W-:Y:S01]  /*11640*/  LDSM.16.MT88.4 R160, [R225+0x12800] ;  /* 0x01280000e1a0783b */ /* 0x000fe20000004200 */
[C---:B------:R-:W-:Y:S02]  /*11650*/  FMUL.FTZ R10, R0.reuse, R158 ;  /* 0x0000009e000a7220 */ /* 0x040fe40000410000 */
[----:B------:R-:W-:Y:S01]  /*11660*/  FMUL.FTZ R11, R0, R159 ;  /* 0x0000009f000b7220 */ /* 0x000fe20000410000 */
[----:B------:R-:W1:Y:S01]  /*11670*/  MUFU.EX2 R194, R194 ;  /* 0x000000c200c27308 */ /* 0x000e620000000800 */
[C---:B------:R-:W-:Y:S03]  /*11680*/  HMMA.16816.F32.BF16 R4, R168.reuse, R12, R4 ;  /* 0x0000000ca804723c */ /* 0x040fe60000041804 */
        /* <DEDUP_REMOVED lines=39> */
[----:B------:R-:W1:Y:S01]  /*11900*/  LDSM.16.MT88.4 R136, [R226+0x12000] ;  /* 0x01200000e288783b */ /* 0x000e620000004200 */
[----:B------:R-:W-:Y:S02]  /*11910*/  FMUL.FTZ R35, R0, R135 ;  /* 0x0000008700237220 */ /* 0x000fe40000410000 */
[C---:B------:R-:W-:Y:S02]  /*11920*/  FMUL.FTZ R36, R2.reuse, R36 ;  /* 0x0000002402247220 */ /* 0x040fe40000410000 */
[C---:B--2---:R-:W-:Y:S01]  /*11930*/  HMMA.16816.F32.BF16 R28, R168.reuse, R152, R28 ;  /* 0x00000098a81c723c */ /* 0x044fe2000004181c */
[----:B------:R-:W-:Y:S02]  /*11940*/  MUFU.EX2 R207, R207 ;  /* 0x000000cf00cf7308 */ /* 0x000fe40000000800 */
[----:B------:R-:W2:Y:S01]  /*11950*/  LDSM.16.MT88.4 R132, [R225+0x12000] ;  /* 0x01200000e184783b */ /* 0x000ea20000004200 */
        /* <DEDUP_REMOVED lines=21> */
[C---:B-1----:R-:W-:Y:S01]  /*11ab0*/  HMMA.16816.F32.BF16 R44, R168.reuse, R136, R44 ;  /* 0x00000088a82c723c */ /* 0x042fe2000004182c */
[----:B------:R-:W-:Y:S02]  /*11ac0*/  MUFU.EX2 R203, R203 ;  /* 0x000000cb00cb7308 */ /* 0x000fe40000000800 */
[C---:B------:R-:W-:Y:S02]  /*11ad0*/  FMUL.FTZ R50, R0.reuse, R50 ;  /* 0x0000003200327220 */ /* 0x040fe40000410000 */
[----:B------:R-:W-:Y:S02]  /*11ae0*/  FMUL.FTZ R51, R0, R51 ;  /* 0x0000003300337220 */ /* 0x000fe40000410000 */
[C---:B------:R-:W-:Y:S02]  /*11af0*/  FMUL.FTZ R52, R2.reuse, R52 ;  /* 0x0000003402347220 */ /* 0x040fe40000410000 */
[----:B------:R-:W-:Y:S02]  /*11b00*/  FMUL.FTZ R53, R2, R53 ;  /* 0x0000003502357220 */ /* 0x000fe40000410000 */
[----:B------:R-:W-:Y:S01]  /*11b10*/  MUFU.EX2 R202, R202 ;  /* 0x000000ca00ca7308 */ /* 0x000fe20000000800 */
[C---:B------:R-:W-:Y:S01]  /*11b20*/  HMMA.16816.F32.BF16 R48, R168.reuse, R138, R48 ;  /* 0x0000008aa830723c */ /* 0x040fe20000041830 */
[----:B------:R-:W1:Y:S02]  /*11b30*/  LDSM.16.MT88.4 R136, [R228+0x14000] ;  /* 0x01400000e488783b */ /* 0x000e640000004200 */
[C---:B------:R-:W-:Y:S02]  /*11b40*/  FMUL.FTZ R54, R0.reuse, R54 ;  /* 0x0000003600367220 */ /* 0x040fe40000410000 */
[----:B------:R-:W-:Y:S02]  /*11b50*/  FMUL.FTZ R55, R0, R55 ;  /* 0x0000003700377220 */ /* 0x000fe40000410000 */
[C---:B------:R-:W-:Y:S02]  /*11b60*/  FMUL.FTZ R56, R2.reuse, R56 ;  /* 0x0000003802387220 */ /* 0x040fe40000410000 */
[----:B------:R-:W-:Y:S01]  /*11b70*/  FMUL.FTZ R57, R2, R57 ;  /* 0x0000003902397220 */ /* 0x000fe20000410000 */
[----:B------:R-:W-:Y:S02]  /*11b80*/  MUFU.EX2 R201, R201 ;  /* 0x000000c900c97308 */ /* 0x000fe40000000800 */
[C---:B--2---:R-:W-:Y:S03]  /*11b90*/  HMMA.16816.F32.BF16 R52, R168.reuse, R132, R52 ;  /* 0x00000084a834723c */ /* 0x044fe60000041834 */
[C---:B------:R-:W-:Y:S02]  /*11ba0*/  FMUL.FTZ R58, R0.reuse, R58 ;  /* 0x0000003a003a7220 */ /* 0x040fe40000410000 */
[----:B------:R-:W-:Y:S02]  /*11bb0*/  FMUL.FTZ R59, R0, R59 ;  /* 0x0000003b003b7220 */ /* 0x000fe40000410000 */
[C---:B------:R-:W-:Y:S01]  /*11bc0*/  FMUL.FTZ R60, R2.reuse, R60 ;  /* 0x0000003c023c7220 */ /* 0x040fe20000410000 */
[----:B------:R-:W-:Y:S01]  /*11bd0*/  MUFU.EX2 R192, R192 ;  /* 0x000000c000c07308 */ /* 0x000fe20000000800 */
[----:B------:R-:W-:Y:S03]  /*11be0*/  FMUL.FTZ R61, R2, R61 ;  /* 0x0000003d023d7220 */ /* 0x000fe60000410000 */
[C---:B------:R-:W-:Y:S01]  /*11bf0*/  HMMA.16816.F32.BF16 R56, R168.reuse, R134, R56 ;  /* 0x00000086a838723c */ /* 0x040fe20000041838 */
[----:B------:R-:W2:Y:S02]  /*11c00*/  LDSM.16.MT88.4 R132, [R226+0x14000] ;  /* 0x01400000e284783b */ /* 0x000ea40000004200 */
        /* <DEDUP_REMOVED lines=13> */
[----:B------:R-:W2:Y:S01]  /*11ce0*/  MUFU.EX2 R189, R189 ;  /* 0x000000bd00bd7308 */ /* 0x000ea20000000800 */
        /* <DEDUP_REMOVED lines=100> */
[C---:B-1----:R-:W-:Y:S05]  /*12330*/  HMMA.16816.F32.BF16 R4, R132.reuse, R136, R4 ;  /* 0x000000888404723c */ /* 0x042fea0000041804 */
        /* <DEDUP_REMOVED lines=174> */
.L_x_2380:
        /* <DEDUP_REMOVED lines=383> */
.L_x_2386:
[----:B---34-:R-:W-:Y:S05]  /*14610*/  BSYNC B0 ;  /* 0x0000000000007941 */ /* 0x018fea0003800000 */
.L_x_2385:
        /* <DEDUP_REMOVED lines=40> */
.L_x_2388:
[----:B------:R-:W-:Y:S05]  /*148a0*/  BSYNC B0 ;  /* 0x0000000000007941 */ /* 0x000fea0003800000 */
.L_x_2387:
        /* <DEDUP_REMOVED lines=22> */
.L_x_2390:
[----:B------:R-:W-:Y:S05]  /*14a10*/  BSYNC B0 ;  /* 0x0000000000007941 */ /* 0x000fea0003800000 */
.L_x_2389:
        /* <DEDUP_REMOVED lines=22> */
.L_x_2392:
[----:B------:R-:W-:Y:S05]  /*14b80*/  BSYNC B0 ;  /* 0x0000000000007941 */ /* 0x000fea0003800000 */
.L_x_2391:
        /* <DEDUP_REMOVED lines=23> */
.L_x_2393:
        /* <DEDUP_REMOVED lines=16> */
.L_x_8943:


//--------------------- .text._ZN5flash24flash_fwd_splitkv_kernelI23Flash_fwd_kernel_traitsILi256ELi64ELi64ELi4ELb0ELb0EN7cutlass10bfloat16_tE19Flash_kernel_traitsILi256ELi64ELi64ELi4ES3_EELb0ELb1ELb0ELb0ELb0ELb0ELb0ELb1EEEvNS_16Flash_fwd_paramsE --------------------------
	.section	.text._ZN5flash24flash_fwd_splitkv_kernelI23Flash_fwd_kernel_traitsILi256ELi64ELi64ELi4ELb0ELb0EN7cutlass10bfloat16_tE19Flash_kernel_traitsILi256ELi64ELi64ELi4ES3_EELb0ELb1ELb0ELb0ELb0ELb0ELb0ELb1EEEvNS_16Flash_fwd_paramsE,"ax",@progbits
	.sectioninfo	@"SHI_REGISTERS=255"
	.align	128
        .global         _ZN5flash24flash_fwd_splitkv_kernelI23Flash_fwd_kernel_traitsILi256ELi64ELi64ELi4ELb0ELb0EN7cutlass10bfloat16_tE19Flash_kernel_traitsILi256ELi64ELi64ELi4ES3_EELb0ELb1ELb0ELb0ELb0ELb0ELb0ELb1EEEvNS_16Flash_fwd_paramsE
        .type           _ZN5flash24flash_fwd_splitkv_kernelI23Flash_fwd_kernel_traitsILi256ELi64ELi64ELi4ELb0ELb0EN7cutlass10bfloat16_tE19Flash_kernel_traitsILi256ELi64ELi64ELi4ES3_EELb0ELb1ELb0ELb0ELb0ELb0ELb0ELb1EEEvNS_16Flash_fwd_paramsE,@function
        .size           _ZN5flash24flash_fwd_splitkv_kernelI23Flash_fwd_kernel_traitsILi256ELi64ELi64ELi4ELb0ELb0EN7cutlass10bfloat16_tE19Flash_kernel_traitsILi256ELi64ELi64ELi4ES3_EELb0ELb1ELb0ELb0ELb0ELb0ELb0ELb1EEEvNS_16Flash_fwd_paramsE,(.L_x_8881 - _ZN5flash24flash_fwd_splitkv_kernelI23Flash_fwd_kernel_traitsILi256ELi64ELi64ELi4ELb0ELb0EN7cutlass10bfloat16_tE19Flash_kernel_traitsILi256ELi64ELi64ELi4ES3_EELb0ELb1ELb0ELb0ELb0ELb0ELb0ELb1EEEvNS_16Flash_fwd_paramsE)
        .other          _ZN5flash24flash_fwd_splitkv_kernelI23Flash_fwd_kernel_traitsILi256ELi64ELi64ELi4ELb0ELb0EN7cutlass10bfloat16_tE19Flash_kernel_traitsILi256ELi64ELi64ELi4ES3_EELb0ELb1ELb0ELb0ELb0ELb0ELb0ELb1EEEvNS_16Flash_fwd_paramsE,@"STO_CUDA_ENTRY STV_DEFAULT"
_ZN5flash24flash_fwd_splitkv_kernelI23Flash_fwd_kernel_traitsILi256ELi64ELi64ELi4ELb0ELb0EN7cutlass10bfloat16_tE19Flash_kernel_traitsILi256ELi64ELi64ELi4ES3_EELb0ELb1ELb0ELb0ELb0ELb0ELb0ELb1EEEvNS_16Flash_fwd_paramsE:
.text._ZN5flash24flash_fwd_splitkv_kernelI23Flash_fwd_kernel_traitsILi256ELi64ELi64ELi4ELb0ELb0EN7cutlass10bfloat16_tE19Flash_kernel_traitsILi256ELi64ELi64ELi4ES3_EELb0ELb1ELb0ELb0ELb0ELb0ELb0ELb1EEEvNS_16Flash_fwd_paramsE:
[----:B------:R-:W-:Y:S02]  /*0000*/  MOV R1, c[0x0][0x28] ;  /* 0x00000a0000017a02 */ /* 0x000fe40000000f00 */
[----:B------:R-:W1:Y:S01]  /*0010*/  S2R R236, SR_CTAID.X ;  /* 0x0000000000ec7919 */ /* 0x000e620000002500 */
[----:B------:R-:W-:Y:S01]  /*0020*/  ULDC.64 UR4, c[0x0][0x40] ;  /* 0x0000100000047ab9 */ /* 0x000fe20000000a00 */
[----:B------:R-:W-:Y:S01]  /*0030*/  BSSY B4, `(.L_x_2394) ;  /* 0x0000007000047945 */ /* 0x000fe20003800000 */
[----:B------:R-:W-:Y:S01]  /*0040*/  UIADD3 UR4, UP0, UR4, 0x160, URZ ;  /* 0x0000016004047890 */ /* 0x000fe2000ff1e03f */
[----:B------:R-:W2:Y:S01]  /*0050*/  S2R R235, SR_CTAID.Y ;  /* 0x0000000000eb7919 */ /* 0x000ea20000002600 */
[----:B------:R-:W-:Y:S02]  /*0060*/  MOV R233, 0xa0 ;  /* 0x000000a000e97802 */ /* 0x000fe40000000f00 */
[----:B------:R-:W-:Y:S01]  /*0070*/  UIADD3.X UR5, URZ, UR5, URZ, UP0, !UPT ;  /* 0x000000053f057290 */ /* 0x000fe200087fe43f */
[----:B------:R-:W3:Y:S06]  /*0080*/  S2R R234, SR_CTAID.Z ;  /* 0x0000000000ea7919 */ /* 0x000eec0000002700 */
[----:B-123--:R-:W-:Y:S05]  /*0090*/  CALL.REL.NOINC `($_ZN5flash24flash_fwd_splitkv_kernelI23Flash_fwd_kernel_traitsILi256ELi64ELi64ELi4ELb0ELb0EN7cutlass10bfloat16_tE19Flash_kernel_traitsILi256ELi64ELi64ELi4ES3_EELb0ELb1ELb0ELb0ELb0ELb0ELb0ELb1EEEvNS_16Flash_fwd_paramsE$_ZN5flash30compute_attn_1rowblock_splitkvI23Flash_fwd_kernel_traitsILi256ELi64ELi64ELi4ELb0ELb0EN7cutlass10bfloat16_tE19Flash_kernel_traitsILi256ELi64ELi64ELi4ES3_EELb0ELb1ELb0ELb0ELb0ELb0ELb0ELb1ENS_16Flash_fwd_paramsEEEvRKT8_iiiii) ;  /* 0x0000002000007944 */ /* 0x00efea0003c00000 */
[----:B------:R-:W-:Y:S05]  /*00a0*/  BSYNC B4 ;  /* 0x0000000000047941 */ /* 0x000fea0003800000 */
.L_x_2394:
[----:B------:R-:W-:Y:S05]  /*00b0*/  EXIT ;  /* 0x000000000000794d */ /* 0x000fea0003800000 */
        .type           $_ZN5flash24flash_fwd_splitkv_kernelI23Flash_fwd_kernel_traitsILi256ELi64ELi64ELi4ELb0ELb0EN7cutlass10bfloat16_tE19Flash_kernel_traitsILi256ELi64ELi64ELi4ES3_EELb0ELb1ELb0ELb0ELb0ELb0ELb0ELb1EEEvNS_16Flash_fwd_paramsE$_ZN5flash30compute_attn_1rowblock_splitkvI23Flash_fwd_kernel_traitsILi256ELi64ELi64ELi4ELb0ELb0EN7cutlass10bfloat16_tE19Flash_kernel_traitsILi256ELi64ELi64ELi4ES3_EELb0ELb1ELb0ELb0ELb0ELb0ELb0ELb1ENS_16Flash_fwd_paramsEEEvRKT8_iiiii,@function
        .size           $_ZN5flash24flash_fwd_splitkv_kernelI23Flash_fwd_kernel_traitsILi256ELi64ELi64ELi4ELb0ELb0EN7cutlass10bfloat16_tE19Flash_kernel_traitsILi256ELi64ELi64ELi4ES3_EELb0ELb1ELb0ELb0ELb0ELb0ELb0ELb1EEEvNS_16Flash_fwd_paramsE$_ZN5flash30compute_attn_1rowblock_splitkvI23Flash_fwd_kernel_traitsILi256ELi64ELi64ELi4ELb0ELb0EN7cutlass10bfloat16_tE19Flash_kernel_traitsILi256ELi64ELi64ELi4ES3_EELb0ELb1ELb0ELb0ELb0ELb0ELb0ELb1ENS_16Flash_fwd_paramsEEEvRKT8_iiiii,($__internal_18_$__cuda_sm70_shflsync_bfly_p - $_ZN5flash24flash_fwd_splitkv_kernelI23Flash_fwd_kernel_traitsILi256ELi64ELi64ELi4ELb0ELb0EN7cutlass10bfloat16_tE19Flash_kernel_traitsILi256ELi64ELi64ELi4ES3_EELb0ELb1ELb0ELb0ELb0ELb0ELb0ELb1EEEvNS_16Flash_fwd_paramsE$_ZN5flash30compute_attn_1rowblock_splitkvI23Flash_fwd_kernel_traitsILi256ELi64ELi64ELi4ELb0ELb0EN7cutlass10bfloat16_tE19Flash_kernel_traitsILi256ELi64ELi64ELi4ES3_EELb0ELb1ELb0ELb0ELb0ELb0ELb0ELb1ENS_16Flash_fwd_paramsEEEvRKT8_iiiii)
$_ZN5flash24flash_fwd_splitkv_kernelI23Flash_fwd_kernel_traitsILi256ELi64ELi64ELi4ELb0ELb0EN7cutlass10bfloat16_tE19Flash_kernel_traitsILi256ELi64ELi64ELi4ES3_EELb0ELb1ELb0ELb0ELb0ELb0ELb0ELb1EEEvNS_16Flash_fwd_paramsE$_ZN5flash30compute_attn_1rowblock_splitkvI23Flash_fwd_kernel_traitsILi256ELi64ELi64ELi4ELb0ELb0EN7cutlass10bfloat16_tE19Flash_kernel_traitsILi256ELi64ELi64ELi4ES3_EELb0ELb1ELb0ELb0ELb0ELb0ELb0ELb1ENS_16Flash_fwd_paramsEEEvRKT8_iiiii:
        /* <DEDUP_REMOVED lines=12> */
[----:B------:R-:W-:Y:S02]  /*0180*/  IMAD.MOV.U32 R15, RZ, RZ, -0x1 ;  /* 0xffffffffff0f7424 */ /* 0x000fe400078e00ff */
[----:B------:R-:W-:Y:S01]  /*0190*/  ISETP.NE.AND.EX P0, PT, R3, RZ, PT, P0 ;  /* 0x000000ff0300720c */ /* 0x000fe20003f05300 */
[----:B------:R-:W-:-:S12]  /*01a0*/  IMAD.WIDE R2, R235, 0x4, R2 ;  /* 0x00000004eb027825 */ /* 0x000fd800078e0202 */
[----:B------:R-:W-:Y:S05]  /*01b0*/  @!P0 BRA `(.L_x_2396) ;  /* 0x0000004000008947 */ /* 0x000fea0003800000 */
[----:B------:R-:W2:Y:S02]  /*01c0*/  LD.E.U8 R0, [R10.64+0x1b2] ;  /* 0x0001b2060a007980 */ /* 0x000ea4000c101100 */
[----:B--2---:R-:W-:-:S13]  /*01d0*/  ISETP.NE.AND P2, PT, R0, RZ, PT ;  /* 0x000000ff0000720c */ /* 0x004fda0003f45270 */
[----:B------:R-:W-:Y:S05]  /*01e0*/  @!P2 BRA `(.L_x_2396) ;  /* 0x000000100000a947 */ /* 0x000fea0003800000 */
[----:B------:R2:W5:Y:S02]  /*01f0*/  LD.E R15, [R2.64] ;  /* 0x00000006020f7980 */ /* 0x000564000c101900 */
.L_x_2396:
[----:B------:R-:W-:Y:S05]  /*0200*/  BSYNC B0 ;  /* 0x0000000000007941 */ /* 0x000fea0003800000 */
.L_x_2395:
[----:B------:R-:W3:Y:S04]  /*0210*/  LD.E.64 R20, [R10.64+0xf0] ;  /* 0x0000f0060a147980 */ /* 0x000ee8000c101b00 */
[----:B------:R-:W4:Y:S01]  /*0220*/  @P1 LD.E R237, [R4.64+0x4] ;  /* 0x0000040604ed1980 */ /* 0x000f22000c101900 */
[----:B------:R-:W-:Y:S01]  /*0230*/  IMAD.MOV.U32 R14, RZ, RZ, RZ ;  /* 0x000000ffff0e7224 */ /* 0x000fe200078e00ff */
[----:B---3--:R-:W-:-:S04]  /*0240*/  ISETP.NE.U32.AND P4, PT, R20, RZ, PT ;  /* 0x000000ff1400720c */ /* 0x008fc80003f85070 */
[----:B------:R-:W-:Y:S01]  /*0250*/  ISETP.NE.AND.EX P4, PT, R21, RZ, PT, P4 ;  /* 0x000000ff1500720c */ /* 0x000fe20003f85340 */
[----:B------:R-:W-:Y:S01]  /*0260*/  IMAD.WIDE R20, R235, 0x4, R20 ;  /* 0x00000004eb147825 */ /* 0x000fe200078e0214 */
[----:B----45:R-:W-:-:S06]  /*0270*/  @P1 IADD3 R237, -R238, R237, RZ ;  /* 0x000000edeeed1210 */ /* 0x030fcc0007ffe1ff */
[----:B------:R3:W5:Y:S05]  /*0280*/  @!P1 LD.E R237, [R10.64+0xb4] ;  /* 0x0000b4060aed9980 */ /* 0x00076a000c101900 */
[----:B------:R3:W5:Y:S01]  /*0290*/  @P4 LD.E R14, [R20.64] ;  /* 0x00000006140e4980 */ /* 0x000762000c101900 */
[----:B------:R-:W-:Y:S01]  /*02a0*/  BSSY B0, `(.L_x_2397) ;  /* 0x0000009000007945 */ /* 0x000fe20003800000 */
[----:B------:R-:W-:Y:S05]  /*02b0*/  @!P0 BRA `(.L_x_2398) ;  /* 0x0000006000008947 */ /* 0x000fea0003800000 */
[----:B------:R-:W4:Y:S02]  /*02c0*/  LD.E.U8 R0, [R10.64+0x1b2] ;  /* 0x0001b2060a007980 */ /* 0x000f24000c101100 */
[----:B----4-:R-:W-:-:S13]  /*02d0*/  ISETP.NE.AND P0, PT, R0, RZ, PT ;  /* 0x000000ff0000720c */ /* 0x010fda0003f05270 */
[----:B------:R-:W4:Y:S02]  /*02e0*/  @P0 LD.E R61, [R2.64+0x4] ;  /* 0x00000406023d0980 */ /* 0x000f24000c101900 */
[----:B----4-:R-:W-:-:S06]  /*02f0*/  @P0 IADD3 R61, R61, -R15, RZ ;  /* 0x8000000f3d3d0210 */ /* 0x010fcc0007ffe0ff */
[----:B------:R4:W5:Y:S01]  /*0300*/  @!P0 LD.E R61, [R2.64] ;  /* 0x00000006023d8980 */ /* 0x000962000c101900 */
[----:B------:R-:W-:Y:S05]  /*0310*/  BRA `(.L_x_2399) ;  /* 0x0000001000007947 */ /* 0x000fea0003800000 */
.L_x_2398:
[----:B------:R4:W5:Y:S02]  /*0320*/  LD.E R61, [R10.64+0xb8] ;  /* 0x0000b8060a3d7980 */ /* 0x000964000c101900 */
.L_x_2399:
[----:B------:R-:W-:Y:S05]  /*0330*/  BSYNC B0 ;  /* 0x0000000000007941 */ /* 0x000fea0003800000 */
.L_x_2397:
[----:B--2-4-:R-:W2:Y:S01]  /*0340*/  LD.E.64 R2, [R10.64+0xf8] ;  /* 0x0000f8060a027980 */ /* 0x014ea2000c101b00 */
[----:B------:R-:W-:Y:S01]  /*0350*/  BSSY B1, `(.L_x_2400) ;  /* 0x0000012000017945 */ /* 0x000fe20003800000 */
[----:B-----5:R-:W-:Y:S01]  /*0360*/  IMAD.IADD R61, R61, 0x1, -R14 ;  /* 0x000000013d3d7824 */ /* 0x020fe200078e0a0e */
[----:B--2---:R-:W-:-:S04]  /*0370*/  ISETP.NE.U32.AND P0, PT, R2, RZ, PT ;  /* 0x000000ff0200720c */ /* 0x004fc80003f05070 */
[----:B------:R-:W-:-:S13]  /*0380*/  ISETP.NE.AND.EX P0, PT, R3, RZ, PT, P0 ;  /* 0x000000ff0300720c */ /* 0x000fda0003f05300 */
[----:B------:R-:W-:Y:S05]  /*0390*/  @!P0 BRA `(.L_x_2401) ;  /* 0x0000004000008947 */ /* 0x000fea0003800000 */
[----:B------:R-:W-:-:S06]  /*03a0*/  IMAD.WIDE R52, R235, 0x4, R2 ;  /* 0x00000004eb347825 */ /* 0x000fcc00078e0202 */
[----:B------:R-:W2:Y:S02]  /*03b0*/  LD.E R52, [R52.64] ;  /* 0x0000000634347980 */ /* 0x000ea4000c101900 */
[----:B--2---:R-:W-:Y:S01]  /*03c0*/  IADD3 R52, R52, -R14, RZ ;  /* 0x8000000e34347210 */ /* 0x004fe20007ffe0ff */
[----:B------:R-:W-:Y:S05]  /*03d0*/  BRA `(.L_x_2402) ;  /* 0x0000009000007947 */ /* 0x000fea0003800000 */
.L_x_2401:
[----:B------:R-:W2:Y:S01]  /*03e0*/  LD.E.64 R2, [R10.64+0x108] ;  /* 0x000108060a027980 */ /* 0x000ea2000c101b00 */
[----:B------:R-:W-:Y:S01]  /*03f0*/  BSSY B0, `(.L_x_2403) ;  /* 0x0000006000007945 */ /* 0x000fe20003800000 */
[----:B------:R-:W-:Y:S01]  /*0400*/  IMAD.MOV.U32 R52, RZ, RZ, RZ ;  /* 0x000000ffff347224 */ /* 0x000fe200078e00ff */
[----:B--2---:R-:W-:-:S04]  /*0410*/  ISETP.NE.U32.AND P0, PT, R2, RZ, PT ;  /* 0x000000ff0200720c */ /* 0x004fc80003f05070 */
[----:B------:R-:W-:-:S13]  /*0420*/  ISETP.NE.AND.EX P0, PT, R3, RZ, PT, P0 ;  /* 0x000000ff0300720c */ /* 0x000fda0003f05300 */
[----:B------:R-:W-:Y:S05]  /*0430*/  @!P0 BRA `(.L_x_2404) ;  /* 0x0000001000008947 */ /* 0x000fea0003800000 */
[----:B------:R2:W5:Y:S02]  /*0440*/  LD.E R52, [R10.64+0xbc] ;  /* 0x0000bc060a347980 */ /* 0x000564000c101900 */
.L_x_2404:
[----:B------:R-:W-:Y:S05]  /*0450*/  BSYNC B0 ;  /* 0x0000000000007941 */ /* 0x000fea0003800000 */
.L_x_2403:
[----:B-----5:R-:W-:Y:S02]  /*0460*/  IADD3 R52, R61, R52, RZ ;  /* 0x000000343d347210 */ /* 0x020fe40007ffe0ff */
.L_x_2402:
[----:B------:R-:W-:Y:S05]  /*0470*/  BSYNC B1 ;  /* 0x0000000000017941 */ /* 0x000fea0003800000 */
.L_x_2400:
[----:B------:R-:W-:Y:S01]  /*0480*/  IMAD.SHL.U32 R54, R236, 0x40, RZ ;  /* 0x00000040ec367824 */ /* 0x000fe200078e00ff */
[----:B------:R-:W-:Y:S01]  /*0490*/  MOV R2, R233 ;  /* 0x000000e900027202 */ /* 0x000fe20000000f00 */
[----:B------:R-:W-:-:S03]  /*04a0*/  IMAD.MOV.U32 R3, RZ, RZ, 0x0 ;  /* 0x00000000ff037424 */ /* 0x000fc600078e00ff */
[----:B------:R-:W-:-:S13]  /*04b0*/  ISETP.GT.AND P0, PT, R237, R54, PT ;  /* 0x00000036ed00720c */ /* 0x000fda0003f04270 */
[----:B------:R-:W-:Y:S05]  /*04c0*/  @!P0 RET.REL.NODEC R2 `(_ZN5flash24flash_fwd_splitkv_kernelI23Flash_fwd_kernel_traitsILi256ELi64ELi64ELi4ELb0ELb0EN7cutlass10bfloat16_tE19Flash_kernel_traitsILi256ELi64ELi64ELi4ES3_EELb0ELb1ELb0ELb0ELb0ELb0ELb0ELb1EEEvNS_16Flash_fwd_paramsE) ;  /* 0xfffffb3002008950 */ /* 0x000fea0003c3ffff */
[----:B------:R-:W4:Y:S04]  /*04d0*/  LD.E R8, [R10.64+0xb8] ;  /* 0x0000b8060a087980 */ /* 0x000f28000c101900 */
[----:B-1----:R-:W5:Y:S04]  /*04e0*/  LD.E R5, [R10.64+0x184] ;  /* 0x000184060a057980 */ /* 0x002f68000c101900 */
[----:B--2---:R-:W2:Y:S01]  /*04f0*/  LD.E R0, [R10.64+0x188] ;  /* 0x000188060a007980 */ /* 0x004ea2000c101900 */
[C---:B------:R-:W-:Y:S02]  /*0500*/  IADD3 R6, R52.reuse, R54, -R237 ;  /* 0x0000003634067210 */ /* 0x040fe40007ffe8ed */
[----:B------:R-:W-:Y:S01]  /*0510*/  IADD3 R4, R52, 0x3f, RZ ;  /* 0x0000003f34047810 */ /* 0x000fe20007ffe0ff */
[----:B------:R-:W1:Y:S01]  /*0520*/  S2R R57, SR_TID.X ;  /* 0x0000000000397919 */ /* 0x000e620000002100 */
[----:B------:R-:W-:-:S02]  /*0530*/  IADD3 R2, -R237, 0x7f, R54 ;  /* 0x0000007fed027810 */ /* 0x000fc40007ffe136 */
[----:B------:R-:W-:-:S04]  /*0540*/  SHF.R.S32.HI R3, RZ, 0x1f, R4 ;  /* 0x0000001fff037819 */ /* 0x000fc80000011404 */
[----:B------:R-:W-:-:S04]  /*0550*/  LEA.HI R3, R3, R4, RZ, 0x6 ;  /* 0x0000000403037211 */ /* 0x000fc800078f30ff */
[----:B------:R-:W-:Y:S02]  /*0560*/  SHF.R.S32.HI R3, RZ, 0x6, R3 ;  /* 0x00000006ff037819 */ /* 0x000fe40000011403 */
[----:B----4-:R-:W-:Y:S01]  /*0570*/  IADD3 R8, R8, 0x3f, RZ ;  /* 0x0000003f08087810 */ /* 0x010fe20007ffe0ff */
[----:B-----5:R-:W-:-:S03]  /*0580*/  IMAD.IADD R5, R6, 0x1, -R5 ;  /* 0x0000000106057824 */ /* 0x020fc600078e0a05 */
[----:B------:R-:W-:Y:S02]  /*0590*/  SHF.R.S32.HI R7, RZ, 0x1f, R8 ;  /* 0x0000001fff077819 */ /* 0x000fe40000011408 */
[----:B--2---:R-:W-:Y:S02]  /*05a0*/  IADD3 R0, R0, R2, R52 ;  /* 0x0000000200007210 */ /* 0x004fe40007ffe034 */
[----:B------:R-:W-:Y:S02]  /*05b0*/  LEA.HI R6, R7, R8, RZ, 0x6 ;  /* 0x0000000807067211 */ /* 0x000fe400078f30ff */
[----:B------:R-:W-:Y:S02]  /*05c0*/  SHF.R.S32.HI R4, RZ, 0x1f, R5 ;  /* 0x0000001fff047819 */ /* 0x000fe40000011405 */
[----:B------:R-:W-:Y:S02]  /*05d0*/  SHF.R.S32.HI R2, RZ, 0x1f, R0 ;  /* 0x0000001fff027819 */ /* 0x000fe40000011400 */
[----:B------:R-:W-:-:S02]  /*05e0*/  SHF.R.S32.HI R6, RZ, 0x6, R6 ;  /* 0x00000006ff067819 */ /* 0x000fc40000011406 */
[----:B------:R-:W-:Y:S02]  /*05f0*/  LEA.HI R4, R4, R5, RZ, 0x6 ;  /* 0x0000000504047211 */ /* 0x000fe400078f30ff */
[----:B------:R-:W-:Y:S02]  /*0600*/  LEA.HI R2, R2, R0, RZ, 0x6 ;  /* 0x0000000002027211 */ /* 0x000fe400078f30ff */
[----:B------:R-:W-:Y:S02]  /*0610*/  IMNMX R3, R6, R3, PT ;  /* 0x0000000306037217 */ /* 0x000fe40003800200 */
[----:B------:R-:W-:Y:S02]  /*0620*/  SHF.R.S32.HI R4, RZ, 0x6, R4 ;  /* 0x00000006ff047819 */ /* 0x000fe40000011404 */
[----:B------:R-:W-:Y:S02]  /*0630*/  SHF.R.S32.HI R2, RZ, 0x6, R2 ;  /* 0x00000006ff027819 */ /* 0x000fe40000011402 */
[----:B------:R-:W-:-:S02]  /*0640*/  IMNMX R230, RZ, R4, !PT ;  /* 0x00000004ffe67217 */ /* 0x000fc40007800200 */
[----:B------:R-:W-:-:S04]  /*0650*/  IMNMX R165, R3, R2, PT ;  /* 0x0000000203a57217 */ /* 0x000fc80003800200 */
[----:B------:R-:W-:-:S13]  /*0660*/  ISETP.GE.AND P0, PT, R230, R165, PT ;  /* 0x000000a5e600720c */ /* 0x000fda0003f06270 */
[----:B------:R-:W-:Y:S05]  /*0670*/  @!P0 BRA `(.L_x_2405) ;  /* 0x0000099000008947 */ /* 0x000fea0003800000 */
[----:B-1----:R-:W-:Y:S01]  /*0680*/  ISETP.NE.AND P0, PT, R238, -0x1, PT ;  /* 0xffffffffee00780c */ /* 0x002fe20003f05270 */
[----:B------:R1:W2:Y:S04]  /*0690*/  LD.E.64 R4, [R10.64+0x88] ;  /* 0x000088060a047980 */ /* 0x0002a8000c101b00 */
[----:B------:R1:W4:Y:S04]  /*06a0*/  LD.E.64 R14, [R10.64+0x90] ;  /* 0x000090060a0e7980 */ /* 0x000328000c101b00 */
[----:B---3--:R1:W3:Y:S04]  /*06b0*/  LD.E R12, [R10.64+0x60] ;  /* 0x000060060a0c7980 */ /* 0x0082e8000c101900 */
[----:B------:R1:W3:Y:S04]  /*06c0*/  @!P0 LD.E.64 R20, [R10.64+0x80] ;  /* 0x000080060a148980 */ /* 0x0002e8000c101b00 */
[----:B------:R1:W4:Y:S04]  /*06d0*/  LD.E R7, [R10.64+0xb4] ;  /* 0x0000b4060a077980 */ /* 0x000328000c101900 */
[----:B------:R1:W5:Y:S04]  /*06e0*/  LD.E R0, [R10.64+0xc0] ;  /* 0x0000c0060a007980 */ /* 0x000368000c101900 */
[----:B------:R1:W5:Y:S04]  /*06f0*/  LD.E.64 R2, [R10.64+0x70] ;  /* 0x000070060a027980 */ /* 0x000368000c101b00 */
[----:B-1----:R-:W5:Y:S01]  /*0700*/  LD.E.64 R10, [R10.64+0xa0] ;  /* 0x0000a0060a0a7980 */ /* 0x002f62000c101b00 */
[----:B------:R-:W-:-:S04]  /*0710*/  SHF.R.S32.HI R6, RZ, 0x1f, R57 ;  /* 0x0000001fff067819 */ /* 0x000fc80000011439 */
[----:B------:R-:W-:-:S04]  /*0720*/  LEA.HI R6, R6, R57, RZ, 0x3 ;  /* 0x0000003906067211 */ /* 0x000fc800078f18ff */
[----:B------:R-:W-:Y:S02]  /*0730*/  LOP3.LUT R8, R6, 0xfffffff8, RZ, 0xc0, !PT ;  /* 0xfffffff806087812 */ /* 0x000fe400078ec0ff */
[----:B------:R-:W-:-:S03]  /*0740*/  @!P0 SHF.R.S32.HI R16, RZ, 0x1f, R235 ;  /* 0x0000001fff108819 */ /* 0x000fc600000114eb */
[----:B------:R-:W-:-:S04]  /*0750*/  IMAD.IADD R57, R57, 0x1, -R8 ;  /* 0x0000000139397824 */ /* 0x000fc800078e0a08 */
[----:B------:R-:W-:Y:S01]  /*0760*/  IMAD.SHL.U32 R8, R57, 0x8, RZ ;  /* 0x0000000839087824 */ /* 0x000fe200078e00ff */
[----:B------:R-:W-:Y:S01]  /*0770*/  SHF.R.S32.HI R6, RZ, 0x3, R6 ;  /* 0x00000003ff067819 */ /* 0x000fe20000011406 */
[----:B------:R-:W-:Y:S01]  /*0780*/  IMAD.IADD R237, R237, 0x1, -R54 ;  /* 0x00000001eded7824 */ /* 0x000fe200078e0a36 */
[----:B------:R-:W-:Y:S01]  /*0790*/  BSSY B0, `(.L_x_2406) ;  /* 0x000002c000007945 */ /* 0x000fe20003800000 */
[-C--:B--2---:R-:W-:Y:S02]  /*07a0*/  @P0 IMAD R17, R5, R238.reuse, RZ ;  /* 0x000000ee05110224 */ /* 0x084fe400078e02ff */
[----:B------:R-:W-:-:S04]  /*07b0*/  @P0 IMAD.WIDE.U32 R18, R4, R238, RZ ;  /* 0x000000ee04120225 */ /* 0x000fc800078e00ff */
[-C--:B---3--:R-:W-:Y:S02]  /*07c0*/  @!P0 IMAD R9, R21, R235.reuse, RZ ;  /* 0x000000eb15098224 */ /* 0x088fe400078e02ff */
[----:B------:R-:W-:-:S04]  /*07d0*/  @!P0 IMAD.WIDE.U32 R22, R20, R235, RZ ;  /* 0x000000eb14168225 */ /* 0x000fc800078e00ff */
        /* <DEDUP_REMOVED lines=17> */
[C---:B------:R-:W-:Y:S01]  /*08f0*/  IADD3 R18, R8.reuse, 0x40, RZ ;  /* 0x0000004008127810 */ /* 0x040fe20007ffe0ff */
[----:B------:R-:W-:Y:S01]  /*0900*/  IMAD R54, R7, R12, R54 ;  /* 0x0000000c07367224 */ /* 0x000fe200078e0236 */
[----:B------:R-:W-:Y:S02]  /*0910*/  SHF.R.S32.HI R12, RZ, 0x1f, R6 ;  /* 0x0000001fff0c7819 */ /* 0x000fe40000011406 */
[C---:B------:R-:W-:Y:S02]  /*0920*/  IADD3 R17, R8.reuse, 0x80, RZ ;  /* 0x0000008008117810 */ /* 0x040fe40007ffe0ff */
[----:B------:R-:W-:Y:S02]  /*0930*/  IADD3 R16, R8, 0xc0, RZ ;  /* 0x000000c008107810 */ /* 0x000fe40007ffe0ff */
[----:B------:R-:W-:Y:S01]  /*0940*/  IADD3 R21, R235, R20, RZ ;  /* 0x00000014eb157210 */ /* 0x000fe20007ffe0ff */
[----:B------:R-:W-:Y:S05]  /*0950*/  @P0 BRA `(.L_x_2407) ;  /* 0x000000f000000947 */ /* 0x000fea0003800000 */
[----:B------:R-:W-:Y:S01]  /*0960*/  IMAD R7, R5, R6, RZ ;  /* 0x0000000605077224 */ /* 0x000fe200078e02ff */
[-C--:B-----5:R-:W-:Y:S01]  /*0970*/  ISETP.GE.AND P4, PT, R8, R0.reuse, PT ;  /* 0x000000000800720c */ /* 0x0a0fe20003f86270 */
[----:B------:R-:W-:Y:S01]  /*0980*/  IMAD.MOV.U32 R20, RZ, RZ, R234 ;  /* 0x000000ffff147224 */ /* 0x000fe200078e00ea */
[----:B------:R-:W-:Y:S01]  /*0990*/  ISETP.GE.AND P3, PT, R18, R0, PT ;  /* 0x000000001200720c */ /* 0x000fe20003f66270 */
        /* <DEDUP_REMOVED lines=11> */
.L_x_2407:
[----:B------:R-:W-:Y:S05]  /*0a50*/  BSYNC B0 ;  /* 0x0000000000007941 */ /* 0x000fea0003800000 */
.L_x_2406:
        /* <DEDUP_REMOVED lines=22> */
.L_x_2409:
[----:B------:R-:W-:Y:S05]  /*0bc0*/  BSYNC B0 ;  /* 0x0000000000007941 */ /* 0x000fea0003800000 */
.L_x_2408:
        /* <DEDUP_REMOVED lines=22> */
.L_x_2411:
[----:B------:R-:W-:Y:S05]  /*0d30*/  BSYNC B0 ;  /* 0x0000000000007941 */ /* 0x000fea0003800000 */
.L_x_2410:
        /* <DEDUP_REMOVED lines=21> */
.L_x_2413:
[----:B------:R-:W-:Y:S05]  /*0e90*/  BSYNC B0 ;  /* 0x0000000000007941 */ /* 0x000fea0003800000 */
.L_x_2412:
[----:B------:R-:W-:-:S04]  /*0ea0*/  ISETP.NE.AND P4, PT, R57, RZ, PT ;  /* 0x000000ff3900720c */ /* 0x000fc80003f85270 */
[-C--:B------:R-:W-:Y:S02]  /*0eb0*/  ISETP.GE.OR P3, PT, R6, R237.reuse, P4 ;  /* 0x000000ed0600720c */ /* 0x080fe40002766670 */
[-C--:B------:R-:W-:Y:S02]  /*0ec0*/  ISETP.GE.OR P2, PT, R15, R237.reuse, P4 ;  /* 0x000000ed0f00720c */ /* 0x080fe40002746670 */
[-C--:B------:R-:W-:Y:S02]  /*0ed0*/  ISETP.GE.OR P1, PT, R14, R237.reuse, P4 ;  /* 0x000000ed0e00720c */ /* 0x080fe40002726670 */
[C---:B------:R-:W-:Y:S02]  /*0ee0*/  IADD3 R6, P0, R54.reuse, R6, RZ ;  /* 0x0000000636067210 */ /* 0x040fe40007f1e0ff */
[----:B------:R-:W-:Y:S02]  /*0ef0*/  ISETP.GE.OR P4, PT, R13, R237, P4 ;  /* 0x000000ed0d00720c */ /* 0x000fe40002786670 */
[----:B------:R-:W-:-:S02]  /*0f00*/  LEA.HI.X.SX32 R12, R54, R12, 0x1, P0 ;  /* 0x0000000c360c7211 */ /* 0x000fc400000f0eff */
[C---:B--2--5:R-:W-:Y:S01]  /*0f10*/  LEA R2, P0, R6.reuse, R10, 0x2 ;  /* 0x0000000a06027211 */ /* 0x064fe200078010ff */
[----:B------:R-:W-:Y:S02]  /*0f20*/  @!P3 IMAD.MOV.U32 R5, RZ, RZ, 0x7f800000 ;  /* 0x7f800000ff05b424 */ /* 0x000fe400078e00ff */
[----:B------:R-:W-:Y:S01]  /*0f30*/  @!P2 IMAD.MOV.U32 R4, RZ, RZ, 0x7f800000 ;  /* 0x7f800000ff04a424 */ /* 0x000fe200078e00ff */
[----:B------:R-:W-:Y:S01]  /*0f40*/  LEA.HI.X R3, R6, R11, R12, 0x2, P0 ;  /* 0x0000000b06037211 */ /* 0x000fe200000f140c */
[----:B------:R-:W-:-:S04]  /*0f50*/  @!P1 IMAD.MOV.U32 R0, RZ, RZ, 0x7f800000 ;  /* 0x7f800000ff009424 */ /* 0x000fc800078e00ff */
[----:B------:R2:W-:Y:S04]  /*0f60*/  @!P3 ST.E [R2.64], R5 ;  /* 0x000000050200b985 */ /* 0x0005e8000c101906 */
[----:B------:R3:W-:Y:S04]  /*0f70*/  @!P2 ST.E [R2.64+0x40], R4 ;  /* 0x000040040200a985 */ /* 0x0007e8000c101906 */
[----:B------:R4:W-:Y:S01]  /*0f80*/  @!P1 ST.E [R2.64+0x80], R0 ;  /* 0x0000800002009985 */ /* 0x0009e2000c101906 */
[----:B--2---:R-:W-:Y:S02]  /*0f90*/  IMAD.MOV.U32 R5, RZ, RZ, 0x0 ;  /* 0x00000000ff057424 */ /* 0x004fe400078e00ff */
[----:B---3--:R-:W-:-:S04]  /*0fa0*/  IMAD.MOV.U32 R4, RZ, RZ, R233 ;  /* 0x000000ffff047224 */ /* 0x008fc800078e00e9 */
[----:B----4-:R-:W-:Y:S05]  /*0fb0*/  @P4 RET.REL.NODEC R4 `(_ZN5flash24flash_fwd_splitkv_kernelI23Flash_fwd_kernel_traitsILi256ELi64ELi64ELi4ELb0ELb0EN7cutlass10bfloat16_tE19Flash_kernel_traitsILi256ELi64ELi64ELi4ES3_EELb0ELb1ELb0ELb0ELb0ELb0ELb0ELb1EEEvNS_16Flash_fwd_paramsE) ;  /* 0xfffff04004004950 */ /* 0x010fea0003c3ffff */
[----:B------:R-:W-:-:S05]  /*0fc0*/  MOV R0, 0x7f800000 ;  /* 0x7f80000000007802 */ /* 0x000fca0000000f00 */
[----:B------:R2:W-:Y:S02]  /*0fd0*/  ST.E [R2.64+0xc0], R0 ;  /* 0x0000c00002007985 */ /* 0x0005e4000c101906 */
[----:B--2---:R-:W-:Y:S02]  /*0fe0*/  MOV R2, R233 ;  /* 0x000000e900027202 */ /* 0x004fe40000000f00 */
[----:B------:R-:W-:-:S04]  /*0ff0*/  MOV R3, 0x0 ;  /* 0x0000000000037802 */ /* 0x000fc80000000f00 */
[----:B------:R-:W-:Y:S05]  /*1000*/  RET.REL.NODEC R2 `(_ZN5flash24flash_fwd_splitkv_kernelI23Flash_fwd_kernel_traitsILi256ELi64ELi64ELi4ELb0ELb0EN7cutlass10bfloat16_tE19Flash_kernel_traitsILi256ELi64ELi64ELi4ES3_EELb0ELb1ELb0ELb0ELb0ELb0ELb0ELb1EEEvNS_16Flash_fwd_paramsE) ;  /* 0xffffeff002007950 */ /* 0x000fea0003c3ffff */
.L_x_2405:
[----:B-1----:R-:W2:Y:S04]  /*1010*/  LD.E.64 R6, [R10.64+0x160] ;  /* 0x000160060a067980 */ /* 0x002ea8000c101b00 */
[----:B------:R-:W4:Y:S01]  /*1020*/  LD.E.64 R2, [R10.64+0x158] ;  /* 0x000158060a027980 */ /* 0x000f22000c101b00 */
[----:B--2---:R-:W-:-:S04]  /*1030*/  ISETP.NE.U32.AND P1, PT, R6, RZ, PT ;  /* 0x000000ff0600720c */ /* 0x004fc80003f25070 */
[----:B------:R-:W-:-:S13]  /*1040*/  ISETP.NE.AND.EX P1, PT, R7, RZ, PT, P1 ;  /* 0x000000ff0700720c */ /* 0x000fda0003f25310 */
[----:B------:R-:W2:Y:S01]  /*1050*/  @P1 LD.E.64 R8, [R10.64+0x168] ;  /* 0x000168060a081980 */ /* 0x000ea2000c101b00 */
        /* <DEDUP_REMOVED lines=8> */
[-C--:B--2---:R-:W-:Y:S02]  /*10e0*/  @P1 IMAD R4, R9, R235.reuse, RZ ;  /* 0x000000eb09041224 */ /* 0x084fe400078e02ff */
[----:B-1----:R-:W-:-:S04]  /*10f0*/  @P1 IMAD.WIDE.U32 R2, R8, R235, RZ ;  /* 0x000000eb08021225 */ /* 0x002fc800078e00ff */
[----:B------:R-:W-:Y:S01]  /*1100*/  @P1 IMAD R0, R8, R0, R4 ;  /* 0x0000000008001224 */ /* 0x000fe200078e0204 */
[----:B------:R-:W-:-:S03]  /*1110*/  @P1 LEA R241, P0, R2, R6, 0x2 ;  /* 0x0000000602f11211 */ /* 0x000fc600078010ff */
[----:B------:R-:W-:-:S05]  /*1120*/  @P1 IMAD.IADD R0, R3, 0x1, R0 ;  /* 0x0000000103001824 */ /* 0x000fca00078e0200 */
[----:B------:R-:W-:-:S04]  /*1130*/  @P1 LEA.HI.X R240, R2, R7, R0, 0x2, P0 ;  /* 0x0000000702f01211 */ /* 0x000fc800000f1400 */
[----:B------:R-:W-:-:S04]  /*1140*/  LOP3.LUT R241, R241, R240, RZ, 0x3c, !PT ;  /* 0x000000f0f1f17212 */ /* 0x000fc800078e3cff */
[----:B------:R-:W-:-:S04]  /*1150*/  LOP3.LUT R240, R241, R240, RZ, 0x3c, !PT ;  /* 0x000000f0f1f07212 */ /* 0x000fc800078e3cff */
[----:B------:R-:W-:Y:S02]  /*1160*/  LOP3.LUT R241, R241, R240, RZ, 0x3c, !PT ;  /* 0x000000f0f1f17212 */ /* 0x000fe400078e3cff */
[----:B------:R-:W-:-:S04]  /*1170*/  ISETP.NE.U32.AND P0, PT, R240, RZ, PT ;  /* 0x000000fff000720c */ /* 0x000fc80003f05070 */
[----:B------:R-:W-:-:S13]  /*1180*/  ISETP.NE.AND.EX P0, PT, R241, RZ, PT, P0 ;  /* 0x000000fff100720c */ /* 0x000fda0003f05300 */
[----:B------:R-:W-:Y:S05]  /*1190*/  @!P0 BRA `(.L_x_2415) ;  /* 0x0000054000008947 */ /* 0x000fea0003800000 */
[----:B------:R-:W2:Y:S04]  /*11a0*/  LD.E R5, [R10.64+0x170] ;  /* 0x000170060a057980 */ /* 0x000ea8000c101900 */
[----:B------:R-:W4:Y:S01]  /*11b0*/  LD.E R6, [R10.64+0x68] ;  /* 0x000068060a067980 */ /* 0x000f22000c101900 */
[----:B------:R-:W-:-:S03]  /*11c0*/  LEA R2, R165, 0xffffffc0, 0x6 ;  /* 0xffffffc0a5027811 */ /* 0x000fc600078e30ff */
[----:B---3--:R-:W2:Y:S01]  /*11d0*/  LD.E.64 R18, [R10.64+0x20] ;  /* 0x000020060a127980 */ /* 0x008ea2000c101b00 */
[----:B------:R-:W-:-:S03]  /*11e0*/  IABS R3, R2 ;  /* 0x0000000200037213 */ /* 0x000fc60000000000 */
[----:B------:R-:W2:Y:S04]  /*11f0*/  LD.E.64 R48, [R10.64+0x38] ;  /* 0x000038060a307980 */ /* 0x000ea8000c101b00 */
[----:B------:R-:W2:Y:S04]  /*1200*/  LD.E.64 R14, [R10.64+0x50] ;  /* 0x000050060a0e7980 */ /* 0x000ea8000c101b00 */
[----:B------:R1:W5:Y:S04]  /*1210*/  LD.E.64 R26, [R10.64+0x58] ;  /* 0x000058060a1a7980 */ /* 0x000368000c101b00 */
[----:B------:R1:W5:Y:S01]  /*1220*/  LD.E.64 R50, [R10.64+0x40] ;  /* 0x000040060a327980 */ /* 0x000362000c101b00 */
[----:B--2---:R-:W-:-:S04]  /*1230*/  IABS R4, R5 ;  /* 0x0000000500047213 */ /* 0x004fc80000000000 */
[----:B------:R-:W2:Y:S08]  /*1240*/  I2F.RP R8, R4 ;  /* 0x0000000400087306 */ /* 0x000eb00000209400 */
[----:B--2---:R-:W2:Y:S02]  /*1250*/  MUFU.RCP R8, R8 ;  /* 0x0000000800087308 */ /* 0x004ea40000001000 */
[----:B--2---:R-:W-:-:S06]  /*1260*/  IADD3 R8, R8, 0xffffffe, RZ ;  /* 0x0ffffffe08087810 */ /* 0x004fcc0007ffe0ff */
[----:B------:R-:W2:Y:S01]  /*1270*/  F2I.FTZ.U32.TRUNC.NTZ R9, R8 ;  /* 0x0000000800097305 */ /* 0x000ea2000021f000 */
[----:B------:R-:W-:Y:S01]  /*1280*/  IABS R0, R5 ;  /* 0x0000000500007213 */ /* 0x000fe20000000000 */
[----:B--2---:R-:W-:Y:S02]  /*1290*/  IMAD.MOV R7, RZ, RZ, -R9 ;  /* 0x000000ffff077224 */ /* 0x004fe400078e0a09 */
[----:B------:R-:W-:Y:S02]  /*12a0*/  IMAD.MOV.U32 R8, RZ, RZ, RZ ;  /* 0x000000ffff087224 */ /* 0x000fe400078e00ff */
[----:B------:R-:W-:-:S04]  /*12b0*/  IMAD R7, R7, R4, RZ ;  /* 0x0000000407077224 */ /* 0x000fc800078e02ff */
[----:B------:R-:W-:Y:S01]  /*12c0*/  IMAD.HI.U32 R7, R9, R7, R8 ;  /* 0x0000000709077227 */ /* 0x000fe200078e0008 */
[----:B------:R-:W-:-:S05]  /*12d0*/  IADD3 R0, RZ, -R0, RZ ;  /* 0x80000000ff007210 */ /* 0x000fca0007ffe0ff */
        /* <DEDUP_REMOVED lines=9> */
[----:B------:R-:W-:-:S05]  /*1370*/  @P2 IADD3 R7, R7, 0x1, RZ ;  /* 0x0000000107072810 */ /* 0x000fca0007ffe0ff */
[----:B------:R-:W-:-:S05]  /*1380*/  IMAD.MOV.U32 R8, RZ, RZ, R7 ;  /* 0x000000ffff087224 */ /* 0x000fca00078e0007 */
[----:B------:R-:W-:Y:S02]  /*1390*/  @!P0 IADD3 R8, -R8, RZ, RZ ;  /* 0x000000ff08088210 */ /* 0x000fe40007ffe1ff */
[----:B------:R-:W-:-:S05]  /*13a0*/  @!P1 LOP3.LUT R8, RZ, R5, RZ, 0x33, !PT ;  /* 0x00000005ff089212 */ /* 0x000fca00078e33ff */
[----:B-----5:R-:W-:-:S05]  /*13b0*/  IMAD.WIDE R12, R8, 0x4, R240 ;  /* 0x00000004080c7825 */ /* 0x020fca00078e02f0 */
[----:B------:R2:W3:Y:S04]  /*13c0*/  LD.E R3, [R12.64] ;  /* 0x000000060c037980 */ /* 0x0004e8000c101900 */
[----:B--2---:R-:W2:Y:S01]  /*13d0*/  LD.E.64 R12, [R10.64+0x28] ;  /* 0x000028060a0c7980 */ /* 0x004ea2000c101b00 */
[----:B----4-:R-:W-:-:S04]  /*13e0*/  IABS R7, R6 ;  /* 0x0000000600077213 */ /* 0x010fc80000000000 */
[----:B------:R-:W4:Y:S08]  /*13f0*/  I2F.RP R0, R7 ;  /* 0x0000000700007306 */ /* 0x000f300000209400 */
[----:B----4-:R-:W4:Y:S02]  /*1400*/  MUFU.RCP R0, R0 ;  /* 0x0000000000007308 */ /* 0x010f240000001000 */
[----:B----4-:R-:W-:-:S06]  /*1410*/  IADD3 R0, R0, 0xffffffe, RZ ;  /* 0x0ffffffe00007810 */ /* 0x010fcc0007ffe0ff */
[----:B------:R-:W4:Y:S01]  /*1420*/  F2I.FTZ.U32.TRUNC.NTZ R23, R0 ;  /* 0x0000000000177305 */ /* 0x000f22000021f000 */
[----:B------:R-:W-:Y:S01]  /*1430*/  IMAD.MOV.U32 R22, RZ, RZ, RZ ;  /* 0x000000ffff167224 */ /* 0x000fe200078e00ff */
[----:B------:R-:W-:Y:S01]  /*1440*/  IABS R4, R234 ;  /* 0x000000ea00047213 */ /* 0x000fe20000000000 */
[----:B----4-:R-:W-:-:S04]  /*1450*/  IMAD.MOV R0, RZ, RZ, -R23 ;  /* 0x000000ffff007224 */ /* 0x010fc800078e0a17 */
[----:B------:R-:W-:Y:S01]  /*1460*/  IMAD R16, R0, R7, RZ ;  /* 0x0000000700107224 */ /* 0x000fe200078e02ff */
[----:B------:R-:W-:-:S03]  /*1470*/  IABS R0, R6 ;  /* 0x0000000600007213 */ /* 0x000fc60000000000 */
[----:B------:R-:W-:Y:S01]  /*1480*/  IMAD.HI.U32 R16, R23, R16, R22 ;  /* 0x0000001017107227 */ /* 0x000fe200078e0016 */
[----:B------:R-:W-:-:S05]  /*1490*/  IADD3 R0, RZ, -R0, RZ ;  /* 0x80000000ff007210 */ /* 0x000fca0007ffe0ff */
[----:B------:R-:W-:-:S04]  /*14a0*/  IMAD.HI.U32 R16, R16, R4, RZ ;  /* 0x0000000410107227 */ /* 0x000fc800078e00ff */
[----:B------:R-:W-:-:S05]  /*14b0*/  IMAD R0, R16, R0, R4 ;  /* 0x0000000010007224 */ /* 0x000fca00078e0204 */
[----:B------:R-:W-:Y:S01]  /*14c0*/  ISETP.GT.U32.AND P1, PT, R7, R0, PT ;  /* 0x000000000700720c */ /* 0x000fe20003f24070 */
[----:B------:R-:W-:-:S12]  /*14d0*/  IMAD.MOV R8, RZ, RZ, -R8 ;  /* 0x000000ffff087224 */ /* 0x000fd800078e0a08 */
[----:B------:R-:W-:-:S05]  /*14e0*/  @!P1 IMAD.IADD R0, R0, 0x1, -R7 ;  /* 0x0000000100009824 */ /* 0x000fca00078e0a07 */
[----:B------:R-:W-:Y:S02]  /*14f0*/  ISETP.GE.U32.AND P2, PT, R0, R7, PT ;  /* 0x000000070000720c */ /* 0x000fe40003f46070 */
[----:B------:R-:W-:Y:S02]  /*1500*/  LOP3.LUT R7, R234, R6, RZ, 0x3c, !PT ;  /* 0x00000006ea077212 */ /* 0x000fe400078e3cff */
[----:B------:R-:W-:Y:S02]  /*1510*/  @!P1 IADD3 R16, R16, 0x1, RZ ;  /* 0x0000000110109810 */ /* 0x000fe40007ffe0ff */
[----:B------:R-:W-:Y:S01]  /*1520*/  ISETP.GE.AND P0, PT, R7, RZ, PT ;  /* 0x000000ff0700720c */ /* 0x000fe20003f06270 */
[----:B------:R-:W-:Y:S01]  /*1530*/  IMAD R5, R5, R8, R2 ;  /* 0x0000000805057224 */ /* 0x000fe200078e0202 */
[----:B------:R-:W-:-:S03]  /*1540*/  ISETP.NE.AND P1, PT, R6, RZ, PT ;  /* 0x000000ff0600720c */ /* 0x000fc60003f25270 */
[----:B------:R-:W-:Y:S02]  /*1550*/  IMAD R7, R49, R5, RZ ;  /* 0x0000000531077224 */ /* 0x000fe400078e02ff */
[----:B------:R-:W-:-:S06]  /*1560*/  @P2 IADD3 R16, R16, 0x1, RZ ;  /* 0x0000000110102810 */ /* 0x000fcc0007ffe0ff */
[----:B------:R-:W-:Y:S02]  /*1570*/  @!P0 IMAD.MOV R16, RZ, RZ, -R16 ;  /* 0x000000ffff108224 */ /* 0x000fe400078e0a10 */
[----:B------:R-:W-:-:S04]  /*1580*/  @!P1 LOP3.LUT R16, RZ, R6, RZ, 0x33, !PT ;  /* 0x00000006ff109212 */ /* 0x000fc800078e33ff */
[----:B------:R-:W-:Y:S02]  /*1590*/  SHF.R.S32.HI R8, RZ, 0x1f, R16 ;  /* 0x0000001fff087819 */ /* 0x000fe40000011410 */
[----:B---3--:R-:W-:Y:S01]  /*15a0*/  SHF.R.S32.HI R0, RZ, 0x1f, R3 ;  /* 0x0000001fff007819 */ /* 0x008fe20000011403 */
[----:B------:R-:W-:-:S04]  /*15b0*/  IMAD R4, R19, R3, RZ ;  /* 0x0000000313047224 */ /* 0x000fc800078e02ff */
[C---:B------:R-:W-:Y:S02]  /*15c0*/  IMAD R4, R18.reuse, R0, R4 ;  /* 0x0000000012047224 */ /* 0x040fe400078e0204 */
[----:B------:R-:W-:-:S05]  /*15d0*/  IMAD.WIDE.U32 R18, R18, R3, RZ ;  /* 0x0000000312127225 */ /* 0x000fca00078e00ff */
[----:B------:R-:W-:Y:S02]  /*15e0*/  IADD3 R19, R19, R4, RZ ;  /* 0x0000000413137210 */ /* 0x000fe40007ffe0ff */
[----:B------:R-:W-:-:S03]  /*15f0*/  SHF.R.S32.HI R4, RZ, 0x1f, R5 ;  /* 0x0000001fff047819 */ /* 0x000fc60000011405 */
[----:B------:R-:W-:-:S04]  /*1600*/  IMAD.WIDE.U32 R18, R5, R48, R18 ;  /* 0x0000003005127225 */ /* 0x000fc800078e0012 */
[----:B------:R-:W-:Y:S02]  /*1610*/  IMAD R7, R48, R4, R7 ;  /* 0x0000000430077224 */ /* 0x000fe400078e0207 */
[----:B--2---:R-:W-:-:S03]  /*1620*/  IMAD R6, R13, R3, RZ ;  /* 0x000000030d067224 */ /* 0x004fc600078e02ff */
[----:B------:R-:W-:Y:S01]  /*1630*/  IADD3 R19, R19, R7, RZ ;  /* 0x0000000713137210 */ /* 0x000fe20007ffe0ff */
        /* <DEDUP_REMOVED lines=10> */
.L_x_2415:
[----:B------:R-:W2:Y:S01]  /*16e0*/  LD.E R6, [R10.64+0x68] ;  /* 0x000068060a067980 */ /* 0x000ea2000c101900 */
[----:B------:R-:W-:-:S03]  /*16f0*/  ISETP.NE.AND P3, PT, R15, -0x1, PT ;  /* 0xffffffff0f00780c */ /* 0x000fc60003f65270 */
[----:B------:R-:W4:Y:S04]  /*1700*/  LD.E.64 R48, [R10.64+0x38] ;  /* 0x000038060a307980 */ /* 0x000f28000c101b00 */
[----:B---3--:R-:W3:Y:S04]  /*1710*/  LD.E.64 R50, [R10.64+0x40] ;  /* 0x000040060a327980 */ /* 0x008ee8000c101b00 */
[----:B------:R-:W3:Y:S04]  /*1720*/  LD.E.64 R18, [R10.64+0x50] ;  /* 0x000050060a127980 */ /* 0x000ee8000c101b00 */
[----:B------:R-:W3:Y:S04]  /*1730*/  @!P3 LD.E.64 R16, [R10.64+0x20] ;  /* 0x000020060a10b980 */ /* 0x000ee8000c101b00 */
[----:B------:R-:W3:Y:S04]  /*1740*/  @!P3 LD.E.64 R22, [R10.64+0x28] ;  /* 0x000028060a16b980 */ /* 0x000ee8000c101b00 */
[----:B------:R1:W5:Y:S01]  /*1750*/  LD.E.64 R26, [R10.64+0x58] ;  /* 0x000058060a1a7980 */ /* 0x000362000c101b00 */
[----:B------:R-:W-:Y:S01]  /*1760*/  IMAD.MOV.U32 R8, RZ, RZ, RZ ;  /* 0x000000ffff087224 */ /* 0x000fe200078e00ff */
[----:B------:R-:W-:-:S02]  /*1770*/  IABS R7, R234 ;  /* 0x000000ea00077213 */ /* 0x000fc40000000000 */
[----:B------:R-:W-:Y:S02]  /*1780*/  @!P3 SHF.R.S32.HI R4, RZ, 0x1f, R14 ;  /* 0x0000001fff04b819 */ /* 0x000fe4000001140e */
[----:B--2---:R-:W-:-:S04]  /*1790*/  IABS R3, R6 ;  /* 0x0000000600037213 */ /* 0x004fc80000000000 */
[----:B------:R-:W2:Y:S08]  /*17a0*/  I2F.RP R0, R3 ;  /* 0x0000000300007306 */ /* 0x000eb00000209400 */
[----:B--2---:R-:W2:Y:S02]  /*17b0*/  MUFU.RCP R0, R0 ;  /* 0x0000000000007308 */ /* 0x004ea40000001000 */
[----:B--2---:R-:W-:-:S06]  /*17c0*/  IADD3 R0, R0, 0xffffffe, RZ ;  /* 0x0ffffffe00007810 */ /* 0x004fcc0007ffe0ff */
[----:B------:R-:W2:Y:S02]  /*17d0*/  F2I.FTZ.U32.TRUNC.NTZ R9, R0 ;  /* 0x0000000000097305 */ /* 0x000ea4000021f000 */
[----:B--2---:R-:W-:-:S05]  /*17e0*/  IADD3 R0, RZ, -R9, RZ ;  /* 0x80000009ff007210 */ /* 0x004fca0007ffe0ff */
[----:B------:R-:W-:Y:S01]  /*17f0*/  IMAD R5, R0, R3, RZ ;  /* 0x0000000300057224 */ /* 0x000fe200078e02ff */
[----:B------:R-:W-:-:S03]  /*1800*/  IABS R0, R6 ;  /* 0x0000000600007213 */ /* 0x000fc60000000000 */
[----:B------:R-:W-:Y:S01]  /*1810*/  IMAD.HI.U32 R5, R9, R5, R8 ;  /* 0x0000000509057227 */ /* 0x000fe200078e0008 */
[----:B------:R-:W-:-:S05]  /*1820*/  IADD3 R0, RZ, -R0, RZ ;  /* 0x80000000ff007210 */ /* 0x000fca0007ffe0ff */
[----:B------:R-:W-:-:S04]  /*1830*/  IMAD.HI.U32 R5, R5, R7, RZ ;  /* 0x0000000705057227 */ /* 0x000fc800078e00ff */
[----:B------:R-:W-:Y:S02]  /*1840*/  IMAD R0, R5, R0, R7 ;  /* 0x0000000005007224 */ /* 0x000fe400078e0207 */
[----:B----4-:R-:W-:-:S03]  /*1850*/  @!P3 IMAD R2, R49, R14, RZ ;  /* 0x0000000e3102b224 */ /* 0x010fc600078e02ff */
[----:B------:R-:W-:Y:S01]  /*1860*/  ISETP.GT.U32.AND P0, PT, R3, R0, PT ;  /* 0x000000000300720c */ /* 0x000fe20003f04070 */
[----:B------:R-:W-:Y:S02]  /*1870*/  @!P3 IMAD R2, R4, R48, R2 ;  /* 0x000000300402b224 */ /* 0x000fe400078e0202 */
[----:B------:R-:W-:Y:S01]  /*1880*/  @!P3 IMAD.WIDE.U32 R24, R48, R14, RZ ;  /* 0x0000000e3018b225 */ /* 0x000fe200078e00ff */
[----:B-----5:R-:W-:-:S04]  /*1890*/  @!P3 SHF.R.S32.HI R4, RZ, 0x1f, R13 ;  /* 0x0000001fff04b819 */ /* 0x020fc8000001140d */
[----:B------:R-:W-:Y:S01]  /*18a0*/  @!P3 IADD3 R25, R25, R2, RZ ;  /* 0x000000021919b210 */ /* 0x000fe20007ffe0ff */
[----:B---3--:R-:W-:Y:S02]  /*18b0*/  @!P3 IMAD R2, R17, R13, RZ ;  /* 0x0000000d1102b224 */ /* 0x008fe400078e02ff */
[----:B------:R-:W-:Y:S02]  /*18c0*/  @P3 IMAD.IADD R7, R14, 0x1, R15 ;  /* 0x000000010e073824 */ /* 0x000fe400078e020f */
[----:B------:R-:W-:Y:S02]  /*18d0*/  @!P0 IMAD.IADD R0, R0, 0x1, -R3 ;  /* 0x0000000100008824 */ /* 0x000fe400078e0a03 */
[----:B------:R-:W-:Y:S02]  /*18e0*/  @!P3 IMAD R2, R16, R4, R2 ;  /* 0x000000041002b224 */ /* 0x000fe400078e0202 */
[----:B------:R-:W-:Y:S01]  /*18f0*/  @P3 IMAD R9, R49, R7, RZ ;  /* 0x0000000731093224 */ /* 0x000fe200078e02ff */
[----:B------:R-:W-:Y:S01]  /*1900*/  ISETP.GE.U32.AND P2, PT, R0, R3, PT ;  /* 0x000000030000720c */ /* 0x000fe20003f46070 */
[----:B------:R-:W-:-:S04]  /*1910*/  @P3 IMAD.WIDE.U32 R28, R48, R7, RZ ;  /* 0x00000007301c3225 */ /* 0x000fc800078e00ff */
[----:B------:R-:W-:Y:S01]  /*1920*/  @!P3 IMAD.WIDE.U32 R16, R16, R13, R24 ;  /* 0x0000000d1010b225 */ /* 0x000fe200078e0018 */
[----:B------:R-:W-:Y:S02]  /*1930*/  @P3 MOV R12, R28 ;  /* 0x0000001c000c3202 */ /* 0x000fe40000000f00 */
[----:B------:R-:W-:Y:S01]  /*1940*/  LOP3.LUT R3, R234, R6, RZ, 0x3c, !PT ;  /* 0x00000006ea037212 */ /* 0x000fe200078e3cff */
[----:B------:R-:W-:Y:S01]  /*1950*/  @P3 IMAD.IADD R9, R29, 0x1, R9 ;  /* 0x000000011d093824 */ /* 0x000fe200078e0209 */
[----:B------:R-:W-:Y:S02]  /*1960*/  @!P3 IADD3 R9, R17, R2, RZ ;  /* 0x000000021109b210 */ /* 0x000fe40007ffe0ff */
[----:B------:R-:W-:Y:S02]  /*1970*/  LEA R2, R165, 0xffffffc0, 0x6 ;  /* 0xffffffc0a5027811 */ /* 0x000fe400078e30ff */
[----:B------:R-:W-:Y:S02]  /*1980*/  @!P3 MOV R12, R16 ;  /* 0x00000010000cb202 */ /* 0x000fe40000000f00 */
[----:B------:R-:W-:-:S02]  /*1990*/  ISETP.GE.AND P1, PT, R3, RZ, PT ;  /* 0x000000ff0300720c */ /* 0x000fc40003f26270 */
[----:B------:R-:W-:Y:S01]  /*19a0*/  @!P0 IADD3 R5, R5, 0x1, RZ ;  /* 0x0000000105058810 */ /* 0x000fe20007ffe0ff */
[----:B------:R-:W-:Y:S01]  /*19b0*/  @!P3 IMAD R7, R51, R14, RZ ;  /* 0x0000000e3307b224 */ /* 0x000fe200078e02ff */
[----:B------:R-:W-:Y:S01]  /*19c0*/  @!P3 SHF.R.S32.HI R0, RZ, 0x1f, R14 ;  /* 0x0000001fff00b819 */ /* 0x000fe2000001140e */
[----:B------:R-:W-:Y:S01]  /*19d0*/  IMAD R8, R49, R2, RZ ;  /* 0x0000000231087224 */ /* 0x000fe200078e02ff */
[----:B------:R-:W-:Y:S01]  /*19e0*/  SHF.R.S32.HI R4, RZ, 0x1f, R2 ;  /* 0x0000001fff047819 */ /* 0x000fe20000011402 */
[----:B------:R-:W-:Y:S01]  /*19f0*/  IMAD.MOV.U32 R24, RZ, RZ, R12 ;  /* 0x000000ffff187224 */ /* 0x000fe200078e000c */
[----:B------:R-:W-:Y:S02]  /*1a00*/  MOV R25, R9 ;  /* 0x0000000900197202 */ /* 0x000fe40000000f00 */
[----:B------:R-:W-:Y:S02]  /*1a10*/  ISETP.NE.AND P0, PT, R6, RZ, PT ;  /* 0x000000ff0600720c */ /* 0x000fe40003f05270 */
[----:B------:R-:W-:Y:S01]  /*1a20*/  @P2 IADD3 R5, R5, 0x1, RZ ;  /* 0x0000000105052810 */ /* 0x000fe20007ffe0ff */
[----:B------:R-:W-:-:S02]  /*1a30*/  @!P3 IMAD R0, R0, R50, R7 ;  /* 0x000000320000b224 */ /* 0x000fc400078e0207 */
[----:B------:R-:W-:Y:S02]  /*1a40*/  IMAD R8, R4, R48, R8 ;  /* 0x0000003004087224 */ /* 0x000fe400078e0208 */
[----:B------:R-:W-:Y:S01]  /*1a50*/  IMAD.WIDE.U32 R24, R48, R2, R24 ;  /* 0x0000000230187225 */ /* 0x000fe200078e0018 */
[----:B------:R-:W-:-:S03]  /*1a60*/  MOV R16, R5 ;  /* 0x0000000500107202 */ /* 0x000fc60000000f00 */
[----:B------:R-:W-:Y:S01]  /*1a70*/  @!P3 IMAD.WIDE.U32 R28, R50, R14, RZ ;  /* 0x0000000e321cb225 */ /* 0x000fe200078e00ff */
[----:B------:R-:W-:-:S03]  /*1a80*/  IADD3 R25, R25, R8, RZ ;  /* 0x0000000819197210 */ /* 0x000fc60007ffe0ff */
[----:B------:R-:W-:Y:S01]  /*1a90*/  @!P3 IMAD.IADD R9, R29, 0x1, R0 ;  /* 0x000000011d09b824 */ /* 0x000fe200078e0200 */
[----:B------:R-:W-:Y:S01]  /*1aa0*/  @!P3 SHF.R.S32.HI R0, RZ, 0x1f, R13 ;  /* 0x0000001fff00b819 */ /* 0x000fe2000001140d */
[----:B------:R-:W-:Y:S01]  /*1ab0*/  @!P3 IMAD R5, R23, R13, RZ ;  /* 0x0000000d1705b224 */ /* 0x000fe200078e02ff */
[----:B------:R-:W-:Y:S01]  /*1ac0*/  @!P3 MOV R8, R28 ;  /* 0x0000001c0008b202 */ /* 0x000fe20000000f00 */
[----:B------:R-:W-:Y:S01]  /*1ad0*/  @!P1 IMAD.MOV R16, RZ, RZ, -R16 ;  /* 0x000000ffff109224 */ /* 0x000fe200078e0a10 */
[----:B------:R-:W-:Y:S01]  /*1ae0*/  @!P0 LOP3.LUT R16, RZ, R6, RZ, 0x33, !PT ;  /* 0x00000006ff108212 */ /* 0x000fe200078e33ff */
[----:B------:R-:W-:Y:S01]  /*1af0*/  @!P3 IMAD R0, R22, R0, R5 ;  /* 0x000000001600b224 */ /* 0x000fe200078e0205 */
[----:B------:R-:W-:Y:S01]  /*1b00*/  @P3 IADD3 R14, R14, R15, RZ ;  /* 0x0000000f0e0e3210 */ /* 0x000fe20007ffe0ff */
[----:B------:R-:W-:Y:S01]  /*1b10*/  @!P3 IMAD.WIDE.U32 R22, R22, R13, R8 ;  /* 0x0000000d1616b225 */ /* 0x000fe200078e0008 */
[----:B------:R-:W-:-:S03]  /*1b20*/  SHF.R.S32.HI R8, RZ, 0x1f, R16 ;  /* 0x0000001fff087819 */ /* 0x000fc60000011410 */
[----:B------:R-:W-:Y:S02]  /*1b30*/  IMAD R5, R19, R16, RZ ;  /* 0x0000001013057224 */ /* 0x000fe400078e02ff */
[-C--:B------:R-:W-:Y:S02]  /*1b40*/  @P3 IMAD R3, R51, R14.reuse, RZ ;  /* 0x0000000e33033224 */ /* 0x080fe400078e02ff */
[----:B------:R-:W-:-:S04]  /*1b50*/  @P3 IMAD.WIDE.U32 R14, R50, R14, RZ ;  /* 0x0000000e320e3225 */ /* 0x000fc800078e00ff */
[----:B------:R-:W-:Y:S01]  /*1b60*/  IMAD.WIDE.U32 R24, R18, R16, R24 ;  /* 0x0000001012187225 */ /* 0x000fe200078e0018 */
[----:B------:R-:W-:-:S03]  /*1b70*/  @P3 IADD3 R13, R15, R3, RZ ;  /* 0x000000030f0d3210 */ /* 0x000fc60007ffe0ff */
[----:B------:R-:W-:Y:S01]  /*1b80*/  IMAD R5, R18, R8, R5 ;  /* 0x0000000812057224 */ /* 0x000fe200078e0205 */
[----:B------:R-:W-:Y:S01]  /*1b90*/  @!P3 IADD3 R13, R23, R0, RZ ;  /* 0x00000000170db210 */ /* 0x000fe20007ffe0ff */
[----:B------:R-:W-:Y:S01]  /*1ba0*/  @P3 IMAD.MOV.U32 R15, RZ, RZ, R14 ;  /* 0x000000ffff0f3224 */ /* 0x000fe200078e000e */
[----:B------:R-:W-:Y:S01]  /*1bb0*/  @!P3 MOV R15, R22 ;  /* 0x00000016000fb202 */ /* 0x000fe20000000f00 */
[----:B------:R-:W-:Y:S01]  /*1bc0*/  IMAD.MOV.U32 R3, RZ, RZ, R24 ;  /* 0x000000ffff037224 */ /* 0x000fe200078e0018 */
[----:B------:R-:W-:Y:S02]  /*1bd0*/  IADD3 R0, R25, R5, RZ ;  /* 0x0000000519007210 */ /* 0x000fe40007ffe0ff */
[----:B------:R-:W-:Y:S02]  /*1be0*/  MOV R5, R2 ;  /* 0x0000000200057202 */ /* 0x000fe40000000f00 */
.L_x_2416:
[----:B-1----:R-:W-:Y:S05]  /*1bf0*/  BSYNC B0 ;  /* 0x0000000000007941 */ /* 0x002fea0003800000 */
.L_x_2414:
[----:B------:R-:W-:Y:S01]  /*1c00*/  ISETP.NE.AND P0, PT, R238, -0x1, PT ;  /* 0xffffffffee00780c */ /* 0x000fe20003f05270 */
[----:B------:R-:W2:Y:S04]  /*1c10*/  LD.E.64 R22, [R10.64+0x30] ;  /* 0x000030060a167980 */ /* 0x000ea8000c101b00 */
[----:B------:R-:W3:Y:S04]  /*1c20*/  LD.E R63, [R10.64+0xc0] ;  /* 0x0000c0060a3f7980 */ /* 0x000ee8000c101900 */
[----:B------:R-:W4:Y:S04]  /*1c30*/  LD.E.64 R24, [R10.64+0x48] ;  /* 0x000048060a187980 */ /* 0x000f28000c101b00 */
[----:B------:R-:W3:Y:S04]  /*1c40*/  @!P0 LD.E.64 R28, [R10.64+0x18] ;  /* 0x000018060a1c8980 */ /* 0x000ee8000c101b00 */
[----:B------:R-:W4:Y:S04]  /*1c50*/  LD.E.64 R6, [R10.64+0x10] ;  /* 0x000010060a067980 */ /* 0x000f28000c101b00 */
[----:B------:R-:W4:Y:S04]  /*1c60*/  LD.E.64 R168, [R10.64+0x8] ;  /* 0x000008060aa87980 */ /* 0x000f28000c101b00 */
[----:B------:R1:W5:Y:S04]  /*1c70*/  @P4 LD.E R20, [R20.64] ;  /* 0x0000000614144980 */ /* 0x000368000c101900 */
[----:B------:R1:W5:Y:S01]  /*1c80*/  LD.E.64 R176, [R10.64] ;  /* 0x000000060ab07980 */ /* 0x000362000c101b00 */
[----:B------:R-:W-:-:S04]  /*1c90*/  SHF.R.S32.HI R53, RZ, 0x1f, R57 ;  /* 0x0000001fff357819 */ /* 0x000fc80000011439 */
[CC--:B------:R-:W-:Y:S02]  /*1ca0*/  LEA.HI R55, R53.reuse, R57.reuse, RZ, 0x3 ;  /* 0x0000003935377211 */ /* 0x0c0fe400078f18ff */
[----:B------:R-:W-:Y:S02]  /*1cb0*/  LEA.HI R56, R53, R57, RZ, 0x4 ;  /* 0x0000003935387211 */ /* 0x000fe400078f20ff */
[----:B------:R-:W-:Y:S02]  /*1cc0*/  SHF.R.S32.HI R166, RZ, 0x3, R55 ;  /* 0x00000003ffa67819 */ /* 0x000fe40000011437 */
[----:B------:R-:W-:Y:S02]  /*1cd0*/  LOP3.LUT R55, R55, 0xfffffff8, RZ, 0xc0, !PT ;  /* 0xfffffff837377812 */ /* 0x000fe400078ec0ff */
[----:B------:R-:W-:Y:S01]  /*1ce0*/  LOP3.LUT R12, R56, 0xfffffff0, RZ, 0xc0, !PT ;  /* 0xfffffff0380c7812 */ /* 0x000fe200078ec0ff */
[----:B------:R-:W-:Y:S02]  /*1cf0*/  IMAD.SHL.U32 R158, R166, 0x40, RZ ;  /* 0x00000040a69e7824 */ /* 0x000fe400078e00ff */
[----:B------:R-:W-:-:S02]  /*1d00*/  IMAD.IADD R55, R57, 0x1, -R55 ;  /* 0x0000000139377824 */ /* 0x000fc400078e0a37 */
[----:B------:R-:W-:Y:S01]  /*1d10*/  IMAD.IADD R12, R57, 0x1, -R12 ;  /* 0x00000001390c7824 */ /* 0x000fe200078e0a0c */
[----:B------:R-:W-:Y:S01]  /*1d20*/  LOP3.LUT R158, R158, 0x1c0, RZ, 0xc0, !PT ;  /* 0x000001c09e9e7812 */ /* 0x000fe200078ec0ff */
[----:B------:R-:W-:-:S03]  /*1d30*/  IMAD.SHL.U32 R18, R55, 0x8, RZ ;  /* 0x0000000837127824 */ /* 0x000fc600078e00ff */
[----:B------:R-:W-:Y:S02]  /*1d40*/  SHF.R.S32.HI R17, RZ, 0x1f, R12 ;  /* 0x0000001fff117819 */ /* 0x000fe4000001140c */
[----:B------:R-:W-:Y:S02]  /*1d50*/  LOP3.LUT R9, R158, 0x38, R18, 0xf8, !PT ;  /* 0x000000389e097812 */ /* 0x000fe400078ef812 */
[----:B------:R-:W-:Y:S02]  /*1d60*/  SHF.R.U32.HI R158, RZ, 0x3, R158 ;  /* 0x00000003ff9e7819 */ /* 0x000fe4000001169e */
[----:B------:R-:W-:Y:S02]  /*1d70*/  SHF.R.S32.HI R14, RZ, 0x4, R56 ;  /* 0x00000004ff0e7819 */ /* 0x000fe40000011438 */
[----:B------:R-:W-:Y:S02]  /*1d80*/  LOP3.LUT R158, R9, R158, RZ, 0x3c, !PT ;  /* 0x0000009e099e7212 */ /* 0x000fe400078e3cff */
[----:B------:R-:W-:-:S02]  /*1d90*/  LEA.HI R17, R17, R12, RZ, 0x3 ;  /* 0x0000000c11117211 */ /* 0x000fc400078f18ff */
[----:B------:R-:W-:Y:S02]  /*1da0*/  LEA.HI R9, R53, R57, RZ, 0x6 ;  /* 0x0000003935097211 */ /* 0x000fe400078f30ff */
[----:B------:R-:W-:Y:S02]  /*1db0*/  LEA.HI R56, R56, R14, RZ, 0x1 ;  /* 0x0000000e38387211 */ /* 0x000fe400078f08ff */
[----:B------:R-:W-:Y:S02]  /*1dc0*/  IADD3 R30, P1, R18, R15, RZ ;  /* 0x0000000f121e7210 */ /* 0x000fe40007f3e0ff */
[----:B------:R-:W-:Y:S01]  /*1dd0*/  LOP3.LUT R15, R17, 0xfffffff8, RZ, 0xc0, !PT ;  /* 0xfffffff8110f7812 */ /* 0x000fe200078ec0ff */
[----:B------:R-:W-:Y:S01]  /*1de0*/  IMAD.SHL.U32 R9, R9, 0x8, RZ ;  /* 0x0000000809097824 */ /* 0x000fe200078e00ff */
[----:B------:R-:W-:Y:S02]  /*1df0*/  SHF.R.S32.HI R19, RZ, 0x1f, R18 ;  /* 0x0000001fff137819 */ /* 0x000fe40000011412 */
[----:B------:R-:W-:Y:S01]  /*1e00*/  LOP3.LUT R56, R56, 0xfffffffe, RZ, 0xc0, !PT ;  /* 0xfffffffe38387812 */ /* 0x000fe200078ec0ff */
[----:B------:R-:W-:Y:S01]  /*1e10*/  IMAD.IADD R15, R12, 0x1, -R15 ;  /* 0x000000010c0f7824 */ /* 0x000fe200078e0a0f */
[----:B------:R-:W-:Y:S01]  /*1e20*/  LOP3.LUT R158, R158, 0xfffffe00, R9, 0xf8, !PT ;  /* 0xfffffe009e9e7812 */ /* 0x000fe200078ef809 */
[----:B------:R-:W-:-:S02]  /*1e30*/  IMAD.X R31, R19, 0x1, R13, P1 ;  /* 0x00000001131f7824 */ /* 0x000fc400008e060d */
[----:B------:R-:W-:Y:S02]  /*1e40*/  IMAD.IADD R56, R14, 0x1, -R56 ;  /* 0x000000010e387824 */ /* 0x000fe400078e0a38 */
[----:B------:R-:W-:Y:S02]  /*1e50*/  IMAD.SHL.U32 R14, R15, 0x40, RZ ;  /* 0x000000400f0e7824 */ /* 0x000fe400078e00ff */
[-C--:B------:R-:W-:Y:S01]  /*1e60*/  IMAD R4, R4, R50.reuse, RZ ;  /* 0x0000003204047224 */ /* 0x080fe200078e02ff */
[----:B------:R-:W-:Y:S02]  /*1e70*/  SHF.R.S32.HI R60, RZ, 0x1f, R235 ;  /* 0x0000001fff3c7819 */ /* 0x000fe400000114eb */
[----:B------:R-:W-:Y:S01]  /*1e80*/  LOP3.LUT R14, R14, 0x1c0, RZ, 0xc0, !PT ;  /* 0x000001c00e0e7812 */ /* 0x000fe200078ec0ff */
[C---:B------:R-:W-:Y:S02]  /*1e90*/  IMAD R4, R5.reuse, R51, R4 ;  /* 0x0000003305047224 */ /* 0x040fe400078e0204 */
[----:B------:R-:W-:-:S04]  /*1ea0*/  IMAD.WIDE.U32 R32, R5, R50, R30 ;  /* 0x0000003205207225 */ /* 0x000fc800078e001e */
[----:B------:R-:W-:Y:S01]  /*1eb0*/  IMAD.SHL.U32 R41, R17, 0x40, RZ ;  /* 0x0000004011297824 */ /* 0x000fe200078e00ff */
[----:B------:R-:W-:Y:S01]  /*1ec0*/  SHF.R.S32.HI R167, RZ, 0x1f, R166 ;  /* 0x0000001fffa77819 */ /* 0x000fe200000114a6 */
[----:B------:R-:W-:Y:S01]  /*1ed0*/  IMAD R188, R51, R166, RZ ;  /* 0x000000a633bc7224 */ /* 0x000fe200078e02ff */
[----:B------:R-:W-:Y:S02]  /*1ee0*/  SHF.R.S32.HI R90, RZ, 0x1f, R61 ;  /* 0x0000001fff5a7819 */ /* 0x000fe4000001143d */
[----:B------:R-:W-:Y:S01]  /*1ef0*/  LOP3.LUT P3, RZ, R15, 0x4, RZ, 0xc0, !PT ;  /* 0x000000040fff7812 */ /* 0x000fe2000786c0ff */
[----:B------:R-:W-:Y:S01]  /*1f00*/  IMAD R188, R167, R50, R188 ;  /* 0x00000032a7bc7224 */ /* 0x000fe200078e02bc */
[----:B------:R-:W-:Y:S02]  /*1f10*/  LOP3.LUT P2, RZ, R15, 0x2, RZ, 0xc0, !PT ;  /* 0x000000020fff7812 */ /* 0x000fe4000784c0ff */
[----:B------:R-:W-:-:S04]  /*1f20*/  LEA.HI R90, R90, R61, RZ, 0x6 ;  /* 0x0000003d5a5a7211 */ /* 0x000fc800078f30ff */
[----:B------:R-:W-:-:S04]  /*1f30*/  SHF.R.S32.HI R90, RZ, 0x6, R90 ;  /* 0x00000006ff5a7819 */ /* 0x000fc8000001145a */
[----:B------:R-:W-:Y:S01]  /*1f40*/  IMNMX R90, R230, R90, !PT ;  /* 0x0000005ae65a7217 */ /* 0x000fe20007800200 */
[----:B------:R-:W-:Y:S01]  /*1f50*/  IMAD R162, R49, R166, RZ ;  /* 0x000000a631a27224 */ /* 0x000fe200078e02ff */
[----:B------:R-:W-:-:S03]  /*1f60*/  LEA.HI R53, R53, R57, RZ, 0x5 ;  /* 0x0000003935357211 */ /* 0x000fc600078f28ff */
[----:B------:R-:W-:Y:S01]  /*1f70*/  IMAD R162, R167, R48, R162 ;  /* 0x00000030a7a27224 */ /* 0x000fe200078e02a2 */
[----:B------:R-:W-:Y:S01]  /*1f80*/  LOP3.LUT R58, R53, 0xffffffe0, RZ, 0xc0, !PT ;  /* 0xffffffe0353a7812 */ /* 0x000fe200078ec0ff */
[----:B------:R-:W-:Y:S02]  /*1f90*/  IMAD.MOV.U32 R40, RZ, RZ, 0x10 ;  /* 0x00000010ff287424 */ /* 0x000fe400078e00ff */
[----:B------:R-:W-:Y:S01]  /*1fa0*/  IMAD.MOV.U32 R39, RZ, RZ, 0x20 ;  /* 0x00000020ff277424 */ /* 0x000fe200078e00ff */
[C---:B------:R-:W-:Y:S01]  /*1fb0*/  SHF.L.U64.HI R229, R48.reuse, 0x4, R49 ;  /* 0x0000000430e57819 */ /* 0x040fe20000010231 */
[----:B------:R-:W-:Y:S01]  /*1fc0*/  IMAD.SHL.U32 R228, R48, 0x10, RZ ;  /* 0x0000001030e47824 */ /* 0x000fe200078e00ff */
[C---:B------:R-:W-:Y:S01]  /*1fd0*/  SHF.L.U64.HI R227, R50.reuse, 0x4, R51 ;  /* 0x0000000432e37819 */ /* 0x040fe20000010233 */
[----:B------:R-:W-:Y:S01]  /*1fe0*/  IMAD.SHL.U32 R226, R50, 0x10, RZ ;  /* 0x0000001032e27824 */ /* 0x000fe200078e00ff */
[----:B------:R-:W-:Y:S01]  /*1ff0*/  SHF.R.S32.HI R53, RZ, 0x5, R53 ;  /* 0x00000005ff357819 */ /* 0x000fe20000011435 */
[----:B------:R-:W-:Y:S01]  /*2000*/  IMAD.IADD R58, R57, 0x1, -R58 ;  /* 0x00000001393a7824 */ /* 0x000fe200078e0a3a */
[----:B------:R-:W-:Y:S01]  /*2010*/  SEL R40, R40, 0xfffffff0, !P2 ;  /* 0xfffffff028287807 */ /* 0x000fe20005000000 */
[----:B------:R-:W-:Y:S01]  /*2020*/  IMAD.SHL.U32 R62, R55, 0x4, RZ ;  /* 0x00000004373e7824 */ /* 0x000fe200078e00ff */
[----:B------:R-:W-:Y:S01]  /*2030*/  SEL R39, R39, 0xffffffe0, !P3 ;  /* 0xffffffe027277807 */ /* 0x000fe20005800000 */
[----:B--2---:R-:W-:-:S04]  /*2040*/  @P0 IMAD.WIDE.U32 R12, R22, R238, RZ ;  /* 0x000000ee160c0225 */ /* 0x004fc800078e00ff */
[----:B------:R-:W-:-:S04]  /*2050*/  @P0 IMAD R9, R23, R238, RZ ;  /* 0x000000ee17090224 */ /* 0x000fc800078e02ff */
[----:B------:R-:W-:Y:S02]  /*2060*/  @P0 IMAD.IADD R9, R13, 0x1, R9 ;  /* 0x000000010d090824 */ /* 0x000fe400078e0209 */
[----:B------:R-:W-:Y:S02]  /*2070*/  IMAD.SHL.U32 R13, R56, 0x8, RZ ;  /* 0x00000008380d7824 */ /* 0x000fe400078e00ff */
[-C--:B---3--:R-:W-:Y:S02]  /*2080*/  @!P0 IMAD R5, R29, R235.reuse, RZ ;  /* 0x000000eb1d058224 */ /* 0x088fe400078e02ff */
[----:B------:R-:W-:Y:S01]  /*2090*/  @!P0 IMAD.WIDE.U32 R30, R28, R235, RZ ;  /* 0x000000eb1c1e8225 */ /* 0x000fe200078e00ff */
[----:B------:R-:W-:Y:S02]  /*20a0*/  LOP3.LUT R13, R14, 0x8, R13, 0xf8, !PT ;  /* 0x000000080e0d7812 */ /* 0x000fe400078ef80d */
[----:B------:R-:W-:Y:S01]  /*20b0*/  SHF.R.U32.HI R14, RZ, 0x3, R14 ;  /* 0x00000003ff0e7819 */ /* 0x000fe2000001160e */
[----:B------:R-:W-:-:S02]  /*20c0*/  @!P0 IMAD R5, R28, R60, R5 ;  /* 0x0000003c1c058224 */ /* 0x000fc400078e0205 */
[----:B------:R-:W-:Y:S01]  /*20d0*/  @!P0 IMAD.MOV.U32 R12, RZ, RZ, R30 ;  /* 0x000000ffff0c8224 */ /* 0x000fe200078e001e */
[----:B------:R-:W-:Y:S01]  /*20e0*/  LOP3.LUT R13, R13, R14, RZ, 0x3c, !PT ;  /* 0x0000000e0d0d7212 */ /* 0x000fe200078e3cff */
[----:B------:R-:W-:Y:S02]  /*20f0*/  @!P0 IMAD.IADD R9, R31, 0x1, R5 ;  /* 0x000000011f098824 */ /* 0x000fe400078e0205 */
[----:B------:R-:W-:Y:S01]  /*2100*/  IMAD R5, R27, R16, RZ ;  /* 0x000000101b057224 */ /* 0x000fe200078e02ff */
[----:B------:R-:W-:Y:S01]  /*2110*/  LOP3.LUT R41, R13, 0xfffffe00, R41, 0xf8, !PT ;  /* 0xfffffe000d297812 */ /* 0x000fe200078ef829 */
[----:B------:R-:W-:Y:S01]  /*2120*/  IMAD.IADD R29, R33, 0x1, R4 ;  /* 0x00000001211d7824 */ /* 0x000fe200078e0204 */
[C---:B------:R-:W-:Y:S01]  /*2130*/  IADD3 R30, P1, R18.reuse, R12, RZ ;  /* 0x0000000c121e7210 */ /* 0x040fe20007f3e0ff */
[----:B------:R-:W-:Y:S01]  /*2140*/  IMAD.MOV.U32 R28, RZ, RZ, R32 ;  /* 0x000000ffff1c7224 */ /* 0x000fe200078e0020 */
[----:B------:R-:W-:Y:S01]  /*2150*/  IADD3 R13, R18, 0x40, RZ ;  /* 0x00000040120d7810 */ /* 0x000fe20007ffe0ff */
[----:B------:R-:W-:-:S02]  /*2160*/  IMAD R5, R8, R26, R5 ;  /* 0x0000001a08057224 */ /* 0x000fc400078e0205 */
[----:B------:R-:W-:Y:S02]  /*2170*/  @P0 IMAD.MOV.U32 R174, RZ, RZ, R22 ;  /* 0x000000ffffae0224 */ /* 0x000fe400078e0016 */
[----:B------:R-:W-:Y:S01]  /*2180*/  @P0 IMAD.MOV.U32 R175, RZ, RZ, R23 ;  /* 0x000000ffffaf0224 */ /* 0x000fe200078e0017 */
[----:B------:R-:W-:Y:S01]  /*2190*/  SHF.R.S32.HI R4, RZ, 0x1f, R234 ;  /* 0x0000001fff047819 */ /* 0x000fe200000114ea */
[----:B------:R-:W-:-:S04]  /*21a0*/  IMAD.WIDE.U32 R26, R16, R26, R28 ;  /* 0x0000001a101a7225 */ /* 0x000fc800078e001c */
[----:B------:R-:W-:Y:S02]  /*21b0*/  @!P0 IMAD.MOV.U32 R174, RZ, RZ, R22 ;  /* 0x000000ffffae8224 */ /* 0x000fe400078e0016 */
[----:B------:R-:W-:Y:S01]  /*21c0*/  @!P0 IMAD.MOV.U32 R175, RZ, RZ, R23 ;  /* 0x000000ffffaf8224 */ /* 0x000fe200078e0017 */
[-C--:B------:R-:W-:Y:S01]  /*21d0*/  ISETP.GE.AND P0, PT, R13, R63.reuse, PT ;  /* 0x0000003f0d00720c */ /* 0x080fe20003f06270 */
[----:B----4-:R-:W-:Y:S02]  /*21e0*/  IMAD R12, R25, R234, RZ ;  /* 0x000000ea190c7224 */ /* 0x010fe400078e02ff */
[----:B------:R-:W-:Y:S02]  /*21f0*/  IMAD.X R31, R19, 0x1, R9, P1 ;  /* 0x00000001131f7824 */ /* 0x000fe400008e0609 */
[----:B------:R-:W-:Y:S01]  /*2200*/  IMAD.IADD R25, R27, 0x1, R5 ;  /* 0x000000011b197824 */ /* 0x000fe200078e0205 */
[----:B------:R-:W-:Y:S01]  /*2210*/  SEL R5, RZ, 0xffffffff, P0 ;  /* 0xffffffffff057807 */ /* 0x000fe20000000000 */
[----:B------:R-:W-:Y:S01]  /*2220*/  IMAD R4, R24, R4, R12 ;  /* 0x0000000418047224 */ /* 0x000fe200078e020c */
[----:B------:R-:W-:Y:S01]  /*2230*/  ISETP.GE.AND P1, PT, R18, R63, PT ;  /* 0x0000003f1200720c */ /* 0x000fe20003f26270 */
[----:B------:R-:W-:Y:S01]  /*2240*/  IMAD.WIDE.U32 R30, R234, R24, R30 ;  /* 0x00000018ea1e7225 */ /* 0x000fe200078e001e */
[----:B------:R-:W-:-:S03]  /*2250*/  IADD3 R12, R18, 0x80, RZ ;  /* 0x00000080120c7810 */ /* 0x000fc60007ffe0ff */
[----:B------:R-:W-:Y:S02]  /*2260*/  IMAD.MOV.U32 R24, RZ, RZ, R26 ;  /* 0x000000ffff187224 */ /* 0x000fe400078e001a */
[----:B------:R-:W-:Y:S01]  /*2270*/  IMAD.IADD R171, R31, 0x1, R4 ;  /* 0x000000011fab7824 */ /* 0x000fe200078e0204 */
[----:B------:R-:W-:Y:S01]  /*2280*/  SEL R4, RZ, 0x1, P1 ;  /* 0x00000001ff047807 */ /* 0x000fe20000800000 */
[----:B------:R-:W-:Y:S01]  /*2290*/  IMAD.SHL.U32 R5, R5, 0x2, RZ ;  /* 0x0000000205057824 */ /* 0x000fe200078e00ff */
[----:B------:R-:W-:Y:S01]  /*22a0*/  ISETP.GE.AND P0, PT, R12, R63, PT ;  /* 0x0000003f0c00720c */ /* 0x000fe20003f06270 */
[----:B------:R-:W-:Y:S01]  /*22b0*/  IMAD.WIDE.U32 R14, R166, R50, R24 ;  /* 0x00000032a60e7225 */ /* 0x000fe200078e0018 */
[----:B------:R-:W-:Y:S02]  /*22c0*/  IADD3 R9, R18, 0xc0, RZ ;  /* 0x000000c012097810 */ /* 0x000fe40007ffe0ff */
[----:B------:R-:W-:Y:S01]  /*22d0*/  LOP3.LUT R5, R5, 0x2, R4, 0xe2, !PT ;  /* 0x0000000205057812 */ /* 0x000fe200078ee204 */
[----:B------:R-:W-:Y:S01]  /*22e0*/  IMAD.IADD R188, R15, 0x1, R188 ;  /* 0x000000010fbc7824 */ /* 0x000fe200078e02bc */
[----:B------:R-:W-:-:S02]  /*22f0*/  SEL R4, RZ, 0x4, P0 ;  /* 0x00000004ff047807 */ /* 0x000fc40000000000 */
[C---:B------:R-:W-:Y:S02]  /*2300*/  LEA R189, P0, R14.reuse, R6, 0x1 ;  /* 0x000000060ebd7211 */ /* 0x040fe400078008ff */
[----:B------:R-:W-:Y:S02]  /*2310*/  ISETP.GE.AND P1, PT, R9, R63, PT ;  /* 0x0000003f0900720c */ /* 0x000fe40003f26270 */
[----:B------:R-:W-:Y:S02]  /*2320*/  LEA.HI.X R188, R14, R7, R188, 0x1, P0 ;  /* 0x000000070ebc7211 */ /* 0x000fe400000f0cbc */
[----:B------:R-:W-:Y:S02]  /*2330*/  IADD3 R160, P0, R18, R3, RZ ;  /* 0x0000000312a07210 */ /* 0x000fe40007f1e0ff */
[----:B------:R-:W-:Y:S02]  /*2340*/  SEL R59, RZ, 0x8, P1 ;  /* 0x00000008ff3b7807 */ /* 0x000fe40000800000 */
[----:B------:R-:W-:Y:S01]  /*2350*/  ISETP.GT.AND P1, PT, R165, R90, PT ;  /* 0x0000005aa500720c */ /* 0x000fe20003f24270 */
[----:B------:R-:W-:-:S02]  /*2360*/  IMAD.X R161, R19, 0x1, R0, P0 ;  /* 0x0000000113a17824 */ /* 0x000fc400000e0600 */
[----:B------:R-:W-:-:S04]  /*2370*/  IMAD.WIDE R22, R236, 0x40, R166 ;  /* 0x00000040ec167825 */ /* 0x000fc800078e02a6 */
[----:B------:R-:W-:-:S04]  /*2380*/  IMAD.WIDE.U32 R160, R166, R48, R160 ;  /* 0x00000030a6a07225 */ /* 0x000fc800078e00a0 */
[----:B------:R-:W-:Y:S02]  /*2390*/  IMAD.MOV.U32 R170, RZ, RZ, R30 ;  /* 0x000000ffffaa7224 */ /* 0x000fe400078e001e */
[----:B------:R-:W-:Y:S01]  /*23a0*/  IMAD R172, R23, R174, RZ ;  /* 0x000000ae17ac7224 */ /* 0x000fe200078e02ff */
[----:B------:R-:W-:Y:S01]  /*23b0*/  LEA R232, P0, R160, R168, 0x1 ;  /* 0x000000a8a0e87211 */ /* 0x000fe200078008ff */
[----:B------:R-:W-:Y:S02]  /*23c0*/  IMAD.IADD R163, R161, 0x1, R162 ;  /* 0x00000001a1a37824 */ /* 0x000fe400078e02a2 */
[C---:B------:R-:W-:Y:S02]  /*23d0*/  IMAD R172, R22.reuse, R175, R172 ;  /* 0x000000af16ac7224 */ /* 0x040fe400078e02ac */
[----:B------:R-:W-:Y:S01]  /*23e0*/  IMAD.WIDE.U32 R170, R22, R174, R170 ;  /* 0x000000ae16aa7225 */ /* 0x000fe200078e00aa */
[----:B------:R-:W-:Y:S02]  /*23f0*/  LOP3.LUT R59, R59, R5, R4, 0xfe, !PT ;  /* 0x000000053b3b7212 */ /* 0x000fe400078efe04 */
[----:B------:R-:W-:Y:S01]  /*2400*/  LEA.HI.X R231, R160, R169, R163, 0x1, P0 ;  /* 0x000000a9a0e77211 */ /* 0x000fe200000f0ca3 */
[----:B------:R-:W-:-:S02]  /*2410*/  @!P4 IMAD.MOV.U32 R20, RZ, RZ, RZ ;  /* 0x000000ffff14c224 */ /* 0x000fc400078e00ff */
[----:B------:R-:W-:Y:S01]  /*2420*/  IMAD.IADD R173, R171, 0x1, R172 ;  /* 0x00000001abad7824 */ /* 0x000fe200078e02ac */
[----:B------:R-:W-:Y:S05]  /*2430*/  @!P1 BRA `(.L_x_2417) ;  /* 0x0000ba8000009947 */ /* 0x000fea0003800000 */
[----:B-1----:R-:W2:Y:S04]  /*2440*/  LD.E.64 R32, [R10.64+0x120] ;  /* 0x000120060a207980 */ /* 0x002ea8000c101b00 */
[----:B------:R-:W3:Y:S04]  /*2450*/  LD.E.64 R34, [R10.64+0x118] ;  /* 0x000118060a227980 */ /* 0x000ee8000c101b00 */
[----:B------:R-:W4:Y:S04]  /*2460*/  LD.E.64 R180, [R10.64+0x130] ;  /* 0x000130060ab47980 */ /* 0x000f28000c101b00 */
[----:B------:R-:W4:Y:S04]  /*2470*/  LD.E.64 R182, [R10.64+0x128] ;  /* 0x000128060ab67980 */ /* 0x000f28000c101b00 */
[----:B------:R-:W4:Y:S04]  /*2480*/  LD.E.64 R28, [R10.64+0x140] ;  /* 0x000140060a1c7980 */ /* 0x000f28000c101b00 */
[----:B------:R-:W4:Y:S04]  /*2490*/  LD.E R17, [R10.64+0xd0] ;  /* 0x0000d0060a117980 */ /* 0x000f28000c101900 */
[----:B------:R-:W4:Y:S04]  /*24a0*/  LD.E.64 R26, [R10.64+0x138] ;  /* 0x000138060a1a7980 */ /* 0x000f28000c101b00 */
[----:B------:R-:W4:Y:S04]  /*24b0*/  LD.E.64 R24, [R10.64+0x108] ;  /* 0x000108060a187980 */ /* 0x000f28000c101b00 */
[----:B------:R-:W4:Y:S04]  /*24c0*/  LD.E.64 R22, [R10.64+0x110] ;  /* 0x000110060a167980 */ /* 0x000f28000c101b00 */
[----:B------:R-:W4:Y:S04]  /*24d0*/  LD.E.64 R14, [R10.64+0x150] ;  /* 0x000150060a0e7980 */ /* 0x000f28000c101b00 */
[----:B------:R-:W4:Y:S01]  /*24e0*/  LD.E.64 R6, [R10.64+0x148] ;  /* 0x000148060a067980 */ /* 0x000f22000c101b00 */
[----:B-----5:R-:W-:Y:S01]  /*24f0*/  IADD3 R20, R20, R2, RZ ;  /* 0x0000000214147210 */ /* 0x020fe20007ffe0ff */
[C---:B------:R-:W-:Y:S01]  /*2500*/  IMAD.SHL.U32 R68, R50.reuse, 0x20, RZ ;  /* 0x0000002032447824 */ /* 0x040fe200078e00ff */
[----:B------:R-:W-:Y:S01]  /*2510*/  LOP3.LUT R153, R59, 0xffff, RZ, 0xc0, !PT ;  /* 0x0000ffff3b997812 */ /* 0x000fe200078ec0ff */
[----:B------:R-:W-:Y:S01]  /*2520*/  IMAD R67, R51, 0x60, RZ ;  /* 0x0000006033437824 */ /* 0x000fe200078e02ff */
[C---:B------:R-:W-:Y:S01]  /*2530*/  SHF.L.U64.HI R69, R50.reuse, 0x5, R51 ;  /* 0x0000000532457819 */ /* 0x040fe20000010233 */
[----:B------:R-:W-:Y:S01]  /*2540*/  IMAD.WIDE.U32 R178, R50, 0x60, RZ ;  /* 0x0000006032b27825 */ /* 0x000fe200078e00ff */
[----:B------:R-:W-:-:S02]  /*2550*/  LOP3.LUT R156, R153, 0x1, RZ, 0xc0, !PT ;  /* 0x00000001999c7812 */ /* 0x000fc400078ec0ff */
[C---:B------:R-:W-:Y:S01]  /*2560*/  LOP3.LUT R155, R153.reuse, 0x2, RZ, 0xc0, !PT ;  /* 0x00000002999b7812 */ /* 0x040fe200078ec0ff */
[----:B------:R-:W-:Y:S01]  /*2570*/  IMAD.SHL.U32 R88, R48, 0x20, RZ ;  /* 0x0000002030587824 */ /* 0x000fe200078e00ff */
[----:B------:R-:W-:Y:S01]  /*2580*/  LOP3.LUT R154, R153, 0x4, RZ, 0xc0, !PT ;  /* 0x00000004999a7812 */ /* 0x000fe200078ec0ff */
[----:B------:R-:W-:Y:S01]  /*2590*/  IMAD.MOV.U32 R126, RZ, RZ, R232 ;  /* 0x000000ffff7e7224 */ /* 0x000fe200078e00e8 */
[----:B------:R-:W-:Y:S01]  /*25a0*/  SHF.L.U64.HI R69, R68, 0x1, R69 ;  /* 0x0000000144457819 */ /* 0x000fe20000010245 */
[----:B------:R-:W-:Y:S01]  /*25b0*/  IMAD.MOV.U32 R127, RZ, RZ, R231 ;  /* 0x000000ffff7f7224 */ /* 0x000fe200078e00e7 */
[C---:B------:R-:W-:Y:S01]  /*25c0*/  IADD3 R66, R166.reuse, 0x10, RZ ;  /* 0x00000010a6427810 */ /* 0x040fe20007ffe0ff */
[----:B------:R-:W-:Y:S01]  /*25d0*/  IMAD.MOV.U32 R129, RZ, RZ, R189 ;  /* 0x000000ffff817224 */ /* 0x000fe200078e00bd */
[C---:B------:R-:W-:Y:S01]  /*25e0*/  IADD3 R65, R166.reuse, 0x20, RZ ;  /* 0x00000020a6417810 */ /* 0x040fe20007ffe0ff */
[----:B------:R-:W-:Y:S01]  /*25f0*/  IMAD.MOV.U32 R128, RZ, RZ, R188 ;  /* 0x000000ffff807224 */ /* 0x000fe200078e00bc */
[----:B------:R-:W-:Y:S01]  /*2600*/  IADD3 R64, R166, 0x30, RZ ;  /* 0x00000030a6407810 */ /* 0x000fe20007ffe0ff */
[----:B------:R-:W-:Y:S01]  /*2610*/  IMAD.IADD R67, R179, 0x1, R67 ;  /* 0x00000001b3437824 */ /* 0x000fe200078e0243 */
[----:B------:R-:W-:-:S02]  /*2620*/  SHF.L.U64.HI R89, R48, 0x5, R49 ;  /* 0x0000000530597819 */ /* 0x000fc40000010231 */
[----:B------:R-:W-:Y:S02]  /*2630*/  LOP3.LUT R153, R153, 0x8, RZ, 0xc0, !PT ;  /* 0x0000000899997812 */ /* 0x000fe400078ec0ff */
[----:B------:R-:W-:Y:S01]  /*2640*/  SHF.L.U32 R68, R68, 0x1, RZ ;  /* 0x0000000144447819 */ /* 0x000fe200000006ff */
[----:B--2---:R-:W-:-:S04]  /*2650*/  IMAD R0, R33, R235, RZ ;  /* 0x000000eb21007224 */ /* 0x004fc800078e02ff */
[----:B------:R-:W-:Y:S02]  /*2660*/  IMAD R0, R32, R60, R0 ;  /* 0x0000003c20007224 */ /* 0x000fe400078e0200 */
[----:B---3--:R-:W-:Y:S02]  /*2670*/  IMAD R4, R35, R235, RZ ;  /* 0x000000eb23047224 */ /* 0x008fe400078e02ff */
[----:B------:R-:W-:-:S04]  /*2680*/  IMAD.WIDE.U32 R32, R235, R32, R18 ;  /* 0x00000020eb207225 */ /* 0x000fc800078e0012 */
[----:B------:R-:W-:-:S04]  /*2690*/  IMAD.WIDE.U32 R30, R235, R34, R18 ;  /* 0x00000022eb1e7225 */ /* 0x000fc800078e0012 */
[----:B------:R-:W-:Y:S02]  /*26a0*/  IMAD R4, R34, R60, R4 ;  /* 0x0000003c22047224 */ /* 0x000fe400078e0204 */
[----:B------:R-:W-:Y:S01]  /*26b0*/  IMAD.IADD R33, R33, 0x1, R0 ;  /* 0x0000000121217824 */ /* 0x000fe200078e0200 */
[----:B------:R-:W-:Y:S01]  /*26c0*/  SHF.R.S32.HI R0, RZ, 0x1f, R2 ;  /* 0x0000001fff007819 */ /* 0x000fe20000011402 */
[-C--:B----4-:R-:W-:Y:S02]  /*26d0*/  IMAD R5, R181, R2.reuse, RZ ;  /* 0x00000002b5057224 */ /* 0x090fe400078e02ff */
[----:B------:R-:W-:Y:S02]  /*26e0*/  IMAD R3, R183, R2, RZ ;  /* 0x00000002b7037224 */ /* 0x000fe400078e02ff */
[----:B------:R-:W-:Y:S02]  /*26f0*/  IMAD.IADD R31, R31, 0x1, R4 ;  /* 0x000000011f1f7824 */ /* 0x000fe400078e0204 */
[----:B------:R-:W-:-:S02]  /*2700*/  IMAD R5, R180, R0, R5 ;  /* 0x00000000b4057224 */ /* 0x000fc400078e0205 */
[----:B------:R-:W-:Y:S01]  /*2710*/  IMAD.WIDE.U32 R32, R180, R2, R32 ;  /* 0x00000002b4207225 */ /* 0x000fe200078e0020 */
[----:B------:R-:W-:-:S03]  /*2720*/  LEA.HI R150, R17, R17, RZ, 0x1 ;  /* 0x0000001111967211 */ /* 0x000fc600078f08ff */
[C---:B------:R-:W-:Y:S02]  /*2730*/  IMAD R3, R182.reuse, R0, R3 ;  /* 0x00000000b6037224 */ /* 0x040fe400078e0203 */
[----:B------:R-:W-:Y:S01]  /*2740*/  IMAD.WIDE.U32 R30, R182, R2, R30 ;  /* 0x00000002b61e7225 */ /* 0x000fe200078e001e */
[----:B------:R-:W-:-:S03]  /*2750*/  IADD3 R0, P0, -R61, R166, RZ ;  /* 0x000000a63d007210 */ /* 0x000fc60007f1e1ff */
[-C--:B------:R-:W-:Y:S02]  /*2760*/  IMAD R4, R29, R16.reuse, RZ ;  /* 0x000000101d047224 */ /* 0x080fe400078e02ff */
[----:B------:R-:W-:Y:S01]  /*2770*/  IMAD.IADD R33, R33, 0x1, R5 ;  /* 0x0000000121217824 */ /* 0x000fe200078e0205 */
[----:B------:R-:W-:Y:S01]  /*2780*/  SHF.R.S32.HI R5, RZ, 0x1f, R61 ;  /* 0x0000001fff057819 */ /* 0x000fe2000001143d */
[----:B------:R-:W-:Y:S02]  /*2790*/  IMAD.IADD R31, R31, 0x1, R3 ;  /* 0x000000011f1f7824 */ /* 0x000fe400078e0203 */
[----:B------:R-:W-:Y:S01]  /*27a0*/  IMAD R3, R27, R16, RZ ;  /* 0x000000101b037224 */ /* 0x000fe200078e02ff */
[----:B------:R-:W-:Y:S01]  /*27b0*/  SHF.R.S32.HI R150, RZ, 0x1, R150 ;  /* 0x00000001ff967819 */ /* 0x000fe20000011496 */
[C---:B------:R-:W-:Y:S02]  /*27c0*/  IMAD R4, R28.reuse, R8, R4 ;  /* 0x000000081c047224 */ /* 0x040fe400078e0204 */
[----:B------:R-:W-:-:S04]  /*27d0*/  IMAD.WIDE.U32 R28, R28, R16, R32 ;  /* 0x000000101c1c7225 */ /* 0x000fc800078e0020 */
[C---:B------:R-:W-:Y:S02]  /*27e0*/  IMAD R3, R26.reuse, R8, R3 ;  /* 0x000000081a037224 */ /* 0x040fe400078e0203 */
[----:B------:R-:W-:-:S04]  /*27f0*/  IMAD.WIDE.U32 R26, R26, R16, R30 ;  /* 0x000000101a1a7225 */ /* 0x000fc800078e001e */
[----:B------:R-:W-:Y:S02]  /*2800*/  IMAD.X R5, R167, 0x1, ~R5, P0 ;  /* 0x00000001a7057824 */ /* 0x000fe400000e0e05 */
[----:B------:R-:W-:Y:S02]  /*2810*/  IMAD.IADD R17, R29, 0x1, R4 ;  /* 0x000000011d117824 */ /* 0x000fe400078e0204 */
[----:B------:R-:W-:Y:S02]  /*2820*/  IMAD R4, R166, R150, R62 ;  /* 0x00000096a6047224 */ /* 0x000fe400078e023e */
[----:B------:R-:W-:Y:S02]  /*2830*/  IMAD.IADD R27, R27, 0x1, R3 ;  /* 0x000000011b1b7824 */ /* 0x000fe400078e0203 */
[C---:B------:R-:W-:Y:S02]  /*2840*/  IMAD R120, R5.reuse, R182, RZ ;  /* 0x000000b605787224 */ /* 0x040fe400078e02ff */
[----:B------:R-:W-:-:S02]  /*2850*/  IMAD R118, R5, R180, RZ ;  /* 0x000000b405767224 */ /* 0x000fc400078e02ff */
[----:B------:R-:W-:Y:S02]  /*2860*/  IMAD.MOV.U32 R16, RZ, RZ, R28 ;  /* 0x000000ffff107224 */ /* 0x000fe400078e001c */
[----:B------:R-:W-:Y:S02]  /*2870*/  IMAD R124, R150, R20, RZ ;  /* 0x00000014967c7224 */ /* 0x000fe400078e02ff */
[----:B------:R-:W-:Y:S02]  /*2880*/  IMAD.IADD R3, R62, 0x1, R4 ;  /* 0x000000013e037824 */ /* 0x000fe400078e0204 */
[-C--:B------:R-:W-:Y:S02]  /*2890*/  IMAD R120, R183, R0.reuse, R120 ;  /* 0x00000000b7787224 */ /* 0x080fe400078e0278 */
[----:B------:R-:W-:Y:S01]  /*28a0*/  IMAD.WIDE.U32 R20, R182, R0, R26 ;  /* 0x00000000b6147225 */ /* 0x000fe200078e001a */
[----:B------:R-:W-:-:S03]  /*28b0*/  SHF.R.S32.HI R2, RZ, 0x1f, R124 ;  /* 0x0000001fff027819 */ /* 0x000fc6000001147c */
[-C--:B------:R-:W-:Y:S02]  /*28c0*/  IMAD R118, R181, R0.reuse, R118 ;  /* 0x00000000b5767224 */ /* 0x080fe400078e0276 */
[----:B------:R-:W-:Y:S01]  /*28d0*/  IMAD.WIDE.U32 R16, R180, R0, R16 ;  /* 0x00000000b4107225 */ /* 0x000fe200078e0010 */
[C---:B------:R-:W-:Y:S02]  /*28e0*/  IADD3 R0, P3, R124.reuse, R4, RZ ;  /* 0x000000047c007210 */ /* 0x040fe40007f7e0ff */
[----:B------:R-:W-:Y:S01]  /*28f0*/  IADD3 R124, P2, R124, R3, RZ ;  /* 0x000000037c7c7210 */ /* 0x000fe20007f5e0ff */
[----:B------:R-:W-:Y:S01]  /*2900*/  IMAD.IADD R120, R21, 0x1, R120 ;  /* 0x0000000115787824 */ /* 0x000fe200078e0278 */
[----:B------:R-:W-:Y:S02]  /*2910*/  LEA R121, P0, R20, R24, 0x1 ;  /* 0x0000001814797211 */ /* 0x000fe400078008ff */
[----:B------:R-:W-:Y:S01]  /*2920*/  LEA.HI.X.SX32 R4, R4, R2, 0x1, P3 ;  /* 0x0000000204047211 */ /* 0x000fe200018f0eff */
[----:B------:R-:W-:Y:S01]  /*2930*/  IMAD.SHL.U32 R125, R124, 0x2, RZ ;  /* 0x000000027c7d7824 */ /* 0x000fe200078e00ff */
[----:B------:R-:W-:Y:S01]  /*2940*/  LEA.HI.X R120, R20, R25, R120, 0x1, P0 ;  /* 0x0000001914787211 */ /* 0x000fe200000f0c78 */
[----:B------:R-:W-:Y:S01]  /*2950*/  IMAD.SHL.U32 R20, R0, 0x2, RZ ;  /* 0x0000000200147824 */ /* 0x000fe200078e00ff */
[----:B------:R-:W-:-:S02]  /*2960*/  IADD3 R118, R17, R118, RZ ;  /* 0x0000007611767210 */ /* 0x000fc40007ffe0ff */
[----:B------:R-:W-:Y:S02]  /*2970*/  LEA R119, P1, R16, R22, 0x1 ;  /* 0x0000001610777211 */ /* 0x000fe400078208ff */
[----:B------:R-:W-:Y:S02]  /*2980*/  LEA.HI.X.SX32 R2, R3, R2, 0x1, P2 ;  /* 0x0000000203027211 */ /* 0x000fe400010f0eff */
[----:B------:R-:W-:Y:S02]  /*2990*/  IADD3 R123, P3, R14, R125, RZ ;  /* 0x0000007d0e7b7210 */ /* 0x000fe40007f7e0ff */
[----:B------:R-:W-:Y:S02]  /*29a0*/  LEA.HI.X R118, R16, R23, R118, 0x1, P1 ;  /* 0x0000001710767211 */ /* 0x000fe400008f0c76 */
[----:B------:R-:W-:Y:S02]  /*29b0*/  SHF.L.U64.HI R124, R124, 0x1, R2 ;  /* 0x000000017c7c7819 */ /* 0x000fe40000010202 */
[----:B------:R-:W-:-:S02]  /*29c0*/  IADD3 R125, P2, R6, R125, RZ ;  /* 0x0000007d067d7210 */ /* 0x000fc40007f5e0ff */
[----:B------:R-:W-:Y:S02]  /*29d0*/  SHF.L.U64.HI R0, R0, 0x1, R4 ;  /* 0x0000000100007819 */ /* 0x000fe40000010204 */
[-C--:B------:R-:W-:Y:S02]  /*29e0*/  IADD3 R42, P1, R14, R20.reuse, RZ ;  /* 0x000000140e2a7210 */ /* 0x080fe40007f3e0ff */
[----:B------:R-:W-:Y:S02]  /*29f0*/  IADD3 R20, P0, R6, R20, RZ ;  /* 0x0000001406147210 */ /* 0x000fe40007f1e0ff */
[----:B------:R-:W-:Y:S01]  /*2a00*/  IADD3.X R122, R15, R124, RZ, P3, !PT ;  /* 0x0000007c0f7a7210 */ /* 0x000fe20001ffe4ff */
[----:B------:R-:W-:Y:S01]  /*2a10*/  IMAD.X R124, R7, 0x1, R124, P2 ;  /* 0x00000001077c7824 */ /* 0x000fe200010e067c */
[C---:B------:R-:W-:Y:S01]  /*2a20*/  IADD3 R87, P2, R228.reuse, 0x40, RZ ;  /* 0x00000040e4577810 */ /* 0x040fe20007f5e0ff */
[--C-:B------:R-:W-:Y:S01]  /*2a30*/  IMAD.X R43, R15, 0x1, R0.reuse, P1 ;  /* 0x000000010f2b7824 */ /* 0x100fe200008e0600 */
[C---:B------:R-:W-:Y:S01]  /*2a40*/  IADD3 R83, P1, R228.reuse, 0x80, RZ ;  /* 0x00000080e4537810 */ /* 0x040fe20007f3e0ff */
[----:B------:R-:W-:Y:S01]  /*2a50*/  IMAD.X R21, R7, 0x1, R0, P0 ;  /* 0x0000000107157824 */ /* 0x000fe200000e0600 */
[----:B------:R-:W-:Y:S01]  /*2a60*/  IADD3 R77, P0, R228, 0xc0, RZ ;  /* 0x000000c0e44d7810 */ /* 0x000fe20007f1e0ff */
[----:B------:R-:W-:-:S02]  /*2a70*/  IMAD.SHL.U32 R157, R150, 0x10, RZ ;  /* 0x00000010969d7824 */ /* 0x000fc400078e00ff */
[--C-:B------:R-:W-:Y:S01]  /*2a80*/  IMAD.X R86, RZ, RZ, R229.reuse, P2 ;  /* 0x000000ffff567224 */ /* 0x100fe200010e06e5 */
[-C--:B------:R-:W-:Y:S01]  /*2a90*/  IADD3 R85, P2, R87, R228.reuse, RZ ;  /* 0x000000e457557210 */ /* 0x080fe20007f5e0ff */
[--C-:B------:R-:W-:Y:S01]  /*2aa0*/  IMAD.X R82, RZ, RZ, R229.reuse, P1 ;  /* 0x000000ffff527224 */ /* 0x100fe200008e06e5 */
[-C--:B------:R-:W-:Y:S01]  /*2ab0*/  IADD3 R81, P1, R83, R228.reuse, RZ ;  /* 0x000000e453517210 */ /* 0x080fe20007f3e0ff */
[--C-:B------:R-:W-:Y:S01]  /*2ac0*/  IMAD.X R76, RZ, RZ, R229.reuse, P0 ;  /* 0x000000ffff4c7224 */ /* 0x100fe200000e06e5 */
[-C--:B------:R-:W-:Y:S01]  /*2ad0*/  IADD3 R75, P0, R77, R228.reuse, RZ ;  /* 0x000000e44d4b7210 */ /* 0x080fe20007f1e0ff */
[----:B------:R-:W-:Y:S01]  /*2ae0*/  IMAD.SHL.U32 R92, R182, 0x10, RZ ;  /* 0x00000010b65c7824 */ /* 0x000fe200078e00ff */
[C---:B------:R-:W-:Y:S02]  /*2af0*/  IADD3 R151, R157.reuse, 0x40, RZ ;  /* 0x000000409d977810 */ /* 0x040fe40007ffe0ff */
[C---:B------:R-:W-:Y:S02]  /*2b00*/  IADD3 R149, R157.reuse, 0x80, RZ ;  /* 0x000000809d957810 */ /* 0x040fe40007ffe0ff */
[----:B------:R-:W-:Y:S01]  /*2b10*/  IADD3 R147, R157, 0xc0, RZ ;  /* 0x000000c09d937810 */ /* 0x000fe20007ffe0ff */
[----:B------:R-:W-:Y:S01]  /*2b20*/  IMAD.X R84, R86, 0x1, R229, P2 ;  /* 0x0000000156547824 */ /* 0x000fe200010e06e5 */
[----:B------:R-:W-:Y:S01]  /*2b30*/  IADD3.X R80, R82, R229, RZ, P1, !PT ;  /* 0x000000e552507210 */ /* 0x000fe20000ffe4ff */
[C---:B------:R-:W-:Y:S01]  /*2b40*/  IMAD.SHL.U32 R102, R182.reuse, 0x20, RZ ;  /* 0x00000020b6667824 */ /* 0x040fe200078e00ff */
[----:B------:R-:W-:Y:S01]  /*2b50*/  SHF.L.U64.HI R91, R182, 0x4, R183 ;  /* 0x00000004b65b7819 */ /* 0x000fe200000102b7 */
[----:B------:R-:W-:Y:S01]  /*2b60*/  IMAD.X R74, R76, 0x1, R229, P0 ;  /* 0x000000014c4a7824 */ /* 0x000fe200000e06e5 */
[----:B------:R-:W-:-:S02]  /*2b70*/  IADD3 R73, P3, R81, R228, RZ ;  /* 0x000000e451497210 */ /* 0x000fc40007f7e0ff */
[-C--:B------:R-:W-:Y:S02]  /*2b80*/  IADD3 R71, P2, R75, R228.reuse, RZ ;  /* 0x000000e44b477210 */ /* 0x080fe40007f5e0ff */
[C---:B------:R-:W-:Y:S02]  /*2b90*/  IADD3 R94, P5, R92.reuse, 0x40, RZ ;  /* 0x000000405c5e7810 */ /* 0x040fe40007fbe0ff */
[C---:B------:R-:W-:Y:S01]  /*2ba0*/  IADD3 R98, P1, R92.reuse, 0x80, RZ ;  /* 0x000000805c627810 */ /* 0x040fe20007f3e0ff */
[----:B------:R-:W-:Y:S01]  /*2bb0*/  IMAD.IADD R148, R157, 0x1, R151 ;  /* 0x000000019d947824 */ /* 0x000fe200078e0297 */
[----:B------:R-:W-:Y:S01]  /*2bc0*/  IADD3 R79, P4, R85, R228, RZ ;  /* 0x000000e4554f7210 */ /* 0x000fe20007f9e0ff */
[C---:B------:R-:W-:Y:S01]  /*2bd0*/  IMAD.IADD R146, R157.reuse, 0x1, R149 ;  /* 0x000000019d927824 */ /* 0x040fe200078e0295 */
[----:B------:R-:W-:Y:S01]  /*2be0*/  IADD3 R106, P0, R92, 0xc0, RZ ;  /* 0x000000c05c6a7810 */ /* 0x000fe20007f1e0ff */
[----:B------:R-:W-:Y:S01]  /*2bf0*/  IMAD.IADD R144, R157, 0x1, R147 ;  /* 0x000000019d907824 */ /* 0x000fe200078e0293 */
[C---:B------:R-:W-:Y:S01]  /*2c00*/  SHF.L.U64.HI R113, R180.reuse, 0x4, R181 ;  /* 0x00000004b4717819 */ /* 0x040fe200000102b5 */
[C---:B------:R-:W-:Y:S01]  /*2c10*/  IMAD.SHL.U32 R116, R180.reuse, 0x20, RZ ;  /* 0x00000020b4747824 */ /* 0x040fe200078e00ff */
[----:B------:R-:W-:Y:S01]  /*2c20*/  SHF.L.U32 R114, R180, 0x4, RZ ;  /* 0x00000004b4727819 */ /* 0x000fe200000006ff */
[----:B------:R-:W-:Y:S01]  /*2c30*/  IMAD.X R72, R80, 0x1, R229, P3 ;  /* 0x0000000150487824 */ /* 0x000fe200018e06e5 */
[----:B------:R-:W-:Y:S01]  /*2c40*/  SHF.L.U64.HI R115, R180, 0x5, R181 ;  /* 0x00000005b4737819 */ /* 0x000fe200000102b5 */
[----:B------:R-:W-:Y:S01]  /*2c50*/  IMAD.X R70, R74, 0x1, R229, P2 ;  /* 0x000000014a467824 */ /* 0x000fe200010e06e5 */
[----:B------:R-:W-:Y:S01]  /*2c60*/  SHF.L.U64.HI R101, R182, 0x5, R183 ;  /* 0x00000005b6657819 */ /* 0x000fe200000102b7 */
[--C-:B------:R-:W-:Y:S01]  /*2c70*/  IMAD.X R93, RZ, RZ, R91.reuse, P5 ;  /* 0x000000ffff5d7224 */ /* 0x100fe200028e065b */
[----:B------:R-:W-:Y:S01]  /*2c80*/  IADD3.X R78, R84, R229, RZ, P4, !PT ;  /* 0x000000e5544e7210 */ /* 0x000fe200027fe4ff */
[----:B------:R-:W-:Y:S01]  /*2c90*/  IMAD.X R97, RZ, RZ, R91, P1 ;  /* 0x000000ffff617224 */ /* 0x000fe200008e065b */
[----:B------:R-:W-:Y:S01]  /*2ca0*/  IADD3 R96, P5, R94, R92, RZ ;  /* 0x0000005c5e607210 */ /* 0x000fe20007fbe0ff */
[----:B------:R-:W-:Y:S01]  /*2cb0*/  IMAD.SHL.U32 R152, R150, 0x20, RZ ;  /* 0x0000002096987824 */ /* 0x000fe200078e00ff */
[----:B------:R-:W-:Y:S01]  /*2cc0*/  IADD3 R104, P3, R102, R94, RZ ;  /* 0x0000005e66687210 */ /* 0x000fe20007f7e0ff */
[----:B------:R-:W-:Y:S01]  /*2cd0*/  IMAD R117, R181, 0x60, RZ ;  /* 0x00000060b5757824 */ /* 0x000fe200078e02ff */
[----:B------:R-:W-:Y:S01]  /*2ce0*/  IADD3.X R105, RZ, R91, RZ, P0, !PT ;  /* 0x0000005bff697210 */ /* 0x000fe200007fe4ff */
[----:B------:R-:W-:Y:S01]  /*2cf0*/  IMAD R150, R150, 0x30, RZ ;  /* 0x0000003096967824 */ /* 0x000fe200078e02ff */
[----:B------:R-:W-:Y:S01]  /*2d00*/  IADD3 R108, P2, R106, R92, RZ ;  /* 0x0000005c6a6c7210 */ /* 0x000fe20007f5e0ff */
[C---:B------:R-:W-:Y:S01]  /*2d10*/  IMAD.IADD R143, R157.reuse, 0x1, R146 ;  /* 0x000000019d8f7824 */ /* 0x040fe200078e0292 */
[----:B------:R-:W-:Y:S01]  /*2d20*/  IADD3 R110, P1, R102, R98, RZ ;  /* 0x00000062666e7210 */ /* 0x000fe20007f3e0ff */
[----:B------:R-:W-:Y:S01]  /*2d30*/  IMAD.IADD R142, R157, 0x1, R144 ;  /* 0x000000019d8e7824 */ /* 0x000fe200078e0290 */
[----:B------:R-:W-:Y:S01]  /*2d40*/  IADD3 R100, P4, R98, R92, RZ ;  /* 0x0000005c62647210 */ /* 0x000fe20007f9e0ff */
[----:B------:R-:W-:Y:S01]  /*2d50*/  IMAD.WIDE.U32 R180, R180, 0x60, RZ ;  /* 0x00000060b4b47825 */ /* 0x000fe200078e00ff */
[----:B------:R-:W-:-:S02]  /*2d60*/  IADD3 R112, P0, R106, R102, RZ ;  /* 0x000000666a707210 */ /* 0x000fc40007f1e0ff */
[----:B------:R-:W-:Y:S01]  /*2d70*/  IADD3 R145, R157, R148, RZ ;  /* 0x000000949d917210 */ /* 0x000fe20007ffe0ff */
[----:B------:R-:W-:Y:S01]  /*2d80*/  IMAD.IADD R117, R181, 0x1, R117 ;  /* 0x00000001b5757824 */ /* 0x000fe200078e0275 */
[C---:B------:R-:W-:Y:S01]  /*2d90*/  SHF.L.U64.HI R113, R114.reuse, 0x1, R113 ;  /* 0x0000000172717819 */ /* 0x040fe20000010271 */
[----:B------:R-:W-:Y:S01]  /*2da0*/  IMAD.SHL.U32 R114, R114, 0x2, RZ ;  /* 0x0000000272727824 */ /* 0x000fe200078e00ff */
[C---:B------:R-:W-:Y:S01]  /*2db0*/  SHF.L.U64.HI R115, R116.reuse, 0x1, R115 ;  /* 0x0000000174737819 */ /* 0x040fe20000010273 */
[----:B------:R-:W-:Y:S01]  /*2dc0*/  IMAD.SHL.U32 R116, R116, 0x2, RZ ;  /* 0x0000000274747824 */ /* 0x000fe200078e00ff */
[----:B------:R-:W-:Y:S01]  /*2dd0*/  MOV R14, R165 ;  /* 0x000000a5000e7202 */ /* 0x000fe20000000f00 */
[----:B------:R-:W-:Y:S01]  /*2de0*/  IMAD.X R95, R93, 0x1, R91, P5 ;  /* 0x000000015d5f7824 */ /* 0x000fe200028e065b */
[----:B------:R-:W-:Y:S01]  /*2df0*/  IADD3.X R99, R97, R91, RZ, P4, !PT ;  /* 0x0000005b61637210 */ /* 0x000fe200027fe4ff */
[----:B------:R-:W-:Y:S01]  /*2e00*/  IMAD.X R103, R101, 0x1, R93, P3 ;  /* 0x0000000165677824 */ /* 0x000fe200018e065d */
        /* <DEDUP_REMOVED lines=10> */
[----:B------:R-:W-:-:S02]  /*2eb0*/  SHF.R.S32.HI R134, RZ, 0x1f, R146 ;  /* 0x0000001fff867819 */ /* 0x000fc40000011492 */
[----:B------:R-:W-:Y:S02]  /*2ec0*/  SHF.R.S32.HI R132, RZ, 0x1f, R144 ;  /* 0x0000001fff847819 */ /* 0x000fe40000011490 */
[----:B------:R-:W-:Y:S02]  /*2ed0*/  SHF.R.S32.HI R133, RZ, 0x1f, R145 ;  /* 0x0000001fff857819 */ /* 0x000fe40000011491 */
[----:B------:R-:W-:Y:S02]  /*2ee0*/  SHF.R.S32.HI R131, RZ, 0x1f, R143 ;  /* 0x0000001fff837819 */ /* 0x000fe4000001148f */
[----:B------:R-:W-:Y:S02]  /*2ef0*/  SHF.R.S32.HI R130, RZ, 0x1f, R142 ;  /* 0x0000001fff827819 */ /* 0x000fe4000001148e */
.L_x_2535:
[----:B------:R-:W-:Y:S01]  /*2f00*/  MOV R3, R118 ;  /* 0x0000007600037202 */ /* 0x000fe20000000f00 */
[----:B------:R-:W-:Y:S01]  /*2f10*/  IMAD.SHL.U32 R16, R14, 0x40, RZ ;  /* 0x000000400e107824 */ /* 0x000fe200078e00ff */
[----:B------:R-:W-:Y:S01]  /*2f20*/  BSSY B0, `(.L_x_2418) ;  /* 0x000001d000007945 */ /* 0x000fe20003800000 */
[----:B------:R-:W-:Y:S03]  /*2f30*/  IMAD.MOV.U32 R2, RZ, RZ, R119 ;  /* 0x000000ffff027224 */ /* 0x000fe600078e0077 */
[----:B------:R-:W-:Y:S04]  /*2f40*/  IADD3 R15, R16, -0x40, RZ ;  /* 0xffffffc0100f7810 */ /* 0x000fe80007ffe0ff */
[----:B------:R-:W-:Y:S01]  /*2f50*/  IADD3 R164, R61, -R15, RZ ;  /* 0x8000000f3da47210 */ /* 0x000fe20007ffe0ff */
[----:B------:R-:W-:Y:S05]  /*2f60*/  IMAD.IADD R184, R52, 0x1, -R15 ;  /* 0x0000000134b87824 */ /* 0x000fea00078e0a0f */
[C---:B------:R-:W-:Y:S04]  /*2f70*/  ISETP.GE.AND P2, PT, R166.reuse, R184, PT ;  /* 0x000000b8a600720c */ /* 0x040fe80003f46270 */
[----:B------:R-:W-:Y:S11]  /*2f80*/  ISETP.GE.AND P2, PT, R166, R164, !P2 ;  /* 0x000000a4a600720c */ /* 0x000ff60005746270 */
[----:B------:R-:W-:Y:S02]  /*2f90*/  @!UPT UIADD3 URZ, URZ, URZ, URZ ;  /* 0x0000003f3f3ff290 */ /* 0x000fe4000fffe03f */
[----:B-----5:R-:W-:-:S05]  /*2fa0*/  @!P2 BRA `(.L_x_2419) ;  /* 0x000001400000a947 */ /* 0x020fca0003800000 */
[----:B------:R-:W-:Y:S02]  /*2fb0*/  ISETP.NE.AND P1, PT, R156, RZ, PT ;  /* 0x000000ff9c00720c */ /* 0x000fe40003f25270 */
[----:B------:R-:W-:Y:S11]  /*2fc0*/  ISETP.NE.AND P0, PT, R155, RZ, PT ;  /* 0x000000ff9b00720c */ /* 0x000ff60003f05270 */
[----:B------:R-:W2:Y:S01]  /*2fd0*/  @P1 LD.E.128 R4, [R2.64] ;  /* 0x0000000602041980 */ /* 0x000ea2000c101d00 */
[--C-:B------:R-:W-:Y:S02]  /*2fe0*/  @P1 IMAD.MOV.U32 R22, RZ, RZ, R129.reuse ;  /* 0x000000ffff161224 */ /* 0x100fe400078e0081 */
[--C-:B------:R-:W-:Y:S05]  /*2ff0*/  @P1 IMAD.MOV.U32 R23, RZ, RZ, R128.reuse ;  /* 0x000000ffff171224 */ /* 0x100fea00078e0080 */
[----:B--2---:R1:W-:Y:S01]  /*3000*/  @P1 ST.E.128 [R22.64], R4 ;  /* 0x0000000416001985 */ /* 0x0043e2000c101d06 */
[----:B------:R-:W-:Y:S03]  /*3010*/  ISETP.NE.AND P1, PT, R154, RZ, PT ;  /* 0x000000ff9a00720c */ /* 0x000fe60003f25270 */
[----:B-1----:R-:W2:Y:S01]  /*3020*/  @P0 LD.E.128 R4, [R2.64+0x80] ;  /* 0x0000800602040980 */ /* 0x002ea2000c101d00 */
[----:B------:R-:W-:Y:S01]  /*3030*/  @P0 MOV R22, R129 ;  /* 0x0000008100160202 */ /* 0x000fe20000000f00 */
[----:B------:R-:W-:Y:S05]  /*3040*/  @P0 IMAD.MOV.U32 R23, RZ, RZ, R128 ;  /* 0x000000ffff170224 */ /* 0x000fea00078e0080 */
[----:B--2---:R1:W-:Y:S01]  /*3050*/  @P0 ST.E.128 [R22.64+0x80], R4 ;  /* 0x0000800416000985 */ /* 0x0043e2000c101d06 */
[----:B------:R-:W-:Y:S03]  /*3060*/  ISETP.NE.AND P0, PT, R153, RZ, PT ;  /* 0x000000ff9900720c */ /* 0x000fe60003f05270 */
[----:B-1----:R-:W2:Y:S01]  /*3070*/  @P1 LD.E.128 R4, [R2.64+0x100] ;  /* 0x0001000602041980 */ /* 0x002ea2000c101d00 */
[--C-:B------:R-:W-:Y:S01]  /*3080*/  @P1 IMAD.MOV.U32 R22, RZ, RZ, R129.reuse ;  /* 0x000000ffff161224 */ /* 0x100fe200078e0081 */
[-C--:B------:R-:W-:Y:S05]  /*3090*/  @P1 MOV R23, R128.reuse ;  /* 0x0000008000171202 */ /* 0x080fea0000000f00 */
[----:B--2---:R1:W-:Y:S04]  /*30a0*/  @P1 ST.E.128 [R22.64+0x100], R4 ;  /* 0x0001000416001985 */ /* 0x0043e8000c101d06 */
[----:B-1----:R-:W2:Y:S01]  /*30b0*/  @P0 LD.E.128 R4, [R2.64+0x180] ;  /* 0x0001800602040980 */ /* 0x002ea2000c101d00 */
[----:B------:R-:W-:Y:S01]  /*30c0*/  @P0 IMAD.MOV.U32 R22, RZ, RZ, R129 ;  /* 0x000000ffff160224 */ /* 0x000fe200078e0081 */
[----:B------:R-:W-:Y:S05]  /*30d0*/  @P0 MOV R23, R128 ;  /* 0x0000008000170202 */ /* 0x000fea0000000f00 */
[----:B--2---:R1:W-:Y:S02]  /*30e0*/  @P0 ST.E.128 [R22.64+0x180], R4 ;  /* 0x0001800416000985 */ /* 0x0043e4000c101d06 */
.L_x_2419:
[----:B------:R-:W-:Y:S05]  /*30f0*/  BSYNC B0 ;  /* 0x0000000000007941 */ /* 0x000fea0003800000 */
.L_x_2418:
[C---:B------:R-:W-:Y:S01]  /*3100*/  ISETP.GE.AND P0, PT, R66.reuse, R184, PT ;  /* 0x000000b84200720c */ /* 0x040fe20003f06270 */
[----:B------:R-:W-:Y:S03]  /*3110*/  BSSY B0, `(.L_x_2420) ;  /* 0x0000014000007945 */ /* 0x000fe60003800000 */
[----:B------:R-:W-:Y:S11]  /*3120*/  ISETP.GE.AND P0, PT, R66, R164, !P0 ;  /* 0x000000a44200720c */ /* 0x000ff60004706270 */
[----:B------:R-:W-:Y:S02]  /*3130*/  @!UPT UIADD3 URZ, URZ, URZ, URZ ;  /* 0x0000003f3f3ff290 */ /* 0x000fe4000fffe03f */
[----:B------:R-:W-:-:S05]  /*3140*/  @!P0 BRA `(.L_x_2421) ;  /* 0x0000010000008947 */ /* 0x000fca0003800000 */
[----:B------:R-:W-:Y:S02]  /*3150*/  ISETP.NE.AND P1, PT, R156, RZ, PT ;  /* 0x000000ff9c00720c */ /* 0x000fe40003f25270 */
[----:B------:R-:W-:Y:S02]  /*3160*/  IADD3 R28, P0, R2, R114, RZ ;  /* 0x00000072021c7210 */ /* 0x000fe40007f1e0ff */
[C---:B-1----:R-:W-:Y:S03]  /*3170*/  LEA R22, P3, R226.reuse, R129, 0x1 ;  /* 0x00000081e2167211 */ /* 0x042fe600078608ff */
[----:B------:R-:W-:Y:S01]  /*3180*/  IMAD.X R29, R3, 0x1, R113, P0 ;  /* 0x00000001031d7824 */ /* 0x000fe200000e0671 */
[----:B------:R-:W-:Y:S02]  /*3190*/  ISETP.NE.AND P0, PT, R155, RZ, PT ;  /* 0x000000ff9b00720c */ /* 0x000fe40003f05270 */
[----:B------:R-:W-:Y:S03]  /*31a0*/  LEA.HI.X R23, R226, R128, R227, 0x1, P3 ;  /* 0x00000080e2177211 */ /* 0x000fe600018f0ce3 */
[----:B------:R-:W2:Y:S04]  /*31b0*/  @P1 LD.E.128 R24, [R28.64] ;  /* 0x000000061c181980 */ /* 0x000ea8000c101d00 */
[----:B--2---:R-:W-:Y:S01]  /*31c0*/  @P1 ST.E.128 [R22.64], R24 ;  /* 0x0000001816001985 */ /* 0x004fe2000c101d06 */
[----:B------:R-:W-:Y:S03]  /*31d0*/  ISETP.NE.AND P1, PT, R154, RZ, PT ;  /* 0x000000ff9a00720c */ /* 0x000fe60003f25270 */
[----:B------:R-:W2:Y:S04]  /*31e0*/  @P0 LD.E.128 R4, [R28.64+0x80] ;  /* 0x000080061c040980 */ /* 0x000ea8000c101d00 */
[----:B--2---:R1:W-:Y:S01]  /*31f0*/  @P0 ST.E.128 [R22.64+0x80], R4 ;  /* 0x0000800416000985 */ /* 0x0043e2000c101d06 */
[----:B------:R-:W-:Y:S05]  /*3200*/  ISETP.NE.AND P0, PT, R153, RZ, PT ;  /* 0x000000ff9900720c */ /* 0x000fea0003f05270 */
[----:B-1----:R-:W2:Y:S04]  /*3210*/  @P1 LD.E.128 R4, [R28.64+0x100] ;  /* 0x000100061c041980 */ /* 0x002ea8000c101d00 */
[----:B--2---:R1:W-:Y:S04]  /*3220*/  @P1 ST.E.128 [R22.64+0x100], R4 ;  /* 0x0001000416001985 */ /* 0x0043e8000c101d06 */
[----:B-1----:R-:W2:Y:S04]  /*3230*/  @P0 LD.E.128 R4, [R28.64+0x180] ;  /* 0x000180061c040980 */ /* 0x002ea8000c101d00 */
[----:B--2---:R1:W-:Y:S02]  /*3240*/  @P0 ST.E.128 [R22.64+0x180], R4 ;  /* 0x0001800416000985 */ /* 0x0043e4000c101d06 */
.L_x_2421:
[----:B------:R-:W-:Y:S05]  /*3250*/  BSYNC B0 ;  /* 0x0000000000007941 */ /* 0x000fea0003800000 */
.L_x_2420:
        /* <DEDUP_REMOVED lines=21> */
.L_x_2423:
[----:B------:R-:W-:Y:S05]  /*33b0*/  BSYNC B0 ;  /* 0x0000000000007941 */ /* 0x000fea0003800000 */
.L_x_2422:
        /* <DEDUP_REMOVED lines=21> */
.L_x_2425:
[----:B------:R-:W-:Y:S05]  /*3510*/  BSYNC B0 ;  /* 0x0000000000007941 */ /* 0x000fea0003800000 */
.L_x_2424:
        /* <DEDUP_REMOVED lines=20> */
[----:B-1----:R-:W-:Y:S01]  /*3660*/  IMAD.MOV.U32 R5, RZ, RZ, R120 ;  /* 0x000000ffff057224 */ /* 0x002fe200078e0078 */
[----:B------:R-:W-:Y:S05]  /*3670*/  MOV R4, R121 ;  /* 0x0000007900047202 */ /* 0x000fea0000000f00 */
[----:B------:R-:W2:Y:S08]  /*3680*/  LD.E.128 R24, [R4.64] ;  /* 0x0000000604187980 */ /* 0x000eb0000c101d00 */
[----:B------:R-:W3:Y:S06]  /*3690*/  @!P0 LD.E.64 R2, [R20.64] ;  /* 0x0000000614028980 */ /* 0x000eec000c101b00 */
[----:B------:R-:W4:Y:S01]  /*36a0*/  @!P0 LD.E.64 R28, [R42.64] ;  /* 0x000000062a1c8980 */ /* 0x000f22000c101b00 */
[----:B--2---:R-:W-:Y:S01]  /*36b0*/  @!P0 LOP3.LUT R0, R24, 0xffff0000, RZ, 0xc0, !PT ;  /* 0xffff000018008812 */ /* 0x004fe200078ec0ff */
[C---:B---3--:R-:W-:Y:S01]  /*36c0*/  @!P0 IMAD.U32 R4, R3.reuse, 0x10000, RZ ;  /* 0x0001000003048824 */ /* 0x048fe200078e00ff */
[----:B------:R-:W-:Y:S02]  /*36d0*/  @!P0 SHF.L.U32 R7, R2, 0x10, RZ ;  /* 0x0000001002078819 */ /* 0x000fe400000006ff */
[----:B------:R-:W-:Y:S02]  /*36e0*/  @!P0 LOP3.LUT R5, R3, 0xffff0000, RZ, 0xc0, !PT ;  /* 0xffff000003058812 */ /* 0x000fe400078ec0ff */
[----:B------:R-:W-:Y:S01]  /*36f0*/  @!P0 SHF.L.U32 R3, R24, 0x10, RZ ;  /* 0x0000001018038819 */ /* 0x000fe200000006ff */
[----:B----4-:R-:W-:Y:S01]  /*3700*/  @!P0 IMAD.U32 R23, R29, 0x10000, RZ ;  /* 0x000100001d178824 */ /* 0x010fe200078e00ff */
[----:B------:R-:W-:Y:S02]  /*3710*/  @!P0 SHF.L.U32 R8, R28, 0x10, RZ ;  /* 0x000000101c088819 */ /* 0x000fe400000006ff */
[----:B------:R-:W-:Y:S02]  /*3720*/  @!P0 LOP3.LUT R6, R2, 0xffff0000, RZ, 0xc0, !PT ;  /* 0xffff000002068812 */ /* 0x000fe400078ec0ff */
[----:B------:R-:W-:Y:S01]  /*3730*/  @!P0 LOP3.LUT R2, R25, 0xffff0000, RZ, 0xc0, !PT ;  /* 0xffff000019028812 */ /* 0x000fe200078ec0ff */
[----:B------:R-:W-:Y:S01]  /*3740*/  @!P0 FMUL.FTZ R30, R0, R8 ;  /* 0x00000008001e8220 */ /* 0x000fe20000410000 */
[----:B------:R-:W-:Y:S01]  /*3750*/  @!P0 LOP3.LUT R22, R28, 0xffff0000, RZ, 0xc0, !PT ;  /* 0xffff00001c168812 */ /* 0x000fe200078ec0ff */
[-C--:B------:R-:W-:Y:S01]  /*3760*/  @!P0 FMUL.FTZ R0, R0, R7.reuse ;  /* 0x0000000700008220 */ /* 0x080fe20000410000 */
[----:B------:R-:W-:Y:S01]  /*3770*/  @!P0 LOP3.LUT R28, R29, 0xffff0000, RZ, 0xc0, !PT ;  /* 0xffff00001d1c8812 */ /* 0x000fe200078ec0ff */
[----:B------:R-:W-:Y:S01]  /*3780*/  @!P0 FFMA.FTZ R30, R3, R7, -R30 ;  /* 0x00000007031e8223 */ /* 0x000fe2000001081e */
[----:B------:R-:W-:Y:S01]  /*3790*/  @!P0 LOP3.LUT R7, R27, 0xffff0000, RZ, 0xc0, !PT ;  /* 0xffff00001b078812 */ /* 0x000fe200078ec0ff */
[----:B------:R-:W-:Y:S01]  /*37a0*/  @!P0 FFMA.FTZ R0, R8, R3, R0 ;  /* 0x0000000308008223 */ /* 0x000fe20000010000 */
[----:B------:R-:W-:Y:S01]  /*37b0*/  @!P0 SHF.L.U32 R8, R25, 0x10, RZ ;  /* 0x0000001019088819 */ /* 0x000fe200000006ff */
[----:B------:R-:W-:Y:S01]  /*37c0*/  @!P0 FMUL.FTZ R31, R2, R22 ;  /* 0x00000016021f8220 */ /* 0x000fe20000410000 */
[----:B------:R-:W-:Y:S01]  /*37d0*/  @!P0 LOP3.LUT R3, R26, 0xffff0000, RZ, 0xc0, !PT ;  /* 0xffff00001a038812 */ /* 0x000fe200078ec0ff */
[-C--:B------:R-:W-:Y:S01]  /*37e0*/  @!P0 FMUL.FTZ R2, R2, R6.reuse ;  /* 0x0000000602028220 */ /* 0x080fe20000410000 */
[----:B------:R-:W-:Y:S01]  /*37f0*/  @!P0 SHF.L.U32 R29, R27, 0x10, RZ ;  /* 0x000000101b1d8819 */ /* 0x000fe200000006ff */
[----:B------:R-:W-:Y:S01]  /*3800*/  @!P0 FFMA.FTZ R31, R8, R6, -R31 ;  /* 0x00000006081f8223 */ /* 0x000fe2000001081f */
[----:B------:R-:W-:Y:S01]  /*3810*/  @!P0 F2FP.BF16.PACK_AB R0, R0, R30 ;  /* 0x0000001e0000823e */ /* 0x000fe200000010ff */
[----:B------:R-:W-:Y:S02]  /*3820*/  @!P0 IMAD.U32 R6, R26, 0x10000, RZ ;  /* 0x000100001a068824 */ /* 0x000fe400078e00ff */
[C---:B------:R-:W-:Y:S01]  /*3830*/  @!P0 FMUL.FTZ R32, R3.reuse, R23 ;  /* 0x0000001703208220 */ /* 0x040fe20000410000 */
[----:B------:R-:W-:Y:S01]  /*3840*/  @!P0 MOV R24, R0 ;  /* 0x0000000000188202 */ /* 0x000fe20000000f00 */
[----:B------:R-:W-:Y:S02]  /*3850*/  @!P0 FMUL.FTZ R3, R3, R4 ;  /* 0x0000000403038220 */ /* 0x000fe40000410000 */
[C---:B------:R-:W-:Y:S02]  /*3860*/  @!P0 FMUL.FTZ R33, R7.reuse, R28 ;  /* 0x0000001c07218220 */ /* 0x040fe40000410000 */
[----:B------:R-:W-:Y:S02]  /*3870*/  @!P0 FFMA.FTZ R32, R6, R4, -R32 ;  /* 0x0000000406208223 */ /* 0x000fe40000010820 */
[-C--:B------:R-:W-:Y:S02]  /*3880*/  @!P0 FMUL.FTZ R4, R7, R5.reuse ;  /* 0x0000000507048220 */ /* 0x080fe40000410000 */
[----:B------:R-:W-:Y:S02]  /*3890*/  @!P0 FFMA.FTZ R2, R22, R8, R2 ;  /* 0x0000000816028223 */ /* 0x000fe40000010002 */
[----:B------:R-:W-:Y:S02]  /*38a0*/  @!P0 FFMA.FTZ R3, R23, R6, R3 ;  /* 0x0000000617038223 */ /* 0x000fe40000010003 */
        /* <DEDUP_REMOVED lines=9> */
.L_x_2432:
[----:B------:R-:W-:Y:S05]  /*3940*/  BSYNC B0 ;  /* 0x0000000000007941 */ /* 0x000fea0003800000 */
.L_x_2431:
[----:B------:R-:W-:Y:S01]  /*3950*/  ISETP.GE.AND P0, PT, R13, R159, PT ;  /* 0x0000009f0d00720c */ /* 0x000fe20003f06270 */
[----:B------:R-:W-:Y:S01]  /*3960*/  @!UPT UIADD3 URZ, URZ, URZ, URZ ;  /* 0x0000003f3f3ff290 */ /* 0x000fe2000fffe03f */
[----:B------:R-:W-:Y:S11]  /*3970*/  BSSY B0, `(.L_x_2433) ;  /* 0x0000031000007945 */ /* 0x000ff60003800000 */
[----:B------:R-:W-:-:S05]  /*3980*/  @P0 BRA `(.L_x_2434) ;  /* 0x000002f000000947 */ /* 0x000fca0003800000 */
[----:B------:R-:W-:Y:S01]  /*3990*/  ISETP.GE.AND P0, PT, R13, R17, PT ;  /* 0x000000110d00720c */ /* 0x000fe20003f06270 */
[----:B-1----:R-:W-:Y:S01]  /*39a0*/  IMAD.MOV.U32 R5, RZ, RZ, R120 ;  /* 0x000000ffff057224 */ /* 0x002fe200078e0078 */
[----:B------:R-:W-:Y:S05]  /*39b0*/  MOV R4, R121 ;  /* 0x0000007900047202 */ /* 0x000fea0000000f00 */
[----:B------:R-:W2:Y:S08]  /*39c0*/  LD.E.128 R24, [R4.64+0x80] ;  /* 0x0000800604187980 */ /* 0x000eb0000c101d00 */
[----:B------:R-:W3:Y:S06]  /*39d0*/  @!P0 LD.E.64 R2, [R20.64+0x40] ;  /* 0x0000400614028980 */ /* 0x000eec000c101b00 */
[----:B------:R-:W4:Y:S01]  /*39e0*/  @!P0 LD.E.64 R28, [R42.64+0x40] ;  /* 0x000040062a1c8980 */ /* 0x000f22000c101b00 */
        /* <DEDUP_REMOVED lines=41> */
.L_x_2434:
[----:B------:R-:W-:Y:S05]  /*3c80*/  BSYNC B0 ;  /* 0x0000000000007941 */ /* 0x000fea0003800000 */
.L_x_2433:
        /* <DEDUP_REMOVED lines=51> */
.L_x_2436:
[----:B------:R-:W-:Y:S05]  /*3fc0*/  BSYNC B0 ;  /* 0x0000000000007941 */ /* 0x000fea0003800000 */
.L_x_2435:
[----:B------:R-:W-:Y:S11]  /*3fd0*/  ISETP.GE.AND P0, PT, R9, R159, PT ;  /* 0x0000009f0900720c */ /* 0x000ff60003f06270 */
[----:B------:R-:W-:Y:S02]  /*3fe0*/  @!UPT UIADD3 URZ, URZ, URZ, URZ ;  /* 0x0000003f3f3ff290 */ /* 0x000fe4000fffe03f */
        /* <DEDUP_REMOVED lines=48> */
.L_x_2430:
[----:B------:R-:W-:Y:S05]  /*42f0*/  BSYNC B1 ;  /* 0x0000000000017941 */ /* 0x000fea0003800000 */
.L_x_2429:
        /* <DEDUP_REMOVED lines=9> */
[-C--:B-1----:R-:W-:Y:S02]  /*4390*/  IADD3 R6, P2, R20, R32.reuse, RZ ;  /* 0x0000002014067210 */ /* 0x082fe40007f5e0ff */
[----:B------:R-:W-:Y:S03]  /*43a0*/  IADD3 R32, P1, R42, R32, RZ ;  /* 0x000000202a207210 */ /* 0x000fe60007f3e0ff */
[--C-:B------:R-:W-:Y:S02]  /*43b0*/  IMAD.X R7, R21, 0x1, R0.reuse, P2 ;  /* 0x0000000115077824 */ /* 0x100fe400010e0600 */
[----:B------:R-:W-:Y:S01]  /*43c0*/  IMAD.X R33, R43, 0x1, R0, P1 ;  /* 0x000000012b217824 */ /* 0x000fe200008e0600 */
[----:B------:R-:W-:-:S05]  /*43d0*/  @P0 BRA `(.L_x_2440) ;  /* 0x0000031000000947 */ /* 0x000fca0003800000 */
[----:B------:R-:W-:Y:S02]  /*43e0*/  ISETP.GE.AND P0, PT, R18, R17, PT ;  /* 0x000000111200720c */ /* 0x000fe40003f06270 */
[C---:B------:R-:W-:Y:S04]  /*43f0*/  LEA R24, P1, R92.reuse, R121, 0x1 ;  /* 0x000000795c187211 */ /* 0x040fe800078208ff */
[----:B------:R-:W-:Y:S06]  /*4400*/  LEA.HI.X R25, R92, R120, R91, 0x1, P1 ;  /* 0x000000785c197211 */ /* 0x000fec00008f0c5b */
[----:B------:R-:W2:Y:S08]  /*4410*/  LD.E.128 R24, [R24.64] ;  /* 0x0000000618187980 */ /* 0x000eb0000c101d00 */
[----:B------:R-:W3:Y:S06]  /*4420*/  @!P0 LD.E.64 R30, [R32.64] ;  /* 0x00000006201e8980 */ /* 0x000eec000c101b00 */
[----:B------:R-:W4:Y:S01]  /*4430*/  @!P0 LD.E.64 R2, [R6.64] ;  /* 0x0000000606028980 */ /* 0x000f22000c101b00 */
[----:B---3--:R-:W-:Y:S01]  /*4440*/  @!P0 IMAD.U32 R29, R31, 0x10000, RZ ;  /* 0x000100001f1d8824 */ /* 0x008fe200078e00ff */
[----:B--2---:R-:W-:Y:S02]  /*4450*/  @!P0 LOP3.LUT R0, R24, 0xffff0000, RZ, 0xc0, !PT ;  /* 0xffff000018008812 */ /* 0x004fe400078ec0ff */
[C---:B------:R-:W-:Y:S02]  /*4460*/  @!P0 SHF.L.U32 R23, R30.reuse, 0x10, RZ ;  /* 0x000000101e178819 */ /* 0x040fe400000006ff */
[----:B------:R-:W-:Y:S01]  /*4470*/  @!P0 LOP3.LUT R28, R30, 0xffff0000, RZ, 0xc0, !PT ;  /* 0xffff00001e1c8812 */ /* 0x000fe200078ec0ff */
[C---:B----4-:R-:W-:Y:S01]  /*4480*/  @!P0 IMAD.U32 R22, R2.reuse, 0x10000, RZ ;  /* 0x0001000002168824 */ /* 0x050fe200078e00ff */
[----:B------:R-:W-:Y:S01]  /*4490*/  @!P0 LOP3.LUT R8, R2, 0xffff0000, RZ, 0xc0, !PT ;  /* 0xffff000002088812 */ /* 0x000fe200078ec0ff */
[----:B------:R-:W-:Y:S01]  /*44a0*/  @!P0 IMAD.U32 R4, R3, 0x10000, RZ ;  /* 0x0001000003048824 */ /* 0x000fe200078e00ff */
[----:B------:R-:W-:Y:S01]  /*44b0*/  @!P0 LOP3.LUT R2, R25, 0xffff0000, RZ, 0xc0, !PT ;  /* 0xffff000019028812 */ /* 0x000fe200078ec0ff */
[C---:B------:R-:W-:Y:S01]  /*44c0*/  @!P0 FMUL.FTZ R34, R0.reuse, R23 ;  /* 0x0000001700228220 */ /* 0x040fe20000410000 */
[----:B------:R-:W-:Y:S01]  /*44d0*/  @!P0 LOP3.LUT R5, R3, 0xffff0000, RZ, 0xc0, !PT ;  /* 0xffff000003058812 */ /* 0x000fe200078ec0ff */
[----:B------:R-:W-:Y:S01]  /*44e0*/  @!P0 FMUL.FTZ R0, R0, R22 ;  /* 0x0000001600008220 */ /* 0x000fe20000410000 */
[----:B------:R-:W-:Y:S01]  /*44f0*/  @!P0 SHF.L.U32 R3, R24, 0x10, RZ ;  /* 0x0000001018038819 */ /* 0x000fe200000006ff */
[C---:B------:R-:W-:Y:S01]  /*4500*/  @!P0 FMUL.FTZ R35, R2.reuse, R28 ;  /* 0x0000001c02238220 */ /* 0x040fe20000410000 */
[----:B------:R-:W-:Y:S01]  /*4510*/  @!P0 LOP3.LUT R30, R31, 0xffff0000, RZ, 0xc0, !PT ;  /* 0xffff00001f1e8812 */ /* 0x000fe200078ec0ff */
[----:B------:R-:W-:Y:S02]  /*4520*/  @!P0 FMUL.FTZ R2, R2, R8 ;  /* 0x0000000802028220 */ /* 0x000fe40000410000 */
[----:B------:R-:W-:Y:S01]  /*4530*/  @!P0 FFMA.FTZ R34, R3, R22, -R34 ;  /* 0x0000001603228223 */ /* 0x000fe20000010822 */
[----:B------:R-:W-:Y:S01]  /*4540*/  @!P0 LOP3.LUT R22, R27, 0xffff0000, RZ, 0xc0, !PT ;  /* 0xffff00001b168812 */ /* 0x000fe200078ec0ff */
[----:B------:R-:W-:Y:S01]  /*4550*/  @!P0 FFMA.FTZ R0, R23, R3, R0 ;  /* 0x0000000317008223 */ /* 0x000fe20000010000 */
[----:B------:R-:W-:Y:S01]  /*4560*/  @!P0 LOP3.LUT R3, R26, 0xffff0000, RZ, 0xc0, !PT ;  /* 0xffff00001a038812 */ /* 0x000fe200078ec0ff */
[----:B------:R-:W-:Y:S02]  /*4570*/  @!P0 IMAD.U32 R23, R25, 0x10000, RZ ;  /* 0x0001000019178824 */ /* 0x000fe400078e00ff */
[----:B------:R-:W-:Y:S01]  /*4580*/  @!P0 IMAD.U32 R31, R27, 0x10000, RZ ;  /* 0x000100001b1f8824 */ /* 0x000fe200078e00ff */
[----:B------:R-:W-:Y:S01]  /*4590*/  @!P0 F2FP.BF16.PACK_AB R0, R0, R34 ;  /* 0x000000220000823e */ /* 0x000fe200000010ff */
[----:B------:R-:W-:Y:S01]  /*45a0*/  @!P0 FFMA.FTZ R35, R23, R8, -R35 ;  /* 0x0000000817238223 */ /* 0x000fe20000010823 */
[----:B------:R-:W-:Y:S01]  /*45b0*/  @!P0 SHF.L.U32 R8, R26, 0x10, RZ ;  /* 0x000000101a088819 */ /* 0x000fe200000006ff */
[C---:B------:R-:W-:Y:S01]  /*45c0*/  @!P0 FMUL.FTZ R36, R3.reuse, R29 ;  /* 0x0000001d03248220 */ /* 0x040fe20000410000 */
[----:B------:R-:W-:Y:S01]  /*45d0*/  @!P0 MOV R24, R0 ;  /* 0x0000000000188202 */ /* 0x000fe20000000f00 */
[----:B------:R-:W-:Y:S02]  /*45e0*/  @!P0 FMUL.FTZ R3, R3, R4 ;  /* 0x0000000403038220 */ /* 0x000fe40000410000 */
[----:B------:R-:W-:Y:S02]  /*45f0*/  @!P0 FMUL.FTZ R37, R22, R30 ;  /* 0x0000001e16258220 */ /* 0x000fe40000410000 */
[----:B------:R-:W-:Y:S02]  /*4600*/  @!P0 FFMA.FTZ R2, R28, R23, R2 ;  /* 0x000000171c028223 */ /* 0x000fe40000010002 */
[----:B------:R-:W-:Y:S02]  /*4610*/  @!P0 FFMA.FTZ R36, R8, R4, -R36 ;  /* 0x0000000408248223 */ /* 0x000fe40000010824 */
[----:B------:R-:W-:Y:S01]  /*4620*/  @!P0 FMUL.FTZ R4, R22, R5 ;  /* 0x0000000516048220 */ /* 0x000fe20000410000 */
[----:B------:R-:W-:Y:S01]  /*4630*/  @!P0 F2FP.BF16.PACK_AB R2, R2, R35 ;  /* 0x000000230202823e */ /* 0x000fe200000010ff */
[----:B------:R-:W-:Y:S01]  /*4640*/  @!P0 FFMA.FTZ R3, R29, R8, R3 ;  /* 0x000000081d038223 */ /* 0x000fe20000010003 */
[----:B------:R-:W-:Y:S01]  /*4650*/  LEA R22, P1, R228, R126, 0x1 ;  /* 0x0000007ee4167211 */ /* 0x000fe200078208ff */
[----:B------:R-:W-:Y:S02]  /*4660*/  @!P0 FFMA.FTZ R37, R31, R5, -R37 ;  /* 0x000000051f258223 */ /* 0x000fe40000010825 */
[----:B------:R-:W-:Y:S01]  /*4670*/  @!P0 FFMA.FTZ R4, R30, R31, R4 ;  /* 0x0000001f1e048223 */ /* 0x000fe20000010004 */
[----:B------:R-:W-:Y:S01]  /*4680*/  @!P0 F2FP.BF16.PACK_AB R3, R3, R36 ;  /* 0x000000240303823e */ /* 0x000fe200000010ff */
[----:B------:R-:W-:Y:S01]  /*4690*/  @!P0 IMAD.MOV.U32 R25, RZ, RZ, R2 ;  /* 0x000000ffff198224 */ /* 0x000fe200078e0002 */
[----:B------:R-:W-:Y:S02]  /*46a0*/  LEA.HI.X R23, R228, R127, R229, 0x1, P1 ;  /* 0x0000007fe4177211 */ /* 0x000fe400008f0ce5 */
[----:B------:R-:W-:Y:S02]  /*46b0*/  @!P0 F2FP.BF16.PACK_AB R4, R4, R37 ;  /* 0x000000250404823e */ /* 0x000fe400000010ff */
[----:B------:R-:W-:Y:S02]  /*46c0*/  @!P0 MOV R26, R3 ;  /* 0x00000003001a8202 */ /* 0x000fe40000000f00 */
[----:B------:R-:W-:Y:S05]  /*46d0*/  @!P0 MOV R27, R4 ;  /* 0x00000004001b8202 */ /* 0x000fea0000000f00 */
[----:B------:R1:W-:Y:S02]  /*46e0*/  ST.E.128 [R22.64], R24 ;  /* 0x0000001816007985 */ /* 0x0003e4000c101d06 */
.L_x_2440:
[----:B------:R-:W-:Y:S05]  /*46f0*/  BSYNC B0 ;  /* 0x0000000000007941 */ /* 0x000fea0003800000 */
.L_x_2439:
[----:B------:R-:W-:Y:S01]  /*4700*/  ISETP.GE.AND P0, PT, R13, R159, PT ;  /* 0x0000009f0d00720c */ /* 0x000fe20003f06270 */
[----:B------:R-:W-:Y:S01]  /*4710*/  @!UPT UIADD3 URZ, URZ, URZ, URZ ;  /* 0x0000003f3f3ff290 */ /* 0x000fe2000fffe03f */
[----:B------:R-:W-:Y:S11]  /*4720*/  BSSY B0, `(.L_x_2441) ;  /* 0x0000033000007945 */ /* 0x000ff60003800000 */
[----:B------:R-:W-:-:S05]  /*4730*/  @P0 BRA `(.L_x_2442) ;  /* 0x0000031000000947 */ /* 0x000fca0003800000 */
[----:B------:R-:W-:Y:S02]  /*4740*/  ISETP.GE.AND P0, PT, R13, R17, PT ;  /* 0x000000110d00720c */ /* 0x000fe40003f06270 */
[C---:B-1----:R-:W-:Y:S04]  /*4750*/  LEA R24, P1, R94.reuse, R121, 0x1 ;  /* 0x000000795e187211 */ /* 0x042fe800078208ff */
[----:B------:R-:W-:Y:S06]  /*4760*/  LEA.HI.X R25, R94, R120, R93, 0x1, P1 ;  /* 0x000000785e197211 */ /* 0x000fec00008f0c5d */
[----:B------:R-:W2:Y:S08]  /*4770*/  LD.E.128 R24, [R24.64] ;  /* 0x0000000618187980 */ /* 0x000eb0000c101d00 */
[----:B------:R-:W3:Y:S06]  /*4780*/  @!P0 LD.E.64 R30, [R32.64+0x40] ;  /* 0x00004006201e8980 */ /* 0x000eec000c101b00 */
[----:B------:R-:W4:Y:S01]  /*4790*/  @!P0 LD.E.64 R2, [R6.64+0x40] ;  /* 0x0000400606028980 */ /* 0x000f22000c101b00 */
        /* <DEDUP_REMOVED lines=43> */
.L_x_2442:
[----:B------:R-:W-:Y:S05]  /*4a50*/  BSYNC B0 ;  /* 0x0000000000007941 */ /* 0x000fea0003800000 */
.L_x_2441:
        /* <DEDUP_REMOVED lines=53> */
.L_x_2444:
[----:B------:R-:W-:Y:S05]  /*4db0*/  BSYNC B0 ;  /* 0x0000000000007941 */ /* 0x000fea0003800000 */
.L_x_2443:
[----:B------:R-:W-:Y:S11]  /*4dc0*/  ISETP.GE.AND P0, PT, R9, R159, PT ;  /* 0x0000009f0900720c */ /* 0x000ff60003f06270 */
[----:B------:R-:W-:Y:S02]  /*4dd0*/  @!UPT UIADD3 URZ, URZ, URZ, URZ ;  /* 0x0000003f3f3ff290 */ /* 0x000fe4000fffe03f */
[----:B------:R-:W-:-:S05]  /*4de0*/  @P0 BRA `(.L_x_2438) ;  /* 0x0000031000000947 */ /* 0x000fca0003800000 */
[----:B------:R-:W-:Y:S02]  /*4df0*/  ISETP.GE.AND P0, PT, R9, R17, PT ;  /* 0x000000110900720c */ /* 0x000fe40003f06270 */
[C---:B-1----:R-:W-:Y:S04]  /*4e00*/  LEA R24, P1, R106.reuse, R121, 0x1 ;  /* 0x000000796a187211 */ /* 0x042fe800078208ff */
[----:B------:R-:W-:Y:S06]  /*4e10*/  LEA.HI.X R25, R106, R120, R105, 0x1, P1 ;  /* 0x000000786a197211 */ /* 0x000fec00008f0c69 */
[----:B------:R-:W2:Y:S08]  /*4e20*/  LD.E.128 R24, [R24.64] ;  /* 0x0000000618187980 */ /* 0x000eb0000c101d00 */
[----:B------:R-:W3:Y:S06]  /*4e30*/  @!P0 LD.E.64 R32, [R32.64+0xc0] ;  /* 0x0000c00620208980 */ /* 0x000eec000c101b00 */
[----:B------:R-:W4:Y:S01]  /*4e40*/  @!P0 LD.E.64 R2, [R6.64+0xc0] ;  /* 0x0000c00606028980 */ /* 0x000f22000c101b00 */
[----:B--2---:R-:W-:Y:S01]  /*4e50*/  @!P0 IMAD.U32 R29, R27, 0x10000, RZ ;  /* 0x000100001b1d8824 */ /* 0x004fe200078e00ff */
[----:B------:R-:W-:Y:S01]  /*4e60*/  @!P0 LOP3.LUT R0, R24, 0xffff0000, RZ, 0xc0, !PT ;  /* 0xffff000018008812 */ /* 0x000fe200078ec0ff */
[C---:B---3--:R-:W-:Y:S01]  /*4e70*/  @!P0 IMAD.U32 R23, R33.reuse, 0x10000, RZ ;  /* 0x0001000021178824 */ /* 0x048fe200078e00ff */
[C---:B------:R-:W-:Y:S02]  /*4e80*/  @!P0 SHF.L.U32 R8, R32.reuse, 0x10, RZ ;  /* 0x0000001020088819 */ /* 0x040fe400000006ff */
[----:B------:R-:W-:Y:S02]  /*4e90*/  @!P0 LOP3.LUT R28, R33, 0xffff0000, RZ, 0xc0, !PT ;  /* 0xffff0000211c8812 */ /* 0x000fe400078ec0ff */
[----:B------:R-:W-:Y:S01]  /*4ea0*/  @!P0 LOP3.LUT R22, R32, 0xffff0000, RZ, 0xc0, !PT ;  /* 0xffff000020168812 */ /* 0x000fe200078ec0ff */
[C---:B----4-:R-:W-:Y:S01]  /*4eb0*/  @!P0 IMAD.U32 R7, R2.reuse, 0x10000, RZ ;  /* 0x0001000002078824 */ /* 0x050fe200078e00ff */
[----:B------:R-:W-:Y:S01]  /*4ec0*/  @!P0 LOP3.LUT R6, R2, 0xffff0000, RZ, 0xc0, !PT ;  /* 0xffff000002068812 */ /* 0x000fe200078ec0ff */
[----:B------:R-:W-:Y:S01]  /*4ed0*/  @!P0 IMAD.U32 R4, R3, 0x10000, RZ ;  /* 0x0001000003048824 */ /* 0x000fe200078e00ff */
[----:B------:R-:W-:Y:S01]  /*4ee0*/  @!P0 LOP3.LUT R2, R25, 0xffff0000, RZ, 0xc0, !PT ;  /* 0xffff000019028812 */ /* 0x000fe200078ec0ff */
[C---:B------:R-:W-:Y:S01]  /*4ef0*/  @!P0 FMUL.FTZ R30, R0.reuse, R8 ;  /* 0x00000008001e8220 */ /* 0x040fe20000410000 */
[----:B------:R-:W-:Y:S01]  /*4f00*/  @!P0 LOP3.LUT R5, R3, 0xffff0000, RZ, 0xc0, !PT ;  /* 0xffff000003058812 */ /* 0x000fe200078ec0ff */
[-C--:B------:R-:W-:Y:S01]  /*4f10*/  @!P0 FMUL.FTZ R0, R0, R7.reuse ;  /* 0x0000000700008220 */ /* 0x080fe20000410000 */
[----:B------:R-:W-:Y:S01]  /*4f20*/  @!P0 SHF.L.U32 R3, R24, 0x10, RZ ;  /* 0x0000001018038819 */ /* 0x000fe200000006ff */
[C---:B------:R-:W-:Y:S02]  /*4f30*/  @!P0 FMUL.FTZ R31, R2.reuse, R22 ;  /* 0x00000016021f8220 */ /* 0x040fe40000410000 */
[----:B------:R-:W-:Y:S02]  /*4f40*/  @!P0 FMUL.FTZ R2, R2, R6 ;  /* 0x0000000602028220 */ /* 0x000fe40000410000 */
[----:B------:R-:W-:Y:S01]  /*4f50*/  @!P0 FFMA.FTZ R30, R3, R7, -R30 ;  /* 0x00000007031e8223 */ /* 0x000fe2000001081e */
[----:B------:R-:W-:Y:S01]  /*4f60*/  @!P0 LOP3.LUT R7, R27, 0xffff0000, RZ, 0xc0, !PT ;  /* 0xffff00001b078812 */ /* 0x000fe200078ec0ff */
[----:B------:R-:W-:Y:S01]  /*4f70*/  @!P0 FFMA.FTZ R0, R8, R3, R0 ;  /* 0x0000000308008223 */ /* 0x000fe20000010000 */
[----:B------:R-:W-:Y:S01]  /*4f80*/  @!P0 LOP3.LUT R3, R26, 0xffff0000, RZ, 0xc0, !PT ;  /* 0xffff00001a038812 */ /* 0x000fe200078ec0ff */
[----:B------:R-:W-:Y:S02]  /*4f90*/  @!P0 IMAD.U32 R8, R25, 0x10000, RZ ;  /* 0x0001000019088824 */ /* 0x000fe400078e00ff */
[----:B------:R-:W-:Y:S01]  /*4fa0*/  @!P0 FMUL.FTZ R33, R7, R28 ;  /* 0x0000001c07218220 */ /* 0x000fe20000410000 */
[----:B------:R-:W-:Y:S01]  /*4fb0*/  @!P0 F2FP.BF16.PACK_AB R0, R0, R30 ;  /* 0x0000001e0000823e */ /* 0x000fe200000010ff */
[----:B------:R-:W-:Y:S01]  /*4fc0*/  @!P0 FFMA.FTZ R31, R8, R6, -R31 ;  /* 0x00000006081f8223 */ /* 0x000fe2000001081f */
[----:B------:R-:W-:Y:S01]  /*4fd0*/  @!P0 SHF.L.U32 R6, R26, 0x10, RZ ;  /* 0x000000101a068819 */ /* 0x000fe200000006ff */
[C---:B------:R-:W-:Y:S01]  /*4fe0*/  @!P0 FMUL.FTZ R32, R3.reuse, R23 ;  /* 0x0000001703208220 */ /* 0x040fe20000410000 */
[----:B------:R-:W-:Y:S01]  /*4ff0*/  @!P0 MOV R24, R0 ;  /* 0x0000000000188202 */ /* 0x000fe20000000f00 */
[-C--:B------:R-:W-:Y:S02]  /*5000*/  @!P0 FMUL.FTZ R3, R3, R4.reuse ;  /* 0x0000000403038220 */ /* 0x080fe40000410000 */
[----:B------:R-:W-:Y:S02]  /*5010*/  @!P0 FFMA.FTZ R32, R6, R4, -R32 ;  /* 0x0000000406208223 */ /* 0x000fe40000010820 */
[-C--:B------:R-:W-:Y:S02]  /*5020*/  @!P0 FMUL.FTZ R4, R7, R5.reuse ;  /* 0x0000000507048220 */ /* 0x080fe40000410000 */
[----:B------:R-:W-:Y:S02]  /*5030*/  @!P0 FFMA.FTZ R2, R22, R8, R2 ;  /* 0x0000000816028223 */ /* 0x000fe40000010002 */
[----:B------:R-:W-:Y:S01]  /*5040*/  @!P0 FFMA.FTZ R3, R23, R6, R3 ;  /* 0x0000000617038223 */ /* 0x000fe20000010003 */
[----:B------:R-:W-:Y:S01]  /*5050*/  LEA R6, P1, R77, R126, 0x1 ;  /* 0x0000007e4d067211 */ /* 0x000fe200078208ff */
[----:B------:R-:W-:Y:S01]  /*5060*/  @!P0 FFMA.FTZ R33, R29, R5, -R33 ;  /* 0x000000051d218223 */ /* 0x000fe20000010821 */
[----:B------:R-:W-:Y:S01]  /*5070*/  @!P0 F2FP.BF16.PACK_AB R2, R2, R31 ;  /* 0x0000001f0202823e */ /* 0x000fe200000010ff */
[----:B------:R-:W-:Y:S01]  /*5080*/  @!P0 FFMA.FTZ R4, R28, R29, R4 ;  /* 0x0000001d1c048223 */ /* 0x000fe20000010004 */
[----:B------:R-:W-:Y:S02]  /*5090*/  @!P0 F2FP.BF16.PACK_AB R3, R3, R32 ;  /* 0x000000200303823e */ /* 0x000fe400000010ff */
[----:B------:R-:W-:Y:S01]  /*50a0*/  LEA.HI.X R7, R77, R127, R76, 0x1, P1 ;  /* 0x0000007f4d077211 */ /* 0x000fe200008f0c4c */
[----:B------:R-:W-:Y:S01]  /*50b0*/  @!P0 IMAD.MOV.U32 R25, RZ, RZ, R2 ;  /* 0x000000ffff198224 */ /* 0x000fe200078e0002 */
[----:B------:R-:W-:Y:S02]  /*50c0*/  @!P0 F2FP.BF16.PACK_AB R4, R4, R33 ;  /* 0x000000210404823e */ /* 0x000fe400000010ff */
[----:B------:R-:W-:Y:S02]  /*50d0*/  @!P0 MOV R26, R3 ;  /* 0x00000003001a8202 */ /* 0x000fe40000000f00 */
[----:B------:R-:W-:Y:S05]  /*50e0*/  @!P0 MOV R27, R4 ;  /* 0x00000004001b8202 */ /* 0x000fea0000000f00 */
[----:B------:R1:W-:Y:S02]  /*50f0*/  ST.E.128 [R6.64], R24 ;  /* 0x0000001806007985 */ /* 0x0003e4000c101d06 */
.L_x_2438:
[----:B------:R-:W-:Y:S05]  /*5100*/  BSYNC B1 ;  /* 0x0000000000017941 */ /* 0x000fea0003800000 */
.L_x_2437:
        /* <DEDUP_REMOVED lines=63> */
.L_x_2448:
[----:B------:R-:W-:Y:S05]  /*5500*/  BSYNC B0 ;  /* 0x0000000000007941 */ /* 0x000fea0003800000 */
.L_x_2447:
        /* <DEDUP_REMOVED lines=53> */
.L_x_2450:
[----:B------:R-:W-:Y:S05]  /*5860*/  BSYNC B0 ;  /* 0x0000000000007941 */ /* 0x000fea0003800000 */
.L_x_2449:
        /* <DEDUP_REMOVED lines=53> */
.L_x_2452:
[----:B------:R-:W-:Y:S05]  /*5bc0*/  BSYNC B0 ;  /* 0x0000000000007941 */ /* 0x000fea0003800000 */
.L_x_2451:
        /* <DEDUP_REMOVED lines=52> */
.L_x_2446:
[----:B------:R-:W-:Y:S05]  /*5f10*/  BSYNC B1 ;  /* 0x0000000000017941 */ /* 0x000fea0003800000 */
.L_x_2445:
        /* <DEDUP_REMOVED lines=14> */
[----:B------:R-:W-:Y:S01]  /*6000*/  IMAD R0, R183, 0x60, RZ ;  /* 0x00000060b7007824 */ /* 0x000fe200078e02ff */
[----:B------:R-:W-:Y:S02]  /*6010*/  MOV R4, R121 ;  /* 0x0000007900047202 */ /* 0x000fe40000000f00 */
[----:B------:R-:W-:Y:S02]  /*6020*/  MOV R5, R120 ;  /* 0x0000007800057202 */ /* 0x000fe40000000f00 */
[----:B------:R-:W-:Y:S03]  /*6030*/  ISETP.GE.AND P0, PT, R18, R17, PT ;  /* 0x000000111200720c */ /* 0x000fe60003f06270 */
[----:B------:R-:W-:Y:S05]  /*6040*/  IMAD.WIDE.U32 R4, R182, 0x60, R4 ;  /* 0x00000060b6047825 */ /* 0x000fea00078e0004 */
[----:B------:R-:W-:Y:S05]  /*6050*/  IADD3 R5, R5, R0, RZ ;  /* 0x0000000005057210 */ /* 0x000fea0007ffe0ff */
[----:B------:R-:W2:Y:S06]  /*6060*/  @!P0 LD.E.64 R30, [R32.64] ;  /* 0x00000006201e8980 */ /* 0x000eac000c101b00 */
[----:B------:R-:W3:Y:S08]  /*6070*/  LD.E.128 R24, [R4.64] ;  /* 0x0000000604187980 */ /* 0x000ef0000c101d00 */
[----:B------:R-:W4:Y:S01]  /*6080*/  @!P0 LD.E.64 R2, [R6.64] ;  /* 0x0000000606028980 */ /* 0x000f22000c101b00 */
[C---:B--2---:R-:W-:Y:S01]  /*6090*/  @!P0 IMAD.U32 R29, R31.reuse, 0x10000, RZ ;  /* 0x000100001f1d8824 */ /* 0x044fe200078e00ff */
[C---:B------:R-:W-:Y:S02]  /*60a0*/  @!P0 SHF.L.U32 R23, R30.reuse, 0x10, RZ ;  /* 0x000000101e178819 */ /* 0x040fe400000006ff */
[----:B------:R-:W-:Y:S02]  /*60b0*/  @!P0 LOP3.LUT R28, R30, 0xffff0000, RZ, 0xc0, !PT ;  /* 0xffff00001e1c8812 */ /* 0x000fe400078ec0ff */
[----:B------:R-:W-:Y:S02]  /*60c0*/  @!P0 LOP3.LUT R30, R31, 0xffff0000, RZ, 0xc0, !PT ;  /* 0xffff00001f1e8812 */ /* 0x000fe400078ec0ff */
[----:B---3--:R-:W-:Y:S02]  /*60d0*/  @!P0 LOP3.LUT R0, R24, 0xffff0000, RZ, 0xc0, !PT ;  /* 0xffff000018008812 */ /* 0x008fe400078ec0ff */
[----:B------:R-:W-:Y:S03]  /*60e0*/  @!P0 SHF.L.U32 R31, R27, 0x10, RZ ;  /* 0x000000101b1f8819 */ /* 0x000fe600000006ff */
[----:B------:R-:W-:Y:S02]  /*60f0*/  @!P0 FMUL.FTZ R34, R0, R23 ;  /* 0x0000001700228220 */ /* 0x000fe40000410000 */
[----:B----4-:R-:W-:Y:S01]  /*6100*/  @!P0 IMAD.U32 R22, R2, 0x10000, RZ ;  /* 0x0001000002168824 */ /* 0x010fe200078e00ff */
[C---:B------:R-:W-:Y:S02]  /*6110*/  @!P0 SHF.L.U32 R4, R3.reuse, 0x10, RZ ;  /* 0x0000001003048819 */ /* 0x040fe400000006ff */
[----:B------:R-:W-:Y:S01]  /*6120*/  @!P0 LOP3.LUT R5, R3, 0xffff0000, RZ, 0xc0, !PT ;  /* 0xffff000003058812 */ /* 0x000fe200078ec0ff */
[-C--:B------:R-:W-:Y:S01]  /*6130*/  @!P0 FMUL.FTZ R0, R0, R22.reuse ;  /* 0x0000001600008220 */ /* 0x080fe20000410000 */
[----:B------:R-:W-:Y:S02]  /*6140*/  @!P0 SHF.L.U32 R3, R24, 0x10, RZ ;  /* 0x0000001018038819 */ /* 0x000fe400000006ff */
[----:B------:R-:W-:Y:S02]  /*6150*/  @!P0 LOP3.LUT R8, R2, 0xffff0000, RZ, 0xc0, !PT ;  /* 0xffff000002088812 */ /* 0x000fe400078ec0ff */
[----:B------:R-:W-:Y:S01]  /*6160*/  @!P0 LOP3.LUT R2, R25, 0xffff0000, RZ, 0xc0, !PT ;  /* 0xffff000019028812 */ /* 0x000fe200078ec0ff */
[----:B------:R-:W-:Y:S01]  /*6170*/  @!P0 FFMA.FTZ R34, R3, R22, -R34 ;  /* 0x0000001603228223 */ /* 0x000fe20000010822 */
[----:B------:R-:W-:Y:S01]  /*6180*/  @!P0 LOP3.LUT R22, R27, 0xffff0000, RZ, 0xc0, !PT ;  /* 0xffff00001b168812 */ /* 0x000fe200078ec0ff */
[----:B------:R-:W-:Y:S01]  /*6190*/  @!P0 FFMA.FTZ R0, R23, R3, R0 ;  /* 0x0000000317008223 */ /* 0x000fe20000010000 */
[----:B------:R-:W-:Y:S01]  /*61a0*/  @!P0 SHF.L.U32 R23, R25, 0x10, RZ ;  /* 0x0000001019178819 */ /* 0x000fe200000006ff */
[----:B------:R-:W-:Y:S01]  /*61b0*/  @!P0 FMUL.FTZ R35, R2, R28 ;  /* 0x0000001c02238220 */ /* 0x000fe20000410000 */
[----:B------:R-:W-:Y:S01]  /*61c0*/  @!P0 LOP3.LUT R3, R26, 0xffff0000, RZ, 0xc0, !PT ;  /* 0xffff00001a038812 */ /* 0x000fe200078ec0ff */
[----:B------:R-:W-:Y:S01]  /*61d0*/  @!P0 FMUL.FTZ R2, R2, R8 ;  /* 0x0000000802028220 */ /* 0x000fe20000410000 */
[----:B------:R-:W-:Y:S01]  /*61e0*/  @!P0 F2FP.BF16.PACK_AB R0, R0, R34 ;  /* 0x000000220000823e */ /* 0x000fe200000010ff */
[----:B------:R-:W-:Y:S02]  /*61f0*/  @!P0 FFMA.FTZ R35, R23, R8, -R35 ;  /* 0x0000000817238223 */ /* 0x000fe40000010823 */
[----:B------:R-:W-:Y:S02]  /*6200*/  @!P0 IMAD.U32 R8, R26, 0x10000, RZ ;  /* 0x000100001a088824 */ /* 0x000fe400078e00ff */
[C---:B------:R-:W-:Y:S02]  /*6210*/  @!P0 FMUL.FTZ R36, R3.reuse, R29 ;  /* 0x0000001d03248220 */ /* 0x040fe40000410000 */
[----:B------:R-:W-:Y:S02]  /*6220*/  @!P0 FMUL.FTZ R3, R3, R4 ;  /* 0x0000000403038220 */ /* 0x000fe40000410000 */
[----:B------:R-:W-:Y:S02]  /*6230*/  @!P0 FMUL.FTZ R37, R22, R30 ;  /* 0x0000001e16258220 */ /* 0x000fe40000410000 */
[----:B------:R-:W-:Y:S02]  /*6240*/  @!P0 FFMA.FTZ R36, R8, R4, -R36 ;  /* 0x0000000408248223 */ /* 0x000fe40000010824 */
[----:B------:R-:W-:Y:S02]  /*6250*/  @!P0 FMUL.FTZ R4, R22, R5 ;  /* 0x0000000516048220 */ /* 0x000fe40000410000 */
[----:B------:R-:W-:Y:S02]  /*6260*/  @!P0 FFMA.FTZ R2, R28, R23, R2 ;  /* 0x000000171c028223 */ /* 0x000fe40000010002 */
[----:B------:R-:W-:Y:S02]  /*6270*/  @!P0 FFMA.FTZ R3, R29, R8, R3 ;  /* 0x000000081d038223 */ /* 0x000fe40000010003 */
[----:B------:R-:W-:Y:S01]  /*6280*/  @!P0 FFMA.FTZ R37, R31, R5, -R37 ;  /* 0x000000051f258223 */ /* 0x000fe20000010825 */
[----:B------:R-:W-:Y:S01]  /*6290*/  @!P0 F2FP.BF16.PACK_AB R2, R2, R35 ;  /* 0x000000230202823e */ /* 0x000fe200000010ff */
[----:B------:R-:W-:Y:S01]  /*62a0*/  @!P0 FFMA.FTZ R4, R30, R31, R4 ;  /* 0x0000001f1e048223 */ /* 0x000fe20000010004 */
[----:B------:R-:W-:Y:S01]  /*62b0*/  @!P0 F2FP.BF16.PACK_AB R3, R3, R36 ;  /* 0x000000240303823e */ /* 0x000fe200000010ff */
[----:B------:R-:W-:Y:S01]  /*62c0*/  IMAD.WIDE.U32 R22, R48, 0x60, R126 ;  /* 0x0000006030167825 */ /* 0x000fe200078e007e */
[----:B------:R-:W-:Y:S02]  /*62d0*/  @!P0 MOV R25, R2 ;  /* 0x0000000200198202 */ /* 0x000fe40000000f00 */
[----:B------:R-:W-:Y:S01]  /*62e0*/  @!P0 F2FP.BF16.PACK_AB R4, R4, R37 ;  /* 0x000000250404823e */ /* 0x000fe200000010ff */
[----:B------:R-:W-:Y:S01]  /*62f0*/  IMAD R5, R49, 0x60, RZ ;  /* 0x0000006031057824 */ /* 0x000fe200078e02ff */
[----:B------:R-:W-:Y:S01]  /*6300*/  @!P0 MOV R26, R3 ;  /* 0x00000003001a8202 */ /* 0x000fe20000000f00 */
[----:B------:R-:W-:Y:S01]  /*6310*/  @!P0 IMAD.MOV.U32 R24, RZ, RZ, R0 ;  /* 0x000000ffff188224 */ /* 0x000fe200078e0000 */
[----:B------:R-:W-:Y:S02]  /*6320*/  @!P0 MOV R27, R4 ;  /* 0x00000004001b8202 */ /* 0x000fe40000000f00 */
[----:B------:R-:W-:Y:S05]  /*6330*/  IADD3 R23, R23, R5, RZ ;  /* 0x0000000517177210 */ /* 0x000fea0007ffe0ff */
[----:B------:R1:W-:Y:S02]  /*6340*/  ST.E.128 [R22.64], R24 ;  /* 0x0000001816007985 */ /* 0x0003e4000c101d06 */
.L_x_2456:
[----:B------:R-:W-:Y:S05]  /*6350*/  BSYNC B0 ;  /* 0x0000000000007941 */ /* 0x000fea0003800000 */
.L_x_2455:
        /* <DEDUP_REMOVED lines=53> */
.L_x_2458:
[----:B------:R-:W-:Y:S05]  /*66b0*/  BSYNC B0 ;  /* 0x0000000000007941 */ /* 0x000fea0003800000 */
.L_x_2457:
        /* <DEDUP_REMOVED lines=53> */
.L_x_2460:
[----:B------:R-:W-:Y:S05]  /*6a10*/  BSYNC B0 ;  /* 0x0000000000007941 */ /* 0x000fea0003800000 */
.L_x_2459:
        /* <DEDUP_REMOVED lines=23> */
[C---:B------:R-:W-:Y:S02]  /*6b90*/  @!P0 FMUL.FTZ R30, R2.reuse, R17 ;  /* 0x00000011021e8220 */ /* 0x040fe40000410000 */
[-C--:B------:R-:W-:Y:S02]  /*6ba0*/  @!P0 FMUL.FTZ R2, R2, R6.reuse ;  /* 0x0000000602028220 */ /* 0x080fe40000410000 */
        /* <DEDUP_REMOVED lines=27> */
.L_x_2454:
[----:B------:R-:W-:Y:S05]  /*6d60*/  BSYNC B1 ;  /* 0x0000000000017941 */ /* 0x000fea0003800000 */
.L_x_2453:
[----:B------:R-:W2:Y:S02]  /*6d70*/  LD.E R0, [R10.64+0xd0] ;  /* 0x0000d0060a007980 */ /* 0x000ea4000c101900 */
[----:B--2---:R-:W-:Y:S05]  /*6d80*/  IMAD.U32 R0, R0, -0x20, RZ ;  /* 0xffffffe000007824 */ /* 0x004fea00078e00ff */
[C---:B------:R-:W-:Y:S02]  /*6d90*/  LEA R20, P1, R0.reuse, R20, 0x1 ;  /* 0x0000001400147211 */ /* 0x040fe400078208ff */
[C---:B------:R-:W-:Y:S02]  /*6da0*/  LEA R42, P0, R0.reuse, R42, 0x1 ;  /* 0x0000002a002a7211 */ /* 0x040fe400078008ff */
[C---:B------:R-:W-:Y:S02]  /*6db0*/  LEA.HI.X.SX32 R21, R0.reuse, R21, 0x1, P1 ;  /* 0x0000001500157211 */ /* 0x040fe400008f0eff */
[----:B------:R-:W-:Y:S01]  /*6dc0*/  LEA.HI.X.SX32 R43, R0, R43, 0x1, P0 ;  /* 0x0000002b002b7211 */ /* 0x000fe200000f0eff */
[----:B------:R-:W-:-:S05]  /*6dd0*/  BRA `(.L_x_2461) ;  /* 0x00006a3000007947 */ /* 0x000fca0003800000 */
.L_x_2428:
[----:B---3--:R-:W-:Y:S01]  /*6de0*/  BSSY B2, `(.L_x_2462) ;  /* 0x000017c000027945 */ /* 0x008fe20003800000 */
[----:B------:R-:W-:-:S05]  /*6df0*/  @!P2 BRA `(.L_x_2463) ;  /* 0x000017a00000a947 */ /* 0x000fca0003800000 */
[----:B-----5:R-:W-:Y:S01]  /*6e00*/  ISETP.GE.AND P0, PT, R18, R159, PT ;  /* 0x0000009f1200720c */ /* 0x020fe20003f06270 */
[----:B------:R-:W-:Y:S01]  /*6e10*/  @!UPT UIADD3 URZ, URZ, URZ, URZ ;  /* 0x0000003f3f3ff290 */ /* 0x000fe2000fffe03f */
[----:B------:R-:W-:Y:S11]  /*6e20*/  BSSY B1, `(.L_x_2464) ;  /* 0x000005c000017945 */ /* 0x000ff60003800000 */
[----:B------:R-:W-:-:S05]  /*6e30*/  @P0 BRA `(.L_x_2465) ;  /* 0x000005a000000947 */ /* 0x000fca0003800000 */
[----:B-1----:R-:W-:Y:S01]  /*6e40*/  IMAD.MOV.U32 R4, RZ, RZ, R121 ;  /* 0x000000ffff047224 */ /* 0x002fe200078e0079 */
[----:B------:R-:W-:Y:S01]  /*6e50*/  MOV R5, R120 ;  /* 0x0000007800057202 */ /* 0x000fe20000000f00 */
[----:B------:R-:W-:Y:S01]  /*6e60*/  BSSY B0, `(.L_x_2466) ;  /* 0x0000056000007945 */ /* 0x000fe20003800000 */
[----:B------:R-:W-:Y:S03]  /*6e70*/  ISETP.GE.AND P0, PT, R18, R17, PT ;  /* 0x000000111200720c */ /* 0x000fe60003f06270 */
[----:B------:R1:W5:Y:S10]  /*6e80*/  LD.E.128 R24, [R4.64] ;  /* 0x0000000604187980 */ /* 0x000374000c101d00 */
[----:B------:R-:W-:-:S05]  /*6e90*/  @P0 BRA `(.L_x_2467) ;  /* 0x0000052000000947 */ /* 0x000fca0003800000 */
[----:B------:R-:W-:Y:S01]  /*6ea0*/  LEA.HI R8, R17, R17, RZ, 0x1 ;  /* 0x0000001111087211 */ /* 0x000fe200078f08ff */
[----:B------:R-:W-:Y:S01]  /*6eb0*/  IMAD.MOV.U32 R7, RZ, RZ, R122 ;  /* 0x000000ffff077224 */ /* 0x000fe200078e007a */
[----:B------:R-:W-:Y:S01]  /*6ec0*/  MOV R6, R123 ;  /* 0x0000007b00067202 */ /* 0x000fe20000000f00 */
[----:B------:R-:W-:Y:S01]  /*6ed0*/  IMAD.MOV.U32 R2, RZ, RZ, RZ ;  /* 0x000000ffff027224 */ /* 0x000fe200078e00ff */
[----:B------:R-:W-:Y:S01]  /*6ee0*/  SHF.R.S32.HI R8, RZ, 0x1, R8 ;  /* 0x00000001ff087819 */ /* 0x000fe20000011408 */
[C---:B-----5:R-:W-:Y:S01]  /*6ef0*/  IMAD.U32 R31, R24.reuse, 0x10000, RZ ;  /* 0x00010000181f7824 */ /* 0x060fe200078e00ff */
[----:B------:R-:W-:Y:S01]  /*6f00*/  LOP3.LUT R32, R24, 0xffff0000, RZ, 0xc0, !PT ;  /* 0xffff000018207812 */ /* 0x000fe200078ec0ff */
[----:B------:R-:W-:Y:S01]  /*6f10*/  IMAD.U32 R35, R26, 0x10000, RZ ;  /* 0x000100001a237824 */ /* 0x000fe200078e00ff */
[----:B------:R-:W-:Y:S01]  /*6f20*/  ISETP.GE.AND P1, PT, R18, R8, PT ;  /* 0x000000081200720c */ /* 0x000fe20003f26270 */
[--C-:B------:R-:W-:Y:S01]  /*6f30*/  IMAD.MOV.U32 R0, RZ, RZ, R8.reuse ;  /* 0x000000ffff007224 */ /* 0x100fe200078e0008 */
[C---:B------:R-:W-:Y:S02]  /*6f40*/  SHF.L.U32 R33, R25.reuse, 0x10, RZ ;  /* 0x0000001019217819 */ /* 0x040fe400000006ff */
[----:B------:R-:W-:Y:S02]  /*6f50*/  LOP3.LUT R34, R25, 0xffff0000, RZ, 0xc0, !PT ;  /* 0xffff000019227812 */ /* 0x000fe400078ec0ff */
[----:B------:R-:W-:Y:S02]  /*6f60*/  LOP3.LUT R36, R26, 0xffff0000, RZ, 0xc0, !PT ;  /* 0xffff00001a247812 */ /* 0x000fe400078ec0ff */
[C---:B------:R-:W-:Y:S02]  /*6f70*/  SHF.L.U32 R37, R27.reuse, 0x10, RZ ;  /* 0x000000101b257819 */ /* 0x040fe400000006ff */
[----:B------:R-:W-:Y:S03]  /*6f80*/  LOP3.LUT R38, R27, 0xffff0000, RZ, 0xc0, !PT ;  /* 0xffff00001b267812 */ /* 0x000fe600078ec0ff */
[----:B------:R-:W-:Y:S01]  /*6f90*/  @P1 IMAD.MOV R2, RZ, RZ, -R8 ;  /* 0x000000ffff021224 */ /* 0x000fe200078e0a08 */
[----:B------:R-:W-:Y:S04]  /*6fa0*/  @P1 IADD3 R0, -R8, RZ, RZ ;  /* 0x000000ff08001210 */ /* 0x000fe80007ffe1ff */
[C---:B------:R-:W-:Y:S04]  /*6fb0*/  LEA R192, P0, R2.reuse, R6, 0x1 ;  /* 0x0000000602c07211 */ /* 0x040fe800078008ff */
[----:B------:R-:W-:Y:S02]  /*6fc0*/  LEA.HI.X.SX32 R193, R2, R7, 0x1, P0 ;  /* 0x0000000702c17211 */ /* 0x000fe400000f0eff */
[C---:B------:R-:W-:Y:S04]  /*6fd0*/  LEA R2, P0, R0.reuse, R4, 0x1 ;  /* 0x0000000400027211 */ /* 0x040fe800078008ff */
[----:B------:R-:W-:Y:S01]  /*6fe0*/  LEA.HI.X.SX32 R3, R0, R5, 0x1, P0 ;  /* 0x0000000500037211 */ /* 0x000fe200000f0eff */
[----:B------:R-:W-:Y:S01]  /*6ff0*/  IMAD.MOV.U32 R0, RZ, RZ, RZ ;  /* 0x000000ffff007224 */ /* 0x000fe200078e00ff */
[----:B------:R-:W-:Y:S01]  /*7000*/  @P1 IADD3 R0, -R8, RZ, RZ ;  /* 0x000000ff08001210 */ /* 0x000fe20007ffe1ff */
[----:B------:R-:W2:Y:S08]  /*7010*/  LD.E.128 R192, [R192.64] ;  /* 0x00000006c0c07980 */ /* 0x000eb0000c101d00 */
[----:B-1----:R1:W3:Y:S02]  /*7020*/  LD.E.128 R4, [R2.64] ;  /* 0x0000000602047980 */ /* 0x0022e4000c101d00 */
[----:B-1----:R-:W-:Y:S01]  /*7030*/  IMAD.MOV.U32 R2, RZ, RZ, R125 ;  /* 0x000000ffff027224 */ /* 0x002fe200078e007d */
[----:B------:R-:W-:Y:S04]  /*7040*/  MOV R3, R124 ;  /* 0x0000007c00037202 */ /* 0x000fe80000000f00 */
[C---:B------:R-:W-:Y:S04]  /*7050*/  LEA R2, P0, R0.reuse, R2, 0x1 ;  /* 0x0000000200027211 */ /* 0x040fe800078008ff */
[----:B------:R-:W-:Y:S05]  /*7060*/  LEA.HI.X.SX32 R3, R0, R3, 0x1, P0 ;  /* 0x0000000300037211 */ /* 0x000fea00000f0eff */
[----:B------:R1:W4:Y:S01]  /*7070*/  LD.E.128 R44, [R2.64] ;  /* 0x00000006022c7980 */ /* 0x000322000c101d00 */
[----:B--2---:R-:W-:Y:S01]  /*7080*/  IMAD.U32 R0, R192, 0x10000, RZ ;  /* 0x00010000c0007824 */ /* 0x004fe200078e00ff */
[----:B------:R-:W-:Y:S01]  /*7090*/  SHF.L.U32 R22, R195, 0x10, RZ ;  /* 0x00000010c3167819 */ /* 0x000fe200000006ff */
[C---:B------:R-:W-:Y:S01]  /*70a0*/  IMAD.U32 R24, R194.reuse, 0x10000, RZ ;  /* 0x00010000c2187824 */ /* 0x040fe200078e00ff */
[----:B------:R-:W-:Y:S01]  /*70b0*/  LOP3.LUT R23, R194, 0xffff0000, RZ, 0xc0, !PT ;  /* 0xffff0000c2177812 */ /* 0x000fe200078ec0ff */
[----:B------:R-:W-:Y:S01]  /*70c0*/  @!P1 FADD.FTZ R0, -R0, -RZ ;  /* 0x800000ff00009221 */ /* 0x000fe20000010100 */
[----:B-1----:R-:W-:Y:S01]  /*70d0*/  LOP3.LUT R2, R192, 0xffff0000, RZ, 0xc0, !PT ;  /* 0xffff0000c0027812 */ /* 0x002fe200078ec0ff */
[----:B------:R-:W-:Y:S01]  /*70e0*/  @!P1 FADD.FTZ R22, -R22, -RZ ;  /* 0x800000ff16169221 */ /* 0x000fe20000010100 */
[----:B------:R-:W-:Y:S01]  /*70f0*/  SHF.L.U32 R3, R193, 0x10, RZ ;  /* 0x00000010c1037819 */ /* 0x000fe200000006ff */
[C---:B---3--:R-:W-:Y:S01]  /*7100*/  IMAD.U32 R30, R4.reuse, 0x10000, RZ ;  /* 0x00010000041e7824 */ /* 0x048fe200078e00ff */
[----:B------:R-:W-:Y:S01]  /*7110*/  SHF.L.U32 R25, R7, 0x10, RZ ;  /* 0x0000001007197819 */ /* 0x000fe200000006ff */
[----:B------:R-:W-:Y:S01]  /*7120*/  @!P1 FADD.FTZ R23, -R23, -RZ ;  /* 0x800000ff17179221 */ /* 0x000fe20000010100 */
[----:B------:R-:W-:Y:S01]  /*7130*/  LOP3.LUT R29, R4, 0xffff0000, RZ, 0xc0, !PT ;  /* 0xffff0000041d7812 */ /* 0x000fe200078ec0ff */
[----:B------:R-:W-:Y:S01]  /*7140*/  @!P1 FADD.FTZ R2, -R2, -RZ ;  /* 0x800000ff02029221 */ /* 0x000fe20000010100 */
[C---:B------:R-:W-:Y:S01]  /*7150*/  SHF.L.U32 R4, R5.reuse, 0x10, RZ ;  /* 0x0000001005047819 */ /* 0x040fe200000006ff */
[----:B------:R-:W-:Y:S01]  /*7160*/  @!P1 FADD.FTZ R24, -R24, -RZ ;  /* 0x800000ff18189221 */ /* 0x000fe20000010100 */
[----:B------:R-:W-:Y:S01]  /*7170*/  LOP3.LUT R28, R5, 0xffff0000, RZ, 0xc0, !PT ;  /* 0xffff0000051c7812 */ /* 0x000fe200078ec0ff */
[C---:B------:R-:W-:Y:S01]  /*7180*/  IMAD.U32 R5, R6.reuse, 0x10000, RZ ;  /* 0x0001000006057824 */ /* 0x040fe200078e00ff */
[----:B------:R-:W-:Y:S01]  /*7190*/  LOP3.LUT R6, R6, 0xffff0000, RZ, 0xc0, !PT ;  /* 0xffff000006067812 */ /* 0x000fe200078ec0ff */
[----:B------:R-:W-:Y:S01]  /*71a0*/  @!P1 FADD.FTZ R3, -R3, -RZ ;  /* 0x800000ff03039221 */ /* 0x000fe20000010100 */
[----:B------:R-:W-:Y:S01]  /*71b0*/  LOP3.LUT R26, R193, 0xffff0000, RZ, 0xc0, !PT ;  /* 0xffff0000c11a7812 */ /* 0x000fe200078ec0ff */
[----:B------:R-:W-:Y:S01]  /*71c0*/  FMUL.FTZ R0, R30, R0 ;  /* 0x000000001e007220 */ /* 0x000fe20000410000 */
[----:B------:R-:W-:Y:S01]  /*71d0*/  LOP3.LUT R8, R195, 0xffff0000, RZ, 0xc0, !PT ;  /* 0xffff0000c3087812 */ /* 0x000fe200078ec0ff */
[----:B------:R-:W-:Y:S01]  /*71e0*/  FMUL.FTZ R6, R6, R23 ;  /* 0x0000001706067220 */ /* 0x000fe20000410000 */
[----:B------:R-:W-:Y:S01]  /*71f0*/  LOP3.LUT R27, R7, 0xffff0000, RZ, 0xc0, !PT ;  /* 0xffff0000071b7812 */ /* 0x000fe200078ec0ff */
[----:B------:R-:W-:Y:S02]  /*7200*/  FMUL.FTZ R7, R25, R22 ;  /* 0x0000001619077220 */ /* 0x000fe40000410000 */
[----:B------:R-:W-:Y:S02]  /*7210*/  @!P1 FADD.FTZ R26, -R26, -RZ ;  /* 0x800000ff1a1a9221 */ /* 0x000fe40000010100 */
[----:B------:R-:W-:Y:S02]  /*7220*/  FMUL.FTZ R2, R29, R2 ;  /* 0x000000021d027220 */ /* 0x000fe40000410000 */
[----:B------:R-:W-:Y:S02]  /*7230*/  FMUL.FTZ R5, R5, R24 ;  /* 0x0000001805057220 */ /* 0x000fe40000410000 */
[----:B------:R-:W-:Y:S02]  /*7240*/  FMUL.FTZ R3, R4, R3 ;  /* 0x0000000304037220 */ /* 0x000fe40000410000 */
[----:B------:R-:W-:Y:S02]  /*7250*/  @!P1 FADD.FTZ R8, -R8, -RZ ;  /* 0x800000ff08089221 */ /* 0x000fe40000010100 */
[----:B------:R-:W-:Y:S02]  /*7260*/  FMUL.FTZ R4, R28, R26 ;  /* 0x0000001a1c047220 */ /* 0x000fe40000410000 */
[----:B------:R-:W-:Y:S01]  /*7270*/  FMUL.FTZ R8, R27, R8 ;  /* 0x000000081b087220 */ /* 0x000fe20000410000 */
[C---:B----4-:R-:W-:Y:S01]  /*7280*/  LOP3.LUT R23, R44.reuse, 0xffff0000, RZ, 0xc0, !PT ;  /* 0xffff00002c177812 */ /* 0x050fe200078ec0ff */
[----:B------:R-:W-:Y:S01]  /*7290*/  IMAD.U32 R22, R44, 0x10000, RZ ;  /* 0x000100002c167824 */ /* 0x000fe200078e00ff */
[C---:B------:R-:W-:Y:S01]  /*72a0*/  SHF.L.U32 R24, R45.reuse, 0x10, RZ ;  /* 0x000000102d187819 */ /* 0x040fe200000006ff */
[C---:B------:R-:W-:Y:S01]  /*72b0*/  IMAD.U32 R26, R46.reuse, 0x10000, RZ ;  /* 0x000100002e1a7824 */ /* 0x040fe200078e00ff */
[----:B------:R-:W-:Y:S01]  /*72c0*/  LOP3.LUT R25, R45, 0xffff0000, RZ, 0xc0, !PT ;  /* 0xffff00002d197812 */ /* 0x000fe200078ec0ff */
[----:B------:R-:W-:Y:S01]  /*72d0*/  FFMA.FTZ R0, R31, R22, R0 ;  /* 0x000000161f007223 */ /* 0x000fe20000010000 */
[----:B------:R-:W-:Y:S01]  /*72e0*/  LOP3.LUT R27, R46, 0xffff0000, RZ, 0xc0, !PT ;  /* 0xffff00002e1b7812 */ /* 0x000fe200078ec0ff */
[----:B------:R-:W-:Y:S01]  /*72f0*/  FFMA.FTZ R2, R32, R23, R2 ;  /* 0x0000001720027223 */ /* 0x000fe20000010002 */
[----:B------:R-:W-:Y:S01]  /*7300*/  SHF.L.U32 R28, R47, 0x10, RZ ;  /* 0x000000102f1c7819 */ /* 0x000fe200000006ff */
[----:B------:R-:W-:Y:S01]  /*7310*/  FFMA.FTZ R3, R33, R24, R3 ;  /* 0x0000001821037223 */ /* 0x000fe20000010003 */
[----:B------:R-:W-:Y:S01]  /*7320*/  LOP3.LUT R29, R47, 0xffff0000, RZ, 0xc0, !PT ;  /* 0xffff00002f1d7812 */ /* 0x000fe200078ec0ff */
[----:B------:R-:W-:Y:S01]  /*7330*/  FFMA.FTZ R4, R34, R25, R4 ;  /* 0x0000001922047223 */ /* 0x000fe20000010004 */
[----:B------:R-:W-:Y:S01]  /*7340*/  F2FP.BF16.PACK_AB R24, R2, R0 ;  /* 0x000000000218723e */ /* 0x000fe200000010ff */
[----:B------:R-:W-:Y:S02]  /*7350*/  FFMA.FTZ R5, R35, R26, R5 ;  /* 0x0000001a23057223 */ /* 0x000fe40000010005 */
[----:B------:R-:W-:Y:S01]  /*7360*/  FFMA.FTZ R6, R36, R27, R6 ;  /* 0x0000001b24067223 */ /* 0x000fe20000010006 */
[----:B------:R-:W-:Y:S01]  /*7370*/  F2FP.BF16.PACK_AB R25, R4, R3 ;  /* 0x000000030419723e */ /* 0x000fe200000010ff */
[----:B------:R-:W-:Y:S02]  /*7380*/  FFMA.FTZ R7, R37, R28, R7 ;  /* 0x0000001c25077223 */ /* 0x000fe40000010007 */
[----:B------:R-:W-:Y:S01]  /*7390*/  FFMA.FTZ R8, R38, R29, R8 ;  /* 0x0000001d26087223 */ /* 0x000fe20000010008 */
[----:B------:R-:W-:Y:S04]  /*73a0*/  F2FP.BF16.PACK_AB R26, R6, R5 ;  /* 0x00000005061a723e */ /* 0x000fe800000010ff */
[----:B------:R-:W-:Y:S02]  /*73b0*/  F2FP.BF16.PACK_AB R27, R8, R7 ;  /* 0x00000007081b723e */ /* 0x000fe400000010ff */
.L_x_2467:
[----:B------:R-:W-:Y:S05]  /*73c0*/  BSYNC B0 ;  /* 0x0000000000007941 */ /* 0x000fea0003800000 */
.L_x_2466:
[----:B-----5:R2:W-:Y:S02]  /*73d0*/  ST.E.128 [R126.64], R24 ;  /* 0x000000187e007985 */ /* 0x0205e4000c101d06 */
.L_x_2465:
[----:B------:R-:W-:Y:S05]  /*73e0*/  BSYNC B1 ;  /* 0x0000000000017941 */ /* 0x000fea0003800000 */
.L_x_2464:
[----:B------:R-:W-:Y:S01]  /*73f0*/  ISETP.GE.AND P0, PT, R13, R159, PT ;  /* 0x0000009f0d00720c */ /* 0x000fe20003f06270 */
[----:B------:R-:W-:Y:S01]  /*7400*/  @!UPT UIADD3 URZ, URZ, URZ, URZ ;  /* 0x0000003f3f3ff290 */ /* 0x000fe2000fffe03f */
[----:B------:R-:W-:Y:S11]  /*7410*/  BSSY B1, `(.L_x_2468) ;  /* 0x000005c000017945 */ /* 0x000ff60003800000 */
[----:B------:R-:W-:-:S05]  /*7420*/  @P0 BRA `(.L_x_2469) ;  /* 0x000005a000000947 */ /* 0x000fca0003800000 */
[----:B-1----:R-:W-:Y:S01]  /*7430*/  IMAD.MOV.U32 R4, RZ, RZ, R121 ;  /* 0x000000ffff047224 */ /* 0x002fe200078e0079 */
[----:B------:R-:W-:Y:S01]  /*7440*/  MOV R5, R120 ;  /* 0x0000007800057202 */ /* 0x000fe20000000f00 */
[----:B------:R-:W-:Y:S01]  /*7450*/  BSSY B0, `(.L_x_2470) ;  /* 0x0000056000007945 */ /* 0x000fe20003800000 */
[----:B------:R-:W-:Y:S03]  /*7460*/  ISETP.GE.AND P0, PT, R13, R17, PT ;  /* 0x000000110d00720c */ /* 0x000fe60003f06270 */
[----:B--2---:R1:W5:Y:S10]  /*7470*/  LD.E.128 R24, [R4.64+0x80] ;  /* 0x0000800604187980 */ /* 0x004374000c101d00 */
[----:B------:R-:W-:-:S05]  /*7480*/  @P0 BRA `(.L_x_2471) ;  /* 0x0000052000000947 */ /* 0x000fca0003800000 */
[----:B------:R-:W-:Y:S01]  /*7490*/  LEA.HI R0, R17, R17, RZ, 0x1 ;  /* 0x0000001111007211 */ /* 0x000fe200078f08ff */
[----:B------:R-:W-:Y:S01]  /*74a0*/  IMAD.MOV.U32 R7, RZ, RZ, R122 ;  /* 0x000000ffff077224 */ /* 0x000fe200078e007a */
[----:B------:R-:W-:Y:S01]  /*74b0*/  MOV R6, R123 ;  /* 0x0000007b00067202 */ /* 0x000fe20000000f00 */
[----:B------:R-:W-:Y:S01]  /*74c0*/  IMAD.MOV.U32 R22, RZ, RZ, R125 ;  /* 0x000000ffff167224 */ /* 0x000fe200078e007d */
[----:B------:R-:W-:Y:S01]  /*74d0*/  SHF.R.S32.HI R0, RZ, 0x1, R0 ;  /* 0x00000001ff007819 */ /* 0x000fe20000011400 */
[----:B------:R-:W-:Y:S01]  /*74e0*/  IMAD.MOV.U32 R2, RZ, RZ, RZ ;  /* 0x000000ffff027224 */ /* 0x000fe200078e00ff */
[----:B------:R-:W-:Y:S01]  /*74f0*/  MOV R23, R124 ;  /* 0x0000007c00177202 */ /* 0x000fe20000000f00 */
[C---:B-----5:R-:W-:Y:S01]  /*7500*/  IMAD.U32 R31, R24.reuse, 0x10000, RZ ;  /* 0x00010000181f7824 */ /* 0x060fe200078e00ff */
[----:B------:R-:W-:Y:S01]  /*7510*/  ISETP.GE.AND P1, PT, R13, R0, PT ;  /* 0x000000000d00720c */ /* 0x000fe20003f26270 */
[--C-:B------:R-:W-:Y:S01]  /*7520*/  IMAD.MOV.U32 R3, RZ, RZ, R0.reuse ;  /* 0x000000ffff037224 */ /* 0x100fe200078e0000 */
[----:B------:R-:W-:Y:S01]  /*7530*/  LOP3.LUT R32, R24, 0xffff0000, RZ, 0xc0, !PT ;  /* 0xffff000018207812 */ /* 0x000fe200078ec0ff */
[C---:B------:R-:W-:Y:S01]  /*7540*/  IMAD.U32 R35, R26.reuse, 0x10000, RZ ;  /* 0x000100001a237824 */ /* 0x040fe200078e00ff */
[C---:B------:R-:W-:Y:S02]  /*7550*/  SHF.L.U32 R33, R25.reuse, 0x10, RZ ;  /* 0x0000001019217819 */ /* 0x040fe400000006ff */
[----:B------:R-:W-:Y:S02]  /*7560*/  LOP3.LUT R34, R25, 0xffff0000, RZ, 0xc0, !PT ;  /* 0xffff000019227812 */ /* 0x000fe400078ec0ff */
[----:B------:R-:W-:Y:S02]  /*7570*/  LOP3.LUT R36, R26, 0xffff0000, RZ, 0xc0, !PT ;  /* 0xffff00001a247812 */ /* 0x000fe400078ec0ff */
[C---:B------:R-:W-:Y:S02]  /*7580*/  SHF.L.U32 R37, R27.reuse, 0x10, RZ ;  /* 0x000000101b257819 */ /* 0x040fe400000006ff */
[----:B------:R-:W-:Y:S01]  /*7590*/  LOP3.LUT R38, R27, 0xffff0000, RZ, 0xc0, !PT ;  /* 0xffff00001b267812 */ /* 0x000fe200078ec0ff */
[----:B------:R-:W-:Y:S01]  /*75a0*/  @P1 IMAD.MOV R2, RZ, RZ, -R0 ;  /* 0x000000ffff021224 */ /* 0x000fe200078e0a00 */
[----:B------:R-:W-:Y:S04]  /*75b0*/  @P1 IADD3 R3, -R0, RZ, RZ ;  /* 0x000000ff00031210 */ /* 0x000fe80007ffe1ff */
[C---:B------:R-:W-:Y:S04]  /*75c0*/  LEA R192, P0, R2.reuse, R6, 0x1 ;  /* 0x0000000602c07211 */ /* 0x040fe800078008ff */
[----:B------:R-:W-:Y:S02]  /*75d0*/  LEA.HI.X.SX32 R193, R2, R7, 0x1, P0 ;  /* 0x0000000702c17211 */ /* 0x000fe400000f0eff */
[C---:B------:R-:W-:Y:S04]  /*75e0*/  LEA R2, P0, R3.reuse, R4, 0x1 ;  /* 0x0000000403027211 */ /* 0x040fe800078008ff */
[----:B------:R-:W-:Y:S01]  /*75f0*/  LEA.HI.X.SX32 R3, R3, R5, 0x1, P0 ;  /* 0x0000000503037211 */ /* 0x000fe200000f0eff */
[----:B------:R-:W2:Y:S08]  /*7600*/  LD.E.128 R192, [R192.64+0x80] ;  /* 0x00008006c0c07980 */ /* 0x000eb0000c101d00 */
[----:B-1----:R1:W3:Y:S02]  /*7610*/  LD.E.128 R4, [R2.64+0x80] ;  /* 0x0000800602047980 */ /* 0x0022e4000c101d00 */
[----:B-1----:R-:W-:Y:S01]  /*7620*/  IMAD.MOV.U32 R3, RZ, RZ, RZ ;  /* 0x000000ffff037224 */ /* 0x002fe200078e00ff */
[----:B------:R-:W-:Y:S04]  /*7630*/  @P1 IADD3 R3, -R0, RZ, RZ ;  /* 0x000000ff00031210 */ /* 0x000fe80007ffe1ff */
[C---:B------:R-:W-:Y:S04]  /*7640*/  LEA R2, P0, R3.reuse, R22, 0x1 ;  /* 0x0000001603027211 */ /* 0x040fe800078008ff */
[----:B------:R-:W-:Y:S05]  /*7650*/  LEA.HI.X.SX32 R3, R3, R23, 0x1, P0 ;  /* 0x0000001703037211 */ /* 0x000fea00000f0eff */
[----:B------:R1:W4:Y:S01]  /*7660*/  LD.E.128 R44, [R2.64+0x80] ;  /* 0x00008006022c7980 */ /* 0x000322000c101d00 */
        /* <DEDUP_REMOVED lines=52> */
.L_x_2471:
[----:B------:R-:W-:Y:S05]  /*79b0*/  BSYNC B0 ;  /* 0x0000000000007941 */ /* 0x000fea0003800000 */
.L_x_2470:
[----:B-----5:R2:W-:Y:S02]  /*79c0*/  ST.E.128 [R126.64+0x80], R24 ;  /* 0x000080187e007985 */ /* 0x0205e4000c101d06 */
.L_x_2469:
[----:B------:R-:W-:Y:S05]  /*79d0*/  BSYNC B1 ;  /* 0x0000000000017941 */ /* 0x000fea0003800000 */
.L_x_2468:
        /* <DEDUP_REMOVED lines=17> */
[----:B-----5:R-:W-:Y:S01]  /*7af0*/  IMAD.U32 R31, R24, 0x10000, RZ ;  /* 0x00010000181f7824 */ /* 0x020fe200078e00ff */
        /* <DEDUP_REMOVED lines=74> */
.L_x_2475:
[----:B------:R-:W-:Y:S05]  /*7fa0*/  BSYNC B0 ;  /* 0x0000000000007941 */ /* 0x000fea0003800000 */
.L_x_2474:
[----:B-----5:R2:W-:Y:S02]  /*7fb0*/  ST.E.128 [R126.64+0x100], R24 ;  /* 0x000100187e007985 */ /* 0x0205e4000c101d06 */
.L_x_2473:
[----:B------:R-:W-:Y:S05]  /*7fc0*/  BSYNC B1 ;  /* 0x0000000000017941 */ /* 0x000fea0003800000 */
.L_x_2472:
[----:B------:R-:W-:Y:S11]  /*7fd0*/  ISETP.GE.AND P0, PT, R9, R159, PT ;  /* 0x0000009f0900720c */ /* 0x000ff60003f06270 */
[----:B------:R-:W-:Y:S02]  /*7fe0*/  @!UPT UIADD3 URZ, URZ, URZ, URZ ;  /* 0x0000003f3f3ff290 */ /* 0x000fe4000fffe03f */
        /* <DEDUP_REMOVED lines=89> */
.L_x_2477:
[----:B------:R-:W-:Y:S05]  /*8580*/  BSYNC B0 ;  /* 0x0000000000007941 */ /* 0x000fea0003800000 */
.L_x_2476:
[----:B-----5:R2:W-:Y:S02]  /*8590*/  ST.E.128 [R126.64+0x180], R24 ;  /* 0x000180187e007985 */ /* 0x0205e4000c101d06 */
.L_x_2463:
[----:B------:R-:W-:Y:S05]  /*85a0*/  BSYNC B2 ;  /* 0x0000000000027941 */ /* 0x000fea0003800000 */
.L_x_2462:
        /* <DEDUP_REMOVED lines=13> */
[----:B--2---:R1:W5:Y:S10]  /*8680*/  LD.E.128 R24, [R4.64] ;  /* 0x0000000604187980 */ /* 0x004374000c101d00 */
[----:B------:R-:W-:-:S05]  /*8690*/  @P0 BRA `(.L_x_2483) ;  /* 0x0000052000000947 */ /* 0x000fca0003800000 */
[----:B------:R-:W-:Y:S01]  /*86a0*/  LEA.HI R0, R17, R17, RZ, 0x1 ;  /* 0x0000001111007211 */ /* 0x000fe200078f08ff */
[----:B------:R-:W-:Y:S01]  /*86b0*/  IMAD.MOV.U32 R8, RZ, RZ, RZ ;  /* 0x000000ffff087224 */ /* 0x000fe200078e00ff */
[C---:B-----5:R-:W-:Y:S01]  /*86c0*/  LOP3.LUT R31, R24.reuse, 0xffff0000, RZ, 0xc0, !PT ;  /* 0xffff0000181f7812 */ /* 0x060fe200078ec0ff */
[----:B------:R-:W-:Y:S01]  /*86d0*/  IMAD.U32 R30, R24, 0x10000, RZ ;  /* 0x00010000181e7824 */ /* 0x000fe200078e00ff */
[----:B------:R-:W-:Y:S01]  /*86e0*/  SHF.R.S32.HI R0, RZ, 0x1, R0 ;  /* 0x00000001ff007819 */ /* 0x000fe20000011400 */
[C---:B------:R-:W-:Y:S01]  /*86f0*/  IMAD.U32 R36, R27.reuse, 0x10000, RZ ;  /* 0x000100001b247824 */ /* 0x040fe200078e00ff */
[----:B------:R-:W-:Y:S01]  /*8700*/  LOP3.LUT R37, R27, 0xffff0000, RZ, 0xc0, !PT ;  /* 0xffff00001b257812 */ /* 0x000fe200078ec0ff */
[C---:B------:R-:W-:Y:S01]  /*8710*/  IMAD.U32 R32, R25.reuse, 0x10000, RZ ;  /* 0x0001000019207824 */ /* 0x040fe200078e00ff */
[----:B------:R-:W-:Y:S01]  /*8720*/  ISETP.GE.AND P1, PT, R18, R0, PT ;  /* 0x000000001200720c */ /* 0x000fe20003f26270 */
[--C-:B------:R-:W-:Y:S01]  /*8730*/  IMAD.MOV.U32 R3, RZ, RZ, R0.reuse ;  /* 0x000000ffff037224 */ /* 0x100fe200078e0000 */
[----:B------:R-:W-:Y:S02]  /*8740*/  LOP3.LUT R33, R25, 0xffff0000, RZ, 0xc0, !PT ;  /* 0xffff000019217812 */ /* 0x000fe400078ec0ff */
[C---:B------:R-:W-:Y:S02]  /*8750*/  SHF.L.U32 R34, R26.reuse, 0x10, RZ ;  /* 0x000000101a227819 */ /* 0x040fe400000006ff */
[----:B------:R-:W-:Y:S07]  /*8760*/  LOP3.LUT R35, R26, 0xffff0000, RZ, 0xc0, !PT ;  /* 0xffff00001a237812 */ /* 0x000fee00078ec0ff */
[----:B------:R-:W-:Y:S01]  /*8770*/  @P1 IADD3 R3, -R0, RZ, RZ ;  /* 0x000000ff00031210 */ /* 0x000fe20007ffe1ff */
[----:B------:R-:W-:Y:S03]  /*8780*/  @P1 IMAD.MOV R8, RZ, RZ, -R0 ;  /* 0x000000ffff081224 */ /* 0x000fe600078e0a00 */
[----:B------:R-:W-:Y:S02]  /*8790*/  LEA R2, P0, R3, R4, 0x1 ;  /* 0x0000000403027211 */ /* 0x000fe400078008ff */
[----:B------:R-:W-:Y:S02]  /*87a0*/  IADD3 R22, P2, R157, R8, RZ ;  /* 0x000000089d167210 */ /* 0x000fe40007f5e0ff */
[----:B------:R-:W-:Y:S02]  /*87b0*/  LEA.HI.X.SX32 R3, R3, R5, 0x1, P0 ;  /* 0x0000000503037211 */ /* 0x000fe400000f0eff */
[----:B------:R-:W-:Y:S02]  /*87c0*/  LEA R192, P0, R22, R123, 0x1 ;  /* 0x0000007b16c07211 */ /* 0x000fe400078008ff */
[-C--:B------:R-:W-:Y:S01]  /*87d0*/  LEA.HI.X.SX32 R8, R8, R141.reuse, 0x1, P2 ;  /* 0x0000008d08087211 */ /* 0x080fe200010f0eff */
[----:B-1----:R1:W2:Y:S03]  /*87e0*/  LD.E.128 R4, [R2.64] ;  /* 0x0000000602047980 */ /* 0x0022a6000c101d00 */
[----:B------:R-:W-:Y:S06]  /*87f0*/  LEA.HI.X R193, R22, R122, R8, 0x1, P0 ;  /* 0x0000007a16c17211 */ /* 0x000fec00000f0c08 */
[----:B------:R-:W3:Y:S01]  /*8800*/  LD.E.128 R192, [R192.64] ;  /* 0x00000006c0c07980 */ /* 0x000ee2000c101d00 */
[----:B-1----:R-:W-:Y:S01]  /*8810*/  IMAD.MOV.U32 R2, RZ, RZ, RZ ;  /* 0x000000ffff027224 */ /* 0x002fe200078e00ff */
[----:B------:R-:W-:Y:S04]  /*8820*/  @P1 IADD3 R2, -R0, RZ, RZ ;  /* 0x000000ff00021210 */ /* 0x000fe80007ffe1ff */
[----:B------:R-:W-:Y:S04]  /*8830*/  IADD3 R3, P0, R157, R2, RZ ;  /* 0x000000029d037210 */ /* 0x000fe80007f1e0ff */
[----:B------:R-:W-:Y:S02]  /*8840*/  LEA.HI.X.SX32 R0, R2, R141, 0x1, P0 ;  /* 0x0000008d02007211 */ /* 0x000fe400000f0eff */
[C---:B------:R-:W-:Y:S04]  /*8850*/  LEA R2, P0, R3.reuse, R125, 0x1 ;  /* 0x0000007d03027211 */ /* 0x040fe800078008ff */
[----:B------:R-:W-:Y:S05]  /*8860*/  LEA.HI.X R3, R3, R124, R0, 0x1, P0 ;  /* 0x0000007c03037211 */ /* 0x000fea00000f0c00 */
[----:B------:R1:W4:Y:S01]  /*8870*/  LD.E.128 R44, [R2.64] ;  /* 0x00000006022c7980 */ /* 0x000322000c101d00 */
[C---:B--2---:R-:W-:Y:S01]  /*8880*/  IMAD.U32 R8, R7.reuse, 0x10000, RZ ;  /* 0x0001000007087824 */ /* 0x044fe200078e00ff */
[----:B------:R-:W-:Y:S01]  /*8890*/  LOP3.LUT R23, R7, 0xffff0000, RZ, 0xc0, !PT ;  /* 0xffff000007177812 */ /* 0x000fe200078ec0ff */
[C---:B------:R-:W-:Y:S01]  /*88a0*/  IMAD.U32 R0, R4.reuse, 0x10000, RZ ;  /* 0x0001000004007824 */ /* 0x040fe200078e00ff */
[----:B-1----:R-:W-:Y:S02]  /*88b0*/  LOP3.LUT R2, R4, 0xffff0000, RZ, 0xc0, !PT ;  /* 0xffff000004027812 */ /* 0x002fe400078ec0ff */
[C---:B------:R-:W-:Y:S02]  /*88c0*/  SHF.L.U32 R3, R5.reuse, 0x10, RZ ;  /* 0x0000001005037819 */ /* 0x040fe400000006ff */
[----:B------:R-:W-:Y:S01]  /*88d0*/  LOP3.LUT R4, R5, 0xffff0000, RZ, 0xc0, !PT ;  /* 0xffff000005047812 */ /* 0x000fe200078ec0ff */
[----:B------:R-:W-:Y:S01]  /*88e0*/  IMAD.U32 R5, R6, 0x10000, RZ ;  /* 0x0001000006057824 */ /* 0x000fe200078e00ff */
[----:B---3--:R-:W-:Y:S01]  /*88f0*/  SHF.L.U32 R29, R192, 0x10, RZ ;  /* 0x00000010c01d7819 */ /* 0x008fe200000006ff */
[----:B------:R-:W-:Y:S01]  /*8900*/  IMAD.U32 R27, R193, 0x10000, RZ ;  /* 0x00010000c11b7824 */ /* 0x000fe200078e00ff */
        /* <DEDUP_REMOVED lines=11> */
[----:B------:R-:W-:Y:S02]  /*89c0*/  @!P1 FADD.FTZ R24, -R24, -RZ ;  /* 0x800000ff18189221 */ /* 0x000fe40000010100 */
[----:B------:R-:W-:Y:S02]  /*89d0*/  @!P1 FADD.FTZ R27, -R27, -RZ ;  /* 0x800000ff1b1b9221 */ /* 0x000fe40000010100 */
[----:B------:R-:W-:Y:S02]  /*89e0*/  FMUL.FTZ R0, R0, R29 ;  /* 0x0000001d00007220 */ /* 0x000fe40000410000 */
[----:B------:R-:W-:Y:S02]  /*89f0*/  FMUL.FTZ R7, R8, R7 ;  /* 0x0000000708077220 */ /* 0x000fe40000410000 */
[----:B------:R-:W-:Y:S02]  /*8a00*/  FMUL.FTZ R8, R23, R22 ;  /* 0x0000001617087220 */ /* 0x000fe40000410000 */
[----:B------:R-:W-:Y:S02]  /*8a10*/  @!P1 FADD.FTZ R25, -R25, -RZ ;  /* 0x800000ff19199221 */ /* 0x000fe40000010100 */
[----:B------:R-:W-:Y:S02]  /*8a20*/  @!P1 FADD.FTZ R26, -R26, -RZ ;  /* 0x800000ff1a1a9221 */ /* 0x000fe40000010100 */
[----:B------:R-:W-:Y:S02]  /*8a30*/  FMUL.FTZ R2, R2, R28 ;  /* 0x0000001c02027220 */ /* 0x000fe40000410000 */
[----:B------:R-:W-:Y:S02]  /*8a40*/  FMUL.FTZ R6, R6, R24 ;  /* 0x0000001806067220 */ /* 0x000fe40000410000 */
[----:B------:R-:W-:Y:S02]  /*8a50*/  FMUL.FTZ R3, R3, R27 ;  /* 0x0000001b03037220 */ /* 0x000fe40000410000 */
[----:B------:R-:W-:Y:S02]  /*8a60*/  FMUL.FTZ R5, R5, R25 ;  /* 0x0000001905057220 */ /* 0x000fe40000410000 */
[----:B------:R-:W-:Y:S01]  /*8a70*/  FMUL.FTZ R4, R4, R26 ;  /* 0x0000001a04047220 */ /* 0x000fe20000410000 */
[C---:B----4-:R-:W-:Y:S01]  /*8a80*/  LOP3.LUT R23, R44.reuse, 0xffff0000, RZ, 0xc0, !PT ;  /* 0xffff00002c177812 */ /* 0x050fe200078ec0ff */
[----:B------:R-:W-:Y:S01]  /*8a90*/  IMAD.U32 R22, R44, 0x10000, RZ ;  /* 0x000100002c167824 */ /* 0x000fe200078e00ff */
[C---:B------:R-:W-:Y:S01]  /*8aa0*/  SHF.L.U32 R24, R45.reuse, 0x10, RZ ;  /* 0x000000102d187819 */ /* 0x040fe200000006ff */
[----:B------:R-:W-:Y:S01]  /*8ab0*/  IMAD.U32 R26, R46, 0x10000, RZ ;  /* 0x000100002e1a7824 */ /* 0x000fe200078e00ff */
[----:B------:R-:W-:Y:S01]  /*8ac0*/  LOP3.LUT R25, R45, 0xffff0000, RZ, 0xc0, !PT ;  /* 0xffff00002d197812 */ /* 0x000fe200078ec0ff */
[----:B------:R-:W-:Y:S01]  /*8ad0*/  FFMA.FTZ R0, R30, R22, R0 ;  /* 0x000000161e007223 */ /* 0x000fe20000010000 */
[----:B------:R-:W-:Y:S01]  /*8ae0*/  LOP3.LUT R27, R46, 0xffff0000, RZ, 0xc0, !PT ;  /* 0xffff00002e1b7812 */ /* 0x000fe200078ec0ff */
[----:B------:R-:W-:Y:S01]  /*8af0*/  FFMA.FTZ R2, R31, R23, R2 ;  /* 0x000000171f027223 */ /* 0x000fe20000010002 */
[C---:B------:R-:W-:Y:S01]  /*8b00*/  SHF.L.U32 R28, R47.reuse, 0x10, RZ ;  /* 0x000000102f1c7819 */ /* 0x040fe200000006ff */
        /* <DEDUP_REMOVED lines=11> */
.L_x_2483:
[----:B------:R-:W-:Y:S05]  /*8bc0*/  BSYNC B0 ;  /* 0x0000000000007941 */ /* 0x000fea0003800000 */
.L_x_2482:
[C---:B------:R-:W-:Y:S04]  /*8bd0*/  LEA R2, P0, R228.reuse, R126, 0x1 ;  /* 0x0000007ee4027211 */ /* 0x040fe800078008ff */
[----:B------:R-:W-:Y:S05]  /*8be0*/  LEA.HI.X R3, R228, R127, R229, 0x1, P0 ;  /* 0x0000007fe4037211 */ /* 0x000fea00000f0ce5 */
[----:B-----5:R2:W-:Y:S04]  /*8bf0*/  ST.E.128 [R2.64], R24 ;  /* 0x0000001802007985 */ /* 0x0205e8000c101d06 */
.L_x_2481:
[----:B------:R-:W-:Y:S05]  /*8c00*/  BSYNC B1 ;  /* 0x0000000000017941 */ /* 0x000fea0003800000 */
.L_x_2480:
        /* <DEDUP_REMOVED lines=17> */
[----:B------:R-:W-:Y:S01]  /*8d20*/  IMAD.U32 R32, R25, 0x10000, RZ ;  /* 0x0001000019207824 */ /* 0x000fe200078e00ff */
        /* <DEDUP_REMOVED lines=74> */
.L_x_2487:
[----:B------:R-:W-:Y:S05]  /*91d0*/  BSYNC B0 ;  /* 0x0000000000007941 */ /* 0x000fea0003800000 */
.L_x_2486:
[C---:B------:R-:W-:Y:S04]  /*91e0*/  LEA R2, P0, R87.reuse, R126, 0x1 ;  /* 0x0000007e57027211 */ /* 0x040fe800078008ff */
[----:B------:R-:W-:Y:S05]  /*91f0*/  LEA.HI.X R3, R87, R127, R86, 0x1, P0 ;  /* 0x0000007f57037211 */ /* 0x000fea00000f0c56 */
[----:B-----5:R2:W-:Y:S04]  /*9200*/  ST.E.128 [R2.64], R24 ;  /* 0x0000001802007985 */ /* 0x0205e8000c101d06 */
.L_x_2485:
[----:B------:R-:W-:Y:S05]  /*9210*/  BSYNC B1 ;  /* 0x0000000000017941 */ /* 0x000fea0003800000 */
.L_x_2484:
        /* <DEDUP_REMOVED lines=92> */
.L_x_2491:
[----:B------:R-:W-:Y:S05]  /*97e0*/  BSYNC B0 ;  /* 0x0000000000007941 */ /* 0x000fea0003800000 */
.L_x_2490:
[C---:B------:R-:W-:Y:S04]  /*97f0*/  LEA R2, P0, R83.reuse, R126, 0x1 ;  /* 0x0000007e53027211 */ /* 0x040fe800078008ff */
[----:B------:R-:W-:Y:S05]  /*9800*/  LEA.HI.X R3, R83, R127, R82, 0x1, P0 ;  /* 0x0000007f53037211 */ /* 0x000fea00000f0c52 */
[----:B-----5:R2:W-:Y:S04]  /*9810*/  ST.E.128 [R2.64], R24 ;  /* 0x0000001802007985 */ /* 0x0205e8000c101d06 */
.L_x_2489:
[----:B------:R-:W-:Y:S05]  /*9820*/  BSYNC B1 ;  /* 0x0000000000017941 */ /* 0x000fea0003800000 */
.L_x_2488:
[----:B------:R-:W-:Y:S11]  /*9830*/  ISETP.GE.AND P0, PT, R9, R159, PT ;  /* 0x0000009f0900720c */ /* 0x000ff60003f06270 */
[----:B------:R-:W-:Y:S02]  /*9840*/  @!UPT UIADD3 URZ, URZ, URZ, URZ ;  /* 0x0000003f3f3ff290 */ /* 0x000fe4000fffe03f */
        /* <DEDUP_REMOVED lines=89> */
.L_x_2493:
[----:B------:R-:W-:Y:S05]  /*9de0*/  BSYNC B0 ;  /* 0x0000000000007941 */ /* 0x000fea0003800000 */
.L_x_2492:
[C---:B------:R-:W-:Y:S04]  /*9df0*/  LEA R2, P0, R77.reuse, R126, 0x1 ;  /* 0x0000007e4d027211 */ /* 0x040fe800078008ff */
[----:B------:R-:W-:Y:S05]  /*9e00*/  LEA.HI.X R3, R77, R127, R76, 0x1, P0 ;  /* 0x0000007f4d037211 */ /* 0x000fea00000f0c4c */
[----:B-----5:R2:W-:Y:S04]  /*9e10*/  ST.E.128 [R2.64], R24 ;  /* 0x0000001802007985 */ /* 0x0205e8000c101d06 */
.L_x_2479:
[----:B------:R-:W-:Y:S05]  /*9e20*/  BSYNC B2 ;  /* 0x0000000000027941 */ /* 0x000fea0003800000 */
.L_x_2478:
        /* <DEDUP_REMOVED lines=30> */
[C---:B------:R-:W-:Y:S02]  /*a010*/  LEA R2, P0, R3.reuse, R4, 0x1 ;  /* 0x0000000403027211 */ /* 0x040fe400078008ff */
[----:B------:R-:W-:Y:S02]  /*a020*/  IADD3 R22, P2, R152, R8, RZ ;  /* 0x0000000898167210 */ /* 0x000fe40007f5e0ff */
[----:B------:R-:W-:Y:S02]  /*a030*/  LEA.HI.X.SX32 R3, R3, R5, 0x1, P0 ;  /* 0x0000000503037211 */ /* 0x000fe400000f0eff */
[----:B------:R-:W-:Y:S02]  /*a040*/  LEA R192, P0, R22, R123, 0x1 ;  /* 0x0000007b16c07211 */ /* 0x000fe400078008ff */
[----:B------:R-:W-:Y:S01]  /*a050*/  LEA.HI.X.SX32 R8, R8, R140, 0x1, P2 ;  /* 0x0000008c08087211 */ /* 0x000fe200010f0eff */
        /* <DEDUP_REMOVED lines=62> */
.L_x_2499:
[----:B------:R-:W-:Y:S05]  /*a440*/  BSYNC B0 ;  /* 0x0000000000007941 */ /* 0x000fea0003800000 */
.L_x_2498:
[C---:B------:R-:W-:Y:S04]  /*a450*/  LEA R2, P0, R88.reuse, R126, 0x1 ;  /* 0x0000007e58027211 */ /* 0x040fe800078008ff */
[----:B------:R-:W-:Y:S05]  /*a460*/  LEA.HI.X R3, R88, R127, R89, 0x1, P0 ;  /* 0x0000007f58037211 */ /* 0x000fea00000f0c59 */
[----:B-----5:R2:W-:Y:S04]  /*a470*/  ST.E.128 [R2.64], R24 ;  /* 0x0000001802007985 */ /* 0x0205e8000c101d06 */
.L_x_2497:
[----:B------:R-:W-:Y:S05]  /*a480*/  BSYNC B1 ;  /* 0x0000000000017941 */ /* 0x000fea0003800000 */
.L_x_2496:
        /* <DEDUP_REMOVED lines=92> */
.L_x_2503:
[----:B------:R-:W-:Y:S05]  /*aa50*/  BSYNC B0 ;  /* 0x0000000000007941 */ /* 0x000fea0003800000 */
.L_x_2502:
[C---:B------:R-:W-:Y:S04]  /*aa60*/  LEA R2, P0, R85.reuse, R126, 0x1 ;  /* 0x0000007e55027211 */ /* 0x040fe800078008ff */
[----:B------:R-:W-:Y:S05]  /*aa70*/  LEA.HI.X R3, R85, R127, R84, 0x1, P0 ;  /* 0x0000007f55037211 */ /* 0x000fea00000f0c54 */
[----:B-----5:R2:W-:Y:S04]  /*aa80*/  ST.E.128 [R2.64], R24 ;  /* 0x0000001802007985 */ /* 0x0205e8000c101d06 */
.L_x_2501:
[----:B------:R-:W-:Y:S05]  /*aa90*/  BSYNC B1 ;  /* 0x0000000000017941 */ /* 0x000fea0003800000 */
.L_x_2500:
        /* <DEDUP_REMOVED lines=92> */
.L_x_2507:
[----:B------:R-:W-:Y:S05]  /*b060*/  BSYNC B0 ;  /* 0x0000000000007941 */ /* 0x000fea0003800000 */
.L_x_2506:
[C---:B------:R-:W-:Y:S04]  /*b070*/  LEA R2, P0, R81.reuse, R126, 0x1 ;  /* 0x0000007e51027211 */ /* 0x040fe800078008ff */
[----:B------:R-:W-:Y:S05]  /*b080*/  LEA.HI.X R3, R81, R127, R80, 0x1, P0 ;  /* 0x0000007f51037211 */ /* 0x000fea00000f0c50 */
[----:B-----5:R2:W-:Y:S04]  /*b090*/  ST.E.128 [R2.64], R24 ;  /* 0x0000001802007985 */ /* 0x0205e8000c101d06 */
.L_x_2505:
[----:B------:R-:W-:Y:S05]  /*b0a0*/  BSYNC B1 ;  /* 0x0000000000017941 */ /* 0x000fea0003800000 */
.L_x_2504:
        /* <DEDUP_REMOVED lines=91> */
.L_x_2509:
[----:B------:R-:W-:Y:S05]  /*b660*/  BSYNC B0 ;  /* 0x0000000000007941 */ /* 0x000fea0003800000 */
.L_x_2508:
[C---:B------:R-:W-:Y:S04]  /*b670*/  LEA R2, P0, R75.reuse, R126, 0x1 ;  /* 0x0000007e4b027211 */ /* 0x040fe800078008ff */
[----:B------:R-:W-:Y:S05]  /*b680*/  LEA.HI.X R3, R75, R127, R74, 0x1, P0 ;  /* 0x0000007f4b037211 */ /* 0x000fea00000f0c4a */
[----:B-----5:R2:W-:Y:S04]  /*b690*/  ST.E.128 [R2.64], R24 ;  /* 0x0000001802007985 */ /* 0x0205e8000c101d06 */
.L_x_2495:
[----:B------:R-:W-:Y:S05]  /*b6a0*/  BSYNC B2 ;  /* 0x0000000000027941 */ /* 0x000fea0003800000 */
.L_x_2494:
        /* <DEDUP_REMOVED lines=9> */
[----:B-1----:R-:W-:Y:S01]  /*b740*/  MOV R4, R121 ;  /* 0x0000007900047202 */ /* 0x002fe20000000f00 */
[----:B------:R-:W-:Y:S01]  /*b750*/  IMAD R0, R183, 0x60, RZ ;  /* 0x00000060b7007824 */ /* 0x000fe200078e02ff */
[----:B------:R-:W-:Y:S01]  /*b760*/  MOV R5, R120 ;  /* 0x0000007800057202 */ /* 0x000fe20000000f00 */
[----:B------:R-:W-:Y:S01]  /*b770*/  BSSY B0, `(.L_x_2514) ;  /* 0x0000058000007945 */ /* 0x000fe20003800000 */
[----:B------:R-:W-:Y:S03]  /*b780*/  ISETP.GE.AND P0, PT, R18, R17, PT ;  /* 0x000000111200720c */ /* 0x000fe60003f06270 */
[----:B------:R-:W-:Y:S05]  /*b790*/  IMAD.WIDE.U32 R4, R182, 0x60, R4 ;  /* 0x00000060b6047825 */ /* 0x000fea00078e0004 */
[----:B------:R-:W-:Y:S05]  /*b7a0*/  IADD3 R5, R5, R0, RZ ;  /* 0x0000000005057210 */ /* 0x000fea0007ffe0ff */
[----:B--2---:R1:W5:Y:S01]  /*b7b0*/  LD.E.128 R24, [R4.64] ;  /* 0x0000000604187980 */ /* 0x004362000c101d00 */
        /* <DEDUP_REMOVED lines=83> */
.L_x_2515:
[----:B------:R-:W-:Y:S05]  /*bcf0*/  BSYNC B0 ;  /* 0x0000000000007941 */ /* 0x000fea0003800000 */
.L_x_2514:
[----:B------:R-:W-:Y:S02]  /*bd00*/  IMAD R0, R49, 0x60, RZ ;  /* 0x0000006031007824 */ /* 0x000fe400078e02ff */
[----:B------:R-:W-:Y:S05]  /*bd10*/  IMAD.WIDE.U32 R2, R48, 0x60, R126 ;  /* 0x0000006030027825 */ /* 0x000fea00078e007e */
[----:B------:R-:W-:Y:S05]  /*bd20*/  IADD3 R3, R3, R0, RZ ;  /* 0x0000000003037210 */ /* 0x000fea0007ffe0ff */
[----:B-----5:R2:W-:Y:S02]  /*bd30*/  ST.E.128 [R2.64], R24 ;  /* 0x0000001802007985 */ /* 0x0205e4000c101d06 */
.L_x_2513:
[----:B------:R-:W-:Y:S05]  /*bd40*/  BSYNC B1 ;  /* 0x0000000000017941 */ /* 0x000fea0003800000 */
.L_x_2512:
        /* <DEDUP_REMOVED lines=92> */
.L_x_2519:
[----:B------:R-:W-:Y:S05]  /*c310*/  BSYNC B0 ;  /* 0x0000000000007941 */ /* 0x000fea0003800000 */
.L_x_2518:
[C---:B------:R-:W-:Y:S04]  /*c320*/  LEA R2, P0, R79.reuse, R126, 0x1 ;  /* 0x0000007e4f027211 */ /* 0x040fe800078008ff */
[----:B------:R-:W-:Y:S05]  /*c330*/  LEA.HI.X R3, R79, R127, R78, 0x1, P0 ;  /* 0x0000007f4f037211 */ /* 0x000fea00000f0c4e */
[----:B-----5:R2:W-:Y:S04]  /*c340*/  ST.E.128 [R2.64], R24 ;  /* 0x0000001802007985 */ /* 0x0205e8000c101d06 */
.L_x_2517:
[----:B------:R-:W-:Y:S05]  /*c350*/  BSYNC B1 ;  /* 0x0000000000017941 */ /* 0x000fea0003800000 */
.L_x_2516:
        /* <DEDUP_REMOVED lines=92> */
.L_x_2523:
[----:B------:R-:W-:Y:S05]  /*c920*/  BSYNC B0 ;  /* 0x0000000000007941 */ /* 0x000fea0003800000 */
.L_x_2522:
[C---:B------:R-:W-:Y:S04]  /*c930*/  LEA R2, P0, R73.reuse, R126, 0x1 ;  /* 0x0000007e49027211 */ /* 0x040fe800078008ff */
[----:B------:R-:W-:Y:S05]  /*c940*/  LEA.HI.X R3, R73, R127, R72, 0x1, P0 ;  /* 0x0000007f49037211 */ /* 0x000fea00000f0c48 */
[----:B-----5:R2:W-:Y:S04]  /*c950*/  ST.E.128 [R2.64], R24 ;  /* 0x0000001802007985 */ /* 0x0205e8000c101d06 */
.L_x_2521:
[----:B------:R-:W-:Y:S05]  /*c960*/  BSYNC B1 ;  /* 0x0000000000017941 */ /* 0x000fea0003800000 */
.L_x_2520:
        /* <DEDUP_REMOVED lines=14> */
[----:B------:R-:W-:Y:S01]  /*ca50*/  IMAD.U32 R29, R24, 0x10000, RZ ;  /* 0x00010000181d7824 */ /* 0x000fe200078e00ff */
[C---:B------:R-:W-:Y:S01]  /*ca60*/  SHF.L.U32 R33, R26.reuse, 0x10, RZ ;  /* 0x000000101a217819 */ /* 0x040fe200000006ff */
[----:B------:R-:W-:Y:S01]  /*ca70*/  IMAD.U32 R31, R25, 0x10000, RZ ;  /* 0x00010000191f7824 */ /* 0x000fe200078e00ff */
[----:B------:R-:W-:Y:S01]  /*ca80*/  ISETP.GE.AND P1, PT, R9, R0, PT ;  /* 0x000000000900720c */ /* 0x000fe20003f26270 */
[--C-:B------:R-:W-:Y:S01]  /*ca90*/  IMAD.MOV.U32 R3, RZ, RZ, R0.reuse ;  /* 0x000000ffff037224 */ /* 0x100fe200078e0000 */
[----:B------:R-:W-:Y:S02]  /*caa0*/  LOP3.LUT R34, R26, 0xffff0000, RZ, 0xc0, !PT ;  /* 0xffff00001a227812 */ /* 0x000fe400078ec0ff */
[----:B------:R-:W-:Y:S02]  /*cab0*/  LOP3.LUT R30, R24, 0xffff0000, RZ, 0xc0, !PT ;  /* 0xffff0000181e7812 */ /* 0x000fe400078ec0ff */
[----:B------:R-:W-:Y:S07]  /*cac0*/  LOP3.LUT R32, R25, 0xffff0000, RZ, 0xc0, !PT ;  /* 0xffff000019207812 */ /* 0x000fee00078ec0ff */
[----:B------:R-:W-:Y:S01]  /*cad0*/  @P1 IADD3 R3, -R0, RZ, RZ ;  /* 0x000000ff00031210 */ /* 0x000fe20007ffe1ff */
[----:B------:R-:W-:Y:S03]  /*cae0*/  @P1 IMAD.MOV R8, RZ, RZ, -R0 ;  /* 0x000000ffff081224 */ /* 0x000fe600078e0a00 */
[C---:B------:R-:W-:Y:S02]  /*caf0*/  LEA R2, P0, R3.reuse, R4, 0x1 ;  /* 0x0000000403027211 */ /* 0x040fe400078008ff */
[----:B------:R-:W-:Y:S02]  /*cb00*/  IADD3 R17, P2, R142, R8, RZ ;  /* 0x000000088e117210 */ /* 0x000fe40007f5e0ff */
[----:B------:R-:W-:Y:S02]  /*cb10*/  LEA.HI.X.SX32 R3, R3, R5, 0x1, P0 ;  /* 0x0000000503037211 */ /* 0x000fe400000f0eff */
[C---:B------:R-:W-:Y:S02]  /*cb20*/  LEA R184, P0, R17.reuse, R123, 0x1 ;  /* 0x0000007b11b87211 */ /* 0x040fe400078008ff */
        /* <DEDUP_REMOVED lines=63> */
.L_x_2525:
[----:B------:R-:W-:Y:S05]  /*cf20*/  BSYNC B0 ;  /* 0x0000000000007941 */ /* 0x000fea0003800000 */
.L_x_2524:
[C---:B------:R-:W-:Y:S04]  /*cf30*/  LEA R2, P0, R71.reuse, R126, 0x1 ;  /* 0x0000007e47027211 */ /* 0x040fe800078008ff */
[----:B------:R-:W-:Y:S05]  /*cf40*/  LEA.HI.X R3, R71, R127, R70, 0x1, P0 ;  /* 0x0000007f47037211 */ /* 0x000fea00000f0c46 */
[----:B-----5:R2:W-:Y:S04]  /*cf50*/  ST.E.128 [R2.64], R24 ;  /* 0x0000001802007985 */ /* 0x0205e8000c101d06 */
.L_x_2511:
[----:B------:R-:W-:Y:S05]  /*cf60*/  BSYNC B2 ;  /* 0x0000000000027941 */ /* 0x000fea0003800000 */
.L_x_2510:
[----:B-1----:R-:W-:Y:S01]  /*cf70*/  MOV R5, R124 ;  /* 0x0000007c00057202 */ /* 0x002fe20000000f00 */
[----:B------:R-:W3:Y:S01]  /*cf80*/  LD.E R0, [R10.64+0xd0] ;  /* 0x0000d0060a007980 */ /* 0x000ee2000c101900 */
[----:B--2---:R-:W-:Y:S01]  /*cf90*/  MOV R3, R122 ;  /* 0x0000007a00037202 */ /* 0x004fe20000000f00 */
[----:B------:R-:W-:Y:S02]  /*cfa0*/  IMAD.MOV.U32 R4, RZ, RZ, R125 ;  /* 0x000000ffff047224 */ /* 0x000fe400078e007d */
[----:B------:R-:W-:Y:S02]  /*cfb0*/  IMAD.MOV.U32 R2, RZ, RZ, R123 ;  /* 0x000000ffff027224 */ /* 0x000fe400078e007b */
[----:B---3--:R-:W-:Y:S05]  /*cfc0*/  IMAD.U32 R0, R0, -0x20, RZ ;  /* 0xffffffe000007824 */ /* 0x008fea00078e00ff */
[C---:B------:R-:W-:Y:S02]  /*cfd0*/  LEA R125, P1, R0.reuse, R4, 0x1 ;  /* 0x00000004007d7211 */ /* 0x040fe400078208ff */
[C---:B------:R-:W-:Y:S02]  /*cfe0*/  LEA R123, P0, R0.reuse, R2, 0x1 ;  /* 0x00000002007b7211 */ /* 0x040fe400078008ff */
[C---:B------:R-:W-:Y:S02]  /*cff0*/  LEA.HI.X.SX32 R124, R0.reuse, R5, 0x1, P1 ;  /* 0x00000005007c7211 */ /* 0x040fe400008f0eff */
[----:B------:R-:W-:Y:S01]  /*d000*/  LEA.HI.X.SX32 R122, R0, R3, 0x1, P0 ;  /* 0x00000003007a7211 */ /* 0x000fe200000f0eff */
[----:B------:R-:W-:-:S05]  /*d010*/  BRA `(.L_x_2461) ;  /* 0x000007f000007947 */ /* 0x000fca0003800000 */
.L_x_2427:
[----:B------:R-:W-:Y:S01]  /*d020*/  BSSY B0, `(.L_x_2526) ;  /* 0x0000016000007945 */ /* 0x000fe20003800000 */
[----:B------:R-:W-:-:S05]  /*d030*/  @!P2 BRA `(.L_x_2527) ;  /* 0x000001400000a947 */ /* 0x000fca0003800000 */
[----:B------:R-:W-:Y:S02]  /*d040*/  ISETP.NE.AND P1, PT, R156, RZ, PT ;  /* 0x000000ff9c00720c */ /* 0x000fe40003f25270 */
[----:B------:R-:W-:Y:S11]  /*d050*/  ISETP.NE.AND P0, PT, R155, RZ, PT ;  /* 0x000000ff9b00720c */ /* 0x000ff60003f05270 */
[--C-:B------:R-:W-:Y:S02]  /*d060*/  @P1 IMAD.MOV.U32 R2, RZ, RZ, R121.reuse ;  /* 0x000000ffff021224 */ /* 0x100fe400078e0079 */
[--C-:B------:R-:W-:Y:S05]  /*d070*/  @P1 IMAD.MOV.U32 R3, RZ, RZ, R120.reuse ;  /* 0x000000ffff031224 */ /* 0x100fea00078e0078 */
[----:B-1----:R1:W2:Y:S02]  /*d080*/  @P1 LD.E.128 R4, [R2.64] ;  /* 0x0000000602041980 */ /* 0x0022a4000c101d00 */
[----:B-1----:R-:W-:Y:S01]  /*d090*/  @P0 MOV R2, R121 ;  /* 0x0000007900020202 */ /* 0x002fe20000000f00 */
[----:B------:R-:W-:Y:S01]  /*d0a0*/  @P0 IMAD.MOV.U32 R3, RZ, RZ, R120 ;  /* 0x000000ffff030224 */ /* 0x000fe200078e0078 */
[----:B--2---:R1:W-:Y:S01]  /*d0b0*/  @P1 ST.E.128 [R126.64], R4 ;  /* 0x000000047e001985 */ /* 0x0043e2000c101d06 */
[----:B------:R-:W-:Y:S03]  /*d0c0*/  ISETP.NE.AND P1, PT, R154, RZ, PT ;  /* 0x000000ff9a00720c */ /* 0x000fe60003f25270 */
[----:B-1----:R1:W2:Y:S10]  /*d0d0*/  @P0 LD.E.128 R4, [R2.64+0x80] ;  /* 0x0000800602040980 */ /* 0x0022b4000c101d00 */
[--C-:B-1----:R-:W-:Y:S01]  /*d0e0*/  @P1 IMAD.MOV.U32 R2, RZ, RZ, R121.reuse ;  /* 0x000000ffff021224 */ /* 0x102fe200078e0079 */
[-C--:B------:R-:W-:Y:S01]  /*d0f0*/  @P1 MOV R3, R120.reuse ;  /* 0x0000007800031202 */ /* 0x080fe20000000f00 */
[----:B--2---:R1:W-:Y:S01]  /*d100*/  @P0 ST.E.128 [R126.64+0x80], R4 ;  /* 0x000080047e000985 */ /* 0x0043e2000c101d06 */
[----:B------:R-:W-:Y:S03]  /*d110*/  ISETP.NE.AND P0, PT, R153, RZ, PT ;  /* 0x000000ff9900720c */ /* 0x000fe60003f05270 */
[----:B-1----:R1:W2:Y:S10]  /*d120*/  @P1 LD.E.128 R4, [R2.64+0x100] ;  /* 0x0001000602041980 */ /* 0x0022b4000c101d00 */
[----:B-1----:R-:W-:Y:S01]  /*d130*/  @P0 IMAD.MOV.U32 R2, RZ, RZ, R121 ;  /* 0x000000ffff020224 */ /* 0x002fe200078e0079 */
[----:B------:R-:W-:Y:S01]  /*d140*/  @P0 MOV R3, R120 ;  /* 0x0000007800030202 */ /* 0x000fe20000000f00 */
[----:B--2---:R1:W-:Y:S04]  /*d150*/  @P1 ST.E.128 [R126.64+0x100], R4 ;  /* 0x000100047e001985 */ /* 0x0043e8000c101d06 */
[----:B-1----:R-:W2:Y:S04]  /*d160*/  @P0 LD.E.128 R4, [R2.64+0x180] ;  /* 0x0001800602040980 */ /* 0x002ea8000c101d00 */
[----:B--2---:R1:W-:Y:S02]  /*d170*/  @P0 ST.E.128 [R126.64+0x180], R4 ;  /* 0x000180047e000985 */ /* 0x0043e4000c101d06 */
.L_x_2527:
[----:B------:R-:W-:Y:S05]  /*d180*/  BSYNC B0 ;  /* 0x0000000000007941 */ /* 0x000fea0003800000 */
.L_x_2526:
        /* <DEDUP_REMOVED lines=9> */
[-C--:B------:R-:W-:Y:S02]  /*d220*/  @P3 LEA.HI.X R5, R92, R120.reuse, R91, 0x1, P0 ;  /* 0x000000785c053211 */ /* 0x080fe400000f0c5b */
[----:B------:R-:W-:Y:S02]  /*d230*/  @P3 LEA.HI.X R23, R228, R127, R229, 0x1, P1 ;  /* 0x0000007fe4173211 */ /* 0x000fe400008f0ce5 */
[C---:B------:R-:W-:Y:S02]  /*d240*/  @P2 LEA R2, P0, R94.reuse, R121, 0x1 ;  /* 0x000000795e022211 */ /* 0x040fe400078008ff */
[----:B------:R-:W2:Y:S02]  /*d250*/  @P3 LD.E.128 R4, [R4.64] ;  /* 0x0000000604043980 */ /* 0x000ea4000c101d00 */
[----:B------:R-:W-:Y:S02]  /*d260*/  @P2 LEA.HI.X R3, R94, R120, R93, 0x1, P0 ;  /* 0x000000785e032211 */ /* 0x000fe400000f0c5d */
[----:B--2---:R1:W-:Y:S01]  /*d270*/  @P3 ST.E.128 [R22.64], R4 ;  /* 0x0000000416003985 */ /* 0x0043e2000c101d06 */
[----:B------:R-:W-:Y:S03]  /*d280*/  ISETP.NE.AND P3, PT, R154, RZ, PT ;  /* 0x000000ff9a00720c */ /* 0x000fe60003f65270 */
[----:B-1----:R1:W2:Y:S01]  /*d290*/  @P2 LD.E.128 R4, [R2.64] ;  /* 0x0000000602042980 */ /* 0x0022a2000c101d00 */
[C---:B------:R-:W-:Y:S04]  /*d2a0*/  @P2 LEA R22, P1, R87.reuse, R126, 0x1 ;  /* 0x0000007e57162211 */ /* 0x040fe800078208ff */
[----:B------:R-:W-:Y:S02]  /*d2b0*/  @P2 LEA.HI.X R23, R87, R127, R86, 0x1, P1 ;  /* 0x0000007f57172211 */ /* 0x000fe400008f0c56 */
[----:B------:R-:W-:Y:S03]  /*d2c0*/  ISETP.NE.AND P1, PT, R153, RZ, PT ;  /* 0x000000ff9900720c */ /* 0x000fe60003f25270 */
[C---:B-1----:R-:W-:Y:S04]  /*d2d0*/  @P3 LEA R2, P0, R98.reuse, R121, 0x1 ;  /* 0x0000007962023211 */ /* 0x042fe800078008ff */
[----:B------:R-:W-:Y:S01]  /*d2e0*/  @P3 LEA.HI.X R3, R98, R120, R97, 0x1, P0 ;  /* 0x0000007862033211 */ /* 0x000fe200000f0c61 */
[----:B--2---:R1:W-:Y:S04]  /*d2f0*/  @P2 ST.E.128 [R22.64], R4 ;  /* 0x0000000416002985 */ /* 0x0043e8000c101d06 */
[----:B-1----:R1:W2:Y:S01]  /*d300*/  @P3 LD.E.128 R4, [R2.64] ;  /* 0x0000000602043980 */ /* 0x0022a2000c101d00 */
[C---:B------:R-:W-:Y:S04]  /*d310*/  @P3 LEA R22, P2, R83.reuse, R126, 0x1 ;  /* 0x0000007e53163211 */ /* 0x040fe800078408ff */
[----:B------:R-:W-:Y:S02]  /*d320*/  @P3 LEA.HI.X R23, R83, R127, R82, 0x1, P2 ;  /* 0x0000007f53173211 */ /* 0x000fe400010f0c52 */
[C---:B-1----:R-:W-:Y:S04]  /*d330*/  @P1 LEA R2, P0, R106.reuse, R121, 0x1 ;  /* 0x000000796a021211 */ /* 0x042fe800078008ff */
[----:B------:R-:W-:Y:S01]  /*d340*/  @P1 LEA.HI.X R3, R106, R120, R105, 0x1, P0 ;  /* 0x000000786a031211 */ /* 0x000fe200000f0c69 */
[----:B--2---:R1:W-:Y:S04]  /*d350*/  @P3 ST.E.128 [R22.64], R4 ;  /* 0x0000000416003985 */ /* 0x0043e8000c101d06 */
[----:B-1----:R1:W2:Y:S02]  /*d360*/  @P1 LD.E.128 R4, [R2.64] ;  /* 0x0000000602041980 */ /* 0x0022a4000c101d00 */
[C---:B-1----:R-:W-:Y:S04]  /*d370*/  @P1 LEA R2, P0, R77.reuse, R126, 0x1 ;  /* 0x0000007e4d021211 */ /* 0x042fe800078008ff */
[----:B------:R-:W-:Y:S05]  /*d380*/  @P1 LEA.HI.X R3, R77, R127, R76, 0x1, P0 ;  /* 0x0000007f4d031211 */ /* 0x000fea00000f0c4c */
[----:B--2---:R1:W-:Y:S04]  /*d390*/  @P1 ST.E.128 [R2.64], R4 ;  /* 0x0000000402001985 */ /* 0x0043e8000c101d06 */
.L_x_2529:
[----:B------:R-:W-:Y:S05]  /*d3a0*/  BSYNC B0 ;  /* 0x0000000000007941 */ /* 0x000fea0003800000 */
.L_x_2528:
        /* <DEDUP_REMOVED lines=33> */
.L_x_2531:
[----:B------:R-:W-:Y:S05]  /*d5c0*/  BSYNC B0 ;  /* 0x0000000000007941 */ /* 0x000fea0003800000 */
.L_x_2530:
[C---:B------:R-:W-:Y:S04]  /*d5d0*/  ISETP.GE.AND P0, PT, R64.reuse, R184, PT ;  /* 0x000000b84000720c */ /* 0x040fe80003f06270 */
[----:B------:R-:W-:Y:S11]  /*d5e0*/  ISETP.GE.AND P0, PT, R64, R164, !P0 ;  /* 0x000000a44000720c */ /* 0x000ff60004706270 */
[----:B------:R-:W-:Y:S02]  /*d5f0*/  @!UPT UIADD3 URZ, URZ, URZ, URZ ;  /* 0x0000003f3f3ff290 */ /* 0x000fe4000fffe03f */
[----:B------:R-:W-:-:S05]  /*d600*/  @!P0 BRA `(.L_x_2461) ;  /* 0x0000020000008947 */ /* 0x000fca0003800000 */
[----:B------:R-:W-:Y:S02]  /*d610*/  ISETP.NE.AND P1, PT, R156, RZ, PT ;  /* 0x000000ff9c00720c */ /* 0x000fe40003f25270 */
[----:B------:R-:W-:Y:S02]  /*d620*/  ISETP.NE.AND P2, PT, R155, RZ, PT ;  /* 0x000000ff9b00720c */ /* 0x000fe40003f45270 */
[----:B------:R-:W-:Y:S09]  /*d630*/  ISETP.NE.AND P3, PT, R154, RZ, PT ;  /* 0x000000ff9a00720c */ /* 0x000ff20003f65270 */
[----:B-1----:R-:W-:Y:S02]  /*d640*/  @P1 IMAD.MOV.U32 R2, RZ, RZ, R121 ;  /* 0x000000ffff021224 */ /* 0x002fe400078e0079 */
[----:B------:R-:W-:Y:S02]  /*d650*/  @P1 IMAD.MOV.U32 R3, RZ, RZ, R120 ;  /* 0x000000ffff031224 */ /* 0x000fe400078e0078 */
[----:B------:R-:W-:Y:S02]  /*d660*/  @P1 IMAD R0, R183, 0x60, RZ ;  /* 0x00000060b7001824 */ /* 0x000fe400078e02ff */
[----:B------:R-:W-:Y:S04]  /*d670*/  @P1 IMAD.WIDE.U32 R2, R182, 0x60, R2 ;  /* 0x00000060b6021825 */ /* 0x000fe800078e0002 */
[----:B------:R-:W-:Y:S02]  /*d680*/  @P1 IMAD.IADD R3, R3, 0x1, R0 ;  /* 0x0000000103031824 */ /* 0x000fe400078e0200 */
[----:B------:R-:W-:Y:S03]  /*d690*/  @P1 IMAD.WIDE.U32 R22, R48, 0x60, R126 ;  /* 0x0000006030161825 */ /* 0x000fe600078e007e */
[----:B------:R1:W2:Y:S01]  /*d6a0*/  @P1 LD.E.128 R4, [R2.64] ;  /* 0x0000000602041980 */ /* 0x0002a2000c101d00 */
[----:B------:R-:W-:Y:S04]  /*d6b0*/  @P1 IMAD R0, R49, 0x60, RZ ;  /* 0x0000006031001824 */ /* 0x000fe800078e02ff */
[----:B------:R-:W-:Y:S01]  /*d6c0*/  @P1 IMAD.IADD R23, R23, 0x1, R0 ;  /* 0x0000000117171824 */ /* 0x000fe200078e0200 */
[C---:B-1----:R-:W-:Y:S04]  /*d6d0*/  @P2 LEA R2, P0, R104.reuse, R121, 0x1 ;  /* 0x0000007968022211 */ /* 0x042fe800078008ff */
[----:B------:R-:W-:Y:S01]  /*d6e0*/  @P2 LEA.HI.X R3, R104, R120, R103, 0x1, P0 ;  /* 0x0000007868032211 */ /* 0x000fe200000f0c67 */
[----:B--2---:R1:W-:Y:S04]  /*d6f0*/  @P1 ST.E.128 [R22.64], R4 ;  /* 0x0000000416001985 */ /* 0x0043e8000c101d06 */
[----:B-1----:R1:W2:Y:S01]  /*d700*/  @P2 LD.E.128 R4, [R2.64] ;  /* 0x0000000602042980 */ /* 0x0022a2000c101d00 */
[C---:B------:R-:W-:Y:S04]  /*d710*/  @P2 LEA R22, P1, R79.reuse, R126, 0x1 ;  /* 0x0000007e4f162211 */ /* 0x040fe800078208ff */
[----:B------:R-:W-:Y:S02]  /*d720*/  @P2 LEA.HI.X R23, R79, R127, R78, 0x1, P1 ;  /* 0x0000007f4f172211 */ /* 0x000fe400008f0c4e */
[----:B------:R-:W-:Y:S02]  /*d730*/  ISETP.NE.AND P1, PT, R153, RZ, PT ;  /* 0x000000ff9900720c */ /* 0x000fe40003f25270 */
        /* <DEDUP_REMOVED lines=13> */
.L_x_2461:
[----:B------:R-:W-:Y:S05]  /*d810*/  BSYNC B3 ;  /* 0x0000000000037941 */ /* 0x000fea0003800000 */
.L_x_2426:
[----:B------:R-:W-:Y:S01]  /*d820*/  ISETP.NE.U32.AND P1, PT, R240, RZ, PT ;  /* 0x000000fff000720c */ /* 0x000fe20003f25070 */
[----:B------:R-:W2:Y:S01]  /*d830*/  LD.E R0, [R10.64+0x128] ;  /* 0x000128060a007980 */ /* 0x000ea2000c101900 */
[----:B-1----:R-:W-:Y:S01]  /*d840*/  IMAD.MOV.U32 R2, RZ, RZ, R121 ;  /* 0x000000ffff027224 */ /* 0x002fe200078e0079 */
[----:B------:R-:W-:Y:S01]  /*d850*/  BSSY B0, `(.L_x_2532) ;  /* 0x0000062000007945 */ /* 0x000fe20003800000 */
[----:B------:R-:W-:Y:S01]  /*d860*/  ISETP.NE.AND.EX P1, PT, R241, RZ, PT, P1 ;  /* 0x000000fff100720c */ /* 0x000fe20003f25310 */
[----:B------:R-:W-:Y:S02]  /*d870*/  IMAD.MOV.U32 R3, RZ, RZ, R120 ;  /* 0x000000ffff037224 */ /* 0x000fe400078e0078 */
[----:B--2---:R-:W-:Y:S05]  /*d880*/  IMAD.U32 R0, R0, -0x40, RZ ;  /* 0xffffffc000007824 */ /* 0x004fea00078e00ff */
[C---:B------:R-:W-:Y:S04]  /*d890*/  LEA R121, P0, R0.reuse, R2, 0x1 ;  /* 0x0000000200797211 */ /* 0x040fe800078008ff */
[----:B------:R-:W-:Y:S01]  /*d8a0*/  LEA.HI.X.SX32 R120, R0, R3, 0x1, P0 ;  /* 0x0000000300787211 */ /* 0x000fe200000f0eff */
[----:B------:R-:W-:-:S05]  /*d8b0*/  @!P1 BRA `(.L_x_2533) ;  /* 0x0000051000009947 */ /* 0x000fca0003800000 */
[----:B------:R-:W-:Y:S04]  /*d8c0*/  IADD3 R0, R14, -0x1, RZ ;  /* 0xffffffff0e007810 */ /* 0x000fe80007ffe0ff */
[----:B------:R-:W-:Y:S11]  /*d8d0*/  ISETP.GT.AND P0, PT, R0, R90, PT ;  /* 0x0000005a0000720c */ /* 0x000ff60003f04270 */
[----:B------:R-:W-:Y:S02]  /*d8e0*/  @!UPT UIADD3 URZ, URZ, URZ, URZ ;  /* 0x0000003f3f3ff290 */ /* 0x000fe4000fffe03f */
[----:B------:R-:W-:-:S05]  /*d8f0*/  @!P0 BRA `(.L_x_2534) ;  /* 0x0000057000008947 */ /* 0x000fca0003800000 */
[----:B------:R-:W2:Y:S01]  /*d900*/  LD.E R3, [R10.64+0x170] ;  /* 0x000170060a037980 */ /* 0x000ea2000c101900 */
[----:B------:R-:W-:Y:S02]  /*d910*/  IADD3 R0, R16, -0x80, RZ ;  /* 0xffffff8010007810 */ /* 0x000fe40007ffe0ff */
[----:B------:R-:W-:Y:S01]  /*d920*/  IABS R8, R15 ;  /* 0x0000000f00087213 */ /* 0x000fe20000000000 */
[----:B------:R-:W3:Y:S01]  /*d930*/  LD.E.64 R26, [R10.64+0x40] ;  /* 0x000040060a1a7980 */ /* 0x000ee2000c101b00 */
[----:B------:R-:W-:Y:S05]  /*d940*/  IABS R6, R0 ;  /* 0x0000000000067213 */ /* 0x000fea0000000000 */
[----:B------:R-:W4:Y:S06]  /*d950*/  LD.E.64 R24, [R10.64+0x20] ;  /* 0x000020060a187980 */ /* 0x000f2c000c101b00 */
[----:B------:R-:W3:Y:S01]  /*d960*/  LD.E.64 R22, [R10.64+0x28] ;  /* 0x000028060a167980 */ /* 0x000ee2000c101b00 */
[-C--:B--2---:R-:W-:Y:S02]  /*d970*/  IABS R2, R3.reuse ;  /* 0x0000000300027213 */ /* 0x084fe40000000000 */
[----:B------:R-:W-:Y:S02]  /*d980*/  IABS R7, R3 ;  /* 0x0000000300077213 */ /* 0x000fe40000000000 */
[----:B------:R-:W1:Y:S03]  /*d990*/  I2F.RP R4, R2 ;  /* 0x0000000200047306 */ /* 0x000e660000209400 */
[----:B------:R-:W-:Y:S07]  /*d9a0*/  IMAD.MOV R7, RZ, RZ, -R7 ;  /* 0x000000ffff077224 */ /* 0x000fee00078e0a07 */
[----:B-1----:R-:W1:Y:S02]  /*d9b0*/  MUFU.RCP R4, R4 ;  /* 0x0000000400047308 */ /* 0x002e640000001000 */
[----:B-1----:R-:W-:Y:S08]  /*d9c0*/  IADD3 R4, R4, 0xffffffe, RZ ;  /* 0x0ffffffe04047810 */ /* 0x002ff00007ffe0ff */
[----:B------:R-:W1:Y:S02]  /*d9d0*/  F2I.FTZ.U32.TRUNC.NTZ R5, R4 ;  /* 0x0000000400057305 */ /* 0x000e64000021f000 */
[--C-:B-1----:R-:W-:Y:S04]  /*d9e0*/  IMAD.MOV R4, RZ, RZ, -R5.reuse ;  /* 0x000000ffff047224 */ /* 0x102fe800078e0a05 */
[----:B------:R-:W-:Y:S02]  /*d9f0*/  IMAD R16, R4, R2, RZ ;  /* 0x0000000204107224 */ /* 0x000fe400078e02ff */
[----:B------:R-:W-:Y:S04]  /*da00*/  IMAD.MOV.U32 R4, RZ, RZ, RZ ;  /* 0x000000ffff047224 */ /* 0x000fe800078e00ff */
[----:B------:R-:W-:Y:S06]  /*da10*/  IMAD.HI.U32 R5, R5, R16, R4 ;  /* 0x0000001005057227 */ /* 0x000fec00078e0004 */
[C---:B------:R-:W-:Y:S04]  /*da20*/  IMAD.HI.U32 R4, R5.reuse, R6, RZ ;  /* 0x0000000605047227 */ /* 0x040fe800078e00ff */
[----:B------:R-:W-:Y:S04]  /*da30*/  IMAD.HI.U32 R5, R5, R8, RZ ;  /* 0x0000000805057227 */ /* 0x000fe800078e00ff */
[-C--:B------:R-:W-:Y:S02]  /*da40*/  IMAD R6, R4, R7.reuse, R6 ;  /* 0x0000000704067224 */ /* 0x080fe400078e0206 */
[C---:B------:R-:W-:Y:S03]  /*da50*/  IMAD R8, R5.reuse, R7, R8 ;  /* 0x0000000705087224 */ /* 0x040fe600078e0208 */
        /* <DEDUP_REMOVED lines=14> */
[----:B------:R-:W-:Y:S02]  /*db40*/  LOP3.LUT R2, RZ, R3, RZ, 0x33, !PT ;  /* 0x00000003ff027212 */ /* 0x000fe400078e33ff */
[----:B------:R-:W-:Y:S02]  /*db50*/  @P5 IADD3 R5, R5, 0x1, RZ ;  /* 0x0000000105055810 */ /* 0x000fe40007ffe0ff */
[----:B------:R-:W-:Y:S01]  /*db60*/  IADD3 R0, -R15, R0, RZ ;  /* 0x000000000f007210 */ /* 0x000fe20007ffe1ff */
[----:B------:R-:W-:Y:S02]  /*db70*/  @!P1 IMAD.MOV R4, RZ, RZ, -R4 ;  /* 0x000000ffff049224 */ /* 0x000fe400078e0a04 */
[----:B------:R-:W-:Y:S03]  /*db80*/  @!P2 IMAD.MOV R5, RZ, RZ, -R5 ;  /* 0x000000ffff05a224 */ /* 0x000fe600078e0a05 */
[C---:B------:R-:W-:Y:S02]  /*db90*/  SEL R4, R2.reuse, R4, !P0 ;  /* 0x0000000402047207 */ /* 0x040fe40004000000 */
[----:B------:R-:W-:Y:S02]  /*dba0*/  SEL R2, R2, R5, !P0 ;  /* 0x0000000502027207 */ /* 0x000fe40004000000 */
[-C--:B------:R-:W-:Y:S02]  /*dbb0*/  LEA R16, P1, R4, R240.reuse, 0x2 ;  /* 0x000000f004107211 */ /* 0x080fe400078210ff */
[----:B------:R-:W-:Y:S02]  /*dbc0*/  LEA R6, P0, R2, R240, 0x2 ;  /* 0x000000f002067211 */ /* 0x000fe400078010ff */
[-C--:B------:R-:W-:Y:S02]  /*dbd0*/  LEA.HI.X.SX32 R17, R4, R241.reuse, 0x2, P1 ;  /* 0x000000f104117211 */ /* 0x080fe400008f16ff */
[C---:B------:R-:W-:Y:S01]  /*dbe0*/  LEA.HI.X.SX32 R7, R2.reuse, R241, 0x2, P0 ;  /* 0x000000f102077211 */ /* 0x040fe200000f16ff */
[----:B------:R-:W-:Y:S02]  /*dbf0*/  IMAD.IADD R2, R2, 0x1, -R4 ;  /* 0x0000000102027824 */ /* 0x000fe400078e0a04 */
[----:B------:R1:W2:Y:S02]  /*dc00*/  LD.E R5, [R16.64] ;  /* 0x0000000610057980 */ /* 0x0002a4000c101900 */
[----:B------:R-:W-:Y:S02]  /*dc10*/  IMAD R0, R2, R3, R0 ;  /* 0x0000000302007224 */ /* 0x000fe400078e0200 */
[----:B------:R-:W2:Y:S02]  /*dc20*/  LD.E R6, [R6.64] ;  /* 0x0000000606067980 */ /* 0x000ea4000c101900 */
[-C--:B---3--:R-:W-:Y:S01]  /*dc30*/  IMAD R4, R27, R0.reuse, RZ ;  /* 0x000000001b047224 */ /* 0x088fe200078e02ff */
[----:B------:R-:W-:Y:S01]  /*dc40*/  SHF.R.S32.HI R2, RZ, 0x1f, R0 ;  /* 0x0000001fff027819 */ /* 0x000fe20000011400 */
[C---:B------:R-:W-:Y:S04]  /*dc50*/  IMAD.WIDE.U32 R28, R26.reuse, R0, RZ ;  /* 0x000000001a1c7225 */ /* 0x040fe800078e00ff */
[----:B------:R-:W-:Y:S01]  /*dc60*/  IMAD R4, R26, R2, R4 ;  /* 0x000000021a047224 */ /* 0x000fe200078e0204 */
[----:B-1----:R-:W3:Y:S01]  /*dc70*/  LD.E.64 R16, [R10.64+0x38] ;  /* 0x000038060a107980 */ /* 0x002ee2000c101b00 */
[----:B--2---:R-:W-:Y:S04]  /*dc80*/  IMAD.IADD R6, R5, 0x1, -R6 ;  /* 0x0000000105067824 */ /* 0x004fe800078e0a06 */
[-C--:B----4-:R-:W-:Y:S01]  /*dc90*/  IMAD R3, R25, R6.reuse, RZ ;  /* 0x0000000619037224 */ /* 0x090fe200078e02ff */
[----:B------:R-:W-:Y:S01]  /*dca0*/  SHF.R.S32.HI R5, RZ, 0x1f, R6 ;  /* 0x0000001fff057819 */ /* 0x000fe20000011406 */
[C---:B------:R-:W-:Y:S04]  /*dcb0*/  IMAD.WIDE.U32 R26, R24.reuse, R6, RZ ;  /* 0x00000006181a7225 */ /* 0x040fe800078e00ff */
[----:B------:R-:W-:Y:S01]  /*dcc0*/  IMAD R3, R24, R5, R3 ;  /* 0x0000000518037224 */ /* 0x000fe200078e0203 */
[----:B------:R-:W-:Y:S01]  /*dcd0*/  MOV R24, R28 ;  /* 0x0000001c00187202 */ /* 0x000fe20000000f00 */
[----:B------:R-:W-:Y:S02]  /*dce0*/  IMAD.IADD R25, R29, 0x1, R4 ;  /* 0x000000011d197824 */ /* 0x000fe400078e0204 */
[----:B------:R-:W-:Y:S02]  /*dcf0*/  IMAD.IADD R27, R27, 0x1, R3 ;  /* 0x000000011b1b7824 */ /* 0x000fe400078e0203 */
[----:B------:R-:W-:Y:S04]  /*dd00*/  IMAD.WIDE.U32 R24, R6, R22, R24 ;  /* 0x0000001606187225 */ /* 0x000fe800078e0018 */
[----:B------:R-:W-:Y:S01]  /*dd10*/  IMAD R6, R23, R6, RZ ;  /* 0x0000000617067224 */ /* 0x000fe200078e02ff */
[----:B------:R-:W-:Y:S01]  /*dd20*/  LEA R129, P1, R24, R129, 0x1 ;  /* 0x0000008118817211 */ /* 0x000fe200078208ff */
[----:B---3--:R-:W-:Y:S02]  /*dd30*/  IMAD R3, R17, R0, RZ ;  /* 0x0000000011037224 */ /* 0x008fe400078e02ff */
        /* <DEDUP_REMOVED lines=9> */
.L_x_2533:
[----:B------:R-:W2:Y:S01]  /*ddd0*/  LD.E R2, [R10.64+0x40] ;  /* 0x000040060a027980 */ /* 0x000ea2000c101900 */
[----:B------:R-:W-:Y:S02]  /*dde0*/  IMAD.MOV.U32 R4, RZ, RZ, R129 ;  /* 0x000000ffff047224 */ /* 0x000fe400078e0081 */
[----:B------:R-:W-:Y:S01]  /*ddf0*/  IMAD.MOV.U32 R5, RZ, RZ, R128 ;  /* 0x000000ffff057224 */ /* 0x000fe200078e0080 */
[----:B------:R-:W3:Y:S02]  /*de00*/  LD.E R0, [R10.64+0x38] ;  /* 0x000038060a007980 */ /* 0x000ee4000c101900 */
[----:B---3--:R-:W-:Y:S02]  /*de10*/  IMAD.U32 R0, R0, -0x40, RZ ;  /* 0xffffffc000007824 */ /* 0x008fe400078e00ff */
[----:B--2---:R-:W-:Y:S03]  /*de20*/  IMAD.U32 R2, R2, -0x40, RZ ;  /* 0xffffffc002027824 */ /* 0x004fe600078e00ff */
[----:B------:R-:W-:Y:S02]  /*de30*/  LEA R126, P0, R0, R126, 0x1 ;  /* 0x0000007e007e7211 */ /* 0x000fe400078008ff */
[----:B------:R-:W-:Y:S02]  /*de40*/  LEA R129, P1, R2, R4, 0x1 ;  /* 0x0000000402817211 */ /* 0x000fe400078208ff */
[----:B------:R-:W-:Y:S02]  /*de50*/  LEA.HI.X.SX32 R127, R0, R127, 0x1, P0 ;  /* 0x0000007f007f7211 */ /* 0x000fe400000f0eff */
[----:B------:R-:W-:Y:S04]  /*de60*/  LEA.HI.X.SX32 R128, R2, R5, 0x1, P1 ;  /* 0x0000000502807211 */ /* 0x000fe800008f0eff */
.L_x_2534:
[----:B------:R-:W-:Y:S05]  /*de70*/  BSYNC B0 ;  /* 0x0000000000007941 */ /* 0x000fea0003800000 */
.L_x_2532:
[----:B------:R-:W-:Y:S04]  /*de80*/  IADD3 R14, R14, -0x1, RZ ;  /* 0xffffffff0e0e7810 */ /* 0x000fe80007ffe0ff */
[----:B------:R-:W-:Y:S11]  /*de90*/  ISETP.GT.AND P0, PT, R14, R90, PT ;  /* 0x0000005a0e00720c */ /* 0x000ff60003f04270 */
[----:B------:R-:W-:Y:S02]  /*dea0*/  @!UPT UIADD3 URZ, URZ, URZ, URZ ;  /* 0x0000003f3f3ff290 */ /* 0x000fe4000fffe03f */
[----:B------:R-:W-:-:S05]  /*deb0*/  @P0 BRA `(.L_x_2535) ;  /* 0xffff504000000947 */ /* 0x000fca000383ffff */
.L_x_2417:
        /* <DEDUP_REMOVED lines=9> */
[----:B------:R-:W2:Y:S04]  /*df50*/  LD.E.64 R4, [R10.64+0xf0] ;  /* 0x0000f0060a047980 */ /* 0x000ea8000c101b00 */
[----:B------:R-:W3:Y:S04]  /*df60*/  LD.E.U8 R2, [R10.64+0x1b3] ;  /* 0x0001b3060a027980 */ /* 0x000ee8000c101100 */
[----:B------:R1:W5:Y:S04]  /*df70*/  LD.E.64 R36, [R10.64+0x148] ;  /* 0x000148060a247980 */ /* 0x000368000c101b00 */
[----:B------:R1:W5:Y:S01]  /*df80*/  LD.E.64 R16, [R10.64+0x150] ;  /* 0x000150060a107980 */ /* 0x000362000c101b00 */
[----:B--2---:R-:W-:-:S04]  /*df90*/  ISETP.NE.U32.AND P1, PT, R4, RZ, PT ;  /* 0x000000ff0400720c */ /* 0x004fc80003f25070 */
[----:B------:R-:W-:-:S13]  /*dfa0*/  ISETP.NE.AND.EX P1, PT, R5, RZ, PT, P1 ;  /* 0x000000ff0500720c */ /* 0x000fda0003f25310 */
[----:B------:R-:W-:-:S04]  /*dfb0*/  @P1 LEA R6, P0, R235, R4, 0x2 ;  /* 0x00000004eb061211 */ /* 0x000fc800078010ff */
[----:B------:R-:W-:Y:S01]  /*dfc0*/  @P1 LEA.HI.X R7, R235, R5, R60, 0x2, P0 ;  /* 0x00000005eb071211 */ /* 0x000fe200000f143c */
[----:B------:R-:W-:-:S06]  /*dfd0*/  IMAD.MOV.U32 R5, RZ, RZ, RZ ;  /* 0x000000ffff057224 */ /* 0x000fcc00078e00ff */
[----:B------:R2:W4:Y:S04]  /*dfe0*/  @P1 LD.E R5, [R6.64] ;  /* 0x0000000606051980 */ /* 0x000528000c101900 */
[----:B--2---:R1:W5:Y:S01]  /*dff0*/  LD.E R6, [R10.64+0xc0] ;  /* 0x0000c0060a067980 */ /* 0x004362000c101900 */
[----:B------:R-:W-:Y:S02]  /*e000*/  LEA.HI R7, R0, R0, RZ, 0x1 ;  /* 0x0000000000077211 */ /* 0x000fe400078f08ff */
[----:B------:R-:W-:Y:S02]  /*e010*/  IADD3 R3, P1, R3, R170, RZ ;  /* 0x000000aa03037210 */ /* 0x000fe40007f3e0ff */
[----:B------:R-:W-:Y:S02]  /*e020*/  SHF.R.S32.HI R7, RZ, 0x1, R7 ;  /* 0x00000001ff077819 */ /* 0x000fe40000011407 */
[----:B---3--:R-:W-:Y:S01]  /*e030*/  ISETP.NE.AND P4, PT, R2, RZ, PT ;  /* 0x000000ff0200720c */ /* 0x008fe20003f85270 */
[--C-:B------:R-:W-:Y:S01]  /*e040*/  IMAD.X R8, R8, 0x1, R173.reuse, P1 ;  /* 0x0000000108087824 */ /* 0x100fe200008e06ad */
[----:B-----5:R-:W-:Y:S01]  /*e050*/  LEA R64, P2, R170, R176, 0x1 ;  /* 0x000000b0aa407211 */ /* 0x020fe200078408ff */
[----:B------:R-:W-:Y:S01]  /*e060*/  IMAD.MOV.U32 R172, RZ, RZ, R170 ;  /* 0x000000ffffac7224 */ /* 0x000fe200078e00aa */
[----:B------:R-:W-:Y:S01]  /*e070*/  LEA R4, P0, R174, R170, 0x5 ;  /* 0x000000aaae047211 */ /* 0x000fe200078028ff */
[----:B------:R-:W-:Y:S01]  /*e080*/  IMAD R21, R166, R7, R62 ;  /* 0x00000007a6157224 */ /* 0x000fe200078e023e */
[----:B------:R-:W-:Y:S01]  /*e090*/  LEA R46, P1, R3, R176, 0x1 ;  /* 0x000000b0032e7211 */ /* 0x000fe200078208ff */
[----:B------:R-:W-:Y:S01]  /*e0a0*/  IMAD R14, R175, 0x30, RZ ;  /* 0x00000030af0e7824 */ /* 0x000fe200078e02ff */
[----:B------:R-:W-:Y:S01]  /*e0b0*/  LEA.HI.X R65, R170, R177, R173, 0x1, P2 ;  /* 0x000000b1aa417211 */ /* 0x000fe200010f0cad */
[----:B------:R-:W-:Y:S01]  /*e0c0*/  IMAD.IADD R62, R62, 0x1, R21 ;  /* 0x000000013e3e7824 */ /* 0x000fe200078e0215 */
[C---:B------:R-:W-:Y:S01]  /*e0d0*/  LEA.HI.X R15, R174.reuse, R173, R175, 0x5, P0 ;  /* 0x000000adae0f7211 */ /* 0x040fe200000f2caf */
[----:B------:R-:W-:Y:S01]  /*e0e0*/  IMAD.WIDE.U32 R172, R174, 0x30, R172 ;  /* 0x00000030aeac7825 */ /* 0x000fe200078e00ac */
[----:B------:R-:W-:-:S02]  /*e0f0*/  LEA.HI.X R47, R3, R177, R8, 0x1, P1 ;  /* 0x000000b1032f7211 */ /* 0x000fc400008f0c08 */
[-C--:B------:R-:W-:Y:S01]  /*e100*/  LEA R44, P0, R4, R176.reuse, 0x1 ;  /* 0x000000b0042c7211 */ /* 0x080fe200078008ff */
[----:B------:R-:W-:Y:S01]  /*e110*/  IMAD.IADD R8, R237, 0x1, -R54 ;  /* 0x00000001ed087824 */ /* 0x000fe200078e0a36 */
[----:B------:R-:W-:Y:S01]  /*e120*/  LEA R42, P1, R172, R176, 0x1 ;  /* 0x000000b0ac2a7211 */ /* 0x000fe200078208ff */
[----:B------:R-:W-:Y:S01]  /*e130*/  IMAD.IADD R14, R173, 0x1, R14 ;  /* 0x00000001ad0e7824 */ /* 0x000fe200078e020e */
[-C--:B------:R-:W-:Y:S02]  /*e140*/  LEA.HI.X R45, R4, R177.reuse, R15, 0x1, P0 ;  /* 0x000000b1042d7211 */ /* 0x080fe400000f0c0f */
[----:B------:R-:W-:Y:S01]  /*e150*/  ISETP.GE.AND P0, PT, R166, R8, PT ;  /* 0x00000008a600720c */ /* 0x000fe20003f06270 */
[----:B------:R-:W-:Y:S01]  /*e160*/  IMAD.SHL.U32 R15, R7, 0x10, RZ ;  /* 0x00000010070f7824 */ /* 0x000fe200078e00ff */
[----:B------:R-:W-:Y:S02]  /*e170*/  LEA.HI.X R43, R172, R177, R14, 0x1, P1 ;  /* 0x000000b1ac2b7211 */ /* 0x000fe400008f0c0e */
[----:B------:R-:W-:-:S02]  /*e180*/  ISETP.GT.AND P0, PT, R57, -0x8, !P0 ;  /* 0xfffffff83900780c */ /* 0x000fc40004704270 */
[----:B----4-:R-:W-:-:S05]  /*e190*/  IADD3 R5, R5, R61, R54 ;  /* 0x0000003d05057210 */ /* 0x010fca0007ffe036 */
[----:B------:R-:W-:-:S05]  /*e1a0*/  IMAD R2, R5, R7, RZ ;  /* 0x0000000705027224 */ /* 0x000fca00078e02ff */
[----:B------:R-:W-:Y:S02]  /*e1b0*/  SHF.R.S32.HI R3, RZ, 0x1f, R2 ;  /* 0x0000001fff037819 */ /* 0x000fe40000011402 */
[C---:B------:R-:W-:Y:S02]  /*e1c0*/  IADD3 R20, P3, R2.reuse, R21, RZ ;  /* 0x0000001502147210 */ /* 0x040fe40007f7e0ff */
[----:B------:R-:W-:Y:S02]  /*e1d0*/  IADD3 R2, P2, R2, R62, RZ ;  /* 0x0000003e02027210 */ /* 0x000fe40007f5e0ff */
[-C--:B------:R-:W-:Y:S02]  /*e1e0*/  LEA.HI.X.SX32 R21, R21, R3.reuse, 0x1, P3 ;  /* 0x0000000315157211 */ /* 0x080fe400018f0eff */
[----:B------:R-:W-:Y:S01]  /*e1f0*/  LEA.HI.X.SX32 R3, R62, R3, 0x1, P2 ;  /* 0x000000033e037211 */ /* 0x000fe200010f0eff */
[----:B------:R-:W-:Y:S05]  /*e200*/  @!P4 BRA `(.L_x_2538) ;  /* 0x000037a00000c947 */ /* 0x000fea0003800000 */
[----:B-1----:R-:W-:Y:S01]  /*e210*/  BSSY B2, `(.L_x_2539) ;  /* 0x00000da000027945 */ /* 0x002fe20003800000 */
[----:B------:R-:W-:Y:S05]  /*e220*/  @!P0 BRA `(.L_x_2540) ;  /* 0x00000d8000008947 */ /* 0x000fea0003800000 */
[----:B------:R-:W-:Y:S01]  /*e230*/  ISETP.GE.AND P2, PT, R18, R6, PT ;  /* 0x000000061200720c */ /* 0x000fe20003f46270 */
[C---:B------:R-:W-:Y:S01]  /*e240*/  IMAD.SHL.U32 R60, R20.reuse, 0x2, RZ ;  /* 0x00000002143c7824 */ /* 0x040fe200078e00ff */
[----:B------:R-:W-:Y:S01]  /*e250*/  SHF.L.U64.HI R2, R20, 0x1, R21 ;  /* 0x0000000114027819 */ /* 0x000fe20000010215 */
[----:B------:R-:W-:Y:S03]  /*e260*/  BSSY B1, `(.L_x_2541) ;  /* 0x0000037000017945 */ /* 0x000fe60003800000 */
[----:B------:R-:W-:-:S02]  /*e270*/  IADD3 R22, P1, R36, R60, RZ ;  /* 0x0000003c24167210 */ /* 0x000fc40007f3e0ff */
[----:B------:R-:W-:-:S03]  /*e280*/  IADD3 R60, P0, R16, R60, RZ ;  /* 0x0000003c103c7210 */ /* 0x000fc60007f1e0ff */
[--C-:B------:R-:W-:Y:S02]  /*e290*/  IMAD.X R23, R37, 0x1, R2.reuse, P1 ;  /* 0x0000000125177824 */ /* 0x100fe400008e0602 */
[----:B------:R1:W-:Y:S01]  /*e2a0*/  @P2 STS.128 [R239], RZ ;  /* 0x000000ffef002388 */ /* 0x0003e20000000c00 */
[----:B------:R-:W-:Y:S01]  /*e2b0*/  IMAD.X R61, R17, 0x1, R2, P0 ;  /* 0x00000001113d7824 */ /* 0x000fe200000e0602 */
[----:B------:R-:W-:Y:S05]  /*e2c0*/  @P2 BRA `(.L_x_2542) ;  /* 0x0000030000002947 */ /* 0x000fea0003800000 */
[----:B------:R2:W5:Y:S01]  /*e2d0*/  LD.E.128 R24, [R64.64] ;  /* 0x0000000640187980 */ /* 0x000562000c101d00 */
[----:B------:R-:W-:Y:S01]  /*e2e0*/  ISETP.GE.AND P0, PT, R18, R0, PT ;  /* 0x000000001200720c */ /* 0x000fe20003f06270 */
[----:B------:R-:W-:-:S12]  /*e2f0*/  BSSY B0, `(.L_x_2543) ;  /* 0x000002c000007945 */ /* 0x000fd80003800000 */
[----:B------:R-:W-:Y:S05]  /*e300*/  @P0 BRA `(.L_x_2544) ;  /* 0x000002a000000947 */ /* 0x000fea0003800000 */
[----:B------:R-:W3:Y:S04]  /*e310*/  LD.E.64 R2, [R60.64] ;  /* 0x000000063c027980 */ /* 0x000ee8000c101b00 */
[----:B------:R-:W4:Y:S01]  /*e320*/  LD.E.64 R4, [R22.64] ;  /* 0x0000000616047980 */ /* 0x000f22000c101b00 */
[C---:B-----5:R-:W-:Y:S01]  /*e330*/  IMAD.U32 R33, R27.reuse, 0x10000, RZ ;  /* 0x000100001b217824 */ /* 0x060fe200078e00ff */
[----:B------:R-:W-:Y:S02]  /*e340*/  LOP3.LUT R32, R27, 0xffff0000, RZ, 0xc0, !PT ;  /* 0xffff00001b207812 */ /* 0x000fe400078ec0ff */
[----:B------:R-:W-:Y:S02]  /*e350*/  LOP3.LUT R14, R25, 0xffff0000, RZ, 0xc0, !PT ;  /* 0xffff0000190e7812 */ /* 0x000fe400078ec0ff */
[----:B------:R-:W-:-:S02]  /*e360*/  SHF.L.U32 R34, R26, 0x10, RZ ;  /* 0x000000101a227819 */ /* 0x000fc400000006ff */
[----:B------:R-:W-:Y:S02]  /*e370*/  LOP3.LUT R38, R26, 0xffff0000, RZ, 0xc0, !PT ;  /* 0xffff00001a267812 */ /* 0x000fe400078ec0ff */
[----:B------:R-:W-:Y:S02]  /*e380*/  SHF.L.U32 R28, R25, 0x10, RZ ;  /* 0x00000010191c7819 */ /* 0x000fe400000006ff */
[C---:B------:R-:W-:Y:S02]  /*e390*/  LOP3.LUT R35, R24.reuse, 0xffff0000, RZ, 0xc0, !PT ;  /* 0xffff000018237812 */ /* 0x040fe400078ec0ff */
[----:B------:R-:W-:Y:S02]  /*e3a0*/  SHF.L.U32 R25, R24, 0x10, RZ ;  /* 0x0000001018197819 */ /* 0x000fe400000006ff */
[C---:B---3--:R-:W-:Y:S01]  /*e3b0*/  LOP3.LUT R27, R3.reuse, 0xffff0000, RZ, 0xc0, !PT ;  /* 0xffff0000031b7812 */ /* 0x048fe200078ec0ff */
[----:B------:R-:W-:Y:S01]  /*e3c0*/  IMAD.U32 R3, R3, 0x10000, RZ ;  /* 0x0001000003037824 */ /* 0x000fe200078e00ff */
[C---:B------:R-:W-:Y:S01]  /*e3d0*/  LOP3.LUT R29, R2.reuse, 0xffff0000, RZ, 0xc0, !PT ;  /* 0xffff0000021d7812 */ /* 0x040fe200078ec0ff */
[----:B------:R-:W-:Y:S01]  /*e3e0*/  IMAD.U32 R2, R2, 0x10000, RZ ;  /* 0x0001000002027824 */ /* 0x000fe200078e00ff */
[C---:B----4-:R-:W-:Y:S01]  /*e3f0*/  LOP3.LUT R30, R5.reuse, 0xffff0000, RZ, 0xc0, !PT ;  /* 0xffff0000051e7812 */ /* 0x050fe200078ec0ff */
[----:B------:R-:W-:Y:S01]  /*e400*/  FMUL.FTZ R26, R32, R27 ;  /* 0x0000001b201a7220 */ /* 0x000fe20000410000 */
[----:B------:R-:W-:Y:S01]  /*e410*/  LOP3.LUT R31, R4, 0xffff0000, RZ, 0xc0, !PT ;  /* 0xffff0000041f7812 */ /* 0x000fe200078ec0ff */
[----:B------:R-:W-:Y:S01]  /*e420*/  FMUL.FTZ R24, R14, R29 ;  /* 0x0000001d0e187220 */ /* 0x000fe20000410000 */
[----:B------:R-:W-:Y:S01]  /*e430*/  SHF.L.U32 R4, R4, 0x10, RZ ;  /* 0x0000001004047819 */ /* 0x000fe200000006ff */
[----:B------:R-:W-:Y:S01]  /*e440*/  FMUL.FTZ R32, R32, R30 ;  /* 0x0000001e20207220 */ /* 0x000fe20000410000 */
[----:B------:R-:W-:Y:S01]  /*e450*/  SHF.L.U32 R5, R5, 0x10, RZ ;  /* 0x0000001005057819 */ /* 0x000fe200000006ff */
[----:B------:R-:W-:-:S02]  /*e460*/  FMUL.FTZ R14, R14, R31 ;  /* 0x0000001f0e0e7220 */ /* 0x000fc40000410000 */
[----:B------:R-:W-:Y:S02]  /*e470*/  FFMA.FTZ R32, R33, R27, R32 ;  /* 0x0000001b21207223 */ /* 0x000fe40000010020 */
[C---:B------:R-:W-:Y:S02]  /*e480*/  FMUL.FTZ R27, R35.reuse, R2 ;  /* 0x00000002231b7220 */ /* 0x040fe40000410000 */
[----:B------:R-:W-:Y:S02]  /*e490*/  FMUL.FTZ R35, R35, R4 ;  /* 0x0000000423237220 */ /* 0x000fe40000410000 */
[C---:B------:R-:W-:Y:S02]  /*e4a0*/  FFMA.FTZ R24, R28.reuse, R31, -R24 ;  /* 0x0000001f1c187223 */ /* 0x040fe40000010818 */
[----:B------:R-:W-:Y:S02]  /*e4b0*/  FFMA.FTZ R14, R28, R29, R14 ;  /* 0x0000001d1c0e7223 */ /* 0x000fe4000001000e */
[----:B------:R-:W-:-:S02]  /*e4c0*/  FMUL.FTZ R28, R38, R3 ;  /* 0x00000003261c7220 */ /* 0x000fc40000410000 */
[-C--:B------:R-:W-:Y:S01]  /*e4d0*/  FMUL.FTZ R38, R38, R5.reuse ;  /* 0x0000000526267220 */ /* 0x080fe20000410000 */
[----:B------:R-:W-:Y:S01]  /*e4e0*/  F2FP.BF16.PACK_AB R24, R14, R24 ;  /* 0x000000180e18723e */ /* 0x000fe200000010ff */
[C---:B------:R-:W-:Y:S02]  /*e4f0*/  FFMA.FTZ R27, R25.reuse, R4, -R27 ;  /* 0x00000004191b7223 */ /* 0x040fe4000001081b */
[----:B------:R-:W-:Y:S01]  /*e500*/  FFMA.FTZ R35, R25, R2, R35 ;  /* 0x0000000219237223 */ /* 0x000fe20000010023 */
[----:B------:R-:W-:Y:S01]  /*e510*/  MOV R25, R24 ;  /* 0x0000001800197202 */ /* 0x000fe20000000f00 */
[----:B------:R-:W-:Y:S02]  /*e520*/  FFMA.FTZ R26, R33, R30, -R26 ;  /* 0x0000001e211a7223 */ /* 0x000fe4000001081a */
[C---:B------:R-:W-:Y:S01]  /*e530*/  FFMA.FTZ R28, R34.reuse, R5, -R28 ;  /* 0x00000005221c7223 */ /* 0x040fe2000001081c */
[----:B------:R-:W-:Y:S01]  /*e540*/  F2FP.BF16.PACK_AB R27, R35, R27 ;  /* 0x0000001b231b723e */ /* 0x000fe200000010ff */
[----:B------:R-:W-:Y:S01]  /*e550*/  FFMA.FTZ R38, R34, R3, R38 ;  /* 0x0000000322267223 */ /* 0x000fe20000010026 */
[----:B------:R-:W-:-:S03]  /*e560*/  F2FP.BF16.PACK_AB R26, R32, R26 ;  /* 0x0000001a201a723e */ /* 0x000fc600000010ff */
[----:B------:R-:W-:Y:S01]  /*e570*/  IMAD.MOV.U32 R24, RZ, RZ, R27 ;  /* 0x000000ffff187224 */ /* 0x000fe200078e001b */
[----:B------:R-:W-:Y:S02]  /*e580*/  F2FP.BF16.PACK_AB R28, R38, R28 ;  /* 0x0000001c261c723e */ /* 0x000fe400000010ff */
[----:B------:R-:W-:Y:S02]  /*e590*/  MOV R27, R26 ;  /* 0x0000001a001b7202 */ /* 0x000fe40000000f00 */
[----:B------:R-:W-:Y:S02]  /*e5a0*/  MOV R26, R28 ;  /* 0x0000001c001a7202 */ /* 0x000fe40000000f00 */
.L_x_2544:
[----:B------:R-:W-:Y:S05]  /*e5b0*/  BSYNC B0 ;  /* 0x0000000000007941 */ /* 0x000fea0003800000 */
.L_x_2543:
[----:B-----5:R3:W-:Y:S02]  /*e5c0*/  STS.128 [R239], R24 ;  /* 0x00000018ef007388 */ /* 0x0207e40000000c00 */
.L_x_2542:
[----:B------:R-:W-:Y:S05]  /*e5d0*/  BSYNC B1 ;  /* 0x0000000000017941 */ /* 0x000fea0003800000 */
.L_x_2541:
        /* <DEDUP_REMOVED lines=18> */
[C---:B--2---:R-:W-:Y:S01]  /*e700*/  LOP3.LUT R27, R3.reuse, 0xffff0000, RZ, 0xc0, !PT ;  /* 0xffff0000031b7812 */ /* 0x044fe200078ec0ff */
[----:B------:R-:W-:Y:S01]  /*e710*/  IMAD.U32 R3, R3, 0x10000, RZ ;  /* 0x0001000003037824 */ /* 0x000fe200078e00ff */
[C---:B------:R-:W-:Y:S01]  /*e720*/  LOP3.LUT R29, R2.reuse, 0xffff0000, RZ, 0xc0, !PT ;  /* 0xffff0000021d7812 */ /* 0x040fe200078ec0ff */
[----:B------:R-:W-:Y:S01]  /*e730*/  IMAD.U32 R2, R2, 0x10000, RZ ;  /* 0x0001000002027824 */ /* 0x000fe200078e00ff */
[C---:B---3--:R-:W-:Y:S01]  /*e740*/  LOP3.LUT R30, R5.reuse, 0xffff0000, RZ, 0xc0, !PT ;  /* 0xffff0000051e7812 */ /* 0x048fe200078ec0ff */
        /* <DEDUP_REMOVED lines=27> */
.L_x_2548:
[----:B------:R-:W-:Y:S05]  /*e900*/  BSYNC B0 ;  /* 0x0000000000007941 */ /* 0x000fea0003800000 */
.L_x_2547:
[----:B-----5:R1:W-:Y:S02]  /*e910*/  STS.128 [R239+0x2000], R24 ;  /* 0x00200018ef007388 */ /* 0x0203e40000000c00 */
.L_x_2546:
[----:B------:R-:W-:Y:S05]  /*e920*/  BSYNC B1 ;  /* 0x0000000000017941 */ /* 0x000fea0003800000 */
.L_x_2545:
        /* <DEDUP_REMOVED lines=22> */
[C---:B--2---:R-:W-:Y:S01]  /*ea90*/  LOP3.LUT R30, R5.reuse, 0xffff0000, RZ, 0xc0, !PT ;  /* 0xffff0000051e7812 */ /* 0x044fe200078ec0ff */
        /* <DEDUP_REMOVED lines=27> */
.L_x_2552:
[----:B------:R-:W-:Y:S05]  /*ec50*/  BSYNC B0 ;  /* 0x0000000000007941 */ /* 0x000fea0003800000 */
.L_x_2551:
[----:B-----5:R3:W-:Y:S02]  /*ec60*/  STS.128 [R239+0x4000], R24 ;  /* 0x00400018ef007388 */ /* 0x0207e40000000c00 */
.L_x_2550:
[----:B------:R-:W-:Y:S05]  /*ec70*/  BSYNC B1 ;  /* 0x0000000000017941 */ /* 0x000fea0003800000 */
.L_x_2549:
        /* <DEDUP_REMOVED lines=8> */
[----:B--2---:R1:W2:Y:S01]  /*ed00*/  LD.E.64 R4, [R22.64+0xc0] ;  /* 0x0000c00616047980 */ /* 0x0042a2000c101b00 */
[C---:B-----5:R-:W-:Y:S01]  /*ed10*/  IMAD.U32 R31, R27.reuse, 0x10000, RZ ;  /* 0x000100001b1f7824 */ /* 0x060fe200078e00ff */
[----:B------:R-:W-:Y:S02]  /*ed20*/  LOP3.LUT R30, R27, 0xffff0000, RZ, 0xc0, !PT ;  /* 0xffff00001b1e7812 */ /* 0x000fe400078ec0ff */
[----:B------:R-:W-:Y:S02]  /*ed30*/  LOP3.LUT R14, R25, 0xffff0000, RZ, 0xc0, !PT ;  /* 0xffff0000190e7812 */ /* 0x000fe400078ec0ff */
[----:B------:R-:W-:-:S02]  /*ed40*/  LOP3.LUT R33, R24, 0xffff0000, RZ, 0xc0, !PT ;  /* 0xffff000018217812 */ /* 0x000fc400078ec0ff */
[C---:B------:R-:W-:Y:S02]  /*ed50*/  SHF.L.U32 R32, R26.reuse, 0x10, RZ ;  /* 0x000000101a207819 */ /* 0x040fe400000006ff */
[----:B------:R-:W-:Y:S02]  /*ed60*/  LOP3.LUT R34, R26, 0xffff0000, RZ, 0xc0, !PT ;  /* 0xffff00001a227812 */ /* 0x000fe400078ec0ff */
[----:B-1----:R-:W-:Y:S02]  /*ed70*/  SHF.L.U32 R22, R25, 0x10, RZ ;  /* 0x0000001019167819 */ /* 0x002fe400000006ff */
[----:B------:R-:W-:Y:S02]  /*ed80*/  SHF.L.U32 R23, R24, 0x10, RZ ;  /* 0x0000001018177819 */ /* 0x000fe400000006ff */
[C---:B---3--:R-:W-:Y:S01]  /*ed90*/  LOP3.LUT R27, R2.reuse, 0xffff0000, RZ, 0xc0, !PT ;  /* 0xffff0000021b7812 */ /* 0x048fe200078ec0ff */
[----:B------:R-:W-:Y:S01]  /*eda0*/  IMAD.U32 R2, R2, 0x10000, RZ ;  /* 0x0001000002027824 */ /* 0x000fe200078e00ff */
[C---:B------:R-:W-:Y:S01]  /*edb0*/  LOP3.LUT R25, R3.reuse, 0xffff0000, RZ, 0xc0, !PT ;  /* 0xffff000003197812 */ /* 0x040fe200078ec0ff */
[----:B------:R-:W-:Y:S01]  /*edc0*/  IMAD.U32 R3, R3, 0x10000, RZ ;  /* 0x0001000003037824 */ /* 0x000fe200078e00ff */
[----:B--2---:R-:W-:Y:S01]  /*edd0*/  LOP3.LUT R29, R4, 0xffff0000, RZ, 0xc0, !PT ;  /* 0xffff0000041d7812 */ /* 0x004fe200078ec0ff */
[----:B------:R-:W-:Y:S01]  /*ede0*/  FMUL.FTZ R24, R14, R27 ;  /* 0x0000001b0e187220 */ /* 0x000fe20000410000 */
[C---:B------:R-:W-:Y:S01]  /*edf0*/  LOP3.LUT R28, R5.reuse, 0xffff0000, RZ, 0xc0, !PT ;  /* 0xffff0000051c7812 */ /* 0x040fe200078ec0ff */
[----:B------:R-:W-:Y:S01]  /*ee00*/  FMUL.FTZ R26, R30, R25 ;  /* 0x000000191e1a7220 */ /* 0x000fe20000410000 */
[----:B------:R-:W-:Y:S01]  /*ee10*/  SHF.L.U32 R4, R4, 0x10, RZ ;  /* 0x0000001004047819 */ /* 0x000fe200000006ff */
[----:B------:R-:W-:Y:S01]  /*ee20*/  FMUL.FTZ R14, R14, R29 ;  /* 0x0000001d0e0e7220 */ /* 0x000fe20000410000 */
[----:B------:R-:W-:Y:S01]  /*ee30*/  SHF.L.U32 R5, R5, 0x10, RZ ;  /* 0x0000001005057819 */ /* 0x000fe200000006ff */
[----:B------:R-:W-:-:S02]  /*ee40*/  FMUL.FTZ R30, R30, R28 ;  /* 0x0000001c1e1e7220 */ /* 0x000fc40000410000 */
        /* <DEDUP_REMOVED lines=14> */
[----:B------:R-:W-:-:S02]  /*ef30*/  F2FP.BF16.PACK_AB R22, R33, R22 ;  /* 0x000000162116723e */ /* 0x000fc400000010ff */
[----:B------:R-:W-:Y:S02]  /*ef40*/  MOV R27, R26 ;  /* 0x0000001a001b7202 */ /* 0x000fe40000000f00 */
[----:B------:R-:W-:Y:S02]  /*ef50*/  F2FP.BF16.PACK_AB R34, R34, R25 ;  /* 0x000000192222723e */ /* 0x000fe400000010ff */
[----:B------:R-:W-:Y:S01]  /*ef60*/  MOV R25, R24 ;  /* 0x0000001800197202 */ /* 0x000fe20000000f00 */
[----:B------:R-:W-:Y:S01]  /*ef70*/  IMAD.MOV.U32 R24, RZ, RZ, R22 ;  /* 0x000000ffff187224 */ /* 0x000fe200078e0016 */
[----:B------:R-:W-:Y:S02]  /*ef80*/  MOV R26, R34 ;  /* 0x00000022001a7202 */ /* 0x000fe40000000f00 */
.L_x_2554:
[----:B------:R-:W-:Y:S05]  /*ef90*/  BSYNC B0 ;  /* 0x0000000000007941 */ /* 0x000fea0003800000 */
.L_x_2553:
[----:B-----5:R3:W-:Y:S02]  /*efa0*/  STS.128 [R239+0x6000], R24 ;  /* 0x00600018ef007388 */ /* 0x0207e40000000c00 */
.L_x_2540:
[----:B------:R-:W-:Y:S05]  /*efb0*/  BSYNC B2 ;  /* 0x0000000000027941 */ /* 0x000fea0003800000 */
.L_x_2539:
[----:B------:R-:W-:Y:S01]  /*efc0*/  IADD3 R14, R166, 0x10, RZ ;  /* 0x00000010a60e7810 */ /* 0x000fe20007ffe0ff */
[----:B------:R-:W-:Y:S03]  /*efd0*/  BSSY B2, `(.L_x_2555) ;  /* 0x00000de000027945 */ /* 0x000fe60003800000 */
[----:B------:R-:W-:-:S04]  /*efe0*/  ISETP.GE.AND P0, PT, R14, R8, PT ;  /* 0x000000080e00720c */ /* 0x000fc80003f06270 */
[----:B------:R-:W-:-:S13]  /*eff0*/  ISETP.LT.OR P0, PT, R57, -0x87, P0 ;  /* 0xffffff793900780c */ /* 0x000fda0000701670 */
[----:B------:R-:W-:Y:S05]  /*f000*/  @P0 BRA `(.L_x_2556) ;  /* 0x00000da000000947 */ /* 0x000fea0003800000 */
[----:B------:R-:W-:Y:S01]  /*f010*/  ISETP.GE.AND P0, PT, R18, R6, PT ;  /* 0x000000061200720c */ /* 0x000fe20003f06270 */
[----:B------:R-:W-:Y:S01]  /*f020*/  BSSY B1, `(.L_x_2557) ;  /* 0x000003b000017945 */ /* 0x000fe20003800000 */
[----:B------:R-:W-:-:S04]  /*f030*/  IADD3 R2, P1, R15, R20, RZ ;  /* 0x000000140f027210 */ /* 0x000fc80007f3e0ff */
[----:B------:R-:W-:Y:S01]  /*f040*/  LEA.HI.X.SX32 R15, R15, R21, 0x1, P1 ;  /* 0x000000150f0f7211 */ /* 0x000fe200008f0eff */
[----:B------:R-:W-:-:S03]  /*f050*/  IMAD.SHL.U32 R30, R2, 0x2, RZ ;  /* 0x00000002021e7824 */ /* 0x000fc600078e00ff */
[----:B------:R-:W-:Y:S02]  /*f060*/  SHF.L.U64.HI R2, R2, 0x1, R15 ;  /* 0x0000000102027819 */ /* 0x000fe4000001020f */
[-C--:B------:R-:W-:Y:S01]  /*f070*/  IADD3 R22, P2, R36, R30.reuse, RZ ;  /* 0x0000001e24167210 */ /* 0x080fe20007f5e0ff */
[----:B------:R1:W-:Y:S01]  /*f080*/  @P0 STS.128 [R239+0x800], RZ ;  /* 0x000800ffef000388 */ /* 0x0003e20000000c00 */
[----:B------:R-:W-:-:S03]  /*f090*/  IADD3 R30, P1, R16, R30, RZ ;  /* 0x0000001e101e7210 */ /* 0x000fc60007f3e0ff */
[--C-:B------:R-:W-:Y:S02]  /*f0a0*/  IMAD.X R23, R37, 0x1, R2.reuse, P2 ;  /* 0x0000000125177824 */ /* 0x100fe400010e0602 */
[----:B------:R-:W-:Y:S01]  /*f0b0*/  IMAD.X R31, R17, 0x1, R2, P1 ;  /* 0x00000001111f7824 */ /* 0x000fe200008e0602 */
[----:B------:R-:W-:Y:S05]  /*f0c0*/  @P0 BRA `(.L_x_2558) ;  /* 0x0000030000000947 */ /* 0x000fea0003800000 */
[----:B-1-3--:R1:W5:Y:S01]  /*f0d0*/  LD.E.128 R24, [R46.64] ;  /* 0x000000062e187980 */ /* 0x00a362000c101d00 */
[----:B------:R-:W-:Y:S01]  /*f0e0*/  ISETP.GE.AND P0, PT, R18, R0, PT ;  /* 0x000000001200720c */ /* 0x000fe20003f06270 */
[----:B------:R-:W-:-:S12]  /*f0f0*/  BSSY B0, `(.L_x_2559) ;  /* 0x000002c000007945 */ /* 0x000fd80003800000 */
[----:B------:R-:W-:Y:S05]  /*f100*/  @P0 BRA `(.L_x_2560) ;  /* 0x000002a000000947 */ /* 0x000fea0003800000 */
[----:B------:R-:W3:Y:S04]  /*f110*/  LD.E.64 R2, [R30.64] ;  /* 0x000000061e027980 */ /* 0x000ee8000c101b00 */
[----:B--2---:R-:W2:Y:S01]  /*f120*/  LD.E.64 R4, [R22.64] ;  /* 0x0000000616047980 */ /* 0x004ea2000c101b00 */
        /* <DEDUP_REMOVED lines=32> */
[----:B------:R-:W-:Y:S01]  /*f330*/  FFMA.FTZ R28, R38, R5, -R28 ;  /* 0x00000005261c7223 */ /* 0x000fe2000001081c */
[----:B------:R-:W-:Y:S01]  /*f340*/  F2FP.BF16.PACK_AB R27, R60, R27 ;  /* 0x0000001b3c1b723e */ /* 0x000fe200000010ff */
[----:B------:R-:W-:Y:S01]  /*f350*/  FFMA.FTZ R61, R38, R3, R61 ;  /* 0x00000003263d7223 */ /* 0x000fe2000001003d */
[----:B------:R-:W-:-:S03]  /*f360*/  F2FP.BF16.PACK_AB R26, R34, R26 ;  /* 0x0000001a221a723e */ /* 0x000fc600000010ff */
[----:B------:R-:W-:Y:S01]  /*f370*/  IMAD.MOV.U32 R24, RZ, RZ, R27 ;  /* 0x000000ffff187224 */ /* 0x000fe200078e001b */
[----:B------:R-:W-:Y:S02]  /*f380*/  F2FP.BF16.PACK_AB R28, R61, R28 ;  /* 0x0000001c3d1c723e */ /* 0x000fe400000010ff */
[----:B------:R-:W-:Y:S02]  /*f390*/  MOV R27, R26 ;  /* 0x0000001a001b7202 */ /* 0x000fe40000000f00 */
[----:B------:R-:W-:Y:S02]  /*f3a0*/  MOV R26, R28 ;  /* 0x0000001c001a7202 */ /* 0x000fe40000000f00 */
.L_x_2560:
[----:B------:R-:W-:Y:S05]  /*f3b0*/  BSYNC B0 ;  /* 0x0000000000007941 */ /* 0x000fea0003800000 */
.L_x_2559:
[----:B-----5:R3:W-:Y:S02]  /*f3c0*/  STS.128 [R239+0x800], R24 ;  /* 0x00080018ef007388 */ /* 0x0207e40000000c00 */
.L_x_2558:
[----:B------:R-:W-:Y:S05]  /*f3d0*/  BSYNC B1 ;  /* 0x0000000000017941 */ /* 0x000fea0003800000 */
.L_x_2557:
        /* <DEDUP_REMOVED lines=50> */
.L_x_2564:
[----:B------:R-:W-:Y:S05]  /*f700*/  BSYNC B0 ;  /* 0x0000000000007941 */ /* 0x000fea0003800000 */
.L_x_2563:
[----:B-----5:R3:W-:Y:S02]  /*f710*/  STS.128 [R239+0x2800], R24 ;  /* 0x00280018ef007388 */ /* 0x0207e40000000c00 */
.L_x_2562:
[----:B------:R-:W-:Y:S05]  /*f720*/  BSYNC B1 ;  /* 0x0000000000017941 */ /* 0x000fea0003800000 */
.L_x_2561:
        /* <DEDUP_REMOVED lines=50> */
.L_x_2568:
[----:B------:R-:W-:Y:S05]  /*fa50*/  BSYNC B0 ;  /* 0x0000000000007941 */ /* 0x000fea0003800000 */
.L_x_2567:
[----:B-----5:R3:W-:Y:S02]  /*fa60*/  STS.128 [R239+0x4800], R24 ;  /* 0x00480018ef007388 */ /* 0x0207e40000000c00 */
.L_x_2566:
[----:B------:R-:W-:Y:S05]  /*fa70*/  BSYNC B1 ;  /* 0x0000000000017941 */ /* 0x000fea0003800000 */
.L_x_2565:
[----:B------:R-:W-:-:S13]  /*fa80*/  ISETP.GE.AND P0, PT, R9, R6, PT ;  /* 0x000000060900720c */ /* 0x000fda0003f06270 */
[----:B------:R1:W-:Y:S01]  /*fa90*/  @P0 STS.128 [R239+0x6800], RZ ;  /* 0x006800ffef000388 */ /* 0x0003e20000000c00 */
[----:B------:R-:W-:Y:S05]  /*faa0*/  @P0 BRA `(.L_x_2556) ;  /* 0x0000030000000947 */ /* 0x000fea0003800000 */
[----:B-1-3--:R1:W5:Y:S01]  /*fab0*/  LD.E.128 R24, [R46.64+0x180] ;  /* 0x000180062e187980 */ /* 0x00a362000c101d00 */
[----:B------:R-:W-:Y:S01]  /*fac0*/  ISETP.GE.AND P0, PT, R9, R0, PT ;  /* 0x000000000900720c */ /* 0x000fe20003f06270 */
[----:B------:R-:W-:-:S12]  /*fad0*/  BSSY B0, `(.L_x_2569) ;  /* 0x000002c000007945 */ /* 0x000fd80003800000 */
[----:B------:R-:W-:Y:S05]  /*fae0*/  @P0 BRA `(.L_x_2570) ;  /* 0x000002a000000947 */ /* 0x000fea0003800000 */
[----:B--2---:R3:W2:Y:S04]  /*faf0*/  LD.E.64 R2, [R30.64+0xc0] ;  /* 0x0000c0061e027980 */ /* 0x0046a8000c101b00 */
[----:B----4-:R1:W4:Y:S01]  /*fb00*/  LD.E.64 R4, [R22.64+0xc0] ;  /* 0x0000c00616047980 */ /* 0x010322000c101b00 */
[----:B-----5:R-:W-:Y:S02]  /*fb10*/  LOP3.LUT R15, R25, 0xffff0000, RZ, 0xc0, !PT ;  /* 0xffff0000190f7812 */ /* 0x020fe400078ec0ff */
[----:B------:R-:W-:Y:S02]  /*fb20*/  LOP3.LUT R33, R24, 0xffff0000, RZ, 0xc0, !PT ;  /* 0xffff000018217812 */ /* 0x000fe400078ec0ff */
[C---:B------:R-:W-:Y:S02]  /*fb30*/  SHF.L.U32 R32, R26.reuse, 0x10, RZ ;  /* 0x000000101a207819 */ /* 0x040fe400000006ff */
[----:B------:R-:W-:Y:S01]  /*fb40*/  LOP3.LUT R34, R26, 0xffff0000, RZ, 0xc0, !PT ;  /* 0xffff00001a227812 */ /* 0x000fe200078ec0ff */
[C---:B---3--:R-:W-:Y:S01]  /*fb50*/  IMAD.U32 R31, R27.reuse, 0x10000, RZ ;  /* 0x000100001b1f7824 */ /* 0x048fe200078e00ff */
[----:B------:R-:W-:-:S02]  /*fb60*/  LOP3.LUT R30, R27, 0xffff0000, RZ, 0xc0, !PT ;  /* 0xffff00001b1e7812 */ /* 0x000fc400078ec0ff */
[----:B-1----:R-:W-:Y:S02]  /*fb70*/  SHF.L.U32 R22, R25, 0x10, RZ ;  /* 0x0000001019167819 */ /* 0x002fe400000006ff */
[----:B------:R-:W-:Y:S02]  /*fb80*/  SHF.L.U32 R23, R24, 0x10, RZ ;  /* 0x0000001018177819 */ /* 0x000fe400000006ff */
[C---:B--2---:R-:W-:Y:S01]  /*fb90*/  LOP3.LUT R27, R2.reuse, 0xffff0000, RZ, 0xc0, !PT ;  /* 0xffff0000021b7812 */ /* 0x044fe200078ec0ff */
[----:B------:R-:W-:Y:S01]  /*fba0*/  IMAD.U32 R2, R2, 0x10000, RZ ;  /* 0x0001000002027824 */ /* 0x000fe200078e00ff */
[C---:B------:R-:W-:Y:S01]  /*fbb0*/  LOP3.LUT R25, R3.reuse, 0xffff0000, RZ, 0xc0, !PT ;  /* 0xffff000003197812 */ /* 0x040fe200078ec0ff */
[----:B------:R-:W-:Y:S01]  /*fbc0*/  IMAD.U32 R3, R3, 0x10000, RZ ;  /* 0x0001000003037824 */ /* 0x000fe200078e00ff */
[----:B----4-:R-:W-:Y:S01]  /*fbd0*/  LOP3.LUT R29, R4, 0xffff0000, RZ, 0xc0, !PT ;  /* 0xffff0000041d7812 */ /* 0x010fe200078ec0ff */
[----:B------:R-:W-:Y:S01]  /*fbe0*/  FMUL.FTZ R24, R15, R27 ;  /* 0x0000001b0f187220 */ /* 0x000fe20000410000 */
[----:B------:R-:W-:Y:S01]  /*fbf0*/  LOP3.LUT R28, R5, 0xffff0000, RZ, 0xc0, !PT ;  /* 0xffff0000051c7812 */ /* 0x000fe200078ec0ff */
        /* <DEDUP_REMOVED lines=25> */
.L_x_2570:
[----:B------:R-:W-:Y:S05]  /*fd90*/  BSYNC B0 ;  /* 0x0000000000007941 */ /* 0x000fea0003800000 */
.L_x_2569:
[----:B-----5:R3:W-:Y:S02]  /*fda0*/  STS.128 [R239+0x6800], R24 ;  /* 0x00680018ef007388 */ /* 0x0207e40000000c00 */
.L_x_2556:
[----:B------:R-:W-:Y:S05]  /*fdb0*/  BSYNC B2 ;  /* 0x0000000000027941 */ /* 0x000fea0003800000 */
.L_x_2555:
[----:B------:R-:W-:Y:S01]  /*fdc0*/  IADD3 R15, R166, 0x20, RZ ;  /* 0x00000020a60f7810 */ /* 0x000fe20007ffe0ff */
[----:B------:R-:W-:Y:S03]  /*fdd0*/  BSSY B2, `(.L_x_2571) ;  /* 0x00000dd000027945 */ /* 0x000fe60003800000 */
[----:B------:R-:W-:-:S04]  /*fde0*/  ISETP.GE.AND P0, PT, R15, R8, PT ;  /* 0x000000080f00720c */ /* 0x000fc80003f06270 */
[----:B------:R-:W-:-:S13]  /*fdf0*/  ISETP.LT.OR P0, PT, R57, -0x107, P0 ;  /* 0xfffffef93900780c */ /* 0x000fda0000701670 */
[----:B------:R-:W-:Y:S05]  /*fe00*/  @P0 BRA `(.L_x_2572) ;  /* 0x00000d9000000947 */ /* 0x000fea0003800000 */
[----:B------:R-:W-:Y:S01]  /*fe10*/  ISETP.GE.AND P0, PT, R18, R6, PT ;  /* 0x000000061200720c */ /* 0x000fe20003f06270 */
[----:B------:R-:W-:Y:S01]  /*fe20*/  IMAD.SHL.U32 R2, R7, 0x20, RZ ;  /* 0x0000002007027824 */ /* 0x000fe200078e00ff */
[----:B------:R-:W-:Y:S04]  /*fe30*/  BSSY B1, `(.L_x_2573) ;  /* 0x000003b000017945 */ /* 0x000fe80003800000 */
[----:B------:R-:W-:-:S04]  /*fe40*/  IADD3 R3, P1, R2, R20, RZ ;  /* 0x0000001402037210 */ /* 0x000fc80007f3e0ff */
[----:B------:R-:W-:Y:S01]  /*fe50*/  LEA.HI.X.SX32 R2, R2, R21, 0x1, P1 ;  /* 0x0000001502027211 */ /* 0x000fe200008f0eff */
[C---:B------:R-:W-:Y:S02]  /*fe60*/  IMAD.SHL.U32 R30, R3.reuse, 0x2, RZ ;  /* 0x00000002031e7824 */ /* 0x040fe400078e00ff */
[----:B------:R1:W-:Y:S01]  /*fe70*/  @P0 STS.128 [R239+0x1000], RZ ;  /* 0x001000ffef000388 */ /* 0x0003e20000000c00 */
[----:B------:R-:W-:Y:S02]  /*fe80*/  SHF.L.U64.HI R2, R3, 0x1, R2 ;  /* 0x0000000103027819 */ /* 0x000fe40000010202 */
[-C--:B------:R-:W-:Y:S02]  /*fe90*/  IADD3 R22, P2, R36, R30.reuse, RZ ;  /* 0x0000001e24167210 */ /* 0x080fe40007f5e0ff */
        /* <DEDUP_REMOVED lines=12> */
[C---:B------:R-:W-:Y:S02]  /*ff60*/  SHF.L.U32 R28, R25.reuse, 0x10, RZ ;  /* 0x00000010191c7819 */ /* 0x040fe400000006ff */
[----:B------:R-:W-:-:S02]  /*ff70*/  LOP3.LUT R25, R25, 0xffff0000, RZ, 0xc0, !PT ;  /* 0xffff000019197812 */ /* 0x000fc400078ec0ff */
[C---:B------:R-:W-:Y:S02]  /*ff80*/  SHF.L.U32 R46, R26.reuse, 0x10, RZ ;  /* 0x000000101a2e7819 */ /* 0x040fe400000006ff */
[----:B------:R-:W-:Y:S02]  /*ff90*/  LOP3.LUT R60, R26, 0xffff0000, RZ, 0xc0, !PT ;  /* 0xffff00001a3c7812 */ /* 0x000fe400078ec0ff */
        /* <DEDUP_REMOVED lines=20> */
[----:B------:R-:W-:Y:S01]  /*100e0*/  FMUL.FTZ R60, R60, R5 ;  /* 0x000000053c3c7220 */ /* 0x000fe20000410000 */
        /* <DEDUP_REMOVED lines=13> */
.L_x_2576:
[----:B------:R-:W-:Y:S05]  /*101c0*/  BSYNC B0 ;  /* 0x0000000000007941 */ /* 0x000fea0003800000 */
.L_x_2575:
[----:B-----5:R3:W-:Y:S02]  /*101d0*/  STS.128 [R239+0x1000], R24 ;  /* 0x00100018ef007388 */ /* 0x0207e40000000c00 */
.L_x_2574:
[----:B------:R-:W-:Y:S05]  /*101e0*/  BSYNC B1 ;  /* 0x0000000000017941 */ /* 0x000fea0003800000 */
.L_x_2573:
        /* <DEDUP_REMOVED lines=50> */
.L_x_2580:
[----:B------:R-:W-:Y:S05]  /*10510*/  BSYNC B0 ;  /* 0x0000000000007941 */ /* 0x000fea0003800000 */
.L_x_2579:
[----:B-----5:R3:W-:Y:S02]  /*10520*/  STS.128 [R239+0x3000], R24 ;  /* 0x00300018ef007388 */ /* 0x0207e40000000c00 */
.L_x_2578:
[----:B------:R-:W-:Y:S05]  /*10530*/  BSYNC B1 ;  /* 0x0000000000017941 */ /* 0x000fea0003800000 */
.L_x_2577:
        /* <DEDUP_REMOVED lines=50> */
.L_x_2584:
[----:B------:R-:W-:Y:S05]  /*10860*/  BSYNC B0 ;  /* 0x0000000000007941 */ /* 0x000fea0003800000 */
.L_x_2583:
[----:B-----5:R3:W-:Y:S02]  /*10870*/  STS.128 [R239+0x5000], R24 ;  /* 0x00500018ef007388 */ /* 0x0207e40000000c00 */
.L_x_2582:
[----:B------:R-:W-:Y:S05]  /*10880*/  BSYNC B1 ;  /* 0x0000000000017941 */ /* 0x000fea0003800000 */
.L_x_2581:
[----:B------:R-:W-:-:S13]  /*10890*/  ISETP.GE.AND P0, PT, R9, R6, PT ;  /* 0x000000060900720c */ /* 0x000fda0003f06270 */
[----:B------:R1:W-:Y:S01]  /*108a0*/  @P0 STS.128 [R239+0x7000], RZ ;  /* 0x007000ffef000388 */ /* 0x0003e20000000c00 */
[----:B------:R-:W-:Y:S05]  /*108b0*/  @P0 BRA `(.L_x_2572) ;  /* 0x000002e000000947 */ /* 0x000fea0003800000 */
[----:B-1----:R-:W5:Y:S01]  /*108c0*/  LD.E.128 R44, [R44.64+0x180] ;  /* 0x000180062c2c7980 */ /* 0x002f62000c101d00 */
[----:B------:R-:W-:Y:S01]  /*108d0*/  ISETP.GE.AND P0, PT, R9, R0, PT ;  /* 0x000000000900720c */ /* 0x000fe20003f06270 */
[----:B------:R-:W-:-:S12]  /*108e0*/  BSSY B0, `(.L_x_2585) ;  /* 0x000002a000007945 */ /* 0x000fd80003800000 */
[----:B------:R-:W-:Y:S05]  /*108f0*/  @P0 BRA `(.L_x_2586) ;  /* 0x0000028000000947 */ /* 0x000fea0003800000 */
[----:B--2---:R1:W2:Y:S04]  /*10900*/  LD.E.64 R2, [R30.64+0xc0] ;  /* 0x0000c0061e027980 */ /* 0x0042a8000c101b00 */
[----:B----4-:R3:W4:Y:S02]  /*10910*/  LD.E.64 R4, [R22.64+0xc0] ;  /* 0x0000c00616047980 */ /* 0x010724000c101b00 */
[----:B---3-5:R-:W-:Y:S02]  /*10920*/  SHF.L.U32 R24, R44, 0x10, RZ ;  /* 0x000000102c187819 */ /* 0x028fe400000006ff */
[----:B------:R-:W-:Y:S02]  /*10930*/  SHF.L.U32 R32, R46, 0x10, RZ ;  /* 0x000000102e207819 */ /* 0x000fe400000006ff */
[----:B------:R-:W-:-:S02]  /*10940*/  LOP3.LUT R44, R44, 0xffff0000, RZ, 0xc0, !PT ;  /* 0xffff00002c2c7812 */ /* 0x000fc400078ec0ff */
[----:B------:R-:W-:Y:S02]  /*10950*/  LOP3.LUT R46, R46, 0xffff0000, RZ, 0xc0, !PT ;  /* 0xffff00002e2e7812 */ /* 0x000fe400078ec0ff */
[C---:B-1----:R-:W-:Y:S01]  /*10960*/  LOP3.LUT R30, R47.reuse, 0xffff0000, RZ, 0xc0, !PT ;  /* 0xffff00002f1e7812 */ /* 0x042fe200078ec0ff */
[----:B------:R-:W-:Y:S01]  /*10970*/  IMAD.U32 R31, R47, 0x10000, RZ ;  /* 0x000100002f1f7824 */ /* 0x000fe200078e00ff */
[C---:B------:R-:W-:Y:S02]  /*10980*/  LOP3.LUT R22, R45.reuse, 0xffff0000, RZ, 0xc0, !PT ;  /* 0xffff00002d167812 */ /* 0x040fe400078ec0ff */
[----:B------:R-:W-:Y:S02]  /*10990*/  SHF.L.U32 R23, R45, 0x10, RZ ;  /* 0x000000102d177819 */ /* 0x000fe400000006ff */
[C---:B--2---:R-:W-:Y:S01]  /*109a0*/  LOP3.LUT R27, R2.reuse, 0xffff0000, RZ, 0xc0, !PT ;  /* 0xffff0000021b7812 */ /* 0x044fe200078ec0ff */
[----:B------:R-:W-:Y:S01]  /*109b0*/  IMAD.U32 R2, R2, 0x10000, RZ ;  /* 0x0001000002027824 */ /* 0x000fe200078e00ff */
[----:B------:R-:W-:-:S02]  /*109c0*/  LOP3.LUT R26, R3, 0xffff0000, RZ, 0xc0, !PT ;  /* 0xffff0000031a7812 */ /* 0x000fc400078ec0ff */
[----:B----4-:R-:W-:Y:S01]  /*109d0*/  LOP3.LUT R29, R4, 0xffff0000, RZ, 0xc0, !PT ;  /* 0xffff0000041d7812 */ /* 0x010fe200078ec0ff */
[----:B------:R-:W-:Y:S01]  /*109e0*/  FMUL.FTZ R25, R22, R27 ;  /* 0x0000001b16197220 */ /* 0x000fe20000410000 */
[----:B------:R-:W-:Y:S01]  /*109f0*/  LOP3.LUT R28, R5, 0xffff0000, RZ, 0xc0, !PT ;  /* 0xffff0000051c7812 */ /* 0x000fe200078ec0ff */
[----:B------:R-:W-:Y:S01]  /*10a00*/  FMUL.FTZ R33, R30, R26 ;  /* 0x0000001a1e217220 */ /* 0x000fe20000410000 */
[----:B------:R-:W-:Y:S01]  /*10a10*/  SHF.L.U32 R3, R3, 0x10, RZ ;  /* 0x0000001003037819 */ /* 0x000fe200000006ff */
[-C--:B------:R-:W-:Y:S01]  /*10a20*/  FMUL.FTZ R22, R22, R29.reuse ;  /* 0x0000001d16167220 */ /* 0x080fe20000410000 */
[----:B------:R-:W-:Y:S01]  /*10a30*/  SHF.L.U32 R4, R4, 0x10, RZ ;  /* 0x0000001004047819 */ /* 0x000fe200000006ff */
[----:B------:R-:W-:Y:S02]  /*10a40*/  FMUL.FTZ R30, R30, R28 ;  /* 0x0000001c1e1e7220 */ /* 0x000fe40000410000 */
[----:B------:R-:W-:Y:S02]  /*10a50*/  IMAD.U32 R5, R5, 0x10000, RZ ;  /* 0x0001000005057824 */ /* 0x000fe400078e00ff */
[----:B------:R-:W-:-:S02]  /*10a60*/  FFMA.FTZ R25, R23, R29, -R25 ;  /* 0x0000001d17197223 */ /* 0x000fc40000010819 */
[----:B------:R-:W-:Y:S02]  /*10a70*/  FFMA.FTZ R22, R23, R27, R22 ;  /* 0x0000001b17167223 */ /* 0x000fe40000010016 */
[C---:B------:R-:W-:Y:S02]  /*10a80*/  FFMA.FTZ R30, R31.reuse, R26, R30 ;  /* 0x0000001a1f1e7223 */ /* 0x040fe4000001001e */
[----:B------:R-:W-:Y:S01]  /*10a90*/  FMUL.FTZ R23, R44, R2 ;  /* 0x000000022c177220 */ /* 0x000fe20000410000 */
[----:B------:R-:W-:Y:S01]  /*10aa0*/  F2FP.BF16.PACK_AB R22, R22, R25 ;  /* 0x000000191616723e */ /* 0x000fe200000010ff */
[----:B------:R-:W-:Y:S02]  /*10ab0*/  FMUL.FTZ R26, R46, R3 ;  /* 0x000000032e1a7220 */ /* 0x000fe40000410000 */
[----:B------:R-:W-:Y:S01]  /*10ac0*/  FFMA.FTZ R33, R31, R28, -R33 ;  /* 0x0000001c1f217223 */ /* 0x000fe20000010821 */
[----:B------:R-:W-:Y:S01]  /*10ad0*/  MOV R45, R22 ;  /* 0x00000016002d7202 */ /* 0x000fe20000000f00 */
[----:B------:R-:W-:-:S02]  /*10ae0*/  FMUL.FTZ R44, R44, R4 ;  /* 0x000000042c2c7220 */ /* 0x000fc40000410000 */
[----:B------:R-:W-:Y:S01]  /*10af0*/  FMUL.FTZ R46, R46, R5 ;  /* 0x000000052e2e7220 */ /* 0x000fe20000410000 */
[----:B------:R-:W-:Y:S01]  /*10b00*/  F2FP.BF16.PACK_AB R30, R30, R33 ;  /* 0x000000211e1e723e */ /* 0x000fe200000010ff */
[C---:B------:R-:W-:Y:S02]  /*10b10*/  FFMA.FTZ R23, R24.reuse, R4, -R23 ;  /* 0x0000000418177223 */ /* 0x040fe40000010817 */
[----:B------:R-:W-:Y:S01]  /*10b20*/  FFMA.FTZ R44, R24, R2, R44 ;  /* 0x00000002182c7223 */ /* 0x000fe2000001002c */
[----:B------:R-:W-:Y:S01]  /*10b30*/  MOV R47, R30 ;  /* 0x0000001e002f7202 */ /* 0x000fe20000000f00 */
[C---:B------:R-:W-:Y:S02]  /*10b40*/  FFMA.FTZ R26, R32.reuse, R5, -R26 ;  /* 0x00000005201a7223 */ /* 0x040fe4000001081a */
[----:B------:R-:W-:Y:S01]  /*10b50*/  FFMA.FTZ R46, R32, R3, R46 ;  /* 0x00000003202e7223 */ /* 0x000fe2000001002e */
[----:B------:R-:W-:-:S04]  /*10b60*/  F2FP.BF16.PACK_AB R44, R44, R23 ;  /* 0x000000172c2c723e */ /* 0x000fc800000010ff */
[----:B------:R-:W-:Y:S02]  /*10b70*/  F2FP.BF16.PACK_AB R46, R46, R26 ;  /* 0x0000001a2e2e723e */ /* 0x000fe400000010ff */
.L_x_2586:
[----:B------:R-:W-:Y:S05]  /*10b80*/  BSYNC B0 ;  /* 0x0000000000007941 */ /* 0x000fea0003800000 */
.L_x_2585:
[----:B-----5:R1:W-:Y:S02]  /*10b90*/  STS.128 [R239+0x7000], R44 ;  /* 0x0070002cef007388 */ /* 0x0203e40000000c00 */
.L_x_2572:
[----:B------:R-:W-:Y:S05]  /*10ba0*/  BSYNC B2 ;  /* 0x0000000000027941 */ /* 0x000fea0003800000 */
.L_x_2571:
[----:B------:R-:W-:-:S04]  /*10bb0*/  IADD3 R4, R166, 0x30, RZ ;  /* 0x00000030a6047810 */ /* 0x000fc80007ffe0ff */
[----:B------:R-:W-:-:S04]  /*10bc0*/  ISETP.GE.AND P0, PT, R4, R8, PT ;  /* 0x000000080400720c */ /* 0x000fc80003f06270 */
[----:B------:R-:W-:-:S13]  /*10bd0*/  ISETP.LT.OR P0, PT, R57, -0x187, P0 ;  /* 0xfffffe793900780c */ /* 0x000fda0000701670 */
[----:B------:R-:W-:Y:S05]  /*10be0*/  @P0 BRA `(.L_x_2587) ;  /* 0x0000783000000947 */ /* 0x000fea0003800000 */
[----:B------:R-:W-:Y:S01]  /*10bf0*/  ISETP.GE.AND P0, PT, R18, R6, PT ;  /* 0x000000061200720c */ /* 0x000fe20003f06270 */
[----:B------:R-:W-:Y:S01]  /*10c00*/  IMAD R7, R7, 0x30, RZ ;  /* 0x0000003007077824 */ /* 0x000fe200078e02ff */
[----:B------:R-:W-:Y:S04]  /*10c10*/  BSSY B1, `(.L_x_2588) ;  /* 0x000003b000017945 */ /* 0x000fe80003800000 */
[----:B------:R-:W-:-:S04]  /*10c20*/  IADD3 R2, P1, R7, R20, RZ ;  /* 0x0000001407027210 */ /* 0x000fc80007f3e0ff */
[----:B------:R-:W-:Y:S01]  /*10c30*/  LEA.HI.X.SX32 R7, R7, R21, 0x1, P1 ;  /* 0x0000001507077211 */ /* 0x000fe200008f0eff */
[C---:B-1-3--:R-:W-:Y:S02]  /*10c40*/  IMAD.SHL.U32 R26, R2.reuse, 0x2, RZ ;  /* 0x00000002021a7824 */ /* 0x04afe400078e00ff */
[----:B------:R1:W-:Y:S01]  /*10c50*/  @P0 STS.128 [R239+0x1800], RZ ;  /* 0x001800ffef000388 */ /* 0x0003e20000000c00 */
[----:B------:R-:W-:Y:S02]  /*10c60*/  SHF.L.U64.HI R2, R2, 0x1, R7 ;  /* 0x0000000102027819 */ /* 0x000fe40000010207 */
[-C--:B------:R-:W-:Y:S02]  /*10c70*/  IADD3 R24, P2, R36, R26.reuse, RZ ;  /* 0x0000001a24187210 */ /* 0x080fe40007f5e0ff */
[----:B------:R-:W-:-:S03]  /*10c80*/  IADD3 R26, P1, R16, R26, RZ ;  /* 0x0000001a101a7210 */ /* 0x000fc60007f3e0ff */
[--C-:B------:R-:W-:Y:S02]  /*10c90*/  IMAD.X R25, R37, 0x1, R2.reuse, P2 ;  /* 0x0000000125197824 */ /* 0x100fe400010e0602 */
[----:B------:R-:W-:Y:S01]  /*10ca0*/  IMAD.X R27, R17, 0x1, R2, P1 ;  /* 0x00000001111b7824 */ /* 0x000fe200008e0602 */
        /* <DEDUP_REMOVED lines=12> */
[----:B------:R-:W-:Y:S02]  /*10d70*/  LOP3.LUT R28, R23, 0xffff0000, RZ, 0xc0, !PT ;  /* 0xffff0000171c7812 */ /* 0x000fe400078ec0ff */
[C---:B------:R-:W-:Y:S02]  /*10d80*/  SHF.L.U32 R30, R22.reuse, 0x10, RZ ;  /* 0x00000010161e7819 */ /* 0x040fe400000006ff */
[----:B------:R-:W-:Y:S02]  /*10d90*/  LOP3.LUT R32, R22, 0xffff0000, RZ, 0xc0, !PT ;  /* 0xffff000016207812 */ /* 0x000fe400078ec0ff */
[C---:B--2---:R-:W-:Y:S01]  /*10da0*/  LOP3.LUT R20, R2.reuse, 0xffff0000, RZ, 0xc0, !PT ;  /* 0xffff000002147812 */ /* 0x044fe200078ec0ff */
[----:B------:R-:W-:Y:S01]  /*10db0*/  IMAD.U32 R2, R2, 0x10000, RZ ;  /* 0x0001000002027824 */ /* 0x000fe200078e00ff */
[C---:B------:R-:W-:Y:S01]  /*10dc0*/  LOP3.LUT R19, R3.reuse, 0xffff0000, RZ, 0xc0, !PT ;  /* 0xffff000003137812 */ /* 0x040fe200078ec0ff */
[----:B------:R-:W-:Y:S01]  /*10dd0*/  IMAD.U32 R3, R3, 0x10000, RZ ;  /* 0x0001000003037824 */ /* 0x000fe200078e00ff */
[----:B---3--:R-:W-:Y:S01]  /*10de0*/  LOP3.LUT R23, R16, 0xffff0000, RZ, 0xc0, !PT ;  /* 0xffff000010177812 */ /* 0x008fe200078ec0ff */
        /* <DEDUP_REMOVED lines=21> */
[----:B------:R-:W-:Y:S01]  /*10f40*/  F2FP.BF16.PACK_AB R7, R31, R7 ;  /* 0x000000071f07723e */ /* 0x000fe200000010ff */
[----:B------:R-:W-:Y:S01]  /*10f50*/  IMAD.MOV.U32 R21, RZ, RZ, R5 ;  /* 0x000000ffff157224 */ /* 0x000fe200078e0005 */
[----:B------:R-:W-:-:S02]  /*10f60*/  MOV R23, R22 ;  /* 0x0000001600177202 */ /* 0x000fc40000000f00 */
[----:B------:R-:W-:Y:S02]  /*10f70*/  F2FP.BF16.PACK_AB R19, R32, R19 ;  /* 0x000000132013723e */ /* 0x000fe400000010ff */
[----:B------:R-:W-:Y:S02]  /*10f80*/  MOV R20, R7 ;  /* 0x0000000700147202 */ /* 0x000fe40000000f00 */
[----:B------:R-:W-:Y:S02]  /*10f90*/  MOV R22, R19 ;  /* 0x0000001300167202 */ /* 0x000fe40000000f00 */
.L_x_2591:
[----:B------:R-:W-:Y:S05]  /*10fa0*/  BSYNC B0 ;  /* 0x0000000000007941 */ /* 0x000fea0003800000 */
.L_x_2590:
[----:B-----5:R1:W-:Y:S02]  /*10fb0*/  STS.128 [R239+0x1800], R20 ;  /* 0x00180014ef007388 */ /* 0x0203e40000000c00 */
.L_x_2589:
[----:B------:R-:W-:Y:S05]  /*10fc0*/  BSYNC B1 ;  /* 0x0000000000017941 */ /* 0x000fea0003800000 */
.L_x_2588:
        /* <DEDUP_REMOVED lines=10> */
[----:B-----5:R-:W-:Y:S01]  /*11070*/  IMAD.U32 R28, R23, 0x10000, RZ ;  /* 0x00010000171c7824 */ /* 0x020fe200078e00ff */
[C---:B------:R-:W-:Y:S02]  /*11080*/  SHF.L.U32 R7, R21.reuse, 0x10, RZ ;  /* 0x0000001015077819 */ /* 0x040fe400000006ff */
[----:B------:R-:W-:Y:S02]  /*11090*/  LOP3.LUT R5, R21, 0xffff0000, RZ, 0xc0, !PT ;  /* 0xffff000015057812 */ /* 0x000fe400078ec0ff */
[----:B------:R-:W-:-:S02]  /*110a0*/  SHF.L.U32 R8, R20, 0x10, RZ ;  /* 0x0000001014087819 */ /* 0x000fc400000006ff */
[----:B------:R-:W-:Y:S02]  /*110b0*/  LOP3.LUT R30, R20, 0xffff0000, RZ, 0xc0, !PT ;  /* 0xffff0000141e7812 */ /* 0x000fe400078ec0ff */
[----:B------:R-:W-:Y:S02]  /*110c0*/  LOP3.LUT R23, R23, 0xffff0000, RZ, 0xc0, !PT ;  /* 0xffff000017177812 */ /* 0x000fe400078ec0ff */
[C---:B------:R-:W-:Y:S02]  /*110d0*/  SHF.L.U32 R29, R22.reuse, 0x10, RZ ;  /* 0x00000010161d7819 */ /* 0x040fe400000006ff */
[----:B------:R-:W-:Y:S02]  /*110e0*/  LOP3.LUT R31, R22, 0xffff0000, RZ, 0xc0, !PT ;  /* 0xffff0000161f7812 */ /* 0x000fe400078ec0ff */
        /* <DEDUP_REMOVED lines=32> */
.L_x_2595:
[----:B------:R-:W-:Y:S05]  /*112f0*/  BSYNC B0 ;  /* 0x0000000000007941 */ /* 0x000fea0003800000 */
.L_x_2594:
[----:B-----5:R1:W-:Y:S02]  /*11300*/  STS.128 [R239+0x3800], R20 ;  /* 0x00380014ef007388 */ /* 0x0203e40000000c00 */
.L_x_2593:
[----:B------:R-:W-:Y:S05]  /*11310*/  BSYNC B1 ;  /* 0x0000000000017941 */ /* 0x000fea0003800000 */
.L_x_2592:
[----:B------:R-:W-:Y:S01]  /*11320*/  ISETP.GE.AND P0, PT, R12, R6, PT ;  /* 0x000000060c00720c */ /* 0x000fe20003f06270 */
[----:B------:R-:W-:-:S12]  /*11330*/  BSSY B1, `(.L_x_2596) ;  /* 0x0000033000017945 */ /* 0x000fd80003800000 */
[----:B------:R1:W-:Y:S01]  /*11340*/  @P0 STS.128 [R239+0x5800], RZ ;  /* 0x005800ffef000388 */ /* 0x0003e20000000c00 */
[----:B------:R-:W-:Y:S05]  /*11350*/  @P0 BRA `(.L_x_2597) ;  /* 0x0000030000000947 */ /* 0x000fea0003800000 */
[----:B------:R1:W5:Y:S01]  /*11360*/  LD.E.128 R16, [R42.64+0x100] ;  /* 0x000100062a107980 */ /* 0x000362000c101d00 */
[----:B------:R-:W-:Y:S01]  /*11370*/  ISETP.GE.AND P0, PT, R12, R0, PT ;  /* 0x000000000c00720c */ /* 0x000fe20003f06270 */
[----:B------:R-:W-:-:S12]  /*11380*/  BSSY B0, `(.L_x_2598) ;  /* 0x000002c000007945 */ /* 0x000fd80003800000 */
[----:B------:R-:W-:Y:S05]  /*11390*/  @P0 BRA `(.L_x_2599) ;  /* 0x000002a000000947 */ /* 0x000fea0003800000 */
[----:B--2---:R-:W2:Y:S04]  /*113a0*/  LD.E.64 R2, [R26.64+0x80] ;  /* 0x000080061a027980 */ /* 0x004ea8000c101b00 */
[----:B---3--:R-:W3:Y:S01]  /*113b0*/  LD.E.64 R12, [R24.64+0x80] ;  /* 0x00008006180c7980 */ /* 0x008ee2000c101b00 */
[C---:B-1---5:R-:W-:Y:S01]  /*113c0*/  IMAD.U32 R23, R19.reuse, 0x10000, RZ ;  /* 0x0001000013177824 */ /* 0x062fe200078e00ff */
[----:B------:R-:W-:Y:S02]  /*113d0*/  LOP3.LUT R22, R19, 0xffff0000, RZ, 0xc0, !PT ;  /* 0xffff000013167812 */ /* 0x000fe400078ec0ff */
[C---:B------:R-:W-:Y:S02]  /*113e0*/  SHF.L.U32 R7, R17.reuse, 0x10, RZ ;  /* 0x0000001011077819 */ /* 0x040fe400000006ff */
[----:B------:R-:W-:-:S02]  /*113f0*/  LOP3.LUT R5, R17, 0xffff0000, RZ, 0xc0, !PT ;  /* 0xffff000011057812 */ /* 0x000fc400078ec0ff */
[C---:B------:R-:W-:Y:S02]  /*11400*/  SHF.L.U32 R8, R16.reuse, 0x10, RZ ;  /* 0x0000001010087819 */ /* 0x040fe400000006ff */
        /* <DEDUP_REMOVED lines=35> */
.L_x_2599:
[----:B------:R-:W-:Y:S05]  /*11640*/  BSYNC B0 ;  /* 0x0000000000007941 */ /* 0x000fea0003800000 */
.L_x_2598:
[----:B-----5:R1:W-:Y:S02]  /*11650*/  STS.128 [R239+0x5800], R16 ;  /* 0x00580010ef007388 */ /* 0x0203e40000000c00 */
.L_x_2597:
[----:B------:R-:W-:Y:S05]  /*11660*/  BSYNC B1 ;  /* 0x0000000000017941 */ /* 0x000fea0003800000 */
.L_x_2596:
[----:B------:R-:W-:-:S13]  /*11670*/  ISETP.GE.AND P0, PT, R9, R6, PT ;  /* 0x000000060900720c */ /* 0x000fda0003f06270 */
        /* <DEDUP_REMOVED lines=48> */
.L_x_2601:
[----:B------:R-:W-:Y:S05]  /*11980*/  BSYNC B0 ;  /* 0x0000000000007941 */ /* 0x000fea0003800000 */
.L_x_2600:
[----:B-----5:R1:W-:Y:S01]  /*11990*/  STS.128 [R239+0x7800], R16 ;  /* 0x00780010ef007388 */ /* 0x0203e20000000c00 */
[----:B------:R-:W-:Y:S05]  /*119a0*/  BRA `(.L_x_2587) ;  /* 0x00006a7000007947 */ /* 0x000fea0003800000 */
.L_x_2538:
        /* <DEDUP_REMOVED lines=19> */
[----:B------:R-:W3:Y:S03]  /*11ae0*/  LD.E.128 R20, [R20.64] ;  /* 0x0000000614147980 */ /* 0x000ee6000c101d00 */
[----:B------:R-:W-:Y:S01]  /*11af0*/  LEA.HI.X R25, R5, R17, R4, 0x1, P0 ;  /* 0x0000001105197211 */ /* 0x000fe200000f0c04 */
[----:B------:R-:W-:Y:S01]  /*11b00*/  IMAD.MOV.U32 R4, RZ, RZ, RZ ;  /* 0x000000ffff047224 */ /* 0x000fe200078e00ff */
[----:B------:R-:W-:-:S04]  /*11b10*/  @P1 IADD3 R4, -R7, RZ, RZ ;  /* 0x000000ff07041210 */ /* 0x000fc80007ffe1ff */
[C---:B------:R-:W-:Y:S01]  /*11b20*/  IADD3 R5, P0, R4.reuse, R2, RZ ;  /* 0x0000000204057210 */ /* 0x040fe20007f1e0ff */
[----:B------:R-:W4:Y:S03]  /*11b30*/  LD.E.128 R24, [R24.64] ;  /* 0x0000000618187980 */ /* 0x000f26000c101d00 */
        /* <DEDUP_REMOVED lines=19> */
[----:B----4-:R-:W-:Y:S01]  /*11c70*/  IMAD.U32 R66, R24, 0x10000, RZ ;  /* 0x0001000018427824 */ /* 0x010fe200078e00ff */
[C---:B------:R-:W-:Y:S01]  /*11c80*/  SHF.L.U32 R23, R25.reuse, 0x10, RZ ;  /* 0x0000001019177819 */ /* 0x040fe200000006ff */
[----:B------:R-:W-:Y:S01]  /*11c90*/  IMAD.U32 R68, R26, 0x10000, RZ ;  /* 0x000100001a447824 */ /* 0x000fe200078e00ff */
        /* <DEDUP_REMOVED lines=15> */
[----:B--2---:R-:W-:Y:S01]  /*11d90*/  LOP3.LUT R24, R28, 0xffff0000, RZ, 0xc0, !PT ;  /* 0xffff00001c187812 */ /* 0x004fe200078ec0ff */
[----:B------:R-:W-:Y:S02]  /*11da0*/  FMUL.FTZ R21, R21, R25 ;  /* 0x0000001915157220 */ /* 0x000fe40000410000 */
[----:B------:R-:W-:Y:S01]  /*11db0*/  FMUL.FTZ R20, R20, R23 ;  /* 0x0000001714147220 */ /* 0x000fe20000410000 */
[----:B------:R-:W-:Y:S01]  /*11dc0*/  SHF.L.U32 R23, R29, 0x10, RZ ;  /* 0x000000101d177819 */ /* 0x000fe200000006ff */
[----:B------:R-:W-:Y:S01]  /*11dd0*/  FMUL.FTZ R67, R67, R27 ;  /* 0x0000001b43437220 */ /* 0x000fe20000410000 */
[----:B------:R-:W-:Y:S01]  /*11de0*/  LOP3.LUT R27, R30, 0xffff0000, RZ, 0xc0, !PT ;  /* 0xffff00001e1b7812 */ /* 0x000fe200078ec0ff */
        /* <DEDUP_REMOVED lines=18> */
[----:B------:R-:W-:Y:S01]  /*11f10*/  FFMA.FTZ R30, R32, R30, R67 ;  /* 0x0000001e201e7223 */ /* 0x000fe20000010043 */
[----:B------:R-:W-:Y:S01]  /*11f20*/  F2FP.BF16.PACK_AB R4, R4, R20 ;  /* 0x000000140404723e */ /* 0x000fe200000010ff */
[----:B------:R-:W-:Y:S02]  /*11f30*/  IMAD.MOV.U32 R32, RZ, RZ, R5 ;  /* 0x000000ffff207224 */ /* 0x000fe400078e0005 */
[----:B------:R-:W-:Y:S01]  /*11f40*/  IMAD.MOV.U32 R34, RZ, RZ, R22 ;  /* 0x000000ffff227224 */ /* 0x000fe200078e0016 */
[----:B------:R-:W-:Y:S02]  /*11f50*/  F2FP.BF16.PACK_AB R21, R30, R21 ;  /* 0x000000151e15723e */ /* 0x000fe400000010ff */
[----:B------:R-:W-:-:S02]  /*11f60*/  MOV R33, R4 ;  /* 0x0000000400217202 */ /* 0x000fc40000000f00 */
[----:B------:R-:W-:Y:S02]  /*11f70*/  MOV R35, R21 ;  /* 0x0000001500237202 */ /* 0x000fe40000000f00 */
.L_x_2607:
[----:B------:R-:W-:Y:S05]  /*11f80*/  BSYNC B0 ;  /* 0x0000000000007941 */ /* 0x000fea0003800000 */
.L_x_2606:
[----:B-----5:R3:W-:Y:S02]  /*11f90*/  STS.128 [R239], R32 ;  /* 0x00000020ef007388 */ /* 0x0207e40000000c00 */
.L_x_2605:
[----:B------:R-:W-:Y:S05]  /*11fa0*/  BSYNC B1 ;  /* 0x0000000000017941 */ /* 0x000fea0003800000 */
.L_x_2604:
        /* <DEDUP_REMOVED lines=91> */
.L_x_2611:
[----:B------:R-:W-:Y:S05]  /*12560*/  BSYNC B0 ;  /* 0x0000000000007941 */ /* 0x000fea0003800000 */
.L_x_2610:
[----:B-----5:R1:W-:Y:S02]  /*12570*/  STS.128 [R239+0x2000], R32 ;  /* 0x00200020ef007388 */ /* 0x0203e40000000c00 */
.L_x_2609:
[----:B------:R-:W-:Y:S05]  /*12580*/  BSYNC B1 ;  /* 0x0000000000017941 */ /* 0x000fea0003800000 */
.L_x_2608:
        /* <DEDUP_REMOVED lines=17> */
[----:B------:R-:W3:Y:S03]  /*126a0*/  LD.E.128 R20, [R20.64+0x100] ;  /* 0x0001000614147980 */ /* 0x000ee6000c101d00 */
[----:B------:R-:W-:Y:S01]  /*126b0*/  LEA.HI.X R25, R5, R17, R4, 0x1, P0 ;  /* 0x0000001105197211 */ /* 0x000fe200000f0c04 */
[----:B------:R-:W-:Y:S01]  /*126c0*/  IMAD.MOV.U32 R4, RZ, RZ, RZ ;  /* 0x000000ffff047224 */ /* 0x000fe200078e00ff */
[----:B------:R-:W-:-:S04]  /*126d0*/  @P1 IADD3 R4, -R7, RZ, RZ ;  /* 0x000000ff07041210 */ /* 0x000fc80007ffe1ff */
[C---:B------:R-:W-:Y:S01]  /*126e0*/  IADD3 R5, P0, R4.reuse, R2, RZ ;  /* 0x0000000204057210 */ /* 0x040fe20007f1e0ff */
[----:B--2---:R-:W2:Y:S03]  /*126f0*/  LD.E.128 R24, [R24.64+0x100] ;  /* 0x0001000618187980 */ /* 0x004ea6000c101d00 */
        /* <DEDUP_REMOVED lines=68> */
.L_x_2615:
[----:B------:R-:W-:Y:S05]  /*12b40*/  BSYNC B0 ;  /* 0x0000000000007941 */ /* 0x000fea0003800000 */
.L_x_2614:
[----:B-----5:R3:W-:Y:S02]  /*12b50*/  STS.128 [R239+0x4000], R32 ;  /* 0x00400020ef007388 */ /* 0x0207e40000000c00 */
.L_x_2613:
[----:B------:R-:W-:Y:S05]  /*12b60*/  BSYNC B1 ;  /* 0x0000000000017941 */ /* 0x000fea0003800000 */
.L_x_2612:
        /* <DEDUP_REMOVED lines=40> */
[----:B-1----:R-:W-:Y:S01]  /*12df0*/  LOP3.LUT R65, R23, 0xffff0000, RZ, 0xc0, !PT ;  /* 0xffff000017417812 */ /* 0x002fe200078ec0ff */
        /* <DEDUP_REMOVED lines=49> */
.L_x_2617:
[----:B------:R-:W-:Y:S05]  /*13110*/  BSYNC B0 ;  /* 0x0000000000007941 */ /* 0x000fea0003800000 */
.L_x_2616:
[----:B-----5:R3:W-:Y:S02]  /*13120*/  STS.128 [R239+0x6000], R32 ;  /* 0x00600020ef007388 */ /* 0x0207e40000000c00 */
.L_x_2603:
[----:B------:R-:W-:Y:S05]  /*13130*/  BSYNC B2 ;  /* 0x0000000000027941 */ /* 0x000fea0003800000 */
.L_x_2602:
        /* <DEDUP_REMOVED lines=13> */
[-C--:B------:R-:W-:Y:S01]  /*13210*/  ISETP.GE.AND P0, PT, R18, R7.reuse, PT ;  /* 0x000000071200720c */ /* 0x080fe20003f06270 */
[----:B------:R-:W-:Y:S01]  /*13220*/  IMAD.MOV.U32 R21, RZ, RZ, RZ ;  /* 0x000000ffff157224 */ /* 0x000fe200078e00ff */
[C---:B------:R-:W-:Y:S02]  /*13230*/  IADD3 R5, P1, R15.reuse, R2, RZ ;  /* 0x000000020f057210 */ /* 0x040fe40007f3e0ff */
[----:B------:R-:W-:Y:S02]  /*13240*/  MOV R20, R7 ;  /* 0x0000000700147202 */ /* 0x000fe40000000f00 */
[----:B------:R-:W-:-:S07]  /*13250*/  LEA.HI.X.SX32 R4, R15, R3, 0x1, P1 ;  /* 0x000000030f047211 */ /* 0x000fce00008f0eff */
[--C-:B------:R-:W-:Y:S02]  /*13260*/  @P0 IMAD.MOV R21, RZ, RZ, -R7.reuse ;  /* 0x000000ffff150224 */ /* 0x100fe400078e0a07 */
[----:B------:R-:W-:Y:S02]  /*13270*/  IMAD.MOV.U32 R28, RZ, RZ, RZ ;  /* 0x000000ffff1c7224 */ /* 0x000fe400078e00ff */
[----:B------:R-:W-:Y:S01]  /*13280*/  @P0 IMAD.MOV R20, RZ, RZ, -R7 ;  /* 0x000000ffff140224 */ /* 0x000fe200078e0a07 */
[----:B------:R-:W-:-:S04]  /*13290*/  IADD3 R22, P1, R21, R5, RZ ;  /* 0x0000000515167210 */ /* 0x000fc80007f3e0ff */
[----:B------:R-:W-:Y:S02]  /*132a0*/  LEA.HI.X.SX32 R21, R21, R4, 0x1, P1 ;  /* 0x0000000415157211 */ /* 0x000fe400008f0eff */
[C---:B------:R-:W-:Y:S02]  /*132b0*/  LEA R24, P1, R22.reuse, R16, 0x1 ;  /* 0x0000001016187211 */ /* 0x040fe400078208ff */
[----:B------:R-:W-:Y:S02]  /*132c0*/  @P0 IADD3 R28, -R7, RZ, RZ ;  /* 0x000000ff071c0210 */ /* 0x000fe40007ffe1ff */
[----:B------:R-:W-:Y:S01]  /*132d0*/  LEA.HI.X R25, R22, R17, R21, 0x1, P1 ;  /* 0x0000001116197211 */ /* 0x000fe200008f0c15 */
[----:B------:R-:W-:Y:S01]  /*132e0*/  IMAD.WIDE R20, R20, 0x2, R46 ;  /* 0x0000000214147825 */ /* 0x000fe200078e022e */
[----:B------:R-:W-:-:S04]  /*132f0*/  IADD3 R5, P1, R28, R5, RZ ;  /* 0x000000051c057210 */ /* 0x000fc80007f3e0ff */
[----:B------:R-:W3:Y:S01]  /*13300*/  LD.E.128 R24, [R24.64] ;  /* 0x0000000618187980 */ /* 0x000ee2000c101d00 */
[----:B------:R-:W-:Y:S02]  /*13310*/  LEA.HI.X.SX32 R4, R28, R4, 0x1, P1 ;  /* 0x000000041c047211 */ /* 0x000fe400008f0eff */
[C---:B------:R-:W-:Y:S01]  /*13320*/  LEA R28, P1, R5.reuse, R36, 0x1 ;  /* 0x00000024051c7211 */ /* 0x040fe200078208ff */
[----:B--2---:R-:W2:Y:S03]  /*13330*/  LD.E.128 R20, [R20.64] ;  /* 0x0000000614147980 */ /* 0x004ea6000c101d00 */
[----:B------:R-:W-:-:S06]  /*13340*/  LEA.HI.X R29, R5, R37, R4, 0x1, P1 ;  /* 0x00000025051d7211 */ /* 0x000fcc00008f0c04 */
[----:B----4-:R-:W4:Y:S01]  /*13350*/  LD.E.128 R28, [R28.64] ;  /* 0x000000061c1c7980 */ /* 0x010f22000c101d00 */
[C---:B-----5:R-:W-:Y:S01]  /*13360*/  IMAD.U32 R38, R32.reuse, 0x10000, RZ ;  /* 0x0001000020267824 */ /* 0x060fe200078e00ff */
[----:B------:R-:W-:Y:S01]  /*13370*/  LOP3.LUT R5, R32, 0xffff0000, RZ, 0xc0, !PT ;  /* 0xffff000020057812 */ /* 0x000fe200078ec0ff */
[C---:B------:R-:W-:Y:S01]  /*13380*/  IMAD.U32 R61, R33.reuse, 0x10000, RZ ;  /* 0x00010000213d7824 */ /* 0x040fe200078e00ff */
[----:B------:R-:W-:Y:S01]  /*13390*/  LOP3.LUT R4, R33, 0xffff0000, RZ, 0xc0, !PT ;  /* 0xffff000021047812 */ /* 0x000fe200078ec0ff */
[C---:B------:R-:W-:Y:S01]  /*133a0*/  IMAD.U32 R62, R35.reuse, 0x10000, RZ ;  /* 0x00010000233e7824 */ /* 0x040fe200078e00ff */
[C---:B------:R-:W-:Y:S02]  /*133b0*/  SHF.L.U32 R60, R34.reuse, 0x10, RZ ;  /* 0x00000010223c7819 */ /* 0x040fe400000006ff */
[----:B------:R-:W-:Y:S02]  /*133c0*/  LOP3.LUT R33, R34, 0xffff0000, RZ, 0xc0, !PT ;  /* 0xffff000022217812 */ /* 0x000fe400078ec0ff */
[----:B------:R-:W-:Y:S01]  /*133d0*/  LOP3.LUT R32, R35, 0xffff0000, RZ, 0xc0, !PT ;  /* 0xffff000023207812 */ /* 0x000fe200078ec0ff */
[C---:B---3--:R-:W-:Y:S01]  /*133e0*/  IMAD.U32 R35, R24.reuse, 0x10000, RZ ;  /* 0x0001000018237824 */ /* 0x048fe200078e00ff */
[----:B------:R-:W-:Y:S01]  /*133f0*/  LOP3.LUT R34, R24, 0xffff0000, RZ, 0xc0, !PT ;  /* 0xffff000018227812 */ /* 0x000fe200078ec0ff */
[----:B------:R-:W-:Y:S01]  /*13400*/  IMAD.U32 R63, R26, 0x10000, RZ ;  /* 0x000100001a3f7824 */ /* 0x000fe200078e00ff */
[C---:B------:R-:W-:Y:S01]  /*13410*/  SHF.L.U32 R24, R25.reuse, 0x10, RZ ;  /* 0x0000001019187819 */ /* 0x040fe200000006ff */
[----:B--2---:R-:W-:Y:S01]  /*13420*/  IMAD.U32 R66, R20, 0x10000, RZ ;  /* 0x0001000014427824 */ /* 0x004fe200078e00ff */
[----:B------:R-:W-:Y:S01]  /*13430*/  LOP3.LUT R64, R25, 0xffff0000, RZ, 0xc0, !PT ;  /* 0xffff000019407812 */ /* 0x000fe200078ec0ff */
[----:B------:R-:W-:Y:S01]  /*13440*/  IMAD.U32 R67, R22, 0x10000, RZ ;  /* 0x0001000016437824 */ /* 0x000fe200078e00ff */
        /* <DEDUP_REMOVED lines=17> */
[----:B------:R-:W-:Y:S01]  /*13560*/  FMUL.FTZ R65, R65, R34 ;  /* 0x0000002241417220 */ /* 0x000fe20000410000 */
[C---:B----4-:R-:W-:Y:S01]  /*13570*/  LOP3.LUT R34, R29.reuse, 0xffff0000, RZ, 0xc0, !PT ;  /* 0xffff00001d227812 */ /* 0x050fe200078ec0ff */
[----:B------:R-:W-:Y:S01]  /*13580*/  FMUL.FTZ R20, R20, R24 ;  /* 0x0000001814147220 */ /* 0x000fe20000410000 */
[----:B------:R-:W-:Y:S01]  /*13590*/  SHF.L.U32 R24, R29, 0x10, RZ ;  /* 0x000000101d187819 */ /* 0x000fe200000006ff */
[----:B------:R-:W-:-:S02]  /*135a0*/  FMUL.FTZ R22, R22, R26 ;  /* 0x0000001a16167220 */ /* 0x000fc40000410000 */
[----:B------:R-:W-:Y:S01]  /*135b0*/  FMUL.FTZ R21, R21, R25 ;  /* 0x0000001915157220 */ /* 0x000fe20000410000 */
[C---:B------:R-:W-:Y:S01]  /*135c0*/  LOP3.LUT R25, R28.reuse, 0xffff0000, RZ, 0xc0, !PT ;  /* 0xffff00001c197812 */ /* 0x040fe200078ec0ff */
[----:B------:R-:W-:Y:S01]  /*135d0*/  IMAD.U32 R26, R28, 0x10000, RZ ;  /* 0x000100001c1a7824 */ /* 0x000fe200078e00ff */
[C---:B------:R-:W-:Y:S01]  /*135e0*/  LOP3.LUT R28, R30.reuse, 0xffff0000, RZ, 0xc0, !PT ;  /* 0xffff00001e1c7812 */ /* 0x040fe200078ec0ff */
[----:B------:R-:W-:Y:S01]  /*135f0*/  FMUL.FTZ R23, R23, R27 ;  /* 0x0000001b17177220 */ /* 0x000fe20000410000 */
[C---:B------:R-:W-:Y:S01]  /*13600*/  SHF.L.U32 R27, R31.reuse, 0x10, RZ ;  /* 0x000000101f1b7819 */ /* 0x040fe200000006ff */
[----:B------:R-:W-:Y:S01]  /*13610*/  IMAD.U32 R29, R30, 0x10000, RZ ;  /* 0x000100001e1d7824 */ /* 0x000fe200078e00ff */
[----:B------:R-:W-:Y:S01]  /*13620*/  LOP3.LUT R30, R31, 0xffff0000, RZ, 0xc0, !PT ;  /* 0xffff00001f1e7812 */ /* 0x000fe200078ec0ff */
[----:B------:R-:W-:Y:S02]  /*13630*/  FMUL.FTZ R66, R66, R35 ;  /* 0x0000002342427220 */ /* 0x000fe40000410000 */
        /* <DEDUP_REMOVED lines=18> */
.L_x_2623:
[----:B------:R-:W-:Y:S05]  /*13760*/  BSYNC B0 ;  /* 0x0000000000007941 */ /* 0x000fea0003800000 */
.L_x_2622:
[----:B-----5:R3:W-:Y:S02]  /*13770*/  STS.128 [R239+0x800], R32 ;  /* 0x00080020ef007388 */ /* 0x0207e40000000c00 */
.L_x_2621:
[----:B------:R-:W-:Y:S05]  /*13780*/  BSYNC B1 ;  /* 0x0000000000017941 */ /* 0x000fea0003800000 */
.L_x_2620:
        /* <DEDUP_REMOVED lines=8> */
[-C--:B------:R-:W-:Y:S01]  /*13810*/  ISETP.GE.AND P0, PT, R13, R7.reuse, PT ;  /* 0x000000070d00720c */ /* 0x080fe20003f06270 */
[----:B------:R-:W-:Y:S01]  /*13820*/  IMAD.MOV.U32 R21, RZ, RZ, RZ ;  /* 0x000000ffff157224 */ /* 0x000fe200078e00ff */
[----:B------:R-:W-:Y:S02]  /*13830*/  IADD3 R4, R15, 0x40, RZ ;  /* 0x000000400f047810 */ /* 0x000fe40007ffe0ff */
[----:B------:R-:W-:Y:S02]  /*13840*/  MOV R20, R7 ;  /* 0x0000000700147202 */ /* 0x000fe40000000f00 */
[----:B------:R-:W-:-:S04]  /*13850*/  IADD3 R5, P1, R4, R2, RZ ;  /* 0x0000000204057210 */ /* 0x000fc80007f3e0ff */
[----:B------:R-:W-:-:S03]  /*13860*/  LEA.HI.X.SX32 R4, R4, R3, 0x1, P1 ;  /* 0x0000000304047211 */ /* 0x000fc600008f0eff */
        /* <DEDUP_REMOVED lines=13> */
[----:B--2---:R-:W2:Y:S03]  /*13940*/  LD.E.128 R20, [R20.64+0x80] ;  /* 0x0000800614147980 */ /* 0x004ea6000c101d00 */
        /* <DEDUP_REMOVED lines=66> */
.L_x_2627:
[----:B------:R-:W-:Y:S05]  /*13d70*/  BSYNC B0 ;  /* 0x0000000000007941 */ /* 0x000fea0003800000 */
.L_x_2626:
[----:B-----5:R3:W-:Y:S02]  /*13d80*/  STS.128 [R239+0x2800], R32 ;  /* 0x00280020ef007388 */ /* 0x0207e40000000c00 */
.L_x_2625:
[----:B------:R-:W-:Y:S05]  /*13d90*/  BSYNC B1 ;  /* 0x0000000000017941 */ /* 0x000fea0003800000 */
.L_x_2624:
        /* <DEDUP_REMOVED lines=94> */
.L_x_2631:
[----:B------:R-:W-:Y:S05]  /*14380*/  BSYNC B0 ;  /* 0x0000000000007941 */ /* 0x000fea0003800000 */
.L_x_2630:
[----:B-----5:R3:W-:Y:S02]  /*14390*/  STS.128 [R239+0x4800], R32 ;  /* 0x00480020ef007388 */ /* 0x0207e40000000c00 */
.L_x_2629:
[----:B------:R-:W-:Y:S05]  /*143a0*/  BSYNC B1 ;  /* 0x0000000000017941 */ /* 0x000fea0003800000 */
.L_x_2628:
[----:B------:R-:W-:-:S13]  /*143b0*/  ISETP.GE.AND P0, PT, R9, R6, PT ;  /* 0x000000060900720c */ /* 0x000fda0003f06270 */
[----:B------:R1:W-:Y:S01]  /*143c0*/  @P0 STS.128 [R239+0x6800], RZ ;  /* 0x006800ffef000388 */ /* 0x0003e20000000c00 */
[----:B------:R-:W-:Y:S05]  /*143d0*/  @P0 BRA `(.L_x_2619) ;  /* 0x000005c000000947 */ /* 0x000fea0003800000 */
[----:B------:R1:W5:Y:S01]  /*143e0*/  LD.E.128 R20, [R46.64+0x180] ;  /* 0x000180062e147980 */ /* 0x000362000c101d00 */
        /* <DEDUP_REMOVED lines=10> */
[----:B------:R-:W-:-:S03]  /*14490*/  @P0 IMAD.MOV R15, RZ, RZ, -R7 ;  /* 0x000000ffff0f0224 */ /* 0x000fc600078e0a07 */
[----:B------:R-:W-:Y:S01]  /*144a0*/  IADD3 R25, P1, R24, R5, RZ ;  /* 0x0000000518197210 */ /* 0x000fe20007f3e0ff */
[----:B------:R-:W-:-:S03]  /*144b0*/  IMAD.WIDE R28, R15, 0x2, R46 ;  /* 0x000000020f1c7825 */ /* 0x000fc600078e022e */
[----:B------:R-:W-:Y:S01]  /*144c0*/  LEA.HI.X.SX32 R24, R24, R4, 0x1, P1 ;  /* 0x0000000418187211 */ /* 0x000fe200008f0eff */
[----:B------:R-:W-:Y:S01]  /*144d0*/  IMAD.MOV.U32 R15, RZ, RZ, RZ ;  /* 0x000000ffff0f7224 */ /* 0x000fe200078e00ff */
[----:B------:R-:W-:Y:S01]  /*144e0*/  LEA R26, P1, R25, R16, 0x1 ;  /* 0x00000010191a7211 */ /* 0x000fe200078208ff */
[----:B--2---:R-:W2:Y:S01]  /*144f0*/  LD.E.128 R28, [R28.64+0x180] ;  /* 0x000180061c1c7980 */ /* 0x004ea2000c101d00 */
[----:B------:R-:W-:Y:S02]  /*14500*/  @P0 IADD3 R15, -R7, RZ, RZ ;  /* 0x000000ff070f0210 */ /* 0x000fe40007ffe1ff */
[----:B------:R-:W-:Y:S02]  /*14510*/  LEA.HI.X R27, R25, R17, R24, 0x1, P1 ;  /* 0x00000011191b7211 */ /* 0x000fe400008f0c18 */
[----:B------:R-:W-:-:S04]  /*14520*/  IADD3 R5, P1, R15, R5, RZ ;  /* 0x000000050f057210 */ /* 0x000fc80007f3e0ff */
[----:B---3--:R-:W3:Y:S01]  /*14530*/  LD.E.128 R24, [R26.64] ;  /* 0x000000061a187980 */ /* 0x008ee2000c101d00 */
[----:B------:R-:W-:Y:S02]  /*14540*/  LEA.HI.X.SX32 R4, R15, R4, 0x1, P1 ;  /* 0x000000040f047211 */ /* 0x000fe400008f0eff */
[----:B-1----:R-:W-:-:S04]  /*14550*/  LEA R32, P1, R5, R36, 0x1 ;  /* 0x0000002405207211 */ /* 0x002fc800078208ff */
        /* <DEDUP_REMOVED lines=10> */
[----:B--2---:R-:W-:Y:S01]  /*14600*/  IMAD.U32 R63, R28, 0x10000, RZ ;  /* 0x000100001c3f7824 */ /* 0x004fe200078e00ff */
[----:B------:R-:W-:Y:S01]  /*14610*/  LOP3.LUT R65, R29, 0xffff0000, RZ, 0xc0, !PT ;  /* 0xffff00001d417812 */ /* 0x000fe200078ec0ff */
[----:B------:R-:W-:Y:S01]  /*14620*/  IMAD.U32 R64, R30, 0x10000, RZ ;  /* 0x000100001e407824 */ /* 0x000fe200078e00ff */
[----:B------:R-:W-:Y:S01]  /*14630*/  LOP3.LUT R28, R28, 0xffff0000, RZ, 0xc0, !PT ;  /* 0xffff00001c1c7812 */ /* 0x000fe200078ec0ff */
[C---:B---3--:R-:W-:Y:S01]  /*14640*/  IMAD.U32 R47, R24.reuse, 0x10000, RZ ;  /* 0x00010000182f7824 */ /* 0x048fe200078e00ff */
[----:B------:R-:W-:Y:S01]  /*14650*/  LOP3.LUT R23, R24, 0xffff0000, RZ, 0xc0, !PT ;  /* 0xffff000018177812 */ /* 0x000fe200078ec0ff */
[----:B------:R-:W-:Y:S01]  /*14660*/  IMAD.U32 R61, R26, 0x10000, RZ ;  /* 0x000100001a3d7824 */ /* 0x000fe200078e00ff */
[----:B------:R-:W-:-:S02]  /*14670*/  SHF.L.U32 R22, R25, 0x10, RZ ;  /* 0x0000001019167819 */ /* 0x000fc400000006ff */
[----:B------:R-:W-:Y:S02]  /*14680*/  LOP3.LUT R62, R25, 0xffff0000, RZ, 0xc0, !PT ;  /* 0xffff0000193e7812 */ /* 0x000fe400078ec0ff */
[----:B------:R-:W-:Y:S02]  /*14690*/  LOP3.LUT R25, R26, 0xffff0000, RZ, 0xc0, !PT ;  /* 0xffff00001a197812 */ /* 0x000fe400078ec0ff */
[C---:B------:R-:W-:Y:S02]  /*146a0*/  SHF.L.U32 R24, R27.reuse, 0x10, RZ ;  /* 0x000000101b187819 */ /* 0x040fe400000006ff */
[----:B------:R-:W-:Y:S02]  /*146b0*/  LOP3.LUT R26, R27, 0xffff0000, RZ, 0xc0, !PT ;  /* 0xffff00001b1a7812 */ /* 0x000fe400078ec0ff */
[----:B------:R-:W-:Y:S01]  /*146c0*/  SHF.L.U32 R27, R29, 0x10, RZ ;  /* 0x000000101d1b7819 */ /* 0x000fe200000006ff */
[----:B------:R-:W-:Y:S01]  /*146d0*/  @!P0 FADD.FTZ R23, -R23, -RZ ;  /* 0x800000ff17178221 */ /* 0x000fe20000010100 */
[C---:B------:R-:W-:Y:S01]  /*146e0*/  SHF.L.U32 R29, R31.reuse, 0x10, RZ ;  /* 0x000000101f1d7819 */ /* 0x040fe200000006ff */
[----:B------:R-:W-:Y:S01]  /*146f0*/  @!P0 FADD.FTZ R24, -R24, -RZ ;  /* 0x800000ff18188221 */ /* 0x000fe20000010100 */
[----:B------:R-:W-:Y:S01]  /*14700*/  LOP3.LUT R31, R31, 0xffff0000, RZ, 0xc0, !PT ;  /* 0xffff00001f1f7812 */ /* 0x000fe200078ec0ff */
[----:B------:R-:W-:Y:S01]  /*14710*/  @!P0 FADD.FTZ R22, -R22, -RZ ;  /* 0x800000ff16168221 */ /* 0x000fe20000010100 */
[----:B------:R-:W-:Y:S01]  /*14720*/  LOP3.LUT R30, R30, 0xffff0000, RZ, 0xc0, !PT ;  /* 0xffff00001e1e7812 */ /* 0x000fe200078ec0ff */
[----:B------:R-:W-:-:S02]  /*14730*/  @!P0 FADD.FTZ R26, -R26, -RZ ;  /* 0x800000ff1a1a8221 */ /* 0x000fc40000010100 */
[----:B------:R-:W-:Y:S02]  /*14740*/  @!P0 FADD.FTZ R25, -R25, -RZ ;  /* 0x800000ff19198221 */ /* 0x000fe40000010100 */
[----:B------:R-:W-:Y:S02]  /*14750*/  @!P0 FADD.FTZ R47, -R47, -RZ ;  /* 0x800000ff2f2f8221 */ /* 0x000fe40000010100 */
[----:B------:R-:W-:Y:S02]  /*14760*/  @!P0 FADD.FTZ R61, -R61, -RZ ;  /* 0x800000ff3d3d8221 */ /* 0x000fe40000010100 */
[----:B------:R-:W-:Y:S02]  /*14770*/  @!P0 FADD.FTZ R62, -R62, -RZ ;  /* 0x800000ff3e3e8221 */ /* 0x000fe40000010100 */
[----:B------:R-:W-:Y:S01]  /*14780*/  FMUL.FTZ R28, R28, R23 ;  /* 0x000000171c1c7220 */ /* 0x000fe20000410000 */
[----:B----4-:R-:W-:Y:S01]  /*14790*/  LOP3.LUT R23, R32, 0xffff0000, RZ, 0xc0, !PT ;  /* 0xffff000020177812 */ /* 0x010fe200078ec0ff */
[----:B------:R-:W-:-:S02]  /*147a0*/  FMUL.FTZ R29, R29, R24 ;  /* 0x000000181d1d7220 */ /* 0x000fc40000410000 */
        /* <DEDUP_REMOVED lines=19> */
[----:B------:R-:W-:Y:S02]  /*148e0*/  FFMA.FTZ R25, R60, R25, R29 ;  /* 0x000000193c197223 */ /* 0x000fe4000001001d */
[----:B------:R-:W-:Y:S01]  /*148f0*/  FFMA.FTZ R20, R20, R34, R31 ;  /* 0x0000002214147223 */ /* 0x000fe2000001001f */
[----:B------:R-:W-:Y:S02]  /*14900*/  F2FP.BF16.PACK_AB R5, R5, R15 ;  /* 0x0000000f0505723e */ /* 0x000fe400000010ff */
[----:B------:R-:W-:Y:S02]  /*14910*/  F2FP.BF16.PACK_AB R32, R21, R32 ;  /* 0x000000201520723e */ /* 0x000fe400000010ff */
[----:B------:R-:W-:-:S02]  /*14920*/  F2FP.BF16.PACK_AB R4, R4, R22 ;  /* 0x000000160404723e */ /* 0x000fc400000010ff */
[----:B------:R-:W-:Y:S01]  /*14930*/  F2FP.BF16.PACK_AB R25, R20, R25 ;  /* 0x000000191419723e */ /* 0x000fe200000010ff */
[----:B------:R-:W-:Y:S01]  /*14940*/  IMAD.MOV.U32 R20, RZ, RZ, R5 ;  /* 0x000000ffff147224 */ /* 0x000fe200078e0005 */
[----:B------:R-:W-:Y:S01]  /*14950*/  MOV R21, R4 ;  /* 0x0000000400157202 */ /* 0x000fe20000000f00 */
[----:B------:R-:W-:Y:S01]  /*14960*/  IMAD.MOV.U32 R22, RZ, RZ, R32 ;  /* 0x000000ffff167224 */ /* 0x000fe200078e0020 */
[----:B------:R-:W-:Y:S02]  /*14970*/  MOV R23, R25 ;  /* 0x0000001900177202 */ /* 0x000fe40000000f00 */
.L_x_2633:
[----:B------:R-:W-:Y:S05]  /*14980*/  BSYNC B0 ;  /* 0x0000000000007941 */ /* 0x000fea0003800000 */
.L_x_2632:
[----:B-----5:R1:W-:Y:S02]  /*14990*/  STS.128 [R239+0x6800], R20 ;  /* 0x00680014ef007388 */ /* 0x0203e40000000c00 */
.L_x_2619:
[----:B------:R-:W-:Y:S05]  /*149a0*/  BSYNC B2 ;  /* 0x0000000000027941 */ /* 0x000fea0003800000 */
.L_x_2618:
        /* <DEDUP_REMOVED lines=14> */
[----:B------:R-:W-:Y:S02]  /*14a90*/  IMAD.SHL.U32 R4, R7, 0x20, RZ ;  /* 0x0000002007047824 */ /* 0x000fe400078e00ff */
[----:B------:R-:W-:Y:S02]  /*14aa0*/  IMAD.MOV.U32 R21, RZ, RZ, RZ ;  /* 0x000000ffff157224 */ /* 0x000fe400078e00ff */
[----:B------:R-:W-:Y:S01]  /*14ab0*/  IMAD.MOV.U32 R20, RZ, RZ, R7 ;  /* 0x000000ffff147224 */ /* 0x000fe200078e0007 */
[----:B------:R-:W-:-:S04]  /*14ac0*/  IADD3 R5, P1, R4, R2, RZ ;  /* 0x0000000204057210 */ /* 0x000fc80007f3e0ff */
[----:B------:R-:W-:-:S03]  /*14ad0*/  LEA.HI.X.SX32 R4, R4, R3, 0x1, P1 ;  /* 0x0000000304047211 */ /* 0x000fc600008f0eff */
[----:B------:R-:W-:Y:S01]  /*14ae0*/  @P0 IADD3 R21, -R7, RZ, RZ ;  /* 0x000000ff07150210 */ /* 0x000fe20007ffe1ff */
[----:B------:R-:W-:-:S03]  /*14af0*/  @P0 IMAD.MOV R20, RZ, RZ, -R7 ;  /* 0x000000ffff140224 */ /* 0x000fc600078e0a07 */
[C---:B------:R-:W-:Y:S02]  /*14b00*/  IADD3 R22, P1, R21.reuse, R5, RZ ;  /* 0x0000000515167210 */ /* 0x040fe40007f3e0ff */
[----:B------:R-:W-:Y:S02]  /*14b10*/  MOV R28, RZ ;  /* 0x000000ff001c7202 */ /* 0x000fe40000000f00 */
[----:B------:R-:W-:Y:S02]  /*14b20*/  LEA.HI.X.SX32 R21, R21, R4, 0x1, P1 ;  /* 0x0000000415157211 */ /* 0x000fe400008f0eff */
[----:B------:R-:W-:Y:S01]  /*14b30*/  LEA R24, P1, R22, R16, 0x1 ;  /* 0x0000001016187211 */ /* 0x000fe200078208ff */
[----:B------:R-:W-:-:S03]  /*14b40*/  @P0 IMAD.MOV R28, RZ, RZ, -R7 ;  /* 0x000000ffff1c0224 */ /* 0x000fc600078e0a07 */
        /* <DEDUP_REMOVED lines=73> */
.L_x_2639:
[----:B------:R-:W-:Y:S05]  /*14fe0*/  BSYNC B0 ;  /* 0x0000000000007941 */ /* 0x000fea0003800000 */
.L_x_2638:
[----:B-----5:R3:W-:Y:S02]  /*14ff0*/  STS.128 [R239+0x1000], R32 ;  /* 0x00100020ef007388 */ /* 0x0207e40000000c00 */
.L_x_2637:
[----:B------:R-:W-:Y:S05]  /*15000*/  BSYNC B1 ;  /* 0x0000000000017941 */ /* 0x000fea0003800000 */
.L_x_2636:
        /* <DEDUP_REMOVED lines=10> */
[----:B------:R-:W-:Y:S02]  /*150b0*/  LEA R4, R7, 0x40, 0x5 ;  /* 0x0000004007047811 */ /* 0x000fe400078e28ff */
        /* <DEDUP_REMOVED lines=83> */
.L_x_2643:
[----:B------:R-:W-:Y:S05]  /*155f0*/  BSYNC B0 ;  /* 0x0000000000007941 */ /* 0x000fea0003800000 */
.L_x_2642:
[----:B-----5:R3:W-:Y:S02]  /*15600*/  STS.128 [R239+0x3000], R32 ;  /* 0x00300020ef007388 */ /* 0x0207e40000000c00 */
.L_x_2641:
[----:B------:R-:W-:Y:S05]  /*15610*/  BSYNC B1 ;  /* 0x0000000000017941 */ /* 0x000fea0003800000 */
.L_x_2640:
        /* <DEDUP_REMOVED lines=94> */
.L_x_2647:
[----:B------:R-:W-:Y:S05]  /*15c00*/  BSYNC B0 ;  /* 0x0000000000007941 */ /* 0x000fea0003800000 */
.L_x_2646:
[----:B-----5:R3:W-:Y:S02]  /*15c10*/  STS.128 [R239+0x5000], R32 ;  /* 0x00500020ef007388 */ /* 0x0207e40000000c00 */
.L_x_2645:
[----:B------:R-:W-:Y:S05]  /*15c20*/  BSYNC B1 ;  /* 0x0000000000017941 */ /* 0x000fea0003800000 */
.L_x_2644:
        /* <DEDUP_REMOVED lines=8> */
[----:B-1----:R-:W-:Y:S01]  /*15cb0*/  IMAD.MOV.U32 R20, RZ, RZ, RZ ;  /* 0x000000ffff147224 */ /* 0x002fe200078e00ff */
[----:B------:R-:W-:Y:S02]  /*15cc0*/  LEA R4, R7, 0xc0, 0x5 ;  /* 0x000000c007047811 */ /* 0x000fe400078e28ff */
[----:B------:R-:W-:Y:S02]  /*15cd0*/  MOV R28, R7 ;  /* 0x00000007001c7202 */ /* 0x000fe40000000f00 */
[----:B------:R-:W-:-:S04]  /*15ce0*/  IADD3 R5, P1, R4, R2, RZ ;  /* 0x0000000204057210 */ /* 0x000fc80007f3e0ff */
[----:B------:R-:W-:-:S03]  /*15cf0*/  LEA.HI.X.SX32 R4, R4, R3, 0x1, P1 ;  /* 0x0000000304047211 */ /* 0x000fc600008f0eff */
[--C-:B------:R-:W-:Y:S02]  /*15d00*/  @P0 IMAD.MOV R20, RZ, RZ, -R7.reuse ;  /* 0x000000ffff140224 */ /* 0x100fe400078e0a07 */
[----:B---3--:R-:W-:Y:S02]  /*15d10*/  IMAD.MOV.U32 R32, RZ, RZ, RZ ;  /* 0x000000ffff207224 */ /* 0x008fe400078e00ff */
[----:B------:R-:W-:Y:S01]  /*15d20*/  @P0 IMAD.MOV R28, RZ, RZ, -R7 ;  /* 0x000000ffff1c0224 */ /* 0x000fe200078e0a07 */
[----:B------:R-:W-:-:S04]  /*15d30*/  IADD3 R21, P1, R20, R5, RZ ;  /* 0x0000000514157210 */ /* 0x000fc80007f3e0ff */
[----:B------:R-:W-:Y:S02]  /*15d40*/  LEA.HI.X.SX32 R20, R20, R4, 0x1, P1 ;  /* 0x0000000414147211 */ /* 0x000fe400008f0eff */
[----:B------:R-:W-:Y:S02]  /*15d50*/  LEA R22, P1, R21, R16, 0x1 ;  /* 0x0000001015167211 */ /* 0x000fe400078208ff */
[----:B------:R-:W-:Y:S02]  /*15d60*/  @P0 IADD3 R32, -R7, RZ, RZ ;  /* 0x000000ff07200210 */ /* 0x000fe40007ffe1ff */
[----:B------:R-:W-:Y:S02]  /*15d70*/  LEA.HI.X R23, R21, R17, R20, 0x1, P1 ;  /* 0x0000001115177211 */ /* 0x000fe400008f0c14 */
[----:B------:R-:W-:Y:S01]  /*15d80*/  IADD3 R5, P1, R32, R5, RZ ;  /* 0x0000000520057210 */ /* 0x000fe20007f3e0ff */
[----:B------:R-:W-:-:S03]  /*15d90*/  IMAD.WIDE R28, R28, 0x2, R44 ;  /* 0x000000021c1c7825 */ /* 0x000fc600078e022c */
        /* <DEDUP_REMOVED lines=39> */
[----:B----4-:R-:W-:Y:S01]  /*16010*/  LOP3.LUT R26, R34, 0xffff0000, RZ, 0xc0, !PT ;  /* 0xffff0000221a7812 */ /* 0x010fe200078ec0ff */
[----:B------:R-:W-:-:S02]  /*16020*/  FMUL.FTZ R62, R62, R27 ;  /* 0x0000001b3e3e7220 */ /* 0x000fc40000410000 */
[----:B------:R-:W-:Y:S02]  /*16030*/  FMUL.FTZ R30, R30, R22 ;  /* 0x000000161e1e7220 */ /* 0x000fe40000410000 */
[----:B------:R-:W-:Y:S01]  /*16040*/  FMUL.FTZ R29, R29, R21 ;  /* 0x000000151d1d7220 */ /* 0x000fe20000410000 */
[----:B------:R-:W-:Y:S01]  /*16050*/  LOP3.LUT R21, R32, 0xffff0000, RZ, 0xc0, !PT ;  /* 0xffff000020157812 */ /* 0x000fe200078ec0ff */
[----:B------:R-:W-:Y:S01]  /*16060*/  FMUL.FTZ R28, R28, R20 ;  /* 0x000000141c1c7220 */ /* 0x000fe20000410000 */
[----:B------:R-:W-:Y:S01]  /*16070*/  SHF.L.U32 R20, R33, 0x10, RZ ;  /* 0x0000001021147819 */ /* 0x000fe200000006ff */
[----:B------:R-:W-:Y:S02]  /*16080*/  FMUL.FTZ R63, R63, R47 ;  /* 0x0000002f3f3f7220 */ /* 0x000fe40000410000 */
[----:B------:R-:W-:Y:S01]  /*16090*/  FMUL.FTZ R31, R31, R23 ;  /* 0x000000171f1f7220 */ /* 0x000fe20000410000 */
[----:B------:R-:W-:Y:S01]  /*160a0*/  SHF.L.U32 R23, R35, 0x10, RZ ;  /* 0x0000001023177819 */ /* 0x000fe200000006ff */
[----:B------:R-:W-:Y:S01]  /*160b0*/  IMAD.U32 R22, R32, 0x10000, RZ ;  /* 0x0001000020167824 */ /* 0x000fe200078e00ff */
[----:B------:R-:W-:Y:S01]  /*160c0*/  LOP3.LUT R32, R33, 0xffff0000, RZ, 0xc0, !PT ;  /* 0xffff000021207812 */ /* 0x000fe200078ec0ff */
[----:B------:R-:W-:Y:S01]  /*160d0*/  IMAD.U32 R27, R34, 0x10000, RZ ;  /* 0x00010000221b7824 */ /* 0x000fe200078e00ff */
[----:B------:R-:W-:Y:S01]  /*160e0*/  LOP3.LUT R34, R35, 0xffff0000, RZ, 0xc0, !PT ;  /* 0xffff000023227812 */ /* 0x000fe200078ec0ff */
        /* <DEDUP_REMOVED lines=10> */
[----:B------:R-:W-:Y:S01]  /*16190*/  FFMA.FTZ R24, R24, R34, R31 ;  /* 0x0000002218187223 */ /* 0x000fe2000001001f */
[----:B------:R-:W-:Y:S01]  /*161a0*/  F2FP.BF16.PACK_AB R4, R4, R20 ;  /* 0x000000140404723e */ /* 0x000fe200000010ff */
[----:B------:R-:W-:-:S03]  /*161b0*/  IMAD.MOV.U32 R26, RZ, RZ, R27 ;  /* 0x000000ffff1a7224 */ /* 0x000fc600078e001b */
[----:B------:R-:W-:Y:S01]  /*161c0*/  F2FP.BF16.PACK_AB R23, R24, R23 ;  /* 0x000000171817723e */ /* 0x000fe200000010ff */
[----:B------:R-:W-:Y:S01]  /*161d0*/  IMAD.MOV.U32 R24, RZ, RZ, R5 ;  /* 0x000000ffff187224 */ /* 0x000fe200078e0005 */
[----:B------:R-:W-:Y:S02]  /*161e0*/  MOV R25, R4 ;  /* 0x0000000400197202 */ /* 0x000fe40000000f00 */
[----:B------:R-:W-:Y:S02]  /*161f0*/  MOV R27, R23 ;  /* 0x00000017001b7202 */ /* 0x000fe40000000f00 */
.L_x_2649:
[----:B------:R-:W-:Y:S05]  /*16200*/  BSYNC B0 ;  /* 0x0000000000007941 */ /* 0x000fea0003800000 */
.L_x_2648:
[----:B-----5:R1:W-:Y:S02]  /*16210*/  STS.128 [R239+0x7000], R24 ;  /* 0x00700018ef007388 */ /* 0x0203e40000000c00 */
.L_x_2635:
[----:B------:R-:W-:Y:S05]  /*16220*/  BSYNC B2 ;  /* 0x0000000000027941 */ /* 0x000fea0003800000 */
.L_x_2634:
        /* <DEDUP_REMOVED lines=12> */
[-C--:B------:R-:W-:Y:S01]  /*162f0*/  ISETP.GE.AND P0, PT, R18, R7.reuse, PT ;  /* 0x000000071200720c */ /* 0x080fe20003f06270 */
[----:B------:R-:W-:Y:S01]  /*16300*/  IMAD R5, R7, 0x30, RZ ;  /* 0x0000003007057824 */ /* 0x000fe200078e02ff */
[----:B------:R-:W-:Y:S01]  /*16310*/  MOV R18, R7 ;  /* 0x0000000700127202 */ /* 0x000fe20000000f00 */
[----:B------:R-:W-:-:S03]  /*16320*/  IMAD.MOV.U32 R19, RZ, RZ, RZ ;  /* 0x000000ffff137224 */ /* 0x000fc600078e00ff */
[----:B------:R-:W-:-:S04]  /*16330*/  IADD3 R8, P1, R5, R2, RZ ;  /* 0x0000000205087210 */ /* 0x000fc80007f3e0ff */
[----:B------:R-:W-:-:S03]  /*16340*/  LEA.HI.X.SX32 R5, R5, R3, 0x1, P1 ;  /* 0x0000000305057211 */ /* 0x000fc600008f0eff */
[--C-:B------:R-:W-:Y:S02]  /*16350*/  @P0 IMAD.MOV R19, RZ, RZ, -R7.reuse ;  /* 0x000000ffff130224 */ /* 0x100fe400078e0a07 */
[----:B------:R-:W-:-:S03]  /*16360*/  @P0 IMAD.MOV R18, RZ, RZ, -R7 ;  /* 0x000000ffff120224 */ /* 0x000fc600078e0a07 */
[----:B------:R-:W-:-:S04]  /*16370*/  IADD3 R24, P1, R19, R8, RZ ;  /* 0x0000000813187210 */ /* 0x000fc80007f3e0ff */
[----:B------:R-:W-:Y:S02]  /*16380*/  LEA.HI.X.SX32 R19, R19, R5, 0x1, P1 ;  /* 0x0000000513137211 */ /* 0x000fe400008f0eff */
[----:B------:R-:W-:-:S04]  /*16390*/  LEA R28, P1, R24, R16, 0x1 ;  /* 0x00000010181c7211 */ /* 0x000fc800078208ff */
[----:B------:R-:W-:Y:S01]  /*163a0*/  LEA.HI.X R29, R24, R17, R19, 0x1, P1 ;  /* 0x00000011181d7211 */ /* 0x000fe200008f0c13 */
[----:B------:R-:W-:-:S04]  /*163b0*/  IMAD.WIDE R24, R18, 0x2, R42 ;  /* 0x0000000212187825 */ /* 0x000fc800078e022a */
[----:B------:R-:W-:Y:S01]  /*163c0*/  IMAD.MOV.U32 R18, RZ, RZ, RZ ;  /* 0x000000ffff127224 */ /* 0x000fe200078e00ff */
[----:B------:R-:W-:Y:S01]  /*163d0*/  @P0 IADD3 R18, -R7, RZ, RZ ;  /* 0x000000ff07120210 */ /* 0x000fe20007ffe1ff */
[----:B--2---:R-:W2:Y:S03]  /*163e0*/  LD.E.128 R28, [R28.64] ;  /* 0x000000061c1c7980 */ /* 0x004ea6000c101d00 */
        /* <DEDUP_REMOVED lines=14> */
[C---:B--2---:R-:W-:Y:S01]  /*164d0*/  IMAD.U32 R22, R29.reuse, 0x10000, RZ ;  /* 0x000100001d167824 */ /* 0x044fe200078e00ff */
[----:B------:R-:W-:-:S02]  /*164e0*/  LOP3.LUT R47, R29, 0xffff0000, RZ, 0xc0, !PT ;  /* 0xffff00001d2f7812 */ /* 0x000fc400078ec0ff */
[----:B------:R-:W-:Y:S01]  /*164f0*/  SHF.L.U32 R44, R28, 0x10, RZ ;  /* 0x000000101c2c7819 */ /* 0x000fe200000006ff */
[----:B------:R-:W-:Y:S01]  /*16500*/  @!P0 FADD.FTZ R22, -R22, -RZ ;  /* 0x800000ff16168221 */ /* 0x000fe20000010100 */
        /* <DEDUP_REMOVED lines=8> */
[C---:B---3--:R-:W-:Y:S01]  /*16590*/  SHF.L.U32 R60, R24.reuse, 0x10, RZ ;  /* 0x00000010183c7819 */ /* 0x048fe200000006ff */
        /* <DEDUP_REMOVED lines=8> */
[----:B------:R-:W-:Y:S01]  /*16620*/  @!P0 FADD.FTZ R44, -R44, -RZ ;  /* 0x800000ff2c2c8221 */ /* 0x000fe20000010100 */
[----:B------:R-:W-:Y:S01]  /*16630*/  LOP3.LUT R26, R26, 0xffff0000, RZ, 0xc0, !PT ;  /* 0xffff00001a1a7812 */ /* 0x000fe200078ec0ff */
[----:B------:R-:W-:Y:S01]  /*16640*/  FMUL.FTZ R31, R31, R23 ;  /* 0x000000171f1f7220 */ /* 0x000fe20000410000 */
[----:B----4-:R-:W-:Y:S01]  /*16650*/  LOP3.LUT R23, R32, 0xffff0000, RZ, 0xc0, !PT ;  /* 0xffff000020177812 */ /* 0x010fe200078ec0ff */
[----:B------:R-:W-:-:S02]  /*16660*/  FMUL.FTZ R24, R24, R22 ;  /* 0x0000001618187220 */ /* 0x000fc40000410000 */
[----:B------:R-:W-:Y:S01]  /*16670*/  FMUL.FTZ R25, R25, R28 ;  /* 0x0000001c19197220 */ /* 0x000fe20000410000 */
[----:B------:R-:W-:Y:S01]  /*16680*/  SHF.L.U32 R28, R32, 0x10, RZ ;  /* 0x00000010201c7819 */ /* 0x000fe200000006ff */
[----:B------:R-:W-:Y:S01]  /*16690*/  FMUL.FTZ R27, R27, R30 ;  /* 0x0000001e1b1b7220 */ /* 0x000fe20000410000 */
[----:B------:R-:W-:Y:S01]  /*166a0*/  SHF.L.U32 R32, R34, 0x10, RZ ;  /* 0x0000001022207819 */ /* 0x000fe200000006ff */
[C---:B------:R-:W-:Y:S01]  /*166b0*/  IMAD.U32 R22, R33.reuse, 0x10000, RZ ;  /* 0x0001000021167824 */ /* 0x040fe200078e00ff */
[----:B------:R-:W-:Y:S01]  /*166c0*/  LOP3.LUT R33, R33, 0xffff0000, RZ, 0xc0, !PT ;  /* 0xffff000021217812 */ /* 0x000fe200078ec0ff */
[----:B------:R-:W-:Y:S01]  /*166d0*/  FMUL.FTZ R62, R62, R47 ;  /* 0x0000002f3e3e7220 */ /* 0x000fe20000410000 */
[----:B------:R-:W-:Y:S01]  /*166e0*/  LOP3.LUT R30, R34, 0xffff0000, RZ, 0xc0, !PT ;  /* 0xffff0000221e7812 */ /* 0x000fe200078ec0ff */
[----:B------:R-:W-:Y:S01]  /*166f0*/  @!P0 FADD.FTZ R46, -R46, -RZ ;  /* 0x800000ff2e2e8221 */ /* 0x000fe20000010100 */
[----:B------:R-:W-:Y:S01]  /*16700*/  LOP3.LUT R34, R35, 0xffff0000, RZ, 0xc0, !PT ;  /* 0xffff000023227812 */ /* 0x000fe200078ec0ff */
[----:B------:R-:W-:-:S02]  /*16710*/  FMUL.FTZ R26, R26, R29 ;  /* 0x0000001d1a1a7220 */ /* 0x000fc40000410000 */
[----:B------:R-:W-:Y:S02]  /*16720*/  FMUL.FTZ R60, R60, R44 ;  /* 0x0000002c3c3c7220 */ /* 0x000fe40000410000 */
[----:B------:R-:W-:Y:S02]  /*16730*/  IMAD.U32 R29, R35, 0x10000, RZ ;  /* 0x00010000231d7824 */ /* 0x000fe400078e00ff */
[----:B------:R-:W-:Y:S02]  /*16740*/  FMUL.FTZ R61, R61, R46 ;  /* 0x0000002e3d3d7220 */ /* 0x000fe40000410000 */
        /* <DEDUP_REMOVED lines=8> */
[----:B------:R-:W-:Y:S02]  /*167d0*/  FFMA.FTZ R21, R21, R32, R61 ;  /* 0x0000002015157223 */ /* 0x000fe4000001003d */
[----:B------:R-:W-:Y:S01]  /*167e0*/  FFMA.FTZ R20, R20, R30, R26 ;  /* 0x0000001e14147223 */ /* 0x000fe2000001001a */
[----:B------:R-:W-:-:S04]  /*167f0*/  F2FP.BF16.PACK_AB R19, R19, R25 ;  /* 0x000000191313723e */ /* 0x000fc800000010ff */
[----:B------:R-:W-:Y:S01]  /*16800*/  F2FP.BF16.PACK_AB R22, R20, R21 ;  /* 0x000000151416723e */ /* 0x000fe200000010ff */
[----:B------:R-:W-:Y:S01]  /*16810*/  IMAD.MOV.U32 R21, RZ, RZ, R5 ;  /* 0x000000ffff157224 */ /* 0x000fe200078e0005 */
[----:B------:R-:W-:Y:S02]  /*16820*/  MOV R20, R8 ;  /* 0x0000000800147202 */ /* 0x000fe40000000f00 */
[----:B------:R-:W-:Y:S02]  /*16830*/  MOV R23, R19 ;  /* 0x0000001300177202 */ /* 0x000fe40000000f00 */
.L_x_2653:
[----:B------:R-:W-:Y:S05]  /*16840*/  BSYNC B0 ;  /* 0x0000000000007941 */ /* 0x000fea0003800000 */
.L_x_2652:
[----:B-----5:R1:W-:Y:S02]  /*16850*/  STS.128 [R239+0x1800], R20 ;  /* 0x00180014ef007388 */ /* 0x0203e40000000c00 */
.L_x_2651:
[----:B------:R-:W-:Y:S05]  /*16860*/  BSYNC B1 ;  /* 0x0000000000017941 */ /* 0x000fea0003800000 */
.L_x_2650:
        /* <DEDUP_REMOVED lines=9> */
[----:B------:R-:W-:Y:S02]  /*16900*/  IMAD.MOV.U32 R5, RZ, RZ, 0x30 ;  /* 0x00000030ff057424 */ /* 0x000fe400078e00ff */
[----:B------:R-:W-:Y:S02]  /*16910*/  IMAD.MOV.U32 R18, RZ, RZ, RZ ;  /* 0x000000ffff127224 */ /* 0x000fe400078e00ff */
[----:B------:R-:W-:Y:S02]  /*16920*/  IMAD R5, R7, R5, 0x40 ;  /* 0x0000004007057424 */ /* 0x000fe400078e0205 */
[----:B------:R-:W-:-:S03]  /*16930*/  IMAD.MOV.U32 R13, RZ, RZ, R7 ;  /* 0x000000ffff0d7224 */ /* 0x000fc600078e0007 */
[----:B------:R-:W-:-:S03]  /*16940*/  IADD3 R8, P1, R5, R2, RZ ;  /* 0x0000000205087210 */ /* 0x000fc60007f3e0ff */
[----:B------:R-:W-:Y:S01]  /*16950*/  @P0 IADD3 R18, -R7, RZ, RZ ;  /* 0x000000ff07120210 */ /* 0x000fe20007ffe1ff */
[----:B------:R-:W-:Y:S01]  /*16960*/  @P0 IMAD.MOV R13, RZ, RZ, -R7 ;  /* 0x000000ffff0d0224 */ /* 0x000fe200078e0a07 */
[----:B------:R-:W-:Y:S02]  /*16970*/  LEA.HI.X.SX32 R5, R5, R3, 0x1, P1 ;  /* 0x0000000305057211 */ /* 0x000fe400008f0eff */
[C---:B------:R-:W-:Y:S01]  /*16980*/  IADD3 R19, P1, R18.reuse, R8, RZ ;  /* 0x0000000812137210 */ /* 0x040fe20007f3e0ff */
[----:B------:R-:W-:Y:S01]  /*16990*/  IMAD.WIDE R24, R13, 0x2, R42 ;  /* 0x000000020d187825 */ /* 0x000fe200078e022a */
[----:B------:R-:W-:Y:S02]  /*169a0*/  MOV R13, RZ ;  /* 0x000000ff000d7202 */ /* 0x000fe40000000f00 */
[----:B------:R-:W-:Y:S01]  /*169b0*/  LEA.HI.X.SX32 R18, R18, R5, 0x1, P1 ;  /* 0x0000000512127211 */ /* 0x000fe200008f0eff */
[----:B------:R-:W-:Y:S01]  /*169c0*/  @P0 IMAD.MOV R13, RZ, RZ, -R7 ;  /* 0x000000ffff0d0224 */ /* 0x000fe200078e0a07 */
[C---:B------:R-:W-:Y:S01]  /*169d0*/  LEA R28, P1, R19.reuse, R16, 0x1 ;  /* 0x00000010131c7211 */ /* 0x040fe200078208ff */
[----:B--2---:R-:W2:Y:S03]  /*169e0*/  LD.E.128 R24, [R24.64+0x80] ;  /* 0x0000800618187980 */ /* 0x004ea6000c101d00 */
[----:B------:R-:W-:-:S02]  /*169f0*/  LEA.HI.X R29, R19, R17, R18, 0x1, P1 ;  /* 0x00000011131d7211 */ /* 0x000fc400008f0c12 */
[----:B------:R-:W-:-:S04]  /*16a00*/  IADD3 R8, P1, R13, R8, RZ ;  /* 0x000000080d087210 */ /* 0x000fc80007f3e0ff */
[----:B---3--:R-:W3:Y:S01]  /*16a10*/  LD.E.128 R28, [R28.64] ;  /* 0x000000061c1c7980 */ /* 0x008ee2000c101d00 */
[----:B------:R-:W-:Y:S02]  /*16a20*/  LEA.HI.X.SX32 R5, R13, R5, 0x1, P1 ;  /* 0x000000050d057211 */ /* 0x000fe400008f0eff */
[----:B------:R-:W-:-:S04]  /*16a30*/  LEA R32, P1, R8, R36, 0x1 ;  /* 0x0000002408207211 */ /* 0x000fc800078208ff */
[----:B------:R-:W-:-:S06]  /*16a40*/  LEA.HI.X R33, R8, R37, R5, 0x1, P1 ;  /* 0x0000002508217211 */ /* 0x000fcc00008f0c05 */
[----:B----4-:R-:W4:Y:S01]  /*16a50*/  LD.E.128 R32, [R32.64] ;  /* 0x0000000620207980 */ /* 0x010f22000c101d00 */
[C---:B-----5:R-:W-:Y:S02]  /*16a60*/  SHF.L.U32 R13, R20.reuse, 0x10, RZ ;  /* 0x00000010140d7819 */ /* 0x060fe400000006ff */
[----:B------:R-:W-:Y:S01]  /*16a70*/  LOP3.LUT R8, R20, 0xffff0000, RZ, 0xc0, !PT ;  /* 0xffff000014087812 */ /* 0x000fe200078ec0ff */
[C---:B------:R-:W-:Y:S01]  /*16a80*/  IMAD.U32 R44, R23.reuse, 0x10000, RZ ;  /* 0x00010000172c7824 */ /* 0x040fe200078e00ff */
[C---:B------:R-:W-:Y:S02]  /*16a90*/  SHF.L.U32 R20, R22.reuse, 0x10, RZ ;  /* 0x0000001016147819 */ /* 0x040fe400000006ff */
[----:B------:R-:W-:Y:S02]  /*16aa0*/  LOP3.LUT R19, R22, 0xffff0000, RZ, 0xc0, !PT ;  /* 0xffff000016137812 */ /* 0x000fe400078ec0ff */
[----:B------:R-:W-:Y:S02]  /*16ab0*/  LOP3.LUT R18, R23, 0xffff0000, RZ, 0xc0, !PT ;  /* 0xffff000017127812 */ /* 0x000fe400078ec0ff */
[C---:B------:R-:W-:Y:S01]  /*16ac0*/  LOP3.LUT R5, R21.reuse, 0xffff0000, RZ, 0xc0, !PT ;  /* 0xffff000015057812 */ /* 0x040fe200078ec0ff */
[----:B------:R-:W-:Y:S01]  /*16ad0*/  IMAD.U32 R21, R21, 0x10000, RZ ;  /* 0x0001000015157824 */ /* 0x000fe200078e00ff */
[----:B--2---:R-:W-:-:S02]  /*16ae0*/  SHF.L.U32 R47, R24, 0x10, RZ ;  /* 0x00000010182f7819 */ /* 0x004fc400000006ff */
[----:B------:R-:W-:Y:S01]  /*16af0*/  LOP3.LUT R61, R25, 0xffff0000, RZ, 0xc0, !PT ;  /* 0xffff0000193d7812 */ /* 0x000fe200078ec0ff */
[C---:B---3--:R-:W-:Y:S01]  /*16b00*/  IMAD.U32 R22, R29.reuse, 0x10000, RZ ;  /* 0x000100001d167824 */ /* 0x048fe200078e00ff */
[----:B------:R-:W-:Y:S02]  /*16b10*/  LOP3.LUT R46, R29, 0xffff0000, RZ, 0xc0, !PT ;  /* 0xffff00001d2e7812 */ /* 0x000fe400078ec0ff */
[C---:B------:R-:W-:Y:S02]  /*16b20*/  SHF.L.U32 R38, R28.reuse, 0x10, RZ ;  /* 0x000000101c267819 */ /* 0x040fe400000006ff */
[----:B------:R-:W-:Y:S01]  /*16b30*/  LOP3.LUT R23, R28, 0xffff0000, RZ, 0xc0, !PT ;  /* 0xffff00001c177812 */ /* 0x000fe200078ec0ff */
[----:B------:R-:W-:Y:S01]  /*16b40*/  IMAD.U32 R28, R31, 0x10000, RZ ;  /* 0x000100001f1c7824 */ /* 0x000fe200078e00ff */
[C---:B------:R-:W-:Y:S02]  /*16b50*/  SHF.L.U32 R45, R30.reuse, 0x10, RZ ;  /* 0x000000101e2d7819 */ /* 0x040fe400000006ff */
[----:B------:R-:W-:-:S02]  /*16b60*/  LOP3.LUT R29, R30, 0xffff0000, RZ, 0xc0, !PT ;  /* 0xffff00001e1d7812 */ /* 0x000fc400078ec0ff */
[----:B------:R-:W-:Y:S02]  /*16b70*/  LOP3.LUT R30, R31, 0xffff0000, RZ, 0xc0, !PT ;  /* 0xffff00001f1e7812 */ /* 0x000fe400078ec0ff */
[----:B------:R-:W-:Y:S01]  /*16b80*/  LOP3.LUT R31, R24, 0xffff0000, RZ, 0xc0, !PT ;  /* 0xffff0000181f7812 */ /* 0x000fe200078ec0ff */
[----:B------:R-:W-:Y:S02]  /*16b90*/  IMAD.U32 R24, R25, 0x10000, RZ ;  /* 0x0001000019187824 */ /* 0x000fe400078e00ff */
[C---:B------:R-:W-:Y:S01]  /*16ba0*/  IMAD.U32 R25, R27.reuse, 0x10000, RZ ;  /* 0x000100001b197824 */ /* 0x040fe200078e00ff */
[----:B------:R-:W-:Y:S01]  /*16bb0*/  LOP3.LUT R27, R27, 0xffff0000, RZ, 0xc0, !PT ;  /* 0xffff00001b1b7812 */ /* 0x000fe200078ec0ff */
[----:B------:R-:W-:Y:S01]  /*16bc0*/  @!P0 FADD.FTZ R23, -R23, -RZ ;  /* 0x800000ff17178221 */ /* 0x000fe20000010100 */
[----:B------:R-:W-:Y:S01]  /*16bd0*/  SHF.L.U32 R60, R26, 0x10, RZ ;  /* 0x000000101a3c7819 */ /* 0x000fe200000006ff */
[----:B------:R-:W-:Y:S01]  /*16be0*/  @!P0 FADD.FTZ R28, -R28, -RZ ;  /* 0x800000ff1c1c8221 */ /* 0x000fe20000010100 */
[----:B------:R-:W-:Y:S01]  /*16bf0*/  LOP3.LUT R26, R26, 0xffff0000, RZ, 0xc0, !PT ;  /* 0xffff00001a1a7812 */ /* 0x000fe200078ec0ff */
[----:B------:R-:W-:-:S02]  /*16c00*/  @!P0 FADD.FTZ R30, -R30, -RZ ;  /* 0x800000ff1e1e8221 */ /* 0x000fc40000010100 */
[----:B------:R-:W-:Y:S02]  /*16c10*/  @!P0 FADD.FTZ R45, -R45, -RZ ;  /* 0x800000ff2d2d8221 */ /* 0x000fe40000010100 */
[----:B------:R-:W-:Y:S02]  /*16c20*/  @!P0 FADD.FTZ R29, -R29, -RZ ;  /* 0x800000ff1d1d8221 */ /* 0x000fe40000010100 */
[----:B------:R-:W-:Y:S02]  /*16c30*/  @!P0 FADD.FTZ R38, -R38, -RZ ;  /* 0x800000ff26268221 */ /* 0x000fe40000010100 */
[----:B------:R-:W-:Y:S01]  /*16c40*/  FMUL.FTZ R31, R31, R23 ;  /* 0x000000171f1f7220 */ /* 0x000fe20000410000 */
[C---:B----4-:R-:W-:Y:S01]  /*16c50*/  LOP3.LUT R23, R32.reuse, 0xffff0000, RZ, 0xc0, !PT ;  /* 0xffff000020177812 */ /* 0x050fe200078ec0ff */
[----:B------:R-:W-:Y:S01]  /*16c60*/  FMUL.FTZ R25, R25, R28 ;  /* 0x0000001c19197220 */ /* 0x000fe20000410000 */
[----:B------:R-:W-:Y:S01]  /*16c70*/  SHF.L.U32 R28, R32, 0x10, RZ ;  /* 0x00000010201c7819 */ /* 0x000fe200000006ff */
[----:B------:R-:W-:Y:S01]  /*16c80*/  @!P0 FADD.FTZ R22, -R22, -RZ ;  /* 0x800000ff16168221 */ /* 0x000fe20000010100 */
[C---:B------:R-:W-:Y:S01]  /*16c90*/  SHF.L.U32 R32, R34.reuse, 0x10, RZ ;  /* 0x0000001022207819 */ /* 0x040fe200000006ff */
[----:B------:R-:W-:Y:S01]  /*16ca0*/  FMUL.FTZ R27, R27, R30 ;  /* 0x0000001e1b1b7220 */ /* 0x000fe20000410000 */
[----:B------:R-:W-:Y:S01]  /*16cb0*/  LOP3.LUT R30, R34, 0xffff0000, RZ, 0xc0, !PT ;  /* 0xffff0000221e7812 */ /* 0x000fe200078ec0ff */
[----:B------:R-:W-:Y:S01]  /*16cc0*/  FMUL.FTZ R60, R60, R45 ;  /* 0x0000002d3c3c7220 */ /* 0x000fe20000410000 */
[----:B------:R-:W-:Y:S01]  /*16cd0*/  LOP3.LUT R34, R35, 0xffff0000, RZ, 0xc0, !PT ;  /* 0xffff000023227812 */ /* 0x000fe200078ec0ff */
[----:B------:R-:W-:-:S02]  /*16ce0*/  FMUL.FTZ R26, R26, R29 ;  /* 0x0000001d1a1a7220 */ /* 0x000fc40000410000 */
[----:B------:R-:W-:Y:S02]  /*16cf0*/  @!P0 FADD.FTZ R46, -R46, -RZ ;  /* 0x800000ff2e2e8221 */ /* 0x000fe40000010100 */
[----:B------:R-:W-:Y:S02]  /*16d00*/  FMUL.FTZ R47, R47, R38 ;  /* 0x000000262f2f7220 */ /* 0x000fe40000410000 */
[----:B------:R-:W-:Y:S02]  /*16d10*/  IMAD.U32 R29, R35, 0x10000, RZ ;  /* 0x00010000231d7824 */ /* 0x000fe400078e00ff */
[----:B------:R-:W-:Y:S02]  /*16d20*/  FMUL.FTZ R24, R24, R22 ;  /* 0x0000001618187220 */ /* 0x000fe40000410000 */
[C---:B------:R-:W-:Y:S01]  /*16d30*/  IMAD.U32 R22, R33.reuse, 0x10000, RZ ;  /* 0x0001000021167824 */ /* 0x040fe200078e00ff */
[----:B------:R-:W-:Y:S01]  /*16d40*/  LOP3.LUT R33, R33, 0xffff0000, RZ, 0xc0, !PT ;  /* 0xffff000021217812 */ /* 0x000fe200078ec0ff */
[----:B------:R-:W-:-:S02]  /*16d50*/  FFMA.FTZ R20, R20, R32, R60 ;  /* 0x0000002014147223 */ /* 0x000fc4000001003c */
[----:B------:R-:W-:Y:S02]  /*16d60*/  FFMA.FTZ R19, R19, R30, R26 ;  /* 0x0000001e13137223 */ /* 0x000fe4000001001a */
[----:B------:R-:W-:Y:S02]  /*16d70*/  FMUL.FTZ R61, R61, R46 ;  /* 0x0000002e3d3d7220 */ /* 0x000fe40000410000 */
[----:B------:R-:W-:Y:S02]  /*16d80*/  FFMA.FTZ R13, R13, R28, R47 ;  /* 0x0000001c0d0d7223 */ /* 0x000fe4000001002f */
[----:B------:R-:W-:Y:S02]  /*16d90*/  FFMA.FTZ R8, R8, R23, R31 ;  /* 0x0000001708087223 */ /* 0x000fe4000001001f */
[----:B------:R-:W-:Y:S02]  /*16da0*/  FFMA.FTZ R25, R44, R29, R25 ;  /* 0x0000001d2c197223 */ /* 0x000fe40000010019 */
[----:B------:R-:W-:Y:S01]  /*16db0*/  FFMA.FTZ R18, R18, R34, R27 ;  /* 0x0000002212127223 */ /* 0x000fe2000001001b */
[----:B------:R-:W-:Y:S01]  /*16dc0*/  F2FP.BF16.PACK_AB R19, R19, R20 ;  /* 0x000000141313723e */ /* 0x000fe200000010ff */
[----:B------:R-:W-:Y:S01]  /*16dd0*/  FFMA.FTZ R21, R21, R22, R24 ;  /* 0x0000001615157223 */ /* 0x000fe20000010018 */
[----:B------:R-:W-:Y:S01]  /*16de0*/  F2FP.BF16.PACK_AB R8, R8, R13 ;  /* 0x0000000d0808723e */ /* 0x000fe200000010ff */
[----:B------:R-:W-:Y:S01]  /*16df0*/  FFMA.FTZ R5, R5, R33, R61 ;  /* 0x0000002105057223 */ /* 0x000fe2000001003d */
[----:B------:R-:W-:Y:S01]  /*16e00*/  F2FP.BF16.PACK_AB R18, R18, R25 ;  /* 0x000000191212723e */ /* 0x000fe200000010ff */
[----:B------:R-:W-:Y:S01]  /*16e10*/  IMAD.MOV.U32 R22, RZ, RZ, R19 ;  /* 0x000000ffff167224 */ /* 0x000fe200078e0013 */
[----:B------:R-:W-:-:S02]  /*16e20*/  MOV R20, R8 ;  /* 0x0000000800147202 */ /* 0x000fc40000000f00 */
[----:B------:R-:W-:Y:S02]  /*16e30*/  F2FP.BF16.PACK_AB R21, R5, R21 ;  /* 0x000000150515723e */ /* 0x000fe400000010ff */
[----:B------:R-:W-:Y:S02]  /*16e40*/  MOV R23, R18 ;  /* 0x0000001200177202 */ /* 0x000fe40000000f00 */
.L_x_2657:
[----:B------:R-:W-:Y:S05]  /*16e50*/  BSYNC B0 ;  /* 0x0000000000007941 */ /* 0x000fea0003800000 */
.L_x_2656:
[----:B-----5:R1:W-:Y:S02]  /*16e60*/  STS.128 [R239+0x3800], R20 ;  /* 0x00380014ef007388 */ /* 0x0203e40000000c00 */
.L_x_2655:
[----:B------:R-:W-:Y:S05]  /*16e70*/  BSYNC B1 ;  /* 0x0000000000017941 */ /* 0x000fea0003800000 */
.L_x_2654:
        /* <DEDUP_REMOVED lines=26> */
[----:B------:R-:W-:Y:S01]  /*17020*/  LEA.HI.X.SX32 R5, R12, R5, 0x1, P1 ;  /* 0x000000050c057211 */ /* 0x000fe200008f0eff */
[----:B---3--:R-:W3:Y:S01]  /*17030*/  LD.E.128 R28, [R28.64] ;  /* 0x000000061c1c7980 */ /* 0x008ee2000c101d00 */
        /* <DEDUP_REMOVED lines=11> */
[----:B--2---:R-:W-:Y:S01]  /*170f0*/  IMAD.U32 R46, R24, 0x10000, RZ ;  /* 0x00010000182e7824 */ /* 0x004fe200078e00ff */
[----:B------:R-:W-:Y:S01]  /*17100*/  LOP3.LUT R60, R25, 0xffff0000, RZ, 0xc0, !PT ;  /* 0xffff0000193c7812 */ /* 0x000fe200078ec0ff */
[C---:B------:R-:W-:Y:S01]  /*17110*/  IMAD.U32 R47, R26.reuse, 0x10000, RZ ;  /* 0x000100001a2f7824 */ /* 0x040fe200078e00ff */
[----:B------:R-:W-:Y:S02]  /*17120*/  LOP3.LUT R26, R26, 0xffff0000, RZ, 0xc0, !PT ;  /* 0xffff00001a1a7812 */ /* 0x000fe400078ec0ff */
[C---:B---3--:R-:W-:Y:S01]  /*17130*/  LOP3.LUT R22, R28.reuse, 0xffff0000, RZ, 0xc0, !PT ;  /* 0xffff00001c167812 */ /* 0x048fe200078ec0ff */
[----:B------:R-:W-:Y:S01]  /*17140*/  IMAD.U32 R23, R28, 0x10000, RZ ;  /* 0x000100001c177824 */ /* 0x000fe200078e00ff */
[C---:B------:R-:W-:Y:S01]  /*17150*/  SHF.L.U32 R21, R29.reuse, 0x10, RZ ;  /* 0x000000101d157819 */ /* 0x040fe200000006ff */
[----:B------:R-:W-:Y:S01]  /*17160*/  IMAD.U32 R44, R30, 0x10000, RZ ;  /* 0x000100001e2c7824 */ /* 0x000fe200078e00ff */
[----:B------:R-:W-:-:S02]  /*17170*/  LOP3.LUT R45, R29, 0xffff0000, RZ, 0xc0, !PT ;  /* 0xffff00001d2d7812 */ /* 0x000fc400078ec0ff */
[----:B------:R-:W-:Y:S02]  /*17180*/  LOP3.LUT R29, R30, 0xffff0000, RZ, 0xc0, !PT ;  /* 0xffff00001e1d7812 */ /* 0x000fe400078ec0ff */
[C---:B------:R-:W-:Y:S02]  /*17190*/  SHF.L.U32 R28, R31.reuse, 0x10, RZ ;  /* 0x000000101f1c7819 */ /* 0x040fe400000006ff */
[----:B------:R-:W-:Y:S02]  /*171a0*/  LOP3.LUT R30, R31, 0xffff0000, RZ, 0xc0, !PT ;  /* 0xffff00001f1e7812 */ /* 0x000fe400078ec0ff */
[----:B------:R-:W-:Y:S01]  /*171b0*/  LOP3.LUT R31, R24, 0xffff0000, RZ, 0xc0, !PT ;  /* 0xffff0000181f7812 */ /* 0x000fe200078ec0ff */
[----:B------:R-:W-:Y:S01]  /*171c0*/  @!P0 FADD.FTZ R23, -R23, -RZ ;  /* 0x800000ff17178221 */ /* 0x000fe20000010100 */
[----:B------:R-:W-:Y:S01]  /*171d0*/  SHF.L.U32 R24, R25, 0x10, RZ ;  /* 0x0000001019187819 */ /* 0x000fe200000006ff */
        /* <DEDUP_REMOVED lines=8> */
[----:B------:R-:W-:Y:S02]  /*17260*/  FMUL.FTZ R46, R46, R23 ;  /* 0x000000172e2e7220 */ /* 0x000fe40000410000 */
[----:B------:R-:W-:Y:S01]  /*17270*/  FMUL.FTZ R31, R31, R22 ;  /* 0x000000161f1f7220 */ /* 0x000fe20000410000 */
[----:B----4-:R-:W-:Y:S01]  /*17280*/  LOP3.LUT R22, R32, 0xffff0000, RZ, 0xc0, !PT ;  /* 0xffff000020167812 */ /* 0x010fe200078ec0ff */
[----:B------:R-:W-:-:S02]  /*17290*/  @!P0 FADD.FTZ R44, -R44, -RZ ;  /* 0x800000ff2c2c8221 */ /* 0x000fc40000010100 */
[----:B------:R-:W-:Y:S01]  /*172a0*/  FMUL.FTZ R24, R24, R21 ;  /* 0x0000001518187220 */ /* 0x000fe20000410000 */
[C---:B------:R-:W-:Y:S01]  /*172b0*/  SHF.L.U32 R21, R33.reuse, 0x10, RZ ;  /* 0x0000001021157819 */ /* 0x040fe200000006ff */
[----:B------:R-:W-:Y:S01]  /*172c0*/  IMAD.U32 R23, R32, 0x10000, RZ ;  /* 0x0001000020177824 */ /* 0x000fe200078e00ff */
[----:B------:R-:W-:Y:S01]  /*172d0*/  LOP3.LUT R32, R33, 0xffff0000, RZ, 0xc0, !PT ;  /* 0xffff000021207812 */ /* 0x000fe200078ec0ff */
[----:B------:R-:W-:Y:S01]  /*172e0*/  FMUL.FTZ R26, R26, R29 ;  /* 0x0000001d1a1a7220 */ /* 0x000fe20000410000 */
[----:B------:R-:W-:Y:S01]  /*172f0*/  LOP3.LUT R29, R34, 0xffff0000, RZ, 0xc0, !PT ;  /* 0xffff0000221d7812 */ /* 0x000fe200078ec0ff */
[----:B------:R-:W-:Y:S02]  /*17300*/  FMUL.FTZ R27, R27, R30 ;  /* 0x0000001e1b1b7220 */ /* 0x000fe40000410000 */
[----:B------:R-:W-:Y:S02]  /*17310*/  FMUL.FTZ R60, R60, R45 ;  /* 0x0000002d3c3c7220 */ /* 0x000fe40000410000 */
[----:B------:R-:W-:Y:S01]  /*17320*/  FMUL.FTZ R25, R25, R28 ;  /* 0x0000001c19197220 */ /* 0x000fe20000410000 */
[C---:B------:R-:W-:Y:S01]  /*17330*/  SHF.L.U32 R28, R35.reuse, 0x10, RZ ;  /* 0x00000010231c7819 */ /* 0x040fe200000006ff */
[----:B------:R-:W-:Y:S01]  /*17340*/  IMAD.U32 R30, R34, 0x10000, RZ ;  /* 0x00010000221e7824 */ /* 0x000fe200078e00ff */
[----:B------:R-:W-:Y:S01]  /*17350*/  LOP3.LUT R34, R35, 0xffff0000, RZ, 0xc0, !PT ;  /* 0xffff000023227812 */ /* 0x000fe200078ec0ff */
[----:B------:R-:W-:-:S02]  /*17360*/  FMUL.FTZ R47, R47, R44 ;  /* 0x0000002c2f2f7220 */ /* 0x000fc40000410000 */
[----:B------:R-:W-:Y:S02]  /*17370*/  FFMA.FTZ R20, R20, R21, R24 ;  /* 0x0000001514147223 */ /* 0x000fe40000010018 */
[----:B------:R-:W-:Y:S02]  /*17380*/  FFMA.FTZ R5, R5, R32, R60 ;  /* 0x0000002005057223 */ /* 0x000fe4000001003c */
[----:B------:R-:W-:Y:S02]  /*17390*/  FFMA.FTZ R19, R19, R30, R47 ;  /* 0x0000001e13137223 */ /* 0x000fe4000001002f */
[----:B------:R-:W-:Y:S02]  /*173a0*/  FFMA.FTZ R18, R18, R29, R26 ;  /* 0x0000001d12127223 */ /* 0x000fe4000001001a */
[----:B------:R-:W-:Y:S02]  /*173b0*/  FFMA.FTZ R12, R12, R23, R46 ;  /* 0x000000170c0c7223 */ /* 0x000fe4000001002e */
[----:B------:R-:W-:-:S02]  /*173c0*/  FFMA.FTZ R8, R8, R22, R31 ;  /* 0x0000001608087223 */ /* 0x000fc4000001001f */
[----:B------:R-:W-:Y:S02]  /*173d0*/  FFMA.FTZ R25, R38, R28, R25 ;  /* 0x0000001c26197223 */ /* 0x000fe40000010019 */
[----:B------:R-:W-:Y:S01]  /*173e0*/  FFMA.FTZ R13, R13, R34, R27 ;  /* 0x000000220d0d7223 */ /* 0x000fe2000001001b */
[----:B------:R-:W-:Y:S02]  /*173f0*/  F2FP.BF16.PACK_AB R20, R5, R20 ;  /* 0x000000140514723e */ /* 0x000fe400000010ff */
[----:B------:R-:W-:Y:S02]  /*17400*/  F2FP.BF16.PACK_AB R18, R18, R19 ;  /* 0x000000131212723e */ /* 0x000fe400000010ff */
[----:B------:R-:W-:Y:S02]  /*17410*/  F2FP.BF16.PACK_AB R8, R8, R12 ;  /* 0x0000000c0808723e */ /* 0x000fe400000010ff */
[----:B------:R-:W-:Y:S01]  /*17420*/  F2FP.BF16.PACK_AB R13, R13, R25 ;  /* 0x000000190d0d723e */ /* 0x000fe200000010ff */
[----:B------:R-:W-:Y:S01]  /*17430*/  IMAD.MOV.U32 R21, RZ, RZ, R20 ;  /* 0x000000ffff157224 */ /* 0x000fe200078e0014 */
[----:B------:R-:W-:Y:S01]  /*17440*/  MOV R20, R8 ;  /* 0x0000000800147202 */ /* 0x000fe20000000f00 */
[----:B------:R-:W-:Y:S01]  /*17450*/  IMAD.MOV.U32 R22, RZ, RZ, R18 ;  /* 0x000000ffff167224 */ /* 0x000fe200078e0012 */
[----:B------:R-:W-:-:S02]  /*17460*/  MOV R23, R13 ;  /* 0x0000000d00177202 */ /* 0x000fc40000000f00 */
.L_x_2661:
[----:B------:R-:W-:Y:S05]  /*17470*/  BSYNC B0 ;  /* 0x0000000000007941 */ /* 0x000fea0003800000 */
.L_x_2660:
[----:B-----5:R1:W-:Y:S02]  /*17480*/  STS.128 [R239+0x5800], R20 ;  /* 0x00580014ef007388 */ /* 0x0203e40000000c00 */
.L_x_2659:
[----:B------:R-:W-:Y:S05]  /*17490*/  BSYNC B1 ;  /* 0x0000000000017941 */ /* 0x000fea0003800000 */
.L_x_2658:
        /* <DEDUP_REMOVED lines=9> */
[-C--:B------:R-:W-:Y:S01]  /*17530*/  ISETP.GE.AND P0, PT, R9, R7.reuse, PT ;  /* 0x000000070900720c */ /* 0x080fe20003f06270 */
[----:B------:R-:W-:Y:S01]  /*17540*/  IMAD.MOV.U32 R5, RZ, RZ, 0x30 ;  /* 0x00000030ff057424 */ /* 0x000fe200078e00ff */
[----:B------:R-:W-:Y:S01]  /*17550*/  MOV R6, R7 ;  /* 0x0000000700067202 */ /* 0x000fe20000000f00 */
[----:B------:R-:W-:Y:S02]  /*17560*/  IMAD.MOV.U32 R0, RZ, RZ, RZ ;  /* 0x000000ffff007224 */ /* 0x000fe400078e00ff */
[----:B------:R-:W-:-:S05]  /*17570*/  IMAD R5, R7, R5, 0xc0 ;  /* 0x000000c007057424 */ /* 0x000fca00078e0205 */
[----:B------:R-:W-:-:S03]  /*17580*/  IADD3 R2, P1, R5, R2, RZ ;  /* 0x0000000205027210 */ /* 0x000fc60007f3e0ff */
[--C-:B------:R-:W-:Y:S01]  /*17590*/  @P0 IMAD.MOV R0, RZ, RZ, -R7.reuse ;  /* 0x000000ffff000224 */ /* 0x100fe200078e0a07 */
[----:B------:R-:W-:Y:S01]  /*175a0*/  LEA.HI.X.SX32 R3, R5, R3, 0x1, P1 ;  /* 0x0000000305037211 */ /* 0x000fe200008f0eff */
[----:B------:R-:W-:-:S03]  /*175b0*/  @P0 IMAD.MOV R6, RZ, RZ, -R7 ;  /* 0x000000ffff060224 */ /* 0x000fc600078e0a07 */
[----:B------:R-:W-:Y:S01]  /*175c0*/  IADD3 R5, P1, R0, R2, RZ ;  /* 0x0000000200057210 */ /* 0x000fe20007f3e0ff */
[----:B------:R-:W-:-:S03]  /*175d0*/  IMAD.WIDE R12, R6, 0x2, R12 ;  /* 0x00000002060c7825 */ /* 0x000fc600078e020c */
[----:B------:R-:W-:Y:S02]  /*175e0*/  LEA.HI.X.SX32 R0, R0, R3, 0x1, P1 ;  /* 0x0000000300007211 */ /* 0x000fe400008f0eff */
[C---:B------:R-:W-:Y:S01]  /*175f0*/  LEA R16, P1, R5.reuse, R16, 0x1 ;  /* 0x0000001005107211 */ /* 0x040fe200078208ff */
[----:B--2---:R-:W2:Y:S03]  /*17600*/  LD.E.128 R24, [R12.64] ;  /* 0x000000060c187980 */ /* 0x004ea6000c101d00 */
[----:B------:R-:W-:Y:S02]  /*17610*/  LEA.HI.X R17, R5, R17, R0, 0x1, P1 ;  /* 0x0000001105117211 */ /* 0x000fe400008f0c00 */
[----:B------:R-:W-:Y:S01]  /*17620*/  MOV R0, RZ ;  /* 0x000000ff00007202 */ /* 0x000fe20000000f00 */
[----:B------:R-:W-:-:S03]  /*17630*/  @P0 IMAD.MOV R0, RZ, RZ, -R7 ;  /* 0x000000ffff000224 */ /* 0x000fc600078e0a07 */
[----:B---3--:R-:W3:Y:S02]  /*17640*/  LD.E.128 R16, [R16.64] ;  /* 0x0000000610107980 */ /* 0x008ee4000c101d00 */
[----:B------:R-:W-:-:S04]  /*17650*/  IADD3 R2, P1, R0, R2, RZ ;  /* 0x0000000200027210 */ /* 0x000fc80007f3e0ff */
[----:B------:R-:W-:Y:S02]  /*17660*/  LEA.HI.X.SX32 R0, R0, R3, 0x1, P1 ;  /* 0x0000000300007211 */ /* 0x000fe400008f0eff */
[----:B------:R-:W-:-:S04]  /*17670*/  LEA R28, P1, R2, R36, 0x1 ;  /* 0x00000024021c7211 */ /* 0x000fc800078208ff */
[----:B------:R-:W-:-:S06]  /*17680*/  LEA.HI.X R29, R2, R37, R0, 0x1, P1 ;  /* 0x00000025021d7211 */ /* 0x000fcc00008f0c00 */
[----:B----4-:R-:W4:Y:S01]  /*17690*/  LD.E.128 R28, [R28.64] ;  /* 0x000000061c1c7980 */ /* 0x010f22000c101d00 */
[C---:B-----5:R-:W-:Y:S01]  /*176a0*/  IMAD.U32 R3, R20.reuse, 0x10000, RZ ;  /* 0x0001000014037824 */ /* 0x060fe200078e00ff */
[----:B------:R-:W-:Y:S01]  /*176b0*/  LOP3.LUT R2, R20, 0xffff0000, RZ, 0xc0, !PT ;  /* 0xffff000014027812 */ /* 0x000fe200078ec0ff */
[C---:B------:R-:W-:Y:S01]  /*176c0*/  IMAD.U32 R7, R22.reuse, 0x10000, RZ ;  /* 0x0001000016077824 */ /* 0x040fe200078e00ff */
[----:B------:R-:W-:Y:S02]  /*176d0*/  LOP3.LUT R6, R22, 0xffff0000, RZ, 0xc0, !PT ;  /* 0xffff000016067812 */ /* 0x000fe400078ec0ff */
[C---:B------:R-:W-:Y:S02]  /*176e0*/  LOP3.LUT R0, R21.reuse, 0xffff0000, RZ, 0xc0, !PT ;  /* 0xffff000015007812 */ /* 0x040fe400078ec0ff */
[----:B------:R-:W-:Y:S02]  /*176f0*/  SHF.L.U32 R20, R21, 0x10, RZ ;  /* 0x0000001015147819 */ /* 0x000fe400000006ff */
[----:B------:R-:W-:-:S02]  /*17700*/  LOP3.LUT R5, R23, 0xffff0000, RZ, 0xc0, !PT ;  /* 0xffff000017057812 */ /* 0x000fc400078ec0ff */
[----:B------:R-:W-:Y:S01]  /*17710*/  SHF.L.U32 R22, R23, 0x10, RZ ;  /* 0x0000001017167819 */ /* 0x000fe200000006ff */
[C---:B--2---:R-:W-:Y:S01]  /*17720*/  IMAD.U32 R12, R24.reuse, 0x10000, RZ ;  /* 0x00010000180c7824 */ /* 0x044fe200078e00ff */
        /* <DEDUP_REMOVED lines=21> */
[----:B------:R-:W-:-:S02]  /*17880*/  @!P0 FADD.FTZ R19, -R19, -RZ ;  /* 0x800000ff13138221 */ /* 0x000fc40000010100 */
[----:B------:R-:W-:Y:S02]  /*17890*/  @!P0 FADD.FTZ R33, -R33, -RZ ;  /* 0x800000ff21218221 */ /* 0x000fe40000010100 */
[----:B------:R-:W-:Y:S02]  /*178a0*/  FMUL.FTZ R12, R12, R26 ;  /* 0x0000001a0c0c7220 */ /* 0x000fe40000410000 */
[----:B------:R-:W-:Y:S01]  /*178b0*/  FMUL.FTZ R9, R9, R25 ;  /* 0x0000001909097220 */ /* 0x000fe20000410000 */
[----:B----4-:R-:W-:Y:S01]  /*178c0*/  LOP3.LUT R25, R30, 0xffff0000, RZ, 0xc0, !PT ;  /* 0xffff00001e197812 */ /* 0x010fe200078ec0ff */
[----:B------:R-:W-:Y:S02]  /*178d0*/  FMUL.FTZ R21, R21, R18 ;  /* 0x0000001215157220 */ /* 0x000fe40000410000 */
[----:B------:R-:W-:Y:S01]  /*178e0*/  FMUL.FTZ R13, R13, R17 ;  /* 0x000000110d0d7220 */ /* 0x000fe20000410000 */
[----:B------:R-:W-:Y:S01]  /*178f0*/  LOP3.LUT R17, R28, 0xffff0000, RZ, 0xc0, !PT ;  /* 0xffff00001c117812 */ /* 0x000fe200078ec0ff */
        /* <DEDUP_REMOVED lines=26> */
.L_x_2663:
[----:B------:R-:W-:Y:S05]  /*17aa0*/  BSYNC B0 ;  /* 0x0000000000007941 */ /* 0x000fea0003800000 */
.L_x_2662:
[----:B-----5:R1:W-:Y:S01]  /*17ab0*/  STS.128 [R239+0x7800], R20 ;  /* 0x00780014ef007388 */ /* 0x0203e20000000c00 */
[----:B------:R-:W-:Y:S05]  /*17ac0*/  BRA `(.L_x_2587) ;  /* 0x0000095000007947 */ /* 0x000fea0003800000 */
.L_x_2537:
[----:B------:R-:W-:Y:S01]  /*17ad0*/  IMAD.IADD R0, R237, 0x1, -R54 ;  /* 0x00000001ed007824 */ /* 0x000fe200078e0a36 */
[----:B------:R-:W-:Y:S01]  /*17ae0*/  BSSY B0, `(.L_x_2664) ;  /* 0x0000024000007945 */ /* 0x000fe20003800000 */
[-C--:B------:R-:W-:Y:S02]  /*17af0*/  ISETP.GE.AND P2, PT, R12, R63.reuse, PT ;  /* 0x0000003f0c00720c */ /* 0x080fe40003f46270 */
[-C--:B------:R-:W-:Y:S02]  /*17b00*/  ISETP.GE.AND P1, PT, R9, R63.reuse, PT ;  /* 0x0000003f0900720c */ /* 0x080fe40003f26270 */
        /* <DEDUP_REMOVED lines=33> */
.L_x_2665:
[----:B------:R-:W-:Y:S05]  /*17d20*/  BSYNC B0 ;  /* 0x0000000000007941 */ /* 0x000fea0003800000 */
.L_x_2664:
[----:B------:R-:W-:Y:S01]  /*17d30*/  IADD3 R14, R166, 0x10, RZ ;  /* 0x00000010a60e7810 */ /* 0x000fe20007ffe0ff */
[----:B------:R-:W-:Y:S03]  /*17d40*/  BSSY B0, `(.L_x_2666) ;  /* 0x0000023000007945 */ /* 0x000fe60003800000 */
[----:B------:R-:W-:-:S13]  /*17d50*/  ISETP.GE.AND P3, PT, R14, R0, PT ;  /* 0x000000000e00720c */ /* 0x000fda0003f66270 */
[----:B------:R-:W-:Y:S05]  /*17d60*/  @P3 BRA `(.L_x_2667) ;  /* 0x0000020000003947 */ /* 0x000fea0003800000 */
[----:B------:R-:W-:Y:S02]  /*17d70*/  ISETP.GE.AND P5, PT, R18, R63, PT ;  /* 0x0000003f1200720c */ /* 0x000fe40003fa6270 */
[----:B------:R-:W-:-:S04]  /*17d80*/  IADD3 R3, P3, R3, R170, RZ ;  /* 0x000000aa03037210 */ /* 0x000fc80007f7e0ff */
[CC--:B-1---5:R-:W-:Y:S01]  /*17d90*/  @!P0 LEA R6, P4, R3.reuse, R176.reuse, 0x1 ;  /* 0x000000b003068211 */ /* 0x0e2fe200078808ff */
        /* <DEDUP_REMOVED lines=29> */
.L_x_2667:
[----:B------:R-:W-:Y:S05]  /*17f70*/  BSYNC B0 ;  /* 0x0000000000007941 */ /* 0x000fea0003800000 */
.L_x_2666:
[----:B------:R-:W-:Y:S01]  /*17f80*/  IADD3 R15, R166, 0x20, RZ ;  /* 0x00000020a60f7810 */ /* 0x000fe20007ffe0ff */
[----:B------:R-:W-:Y:S03]  /*17f90*/  BSSY B0, `(.L_x_2668) ;  /* 0x0000023000007945 */ /* 0x000fe60003800000 */
[----:B------:R-:W-:-:S13]  /*17fa0*/  ISETP.GE.AND P3, PT, R15, R0, PT ;  /* 0x000000000f00720c */ /* 0x000fda0003f66270 */
[----:B------:R-:W-:Y:S05]  /*17fb0*/  @P3 BRA `(.L_x_2669) ;  /* 0x0000020000003947 */ /* 0x000fea0003800000 */
[----:B------:R-:W-:Y:S02]  /*17fc0*/  ISETP.GE.AND P5, PT, R18, R63, PT ;  /* 0x0000003f1200720c */ /* 0x000fe40003fa6270 */
[----:B--2---:R-:W-:-:S04]  /*17fd0*/  LEA R3, P3, R174, R170, 0x5 ;  /* 0x000000aaae037211 */ /* 0x004fc800078628ff */
[----:B------:R-:W-:Y:S02]  /*17fe0*/  LEA.HI.X R2, R174, R173, R175, 0x5, P3 ;  /* 0x000000adae027211 */ /* 0x000fe400018f2caf */
[CC--:B-1---5:R-:W-:Y:S02]  /*17ff0*/  @!P0 LEA R6, P4, R3.reuse, R176.reuse, 0x1 ;  /* 0x000000b003068211 */ /* 0x0e2fe400078808ff */
        /* <DEDUP_REMOVED lines=28> */
.L_x_2669:
[----:B------:R-:W-:Y:S05]  /*181c0*/  BSYNC B0 ;  /* 0x0000000000007941 */ /* 0x000fea0003800000 */
.L_x_2668:
[----:B-1----:R-:W-:-:S04]  /*181d0*/  IADD3 R4, R166, 0x30, RZ ;  /* 0x00000030a6047810 */ /* 0x002fc80007ffe0ff */
        /* <DEDUP_REMOVED lines=8> */
[CC--:B--2---:R-:W-:Y:S01]  /*18260*/  @!P2 LEA R2, P3, R174.reuse, R176.reuse, 0x1 ;  /* 0x000000b0ae02a211 */ /* 0x0c4fe200078608ff */
        /* <DEDUP_REMOVED lines=27> */
.L_x_2587:
[----:B------:R-:W-:Y:S05]  /*18420*/  BSYNC B3 ;  /* 0x0000000000037941 */ /* 0x000fea0003800000 */
.L_x_2536:
[----:B------:R-:W-:Y:S01]  /*18430*/  IADD3 R242, R165, -0x1, RZ ;  /* 0xffffffffa5f27810 */ /* 0x000fe20007ffe0ff */
[----:B------:R-:W-:Y:S01]  /*18440*/  BSSY B0, `(.L_x_2670) ;  /* 0x0000025000007945 */ /* 0x000fe20003800000 */
[----:B------:R-:W-:-:S03]  /*18450*/  LOP3.LUT R243, R59, 0xff, RZ, 0xc0, !PT ;  /* 0x000000ff3bf37812 */ /* 0x000fc600078ec0ff */
[----:B-12---:R-:W-:-:S04]  /*18460*/  IMAD.SHL.U32 R2, R242, 0x40, RZ ;  /* 0x00000040f2027824 */ /* 0x006fc800078e00ff */
[----:B------:R-:W-:-:S05]  /*18470*/  IMAD.IADD R0, R52, 0x1, -R2 ;  /* 0x0000000134007824 */ /* 0x000fca00078e0a02 */
[----:B------:R-:W-:-:S13]  /*18480*/  ISETP.GE.AND P0, PT, R166, R0, PT ;  /* 0x00000000a600720c */ /* 0x000fda0003f06270 */
[----:B------:R-:W-:Y:S05]  /*18490*/  @P0 BRA `(.L_x_2671) ;  /* 0x000001f000000947 */ /* 0x000fea0003800000 */
[C---:B------:R-:W-:Y:S02]  /*184a0*/  LOP3.LUT R3, R243.reuse, 0x1, RZ, 0xc0, !PT ;  /* 0x00000001f3037812 */ /* 0x040fe400078ec0ff */
[----:B------:R-:W-:Y:S02]  /*184b0*/  R2P PR, R243, 0xe ;  /* 0x0000000ef3007804 */ /* 0x000fe40000000000 */
[----:B------:R-:W-:-:S11]  /*184c0*/  ISETP.NE.U32.AND P0, PT, R3, 0x1, PT ;  /* 0x000000010300780c */ /* 0x000fd60003f05070 */
[----:B------:R-:W-:Y:S01]  /*184d0*/  @P1 IMAD.MOV.U32 R12, RZ, RZ, R232 ;  /* 0x000000ffff0c1224 */ /* 0x000fe200078e00e8 */
        /* <DEDUP_REMOVED lines=27> */
.L_x_2671:
[----:B------:R-:W-:Y:S05]  /*18690*/  BSYNC B0 ;  /* 0x0000000000007941 */ /* 0x000fea0003800000 */
.L_x_2670:
        /* <DEDUP_REMOVED lines=10> */
[C---:B--2---:R-:W-:Y:S02]  /*18740*/  @P4 LEA R12, P6, R5.reuse, R168, 0x1 ;  /* 0x000000a8050c4211 */ /* 0x044fe400078c08ff */
        /* <DEDUP_REMOVED lines=27> */
.L_x_2673:
[----:B------:R-:W-:Y:S05]  /*18900*/  BSYNC B0 ;  /* 0x0000000000007941 */ /* 0x000fea0003800000 */
.L_x_2672:
[----:B------:R-:W-:Y:S01]  /*18910*/  ISETP.GE.AND P0, PT, R15, R0, PT ;  /* 0x000000000f00720c */ /* 0x000fe20003f06270 */
[----:B------:R-:W-:-:S12]  /*18920*/  BSSY B0, `(.L_x_2674) ;  /* 0x0000027000007945 */ /* 0x000fd80003800000 */
[----:B------:R-:W-:Y:S05]  /*18930*/  @P0 BRA `(.L_x_2675) ;  /* 0x0000025000000947 */ /* 0x000fea0003800000 */
[C---:B------:R-:W-:Y:S02]  /*18940*/  LOP3.LUT R3, R243.reuse, 0x1, RZ, 0xc0, !PT ;  /* 0x00000001f3037812 */ /* 0x040fe400078ec0ff */
[----:B------:R-:W-:Y:S02]  /*18950*/  LOP3.LUT P4, RZ, R243, 0x2, RZ, 0xc0, !PT ;  /* 0x00000002f3ff7812 */ /* 0x000fe4000788c0ff */
[----:B------:R-:W-:Y:S01]  /*18960*/  ISETP.NE.U32.AND P5, PT, R3, 0x1, PT ;  /* 0x000000010300780c */ /* 0x000fe20003fa5070 */
[C---:B------:R-:W-:Y:S01]  /*18970*/  IMAD.SHL.U32 R3, R48.reuse, 0x20, RZ ;  /* 0x0000002030037824 */ /* 0x040fe200078e00ff */
        /* <DEDUP_REMOVED lines=33> */
.L_x_2675:
[----:B------:R-:W-:Y:S05]  /*18b90*/  BSYNC B0 ;  /* 0x0000000000007941 */ /* 0x000fea0003800000 */
.L_x_2674:
        /* <DEDUP_REMOVED lines=8> */
[C---:B------:R-:W-:Y:S01]  /*18c20*/  LOP3.LUT P3, RZ, R243.reuse, 0x4, RZ, 0xc0, !PT ;  /* 0x00000004f3ff7812 */ /* 0x040fe2000786c0ff */
[----:B------:R-:W-:Y:S01]  /*18c30*/  IMAD.WIDE.U32 R162, R48, 0x30, R162 ;  /* 0x0000003030a27825 */ /* 0x000fe200078e00a2 */
[----:B------:R-:W-:-:S03]  /*18c40*/  LOP3.LUT P1, RZ, R243, 0x8, RZ, 0xc0, !PT ;  /* 0x00000008f3ff7812 */ /* 0x000fc6000782c0ff */
[----:B------:R-:W-:-:S04]  /*18c50*/  IMAD.IADD R3, R163, 0x1, R3 ;  /* 0x00000001a3037824 */ /* 0x000fc800078e0203 */
[CC--:B-12---:R-:W-:Y:S02]  /*18c60*/  @P4 LEA R12, P6, R162.reuse, R168.reuse, 0x1 ;  /* 0x000000a8a20c4211 */ /* 0x0c6fe400078c08ff */
[----:B------:R-:W-:Y:S02]  /*18c70*/  @!P5 IMAD.MOV.U32 R6, RZ, RZ, R232 ;  /* 0x000000ffff06d224 */ /* 0x000fe400078e00e8 */
[----:B------:R-:W-:Y:S01]  /*18c80*/  @!P5 IMAD.MOV.U32 R7, RZ, RZ, R231 ;  /* 0x000000ffff07d224 */ /* 0x000fe200078e00e7 */
[CC--:B------:R-:W-:Y:S01]  /*18c90*/  @P3 LEA R8, P2, R162.reuse, R168.reuse, 0x1 ;  /* 0x000000a8a2083211 */ /* 0x0c0fe200078408ff */
[----:B------:R-:W-:Y:S01]  /*18ca0*/  @!P5 IMAD R49, R49, 0x60, RZ ;  /* 0x000000603131d824 */ /* 0x000fe200078e02ff */
[----:B------:R-:W-:Y:S01]  /*18cb0*/  @P1 LEA R16, P0, R162, R168, 0x1 ;  /* 0x000000a8a2101211 */ /* 0x000fe200078008ff */
[----:B------:R-:W-:Y:S01]  /*18cc0*/  @!P5 IMAD.WIDE.U32 R6, R48, 0x60, R6 ;  /* 0x000000603006d825 */ /* 0x000fe200078e0006 */
[CCC-:B------:R-:W-:Y:S02]  /*18cd0*/  @P4 LEA.HI.X R13, R162.reuse, R169.reuse, R3.reuse, 0x1, P6 ;  /* 0x000000a9a20d4211 */ /* 0x1c0fe400030f0c03 */
[CC--:B------:R-:W-:Y:S01]  /*18ce0*/  @P3 LEA.HI.X R9, R162.reuse, R169.reuse, R3, 0x1, P2 ;  /* 0x000000a9a2093211 */ /* 0x0c0fe200010f0c03 */
[----:B------:R-:W-:Y:S01]  /*18cf0*/  @!P5 IMAD.IADD R7, R49, 0x1, R7 ;  /* 0x000000013107d824 */ /* 0x000fe200078e0207 */
[----:B------:R-:W-:-:S04]  /*18d00*/  @P1 LEA.HI.X R17, R162, R169, R3, 0x1, P0 ;  /* 0x000000a9a2111211 */ /* 0x000fc800000f0c03 */
        /* <DEDUP_REMOVED lines=20> */
.L_x_2677:
[----:B------:R-:W-:Y:S05]  /*18e50*/  BSYNC B0 ;  /* 0x0000000000007941 */ /* 0x000fea0003800000 */
.L_x_2676:
[----:B------:R-:W0:Y:S04]  /*18e60*/  LDGDEPBAR ;  /* 0x00000000000079af */ /* 0x000e280000000000 */
[----:B-12---:R1:W5:Y:S04]  /*18e70*/  LD.E R9, [R10.64+0x184] ;  /* 0x000184060a097980 */ /* 0x006368000c101900 */
[----:B------:R1:W5:Y:S01]  /*18e80*/  LD.E R8, [R10.64+0x188] ;  /* 0x000188060a087980 */ /* 0x000362000c101900 */
[----:B------:R-:W-:Y:S01]  /*18e90*/  ISETP.GE.AND P0, PT, R166, R0, PT ;  /* 0x00000000a600720c */ /* 0x000fe20003f06270 */
[----:B------:R-:W-:Y:S01]  /*18ea0*/  IMAD.SHL.U32 R57, R57, 0x2, RZ ;  /* 0x0000000239397824 */ /* 0x000fe200078e00ff */
[----:B------:R-:W-:Y:S01]  /*18eb0*/  SHF.R.S32.HI R3, RZ, 0x1f, R58 ;  /* 0x0000001fff037819 */ /* 0x000fe2000001143a */
[----:B------:R-:W-:Y:S03]  /*18ec0*/  BSSY B0, `(.L_x_2678) ;  /* 0x000002a000007945 */ /* 0x000fe60003800000 */
[----:B------:R-:W-:-:S02]  /*18ed0*/  LEA.HI R36, R3, R58, RZ, 0x2 ;  /* 0x0000003a03247211 */ /* 0x000fc400078f10ff */
[----:B------:R-:W-:Y:S02]  /*18ee0*/  LOP3.LUT R3, R57, 0x6, RZ, 0xc0, !PT ;  /* 0x0000000639037812 */ /* 0x000fe400078ec0ff */
[----:B------:R-:W-:Y:S01]  /*18ef0*/  SHF.R.S32.HI R36, RZ, 0x2, R36 ;  /* 0x00000002ff247819 */ /* 0x000fe20000011424 */
[----:B------:R-:W-:-:S04]  /*18f00*/  DEPBAR.LE SB0, 0x0 ;  /* 0x000080000000791a */ /* 0x000fc80000000000 */
[----:B------:R-:W-:Y:S06]  /*18f10*/  BAR.SYNC.DEFER_BLOCKING 0x0 ;  /* 0x0000000000007b1d */ /* 0x000fec0000010000 */
        /* <DEDUP_REMOVED lines=29> */
[----:B--2---:R-:W-:Y:S01]  /*190f0*/  @P3 MOV R6, R189 ;  /* 0x000000bd00063202 */ /* 0x004fe20000000f00 */
[----:B------:R-:W-:-:S05]  /*19100*/  @P3 IMAD.MOV.U32 R7, RZ, RZ, R188 ;  /* 0x000000ffff073224 */ /* 0x000fca00078e00bc */
[----:B------:R-:W-:Y:S01]  /*19110*/  @!PT LDS RZ, [RZ] ;  /* 0x00000000fffff984 */ /* 0x000fe20000000800 */
[----:B------:R-:W-:Y:S01]  /*19120*/  @!PT LDS RZ, [RZ] ;  /* 0x00000000fffff984 */ /* 0x000fe20000000800 */
[----:B------:R-:W-:Y:S01]  /*19130*/  @!PT LDS RZ, [RZ] ;  /* 0x00000000fffff984 */ /* 0x000fe20000000800 */
[----:B------:R1:W-:Y:S04]  /*19140*/  @P3 LDGSTS.E.BYPASS.LTC128B.128 [R239+0x16000], [R6.64+0x180] ;  /* 0x1600018006ef3fae */ /* 0x0003e8000b901d46 */
[----:B------:R1:W-:Y:S02]  /*19150*/  @!P3 STS.128 [R239+0x16000], RZ ;  /* 0x016000ffef00b388 */ /* 0x0003e40000000c00 */
.L_x_2679:
[----:B------:R-:W-:Y:S05]  /*19160*/  BSYNC B0 ;  /* 0x0000000000007941 */ /* 0x000fea0003800000 */
.L_x_2678:
        /* <DEDUP_REMOVED lines=11> */
[----:B------:R-:W-:-:S07]  /*19220*/  LOP3.LUT P1, RZ, R243, 0x8, RZ, 0xc0, !PT ;  /* 0x00000008f3ff7812 */ /* 0x000fce000782c0ff */
[CC--:B-1----:R-:W-:Y:S02]  /*19230*/  @P5 LEA R16, P4, R226.reuse, R189.reuse, 0x1 ;  /* 0x000000bde2105211 */ /* 0x0c2fe400078808ff */
[CC--:B------:R-:W-:Y:S02]  /*19240*/  @!P6 LEA R18, P0, R226.reuse, R189.reuse, 0x1 ;  /* 0x000000bde212e211 */ /* 0x0c0fe400078008ff */
[CC--:B------:R-:W-:Y:S02]  /*19250*/  @P3 LEA R12, P2, R226.reuse, R189.reuse, 0x1 ;  /* 0x000000bde20c3211 */ /* 0x0c0fe400078408ff */
[CCC-:B------:R-:W-:Y:S02]  /*19260*/  @!P6 LEA.HI.X R19, R226.reuse, R188.reuse, R227.reuse, 0x1, P0 ;  /* 0x000000bce213e211 */ /* 0x1c0fe400000f0ce3 */
        /* <DEDUP_REMOVED lines=24> */
.L_x_2681:
[----:B------:R-:W-:Y:S05]  /*193f0*/  BSYNC B0 ;  /* 0x0000000000007941 */ /* 0x000fea0003800000 */
.L_x_2680:
        /* <DEDUP_REMOVED lines=13> */
[----:B-1----:R-:W-:-:S05]  /*194d0*/  SHF.L.U64.HI R6, R50, 0x5, R51 ;  /* 0x0000000532067819 */ /* 0x002fca0000010233 */
[CC--:B------:R-:W-:Y:S02]  /*194e0*/  @P5 LEA R16, P4, R5.reuse, R189.reuse, 0x1 ;  /* 0x000000bd05105211 */ /* 0x0c0fe400078808ff */
        /* <DEDUP_REMOVED lines=27> */
.L_x_2683:
[----:B------:R-:W-:Y:S05]  /*196a0*/  BSYNC B0 ;  /* 0x0000000000007941 */ /* 0x000fea0003800000 */
.L_x_2682:
[----:B------:R-:W-:Y:S01]  /*196b0*/  ISETP.GE.AND P0, PT, R4, R0, PT ;  /* 0x000000000400720c */ /* 0x000fe20003f06270 */
[----:B------:R-:W-:-:S12]  /*196c0*/  BSSY B0, `(.L_x_2684) ;  /* 0x0000035000007945 */ /* 0x000fd80003800000 */
[----:B------:R1:W-:Y:S04]  /*196d0*/  @P0 STS.128 [R239+0x11800], RZ ;  /* 0x011800ffef000388 */ /* 0x0003e80000000c00 */
[----:B------:R1:W-:Y:S04]  /*196e0*/  @P0 STS.128 [R239+0x13800], RZ ;  /* 0x013800ffef000388 */ /* 0x0003e80000000c00 */
[----:B------:R1:W-:Y:S04]  /*196f0*/  @P0 STS.128 [R239+0x15800], RZ ;  /* 0x015800ffef000388 */ /* 0x0003e80000000c00 */
[----:B------:R1:W-:Y:S01]  /*19700*/  @P0 STS.128 [R239+0x17800], RZ ;  /* 0x017800ffef000388 */ /* 0x0003e20000000c00 */
[----:B------:R-:W-:Y:S05]  /*19710*/  @P0 BRA `(.L_x_2685) ;  /* 0x000002f000000947 */ /* 0x000fea0003800000 */
[C---:B------:R-:W-:Y:S02]  /*19720*/  R2P PR, R243.reuse, 0xe ;  /* 0x0000000ef3007804 */ /* 0x040fe40000000000 */
[----:B------:R-:W-:-:S04]  /*19730*/  LOP3.LUT R0, R243, 0x1, RZ, 0xc0, !PT ;  /* 0x00000001f3007812 */ /* 0x000fc800078ec0ff */
[----:B------:R-:W-:-:S07]  /*19740*/  ISETP.NE.U32.AND P0, PT, R0, 0x1, PT ;  /* 0x000000010000780c */ /* 0x000fce0003f05070 */
[----:B-1----:R-:W-:Y:S01]  /*19750*/  @P1 MOV R12, R189 ;  /* 0x000000bd000c1202 */ /* 0x002fe20000000f00 */
[--C-:B------:R-:W-:Y:S01]  /*19760*/  @P2 IMAD.MOV.U32 R6, RZ, RZ, R189.reuse ;  /* 0x000000ffff062224 */ /* 0x100fe200078e00bd */
[-C--:B------:R-:W-:Y:S01]  /*19770*/  @P1 MOV R13, R188.reuse ;  /* 0x000000bc000d1202 */ /* 0x080fe20000000f00 */
[----:B------:R-:W-:Y:S01]  /*19780*/  @P3 IMAD.MOV.U32 R4, RZ, RZ, R189 ;  /* 0x000000ffff043224 */ /* 0x000fe200078e00bd */
[-C--:B------:R-:W-:Y:S01]  /*19790*/  @P2 MOV R7, R188.reuse ;  /* 0x000000bc00072202 */ /* 0x080fe20000000f00 */
[----:B------:R-:W-:Y:S01]  /*197a0*/  @P3 IMAD R0, R51, 0x60, RZ ;  /* 0x0000006033003824 */ /* 0x000fe200078e02ff */
[----:B------:R-:W-:Y:S01]  /*197b0*/  @P3 MOV R5, R188 ;  /* 0x000000bc00053202 */ /* 0x000fe20000000f00 */
[----:B------:R-:W-:-:S04]  /*197c0*/  @P1 IMAD.WIDE.U32 R14, R50, 0x60, R12 ;  /* 0x00000060320e1825 */ /* 0x000fc800078e000c */
[----:B------:R-:W-:-:S04]  /*197d0*/  @P2 IMAD.WIDE.U32 R12, R50, 0x60, R6 ;  /* 0x00000060320c2825 */ /* 0x000fc800078e0006 */
[----:B------:R-:W-:Y:S01]  /*197e0*/  @P3 IMAD.WIDE.U32 R6, R50, 0x60, R4 ;  /* 0x0000006032063825 */ /* 0x000fe200078e0004 */
[----:B------:R-:W-:-:S03]  /*197f0*/  @!P0 MOV R4, R189 ;  /* 0x000000bd00048202 */ /* 0x000fc60000000f00 */
[----:B------:R-:W-:Y:S02]  /*19800*/  @!P0 IMAD.MOV.U32 R5, RZ, RZ, R188 ;  /* 0x000000ffff058224 */ /* 0x000fe400078e00bc */
[----:B------:R-:W-:Y:S02]  /*19810*/  @P3 IMAD.IADD R0, R0, 0x1, R7 ;  /* 0x0000000100003824 */ /* 0x000fe400078e0207 */
[----:B------:R-:W-:-:S03]  /*19820*/  @!P0 IMAD.WIDE.U32 R16, R50, 0x60, R4 ;  /* 0x0000006032108825 */ /* 0x000fc600078e0004 */
[----:B------:R-:W-:Y:S01]  /*19830*/  @P3 MOV R7, R0 ;  /* 0x0000000000073202 */ /* 0x000fe20000000f00 */
[C---:B------:R-:W-:Y:S02]  /*19840*/  @P1 IMAD R5, R51.reuse, 0x60, RZ ;  /* 0x0000006033051824 */ /* 0x040fe400078e02ff */
[C---:B------:R-:W-:Y:S02]  /*19850*/  @P2 IMAD R4, R51.reuse, 0x60, RZ ;  /* 0x0000006033042824 */ /* 0x040fe400078e02ff */
[----:B------:R-:W-:Y:S01]  /*19860*/  @!P0 IMAD R51, R51, 0x60, RZ ;  /* 0x0000006033338824 */ /* 0x000fe200078e02ff */
[----:B------:R-:W-:Y:S02]  /*19870*/  @P1 IADD3 R5, R5, R15, RZ ;  /* 0x0000000f05051210 */ /* 0x000fe40007ffe0ff */
[----:B------:R-:W-:Y:S02]  /*19880*/  @P2 IADD3 R4, R4, R13, RZ ;  /* 0x0000000d04042210 */ /* 0x000fe40007ffe0ff */
[----:B------:R-:W-:-:S02]  /*19890*/  @!P0 IADD3 R17, R51, R17, RZ ;  /* 0x0000001133118210 */ /* 0x000fc40007ffe0ff */
[----:B------:R-:W-:Y:S01]  /*198a0*/  @P1 MOV R15, R5 ;  /* 0x00000005000f1202 */ /* 0x000fe20000000f00 */
[----:B------:R-:W-:Y:S01]  /*198b0*/  @P2 IMAD.MOV.U32 R5, RZ, RZ, R4 ;  /* 0x000000ffff052224 */ /* 0x000fe200078e0004 */
[----:B------:R-:W-:Y:S01]  /*198c0*/  @P2 MOV R4, R12 ;  /* 0x0000000c00042202 */ /* 0x000fe20000000f00 */
        /* <DEDUP_REMOVED lines=20> */
.L_x_2685:
[----:B------:R-:W-:Y:S05]  /*19a10*/  BSYNC B0 ;  /* 0x0000000000007941 */ /* 0x000fea0003800000 */
.L_x_2684:
[C---:B------:R-:W-:Y:S01]  /*19a20*/  IMAD.SHL.U32 R0, R55.reuse, 0x40, RZ ;  /* 0x0000004037007824 */ /* 0x040fe200078e00ff */
[----:B------:R-:W-:Y:S01]  /*19a30*/  R2P PR, R55, 0x6 ;  /* 0x0000000637007804 */ /* 0x000fe20000000000 */
[----:B------:R-:W-:Y:S01]  /*19a40*/  IMAD.SHL.U32 R166, R166, 0x8, RZ ;  /* 0x00000008a6a67824 */ /* 0x000fe200078e00ff */
[----:B------:R-:W0:Y:S01]  /*19a50*/  LDGDEPBAR ;  /* 0x00000000000079af */ /* 0x000e220000000000 */
[C---:B------:R-:W-:Y:S01]  /*19a60*/  IMAD R225, R53.reuse, 0x400, R41 ;  /* 0x0000040035e17824 */ /* 0x040fe200078e0229 */
[----:B------:R-:W-:Y:S01]  /*19a70*/  LOP3.LUT R0, R0, 0x1c0, RZ, 0xc0, !PT ;  /* 0x000001c000007812 */ /* 0x000fe200078ec0ff */
[----:B------:R-:W-:Y:S01]  /*19a80*/  IMAD R36, R53, 0x10, R36 ;  /* 0x0000001035247824 */ /* 0x000fe200078e0224 */
[----:B------:R-:W-:Y:S01]  /*19a90*/  ISETP.GT.AND P6, PT, R242, R230, PT ;  /* 0x000000e6f200720c */ /* 0x000fe20003fc4270 */
[----:B------:R-:W-:Y:S01]  /*19aa0*/  IMAD.SHL.U32 R225, R225, 0x2, RZ ;  /* 0x00000002e1e17824 */ /* 0x000fe200078e00ff */
[----:B------:R-:W-:Y:S01]  /*19ab0*/  LOP3.LUT R166, R0, 0x8, R166, 0xf8, !PT ;  /* 0x0000000800a67812 */ /* 0x000fe200078ef8a6 */
[----:B------:R-:W-:Y:S01]  /*19ac0*/  IMAD.IADD R36, R54, 0x1, R36 ;  /* 0x0000000136247824 */ /* 0x000fe200078e0224 */
[----:B------:R-:W-:Y:S01]  /*19ad0*/  SHF.R.U32.HI R224, RZ, 0x3, R0 ;  /* 0x00000003ffe07819 */ /* 0x000fe20000011600 */
[--C-:B------:R-:W-:Y:S01]  /*19ae0*/  IMAD R223, R40, 0x2, R225.reuse ;  /* 0x0000000228df7824 */ /* 0x100fe200078e02e1 */
[----:B-1----:R-:W-:Y:S01]  /*19af0*/  LDSM.16.M88.4 R4, [R225] ;  /* 0x00000000e104783b */ /* 0x002fe20000000200 */
[C---:B------:R-:W-:Y:S01]  /*19b00*/  IMAD R221, R39.reuse, 0x2, R225 ;  /* 0x0000000227dd7824 */ /* 0x040fe200078e02e1 */
[----:B------:R-:W-:Y:S01]  /*19b10*/  LOP3.LUT R224, R166, R224, RZ, 0x3c, !PT ;  /* 0x000000e0a6e07212 */ /* 0x000fe200078e3cff */
[----:B------:R-:W-:Y:S01]  /*19b20*/  IMAD R220, R39, 0x2, R223 ;  /* 0x0000000227dc7824 */ /* 0x000fe200078e02df */
[----:B------:R-:W-:Y:S01]  /*19b30*/  LDSM.16.M88.4 R48, [R223] ;  /* 0x00000000df30783b */ /* 0x000fe20000000200 */
[----:B-----5:R-:W-:Y:S01]  /*19b40*/  IADD3 R9, -R9, R52, -R237 ;  /* 0x0000003409097210 */ /* 0x020fe20007ffe9ed */
[----:B------:R-:W-:Y:S01]  /*19b50*/  BSSY B1, `(.L_x_2686) ;  /* 0x00001b8000017945 */ /* 0x000fe20003800000 */
[----:B------:R-:W-:Y:S01]  /*19b60*/  IMAD R224, R56, 0x200, R224 ;  /* 0x0000020038e07824 */ /* 0x000fe200078e02e0 */
[----:B------:R-:W-:Y:S01]  /*19b70*/  LDSM.16.M88.4 R28, [R221] ;  /* 0x00000000dd1c783b */ /* 0x000fe20000000200 */
[----:B------:R-:W-:Y:S01]  /*19b80*/  ISETP.NE.U32.AND P0, PT, R240, RZ, PT ;  /* 0x000000fff000720c */ /* 0x000fe20003f05070 */
[----:B------:R-:W-:-:S02]  /*19b90*/  IMAD.IADD R247, R36, 0x1, R9 ;  /* 0x0000000124f77824 */ /* 0x000fc400078e0209 */
[----:B------:R-:W-:Y:S01]  /*19ba0*/  IMAD.SHL.U32 R224, R224, 0x2, RZ ;  /* 0x00000002e0e07824 */ /* 0x000fe200078e00ff */
[----:B------:R-:W-:Y:S01]  /*19bb0*/  LDSM.16.M88.4 R88, [R220] ;  /* 0x00000000dc58783b */ /* 0x000fe20000000200 */
[----:B------:R-:W-:Y:S02]  /*19bc0*/  ISETP.NE.AND.EX P0, PT, R241, RZ, PT, P0 ;  /* 0x000000fff100720c */ /* 0x000fe40003f05300 */
[----:B------:R-:W-:Y:S01]  /*19bd0*/  IMNMX R247, RZ, R247, !PT ;  /* 0x000000f7fff77217 */ /* 0x000fe20007800200 */
[----:B---3--:R-:W1:Y:S01]  /*19be0*/  LDSM.16.M88.4 R64, [R224+0x8000] ;  /* 0x00800000e040783b */ /* 0x008e620000000200 */
[C---:B------:R-:W-:Y:S02]  /*19bf0*/  IADD3 R0, R224.reuse, 0x8000, RZ ;  /* 0x00008000e0007810 */ /* 0x040fe40007ffe0ff */
[----:B------:R-:W-:Y:S01]  /*19c00*/  IADD3 R222, R224, 0x8020, RZ ;  /* 0x00008020e0de7810 */ /* 0x000fe20007ffe0ff */
[----:B------:R-:W3:Y:S01]  /*19c10*/  LDSM.16.M88.4 R16, [R224+0x9000] ;  /* 0x00900000e010783b */ /* 0x000ee20000000200 */
[----:B------:R-:W-:Y:S01]  /*19c20*/  @P1 IADD3 R222, R0, -0x20, RZ ;  /* 0xffffffe000de1810 */ /* 0x000fe20007ffe0ff */
[----:B------:R-:W-:-:S02]  /*19c30*/  IMAD.MOV.U32 R0, RZ, RZ, 0x40 ;  /* 0x00000040ff007424 */ /* 0x000fc400078e00ff */
[----:B------:R-:W2:Y:S01]  /*19c40*/  LDSM.16.M88.4 R56, [R224+0x8800] ;  /* 0x00880000e038783b */ /* 0x000ea20000000200 */
[----:B------:R-:W-:Y:S02]  /*19c50*/  IADD3 R214, R222, 0x800, RZ ;  /* 0x00000800ded67810 */ /* 0x000fe40007ffe0ff */
[----:B------:R-:W-:Y:S01]  /*19c60*/  SEL R0, R0, 0xffffffc0, !P2 ;  /* 0xffffffc000007807 */ /* 0x000fe20005000000 */
[----:B------:R-:W4:Y:S01]  /*19c70*/  LDSM.16.M88.4 R32, [R224+0x9800] ;  /* 0x00980000e020783b */ /* 0x000f220000000200 */
[C---:B------:R-:W-:Y:S02]  /*19c80*/  IADD3 R213, R222.reuse, 0x1000, RZ ;  /* 0x00001000ded57810 */ /* 0x040fe40007ffe0ff */
[----:B------:R-:W-:Y:S01]  /*19c90*/  IADD3 R212, R222, 0x1800, RZ ;  /* 0x00001800ded47810 */ /* 0x000fe20007ffe0ff */
[----:B------:R-:W2:Y:S01]  /*19ca0*/  LDSM.16.M88.4 R80, [R222] ;  /* 0x00000000de50783b */ /* 0x000ea20000000200 */
[----:B------:R-:W-:Y:S01]  /*19cb0*/  IMAD.IADD R218, R224, 0x1, R0 ;  /* 0x00000001e0da7824 */ /* 0x000fe200078e0200 */
[----:B------:R-:W-:Y:S01]  /*19cc0*/  IADD3 R210, R222, 0x2000, RZ ;  /* 0x00002000ded27810 */ /* 0x000fe20007ffe0ff */
[----:B------:R-:W-:Y:S01]  /*19cd0*/  IMAD.IADD R211, R0, 0x1, R222 ;  /* 0x0000000100d37824 */ /* 0x000fe200078e02de */
[----:B------:R-:W2:Y:S01]  /*19ce0*/  LDSM.16.M88.4 R24, [R222+0x1000] ;  /* 0x00100000de18783b */ /* 0x000ea20000000200 */
[----:B------:R-:W-:-:S02]  /*19cf0*/  IADD3 R0, R52, 0x1, -R237 ;  /* 0x0000000134007810 */ /* 0x000fc40007ffe8ed */
[C---:B------:R-:W-:Y:S01]  /*19d00*/  IADD3 R209, R222.reuse, 0x2800, RZ ;  /* 0x00002800ded17810 */ /* 0x040fe20007ffe0ff */
[----:B------:R-:W2:Y:S01]  /*19d10*/  LDSM.16.M88.4 R76, [R222+0x800] ;  /* 0x00080000de4c783b */ /* 0x000ea20000000200 */
[----:B------:R-:W-:Y:S01]  /*19d20*/  IADD3 R208, R222, 0x3000, RZ ;  /* 0x00003000ded07810 */ /* 0x000fe20007ffe0ff */
[----:B------:R-:W-:Y:S01]  /*19d30*/  IMAD.IADD R8, R8, 0x1, R0 ;  /* 0x0000000108087824 */ /* 0x000fe200078e0200 */
[----:B------:R-:W-:Y:S01]  /*19d40*/  IADD3 R0, R36, 0x8, RZ ;  /* 0x0000000824007810 */ /* 0x000fe20007ffe0ff */
[----:B------:R-:W2:Y:S01]  /*19d50*/  LDSM.16.M88.4 R72, [R222+0x1800] ;  /* 0x00180000de48783b */ /* 0x000ea20000000200 */
[----:B------:R-:W-:Y:S01]  /*19d60*/  IADD3 R207, R222, 0x3800, RZ ;  /* 0x00003800decf7810 */ /* 0x000fe20007ffe0ff */
[----:B------:R-:W-:Y:S01]  /*19d70*/  IMAD.IADD R246, R36, 0x1, R8 ;  /* 0x0000000124f67824 */ /* 0x000fe200078e0208 */
[----:B------:R-:W-:Y:S01]  /*19d80*/  IADD3 R206, R222, 0x4000, RZ ;  /* 0x00004000dece7810 */ /* 0x000fe20007ffe0ff */
[----:B------:R-:W2:Y:S01]  /*19d90*/  LDSM.16.M88.4 R44, [R218+0x8000] ;  /* 0x00800000da2c783b */ /* 0x000ea20000000200 */
[--C-:B------:R-:W-:Y:S01]  /*19da0*/  IMAD.IADD R244, R8, 0x1, R0.reuse ;  /* 0x0000000108f47824 */ /* 0x100fe200078e0200 */
[----:B------:R-:W-:Y:S01]  /*19db0*/  IADD3 R205, R222, 0x4800, RZ ;  /* 0x00004800decd7810 */ /* 0x000fe20007ffe0ff */
[----:B------:R-:W-:Y:S01]  /*19dc0*/  IMAD.IADD R245, R9, 0x1, R0 ;  /* 0x0000000109f57824 */ /* 0x000fe200078e0200 */
[----:B------:R-:W-:Y:S01]  /*19dd0*/  LDSM.16.M88.4 R92, [R218+0x9800] ;  /* 0x00980000da5c783b */ /* 0x000fe20000000200 */
[----:B------:R-:W-:-:S02]  /*19de0*/  IMNMX R246, R246, R52, PT ;  /* 0x00000034f6f67217 */ /* 0x000fc40003800200 */
[----:B------:R-:W-:Y:S01]  /*19df0*/  IMNMX R244, R244, R52, PT ;  /* 0x00000034f4f47217 */ /* 0x000fe20003800200 */
[C---:B-1----:R-:W-:Y:S01]  /*19e00*/  HMMA.16816.F32.BF16 R68, R4.reuse, R64, RZ ;  /* 0x000000400444723c */ /* 0x042fe200000418ff */
[----:B------:R-:W-:Y:S01]  /*19e10*/  LDSM.16.M88.4 R84, [R211] ;  /* 0x00000000d354783b */ /* 0x000fe20000000200 */
[----:B------:R-:W-:Y:S02]  /*19e20*/  IMNMX R245, RZ, R245, !PT ;  /* 0x000000f5fff57217 */ /* 0x000fe40007800200 */
[C---:B------:R-:W-:Y:S02]  /*19e30*/  IADD3 R204, R222.reuse, 0x5000, RZ ;  /* 0x00005000decc7810 */ /* 0x040fe40007ffe0ff */
[C---:B------:R-:W-:Y:S02]  /*19e40*/  IADD3 R203, R222.reuse, 0x5800, RZ ;  /* 0x00005800decb7810 */ /* 0x040fe40007ffe0ff */
[----:B------:R-:W-:Y:S01]  /*19e50*/  HMMA.16816.F32.BF16 R64, R4, R66, RZ ;  /* 0x000000420440723c */ /* 0x000fe200000418ff */
[----:B------:R-:W-:-:S02]  /*19e60*/  IADD3 R202, R222, 0x6000, RZ ;  /* 0x00006000deca7810 */ /* 0x000fc40007ffe0ff */
[C---:B------:R-:W-:Y:S02]  /*19e70*/  IADD3 R201, R222.reuse, 0x6800, RZ ;  /* 0x00006800dec97810 */ /* 0x040fe40007ffe0ff */
[C---:B------:R-:W-:Y:S02]  /*19e80*/  IADD3 R200, R222.reuse, 0x7000, RZ ;  /* 0x00007000dec87810 */ /* 0x040fe40007ffe0ff */
[----:B------:R-:W-:Y:S01]  /*19e90*/  IADD3 R167, R222, 0x7800, RZ ;  /* 0x00007800dea77810 */ /* 0x000fe20007ffe0ff */
[C---:B---3--:R-:W-:Y:S08]  /*19ea0*/  HMMA.16816.F32.BF16 R20, R4.reuse, R16, RZ ;  /* 0x000000100414723c */ /* 0x048ff000000418ff */
[C---:B------:R-:W-:Y:S08]  /*19eb0*/  HMMA.16816.F32.BF16 R16, R4.reuse, R18, RZ ;  /* 0x000000120410723c */ /* 0x040ff000000418ff */
[C---:B--2---:R-:W-:Y:S08]  /*19ec0*/  HMMA.16816.F32.BF16 R60, R4.reuse, R56, RZ ;  /* 0x00000038043c723c */ /* 0x044ff000000418ff */
[C---:B------:R-:W-:Y:S08]  /*19ed0*/  HMMA.16816.F32.BF16 R56, R4.reuse, R58, RZ ;  /* 0x0000003a0438723c */ /* 0x040ff000000418ff */
[C---:B----4-:R-:W-:Y:S08]  /*19ee0*/  HMMA.16816.F32.BF16 R12, R4.reuse, R32, RZ ;  /* 0x00000020040c723c */ /* 0x050ff000000418ff */
[----:B------:R-:W-:Y:S01]  /*19ef0*/  HMMA.16816.F32.BF16 R4, R4, R34, RZ ;  /* 0x000000220404723c */ /* 0x000fe200000418ff */
[----:B------:R-:W1:Y:S07]  /*19f00*/  LDSM.16.M88.4 R32, [R218+0x8800] ;  /* 0x00880000da20783b */ /* 0x000e6e0000000200 */
[C---:B------:R-:W-:Y:S08]  /*19f10*/  HMMA.16816.F32.BF16 R68, R48.reuse, R80, R68 ;  /* 0x000000503044723c */ /* 0x040ff00000041844 */
[C---:B------:R-:W-:Y:S01]  /*19f20*/  HMMA.16816.F32.BF16 R64, R48.reuse, R82, R64 ;  /* 0x000000523040723c */ /* 0x040fe20000041840 */
[----:B------:R-:W-:Y:S07]  /*19f30*/  LDSM.16.M88.4 R80, [R211+0x800] ;  /* 0x00080000d350783b */ /* 0x000fee0000000200 */
[C---:B------:R-:W-:Y:S08]  /*19f40*/  HMMA.16816.F32.BF16 R20, R48.reuse, R24, R20 ;  /* 0x000000183014723c */ /* 0x040ff00000041814 */
[C---:B------:R-:W-:Y:S01]  /*19f50*/  HMMA.16816.F32.BF16 R16, R48.reuse, R26, R16 ;  /* 0x0000001a3010723c */ /* 0x040fe20000041810 */
[----:B------:R-:W2:Y:S07]  /*19f60*/  LDSM.16.M88.4 R24, [R218+0x9000] ;  /* 0x00900000da18783b */ /* 0x000eae0000000200 */
        /* <DEDUP_REMOVED lines=9> */
[----:B------:R-:W3:Y:S07]  /*1a000*/  LDSM.16.M88.4 R44, [R224+0xa000] ;  /* 0x00a00000e02c783b */ /* 0x000eee0000000200 */
[C---:B-1----:R-:W-:Y:S08]  /*1a010*/  HMMA.16816.F32.BF16 R60, R28.reuse, R32, R60 ;  /* 0x000000201c3c723c */ /* 0x042ff0000004183c */
[C---:B------:R-:W-:Y:S01]  /*1a020*/  HMMA.16816.F32.BF16 R56, R28.reuse, R34, R56 ;  /* 0x000000221c38723c */ /* 0x040fe20000041838 */
[----:B------:R-:W1:Y:S07]  /*1a030*/  LDSM.16.M88.4 R32, [R224+0xa800] ;  /* 0x00a80000e020783b */ /* 0x000e6e0000000200 */
[C---:B--2---:R-:W-:Y:S08]  /*1a040*/  HMMA.16816.F32.BF16 R20, R28.reuse, R24, R20 ;  /* 0x000000181c14723c */ /* 0x044ff00000041814 */
[C---:B------:R-:W-:Y:S01]  /*1a050*/  HMMA.16816.F32.BF16 R16, R28.reuse, R26, R16 ;  /* 0x0000001a1c10723c */ /* 0x040fe20000041810 */
[----:B------:R-:W2:Y:S07]  /*1a060*/  LDSM.16.M88.4 R24, [R224+0xb000] ;  /* 0x00b00000e018783b */ /* 0x000eae0000000200 */
[C---:B------:R-:W-:Y:S08]  /*1a070*/  HMMA.16816.F32.BF16 R12, R28.reuse, R92, R12 ;  /* 0x0000005c1c0c723c */ /* 0x040ff0000004180c */
[----:B------:R-:W-:Y:S01]  /*1a080*/  HMMA.16816.F32.BF16 R4, R28, R94, R4 ;  /* 0x0000005e1c04723c */ /* 0x000fe20000041804 */
[----:B------:R-:W1:Y:S07]  /*1a090*/  LDSM.16.M88.4 R28, [R224+0xb800] ;  /* 0x00b80000e01c783b */ /* 0x000e6e0000000200 */
[C---:B------:R-:W-:Y:S08]  /*1a0a0*/  HMMA.16816.F32.BF16 R68, R88.reuse, R84, R68 ;  /* 0x000000545844723c */ /* 0x040ff00000041844 */
[C---:B------:R-:W-:Y:S01]  /*1a0b0*/  HMMA.16816.F32.BF16 R64, R88.reuse, R86, R64 ;  /* 0x000000565840723c */ /* 0x040fe20000041840 */
[----:B------:R-:W-:Y:S07]  /*1a0c0*/  LDSM.16.M88.4 R84, [R222+0x3800] ;  /* 0x00380000de54783b */ /* 0x000fee0000000200 */
[C---:B------:R-:W-:Y:S08]  /*1a0d0*/  HMMA.16816.F32.BF16 R60, R88.reuse, R80, R60 ;  /* 0x00000050583c723c */ /* 0x040ff0000004183c */
[C---:B------:R-:W-:Y:S08]  /*1a0e0*/  HMMA.16816.F32.BF16 R56, R88.reuse, R82, R56 ;  /* 0x000000525838723c */ /* 0x040ff00000041838 */
[C---:B---3--:R-:W-:Y:S08]  /*1a0f0*/  HMMA.16816.F32.BF16 R20, R88.reuse, R76, R20 ;  /* 0x0000004c5814723c */ /* 0x048ff00000041814 */
[C---:B------:R-:W-:Y:S01]  /*1a100*/  HMMA.16816.F32.BF16 R16, R88.reuse, R78, R16 ;  /* 0x0000004e5810723c */ /* 0x040fe20000041810 */
[----:B------:R-:W-:Y:S07]  /*1a110*/  LDSM.16.M88.4 R76, [R221+0x2000] ;  /* 0x00200000dd4c783b */ /* 0x000fee0000000200 */
[C---:B----4-:R-:W-:Y:S08]  /*1a120*/  HMMA.16816.F32.BF16 R12, R88.reuse, R72, R12 ;  /* 0x00000048580c723c */ /* 0x050ff0000004180c */
[----:B------:R-:W-:Y:S01]  /*1a130*/  HMMA.16816.F32.BF16 R4, R88, R74, R4 ;  /* 0x0000004a5804723c */ /* 0x000fe20000041804 */
[----:B------:R-:W-:Y:S07]  /*1a140*/  LDSM.16.M88.4 R72, [R223+0x2000] ;  /* 0x00200000df48783b */ /* 0x000fee0000000200 */
        /* <DEDUP_REMOVED lines=9> */
[C---:B------:R-:W-:Y:S01]  /*1a1e0*/  HMMA.16816.F32.BF16 R80, R48.reuse, R28, R12 ;  /* 0x0000001c3050723c */ /* 0x040fe2000004180c */
[----:B------:R-:W4:Y:S07]  /*1a1f0*/  LDSM.16.M88.4 R12, [R218+0xa000] ;  /* 0x00a00000da0c783b */ /* 0x000f2e0000000200 */
[----:B------:R-:W-:Y:S01]  /*1a200*/  HMMA.16816.F32.BF16 R28, R48, R30, R4 ;  /* 0x0000001e301c723c */ /* 0x000fe20000041804 */
[----:B------:R-:W4:Y:S04]  /*1a210*/  LDSM.16.M88.4 R4, [R218+0xa800] ;  /* 0x00a80000da04783b */ /* 0x000f280000000200 */
[----:B------:R-:W-:Y:S03]  /*1a220*/  LDSM.16.M88.4 R48, [R211+0x2800] ;  /* 0x00280000d330783b */ /* 0x000fe60000000200 */
[C---:B---3--:R-:W-:Y:S08]  /*1a230*/  HMMA.16816.F32.BF16 R68, R72.reuse, R44, R68 ;  /* 0x0000002c4844723c */ /* 0x048ff00000041844 */
[C---:B------:R-:W-:Y:S01]  /*1a240*/  HMMA.16816.F32.BF16 R64, R72.reuse, R46, R64 ;  /* 0x0000002e4840723c */ /* 0x040fe20000041840 */
[----:B------:R-:W3:Y:S07]  /*1a250*/  LDSM.16.M88.4 R44, [R218+0xb000] ;  /* 0x00b00000da2c783b */ /* 0x000eee0000000200 */
[C---:B-1----:R-:W-:Y:S08]  /*1a260*/  HMMA.16816.F32.BF16 R60, R72.reuse, R32, R60 ;  /* 0x00000020483c723c */ /* 0x042ff0000004183c */
[C---:B------:R-:W-:Y:S01]  /*1a270*/  HMMA.16816.F32.BF16 R56, R72.reuse, R34, R56 ;  /* 0x000000224838723c */ /* 0x040fe20000041838 */
[----:B------:R-:W1:Y:S07]  /*1a280*/  LDSM.16.M88.4 R32, [R218+0xb800] ;  /* 0x00b80000da20783b */ /* 0x000e6e0000000200 */
[C---:B--2---:R-:W-:Y:S08]  /*1a290*/  HMMA.16816.F32.BF16 R20, R72.reuse, R24, R20 ;  /* 0x000000184814723c */ /* 0x044ff00000041814 */
[----:B------:R-:W-:Y:S01]  /*1a2a0*/  HMMA.16816.F32.BF16 R16, R72, R26, R16 ;  /* 0x0000001a4810723c */ /* 0x000fe20000041810 */
[----:B------:R-:W-:Y:S07]  /*1a2b0*/  LDSM.16.M88.4 R24, [R220+0x2000] ;  /* 0x00200000dc18783b */ /* 0x000fee0000000200 */
[C---:B----4-:R-:W-:Y:S08]  /*1a2c0*/  HMMA.16816.F32.BF16 R68, R76.reuse, R12, R68 ;  /* 0x0000000c4c44723c */ /* 0x050ff00000041844 */
[----:B------:R-:W-:Y:S01]  /*1a2d0*/  HMMA.16816.F32.BF16 R64, R76, R14, R64 ;  /* 0x0000000e4c40723c */ /* 0x000fe20000041840 */
[----:B------:R-:W2:Y:S07]  /*1a2e0*/  LDSM.16.M88.4 R12, [R211+0x2000] ;  /* 0x00200000d30c783b */ /* 0x000eae0000000200 */
[C---:B------:R-:W-:Y:S08]  /*1a2f0*/  HMMA.16816.F32.BF16 R80, R72.reuse, R84, R80 ;  /* 0x000000544850723c */ /* 0x040ff00000041850 */
[----:B------:R-:W-:Y:S01]  /*1a300*/  HMMA.16816.F32.BF16 R28, R72, R86, R28 ;  /* 0x00000056481c723c */ /* 0x000fe2000004181c */
[----:B------:R-:W-:Y:S04]  /*1a310*/  LDSM.16.M88.4 R72, [R218+0xd000] ;  /* 0x00d00000da48783b */ /* 0x000fe80000000200 */
[----:B------:R-:W-:Y:S03]  /*1a320*/  LDSM.16.M88.4 R84, [R220+0x4000] ;  /* 0x00400000dc54783b */ /* 0x000fe60000000200 */
[C---:B------:R-:W-:Y:S08]  /*1a330*/  HMMA.16816.F32.BF16 R60, R76.reuse, R4, R60 ;  /* 0x000000044c3c723c */ /* 0x040ff0000004183c */
[C---:B------:R-:W-:Y:S01]  /*1a340*/  HMMA.16816.F32.BF16 R56, R76.reuse, R6, R56 ;  /* 0x000000064c38723c */ /* 0x040fe20000041838 */
[----:B------:R-:W4:Y:S07]  /*1a350*/  LDSM.16.M88.4 R4, [R211+0x3000] ;  /* 0x00300000d304783b */ /* 0x000f2e0000000200 */
[C---:B---3--:R-:W-:Y:S08]  /*1a360*/  HMMA.16816.F32.BF16 R20, R76.reuse, R44, R20 ;  /* 0x0000002c4c14723c */ /* 0x048ff00000041814 */
[C---:B------:R-:W-:Y:S01]  /*1a370*/  HMMA.16816.F32.BF16 R16, R76.reuse, R46, R16 ;  /* 0x0000002e4c10723c */ /* 0x040fe20000041810 */
[----:B------:R-:W3:Y:S07]  /*1a380*/  LDSM.16.M88.4 R44, [R211+0x3800] ;  /* 0x00380000d32c783b */ /* 0x000eee0000000200 */
        /* <DEDUP_REMOVED lines=12> */
[----:B------:R-:W4:Y:S07]  /*1a450*/  LDSM.16.M88.4 R4, [R224+0xd800] ;  /* 0x00d80000e004783b */ /* 0x000f2e0000000200 */
[C---:B---3--:R-:W-:Y:S08]  /*1a460*/  HMMA.16816.F32.BF16 R80, R24.reuse, R44, R80 ;  /* 0x0000002c1850723c */ /* 0x048ff00000041850 */
        /* <DEDUP_REMOVED lines=11> */
[----:B------:R-:W3:Y:S07]  /*1a520*/  LDSM.16.M88.4 R48, [R222+0x5800] ;  /* 0x00580000de30783b */ /* 0x000eee0000000200 */
[C---:B----4-:R-:W-:Y:S08]  /*1a530*/  HMMA.16816.F32.BF16 R80, R32.reuse, R4, R80 ;  /* 0x000000042050723c */ /* 0x050ff00000041850 */
[----:B------:R-:W-:Y:S01]  /*1a540*/  HMMA.16816.F32.BF16 R76, R32, R6, R76 ;  /* 0x00000006204c723c */ /* 0x000fe2000004184c */
[----:B------:R-:W-:Y:S04]  /*1a550*/  LDSM.16.M88.4 R32, [R221+0x4000] ;  /* 0x00400000dd20783b */ /* 0x000fe80000000200 */
[----:B------:R-:W4:Y:S03]  /*1a560*/  LDSM.16.M88.4 R4, [R218+0xc000] ;  /* 0x00c00000da04783b */ /* 0x000f260000000200 */
[C---:B-1----:R-:W-:Y:S08]  /*1a570*/  HMMA.16816.F32.BF16 R68, R28.reuse, R24, R68 ;  /* 0x000000181c44723c */ /* 0x042ff00000041844 */
[C---:B------:R-:W-:Y:S01]  /*1a580*/  HMMA.16816.F32.BF16 R64, R28.reuse, R26, R64 ;  /* 0x0000001a1c40723c */ /* 0x040fe20000041840 */
[----:B------:R-:W1:Y:S07]  /*1a590*/  LDSM.16.M88.4 R24, [R218+0xc800] ;  /* 0x00c80000da18783b */ /* 0x000e6e0000000200 */
[C---:B--2---:R-:W-:Y:S08]  /*1a5a0*/  HMMA.16816.F32.BF16 R60, R28.reuse, R12, R60 ;  /* 0x0000000c1c3c723c */ /* 0x044ff0000004183c */
[C---:B------:R-:W-:Y:S01]  /*1a5b0*/  HMMA.16816.F32.BF16 R56, R28.reuse, R14, R56 ;  /* 0x0000000e1c38723c */ /* 0x040fe20000041838 */
[----:B------:R-:W2:Y:S07]  /*1a5c0*/  LDSM.16.M88.4 R12, [R218+0xd800] ;  /* 0x00d80000da0c783b */ /* 0x000eae0000000200 */
[C---:B------:R-:W-:Y:S01]  /*1a5d0*/  HMMA.16816.F32.BF16 R88, R28.reuse, R44, R20 ;  /* 0x0000002c1c58723c */ /* 0x040fe20000041814 */
[----:B------:R-:W1:Y:S07]  /*1a5e0*/  LDSM.16.M88.4 R20, [R211+0x4000] ;  /* 0x00400000d314783b */ /* 0x000e6e0000000200 */
        /* <DEDUP_REMOVED lines=9> */
[C---:B-1----:R-:W-:Y:S08]  /*1a680*/  HMMA.16816.F32.BF16 R60, R32.reuse, R24, R60 ;  /* 0x00000018203c723c */ /* 0x042ff0000004183c */
[C---:B------:R-:W-:Y:S01]  /*1a690*/  HMMA.16816.F32.BF16 R56, R32.reuse, R26, R56 ;  /* 0x0000001a2038723c */ /* 0x040fe20000041838 */
[----:B------:R-:W1:Y:S07]  /*1a6a0*/  LDSM.16.M88.4 R24, [R211+0x5000] ;  /* 0x00500000d318783b */ /* 0x000e6e0000000200 */
[C---:B------:R-:W-:Y:S08]  /*1a6b0*/  HMMA.16816.F32.BF16 R88, R32.reuse, R72, R88 ;  /* 0x000000482058723c */ /* 0x040ff00000041858 */
[C---:B------:R-:W-:Y:S01]  /*1a6c0*/  HMMA.16816.F32.BF16 R16, R32.reuse, R74, R16 ;  /* 0x0000004a2010723c */ /* 0x040fe20000041810 */
[----:B------:R-:W-:Y:S07]  /*1a6d0*/  LDSM.16.M88.4 R72, [R224+0xf800] ;  /* 0x00f80000e048783b */ /* 0x000fee0000000200 */
[C---:B--2---:R-:W-:Y:S08]  /*1a6e0*/  HMMA.16816.F32.BF16 R80, R32.reuse, R12, R80 ;  /* 0x0000000c2050723c */ /* 0x044ff00000041850 */
[----:B------:R-:W-:Y:S01]  /*1a6f0*/  HMMA.16816.F32.BF16 R76, R32, R14, R76 ;  /* 0x0000000e204c723c */ /* 0x000fe2000004184c */
[----:B------:R-:W2:Y:S04]  /*1a700*/  LDSM.16.M88.4 R12, [R211+0x5800] ;  /* 0x00580000d30c783b */ /* 0x000ea80000000200 */
[----:B------:R-:W4:Y:S03]  /*1a710*/  LDSM.16.M88.4 R32, [R225+0x6000] ;  /* 0x00600000e120783b */ /* 0x000f260000000200 */
[C---:B------:R-:W-:Y:S08]  /*1a720*/  HMMA.16816.F32.BF16 R68, R84.reuse, R20, R68 ;  /* 0x000000145444723c */ /* 0x040ff00000041844 */
[C---:B------:R-:W-:Y:S01]  /*1a730*/  HMMA.16816.F32.BF16 R64, R84.reuse, R22, R64 ;  /* 0x000000165440723c */ /* 0x040fe20000041840 */
[----:B------:R-:W4:Y:S07]  /*1a740*/  LDSM.16.M88.4 R20, [R224+0xe800] ;  /* 0x00e80000e014783b */ /* 0x000f2e0000000200 */
[C---:B---3--:R-:W-:Y:S08]  /*1a750*/  HMMA.16816.F32.BF16 R60, R84.reuse, R4, R60 ;  /* 0x00000004543c723c */ /* 0x048ff0000004183c */
[C---:B------:R-:W-:Y:S01]  /*1a760*/  HMMA.16816.F32.BF16 R56, R84.reuse, R6, R56 ;  /* 0x000000065438723c */ /* 0x040fe20000041838 */
[----:B------:R-:W3:Y:S07]  /*1a770*/  LDSM.16.M88.4 R4, [R222+0x6000] ;  /* 0x00600000de04783b */ /* 0x000eee0000000200 */
[C---:B-1----:R-:W-:Y:S08]  /*1a780*/  HMMA.16816.F32.BF16 R88, R84.reuse, R24, R88 ;  /* 0x000000185458723c */ /* 0x042ff00000041858 */
[C---:B------:R-:W-:Y:S01]  /*1a790*/  HMMA.16816.F32.BF16 R16, R84.reuse, R26, R16 ;  /* 0x0000001a5410723c */ /* 0x040fe20000041810 */
[----:B------:R-:W-:Y:S07]  /*1a7a0*/  LDSM.16.M88.4 R24, [R222+0x7800] ;  /* 0x00780000de18783b */ /* 0x000fee0000000200 */
[C---:B--2---:R-:W-:Y:S08]  /*1a7b0*/  HMMA.16816.F32.BF16 R80, R84.reuse, R12, R80 ;  /* 0x0000000c5450723c */ /* 0x044ff00000041850 */
[----:B------:R-:W-:Y:S01]  /*1a7c0*/  HMMA.16816.F32.BF16 R76, R84, R14, R76 ;  /* 0x0000000e544c723c */ /* 0x000fe2000004184c */
[----:B------:R-:W1:Y:S07]  /*1a7d0*/  LDSM.16.M88.4 R12, [R222+0x6800] ;  /* 0x00680000de0c783b */ /* 0x000e6e0000000200 */
[C---:B----4-:R-:W-:Y:S08]  /*1a7e0*/  HMMA.16816.F32.BF16 R68, R32.reuse, R28, R68 ;  /* 0x0000001c2044723c */ /* 0x050ff00000041844 */
[C---:B------:R-:W-:Y:S01]  /*1a7f0*/  HMMA.16816.F32.BF16 R64, R32.reuse, R30, R64 ;  /* 0x0000001e2040723c */ /* 0x040fe20000041840 */
[----:B------:R-:W-:Y:S07]  /*1a800*/  LDSM.16.M88.4 R28, [R218+0xe000] ;  /* 0x00e00000da1c783b */ /* 0x000fee0000000200 */
        /* <DEDUP_REMOVED lines=8> */
[----:B------:R-:W-:Y:S04]  /*1a890*/  LDSM.16.M88.4 R32, [R221+0x6000] ;  /* 0x00600000dd20783b */ /* 0x000fe80000000200 */
        /* <DEDUP_REMOVED lines=12> */
[----:B------:R-:W-:Y:S04]  /*1a960*/  LDSM.16.M88.4 R24, [R220+0x6000] ;  /* 0x00600000dc18783b */ /* 0x000fe80000000200 */
[----:B------:R-:W4:Y:S03]  /*1a970*/  LDSM.16.M88.4 R48, [R211+0x6000] ;  /* 0x00600000d330783b */ /* 0x000f260000000200 */
[C---:B---3--:R-:W-:Y:S08]  /*1a980*/  HMMA.16816.F32.BF16 R60, R32.reuse, R4, R60 ;  /* 0x00000004203c723c */ /* 0x048ff0000004183c */
[----:B------:R-:W-:Y:S01]  /*1a990*/  HMMA.16816.F32.BF16 R56, R32, R6, R56 ;  /* 0x000000062038723c */ /* 0x000fe20000041838 */
[----:B------:R-:W3:Y:S01]  /*1a9a0*/  LDSM.16.M88.4 R4, [R211+0x7800] ;  /* 0x00780000d304783b */ /* 0x000ee20000000200 */
[----:B------:R-:W-:-:S06]  /*1a9b0*/  DEPBAR.LE SB0, 0x0 ;  /* 0x000080000000791a */ /* 0x000fcc0000000000 */
[C---:B------:R-:W-:Y:S08]  /*1a9c0*/  HMMA.16816.F32.BF16 R68, R32.reuse, R28, R68 ;  /* 0x0000001c2044723c */ /* 0x040ff00000041844 */
[C---:B------:R-:W-:Y:S08]  /*1a9d0*/  HMMA.16816.F32.BF16 R64, R32.reuse, R30, R64 ;  /* 0x0000001e2040723c */ /* 0x040ff00000041840 */
[C---:B-1----:R-:W-:Y:S08]  /*1a9e0*/  HMMA.16816.F32.BF16 R88, R32.reuse, R12, R88 ;  /* 0x0000000c2058723c */ /* 0x042ff00000041858 */
[C---:B------:R-:W-:Y:S08]  /*1a9f0*/  HMMA.16816.F32.BF16 R16, R32.reuse, R14, R16 ;  /* 0x0000000e2010723c */ /* 0x040ff00000041810 */
[C---:B--2---:R-:W-:Y:S08]  /*1aa00*/  HMMA.16816.F32.BF16 R80, R32.reuse, R20, R80 ;  /* 0x000000142050723c */ /* 0x044ff00000041850 */
[----:B------:R-:W-:Y:S08]  /*1aa10*/  HMMA.16816.F32.BF16 R76, R32, R22, R76 ;  /* 0x00000016204c723c */ /* 0x000ff0000004184c */
[C---:B----4-:R-:W-:Y:S08]  /*1aa20*/  HMMA.16816.F32.BF16 R68, R24.reuse, R48, R68 ;  /* 0x000000301844723c */ /* 0x050ff00000041844 */
[C---:B------:R-:W-:Y:S08]  /*1aa30*/  HMMA.16816.F32.BF16 R64, R24.reuse, R50, R64 ;  /* 0x000000321840723c */ /* 0x040ff00000041840 */
[C---:B------:R-:W-:Y:S08]  /*1aa40*/  HMMA.16816.F32.BF16 R60, R24.reuse, R44, R60 ;  /* 0x0000002c183c723c */ /* 0x040ff0000004183c */
[C---:B------:R-:W-:Y:S08]  /*1aa50*/  HMMA.16816.F32.BF16 R56, R24.reuse, R46, R56 ;  /* 0x0000002e1838723c */ /* 0x040ff00000041838 */
[C---:B------:R-:W-:Y:S08]  /*1aa60*/  HMMA.16816.F32.BF16 R88, R24.reuse, R72, R88 ;  /* 0x000000481858723c */ /* 0x040ff00000041858 */
[C---:B------:R-:W-:Y:S08]  /*1aa70*/  HMMA.16816.F32.BF16 R16, R24.reuse, R74, R16 ;  /* 0x0000004a1810723c */ /* 0x040ff00000041810 */
[C---:B---3--:R-:W-:Y:S08]  /*1aa80*/  HMMA.16816.F32.BF16 R80, R24.reuse, R4, R80 ;  /* 0x000000041850723c */ /* 0x048ff00000041850 */
[----:B------:R-:W-:Y:S01]  /*1aa90*/  HMMA.16816.F32.BF16 R76, R24, R6, R76 ;  /* 0x00000006184c723c */ /* 0x000fe2000004184c */
[----:B------:R-:W-:Y:S06]  /*1aaa0*/  BAR.SYNC.DEFER_BLOCKING 0x0 ;  /* 0x0000000000007b1d */ /* 0x000fec0000010000 */
[----:B------:R-:W-:Y:S01]  /*1aab0*/  @!UPT UIADD3 URZ, URZ, URZ, URZ ;  /* 0x0000003f3f3ff290 */ /* 0x000fe2000fffe03f */
[----:B------:R-:W-:Y:S11]  /*1aac0*/  @!P6 BRA `(.L_x_2687) ;  /* 0x00000c000000e947 */ /* 0x000ff60003800000 */
[----:B------:R-:W-:Y:S01]  /*1aad0*/  BSSY B0, `(.L_x_2688) ;  /* 0x0000042000007945 */ /* 0x000fe20003800000 */
[----:B------:R-:W-:Y:S05]  /*1aae0*/  @!P0 BRA `(.L_x_2689) ;  /* 0x000003d000008947 */ /* 0x000fea0003800000 */
[----:B------:R-:W2:Y:S01]  /*1aaf0*/  LD.E R5, [R10.64+0x170] ;  /* 0x000170060a057980 */ /* 0x000ea2000c101900 */
[----:B------:R-:W-:-:S02]  /*1ab00*/  IADD3 R9, R2, -0x40, RZ ;  /* 0xffffffc002097810 */ /* 0x000fc40007ffe0ff */
[----:B------:R-:W-:Y:S02]  /*1ab10*/  IABS R6, R2 ;  /* 0x0000000200067213 */ /* 0x000fe40000000000 */
[----:B------:R-:W-:Y:S02]  /*1ab20*/  IABS R0, R9 ;  /* 0x0000000900007213 */ /* 0x000fe40000000000 */
[-C--:B--2---:R-:W-:Y:S02]  /*1ab30*/  IABS R7, R5.reuse ;  /* 0x0000000500077213 */ /* 0x084fe40000000000 */
[-C--:B------:R-:W-:Y:S02]  /*1ab40*/  IABS R4, R5.reuse ;  /* 0x0000000500047213 */ /* 0x080fe40000000000 */
[----:B------:R-:W1:Y:S01]  /*1ab50*/  I2F.RP R14, R7 ;  /* 0x00000007000e7306 */ /* 0x000e620000209400 */
[----:B------:R-:W-:Y:S02]  /*1ab60*/  LOP3.LUT R9, R9, R5, RZ, 0x3c, !PT ;  /* 0x0000000509097212 */ /* 0x000fe400078e3cff */
[----:B------:R-:W-:-:S02]  /*1ab70*/  IMAD.MOV R4, RZ, RZ, -R4 ;  /* 0x000000ffff047224 */ /* 0x000fc400078e0a04 */
[----:B------:R-:W-:-:S03]  /*1ab80*/  ISETP.GE.AND P1, PT, R9, RZ, PT ;  /* 0x000000ff0900720c */ /* 0x000fc60003f26270 */
        /* <DEDUP_REMOVED lines=8> */
[----:B------:R-:W-:Y:S02]  /*1ac10*/  IMAD R0, R8, R4, R0 ;  /* 0x0000000408007224 */ /* 0x000fe400078e0200 */
[----:B------:R-:W-:-:S03]  /*1ac20*/  IMAD.HI.U32 R12, R12, R6, RZ ;  /* 0x000000060c0c7227 */ /* 0x000fc600078e00ff */
[----:B------:R-:W-:Y:S01]  /*1ac30*/  ISETP.GT.U32.AND P2, PT, R7, R0, PT ;  /* 0x000000000700720c */ /* 0x000fe20003f44070 */
[----:B------:R-:W-:-:S05]  /*1ac40*/  IMAD R4, R12, R4, R6 ;  /* 0x000000040c047224 */ /* 0x000fca00078e0206 */
[----:B------:R-:W-:-:S07]  /*1ac50*/  ISETP.GT.U32.AND P3, PT, R7, R4, PT ;  /* 0x000000040700720c */ /* 0x000fce0003f64070 */
[----:B------:R-:W-:Y:S01]  /*1ac60*/  @!P2 IMAD.IADD R0, R0, 0x1, -R7 ;  /* 0x000000010000a824 */ /* 0x000fe200078e0a07 */
[----:B------:R-:W-:Y:S02]  /*1ac70*/  @!P2 IADD3 R8, R8, 0x1, RZ ;  /* 0x000000010808a810 */ /* 0x000fe40007ffe0ff */
[----:B------:R-:W-:Y:S02]  /*1ac80*/  ISETP.NE.AND P2, PT, R5, RZ, PT ;  /* 0x000000ff0500720c */ /* 0x000fe40003f45270 */
[-C--:B------:R-:W-:Y:S02]  /*1ac90*/  ISETP.GE.U32.AND P4, PT, R0, R7.reuse, PT ;  /* 0x000000070000720c */ /* 0x080fe40003f86070 */
[----:B------:R-:W-:Y:S02]  /*1aca0*/  @!P3 IADD3 R4, R4, -R7, RZ ;  /* 0x800000070404b210 */ /* 0x000fe40007ffe0ff */
[----:B------:R-:W-:Y:S02]  /*1acb0*/  LOP3.LUT R0, R2, R5, RZ, 0x3c, !PT ;  /* 0x0000000502007212 */ /* 0x000fe400078e3cff */
[----:B------:R-:W-:-:S02]  /*1acc0*/  ISETP.GE.U32.AND P5, PT, R4, R7, PT ;  /* 0x000000070400720c */ /* 0x000fc40003fa6070 */
[----:B------:R-:W-:Y:S02]  /*1acd0*/  @!P3 IADD3 R12, R12, 0x1, RZ ;  /* 0x000000010c0cb810 */ /* 0x000fe40007ffe0ff */
[----:B------:R-:W-:Y:S02]  /*1ace0*/  ISETP.GE.AND P3, PT, R0, RZ, PT ;  /* 0x000000ff0000720c */ /* 0x000fe40003f66270 */
[----:B------:R-:W-:Y:S02]  /*1acf0*/  LOP3.LUT R0, RZ, R5, RZ, 0x33, !PT ;  /* 0x00000005ff007212 */ /* 0x000fe400078e33ff */
[----:B------:R-:W-:-:S05]  /*1ad00*/  @P4 IADD3 R8, R8, 0x1, RZ ;  /* 0x0000000108084810 */ /* 0x000fca0007ffe0ff */
[----:B------:R-:W-:Y:S01]  /*1ad10*/  IMAD.MOV.U32 R4, RZ, RZ, R8 ;  /* 0x000000ffff047224 */ /* 0x000fe200078e0008 */
[----:B------:R-:W-:Y:S01]  /*1ad20*/  @P5 IADD3 R12, R12, 0x1, RZ ;  /* 0x000000010c0c5810 */ /* 0x000fe20007ffe0ff */
[----:B------:R-:W2:Y:S02]  /*1ad30*/  LD.E.64 R8, [R10.64+0x38] ;  /* 0x000038060a087980 */ /* 0x000ea4000c101b00 */
[----:B------:R-:W-:Y:S02]  /*1ad40*/  @!P1 IMAD.MOV R4, RZ, RZ, -R4 ;  /* 0x000000ffff049224 */ /* 0x000fe400078e0a04 */
[----:B------:R-:W-:-:S03]  /*1ad50*/  @!P3 IMAD.MOV R12, RZ, RZ, -R12 ;  /* 0x000000ffff0cb224 */ /* 0x000fc600078e0a0c */
[C---:B------:R-:W-:Y:S02]  /*1ad60*/  SEL R4, R0.reuse, R4, !P2 ;  /* 0x0000000400047207 */ /* 0x040fe40005000000 */
[----:B------:R-:W-:-:S03]  /*1ad70*/  SEL R0, R0, R12, !P2 ;  /* 0x0000000c00007207 */ /* 0x000fc60005000000 */
[----:B------:R-:W-:-:S04]  /*1ad80*/  IMAD.WIDE R6, R4, 0x4, R240 ;  /* 0x0000000404067825 */ /* 0x000fc800078e02f0 */
[C---:B------:R-:W-:Y:S02]  /*1ad90*/  IMAD.WIDE R12, R0.reuse, 0x4, R240 ;  /* 0x00000004000c7825 */ /* 0x040fe400078e02f0 */
[----:B------:R1:W3:Y:S04]  /*1ada0*/  LD.E R6, [R6.64] ;  /* 0x0000000606067980 */ /* 0x0002e8000c101900 */
[----:B-1----:R1:W3:Y:S04]  /*1adb0*/  LD.E R7, [R12.64] ;  /* 0x000000060c077980 */ /* 0x0022e8000c101900 */
[----:B-1----:R-:W4:Y:S01]  /*1adc0*/  LD.E.64 R12, [R10.64+0x20] ;  /* 0x000020060a0c7980 */ /* 0x002f22000c101b00 */
[----:B------:R-:W-:-:S05]  /*1add0*/  IADD3 R0, R0, -R4, RZ ;  /* 0x8000000400007210 */ /* 0x000fca0007ffe0ff */
[----:B------:R-:W-:-:S05]  /*1ade0*/  IMAD R5, R5, R0, -0x40 ;  /* 0xffffffc005057424 */ /* 0x000fca00078e0200 */
[----:B------:R-:W-:Y:S01]  /*1adf0*/  SHF.R.S32.HI R4, RZ, 0x1f, R5 ;  /* 0x0000001fff047819 */ /* 0x000fe20000011405 */
[-C--:B--2---:R-:W-:Y:S02]  /*1ae00*/  IMAD R0, R9, R5.reuse, RZ ;  /* 0x0000000509007224 */ /* 0x084fe400078e02ff */
[----:B------:R-:W-:-:S04]  /*1ae10*/  IMAD.WIDE.U32 R14, R8, R5, RZ ;  /* 0x00000005080e7225 */ /* 0x000fc800078e00ff */
[----:B------:R-:W-:-:S04]  /*1ae20*/  IMAD R4, R8, R4, R0 ;  /* 0x0000000408047224 */ /* 0x000fc800078e0200 */
[----:B------:R-:W-:Y:S02]  /*1ae30*/  IMAD.IADD R15, R15, 0x1, R4 ;  /* 0x000000010f0f7824 */ /* 0x000fe400078e0204 */
[----:B---3--:R-:W-:-:S05]  /*1ae40*/  IMAD.IADD R6, R6, 0x1, -R7 ;  /* 0x0000000106067824 */ /* 0x008fca00078e0a07 */
[----:B------:R-:W-:Y:S01]  /*1ae50*/  SHF.R.S32.HI R5, RZ, 0x1f, R6 ;  /* 0x0000001fff057819 */ /* 0x000fe20000011406 */
[----:B----4-:R-:W-:Y:S02]  /*1ae60*/  IMAD R0, R13, R6, RZ ;  /* 0x000000060d007224 */ /* 0x010fe400078e02ff */
[----:B------:R-:W-:-:S04]  /*1ae70*/  IMAD.WIDE.U32 R6, R6, R12, R14 ;  /* 0x0000000c06067225 */ /* 0x000fc800078e000e */
[----:B------:R-:W-:Y:S02]  /*1ae80*/  IMAD R0, R12, R5, R0 ;  /* 0x000000050c007224 */ /* 0x000fe400078e0200 */
[----:B------:R-:W-:-:S03]  /*1ae90*/  IMAD.MOV.U32 R5, RZ, RZ, R6 ;  /* 0x000000ffff057224 */ /* 0x000fc600078e0006 */
[----:B------:R-:W-:Y:S01]  /*1aea0*/  IADD3 R0, R7, R0, RZ ;  /* 0x0000000007007210 */ /* 0x000fe20007ffe0ff */
[----:B------:R-:W-:Y:S05]  /*1aeb0*/  BRA `(.L_x_2690) ;  /* 0x0000003000007947 */ /* 0x000fea0003800000 */
.L_x_2689:
[----:B------:R-:W2:Y:S02]  /*1aec0*/  LD.E R5, [R10.64+0x38] ;  /* 0x000038060a057980 */ /* 0x000ea4000c101900 */
[----:B--2---:R-:W-:-:S04]  /*1aed0*/  LEA R5, -R5, RZ, 0x6 ;  /* 0x000000ff05057211 */ /* 0x004fc800078e31ff */
[----:B------:R-:W-:Y:S02]  /*1aee0*/  SHF.R.S32.HI R0, RZ, 0x1f, R5 ;  /* 0x0000001fff007819 */ /* 0x000fe40000011405 */
.L_x_2690:
[----:B------:R-:W-:Y:S05]  /*1aef0*/  BSYNC B0 ;  /* 0x0000000000007941 */ /* 0x000fea0003800000 */
.L_x_2688:
[C---:B------:R-:W-:Y:S02]  /*1af00*/  LOP3.LUT P5, RZ, R243.reuse, 0x1, RZ, 0xc0, !PT ;  /* 0x00000001f3ff7812 */ /* 0x040fe400078ac0ff */
[----:B------:R-:W-:Y:S02]  /*1af10*/  LOP3.LUT P4, RZ, R243, 0x2, RZ, 0xc0, !PT ;  /* 0x00000002f3ff7812 */ /* 0x000fe4000788c0ff */
[C---:B------:R-:W-:Y:S02]  /*1af20*/  LEA R28, P2, R5.reuse, R232, 0x1 ;  /* 0x000000e8051c7211 */ /* 0x040fe400078408ff */
[----:B------:R-:W-:Y:S02]  /*1af30*/  IADD3 R4, P1, R5, R228, RZ ;  /* 0x000000e405047210 */ /* 0x000fe40007f3e0ff */
[----:B------:R-:W-:Y:S02]  /*1af40*/  LOP3.LUT P3, RZ, R243, 0x4, RZ, 0xc0, !PT ;  /* 0x00000004f3ff7812 */ /* 0x000fe4000786c0ff */
[----:B------:R-:W-:Y:S01]  /*1af50*/  LEA.HI.X R29, R5, R231, R0, 0x1, P2 ;  /* 0x000000e7051d7211 */ /* 0x000fe200010f0c00 */
[----:B------:R-:W-:Y:S01]  /*1af60*/  IMAD.X R0, R0, 0x1, R229, P1 ;  /* 0x0000000100007824 */ /* 0x000fe200008e06e5 */
[----:B------:R-:W-:-:S02]  /*1af70*/  LOP3.LUT P2, RZ, R243, 0x8, RZ, 0xc0, !PT ;  /* 0x00000008f3ff7812 */ /* 0x000fc4000784c0ff */
[CC--:B------:R-:W-:Y:S01]  /*1af80*/  @P5 LEA R26, P1, R4.reuse, R232.reuse, 0x1 ;  /* 0x000000e8041a5211 */ /* 0x0c0fe200078208ff */
[----:B------:R-:W-:Y:S01]  /*1af90*/  @P4 IMAD.MOV.U32 R5, RZ, RZ, R29 ;  /* 0x000000ffff054224 */ /* 0x000fe200078e001d */
[----:B------:R-:W-:Y:S01]  /*1afa0*/  @!PT LDS RZ, [RZ] ;  /* 0x00000000fffff984 */ /* 0x000fe20000000800 */
[----:B------:R-:W-:Y:S01]  /*1afb0*/  @!PT LDS RZ, [RZ] ;  /* 0x00000000fffff984 */ /* 0x000fe20000000800 */
[----:B------:R-:W-:Y:S01]  /*1afc0*/  @!PT LDS RZ, [RZ] ;  /* 0x00000000fffff984 */ /* 0x000fe20000000800 */
[----:B------:R1:W-:Y:S02]  /*1afd0*/  @P5 LDGSTS.E.BYPASS.LTC128B.128 [R239+0x8000], [R28.64] ;  /* 0x080000001cef5fae */ /* 0x0003e4000b901d46 */
[CCC-:B------:R-:W-:Y:S02]  /*1afe0*/  @P5 LEA.HI.X R27, R4.reuse, R231.reuse, R0.reuse, 0x1, P1 ;  /* 0x000000e7041b5211 */ /* 0x1c0fe400008f0c00 */
[C---:B------:R-:W-:Y:S01]  /*1aff0*/  @P4 LEA R22, P1, R4.reuse, R232, 0x1 ;  /* 0x000000e804164211 */ /* 0x040fe200078208ff */
[----:B------:R1:W-:Y:S03]  /*1b000*/  @!P5 STS.128 [R239+0x8000], RZ ;  /* 0x008000ffef00d388 */ /* 0x0003e60000000c00 */
[----:B------:R-:W-:-:S02]  /*1b010*/  @P4 LEA.HI.X R23, R4, R231, R0, 0x1, P1 ;  /* 0x000000e704174211 */ /* 0x000fc400008f0c00 */
[----:B------:R-:W-:-:S04]  /*1b020*/  @P3 LEA R20, P1, R4, R232, 0x1 ;  /* 0x000000e804143211 */ /* 0x000fc800078208ff */
[C---:B------:R-:W-:Y:S02]  /*1b030*/  @P3 LEA.HI.X R21, R4.reuse, R231, R0, 0x1, P1 ;  /* 0x000000e704153211 */ /* 0x040fe400008f0c00 */
[----:B------:R-:W-:-:S04]  /*1b040*/  @P2 LEA R14, P1, R4, R232, 0x1 ;  /* 0x000000e8040e2211 */ /* 0x000fc800078208ff */
[C---:B------:R-:W-:Y:S02]  /*1b050*/  @P2 LEA.HI.X R15, R4.reuse, R231, R0, 0x1, P1 ;  /* 0x000000e7040f2211 */ /* 0x040fe400008f0c00 */
[----:B------:R-:W-:-:S05]  /*1b060*/  IADD3 R4, P1, R4, R228, RZ ;  /* 0x000000e404047210 */ /* 0x000fca0007f3e0ff */
[----:B------:R-:W-:Y:S01]  /*1b070*/  IMAD.X R0, R0, 0x1, R229, P1 ;  /* 0x0000000100007824 */ /* 0x000fe200008e06e5 */
[----:B------:R-:W-:-:S04]  /*1b080*/  @P5 LEA R24, P1, R4, R232, 0x1 ;  /* 0x000000e804185211 */ /* 0x000fc800078208ff */
[C---:B------:R-:W-:Y:S02]  /*1b090*/  @P5 LEA.HI.X R25, R4.reuse, R231, R0, 0x1, P1 ;  /* 0x000000e704195211 */ /* 0x040fe400008f0c00 */
[----:B------:R-:W-:-:S04]  /*1b0a0*/  @P4 LEA R12, P1, R4, R232, 0x1 ;  /* 0x000000e8040c4211 */ /* 0x000fc800078208ff */
[C---:B------:R-:W-:Y:S02]  /*1b0b0*/  @P4 LEA.HI.X R13, R4.reuse, R231, R0, 0x1, P1 ;  /* 0x000000e7040d4211 */ /* 0x040fe400008f0c00 */
        /* <DEDUP_REMOVED lines=12> */
[----:B------:R-:W-:Y:S01]  /*1b180*/  @P2 LEA R36, P1, R4, R232, 0x1 ;  /* 0x000000e804242211 */ /* 0x000fe200078208ff */
[----:B------:R-:W-:-:S03]  /*1b190*/  IMAD.MOV.U32 R232, RZ, RZ, R28 ;  /* 0x000000ffffe87224 */ /* 0x000fc600078e001c */
[----:B------:R-:W-:Y:S01]  /*1b1a0*/  @P2 LEA.HI.X R37, R4, R231, R0, 0x1, P1 ;  /* 0x000000e704252211 */ /* 0x000fe200008f0c00 */
[----:B------:R-:W-:Y:S02]  /*1b1b0*/  @P4 IMAD.MOV.U32 R4, RZ, RZ, R28 ;  /* 0x000000ffff044224 */ /* 0x000fe400078e001c */
[----:B------:R-:W-:-:S03]  /*1b1c0*/  IMAD.MOV.U32 R231, RZ, RZ, R29 ;  /* 0x000000ffffe77224 */ /* 0x000fc600078e001d */
[----:B------:R-:W-:Y:S01]  /*1b1d0*/  @!PT LDS RZ, [RZ] ;  /* 0x00000000fffff984 */ /* 0x000fe20000000800 */
[----:B------:R-:W-:Y:S01]  /*1b1e0*/  @!PT LDS RZ, [RZ] ;  /* 0x00000000fffff984 */ /* 0x000fe20000000800 */
[----:B------:R-:W-:Y:S01]  /*1b1f0*/  @!PT LDS RZ, [RZ] ;  /* 0x00000000fffff984 */ /* 0x000fe20000000800 */
[----:B------:R2:W-:Y:S04]  /*1b200*/  @P4 LDGSTS.E.BYPASS.LTC128B.128 [R239+0xa000], [R4.64+0x80] ;  /* 0x0a00008004ef4fae */ /* 0x0005e8000b901d46 */
[----:B------:R1:W-:Y:S01]  /*1b210*/  @!P4 STS.128 [R239+0xa000], RZ ;  /* 0x00a000ffef00c388 */ /* 0x0003e20000000c00 */
[----:B--2---:R-:W-:Y:S02]  /*1b220*/  @P3 IMAD.MOV.U32 R4, RZ, RZ, R28 ;  /* 0x000000ffff043224 */ /* 0x004fe400078e001c */
[----:B------:R-:W-:-:S05]  /*1b230*/  @P3 IMAD.MOV.U32 R5, RZ, RZ, R29 ;  /* 0x000000ffff053224 */ /* 0x000fca00078e001d */
        /* <DEDUP_REMOVED lines=73> */
.L_x_2687:
[----:B------:R-:W-:Y:S05]  /*1b6d0*/  BSYNC B1 ;  /* 0x0000000000017941 */ /* 0x000fea0003800000 */
.L_x_2686:
[----:B-1----:R-:W2:Y:S01]  /*1b6e0*/  LD.E R33, [R10.64+0xdc] ;  /* 0x0000dc060a217980 */ /* 0x002ea2000c101900 */
[----:B------:R-:W-:-:S02]  /*1b6f0*/  IMAD.IADD R3, R2, 0x1, R3 ;  /* 0x0000000102037824 */ /* 0x000fc400078e0203 */
[----:B------:R-:W-:-:S03]  /*1b700*/  IMAD.SHL.U32 R219, R41, 0x2, RZ ;  /* 0x0000000229db7824 */ /* 0x000fc600078e00ff */
[C---:B------:R-:W-:Y:S01]  /*1b710*/  IADD3 R2, R3.reuse, 0x1, RZ ;  /* 0x0000000103027810 */ /* 0x040fe20007ffe0ff */
[--C-:B------:R-:W-:Y:S01]  /*1b720*/  IMAD R217, R40, 0x2, R219.reuse ;  /* 0x0000000228d97824 */ /* 0x100fe200078e02db */
[-C--:B------:R-:W-:Y:S01]  /*1b730*/  ISETP.GE.AND P3, PT, R3, R247.reuse, PT ;  /* 0x000000f70300720c */ /* 0x080fe20003f66270 */
[----:B------:R-:W-:Y:S01]  /*1b740*/  LDSM.16.MT88.4 R156, [R219+0x10000] ;  /* 0x01000000db9c783b */ /* 0x000fe20000004200 */
[C---:B------:R-:W-:Y:S01]  /*1b750*/  ISETP.GE.AND P5, PT, R2.reuse, R247, PT ;  /* 0x000000f70200720c */ /* 0x040fe20003fa6270 */
[----:B------:R-:W-:Y:S01]  /*1b760*/  IMAD R216, R39, 0x2, R219 ;  /* 0x0000000227d87824 */ /* 0x000fe200078e02db */
[C---:B------:R-:W-:Y:S01]  /*1b770*/  ISETP.GE.AND P1, PT, R2.reuse, R245, PT ;  /* 0x000000f50200720c */ /* 0x040fe20003f26270 */
[----:B------:R-:W-:Y:S01]  /*1b780*/  LDSM.16.MT88.4 R148, [R217+0x10000] ;  /* 0x01000000d994783b */ /* 0x000fe20000004200 */
[-C--:B------:R-:W-:Y:S01]  /*1b790*/  ISETP.GE.OR P3, PT, R3, R246.reuse, !P3 ;  /* 0x000000f60300720c */ /* 0x080fe20005f66670 */
[----:B------:R-:W-:Y:S01]  /*1b7a0*/  IMAD R215, R39, 0x2, R217 ;  /* 0x0000000227d77824 */ /* 0x000fe200078e02d9 */
[C---:B------:R-:W-:Y:S01]  /*1b7b0*/  ISETP.GE.OR P5, PT, R2.reuse, R246, !P5 ;  /* 0x000000f60200720c */ /* 0x040fe20006fa6670 */
[----:B------:R-:W-:Y:S01]  /*1b7c0*/  LDSM.16.MT88.4 R140, [R216+0x10000] ;  /* 0x01000000d88c783b */ /* 0x000fe20000004200 */
[----:B------:R-:W-:-:S02]  /*1b7d0*/  ISETP.GE.OR P1, PT, R2, R244, !P1 ;  /* 0x000000f40200720c */ /* 0x000fc40004f26670 */
[C---:B------:R-:W-:Y:S01]  /*1b7e0*/  IADD3 R0, R3.reuse, 0x8, RZ ;  /* 0x0000000803007810 */ /* 0x040fe20007ffe0ff */
[----:B------:R-:W-:Y:S01]  /*1b7f0*/  LDSM.16.MT88.4 R132, [R215+0x10000] ;  /* 0x01000000d784783b */ /* 0x000fe20000004200 */
[----:B------:R-:W-:Y:S02]  /*1b800*/  IADD3 R2, R3, 0x9, RZ ;  /* 0x0000000903027810 */ /* 0x000fe40007ffe0ff */
[----:B------:R-:W-:Y:S01]  /*1b810*/  FSEL R68, R68, -INF , !P3 ;  /* 0xff80000044447808 */ /* 0x000fe20005800000 */
[----:B------:R-:W-:Y:S01]  /*1b820*/  LDSM.16.MT88.4 R40, [R219+0x12000] ;  /* 0x01200000db28783b */ /* 0x000fe20000004200 */
[----:B------:R-:W-:Y:S02]  /*1b830*/  FSEL R69, R69, -INF , !P5 ;  /* 0xff80000045457808 */ /* 0x000fe40006800000 */
[----:B------:R-:W-:Y:S01]  /*1b840*/  FSEL R71, R71, -INF , !P1 ;  /* 0xff80000047477808 */ /* 0x000fe20004800000 */
[----:B------:R-:W-:Y:S01]  /*1b850*/  LDSM.16.MT88.4 R48, [R217+0x12000] ;  /* 0x01200000d930783b */ /* 0x000fe20000004200 */
[----:B------:R-:W-:-:S02]  /*1b860*/  ISETP.GE.AND P2, PT, R3, R245, PT ;  /* 0x000000f50300720c */ /* 0x000fc40003f46270 */
[C---:B------:R-:W-:Y:S01]  /*1b870*/  ISETP.GE.AND P4, PT, R0.reuse, R247, PT ;  /* 0x000000f70000720c */ /* 0x040fe20003f86270 */
[----:B------:R-:W-:Y:S01]  /*1b880*/  LDSM.16.MT88.4 R72, [R219+0x14000] ;  /* 0x01400000db48783b */ /* 0x000fe20000004200 */
[----:B------:R-:W-:Y:S02]  /*1b890*/  ISETP.GE.AND P3, PT, R0, R245, PT ;  /* 0x000000f50000720c */ /* 0x000fe40003f66270 */
[C---:B------:R-:W-:Y:S01]  /*1b8a0*/  ISETP.GE.AND P5, PT, R2.reuse, R247, PT ;  /* 0x000000f70200720c */ /* 0x040fe20003fa6270 */
[----:B------:R-:W-:Y:S01]  /*1b8b0*/  LDSM.16.MT88.4 R96, [R215+0x14000] ;  /* 0x01400000d760783b */ /* 0x000fe20000004200 */
[----:B------:R-:W-:Y:S02]  /*1b8c0*/  ISETP.GE.AND P1, PT, R2, R245, PT ;  /* 0x000000f50200720c */ /* 0x000fe40003f26270 */
[----:B------:R-:W-:Y:S01]  /*1b8d0*/  ISETP.GE.OR P2, PT, R3, R244, !P2 ;  /* 0x000000f40300720c */ /* 0x000fe20005746670 */
[----:B------:R-:W-:Y:S01]  /*1b8e0*/  LDSM.16.MT88.4 R104, [R219+0x16000] ;  /* 0x01600000db68783b */ /* 0x000fe20000004200 */
[----:B------:R-:W-:-:S02]  /*1b8f0*/  ISETP.GE.OR P4, PT, R0, R246, !P4 ;  /* 0x000000f60000720c */ /* 0x000fc40006786670 */
[----:B------:R-:W-:Y:S01]  /*1b900*/  ISETP.GE.OR P3, PT, R0, R244, !P3 ;  /* 0x000000f40000720c */ /* 0x000fe20005f66670 */
[----:B------:R-:W-:Y:S01]  /*1b910*/  LDSM.16.MT88.4 R112, [R217+0x16000] ;  /* 0x01600000d970783b */ /* 0x000fe20000004200 */
[C---:B------:R-:W-:Y:S02]  /*1b920*/  ISETP.GE.OR P5, PT, R2.reuse, R246, !P5 ;  /* 0x000000f60200720c */ /* 0x040fe40006fa6670 */
[----:B------:R-:W-:Y:S01]  /*1b930*/  ISETP.GE.OR P1, PT, R2, R244, !P1 ;  /* 0x000000f40200720c */ /* 0x000fe20004f26670 */
        /* <DEDUP_REMOVED lines=11> */
[----:B------:R-:W-:Y:S02]  /*1b9f0*/  ISETP.GE.AND P1, PT, R2, R245, PT ;  /* 0x000000f50200720c */ /* 0x000fe40003f26270 */
[C---:B------:R-:W-:Y:S02]  /*1ba00*/  ISETP.GE.OR P2, PT, R0.reuse, R246, !P2 ;  /* 0x000000f60000720c */ /* 0x040fe40005746670 */
[----:B------:R-:W-:Y:S02]  /*1ba10*/  ISETP.GE.OR P4, PT, R0, R244, !P4 ;  /* 0x000000f40000720c */ /* 0x000fe40006786670 */
[C---:B------:R-:W-:Y:S02]  /*1ba20*/  ISETP.GE.OR P5, PT, R2.reuse, R246, !P5 ;  /* 0x000000f60200720c */ /* 0x040fe40006fa6670 */
[----:B------:R-:W-:Y:S02]  /*1ba30*/  ISETP.GE.OR P1, PT, R2, R244, !P1 ;  /* 0x000000f40200720c */ /* 0x000fe40004f26670 */
[----:B------:R-:W-:-:S02]  /*1ba40*/  IADD3 R0, R3, 0x18, RZ ;  /* 0x0000001803007810 */ /* 0x000fc40007ffe0ff */
[----:B------:R-:W-:Y:S02]  /*1ba50*/  IADD3 R2, R3, 0x19, RZ ;  /* 0x0000001903027810 */ /* 0x000fe40007ffe0ff */
[----:B------:R-:W-:Y:S02]  /*1ba60*/  FSEL R6, R60, -INF , !P2 ;  /* 0xff8000003c067808 */ /* 0x000fe40005000000 */
[----:B------:R-:W-:Y:S02]  /*1ba70*/  FSEL R12, R62, -INF , !P4 ;  /* 0xff8000003e0c7808 */ /* 0x000fe40006000000 */
[----:B------:R-:W-:Y:S02]  /*1ba80*/  ISETP.GE.AND P2, PT, R0, R245, PT ;  /* 0x000000f50000720c */ /* 0x000fe40003f46270 */
[----:B------:R-:W-:Y:S02]  /*1ba90*/  ISETP.GE.AND P4, PT, R2, R247, PT ;  /* 0x000000f70200720c */ /* 0x000fe40003f86270 */
[----:B------:R-:W-:-:S02]  /*1baa0*/  FSEL R66, R66, -INF , !P3 ;  /* 0xff80000042427808 */ /* 0x000fc40005800000 */
[----:B------:R-:W-:Y:S02]  /*1bab0*/  ISETP.GE.AND P3, PT, R0, R247, PT ;  /* 0x000000f70000720c */ /* 0x000fe40003f66270 */
[----:B------:R-:W-:Y:S02]  /*1bac0*/  FSEL R9, R63, -INF , !P1 ;  /* 0xff8000003f097808 */ /* 0x000fe40004800000 */
[----:B------:R-:W-:Y:S02]  /*1bad0*/  ISETP.GE.AND P1, PT, R2, R245, PT ;  /* 0x000000f50200720c */ /* 0x000fe40003f26270 */
[----:B------:R-:W-:Y:S02]  /*1bae0*/  ISETP.GE.OR P2, PT, R0, R244, !P2 ;  /* 0x000000f40000720c */ /* 0x000fe40005746670 */
[----:B------:R-:W-:Y:S02]  /*1baf0*/  ISETP.GE.OR P4, PT, R2, R246, !P4 ;  /* 0x000000f60200720c */ /* 0x000fe40006786670 */
[----:B------:R-:W-:-:S02]  /*1bb00*/  IADD3 R13, R3, 0x21, RZ ;  /* 0x00000021030d7810 */ /* 0x000fc40007ffe0ff */
[----:B------:R-:W-:Y:S02]  /*1bb10*/  ISETP.GE.OR P3, PT, R0, R246, !P3 ;  /* 0x000000f60000720c */ /* 0x000fe40005f66670 */
[----:B------:R-:W-:Y:S02]  /*1bb20*/  IADD3 R0, R3, 0x20, RZ ;  /* 0x0000002003007810 */ /* 0x000fe40007ffe0ff */
[----:B------:R-:W-:Y:S02]  /*1bb30*/  ISETP.GE.OR P1, PT, R2, R244, !P1 ;  /* 0x000000f40200720c */ /* 0x000fe40004f26670 */
[----:B------:R-:W-:Y:S02]  /*1bb40*/  FSEL R8, R58, -INF , !P2 ;  /* 0xff8000003a087808 */ /* 0x000fe40005000000 */
[----:B------:R-:W-:Y:S02]  /*1bb50*/  FSEL R2, R57, -INF , !P4 ;  /* 0xff80000039027808 */ /* 0x000fe40006000000 */
[----:B------:R-:W-:-:S02]  /*1bb60*/  ISETP.GE.AND P4, PT, R13, R247, PT ;  /* 0x000000f70d00720c */ /* 0x000fc40003f86270 */
[----:B------:R-:W-:Y:S02]  /*1bb70*/  ISETP.GE.AND P2, PT, R13, R245, PT ;  /* 0x000000f50d00720c */ /* 0x000fe40003f46270 */
[----:B------:R-:W-:Y:S02]  /*1bb80*/  FSEL R5, R61, -INF , !P5 ;  /* 0xff8000003d057808 */ /* 0x000fe40006800000 */
[----:B------:R-:W-:Y:S02]  /*1bb90*/  FSEL R4, R56, -INF , !P3 ;  /* 0xff80000038047808 */ /* 0x000fe40005800000 */
[C---:B------:R-:W-:Y:S02]  /*1bba0*/  ISETP.GE.AND P5, PT, R0.reuse, R247, PT ;  /* 0x000000f70000720c */ /* 0x040fe40003fa6270 */
[----:B------:R-:W-:Y:S02]  /*1bbb0*/  ISETP.GE.AND P3, PT, R0, R245, PT ;  /* 0x000000f50000720c */ /* 0x000fe40003f66270 */
[----:B------:R-:W-:-:S02]  /*1bbc0*/  IADD3 R7, R3, 0x28, RZ ;  /* 0x0000002803077810 */ /* 0x000fc40007ffe0ff */
[C---:B------:R-:W-:Y:S02]  /*1bbd0*/  ISETP.GE.OR P4, PT, R13.reuse, R246, !P4 ;  /* 0x000000f60d00720c */ /* 0x040fe40006786670 */
[----:B------:R-:W-:Y:S02]  /*1bbe0*/  ISETP.GE.OR P2, PT, R13, R244, !P2 ;  /* 0x000000f40d00720c */ /* 0x000fe40005746670 */
[----:B------:R-:W-:Y:S02]  /*1bbf0*/  FMNMX.FTZ R13, R68, R69, !PT ;  /* 0x00000045440d7209 */ /* 0x000fe40007810000 */
[C---:B------:R-:W-:Y:S02]  /*1bc00*/  ISETP.GE.OR P5, PT, R0.reuse, R246, !P5 ;  /* 0x000000f60000720c */ /* 0x040fe40006fa6670 */
[----:B------:R-:W-:Y:S02]  /*1bc10*/  ISETP.GE.OR P3, PT, R0, R244, !P3 ;  /* 0x000000f40000720c */ /* 0x000fe40005f66670 */
[----:B------:R-:W-:-:S02]  /*1bc20*/  FSEL R0, R59, -INF , !P1 ;  /* 0xff8000003b007808 */ /* 0x000fc40004800000 */
[C---:B------:R-:W-:Y:S01]  /*1bc30*/  ISETP.GE.AND P1, PT, R7.reuse, R247, PT ;  /* 0x000000f70700720c */ /* 0x040fe20003f26270 */
[----:B------:R-:W-:Y:S01]  /*1bc40*/  LDSM.16.MT88.4 R56, [R216+0x12000] ;  /* 0x01200000d838783b */ /* 0x000fe20000004200 */
[----:B------:R-:W-:Y:S02]  /*1bc50*/  FMNMX.FTZ R13, R64, R13, !PT ;  /* 0x0000000d400d7209 */ /* 0x000fe40007810000 */
[----:B------:R-:W-:Y:S02]  /*1bc60*/  ISETP.GE.OR P1, PT, R7, R246, !P1 ;  /* 0x000000f60700720c */ /* 0x000fe40004f26670 */
[----:B------:R-:W-:Y:S02]  /*1bc70*/  IADD3 R14, R3, 0x30, RZ ;  /* 0x00000030030e7810 */ /* 0x000fe40007ffe0ff */
[----:B------:R-:W-:Y:S02]  /*1bc80*/  FMNMX.FTZ R13, R65, R13, !PT ;  /* 0x0000000d410d7209 */ /* 0x000fe40007810000 */
[----:B------:R-:W-:-:S02]  /*1bc90*/  FSEL R27, R90, -INF , !P3 ;  /* 0xff8000005a1b7808 */ /* 0x000fc40005800000 */
[----:B------:R-:W-:Y:S02]  /*1bca0*/  FSEL R31, R16, -INF , !P1 ;  /* 0xff800000101f7808 */ /* 0x000fe40004800000 */
[----:B------:R-:W-:Y:S02]  /*1bcb0*/  ISETP.GE.AND P3, PT, R14, R247, PT ;  /* 0x000000f70e00720c */ /* 0x000fe40003f66270 */
[----:B------:R-:W-:Y:S02]  /*1bcc0*/  FMNMX.FTZ R13, R6, R13, !PT ;  /* 0x0000000d060d7209 */ /* 0x000fe40007810000 */
[C---:B------:R-:W-:Y:S02]  /*1bcd0*/  ISETP.GE.AND P1, PT, R14.reuse, R245, PT ;  /* 0x000000f50e00720c */ /* 0x040fe40003f26270 */
[----:B------:R-:W-:Y:S02]  /*1bce0*/  FMNMX.FTZ R15, R5, R13, !PT ;  /* 0x0000000d050f7209 */ /* 0x000fe40007810000 */
[----:B------:R-:W-:-:S02]  /*1bcf0*/  ISETP.GE.OR P3, PT, R14, R246, !P3 ;  /* 0x000000f60e00720c */ /* 0x000fc40005f66670 */
[----:B------:R-:W-:Y:S02]  /*1bd00*/  ISETP.GE.OR P1, PT, R14, R244, !P1 ;  /* 0x000000f40e00720c */ /* 0x000fe40004f26670 */
[----:B------:R-:W-:Y:S02]  /*1bd10*/  FMNMX.FTZ R14, R70, R71, !PT ;  /* 0x00000047460e7209 */ /* 0x000fe40007810000 */
[----:B------:R-:W-:Y:S02]  /*1bd20*/  FSEL R180, R88, -INF , !P5 ;  /* 0xff80000058b47808 */ /* 0x000fe40006800000 */
[----:B------:R-:W-:Y:S02]  /*1bd30*/  ISETP.GE.AND P5, PT, R7, R245, PT ;  /* 0x000000f50700720c */ /* 0x000fe40003fa6270 */
[----:B------:R-:W-:Y:S02]  /*1bd40*/  FMNMX.FTZ R15, R4, R15, !PT ;  /* 0x0000000f040f7209 */ /* 0x000fe40007810000 */
[----:B------:R-:W-:-:S02]  /*1bd50*/  FMNMX.FTZ R14, R66, R14, !PT ;  /* 0x0000000e420e7209 */ /* 0x000fc40007810000 */
[----:B------:R-:W-:Y:S02]  /*1bd60*/  ISETP.GE.OR P5, PT, R7, R244, !P5 ;  /* 0x000000f40700720c */ /* 0x000fe40006fa6670 */
[----:B------:R-:W-:Y:S02]  /*1bd70*/  IADD3 R7, R3, 0x29, RZ ;  /* 0x0000002903077810 */ /* 0x000fe40007ffe0ff */
[----:B------:R-:W-:Y:S02]  /*1bd80*/  FMNMX.FTZ R15, R2, R15, !PT ;  /* 0x0000000f020f7209 */ /* 0x000fe40007810000 */
[----:B------:R-:W-:Y:S02]  /*1bd90*/  FMNMX.FTZ R14, R67, R14, !PT ;  /* 0x0000000e430e7209 */ /* 0x000fe40007810000 */
[----:B------:R-:W-:Y:S02]  /*1bda0*/  FSEL R179, R89, -INF , !P4 ;  /* 0xff80000059b37808 */ /* 0x000fe40006000000 */
[----:B------:R-:W-:-:S02]  /*1bdb0*/  ISETP.GE.AND P4, PT, R7, R247, PT ;  /* 0x000000f70700720c */ /* 0x000fc40003f86270 */
[----:B------:R-:W-:Y:S02]  /*1bdc0*/  FMNMX.FTZ R15, R180, R15, !PT ;  /* 0x0000000fb40f7209 */ /* 0x000fe40007810000 */
[----:B------:R-:W-:Y:S02]  /*1bdd0*/  FMNMX.FTZ R14, R12, R14, !PT ;  /* 0x0000000e0c0e7209 */ /* 0x000fe40007810000 */
[----:B------:R-:W-:Y:S02]  /*1bde0*/  FSEL R26, R91, -INF , !P2 ;  /* 0xff8000005b1a7808 */ /* 0x000fe40005000000 */
[C---:B------:R-:W-:Y:S01]  /*1bdf0*/  ISETP.GE.AND P2, PT, R7.reuse, R245, PT ;  /* 0x000000f50700720c */ /* 0x040fe20003f46270 */
[----:B------:R-:W-:Y:S01]  /*1be00*/  LDSM.16.MT88.4 R88, [R216+0x14000] ;  /* 0x01400000d858783b */ /* 0x000fe20000004200 */
[----:B------:R-:W-:Y:S02]  /*1be10*/  ISETP.GE.OR P4, PT, R7, R246, !P4 ;  /* 0x000000f60700720c */ /* 0x000fe40006786670 */
[----:B------:R-:W-:-:S02]  /*1be20*/  IADD3 R13, R3, 0x31, RZ ;  /* 0x00000031030d7810 */ /* 0x000fc40007ffe0ff */
[----:B------:R-:W-:Y:S02]  /*1be30*/  FMNMX.FTZ R15, R179, R15, !PT ;  /* 0x0000000fb30f7209 */ /* 0x000fe40007810000 */
[----:B------:R-:W-:Y:S02]  /*1be40*/  FMNMX.FTZ R14, R9, R14, !PT ;  /* 0x0000000e090e7209 */ /* 0x000fe40007810000 */
[----:B------:R-:W-:Y:S02]  /*1be50*/  ISETP.GE.OR P2, PT, R7, R244, !P2 ;  /* 0x000000f40700720c */ /* 0x000fe40005746670 */
[----:B------:R-:W-:Y:S02]  /*1be60*/  FSEL R25, R18, -INF , !P5 ;  /* 0xff80000012197808 */ /* 0x000fe40006800000 */
[----:B------:R-:W-:Y:S02]  /*1be70*/  IADD3 R7, R3, 0x38, RZ ;  /* 0x0000003803077810 */ /* 0x000fe40007ffe0ff */
[----:B------:R-:W-:-:S02]  /*1be80*/  ISETP.GE.AND P5, PT, R13, R247, PT ;  /* 0x000000f70d00720c */ /* 0x000fc40003fa6270 */
[----:B------:R-:W-:Y:S02]  /*1be90*/  FSEL R30, R17, -INF , !P4 ;  /* 0xff800000111e7808 */ /* 0x000fe40006000000 */
[----:B------:R-:W-:Y:S02]  /*1bea0*/  FMNMX.FTZ R15, R31, R15, !PT ;  /* 0x0000000f1f0f7209 */ /* 0x000fe40007810000 */
[----:B------:R-:W-:Y:S02]  /*1beb0*/  FMNMX.FTZ R14, R8, R14, !PT ;  /* 0x0000000e080e7209 */ /* 0x000fe40007810000 */
[----:B------:R-:W-:Y:S02]  /*1bec0*/  IADD3 R3, R3, 0x39, RZ ;  /* 0x0000003903037810 */ /* 0x000fe40007ffe0ff */
[----:B------:R-:W-:Y:S02]  /*1bed0*/  ISETP.GE.AND P4, PT, R7, R247, PT ;  /* 0x000000f70700720c */ /* 0x000fe40003f86270 */
[----:B------:R-:W-:-:S02]  /*1bee0*/  FSEL R29, R80, -INF , !P3 ;  /* 0xff800000501d7808 */ /* 0x000fc40005800000 */
[----:B------:R-:W-:Y:S02]  /*1bef0*/  ISETP.GE.OR P5, PT, R13, R246, !P5 ;  /* 0x000000f60d00720c */ /* 0x000fe40006fa6670 */
[----:B------:R-:W-:Y:S02]  /*1bf00*/  FMNMX.FTZ R15, R30, R15, !PT ;  /* 0x0000000f1e0f7209 */ /* 0x000fe40007810000 */
[----:B------:R-:W-:Y:S02]  /*1bf10*/  FMNMX.FTZ R14, R0, R14, !PT ;  /* 0x0000000e000e7209 */ /* 0x000fe40007810000 */
[----:B------:R-:W-:Y:S02]  /*1bf20*/  ISETP.GE.AND P3, PT, R3, R247, PT ;  /* 0x000000f70300720c */ /* 0x000fe40003f66270 */
[----:B------:R-:W-:Y:S02]  /*1bf30*/  ISETP.GE.OR P4, PT, R7, R246, !P4 ;  /* 0x000000f60700720c */ /* 0x000fe40006786670 */
[----:B------:R-:W-:-:S02]  /*1bf40*/  FSEL R28, R81, -INF , !P5 ;  /* 0xff800000511c7808 */ /* 0x000fc40006800000 */
[----:B------:R-:W-:Y:S02]  /*1bf50*/  FMNMX.FTZ R15, R29, R15, !PT ;  /* 0x0000000f1d0f7209 */ /* 0x000fe40007810000 */
[----:B------:R-:W-:Y:S02]  /*1bf60*/  FMNMX.FTZ R14, R27, R14, !PT ;  /* 0x0000000e1b0e7209 */ /* 0x000fe40007810000 */
[----:B------:R-:W-:Y:S02]  /*1bf70*/  ISETP.GE.OR P3, PT, R3, R246, !P3 ;  /* 0x000000f60300720c */ /* 0x000fe40005f66670 */
[----:B------:R-:W-:Y:S02]  /*1bf80*/  FSEL R191, R76, -INF , !P4 ;  /* 0xff8000004cbf7808 */ /* 0x000fe40006000000 */
[----:B------:R-:W-:Y:S02]  /*1bf90*/  FMNMX.FTZ R15, R28, R15, !PT ;  /* 0x0000000f1c0f7209 */ /* 0x000fe40007810000 */
[----:B------:R-:W-:-:S02]  /*1bfa0*/  FMNMX.FTZ R14, R26, R14, !PT ;  /* 0x0000000e1a0e7209 */ /* 0x000fc40007810000 */
[----:B------:R-:W-:Y:S02]  /*1bfb0*/  FSEL R190, R77, -INF , !P3 ;  /* 0xff8000004dbe7808 */ /* 0x000fe40005800000 */
[----:B------:R-:W-:Y:S02]  /*1bfc0*/  FMNMX.FTZ R16, R191, R15, !PT ;  /* 0x0000000fbf107209 */ /* 0x000fe40007810000 */
[----:B------:R-:W-:Y:S02]  /*1bfd0*/  ISETP.GE.AND P3, PT, R13, R245, PT ;  /* 0x000000f50d00720c */ /* 0x000fe40003f66270 */
[----:B------:R-:W-:Y:S02]  /*1bfe0*/  FSEL R24, R19, -INF , !P2 ;  /* 0xff80000013187808 */ /* 0x000fe40005000000 */
[----:B------:R-:W-:Y:S02]  /*1bff0*/  FMNMX.FTZ R15, R25, R14, !PT ;  /* 0x0000000e190f7209 */ /* 0x000fe40007810000 */
[----:B------:R-:W-:-:S02]  /*1c000*/  ISETP.GE.OR P3, PT, R13, R244, !P3 ;  /* 0x000000f40d00720c */ /* 0x000fc40005f66670 */
[C---:B------:R-:W-:Y:S02]  /*1c010*/  ISETP.GE.AND P2, PT, R7.reuse, R245, PT ;  /* 0x000000f50700720c */ /* 0x040fe40003f46270 */
[----:B------:R-:W-:Y:S02]  /*1c020*/  FSEL R184, R82, -INF , !P1 ;  /* 0xff80000052b87808 */ /* 0x000fe40004800000 */
[----:B------:R-:W-:Y:S02]  /*1c030*/  FMNMX.FTZ R13, R24, R15, !PT ;  /* 0x0000000f180d7209 */ /* 0x000fe40007810000 */
[----:B------:R-:W-:Y:S02]  /*1c040*/  ISETP.GE.OR P2, PT, R7, R244, !P2 ;  /* 0x000000f40700720c */ /* 0x000fe40005746670 */
[----:B------:R-:W-:Y:S02]  /*1c050*/  ISETP.GE.AND P1, PT, R3, R245, PT ;  /* 0x000000f50300720c */ /* 0x000fe40003f26270 */
[----:B------:R-:W-:-:S02]  /*1c060*/  FSEL R183, R83, -INF , !P3 ;  /* 0xff80000053b77808 */ /* 0x000fc40005800000 */
[----:B------:R-:W-:Y:S01]  /*1c070*/  FMNMX.FTZ R13, R184, R13, !PT ;  /* 0x0000000db80d7209 */ /* 0x000fe20007810000 */
[----:B------:R-:W-:Y:S01]  /*1c080*/  LDSM.16.MT88.4 R80, [R217+0x14000] ;  /* 0x01400000d950783b */ /* 0x000fe20000004200 */
[----:B------:R-:W-:Y:S02]  /*1c090*/  ISETP.GE.OR P1, PT, R3, R244, !P1 ;  /* 0x000000f40300720c */ /* 0x000fe40004f26670 */
[----:B------:R-:W-:Y:S02]  /*1c0a0*/  FSEL R35, R78, -INF , !P2 ;  /* 0xff8000004e237808 */ /* 0x000fe40005000000 */
[----:B------:R-:W-:Y:S02]  /*1c0b0*/  FMNMX.FTZ R13, R183, R13, !PT ;  /* 0x0000000db70d7209 */ /* 0x000fe40007810000 */
[----:B------:R-:W-:Y:S02]  /*1c0c0*/  FMNMX.FTZ R14, R190, R16, !PT ;  /* 0x00000010be0e7209 */ /* 0x000fe40007810000 */
[----:B------:R-:W-:Y:S01]  /*1c0d0*/  FSEL R34, R79, -INF , !P1 ;  /* 0xff8000004f227808 */ /* 0x000fe20004800000 */
[----:B------:R-:W-:Y:S01]  /*1c0e0*/  LDSM.16.MT88.4 R16, [R217+0x10800] ;  /* 0x01080000d910783b */ /* 0x000fe20000004200 */
[----:B------:R-:W-:-:S03]  /*1c0f0*/  FMNMX.FTZ R13, R35, R13, !PT ;  /* 0x0000000d230d7209 */ /* 0x000fc60007810000 */
[----:B------:R-:W1:Y:S01]  /*1c100*/  SHFL.BFLY PT, R7, R14, 0x2, 0x1f ;  /* 0x0c401f000e077f89 */ /* 0x000e6200000e0000 */
[----:B------:R-:W-:-:S05]  /*1c110*/  FMNMX.FTZ R13, R34, R13, !PT ;  /* 0x0000000d220d7209 */ /* 0x000fca0007810000 */
[----:B------:R-:W3:Y:S01]  /*1c120*/  SHFL.BFLY PT, R3, R13, 0x2, 0x1f ;  /* 0x0c401f000d037f89 */ /* 0x000ee200000e0000 */
[----:B-1----:R-:W-:-:S05]  /*1c130*/  FMNMX.FTZ R14, R14, R7, !PT ;  /* 0x000000070e0e7209 */ /* 0x002fca0007810000 */
[----:B------:R-:W1:Y:S01]  /*1c140*/  SHFL.BFLY PT, R164, R14, 0x1, 0x1f ;  /* 0x0c201f000ea47f89 */ /* 0x000e6200000e0000 */
[----:B---3--:R-:W-:-:S05]  /*1c150*/  FMNMX.FTZ R7, R13, R3, !PT ;  /* 0x000000030d077209 */ /* 0x008fca0007810000 */
[----:B------:R-:W3:Y:S01]  /*1c160*/  SHFL.BFLY PT, R3, R7, 0x1, 0x1f ;  /* 0x0c201f0007037f89 */ /* 0x000ee200000e0000 */
[----:B-1----:R-:W-:-:S04]  /*1c170*/  FMNMX.FTZ R164, R14, R164, !PT ;  /* 0x000000a40ea47209 */ /* 0x002fc80007810000 */
[----:B------:R-:W-:Y:S01]  /*1c180*/  FSETP.NEU.FTZ.AND P1, PT, R164, -INF , PT ;  /* 0xff800000a400780b */ /* 0x000fe20003f3d000 */
[----:B--2---:R-:W-:Y:S01]  /*1c190*/  FMUL.FTZ R187, R33, R164 ;  /* 0x000000a421bb7220 */ /* 0x004fe20000410000 */
[----:B---3--:R-:W-:-:S04]  /*1c1a0*/  FMNMX.FTZ R3, R7, R3, !PT ;  /* 0x0000000307037209 */ /* 0x008fc80007810000 */
[----:B------:R-:W-:Y:S01]  /*1c1b0*/  FSEL R187, R187, RZ, P1 ;  /* 0x000000ffbbbb7208 */ /* 0x000fe20000800000 */
[----:B------:R-:W-:Y:S01]  /*1c1c0*/  FMUL.FTZ R32, R33, R3 ;  /* 0x0000000321207220 */ /* 0x000fe20000410000 */
        /* <DEDUP_REMOVED lines=9> */
[-CC-:B------:R-:W-:Y:S02]  /*1c260*/  FFMA.FTZ R178, R66, R33.reuse, -R32.reuse ;  /* 0x0000002142b27223 */ /* 0x180fe40000010820 */
[-CC-:B------:R-:W-:Y:S01]  /*1c270*/  FFMA.FTZ R171, R67, R33.reuse, -R32.reuse ;  /* 0x0000002143ab7223 */ /* 0x180fe20000010820 */
[----:B------:R-:W1:Y:S01]  /*1c280*/  MUFU.EX2 R175, R175 ;  /* 0x000000af00af7308 */ /* 0x000e620000000800 */
[----:B------:R-:W2:Y:S01]  /*1c290*/  LDSM.16.MT88.4 R64, [R215+0x12000] ;  /* 0x01200000d740783b */ /* 0x000ea20000004200 */
[-CC-:B------:R-:W-:Y:S02]  /*1c2a0*/  FFMA.FTZ R172, R6, R33.reuse, -R187.reuse ;  /* 0x0000002106ac7223 */ /* 0x180fe400000108bb */
[-CC-:B------:R-:W-:Y:S02]  /*1c2b0*/  FFMA.FTZ R168, R5, R33.reuse, -R187.reuse ;  /* 0x0000002105a87223 */ /* 0x180fe400000108bb */
[-C--:B------:R-:W-:Y:S02]  /*1c2c0*/  FFMA.FTZ R166, R4, R33.reuse, -R187 ;  /* 0x0000002104a67223 */ /* 0x080fe400000108bb */
[----:B------:R-:W3:Y:S01]  /*1c2d0*/  LDSM.16.MT88.4 R4, [R215+0x16000] ;  /* 0x01600000d704783b */ /* 0x000ee20000004200 */
[----:B------:R-:W-:Y:S01]  /*1c2e0*/  MUFU.EX2 R174, R174 ;  /* 0x000000ae00ae7308 */ /* 0x000fe20000000800 */
[----:B------:R-:W-:-:S02]  /*1c2f0*/  FFMA.FTZ R170, R12, R33, -R32 ;  /* 0x000000210caa7223 */ /* 0x000fc40000010820 */
[----:B------:R-:W4:Y:S01]  /*1c300*/  LDSM.16.MT88.4 R12, [R216+0x10800] ;  /* 0x01080000d80c783b */ /* 0x000f220000004200 */
[-CC-:B------:R-:W-:Y:S02]  /*1c310*/  FFMA.FTZ R2, R2, R33.reuse, -R187.reuse ;  /* 0x0000002102027223 */ /* 0x180fe400000108bb */
[-CC-:B------:R-:W-:Y:S01]  /*1c320*/  FFMA.FTZ R9, R9, R33.reuse, -R32.reuse ;  /* 0x0000002109097223 */ /* 0x180fe20000010820 */
[----:B-1----:R-:W-:Y:S01]  /*1c330*/  F2FP.BF16.PACK_AB R128, R175, R176 ;  /* 0x000000b0af80723e */ /* 0x002fe200000010ff */
[----:B------:R-:W1:Y:S01]  /*1c340*/  MUFU.EX2 R169, R169 ;  /* 0x000000a900a97308 */ /* 0x000e620000000800 */
[-CC-:B------:R-:W-:Y:S02]  /*1c350*/  FFMA.FTZ R8, R8, R33.reuse, -R32.reuse ;  /* 0x0000002108087223 */ /* 0x180fe40000010820 */
[-C--:B------:R-:W-:Y:S02]  /*1c360*/  FFMA.FTZ R0, R0, R33.reuse, -R32 ;  /* 0x0000002100007223 */ /* 0x080fe40000010820 */
[----:B------:R-:W-:-:S02]  /*1c370*/  FFMA.FTZ R180, R180, R33, -R187 ;  /* 0x00000021b4b47223 */ /* 0x000fc400000108bb */
[-CC-:B------:R-:W-:Y:S01]  /*1c380*/  FFMA.FTZ R179, R179, R33.reuse, -R187.reuse ;  /* 0x00000021b3b37223 */ /* 0x180fe200000108bb */
[----:B------:R-:W-:Y:S01]  /*1c390*/  MUFU.EX2 R173, R173 ;  /* 0x000000ad00ad7308 */ /* 0x000fe20000000800 */
[-CC-:B------:R-:W-:Y:S02]  /*1c3a0*/  FFMA.FTZ R181, R31, R33.reuse, -R187.reuse ;  /* 0x000000211fb57223 */ /* 0x180fe400000108bb */
[-C--:B------:R-:W-:Y:S02]  /*1c3b0*/  FFMA.FTZ R182, R30, R33.reuse, -R187 ;  /* 0x000000211eb67223 */ /* 0x080fe400000108bb */
[-CC-:B------:R-:W-:Y:S02]  /*1c3c0*/  FFMA.FTZ R185, R27, R33.reuse, -R32.reuse ;  /* 0x000000211bb97223 */ /* 0x180fe40000010820 */
[-CC-:B------:R-:W-:Y:S01]  /*1c3d0*/  FFMA.FTZ R186, R26, R33.reuse, -R32.reuse ;  /* 0x000000211aba7223 */ /* 0x180fe20000010820 */
[----:B------:R-:W5:Y:S01]  /*1c3e0*/  MUFU.EX2 R177, R177 ;  /* 0x000000b100b17308 */ /* 0x000f620000000800 */
[----:B-1----:R-:W-:Y:S01]  /*1c3f0*/  F2FP.BF16.PACK_AB R130, R169, R174 ;  /* 0x000000aea982723e */ /* 0x002fe200000010ff */
[----:B------:R-:W-:-:S02]  /*1c400*/  FFMA.FTZ R192, R25, R33, -R32 ;  /* 0x0000002119c07223 */ /* 0x000fc40000010820 */
[-C--:B------:R-:W-:Y:S02]  /*1c410*/  FFMA.FTZ R193, R24, R33.reuse, -R32 ;  /* 0x0000002118c17223 */ /* 0x080fe40000010820 */
[-CC-:B------:R-:W-:Y:S01]  /*1c420*/  FFMA.FTZ R194, R29, R33.reuse, -R187.reuse ;  /* 0x000000211dc27223 */ /* 0x180fe200000108bb */
[----:B------:R-:W-:Y:S01]  /*1c430*/  LDSM.16.MT88.4 R24, [R215+0x15000] ;  /* 0x01500000d718783b */ /* 0x000fe20000004200 */
[----:B------:R-:W-:Y:S01]  /*1c440*/  MUFU.EX2 R178, R178 ;  /* 0x000000b200b27308 */ /* 0x000fe20000000800 */
[-CC-:B------:R-:W-:Y:S02]  /*1c450*/  FFMA.FTZ R195, R28, R33.reuse, -R187.reuse ;  /* 0x000000211cc37223 */ /* 0x180fe400000108bb */
[----:B------:R-:W-:Y:S01]  /*1c460*/  LDSM.16.MT88.4 R28, [R215+0x17000] ;  /* 0x01700000d71c783b */ /* 0x000fe20000004200 */
[-CC-:B------:R-:W-:Y:S02]  /*1c470*/  FFMA.FTZ R191, R191, R33.reuse, -R187.reuse ;  /* 0x00000021bfbf7223 */ /* 0x180fe400000108bb */
[----:B------:R-:W-:-:S02]  /*1c480*/  FFMA.FTZ R249, R190, R33, -R187 ;  /* 0x00000021bef97223 */ /* 0x000fc400000108bb */
[----:B------:R-:W1:Y:S01]  /*1c490*/  MUFU.EX2 R171, R171 ;  /* 0x000000ab00ab7308 */ /* 0x000e620000000800 */
[----:B-----5:R-:W-:Y:S01]  /*1c4a0*/  F2FP.BF16.PACK_AB R129, R177, R173 ;  /* 0x000000adb181723e */ /* 0x020fe200000010ff */
[-CC-:B------:R-:W-:Y:S02]  /*1c4b0*/  FFMA.FTZ R184, R184, R33.reuse, -R32.reuse ;  /* 0x00000021b8b87223 */ /* 0x180fe40000010820 */
[-CC-:B------:R-:W-:Y:S02]  /*1c4c0*/  FFMA.FTZ R183, R183, R33.reuse, -R32.reuse ;  /* 0x00000021b7b77223 */ /* 0x180fe40000010820 */
[-CC-:B------:R-:W-:Y:S02]  /*1c4d0*/  FFMA.FTZ R187, R35, R33.reuse, -R32.reuse ;  /* 0x0000002123bb7223 */ /* 0x180fe40000010820 */
[----:B------:R-:W-:Y:S01]  /*1c4e0*/  MUFU.EX2 R172, R172 ;  /* 0x000000ac00ac7308 */ /* 0x000fe20000000800 */
[----:B------:R-:W-:Y:S02]  /*1c4f0*/  FFMA.FTZ R248, R34, R33, -R32 ;  /* 0x0000002122f87223 */ /* 0x000fe40000010820 */
[----:B------:R-:W-:Y:S01]  /*1c500*/  FADD.FTZ R175, R176, R175 ;  /* 0x000000afb0af7221 */ /* 0x000fe20000010000 */
[----:B------:R-:W-:Y:S01]  /*1c510*/  LDSM.16.MT88.4 R32, [R219+0x13800] ;  /* 0x01380000db20783b */ /* 0x000fe20000004200 */
[----:B------:R-:W-:-:S02]  /*1c520*/  FADD.FTZ R173, R173, R177 ;  /* 0x000000b1adad7221 */ /* 0x000fc40000010000 */
[----:B------:R-:W-:Y:S01]  /*1c530*/  FADD.FTZ R174, R174, R175 ;  /* 0x000000afaeae7221 */ /* 0x000fe20000010000 */
[----:B-1----:R-:W-:Y:S01]  /*1c540*/  F2FP.BF16.PACK_AB R131, R171, R178 ;  /* 0x000000b2ab83723e */ /* 0x002fe200000010ff */
[----:B------:R-:W1:Y:S01]  /*1c550*/  MUFU.EX2 R168, R168 ;  /* 0x000000a800a87308 */ /* 0x000e620000000800 */
        /* <DEDUP_REMOVED lines=115> */
[----:B------:R-:W-:Y:S01]  /*1cc90*/  HMMA.16816.F32.BF16 R128, R4, R22, R128 ;  /* 0x000000160480723c */ /* 0x000fe20000041880 */
[----:B------:R-:W1:Y:S06]  /*1cca0*/  LDSM.16.MT88.4 R20, [R216+0x11000] ;  /* 0x01100000d814783b */ /* 0x000e6c0000004200 */
[----:B------:R-:W-:Y:S01]  /*1ccb0*/  F2FP.BF16.PACK_AB R4, R179, R180 ;  /* 0x000000b4b304723e */ /* 0x000fe200000010ff */
[----:B------:R-:W-:Y:S01]  /*1ccc0*/  FADD.FTZ R180, R180, R166 ;  /* 0x000000a6b4b47221 */ /* 0x000fe20000010000 */
[----:B------:R-:W-:-:S02]  /*1ccd0*/  F2FP.BF16.PACK_AB R6, R182, R181 ;  /* 0x000000b5b606723e */ /* 0x000fc400000010ff */
[C---:B--2---:R-:W-:Y:S01]  /*1cce0*/  F2FP.BF16.PACK_AB R5, R186.reuse, R185 ;  /* 0x000000b9ba05723e */ /* 0x044fe200000010ff */
[----:B------:R-:W-:Y:S01]  /*1ccf0*/  FADD.FTZ R185, R185, R8 ;  /* 0x00000008b9b97221 */ /* 0x000fe20000010000 */
[----:B------:R-:W-:Y:S01]  /*1cd00*/  F2FP.BF16.PACK_AB R7, R193, R192 ;  /* 0x000000c0c107723e */ /* 0x000fe200000010ff */
[----:B------:R-:W-:Y:S02]  /*1cd10*/  FADD.FTZ R180, R179, R180 ;  /* 0x000000b4b3b47221 */ /* 0x000fe40000010000 */
[----:B------:R-:W-:Y:S02]  /*1cd20*/  FADD.FTZ R185, R186, R185 ;  /* 0x000000b9bab97221 */ /* 0x000fe40000010000 */
[----:B------:R-:W-:Y:S02]  /*1cd30*/  FADD.FTZ R181, R181, R180 ;  /* 0x000000b4b5b57221 */ /* 0x000fe40000010000 */
[----:B---3--:R-:W-:Y:S01]  /*1cd40*/  HMMA.16816.F32.BF16 R160, R4, R16, R160 ;  /* 0x0000001004a0723c */ /* 0x008fe200000418a0 */
[----:B------:R-:W-:-:S02]  /*1cd50*/  FADD.FTZ R192, R192, R185 ;  /* 0x000000b9c0c07221 */ /* 0x000fc40000010000 */
[----:B------:R-:W-:Y:S02]  /*1cd60*/  FADD.FTZ R181, R182, R181 ;  /* 0x000000b5b6b57221 */ /* 0x000fe40000010000 */
[----:B------:R-:W-:Y:S02]  /*1cd70*/  FADD.FTZ R192, R193, R192 ;  /* 0x000000c0c1c07221 */ /* 0x000fe40000010000 */
[----:B------:R-:W-:Y:S01]  /*1cd80*/  FADD.FTZ R181, R194, R181 ;  /* 0x000000b5c2b57221 */ /* 0x000fe20000010000 */
[----:B------:R-:W-:Y:S01]  /*1cd90*/  HMMA.16816.F32.BF16 R156, R4, R18, R156 ;  /* 0x00000012049c723c */ /* 0x000fe2000004189c */
[----:B------:R-:W2:Y:S01]  /*1cda0*/  LDSM.16.MT88.4 R16, [R215+0x11000] ;  /* 0x01100000d710783b */ /* 0x000ea20000004200 */
[----:B------:R-:W-:Y:S02]  /*1cdb0*/  FADD.FTZ R192, R184, R192 ;  /* 0x000000c0b8c07221 */ /* 0x000fe40000010000 */
[----:B------:R-:W-:Y:S02]  /*1cdc0*/  FADD.FTZ R181, R195, R181 ;  /* 0x000000b5c3b57221 */ /* 0x000fe40000010000 */
[----:B------:R-:W-:-:S02]  /*1cdd0*/  FADD.FTZ R192, R183, R192 ;  /* 0x000000c0b7c07221 */ /* 0x000fc40000010000 */
[----:B----4-:R-:W-:Y:S01]  /*1cde0*/  HMMA.16816.F32.BF16 R152, R4, R12, R152 ;  /* 0x0000000c0498723c */ /* 0x010fe20000041898 */
[----:B------:R-:W-:Y:S02]  /*1cdf0*/  FADD.FTZ R181, R191, R181 ;  /* 0x000000b5bfb57221 */ /* 0x000fe40000010000 */
[----:B------:R-:W-:-:S05]  /*1ce00*/  FADD.FTZ R192, R187, R192 ;  /* 0x000000c0bbc07221 */ /* 0x000fca0000010000 */
        /* <DEDUP_REMOVED lines=16> */
[----:B------:R-:W-:Y:S07]  /*1cf10*/  LDSM.16.MT88.4 R24, [R219+0x11800] ;  /* 0x01180000db18783b */ /* 0x000fee0000004200 */
        /* <DEDUP_REMOVED lines=18> */
[----:B------:R-:W-:Y:S07]  /*1d040*/  LDSM.16.MT88.4 R20, [R217+0x11800] ;  /* 0x01180000d914783b */ /* 0x000fee0000004200 */
[C---:B------:R-:W-:Y:S01]  /*1d050*/  HMMA.16816.F32.BF16 R128, R4.reuse, R30, R128 ;  /* 0x0000001e0480723c */ /* 0x040fe20000041880 */
[----:B------:R-:W-:Y:S07]  /*1d060*/  LDSM.16.MT88.4 R28, [R217+0x13800] ;  /* 0x01380000d91c783b */ /* 0x000fee0000004200 */
[C---:B--2---:R-:W-:Y:S08]  /*1d070*/  HMMA.16816.F32.BF16 R108, R4.reuse, R16, R108 ;  /* 0x00000010046c723c */ /* 0x044ff0000004186c */
[C---:B------:R-:W-:Y:S01]  /*1d080*/  HMMA.16816.F32.BF16 R112, R4.reuse, R18, R112 ;  /* 0x000000120470723c */ /* 0x040fe20000041870 */
[----:B------:R-:W1:Y:S07]  /*1d090*/  LDSM.16.MT88.4 R16, [R216+0x11800] ;  /* 0x01180000d810783b */ /* 0x000e6e0000004200 */
[C---:B---3--:R-:W-:Y:S08]  /*1d0a0*/  HMMA.16816.F32.BF16 R116, R4.reuse, R12, R116 ;  /* 0x0000000c0474723c */ /* 0x048ff00000041874 */
[----:B------:R-:W-:Y:S01]  /*1d0b0*/  HMMA.16816.F32.BF16 R120, R4, R14, R120 ;  /* 0x0000000e0478723c */ /* 0x000fe20000041878 */
[----:B------:R-:W2:Y:S06]  /*1d0c0*/  LDSM.16.MT88.4 R12, [R215+0x11800] ;  /* 0x01180000d70c783b */ /* 0x000eac0000004200 */
[----:B------:R-:W-:-:S02]  /*1d0d0*/  F2FP.BF16.PACK_AB R4, R195, R194 ;  /* 0x000000c2c304723e */ /* 0x000fc400000010ff */
[C---:B------:R-:W-:Y:S01]  /*1d0e0*/  F2FP.BF16.PACK_AB R6, R249.reuse, R191 ;  /* 0x000000bff906723e */ /* 0x040fe200000010ff */
[----:B------:R-:W-:Y:S01]  /*1d0f0*/  FADD.FTZ R249, R249, R181 ;  /* 0x000000b5f9f97221 */ /* 0x000fe20000010000 */
[----:B------:R-:W-:Y:S02]  /*1d100*/  F2FP.BF16.PACK_AB R5, R183, R184 ;  /* 0x000000b8b705723e */ /* 0x000fe400000010ff */
[C---:B------:R-:W-:Y:S01]  /*1d110*/  F2FP.BF16.PACK_AB R7, R248.reuse, R187 ;  /* 0x000000bbf807723e */ /* 0x040fe200000010ff */
[----:B------:R-:W-:-:S06]  /*1d120*/  FADD.FTZ R248, R248, R192 ;  /* 0x000000c0f8f87221 */ /* 0x000fcc0000010000 */
        /* <DEDUP_REMOVED lines=38> */
[C---:B-1----:R-:W-:Y:S08]  /*1d390*/  HMMA.16816.F32.BF16 R116, R4.reuse, R16, R116 ;  /* 0x000000100474723c */ /* 0x042ff00000041874 */
[C---:B------:R-:W-:Y:S08]  /*1d3a0*/  HMMA.16816.F32.BF16 R120, R4.reuse, R18, R120 ;  /* 0x000000120478723c */ /* 0x040ff00000041878 */
[C---:B--2---:R-:W-:Y:S08]  /*1d3b0*/  HMMA.16816.F32.BF16 R124, R4.reuse, R12, R124 ;  /* 0x0000000c047c723c */ /* 0x044ff0000004187c */
[----:B------:R-:W-:Y:S01]  /*1d3c0*/  HMMA.16816.F32.BF16 R128, R4, R14, R128 ;  /* 0x0000000e0480723c */ /* 0x000fe20000041880 */
[----:B------:R-:W-:Y:S07]  /*1d3d0*/  @!UPT UIADD3 URZ, URZ, URZ, URZ ;  /* 0x0000003f3f3ff290 */ /* 0x000fee000fffe03f */
[----:B------:R-:W-:Y:S11]  /*1d3e0*/  @!P6 BRA `(.L_x_2691) ;  /* 0x00004be00000e947 */ /* 0x000ff60003800000 */
[----:B------:R-:W-:-:S04]  /*1d3f0*/  DEPBAR.LE SB0, 0x0 ;  /* 0x000080000000791a */ /* 0x000fc80000000000 */
[----:B------:R-:W-:Y:S01]  /*1d400*/  WARPSYNC 0xffffffff ;  /* 0xffffffff00007948 */ /* 0x000fe20003800000 */
[----:B------:R-:W-:Y:S01]  /*1d410*/  BSSY B0, `(.L_x_2692) ;  /* 0x0000046000007945 */ /* 0x000fe20003800000 */
[----:B------:R-:W-:Y:S01]  /*1d420*/  IADD3 R242, R165, -0x2, RZ ;  /* 0xfffffffea5f27810 */ /* 0x000fe20007ffe0ff */
[----:B------:R-:W-:Y:S06]  /*1d430*/  BAR.SYNC.DEFER_BLOCKING 0x0 ;  /* 0x0000000000007b1d */ /* 0x000fec0000010000 */
[----:B------:R-:W-:Y:S05]  /*1d440*/  @!P0 BRA `(.L_x_2693) ;  /* 0x000003e000008947 */ /* 0x000fea0003800000 */
[----:B------:R-:W-:Y:S02]  /*1d450*/  ULDC.64 UR4, c[0x0][0x118] ;  /* 0x0000460000047ab9 */ /* 0x000fe40000000a00 */
[----:B------:R-:W2:Y:S01]  /*1d460*/  LD.E R9, [R10.64+0x170] ;  /* 0x000170040a097980 */ /* 0x000ea2000c101900 */
[----:B------:R-:W-:-:S05]  /*1d470*/  IMAD.SHL.U32 R0, R242, 0x40, RZ ;  /* 0x00000040f2007824 */ /* 0x000fca00078e00ff */
[----:B------:R-:W-:Y:S02]  /*1d480*/  IABS R2, R0 ;  /* 0x0000000000027213 */ /* 0x000fe40000000000 */
[----:B------:R-:W-:-:S04]  /*1d490*/  IADD3 R12, R0, 0x40, RZ ;  /* 0x00000040000c7810 */ /* 0x000fc80007ffe0ff */
[----:B------:R-:W-:Y:S02]  /*1d4a0*/  IABS R5, R12 ;  /* 0x0000000c00057213 */ /* 0x000fe40000000000 */
[-C--:B--2---:R-:W-:Y:S02]  /*1d4b0*/  IABS R6, R9.reuse ;  /* 0x0000000900067213 */ /* 0x084fe40000000000 */
[-C--:B------:R-:W-:Y:S02]  /*1d4c0*/  IABS R4, R9.reuse ;  /* 0x0000000900047213 */ /* 0x080fe40000000000 */
[----:B------:R-:W1:Y:S01]  /*1d4d0*/  I2F.RP R14, R6 ;  /* 0x00000006000e7306 */ /* 0x000e620000209400 */
[-C--:B------:R-:W-:Y:S02]  /*1d4e0*/  LOP3.LUT R0, R0, R9.reuse, RZ, 0x3c, !PT ;  /* 0x0000000900007212 */ /* 0x080fe400078e3cff */
[----:B------:R-:W-:Y:S01]  /*1d4f0*/  IMAD.MOV R4, RZ, RZ, -R4 ;  /* 0x000000ffff047224 */ /* 0x000fe200078e0a04 */
[----:B------:R-:W-:-:S02]  /*1d500*/  LOP3.LUT R12, R12, R9, RZ, 0x3c, !PT ;  /* 0x000000090c0c7212 */ /* 0x000fc400078e3cff */
        /* <DEDUP_REMOVED lines=15> */
[-C--:B------:R-:W-:Y:S02]  /*1d600*/  @!P2 IADD3 R2, R2, -R6.reuse, RZ ;  /* 0x800000060202a210 */ /* 0x080fe40007ffe0ff */
[----:B------:R-:W-:Y:S02]  /*1d610*/  @!P2 IADD3 R7, R7, 0x1, RZ ;  /* 0x000000010707a810 */ /* 0x000fe40007ffe0ff */
[-C--:B------:R-:W-:Y:S02]  /*1d620*/  ISETP.GE.U32.AND P5, PT, R2, R6.reuse, PT ;  /* 0x000000060200720c */ /* 0x080fe40003fa6070 */
[----:B------:R-:W-:Y:S01]  /*1d630*/  @!P4 IMAD.IADD R4, R4, 0x1, -R6 ;  /* 0x000000010404c824 */ /* 0x000fe200078e0a06 */
[----:B------:R-:W-:Y:S02]  /*1d640*/  @!P4 IADD3 R8, R8, 0x1, RZ ;  /* 0x000000010808c810 */ /* 0x000fe40007ffe0ff */
[----:B------:R-:W-:Y:S02]  /*1d650*/  ISETP.NE.AND P2, PT, R9, RZ, PT ;  /* 0x000000ff0900720c */ /* 0x000fe40003f45270 */
[----:B------:R-:W-:-:S02]  /*1d660*/  ISETP.GE.U32.AND P6, PT, R4, R6, PT ;  /* 0x000000060400720c */ /* 0x000fc40003fc6070 */
[----:B------:R-:W-:-:S04]  /*1d670*/  LOP3.LUT R4, RZ, R9, RZ, 0x33, !PT ;  /* 0x00000009ff047212 */ /* 0x000fc800078e33ff */
[----:B------:R-:W-:-:S05]  /*1d680*/  @P5 IADD3 R7, R7, 0x1, RZ ;  /* 0x0000000107075810 */ /* 0x000fca0007ffe0ff */
[----:B------:R-:W-:Y:S02]  /*1d690*/  IMAD.MOV.U32 R5, RZ, RZ, R7 ;  /* 0x000000ffff057224 */ /* 0x000fe400078e0007 */
[----:B------:R-:W-:Y:S01]  /*1d6a0*/  @P6 IADD3 R8, R8, 0x1, RZ ;  /* 0x0000000108086810 */ /* 0x000fe20007ffe0ff */
[----:B------:R-:W2:Y:S01]  /*1d6b0*/  LD.E.64 R6, [R10.64+0x40] ;  /* 0x000040040a067980 */ /* 0x000ea2000c101b00 */
[----:B------:R-:W-:Y:S02]  /*1d6c0*/  @!P1 IMAD.MOV R5, RZ, RZ, -R5 ;  /* 0x000000ffff059224 */ /* 0x000fe400078e0a05 */
[----:B------:R-:W-:-:S03]  /*1d6d0*/  @!P3 IADD3 R8, -R8, RZ, RZ ;  /* 0x000000ff0808b210 */ /* 0x000fc60007ffe1ff */
[C---:B------:R-:W-:Y:S02]  /*1d6e0*/  SEL R5, R4.reuse, R5, !P2 ;  /* 0x0000000504057207 */ /* 0x040fe40005000000 */
[----:B------:R-:W-:-:S03]  /*1d6f0*/  SEL R4, R4, R8, !P2 ;  /* 0x0000000804047207 */ /* 0x000fc60005000000 */
[----:B------:R-:W-:-:S04]  /*1d700*/  IMAD.WIDE R14, R5, 0x4, R240 ;  /* 0x00000004050e7825 */ /* 0x000fc800078e02f0 */
[C---:B------:R-:W-:Y:S01]  /*1d710*/  IMAD.WIDE R12, R4.reuse, 0x4, R240 ;  /* 0x00000004040c7825 */ /* 0x040fe200078e02f0 */
[----:B------:R-:W3:Y:S04]  /*1d720*/  LD.E R0, [R14.64] ;  /* 0x000000040e007980 */ /* 0x000ee8000c101900 */
[----:B------:R1:W3:Y:S04]  /*1d730*/  LD.E R2, [R12.64] ;  /* 0x000000040c027980 */ /* 0x0002e8000c101900 */
[----:B-1----:R-:W4:Y:S01]  /*1d740*/  LD.E.64 R12, [R10.64+0x28] ;  /* 0x000028040a0c7980 */ /* 0x002f22000c101b00 */
[----:B------:R-:W-:-:S04]  /*1d750*/  IMAD.IADD R4, R4, 0x1, -R5 ;  /* 0x0000000104047824 */ /* 0x000fc800078e0a05 */
[----:B------:R-:W-:-:S05]  /*1d760*/  IMAD R9, R9, R4, -0x40 ;  /* 0xffffffc009097424 */ /* 0x000fca00078e0204 */
[----:B------:R-:W-:Y:S01]  /*1d770*/  SHF.R.S32.HI R5, RZ, 0x1f, R9 ;  /* 0x0000001fff057819 */ /* 0x000fe20000011409 */
[-C--:B--2---:R-:W-:Y:S02]  /*1d780*/  IMAD R4, R7, R9.reuse, RZ ;  /* 0x0000000907047224 */ /* 0x084fe400078e02ff */
[----:B------:R-:W-:-:S04]  /*1d790*/  IMAD.WIDE.U32 R8, R6, R9, RZ ;  /* 0x0000000906087225 */ /* 0x000fc800078e00ff */
[----:B------:R-:W-:-:S05]  /*1d7a0*/  IMAD R4, R6, R5, R4 ;  /* 0x0000000506047224 */ /* 0x000fca00078e0204 */
[----:B------:R-:W-:Y:S01]  /*1d7b0*/  IADD3 R9, R9, R4, RZ ;  /* 0x0000000409097210 */ /* 0x000fe20007ffe0ff */
[----:B---3--:R-:W-:-:S05]  /*1d7c0*/  IMAD.IADD R0, R0, 0x1, -R2 ;  /* 0x0000000100007824 */ /* 0x008fca00078e0a02 */
[----:B------:R-:W-:Y:S01]  /*1d7d0*/  SHF.R.S32.HI R5, RZ, 0x1f, R0 ;  /* 0x0000001fff057819 */ /* 0x000fe20000011400 */
[----:B----4-:R-:W-:-:S04]  /*1d7e0*/  IMAD R2, R13, R0, RZ ;  /* 0x000000000d027224 */ /* 0x010fc800078e02ff */
[----:B------:R-:W-:Y:S02]  /*1d7f0*/  IMAD R2, R12, R5, R2 ;  /* 0x000000050c027224 */ /* 0x000fe400078e0202 */
[----:B------:R-:W-:-:S04]  /*1d800*/  IMAD.WIDE.U32 R4, R0, R12, R8 ;  /* 0x0000000c00047225 */ /* 0x000fc800078e0008 */
[----:B------:R-:W-:Y:S01]  /*1d810*/  IMAD.IADD R2, R5, 0x1, R2 ;  /* 0x0000000105027824 */ /* 0x000fe200078e0202 */
[----:B------:R-:W-:Y:S05]  /*1d820*/  BRA `(.L_x_2694) ;  /* 0x0000004000007947 */ /* 0x000fea0003800000 */
.L_x_2693:
[----:B------:R-:W-:Y:S02]  /*1d830*/  ULDC.64 UR4, c[0x0][0x118] ;  /* 0x0000460000047ab9 */ /* 0x000fe40000000a00 */
[----:B------:R-:W2:Y:S02]  /*1d840*/  LD.E R4, [R10.64+0x40] ;  /* 0x000040040a047980 */ /* 0x000ea4000c101900 */
[----:B--2---:R-:W-:-:S04]  /*1d850*/  LEA R4, -R4, RZ, 0x6 ;  /* 0x000000ff04047211 */ /* 0x004fc800078e31ff */
[----:B------:R-:W-:Y:S02]  /*1d860*/  SHF.R.S32.HI R2, RZ, 0x1f, R4 ;  /* 0x0000001fff027819 */ /* 0x000fe40000011404 */
.L_x_2694:
[----:B------:R-:W-:Y:S05]  /*1d870*/  BSYNC B0 ;  /* 0x0000000000007941 */ /* 0x000fea0003800000 */
.L_x_2692:
[C---:B------:R-:W-:Y:S01]  /*1d880*/  LOP3.LUT P6, RZ, R243.reuse, 0x1, RZ, 0xc0, !PT ;  /* 0x00000001f3ff7812 */ /* 0x040fe200078cc0ff */
[----:B------:R-:W-:Y:S01]  /*1d890*/  ULDC.64 UR4, c[0x0][0x118] ;  /* 0x0000460000047ab9 */ /* 0x000fe20000000a00 */
[C---:B------:R-:W-:Y:S01]  /*1d8a0*/  LOP3.LUT P5, RZ, R243.reuse, 0x2, RZ, 0xc0, !PT ;  /* 0x00000002f3ff7812 */ /* 0x040fe200078ac0ff */
[----:B------:R-:W-:Y:S01]  /*1d8b0*/  BSSY B1, `(.L_x_2695) ;  /* 0x0000286000017945 */ /* 0x000fe20003800000 */
[C---:B------:R-:W-:Y:S02]  /*1d8c0*/  LOP3.LUT P4, RZ, R243.reuse, 0x4, RZ, 0xc0, !PT ;  /* 0x00000004f3ff7812 */ /* 0x040fe4000788c0ff */
[C---:B------:R-:W-:Y:S02]  /*1d8d0*/  LEA R8, P2, R4.reuse, R189, 0x1 ;  /* 0x000000bd04087211 */ /* 0x040fe400078408ff */
[----:B------:R-:W-:Y:S02]  /*1d8e0*/  IADD3 R0, P1, R4, R226, RZ ;  /* 0x000000e204007210 */ /* 0x000fe40007f3e0ff */
[----:B------:R-:W-:-:S02]  /*1d8f0*/  LOP3.LUT P3, RZ, R243, 0x8, RZ, 0xc0, !PT ;  /* 0x00000008f3ff7812 */ /* 0x000fc4000786c0ff */
[-C--:B------:R-:W-:Y:S01]  /*1d900*/  LEA.HI.X R9, R4, R188.reuse, R2, 0x1, P2 ;  /* 0x000000bc04097211 */ /* 0x080fe200010f0c02 */
[----:B------:R-:W-:Y:S01]  /*1d910*/  IMAD.X R2, R2, 0x1, R227, P1 ;  /* 0x0000000102027824 */ /* 0x000fe200008e06e3 */
[CC--:B------:R-:W-:Y:S02]  /*1d920*/  @P6 LEA R16, P2, R0.reuse, R189.reuse, 0x1 ;  /* 0x000000bd00106211 */ /* 0x0c0fe400078408ff */
[CC--:B------:R-:W-:Y:S01]  /*1d930*/  @P5 LEA R14, P1, R0.reuse, R189.reuse, 0x1 ;  /* 0x000000bd000e5211 */ /* 0x0c0fe200078208ff */
[----:B------:R-:W-:Y:S01]  /*1d940*/  @!PT LDS RZ, [RZ] ;  /* 0x00000000fffff984 */ /* 0x000fe20000000800 */
[----:B------:R-:W-:Y:S01]  /*1d950*/  @!PT LDS RZ, [RZ] ;  /* 0x00000000fffff984 */ /* 0x000fe20000000800 */
[----:B------:R-:W-:Y:S01]  /*1d960*/  @!PT LDS RZ, [RZ] ;  /* 0x00000000fffff984 */ /* 0x000fe20000000800 */
[----:B------:R1:W-:Y:S01]  /*1d970*/  @P6 LDGSTS.E.BYPASS.LTC128B.128 [R239+0x10000], [R8.64] ;  /* 0x1000000008ef6fae */ /* 0x0003e2000b901d44 */
[CCC-:B------:R-:W-:Y:S02]  /*1d980*/  @P6 LEA.HI.X R17, R0.reuse, R188.reuse, R2.reuse, 0x1, P2 ;  /* 0x000000bc00116211 */ /* 0x1c0fe400010f0c02 */
[C---:B------:R-:W-:Y:S01]  /*1d990*/  @P4 LEA R12, P2, R0.reuse, R189, 0x1 ;  /* 0x000000bd000c4211 */ /* 0x040fe200078408ff */
[----:B------:R-:W-:Y:S01]  /*1d9a0*/  @!P6 STS.128 [R239+0x10000], RZ ;  /* 0x010000ffef00e388 */ /* 0x000fe20000000c00 */
[----:B------:R-:W-:-:S02]  /*1d9b0*/  @P5 LEA.HI.X R15, R0, R188, R2, 0x1, P1 ;  /* 0x000000bc000f5211 */ /* 0x000fc400008f0c02 */
[C-C-:B------:R-:W-:Y:S01]  /*1d9c0*/  @P4 LEA.HI.X R13, R0.reuse, R188, R2.reuse, 0x1, P2 ;  /* 0x000000bc000d4211 */ /* 0x140fe200010f0c02 */
[----:B------:R-:W-:Y:S01]  /*1d9d0*/  @!PT LDS RZ, [RZ] ;  /* 0x00000000fffff984 */ /* 0x000fe20000000800 */
[----:B------:R-:W-:Y:S01]  /*1d9e0*/  @!PT LDS RZ, [RZ] ;  /* 0x00000000fffff984 */ /* 0x000fe20000000800 */
[----:B------:R-:W-:Y:S01]  /*1d9f0*/  @!PT LDS RZ, [RZ] ;  /* 0x00000000fffff984 */ /* 0x000fe20000000800 */
[----:B------:R1:W-:Y:S01]  /*1da00*/  @P5 LDGSTS.E.BYPASS.LTC128B.128 [R239+0x12000], [R8.64+0x80] ;  /* 0x1200008008ef5fae */ /* 0x0003e2000b901d44 */
[CC--:B------:R-:W-:Y:S02]  /*1da10*/  @P3 LEA R6, P1, R0.reuse, R189.reuse, 0x1 ;  /* 0x000000bd00063211 */ /* 0x0c0fe400078208ff */
[C---:B------:R-:W-:Y:S01]  /*1da20*/  IADD3 R4, P2, R0.reuse, R226, RZ ;  /* 0x000000e200047210 */ /* 0x040fe20007f5e0ff */
[----:B------:R-:W-:Y:S01]  /*1da30*/  @!P5 STS.128 [R239+0x12000], RZ ;  /* 0x012000ffef00d388 */ /* 0x000fe20000000c00 */
[-C--:B------:R-:W-:Y:S02]  /*1da40*/  @P3 LEA.HI.X R7, R0, R188.reuse, R2, 0x1, P1 ;  /* 0x000000bc00073211 */ /* 0x080fe400008f0c02 */
[-C--:B------:R-:W-:Y:S01]  /*1da50*/  @P5 LEA R22, P1, R4, R189.reuse, 0x1 ;  /* 0x000000bd04165211 */ /* 0x080fe200078208ff */
[----:B------:R-:W-:Y:S01]  /*1da60*/  IMAD.X R2, R2, 0x1, R227, P2 ;  /* 0x0000000102027824 */ /* 0x000fe200010e06e3 */
[CC--:B------:R-:W-:Y:S01]  /*1da70*/  @P6 LEA R24, P2, R4.reuse, R189.reuse, 0x1 ;  /* 0x000000bd04186211 */ /* 0x0c0fe200078408ff */
[----:B------:R-:W-:Y:S01]  /*1da80*/  @!PT LDS RZ, [RZ] ;  /* 0x00000000fffff984 */ /* 0x000fe20000000800 */
[----:B------:R-:W-:Y:S01]  /*1da90*/  @!PT LDS RZ, [RZ] ;  /* 0x00000000fffff984 */ /* 0x000fe20000000800 */
[----:B------:R-:W-:Y:S01]  /*1daa0*/  @!PT LDS RZ, [RZ] ;  /* 0x00000000fffff984 */ /* 0x000fe20000000800 */
[----:B------:R1:W-:Y:S03]  /*1dab0*/  @P4 LDGSTS.E.BYPASS.LTC128B.128 [R239+0x14000], [R8.64+0x100] ;  /* 0x1400010008ef4fae */ /* 0x0003e6000b901d44 */
[C---:B------:R-:W-:Y:S01]  /*1dac0*/  @P6 LEA.HI.X R25, R4.reuse, R188, R2, 0x1, P2 ;  /* 0x000000bc04196211 */ /* 0x040fe200010f0c02 */
[----:B------:R-:W-:Y:S01]  /*1dad0*/  @!P4 STS.128 [R239+0x14000], RZ ;  /* 0x014000ffef00c388 */ /* 0x000fe20000000c00 */
[----:B------:R-:W-:-:S02]  /*1dae0*/  @P4 LEA R20, P2, R4, R189, 0x1 ;  /* 0x000000bd04144211 */ /* 0x000fc400078408ff */
[CCC-:B------:R-:W-:Y:S01]  /*1daf0*/  @P5 LEA.HI.X R23, R4.reuse, R188.reuse, R2.reuse, 0x1, P1 ;  /* 0x000000bc04175211 */ /* 0x1c0fe200008f0c02 */
[----:B------:R-:W-:Y:S01]  /*1db00*/  @!PT LDS RZ, [RZ] ;  /* 0x00000000fffff984 */ /* 0x000fe20000000800 */
[----:B------:R-:W-:Y:S01]  /*1db10*/  @!PT LDS RZ, [RZ] ;  /* 0x00000000fffff984 */ /* 0x000fe20000000800 */
[----:B------:R-:W-:Y:S01]  /*1db20*/  @!PT LDS RZ, [RZ] ;  /* 0x00000000fffff984 */ /* 0x000fe20000000800 */
[----:B------:R1:W-:Y:S01]  /*1db30*/  @P3 LDGSTS.E.BYPASS.LTC128B.128 [R239+0x16000], [R8.64+0x180] ;  /* 0x1600018008ef3fae */ /* 0x0003e2000b901d44 */
[C-C-:B------:R-:W-:Y:S02]  /*1db40*/  @P4 LEA.HI.X R21, R4.reuse, R188, R2.reuse, 0x1, P2 ;  /* 0x000000bc04154211 */ /* 0x140fe400010f0c02 */
[CC--:B------:R-:W-:Y:S01]  /*1db50*/  @P3 LEA R18, P1, R4.reuse, R189.reuse, 0x1 ;  /* 0x000000bd04123211 */ /* 0x0c0fe200078208ff */
[----:B------:R-:W-:Y:S01]  /*1db60*/  @!P3 STS.128 [R239+0x16000], RZ ;  /* 0x016000ffef00b388 */ /* 0x000fe20000000c00 */
        /* <DEDUP_REMOVED lines=9> */
[----:B------:R-:W-:Y:S03]  /*1dc00*/  @!P6 STS.128 [R239+0x10800], RZ ;  /* 0x010800ffef00e388 */ /* 0x000fe60000000c00 */
[C---:B------:R-:W-:Y:S01]  /*1dc10*/  @P6 LEA.HI.X R29, R0.reuse, R188, R2, 0x1, P2 ;  /* 0x000000bc001d6211 */ /* 0x040fe200010f0c02 */
[----:B------:R-:W-:Y:S01]  /*1dc20*/  @!PT LDS RZ, [RZ] ;  /* 0x00000000fffff984 */ /* 0x000fe20000000800 */
[----:B------:R-:W-:Y:S01]  /*1dc30*/  @!PT LDS RZ, [RZ] ;  /* 0x00000000fffff984 */ /* 0x000fe20000000800 */
[----:B------:R-:W-:Y:S01]  /*1dc40*/  @!PT LDS RZ, [RZ] ;  /* 0x00000000fffff984 */ /* 0x000fe20000000800 */
[----:B------:R3:W-:Y:S01]  /*1dc50*/  @P5 LDGSTS.E.BYPASS.LTC128B.128 [R239+0x12800], [R14.64+0x80] ;  /* 0x128000800eef5fae */ /* 0x0007e2000b901d44 */
[----:B------:R-:W-:-:S02]  /*1dc60*/  @P4 LEA R4, P2, R0, R189, 0x1 ;  /* 0x000000bd00044211 */ /* 0x000fc400078408ff */
[CCC-:B------:R-:W-:Y:S01]  /*1dc70*/  @P5 LEA.HI.X R27, R0.reuse, R188.reuse, R2.reuse, 0x1, P1 ;  /* 0x000000bc001b5211 */ /* 0x1c0fe200008f0c02 */
[----:B------:R-:W-:Y:S01]  /*1dc80*/  @!P5 STS.128 [R239+0x12800], RZ ;  /* 0x012800ffef00d388 */ /* 0x000fe20000000c00 */
[C---:B------:R-:W-:Y:S02]  /*1dc90*/  @P3 LEA R30, P1, R0.reuse, R189, 0x1 ;  /* 0x000000bd001e3211 */ /* 0x040fe400078208ff */
[CCC-:B------:R-:W-:Y:S01]  /*1dca0*/  @P4 LEA.HI.X R5, R0.reuse, R188.reuse, R2.reuse, 0x1, P2 ;  /* 0x000000bc00054211 */ /* 0x1c0fe200010f0c02 */
[----:B------:R-:W-:Y:S01]  /*1dcb0*/  @!PT LDS RZ, [RZ] ;  /* 0x00000000fffff984 */ /* 0x000fe20000000800 */
[----:B------:R-:W-:Y:S01]  /*1dcc0*/  @!PT LDS RZ, [RZ] ;  /* 0x00000000fffff984 */ /* 0x000fe20000000800 */
[----:B------:R-:W-:Y:S01]  /*1dcd0*/  @!PT LDS RZ, [RZ] ;  /* 0x00000000fffff984 */ /* 0x000fe20000000800 */
[----:B------:R3:W-:Y:S01]  /*1dce0*/  @P4 LDGSTS.E.BYPASS.LTC128B.128 [R239+0x14800], [R12.64+0x100] ;  /* 0x148001000cef4fae */ /* 0x0007e2000b901d44 */
[----:B------:R-:W-:-:S03]  /*1dcf0*/  @P3 LEA.HI.X R31, R0, R188, R2, 0x1, P1 ;  /* 0x000000bc001f3211 */ /* 0x000fc600008f0c02 */
        /* <DEDUP_REMOVED lines=46> */
[----:B------:R-:W-:Y:S04]  /*1dfe0*/  LDSM.16.M88.4 R176, [R224+0x8800] ;  /* 0x00880000e0b0783b */ /* 0x000fe80000000200 */
[----:B------:R-:W-:Y:S04]  /*1dff0*/  LDSM.16.M88.4 R168, [R224+0x9000] ;  /* 0x00900000e0a8783b */ /* 0x000fe80000000200 */
[----:B-1----:R-:W-:Y:S04]  /*1e000*/  LDSM.16.M88.4 R20, [R224+0x9800] ;  /* 0x00980000e014783b */ /* 0x002fe80000000200 */
[----:B----4-:R-:W-:Y:S04]  /*1e010*/  LDSM.16.M88.4 R4, [R224+0x8000] ;  /* 0x00800000e004783b */ /* 0x010fe80000000200 */
[----:B------:R-:W-:Y:S04]  /*1e020*/  LDSM.16.M88.4 R184, [R223] ;  /* 0x00000000dfb8783b */ /* 0x000fe80000000200 */
[----:B--2---:R-:W3:Y:S04]  /*1e030*/  LDSM.16.M88.4 R28, [R225] ;  /* 0x00000000e11c783b */ /* 0x004ee80000000200 */
[----:B------:R-:W1:Y:S04]  /*1e040*/  LDSM.16.M88.4 R16, [R222] ;  /* 0x00000000de10783b */ /* 0x000e680000000200 */
[----:B------:R-:W2:Y:S04]  /*1e050*/  LDSM.16.M88.4 R196, [R214] ;  /* 0x00000000d6c4783b */ /* 0x000ea80000000200 */
[----:B------:R-:W4:Y:S04]  /*1e060*/  LDSM.16.M88.4 R188, [R212] ;  /* 0x00000000d4bc783b */ /* 0x000f280000000200 */
[----:B------:R-:W1:Y:S04]  /*1e070*/  LDSM.16.M88.4 R192, [R213] ;  /* 0x00000000d5c0783b */ /* 0x000e680000000200 */
[----:B-----5:R-:W-:Y:S04]  /*1e080*/  LDSM.16.M88.4 R24, [R221] ;  /* 0x00000000dd18783b */ /* 0x020fe80000000200 */
[----:B------:R-:W5:Y:S04]  /*1e090*/  S2R R0, SR_TID.X ;  /* 0x0000000000007919 */ /* 0x000f680000002100 */
[----:B------:R-:W0:Y:S01]  /*1e0a0*/  LDGDEPBAR ;  /* 0x00000000000079af */ /* 0x000e220000000000 */
[C---:B---3--:R-:W-:Y:S08]  /*1e0b0*/  HMMA.16816.F32.BF16 R12, R28.reuse, R4, RZ ;  /* 0x000000041c0c723c */ /* 0x048ff000000418ff */
[----:B------:R-:W-:Y:S01]  /*1e0c0*/  HMMA.16816.F32.BF16 R4, R28, R6, RZ ;  /* 0x000000061c04723c */ /* 0x000fe200000418ff */
[----:B-----5:R-:W-:-:S05]  /*1e0d0*/  IMAD.SHL.U32 R0, R0, 0x2, RZ ;  /* 0x0000000200007824 */ /* 0x020fca00078e00ff */
[----:B------:R-:W-:Y:S02]  /*1e0e0*/  LOP3.LUT R165, R0, 0x6, RZ, 0xc0, !PT ;  /* 0x0000000600a57812 */ /* 0x000fe400078ec0ff */
[----:B------:R-:W-:Y:S03]  /*1e0f0*/  HMMA.16816.F32.BF16 R180, R28, R176, RZ ;  /* 0x000000b01cb4723c */ /* 0x000fe600000418ff */
[----:B------:R-:W-:-:S05]  /*1e100*/  IMAD R165, R242, 0x40, R165 ;  /* 0x00000040f2a57824 */ /* 0x000fca00078e02a5 */
[C---:B------:R-:W-:Y:S01]  /*1e110*/  HMMA.16816.F32.BF16 R176, R28.reuse, R178, RZ ;  /* 0x000000b21cb0723c */ /* 0x040fe200000418ff */
[C---:B------:R-:W-:Y:S02]  /*1e120*/  IADD3 R166, R165.reuse, 0x1, RZ ;  /* 0x00000001a5a67810 */ /* 0x040fe40007ffe0ff */
[C---:B------:R-:W-:Y:S02]  /*1e130*/  ISETP.GE.AND P2, PT, R165.reuse, R247, PT ;  /* 0x000000f7a500720c */ /* 0x040fe40003f46270 */
[C---:B------:R-:W-:Y:S02]  /*1e140*/  ISETP.GE.AND P6, PT, R165.reuse, R245, PT ;  /* 0x000000f5a500720c */ /* 0x040fe40003fc6270 */
[----:B------:R-:W-:Y:S01]  /*1e150*/  ISETP.GE.AND P1, PT, R166, R247, PT ;  /* 0x000000f7a600720c */ /* 0x000fe20003f26270 */
[----:B------:R-:W-:Y:S01]  /*1e160*/  HMMA.16816.F32.BF16 R172, R28, R168, RZ ;  /* 0x000000a81cac723c */ /* 0x000fe200000418ff */
[C---:B------:R-:W-:Y:S02]  /*1e170*/  ISETP.GE.OR P2, PT, R165.reuse, R246, !P2 ;  /* 0x000000f6a500720c */ /* 0x040fe40005746670 */
[----:B------:R-:W-:-:S02]  /*1e180*/  ISETP.GE.OR P6, PT, R165, R244, !P6 ;  /* 0x000000f4a500720c */ /* 0x000fc400077c6670 */
[----:B------:R-:W-:-:S03]  /*1e190*/  ISETP.GE.OR P1, PT, R166, R246, !P1 ;  /* 0x000000f6a600720c */ /* 0x000fc60004f26670 */
[C---:B------:R-:W-:Y:S08]  /*1e1a0*/  HMMA.16816.F32.BF16 R168, R28.reuse, R170, RZ ;  /* 0x000000aa1ca8723c */ /* 0x040ff000000418ff */
[C---:B------:R-:W-:Y:S08]  /*1e1b0*/  HMMA.16816.F32.BF16 R32, R28.reuse, R20, RZ ;  /* 0x000000141c20723c */ /* 0x040ff000000418ff */
[----:B------:R-:W-:Y:S01]  /*1e1c0*/  HMMA.16816.F32.BF16 R28, R28, R22, RZ ;  /* 0x000000161c1c723c */ /* 0x000fe200000418ff */
[----:B------:R-:W3:Y:S07]  /*1e1d0*/  LDSM.16.M88.4 R20, [R218+0x8000] ;  /* 0x00800000da14783b */ /* 0x000eee0000000200 */
[C---:B-1----:R-:W-:Y:S08]  /*1e1e0*/  HMMA.16816.F32.BF16 R12, R184.reuse, R16, R12 ;  /* 0x00000010b80c723c */ /* 0x042ff0000004180c */
[C---:B------:R-:W-:Y:S01]  /*1e1f0*/  HMMA.16816.F32.BF16 R4, R184.reuse, R18, R4 ;  /* 0x00000012b804723c */ /* 0x040fe20000041804 */
[----:B------:R-:W1:Y:S07]  /*1e200*/  LDSM.16.M88.4 R16, [R218+0x8800] ;  /* 0x00880000da10783b */ /* 0x000e6e0000000200 */
[C---:B--2---:R-:W-:Y:S08]  /*1e210*/  HMMA.16816.F32.BF16 R180, R184.reuse, R196, R180 ;  /* 0x000000c4b8b4723c */ /* 0x044ff000000418b4 */
        /* <DEDUP_REMOVED lines=8> */
[----:B------:R-:W-:Y:S03]  /*1e2a0*/  LDSM.16.M88.4 R184, [R220] ;  /* 0x00000000dcb8783b */ /* 0x000fe60000000200 */
[C---:B---3--:R-:W-:Y:S08]  /*1e2b0*/  HMMA.16816.F32.BF16 R12, R24.reuse, R20, R12 ;  /* 0x00000014180c723c */ /* 0x048ff0000004180c */
[C---:B------:R-:W-:Y:S01]  /*1e2c0*/  HMMA.16816.F32.BF16 R4, R24.reuse, R22, R4 ;  /* 0x000000161804723c */ /* 0x040fe20000041804 */
[----:B------:R-:W3:Y:S07]  /*1e2d0*/  LDSM.16.M88.4 R20, [R211] ;  /* 0x00000000d314783b */ /* 0x000eee0000000200 */
[C---:B-1----:R-:W-:Y:S08]  /*1e2e0*/  HMMA.16816.F32.BF16 R180, R24.reuse, R16, R180 ;  /* 0x0000001018b4723c */ /* 0x042ff000000418b4 */
[C---:B------:R-:W-:Y:S01]  /*1e2f0*/  HMMA.16816.F32.BF16 R176, R24.reuse, R18, R176 ;  /* 0x0000001218b0723c */ /* 0x040fe200000418b0 */
[----:B------:R-:W1:Y:S07]  /*1e300*/  LDSM.16.M88.4 R16, [R211+0x800] ;  /* 0x00080000d310783b */ /* 0x000e6e0000000200 */
[C---:B--2---:R-:W-:Y:S08]  /*1e310*/  HMMA.16816.F32.BF16 R32, R24.reuse, R188, R32 ;  /* 0x000000bc1820723c */ /* 0x044ff00000041820 */
[C---:B------:R-:W-:Y:S01]  /*1e320*/  HMMA.16816.F32.BF16 R28, R24.reuse, R190, R28 ;  /* 0x000000be181c723c */ /* 0x040fe2000004181c */
[----:B------:R-:W2:Y:S07]  /*1e330*/  LDSM.16.M88.4 R188, [R211+0x1800] ;  /* 0x00180000d3bc783b */ /* 0x000eae0000000200 */
[C---:B----4-:R-:W-:Y:S08]  /*1e340*/  HMMA.16816.F32.BF16 R172, R24.reuse, R192, R172 ;  /* 0x000000c018ac723c */ /* 0x050ff000000418ac */
        /* <DEDUP_REMOVED lines=15> */
[----:B------:R-:W-:Y:S03]  /*1e440*/  LDSM.16.M88.4 R188, [R209] ;  /* 0x00000000d1bc783b */ /* 0x000fe60000000200 */
[C---:B---3--:R-:W-:Y:S08]  /*1e450*/  HMMA.16816.F32.BF16 R12, R20.reuse, R24, R12 ;  /* 0x00000018140c723c */ /* 0x048ff0000004180c */
[C---:B------:R-:W-:Y:S01]  /*1e460*/  HMMA.16816.F32.BF16 R4, R20.reuse, R26, R4 ;  /* 0x0000001a1404723c */ /* 0x040fe20000041804 */
[----:B------:R-:W-:Y:S07]  /*1e470*/  LDSM.16.M88.4 R24, [R210] ;  /* 0x00000000d218783b */ /* 0x000fee0000000200 */
        /* <DEDUP_REMOVED lines=8> */
[----:B------:R-:W2:Y:S04]  /*1e500*/  LDSM.16.M88.4 R184, [R208] ;  /* 0x00000000d0b8783b */ /* 0x000ea80000000200 */
[----:B------:R-:W3:Y:S03]  /*1e510*/  LDSM.16.M88.4 R20, [R207] ;  /* 0x00000000cf14783b */ /* 0x000ee60000000200 */
[C---:B-1----:R-:W-:Y:S08]  /*1e520*/  HMMA.16816.F32.BF16 R12, R16.reuse, R24, R12 ;  /* 0x00000018100c723c */ /* 0x042ff0000004180c */
[C---:B------:R-:W-:Y:S01]  /*1e530*/  HMMA.16816.F32.BF16 R4, R16.reuse, R26, R4 ;  /* 0x0000001a1004723c */ /* 0x040fe20000041804 */
[----:B------:R-:W1:Y:S07]  /*1e540*/  LDSM.16.M88.4 R24, [R221+0x2000] ;  /* 0x00200000dd18783b */ /* 0x000e6e0000000200 */
        /* <DEDUP_REMOVED lines=12> */
[----:B------:R-:W-:Y:S07]  /*1e610*/  LDSM.16.M88.4 R196, [R224+0xc800] ;  /* 0x00c80000e0c4783b */ /* 0x000fee0000000200 */
        /* <DEDUP_REMOVED lines=22> */
[----:B------:R-:W2:Y:S03]  /*1e780*/  LDSM.16.M88.4 R20, [R206] ;  /* 0x00000000ce14783b */ /* 0x000ea60000000200 */
[C---:B---3--:R-:W-:Y:S08]  /*1e790*/  HMMA.16816.F32.BF16 R12, R24.reuse, R16, R12 ;  /* 0x00000010180c723c */ /* 0x048ff0000004180c */
[C---:B------:R-:W-:Y:S01]  /*1e7a0*/  HMMA.16816.F32.BF16 R4, R24.reuse, R18, R4 ;  /* 0x000000121804723c */ /* 0x040fe20000041804 */
[----:B------:R-:W3:Y:S07]  /*1e7b0*/  LDSM.16.M88.4 R16, [R205] ;  /* 0x00000000cd10783b */ /* 0x000eee0000000200 */
[C---:B------:R-:W-:Y:S08]  /*1e7c0*/  HMMA.16816.F32.BF16 R180, R24.reuse, R196, R180 ;  /* 0x000000c418b4723c */ /* 0x040ff000000418b4 */
[C---:B------:R-:W-:Y:S01]  /*1e7d0*/  HMMA.16816.F32.BF16 R176, R24.reuse, R198, R176 ;  /* 0x000000c618b0723c */ /* 0x040fe200000418b0 */
[----:B------:R-:W5:Y:S07]  /*1e7e0*/  LDSM.16.M88.4 R196, [R204] ;  /* 0x00000000ccc4783b */ /* 0x000f6e0000000200 */
[C---:B-1----:R-:W-:Y:S08]  /*1e7f0*/  HMMA.16816.F32.BF16 R172, R24.reuse, R192, R172 ;  /* 0x000000c018ac723c */ /* 0x042ff000000418ac */
[C---:B------:R-:W-:Y:S01]  /*1e800*/  HMMA.16816.F32.BF16 R168, R24.reuse, R194, R168 ;  /* 0x000000c218a8723c */ /* 0x040fe200000418a8 */
[----:B------:R-:W1:Y:S07]  /*1e810*/  LDSM.16.M88.4 R192, [R203] ;  /* 0x00000000cbc0783b */ /* 0x000e6e0000000200 */
[C---:B----4-:R-:W-:Y:S08]  /*1e820*/  HMMA.16816.F32.BF16 R32, R24.reuse, R188, R32 ;  /* 0x000000bc1820723c */ /* 0x050ff00000041820 */
[----:B------:R-:W-:Y:S01]  /*1e830*/  HMMA.16816.F32.BF16 R28, R24, R190, R28 ;  /* 0x000000be181c723c */ /* 0x000fe2000004181c */
[----:B------:R-:W-:Y:S04]  /*1e840*/  LDSM.16.M88.4 R188, [R221+0x4000] ;  /* 0x00400000ddbc783b */ /* 0x000fe80000000200 */
[----:B------:R-:W4:Y:S03]  /*1e850*/  LDSM.16.M88.4 R24, [R218+0xc000] ;  /* 0x00c00000da18783b */ /* 0x000f260000000200 */
[C---:B--2---:R-:W-:Y:S08]  /*1e860*/  HMMA.16816.F32.BF16 R12, R184.reuse, R20, R12 ;  /* 0x00000014b80c723c */ /* 0x044ff0000004180c */
[C---:B------:R-:W-:Y:S01]  /*1e870*/  HMMA.16816.F32.BF16 R4, R184.reuse, R22, R4 ;  /* 0x00000016b804723c */ /* 0x040fe20000041804 */
[----:B------:R-:W2:Y:S07]  /*1e880*/  LDSM.16.M88.4 R20, [R218+0xc800] ;  /* 0x00c80000da14783b */ /* 0x000eae0000000200 */
[C---:B---3--:R-:W-:Y:S08]  /*1e890*/  HMMA.16816.F32.BF16 R180, R184.reuse, R16, R180 ;  /* 0x00000010b8b4723c */ /* 0x048ff000000418b4 */
[C---:B------:R-:W-:Y:S01]  /*1e8a0*/  HMMA.16816.F32.BF16 R176, R184.reuse, R18, R176 ;  /* 0x00000012b8b0723c */ /* 0x040fe200000418b0 */
[----:B------:R-:W3:Y:S07]  /*1e8b0*/  LDSM.16.M88.4 R16, [R218+0xd000] ;  /* 0x00d00000da10783b */ /* 0x000eee0000000200 */
[C---:B-----5:R-:W-:Y:S08]  /*1e8c0*/  HMMA.16816.F32.BF16 R172, R184.reuse, R196, R172 ;  /* 0x000000c4b8ac723c */ /* 0x060ff000000418ac */
[C---:B------:R-:W-:Y:S01]  /*1e8d0*/  HMMA.16816.F32.BF16 R168, R184.reuse, R198, R168 ;  /* 0x000000c6b8a8723c */ /* 0x040fe200000418a8 */
[----:B------:R-:W5:Y:S07]  /*1e8e0*/  LDSM.16.M88.4 R196, [R218+0xd800] ;  /* 0x00d80000dac4783b */ /* 0x000f6e0000000200 */
[C---:B-1----:R-:W-:Y:S08]  /*1e8f0*/  HMMA.16816.F32.BF16 R32, R184.reuse, R192, R32 ;  /* 0x000000c0b820723c */ /* 0x042ff00000041820 */
[----:B------:R-:W-:Y:S01]  /*1e900*/  HMMA.16816.F32.BF16 R28, R184, R194, R28 ;  /* 0x000000c2b81c723c */ /* 0x000fe2000004181c */
[----:B------:R-:W-:Y:S04]  /*1e910*/  LDSM.16.M88.4 R184, [R211+0x4000] ;  /* 0x00400000d3b8783b */ /* 0x000fe80000000200 */
[----:B------:R-:W-:Y:S03]  /*1e920*/  LDSM.16.M88.4 R192, [R211+0x5800] ;  /* 0x00580000d3c0783b */ /* 0x000fe60000000200 */
[C---:B----4-:R-:W-:Y:S08]  /*1e930*/  HMMA.16816.F32.BF16 R12, R188.reuse, R24, R12 ;  /* 0x00000018bc0c723c */ /* 0x050ff0000004180c */
[C---:B------:R-:W-:Y:S01]  /*1e940*/  HMMA.16816.F32.BF16 R4, R188.reuse, R26, R4 ;  /* 0x0000001abc04723c */ /* 0x040fe20000041804 */
[----:B------:R-:W1:Y:S07]  /*1e950*/  LDSM.16.M88.4 R24, [R220+0x4000] ;  /* 0x00400000dc18783b */ /* 0x000e6e0000000200 */
[C---:B--2---:R-:W-:Y:S08]  /*1e960*/  HMMA.16816.F32.BF16 R180, R188.reuse, R20, R180 ;  /* 0x00000014bcb4723c */ /* 0x044ff000000418b4 */
[C---:B------:R-:W-:Y:S01]  /*1e970*/  HMMA.16816.F32.BF16 R176, R188.reuse, R22, R176 ;  /* 0x00000016bcb0723c */ /* 0x040fe200000418b0 */
[----:B------:R-:W2:Y:S07]  /*1e980*/  LDSM.16.M88.4 R20, [R211+0x4800] ;  /* 0x00480000d314783b */ /* 0x000eae0000000200 */
[C---:B---3--:R-:W-:Y:S08]  /*1e990*/  HMMA.16816.F32.BF16 R172, R188.reuse, R16, R172 ;  /* 0x00000010bcac723c */ /* 0x048ff000000418ac */
[C---:B------:R-:W-:Y:S01]  /*1e9a0*/  HMMA.16816.F32.BF16 R168, R188.reuse, R18, R168 ;  /* 0x00000012bca8723c */ /* 0x040fe200000418a8 */
[----:B------:R-:W3:Y:S07]  /*1e9b0*/  LDSM.16.M88.4 R16, [R211+0x5000] ;  /* 0x00500000d310783b */ /* 0x000eee0000000200 */
[C---:B-----5:R-:W-:Y:S08]  /*1e9c0*/  HMMA.16816.F32.BF16 R32, R188.reuse, R196, R32 ;  /* 0x000000c4bc20723c */ /* 0x060ff00000041820 */
[----:B------:R-:W-:Y:S01]  /*1e9d0*/  HMMA.16816.F32.BF16 R28, R188, R198, R28 ;  /* 0x000000c6bc1c723c */ /* 0x000fe2000004181c */
[----:B------:R-:W-:Y:S04]  /*1e9e0*/  LDSM.16.M88.4 R188, [R224+0xe000] ;  /* 0x00e00000e0bc783b */ /* 0x000fe80000000200 */
[----:B------:R-:W-:Y:S03]  /*1e9f0*/  LDSM.16.M88.4 R196, [R221+0x6000] ;  /* 0x00600000ddc4783b */ /* 0x000fe60000000200 */
[C---:B-1----:R-:W-:Y:S08]  /*1ea00*/  HMMA.16816.F32.BF16 R12, R24.reuse, R184, R12 ;  /* 0x000000b8180c723c */ /* 0x042ff0000004180c */
[C---:B--2---:R-:W-:Y:S08]  /*1ea10*/  HMMA.16816.F32.BF16 R180, R24.reuse, R20, R180 ;  /* 0x0000001418b4723c */ /* 0x044ff000000418b4 */
[C---:B------:R-:W-:Y:S01]  /*1ea20*/  HMMA.16816.F32.BF16 R176, R24.reuse, R22, R176 ;  /* 0x0000001618b0723c */ /* 0x040fe200000418b0 */
[----:B------:R-:W-:Y:S07]  /*1ea30*/  LDSM.16.M88.4 R20, [R224+0xe800] ;  /* 0x00e80000e014783b */ /* 0x000fee0000000200 */
[C---:B---3--:R-:W-:Y:S08]  /*1ea40*/  HMMA.16816.F32.BF16 R172, R24.reuse, R16, R172 ;  /* 0x0000001018ac723c */ /* 0x048ff000000418ac */
[C---:B------:R-:W-:Y:S01]  /*1ea50*/  HMMA.16816.F32.BF16 R168, R24.reuse, R18, R168 ;  /* 0x0000001218a8723c */ /* 0x040fe200000418a8 */
[----:B------:R-:W1:Y:S07]  /*1ea60*/  LDSM.16.M88.4 R16, [R225+0x6000] ;  /* 0x00600000e110783b */ /* 0x000e6e0000000200 */
[C---:B------:R-:W-:Y:S01]  /*1ea70*/  HMMA.16816.F32.BF16 R4, R24.reuse, R186, R4 ;  /* 0x000000ba1804723c */ /* 0x040fe20000041804 */
[----:B------:R-:W2:Y:S07]  /*1ea80*/  LDSM.16.M88.4 R184, [R224+0xf000] ;  /* 0x00f00000e0b8783b */ /* 0x000eae0000000200 */
[C---:B------:R-:W-:Y:S08]  /*1ea90*/  HMMA.16816.F32.BF16 R32, R24.reuse, R192, R32 ;  /* 0x000000c01820723c */ /* 0x040ff00000041820 */
[----:B------:R-:W-:Y:S01]  /*1eaa0*/  HMMA.16816.F32.BF16 R28, R24, R194, R28 ;  /* 0x000000c2181c723c */ /* 0x000fe2000004181c */
[----:B------:R-:W3:Y:S04]  /*1eab0*/  LDSM.16.M88.4 R24, [R224+0xf800] ;  /* 0x00f80000e018783b */ /* 0x000ee80000000200 */
[----:B------:R-:W-:Y:S03]  /*1eac0*/  LDSM.16.M88.4 R192, [R202] ;  /* 0x00000000cac0783b */ /* 0x000fe60000000200 */
[C---:B-1----:R-:W-:Y:S08]  /*1ead0*/  HMMA.16816.F32.BF16 R180, R16.reuse, R20, R180 ;  /* 0x0000001410b4723c */ /* 0x042ff000000418b4 */
[C---:B------:R-:W-:Y:S01]  /*1eae0*/  HMMA.16816.F32.BF16 R176, R16.reuse, R22, R176 ;  /* 0x0000001610b0723c */ /* 0x040fe200000418b0 */
[----:B------:R-:W1:Y:S07]  /*1eaf0*/  LDSM.16.M88.4 R20, [R223+0x6000] ;  /* 0x00600000df14783b */ /* 0x000e6e0000000200 */
[C---:B------:R-:W-:Y:S08]  /*1eb00*/  HMMA.16816.F32.BF16 R12, R16.reuse, R188, R12 ;  /* 0x000000bc100c723c */ /* 0x040ff0000004180c */
[C---:B------:R-:W-:Y:S01]  /*1eb10*/  HMMA.16816.F32.BF16 R4, R16.reuse, R190, R4 ;  /* 0x000000be1004723c */ /* 0x040fe20000041804 */
[----:B------:R-:W4:Y:S07]  /*1eb20*/  LDSM.16.M88.4 R188, [R201] ;  /* 0x00000000c9bc783b */ /* 0x000f2e0000000200 */
[C---:B--2---:R-:W-:Y:S08]  /*1eb30*/  HMMA.16816.F32.BF16 R172, R16.reuse, R184, R172 ;  /* 0x000000b810ac723c */ /* 0x044ff000000418ac */
[C---:B------:R-:W-:Y:S01]  /*1eb40*/  HMMA.16816.F32.BF16 R168, R16.reuse, R186, R168 ;  /* 0x000000ba10a8723c */ /* 0x040fe200000418a8 */
[----:B------:R-:W2:Y:S07]  /*1eb50*/  LDSM.16.M88.4 R184, [R200] ;  /* 0x00000000c8b8783b */ /* 0x000eae0000000200 */
[C---:B---3--:R-:W-:Y:S08]  /*1eb60*/  HMMA.16816.F32.BF16 R32, R16.reuse, R24, R32 ;  /* 0x000000181020723c */ /* 0x048ff00000041820 */
[----:B------:R-:W-:Y:S01]  /*1eb70*/  HMMA.16816.F32.BF16 R28, R16, R26, R28 ;  /* 0x0000001a101c723c */ /* 0x000fe2000004181c */
[----:B------:R-:W3:Y:S04]  /*1eb80*/  LDSM.16.M88.4 R24, [R167] ;  /* 0x00000000a718783b */ /* 0x000ee80000000200 */
[----:B------:R-:W5:Y:S03]  /*1eb90*/  LDSM.16.M88.4 R16, [R218+0xe000] ;  /* 0x00e00000da10783b */ /* 0x000f660000000200 */
[C---:B-1----:R-:W-:Y:S08]  /*1eba0*/  HMMA.16816.F32.BF16 R12, R20.reuse, R192, R12 ;  /* 0x000000c0140c723c */ /* 0x042ff0000004180c */
[C---:B------:R-:W-:Y:S01]  /*1ebb0*/  HMMA.16816.F32.BF16 R4, R20.reuse, R194, R4 ;  /* 0x000000c21404723c */ /* 0x040fe20000041804 */
[----:B------:R-:W1:Y:S07]  /*1ebc0*/  LDSM.16.M88.4 R192, [R218+0xe800] ;  /* 0x00e80000dac0783b */ /* 0x000e6e0000000200 */
[C---:B----4-:R-:W-:Y:S08]  /*1ebd0*/  HMMA.16816.F32.BF16 R180, R20.reuse, R188, R180 ;  /* 0x000000bc14b4723c */ /* 0x050ff000000418b4 */
[C---:B------:R-:W-:Y:S01]  /*1ebe0*/  HMMA.16816.F32.BF16 R176, R20.reuse, R190, R176 ;  /* 0x000000be14b0723c */ /* 0x040fe200000418b0 */
[----:B------:R-:W4:Y:S07]  /*1ebf0*/  LDSM.16.M88.4 R188, [R218+0xf000] ;  /* 0x00f00000dabc783b */ /* 0x000f2e0000000200 */
[C---:B--2---:R-:W-:Y:S08]  /*1ec00*/  HMMA.16816.F32.BF16 R172, R20.reuse, R184, R172 ;  /* 0x000000b814ac723c */ /* 0x044ff000000418ac */
[C---:B------:R-:W-:Y:S01]  /*1ec10*/  HMMA.16816.F32.BF16 R168, R20.reuse, R186, R168 ;  /* 0x000000ba14a8723c */ /* 0x040fe200000418a8 */
[----:B------:R-:W-:Y:S07]  /*1ec20*/  LDSM.16.M88.4 R184, [R218+0xf800] ;  /* 0x00f80000dab8783b */ /* 0x000fee0000000200 */
[C---:B---3--:R-:W-:Y:S08]  /*1ec30*/  HMMA.16816.F32.BF16 R32, R20.reuse, R24, R32 ;  /* 0x000000181420723c */ /* 0x048ff00000041820 */
[----:B------:R-:W-:Y:S01]  /*1ec40*/  HMMA.16816.F32.BF16 R28, R20, R26, R28 ;  /* 0x0000001a141c723c */ /* 0x000fe2000004181c */
[----:B------:R-:W-:Y:S04]  /*1ec50*/  LDSM.16.M88.4 R24, [R220+0x6000] ;  /* 0x00600000dc18783b */ /* 0x000fe80000000200 */
[----:B------:R-:W2:Y:S03]  /*1ec60*/  LDSM.16.M88.4 R20, [R211+0x6000] ;  /* 0x00600000d314783b */ /* 0x000ea60000000200 */
[C---:B-----5:R-:W-:Y:S08]  /*1ec70*/  HMMA.16816.F32.BF16 R12, R196.reuse, R16, R12 ;  /* 0x00000010c40c723c */ /* 0x060ff0000004180c */
[C---:B------:R-:W-:Y:S01]  /*1ec80*/  HMMA.16816.F32.BF16 R4, R196.reuse, R18, R4 ;  /* 0x00000012c404723c */ /* 0x040fe20000041804 */
[----:B------:R-:W3:Y:S07]  /*1ec90*/  LDSM.16.M88.4 R16, [R211+0x6800] ;  /* 0x00680000d310783b */ /* 0x000eee0000000200 */
[C---:B-1----:R-:W-:Y:S08]  /*1eca0*/  HMMA.16816.F32.BF16 R180, R196.reuse, R192, R180 ;  /* 0x000000c0c4b4723c */ /* 0x042ff000000418b4 */
[C---:B------:R-:W-:Y:S08]  /*1ecb0*/  HMMA.16816.F32.BF16 R176, R196.reuse, R194, R176 ;  /* 0x000000c2c4b0723c */ /* 0x040ff000000418b0 */
[----:B----4-:R-:W-:Y:S07]  /*1ecc0*/  HMMA.16816.F32.BF16 R172, R196, R188, R172 ;  /* 0x000000bcc4ac723c */ /* 0x010fee00000418ac */
[----:B------:R-:W-:Y:S01]  /*1ecd0*/  IMAD.MOV.U32 R189, RZ, RZ, R8 ;  /* 0x000000ffffbd7224 */ /* 0x000fe200078e0008 */
[----:B--2---:R-:W-:Y:S01]  /*1ece0*/  HMMA.16816.F32.BF16 R12, R24, R20, R12 ;  /* 0x00000014180c723c */ /* 0x004fe2000004180c */
[----:B------:R-:W-:-:S07]  /*1ecf0*/  IMAD.MOV.U32 R188, RZ, RZ, R9 ;  /* 0x000000ffffbc7224 */ /* 0x000fce00078e0009 */
[C---:B------:R-:W-:Y:S01]  /*1ed00*/  HMMA.16816.F32.BF16 R4, R24.reuse, R22, R4 ;  /* 0x000000161804723c */ /* 0x040fe20000041804 */
[----:B------:R-:W1:Y:S07]  /*1ed10*/  LDSM.16.M88.4 R20, [R211+0x7000] ;  /* 0x00700000d314783b */ /* 0x000e6e0000000200 */
[C---:B---3--:R-:W-:Y:S07]  /*1ed20*/  HMMA.16816.F32.BF16 R180, R24.reuse, R16, R180 ;  /* 0x0000001018b4723c */ /* 0x048fee00000418b4 */
[----:B------:R-:W-:Y:S01]  /*1ed30*/  IADD3 R17, R165, 0x8, RZ ;  /* 0x00000008a5117810 */ /* 0x000fe20007ffe0ff */
[----:B------:R-:W-:Y:S01]  /*1ed40*/  HMMA.16816.F32.BF16 R176, R24, R18, R176 ;  /* 0x0000001218b0723c */ /* 0x000fe200000418b0 */
[----:B------:R-:W-:-:S02]  /*1ed50*/  FSEL R16, R12, -INF , !P2 ;  /* 0xff8000000c107808 */ /* 0x000fc40005000000 */
[----:B------:R-:W-:Y:S02]  /*1ed60*/  ISETP.GE.AND P2, PT, R166, R245, PT ;  /* 0x000000f5a600720c */ /* 0x000fe40003f46270 */
[----:B------:R-:W-:Y:S02]  /*1ed70*/  FSEL R0, R14, -INF , !P6 ;  /* 0xff8000000e007808 */ /* 0x000fe40007000000 */
[----:B------:R-:W-:Y:S01]  /*1ed80*/  FSEL R2, R13, -INF , !P1 ;  /* 0xff8000000d027808 */ /* 0x000fe20004800000 */
[----:B------:R-:W-:Y:S01]  /*1ed90*/  HMMA.16816.F32.BF16 R168, R196, R190, R168 ;  /* 0x000000bec4a8723c */ /* 0x000fe200000418a8 */
[C---:B------:R-:W-:Y:S02]  /*1eda0*/  ISETP.GE.AND P6, PT, R17.reuse, R247, PT ;  /* 0x000000f71100720c */ /* 0x040fe40003fc6270 */
[----:B------:R-:W-:Y:S02]  /*1edb0*/  ISETP.GE.AND P1, PT, R17, R245, PT ;  /* 0x000000f51100720c */ /* 0x000fe40003f26270 */
[----:B------:R-:W-:-:S02]  /*1edc0*/  ISETP.GE.OR P2, PT, R166, R244, !P2 ;  /* 0x000000f4a600720c */ /* 0x000fc40005746670 */
[----:B------:R-:W-:Y:S01]  /*1edd0*/  IADD3 R166, R165, 0x9, RZ ;  /* 0x00000009a5a67810 */ /* 0x000fe20007ffe0ff */
[C---:B------:R-:W-:Y:S01]  /*1ede0*/  HMMA.16816.F32.BF16 R32, R196.reuse, R184, R32 ;  /* 0x000000b8c420723c */ /* 0x040fe20000041820 */
[C---:B------:R-:W-:Y:S02]  /*1edf0*/  ISETP.GE.OR P6, PT, R17.reuse, R246, !P6 ;  /* 0x000000f61100720c */ /* 0x040fe400077c6670 */
[----:B------:R-:W-:Y:S02]  /*1ee00*/  ISETP.GE.OR P1, PT, R17, R244, !P1 ;  /* 0x000000f41100720c */ /* 0x000fe40004f26670 */
[----:B------:R-:W-:Y:S02]  /*1ee10*/  FSEL R17, R15, -INF , !P2 ;  /* 0xff8000000f117808 */ /* 0x000fe40005000000 */
[C---:B------:R-:W-:Y:S01]  /*1ee20*/  ISETP.GE.AND P2, PT, R166.reuse, R247, PT ;  /* 0x000000f7a600720c */ /* 0x040fe20003f46270 */
[----:B------:R-:W2:Y:S01]  /*1ee30*/  LDSM.16.M88.4 R12, [R211+0x7800] ;  /* 0x00780000d30c783b */ /* 0x000ea20000000200 */
[----:B------:R-:W-:Y:S01]  /*1ee40*/  IADD3 R18, R165, 0x10, RZ ;  /* 0x00000010a5127810 */ /* 0x000fe20007ffe0ff */
[----:B------:R-:W-:Y:S01]  /*1ee50*/  HMMA.16816.F32.BF16 R28, R196, R186, R28 ;  /* 0x000000bac41c723c */ /* 0x000fe2000004181c */
[----:B------:R-:W-:Y:S01]  /*1ee60*/  ISETP.GE.OR P2, PT, R166, R246, !P2 ;  /* 0x000000f6a600720c */ /* 0x000fe20005746670 */
[----:B------:R-:W-:-:S04]  /*1ee70*/  DEPBAR.LE SB0, 0x0 ;  /* 0x000080000000791a */ /* 0x000fc80000000000 */
[----:B------:R-:W-:Y:S02]  /*1ee80*/  FSEL R4, R4, -INF , !P6 ;  /* 0xff80000004047808 */ /* 0x000fe40007000000 */
[----:B------:R-:W-:Y:S01]  /*1ee90*/  FSEL R6, R6, -INF , !P1 ;  /* 0xff80000006067808 */ /* 0x000fe20004800000 */
[C---:B-1----:R-:W-:Y:S01]  /*1eea0*/  HMMA.16816.F32.BF16 R172, R24.reuse, R20, R172 ;  /* 0x0000001418ac723c */ /* 0x042fe200000418ac */
[----:B------:R-:W-:Y:S01]  /*1eeb0*/  FSEL R5, R5, -INF , !P2 ;  /* 0xff80000005057808 */ /* 0x000fe20005000000 */
[----:B------:R-:W-:Y:S01]  /*1eec0*/  BAR.SYNC.DEFER_BLOCKING 0x0 ;  /* 0x0000000000007b1d */ /* 0x000fe20000010000 */
[----:B------:R-:W-:Y:S02]  /*1eed0*/  ISETP.GE.AND P6, PT, R166, R245, PT ;  /* 0x000000f5a600720c */ /* 0x000fe40003fc6270 */
[C---:B------:R-:W-:Y:S02]  /*1eee0*/  ISETP.GE.AND P1, PT, R18.reuse, R247, PT ;  /* 0x000000f71200720c */ /* 0x040fe40003f26270 */
[----:B------:R-:W-:Y:S01]  /*1eef0*/  ISETP.GE.AND P2, PT, R18, R245, PT ;  /* 0x000000f51200720c */ /* 0x000fe20003f46270 */
[----:B------:R-:W-:Y:S01]  /*1ef00*/  HMMA.16816.F32.BF16 R168, R24, R22, R168 ;  /* 0x0000001618a8723c */ /* 0x000fe200000418a8 */
[----:B------:R-:W-:-:S02]  /*1ef10*/  ISETP.GE.OR P6, PT, R166, R244, !P6 ;  /* 0x000000f4a600720c */ /* 0x000fc400077c6670 */
[C---:B------:R-:W-:Y:S02]  /*1ef20*/  ISETP.GE.OR P1, PT, R18.reuse, R246, !P1 ;  /* 0x000000f61200720c */ /* 0x040fe40004f26670 */
[----:B------:R-:W-:Y:S02]  /*1ef30*/  ISETP.GE.OR P2, PT, R18, R244, !P2 ;  /* 0x000000f41200720c */ /* 0x000fe40005746670 */
[C---:B------:R-:W-:Y:S02]  /*1ef40*/  IADD3 R19, R165.reuse, 0x11, RZ ;  /* 0x00000011a5137810 */ /* 0x040fe40007ffe0ff */
[----:B------:R-:W-:Y:S02]  /*1ef50*/  IADD3 R18, R165, 0x18, RZ ;  /* 0x00000018a5127810 */ /* 0x000fe40007ffe0ff */
[----:B------:R-:W-:Y:S02]  /*1ef60*/  FSEL R7, R7, -INF , !P6 ;  /* 0xff80000007077808 */ /* 0x000fe40007000000 */
[----:B------:R-:W-:-:S02]  /*1ef70*/  FSEL R192, R180, -INF , !P1 ;  /* 0xff800000b4c07808 */ /* 0x000fc40004800000 */
[----:B------:R-:W-:Y:S02]  /*1ef80*/  FSEL R186, R182, -INF , !P2 ;  /* 0xff800000b6ba7808 */ /* 0x000fe40005000000 */
[C---:B------:R-:W-:Y:S02]  /*1ef90*/  ISETP.GE.AND P6, PT, R19.reuse, R247, PT ;  /* 0x000000f71300720c */ /* 0x040fe40003fc6270 */
[C---:B------:R-:W-:Y:S02]  /*1efa0*/  ISETP.GE.AND P1, PT, R19.reuse, R245, PT ;  /* 0x000000f51300720c */ /* 0x040fe40003f26270 */
[----:B------:R-:W-:Y:S01]  /*1efb0*/  ISETP.GE.AND P2, PT, R18, R247, PT ;  /* 0x000000f71200720c */ /* 0x000fe20003f46270 */
[----:B--2---:R-:W-:Y:S01]  /*1efc0*/  HMMA.16816.F32.BF16 R32, R24, R12, R32 ;  /* 0x0000000c1820723c */ /* 0x004fe20000041820 */
[C---:B------:R-:W-:Y:S02]  /*1efd0*/  ISETP.GE.OR P6, PT, R19.reuse, R246, !P6 ;  /* 0x000000f61300720c */ /* 0x040fe400077c6670 */
[----:B------:R-:W-:-:S02]  /*1efe0*/  ISETP.GE.OR P1, PT, R19, R244, !P1 ;  /* 0x000000f41300720c */ /* 0x000fc40004f26670 */
[----:B------:R-:W-:Y:S02]  /*1eff0*/  ISETP.GE.OR P2, PT, R18, R246, !P2 ;  /* 0x000000f61200720c */ /* 0x000fe40005746670 */
[----:B------:R-:W-:Y:S01]  /*1f000*/  IADD3 R19, R165, 0x19, RZ ;  /* 0x00000019a5137810 */ /* 0x000fe20007ffe0ff */
[----:B------:R-:W-:Y:S01]  /*1f010*/  HMMA.16816.F32.BF16 R28, R24, R14, R28 ;  /* 0x0000000e181c723c */ /* 0x000fe2000004181c */
[----:B------:R-:W-:Y:S02]  /*1f020*/  FSEL R191, R181, -INF , !P6 ;  /* 0xff800000b5bf7808 */ /* 0x000fe40007000000 */
[----:B------:R-:W-:Y:S02]  /*1f030*/  FSEL R185, R183, -INF , !P1 ;  /* 0xff800000b7b97808 */ /* 0x000fe40004800000 */
[----:B------:R-:W-:Y:S02]  /*1f040*/  FSEL R190, R176, -INF , !P2 ;  /* 0xff800000b0be7808 */ /* 0x000fe40005000000 */
[----:B------:R-:W-:-:S02]  /*1f050*/  ISETP.GE.AND P1, PT, R18, R245, PT ;  /* 0x000000f51200720c */ /* 0x000fc40003f26270 */
[C---:B------:R-:W-:Y:S02]  /*1f060*/  ISETP.GE.AND P6, PT, R19.reuse, R247, PT ;  /* 0x000000f71300720c */ /* 0x040fe40003fc6270 */
[C---:B------:R-:W-:Y:S02]  /*1f070*/  ISETP.GE.AND P2, PT, R19.reuse, R245, PT ;  /* 0x000000f51300720c */ /* 0x040fe40003f46270 */
[----:B------:R-:W-:Y:S02]  /*1f080*/  ISETP.GE.OR P1, PT, R18, R244, !P1 ;  /* 0x000000f41200720c */ /* 0x000fe40004f26670 */
[C---:B------:R-:W-:Y:S02]  /*1f090*/  ISETP.GE.OR P6, PT, R19.reuse, R246, !P6 ;  /* 0x000000f61300720c */ /* 0x040fe400077c6670 */
[----:B------:R-:W-:Y:S02]  /*1f0a0*/  ISETP.GE.OR P2, PT, R19, R244, !P2 ;  /* 0x000000f41300720c */ /* 0x000fe40005746670 */
[----:B------:R-:W-:-:S02]  /*1f0b0*/  IADD3 R19, R165, 0x20, RZ ;  /* 0x00000020a5137810 */ /* 0x000fc40007ffe0ff */
[----:B------:R-:W-:Y:S02]  /*1f0c0*/  FSEL R176, R178, -INF , !P1 ;  /* 0xff800000b2b07808 */ /* 0x000fe40004800000 */
[----:B------:R-:W-:Y:S02]  /*1f0d0*/  FSEL R187, R177, -INF , !P6 ;  /* 0xff800000b1bb7808 */ /* 0x000fe40007000000 */
[C---:B------:R-:W-:Y:S02]  /*1f0e0*/  ISETP.GE.AND P1, PT, R19.reuse, R247, PT ;  /* 0x000000f71300720c */ /* 0x040fe40003f26270 */
[C---:B------:R-:W-:Y:S02]  /*1f0f0*/  ISETP.GE.AND P6, PT, R19.reuse, R245, PT ;  /* 0x000000f51300720c */ /* 0x040fe40003fc6270 */
[C---:B------:R-:W-:Y:S02]  /*1f100*/  ISETP.GE.OR P1, PT, R19.reuse, R246, !P1 ;  /* 0x000000f61300720c */ /* 0x040fe40004f26670 */
[----:B------:R-:W-:-:S02]  /*1f110*/  ISETP.GE.OR P6, PT, R19, R244, !P6 ;  /* 0x000000f41300720c */ /* 0x000fc400077c6670 */
[C---:B------:R-:W-:Y:S02]  /*1f120*/  IADD3 R18, R165.reuse, 0x21, RZ ;  /* 0x00000021a5127810 */ /* 0x040fe40007ffe0ff */
[----:B------:R-:W-:Y:S02]  /*1f130*/  IADD3 R12, R165, 0x28, RZ ;  /* 0x00000028a50c7810 */ /* 0x000fe40007ffe0ff */
[----:B------:R-:W-:Y:S02]  /*1f140*/  FSEL R177, R179, -INF , !P2 ;  /* 0xff800000b3b17808 */ /* 0x000fe40005000000 */
[----:B------:R-:W-:Y:S02]  /*1f150*/  FSEL R183, R172, -INF , !P1 ;  /* 0xff800000acb77808 */ /* 0x000fe40004800000 */
[----:B------:R-:W-:Y:S02]  /*1f160*/  FSEL R180, R174, -INF , !P6 ;  /* 0xff800000aeb47808 */ /* 0x000fe40007000000 */
[----:B------:R-:W-:-:S02]  /*1f170*/  ISETP.GE.AND P2, PT, R18, R247, PT ;  /* 0x000000f71200720c */ /* 0x000fc40003f46270 */
[----:B------:R-:W-:Y:S02]  /*1f180*/  ISETP.GE.AND P1, PT, R18, R245, PT ;  /* 0x000000f51200720c */ /* 0x000fe40003f26270 */
[----:B------:R-:W-:Y:S02]  /*1f190*/  ISETP.GE.AND P6, PT, R12, R247, PT ;  /* 0x000000f70c00720c */ /* 0x000fe40003fc6270 */
[C---:B------:R-:W-:Y:S02]  /*1f1a0*/  ISETP.GE.OR P2, PT, R18.reuse, R246, !P2 ;  /* 0x000000f61200720c */ /* 0x040fe40005746670 */
[----:B------:R-:W-:Y:S02]  /*1f1b0*/  ISETP.GE.OR P1, PT, R18, R244, !P1 ;  /* 0x000000f41200720c */ /* 0x000fe40004f26670 */
[----:B------:R-:W-:Y:S02]  /*1f1c0*/  ISETP.GE.OR P6, PT, R12, R246, !P6 ;  /* 0x000000f60c00720c */ /* 0x000fe400077c6670 */
[----:B------:R-:W-:-:S02]  /*1f1d0*/  IADD3 R13, R165, 0x29, RZ ;  /* 0x00000029a50d7810 */ /* 0x000fc40007ffe0ff */
[----:B------:R-:W-:Y:S02]  /*1f1e0*/  FSEL R184, R173, -INF , !P2 ;  /* 0xff800000adb87808 */ /* 0x000fe40005000000 */
[----:B------:R-:W-:Y:S02]  /*1f1f0*/  FSEL R178, R175, -INF , !P1 ;  /* 0xff800000afb27808 */ /* 0x000fe40004800000 */
[----:B------:R-:W-:Y:S02]  /*1f200*/  FSEL R182, R168, -INF , !P6 ;  /* 0xff800000a8b67808 */ /* 0x000fe40007000000 */
[----:B------:R-:W-:Y:S02]  /*1f210*/  ISETP.GE.AND P2, PT, R12, R245, PT ;  /* 0x000000f50c00720c */ /* 0x000fe40003f46270 */
[C---:B------:R-:W-:Y:S02]  /*1f220*/  ISETP.GE.AND P1, PT, R13.reuse, R247, PT ;  /* 0x000000f70d00720c */ /* 0x040fe40003f26270 */
[----:B------:R-:W-:-:S02]  /*1f230*/  ISETP.GE.AND P6, PT, R13, R245, PT ;  /* 0x000000f50d00720c */ /* 0x000fc40003fc6270 */
[----:B------:R-:W-:Y:S02]  /*1f240*/  ISETP.GE.OR P2, PT, R12, R244, !P2 ;  /* 0x000000f40c00720c */ /* 0x000fe40005746670 */
[C---:B------:R-:W-:Y:S02]  /*1f250*/  ISETP.GE.OR P1, PT, R13.reuse, R246, !P1 ;  /* 0x000000f60d00720c */ /* 0x040fe40004f26670 */
[----:B------:R-:W-:Y:S02]  /*1f260*/  ISETP.GE.OR P6, PT, R13, R244, !P6 ;  /* 0x000000f40d00720c */ /* 0x000fe400077c6670 */
[C---:B------:R-:W-:Y:S02]  /*1f270*/  IADD3 R12, R165.reuse, 0x30, RZ ;  /* 0x00000030a50c7810 */ /* 0x040fe40007ffe0ff */
[----:B------:R-:W-:Y:S02]  /*1f280*/  IADD3 R13, R165, 0x31, RZ ;  /* 0x00000031a50d7810 */ /* 0x000fe40007ffe0ff */
[----:B------:R-:W-:-:S02]  /*1f290*/  FSEL R179, R170, -INF , !P2 ;  /* 0xff800000aab37808 */ /* 0x000fc40005000000 */
[----:B------:R-:W-:Y:S02]  /*1f2a0*/  FSEL R181, R169, -INF , !P1 ;  /* 0xff800000a9b57808 */ /* 0x000fe40004800000 */
[----:B------:R-:W-:Y:S02]  /*1f2b0*/  FSEL R27, R171, -INF , !P6 ;  /* 0xff800000ab1b7808 */ /* 0x000fe40007000000 */
[C---:B------:R-:W-:Y:S02]  /*1f2c0*/  ISETP.GE.AND P2, PT, R12.reuse, R247, PT ;  /* 0x000000f70c00720c */ /* 0x040fe40003f46270 */
[C---:B------:R-:W-:Y:S02]  /*1f2d0*/  ISETP.GE.AND P1, PT, R12.reuse, R245, PT ;  /* 0x000000f50c00720c */ /* 0x040fe40003f26270 */
[----:B------:R-:W-:Y:S02]  /*1f2e0*/  ISETP.GE.AND P6, PT, R13, R247, PT ;  /* 0x000000f70d00720c */ /* 0x000fe40003fc6270 */
[----:B------:R-:W-:-:S02]  /*1f2f0*/  ISETP.GE.OR P2, PT, R12, R246, !P2 ;  /* 0x000000f60c00720c */ /* 0x000fc40005746670 */
[----:B------:R-:W-:Y:S02]  /*1f300*/  ISETP.GE.OR P1, PT, R12, R244, !P1 ;  /* 0x000000f40c00720c */ /* 0x000fe40004f26670 */
[----:B------:R-:W-:Y:S02]  /*1f310*/  ISETP.GE.OR P6, PT, R13, R246, !P6 ;  /* 0x000000f60d00720c */ /* 0x000fe400077c6670 */
[----:B------:R-:W-:Y:S02]  /*1f320*/  IADD3 R12, R165, 0x38, RZ ;  /* 0x00000038a50c7810 */ /* 0x000fe40007ffe0ff */
[----:B------:R-:W-:Y:S02]  /*1f330*/  FSEL R25, R33, -INF , !P6 ;  /* 0xff80000021197808 */ /* 0x000fe40007000000 */
[----:B------:R-:W-:Y:S02]  /*1f340*/  ISETP.GE.AND P6, PT, R12, R245, PT ;  /* 0x000000f50c00720c */ /* 0x000fe40003fc6270 */
[----:B------:R-:W-:-:S02]  /*1f350*/  FSEL R26, R32, -INF , !P2 ;  /* 0xff800000201a7808 */ /* 0x000fc40005000000 */
[----:B------:R-:W-:Y:S02]  /*1f360*/  ISETP.GE.OR P6, PT, R12, R244, !P6 ;  /* 0x000000f40c00720c */ /* 0x000fe400077c6670 */
[----:B------:R-:W-:Y:S02]  /*1f370*/  FSEL R21, R34, -INF , !P1 ;  /* 0xff80000022157808 */ /* 0x000fe40004800000 */
[----:B------:R-:W-:Y:S02]  /*1f380*/  ISETP.GE.AND P2, PT, R13, R245, PT ;  /* 0x000000f50d00720c */ /* 0x000fe40003f46270 */
[----:B------:R-:W-:Y:S02]  /*1f390*/  ISETP.GE.AND P1, PT, R12, R247, PT ;  /* 0x000000f70c00720c */ /* 0x000fe40003f26270 */
[----:B------:R-:W-:Y:S02]  /*1f3a0*/  FSEL R166, R30, -INF , !P6 ;  /* 0xff8000001ea67808 */ /* 0x000fe40007000000 */
[----:B------:R-:W-:-:S02]  /*1f3b0*/  ISETP.GT.AND P6, PT, R242, R230, PT ;  /* 0x000000e6f200720c */ /* 0x000fc40003fc4270 */
[----:B------:R-:W-:Y:S02]  /*1f3c0*/  ISETP.GE.OR P2, PT, R13, R244, !P2 ;  /* 0x000000f40d00720c */ /* 0x000fe40005746670 */
[----:B------:R-:W-:Y:S02]  /*1f3d0*/  ISETP.GE.OR P1, PT, R12, R246, !P1 ;  /* 0x000000f60c00720c */ /* 0x000fe40004f26670 */
[----:B------:R-:W-:Y:S02]  /*1f3e0*/  IADD3 R165, R165, 0x39, RZ ;  /* 0x00000039a5a57810 */ /* 0x000fe40007ffe0ff */
[----:B------:R-:W-:Y:S02]  /*1f3f0*/  FSEL R20, R35, -INF , !P2 ;  /* 0xff80000023147808 */ /* 0x000fe40005000000 */
[----:B------:R-:W-:Y:S02]  /*1f400*/  FSEL R23, R28, -INF , !P1 ;  /* 0xff8000001c177808 */ /* 0x000fe40004800000 */
[----:B------:R-:W-:-:S02]  /*1f410*/  ISETP.GE.AND P2, PT, R165, R247, PT ;  /* 0x000000f7a500720c */ /* 0x000fc40003f46270 */
[C---:B------:R-:W-:Y:S02]  /*1f420*/  ISETP.GE.AND P1, PT, R165.reuse, R245, PT ;  /* 0x000000f5a500720c */ /* 0x040fe40003f26270 */
[C---:B------:R-:W-:Y:S02]  /*1f430*/  ISETP.GE.OR P2, PT, R165.reuse, R246, !P2 ;  /* 0x000000f6a500720c */ /* 0x040fe40005746670 */
[----:B------:R-:W-:Y:S02]  /*1f440*/  ISETP.GE.OR P1, PT, R165, R244, !P1 ;  /* 0x000000f4a500720c */ /* 0x000fe40004f26670 */
[----:B------:R-:W-:Y:S02]  /*1f450*/  FSEL R22, R29, -INF , !P2 ;  /* 0xff8000001d167808 */ /* 0x000fe40005000000 */
[----:B------:R-:W-:Y:S01]  /*1f460*/  FSEL R165, R31, -INF , !P1 ;  /* 0xff8000001fa57808 */ /* 0x000fe20004800000 */
[----:B------:R-:W-:Y:S05]  /*1f470*/  @!P6 BRA `(.L_x_2696) ;  /* 0x00000c900000e947 */ /* 0x000fea0003800000 */
[----:B------:R-:W-:Y:S01]  /*1f480*/  BSSY B0, `(.L_x_2697) ;  /* 0x0000046000007945 */ /* 0x000fe20003800000 */
[----:B------:R-:W-:Y:S05]  /*1f490*/  @!P0 BRA `(.L_x_2698) ;  /* 0x0000040000008947 */ /* 0x000fea0003800000 */
[----:B------:R-:W-:Y:S02]  /*1f4a0*/  ULDC.64 UR4, c[0x0][0x118] ;  /* 0x0000460000047ab9 */ /* 0x000fe40000000a00 */
[----:B------:R-:W2:Y:S01]  /*1f4b0*/  LD.E R24, [R10.64+0x170] ;  /* 0x000170040a187980 */ /* 0x000ea2000c101900 */
[----:B------:R-:W-:-:S05]  /*1f4c0*/  IMAD.SHL.U32 R9, R242, 0x40, RZ ;  /* 0x00000040f2097824 */ /* 0x000fca00078e00ff */
[----:B------:R-:W-:Y:S02]  /*1f4d0*/  IABS R13, R9 ;  /* 0x00000009000d7213 */ /* 0x000fe40000000000 */
[----:B------:R-:W-:-:S04]  /*1f4e0*/  IADD3 R15, R9, -0x40, RZ ;  /* 0xffffffc0090f7810 */ /* 0x000fc80007ffe0ff */
[----:B------:R-:W-:Y:S02]  /*1f4f0*/  IABS R8, R15 ;  /* 0x0000000f00087213 */ /* 0x000fe40000000000 */
[-C--:B--2---:R-:W-:Y:S02]  /*1f500*/  IABS R14, R24.reuse ;  /* 0x00000018000e7213 */ /* 0x084fe40000000000 */
[-C--:B------:R-:W-:Y:S02]  /*1f510*/  IABS R12, R24.reuse ;  /* 0x00000018000c7213 */ /* 0x080fe40000000000 */
[----:B------:R-:W1:Y:S01]  /*1f520*/  I2F.RP R28, R14 ;  /* 0x0000000e001c7306 */ /* 0x000e620000209400 */
[----:B------:R-:W-:Y:S02]  /*1f530*/  LOP3.LUT R9, R9, R24, RZ, 0x3c, !PT ;  /* 0x0000001809097212 */ /* 0x000fe400078e3cff */
[----:B------:R-:W-:Y:S02]  /*1f540*/  IADD3 R12, RZ, -R12, RZ ;  /* 0x8000000cff0c7210 */ /* 0x000fe40007ffe0ff */
[----:B------:R-:W-:-:S03]  /*1f550*/  LOP3.LUT R15, R15, R24, RZ, 0x3c, !PT ;  /* 0x000000180f0f7212 */ /* 0x000fc600078e3cff */
        /* <DEDUP_REMOVED lines=14> */
[----:B------:R-:W-:-:S04]  /*1f640*/  @!P2 IADD3 R18, R18, 0x1, RZ ;  /* 0x000000011212a810 */ /* 0x000fc80007ffe0ff */
[-C--:B------:R-:W-:Y:S01]  /*1f650*/  ISETP.GE.U32.AND P1, PT, R13, R14.reuse, PT ;  /* 0x0000000e0d00720c */ /* 0x080fe20003f26070 */
[----:B------:R-:W-:Y:S01]  /*1f660*/  @!P0 IMAD.IADD R8, R8, 0x1, -R14 ;  /* 0x0000000108088824 */ /* 0x000fe200078e0a0e */
[----:B------:R-:W-:Y:S02]  /*1f670*/  @!P0 IADD3 R19, R19, 0x1, RZ ;  /* 0x0000000113138810 */ /* 0x000fe40007ffe0ff */
[----:B------:R-:W-:Y:S02]  /*1f680*/  ISETP.GE.AND P0, PT, R15, RZ, PT ;  /* 0x000000ff0f00720c */ /* 0x000fe40003f06270 */
[----:B------:R-:W-:Y:S02]  /*1f690*/  ISETP.GE.U32.AND P2, PT, R8, R14, PT ;  /* 0x0000000e0800720c */ /* 0x000fe40003f46070 */
[----:B------:R-:W-:Y:S01]  /*1f6a0*/  LOP3.LUT R8, RZ, R24, RZ, 0x33, !PT ;  /* 0x00000018ff087212 */ /* 0x000fe200078e33ff */
[----:B------:R-:W2:Y:S04]  /*1f6b0*/  LD.E.64 R14, [R10.64+0x38] ;  /* 0x000038040a0e7980 */ /* 0x000ea8000c101b00 */
[----:B------:R-:W-:-:S02]  /*1f6c0*/  @P1 IADD3 R18, R18, 0x1, RZ ;  /* 0x0000000112121810 */ /* 0x000fc40007ffe0ff */
[----:B------:R-:W-:-:S03]  /*1f6d0*/  ISETP.GE.AND P1, PT, R9, RZ, PT ;  /* 0x000000ff0900720c */ /* 0x000fc60003f26270 */
[----:B------:R-:W-:Y:S01]  /*1f6e0*/  IMAD.MOV.U32 R12, RZ, RZ, R18 ;  /* 0x000000ffff0c7224 */ /* 0x000fe200078e0012 */
[----:B------:R-:W-:Y:S02]  /*1f6f0*/  @P2 IADD3 R19, R19, 0x1, RZ ;  /* 0x0000000113132810 */ /* 0x000fe40007ffe0ff */
[----:B------:R-:W-:Y:S02]  /*1f700*/  ISETP.NE.AND P2, PT, R24, RZ, PT ;  /* 0x000000ff1800720c */ /* 0x000fe40003f45270 */
[----:B------:R-:W-:-:S05]  /*1f710*/  MOV R13, R19 ;  /* 0x00000013000d7202 */ /* 0x000fca0000000f00 */
[----:B------:R-:W-:Y:S02]  /*1f720*/  @!P1 IMAD.MOV R12, RZ, RZ, -R12 ;  /* 0x000000ffff0c9224 */ /* 0x000fe400078e0a0c */
[----:B------:R-:W-:-:S03]  /*1f730*/  @!P0 IMAD.MOV R13, RZ, RZ, -R13 ;  /* 0x000000ffff0d8224 */ /* 0x000fc600078e0a0d */
[C---:B------:R-:W-:Y:S02]  /*1f740*/  SEL R12, R8.reuse, R12, !P2 ;  /* 0x0000000c080c7207 */ /* 0x040fe40005000000 */
[----:B------:R-:W-:-:S03]  /*1f750*/  SEL R13, R8, R13, !P2 ;  /* 0x0000000d080d7207 */ /* 0x000fc60005000000 */
[----:B------:R-:W-:-:S04]  /*1f760*/  IMAD.WIDE R8, R12, 0x4, R240 ;  /* 0x000000040c087825 */ /* 0x000fc800078e02f0 */
[----:B------:R-:W-:Y:S02]  /*1f770*/  IMAD.WIDE R18, R13, 0x4, R240 ;  /* 0x000000040d127825 */ /* 0x000fe400078e02f0 */
        /* <DEDUP_REMOVED lines=12> */
[----:B----4-:R-:W-:-:S04]  /*1f840*/  IMAD R9, R19, R8, RZ ;  /* 0x0000000813097224 */ /* 0x010fc800078e02ff */
[----:B------:R-:W-:Y:S02]  /*1f850*/  IMAD R9, R18, R13, R9 ;  /* 0x0000000d12097224 */ /* 0x000fe400078e0209 */
[----:B------:R-:W-:-:S04]  /*1f860*/  IMAD.WIDE.U32 R18, R8, R18, R28 ;  /* 0x0000001208127225 */ /* 0x000fc800078e001c */
[----:B------:R-:W-:Y:S01]  /*1f870*/  IMAD.MOV.U32 R15, RZ, RZ, R18 ;  /* 0x000000ffff0f7224 */ /* 0x000fe200078e0012 */
[----:B------:R-:W-:Y:S01]  /*1f880*/  IADD3 R14, R19, R9, RZ ;  /* 0x00000009130e7210 */ /* 0x000fe20007ffe0ff */
[----:B------:R-:W-:Y:S05]  /*1f890*/  BRA `(.L_x_2699) ;  /* 0x0000004000007947 */ /* 0x000fea0003800000 */
.L_x_2698:
[----:B------:R-:W-:Y:S02]  /*1f8a0*/  ULDC.64 UR4, c[0x0][0x118] ;  /* 0x0000460000047ab9 */ /* 0x000fe40000000a00 */
[----:B------:R-:W2:Y:S02]  /*1f8b0*/  LD.E R15, [R10.64+0x38] ;  /* 0x000038040a0f7980 */ /* 0x000ea4000c101900 */
[----:B--2---:R-:W-:-:S04]  /*1f8c0*/  LEA R15, -R15, RZ, 0x6 ;  /* 0x000000ff0f0f7211 */ /* 0x004fc800078e31ff */
[----:B------:R-:W-:Y:S02]  /*1f8d0*/  SHF.R.S32.HI R14, RZ, 0x1f, R15 ;  /* 0x0000001fff0e7819 */ /* 0x000fe4000001140f */
.L_x_2699:
[----:B------:R-:W-:Y:S05]  /*1f8e0*/  BSYNC B0 ;  /* 0x0000000000007941 */ /* 0x000fea0003800000 */
.L_x_2697:
[C---:B------:R-:W-:Y:S01]  /*1f8f0*/  @P5 IADD3 R9, P0, R15.reuse, R228, RZ ;  /* 0x000000e40f095210 */ /* 0x040fe20007f1e0ff */
[----:B------:R-:W-:Y:S01]  /*1f900*/  ULDC.64 UR4, c[0x0][0x118] ;  /* 0x0000460000047ab9 */ /* 0x000fe20000000a00 */
[-C--:B------:R-:W-:Y:S02]  /*1f910*/  LEA R34, P1, R15, R232.reuse, 0x1 ;  /* 0x000000e80f227211 */ /* 0x080fe400078208ff */
[----:B------:R-:W-:Y:S01]  /*1f920*/  LOP3.LUT R13, R243, 0x1, RZ, 0xc0, !PT ;  /* 0x00000001f30d7812 */ /* 0x000fe200078ec0ff */
[----:B------:R-:W-:Y:S01]  /*1f930*/  @P5 IMAD.X R8, R14, 0x1, R229, P0 ;  /* 0x000000010e085824 */ /* 0x000fe200000e06e5 */
[----:B------:R-:W-:Y:S02]  /*1f940*/  LEA.HI.X R35, R15, R231, R14, 0x1, P1 ;  /* 0x000000e70f237211 */ /* 0x000fe400008f0c0e */
[----:B------:R-:W-:Y:S02]  /*1f950*/  @P5 LEA R30, P1, R9, R232, 0x1 ;  /* 0x000000e8091e5211 */ /* 0x000fe400078208ff */
[----:B------:R-:W-:-:S02]  /*1f960*/  @P4 IADD3 R12, P0, R15, R228, RZ ;  /* 0x000000e40f0c4210 */ /* 0x000fc40007f1e0ff */
[-C--:B------:R-:W-:Y:S02]  /*1f970*/  @P5 LEA.HI.X R31, R9, R231.reuse, R8, 0x1, P1 ;  /* 0x000000e7091f5211 */ /* 0x080fe400008f0c08 */
[----:B------:R-:W-:Y:S01]  /*1f980*/  @P4 LEA R28, P1, R12, R232, 0x1 ;  /* 0x000000e80c1c4211 */ /* 0x000fe200078208ff */
[--C-:B------:R-:W-:Y:S01]  /*1f990*/  @P4 IMAD.X R8, R14, 0x1, R229.reuse, P0 ;  /* 0x000000010e084824 */ /* 0x100fe200000e06e5 */
[-C--:B------:R-:W-:Y:S02]  /*1f9a0*/  @P3 IADD3 R9, P0, R15, R228.reuse, RZ ;  /* 0x000000e40f093210 */ /* 0x080fe40007f1e0ff */
[----:B------:R-:W-:Y:S02]  /*1f9b0*/  ISETP.NE.U32.AND P2, PT, R13, 0x1, PT ;  /* 0x000000010d00780c */ /* 0x000fe40003f45070 */
[----:B------:R-:W-:Y:S01]  /*1f9c0*/  @P4 LEA.HI.X R29, R12, R231, R8, 0x1, P1 ;  /* 0x000000e70c1d4211 */ /* 0x000fe200008f0c08 */
[----:B------:R-:W-:Y:S01]  /*1f9d0*/  @P3 IMAD.X R8, R14, 0x1, R229, P0 ;  /* 0x000000010e083824 */ /* 0x000fe200000e06e5 */
[----:B------:R-:W-:-:S04]  /*1f9e0*/  IADD3 R13, P1, P0, R228, R228, R15 ;  /* 0x000000e4e40d7210 */ /* 0x000fc8000783e00f */
[----:B------:R-:W-:Y:S02]  /*1f9f0*/  IADD3.X R12, R229, R229, R14, P1, P0 ;  /* 0x000000e5e50c7210 */ /* 0x000fe40000fe040e */
[----:B------:R-:W-:-:S03]  /*1fa00*/  @P3 LEA R18, P0, R9, R232, 0x1 ;  /* 0x000000e809123211 */ /* 0x000fc600078008ff */
[-C--:B------:R-:W-:Y:S01]  /*1fa10*/  @!P2 LEA R32, P1, R13, R232.reuse, 0x1 ;  /* 0x000000e80d20a211 */ /* 0x080fe200078208ff */
[----:B------:R-:W-:Y:S01]  /*1fa20*/  @!PT LDS RZ, [RZ] ;  /* 0x00000000fffff984 */ /* 0x000fe20000000800 */
[----:B------:R-:W-:Y:S01]  /*1fa30*/  @!PT LDS RZ, [RZ] ;  /* 0x00000000fffff984 */ /* 0x000fe20000000800 */
[----:B------:R-:W-:Y:S01]  /*1fa40*/  @!PT LDS RZ, [RZ] ;  /* 0x00000000fffff984 */ /* 0x000fe20000000800 */
[----:B------:R1:W-:Y:S01]  /*1fa50*/  @!P2 LDGSTS.E.BYPASS.LTC128B.128 [R239+0x8000], [R34.64] ;  /* 0x0800000022efafae */ /* 0x0003e2000b901d44 */
[-C--:B------:R-:W-:Y:S01]  /*1fa60*/  @P3 LEA.HI.X R19, R9, R231.reuse, R8, 0x1, P0 ;  /* 0x000000e709133211 */ /* 0x080fe200000f0c08 */
[----:B------:R-:W-:Y:S01]  /*1fa70*/  @P5 IMAD.MOV.U32 R9, RZ, RZ, R35 ;  /* 0x000000ffff095224 */ /* 0x000fe200078e0023 */
[CC--:B------:R-:W-:Y:S01]  /*1fa80*/  @P5 LEA R172, P0, R13.reuse, R232.reuse, 0x1 ;  /* 0x000000e80dac5211 */ /* 0x0c0fe200078008ff */
[----:B------:R1:W-:Y:S01]  /*1fa90*/  @P2 STS.128 [R239+0x8000], RZ ;  /* 0x008000ffef002388 */ /* 0x0003e20000000c00 */
[CCC-:B------:R-:W-:Y:S02]  /*1faa0*/  @!P2 LEA.HI.X R33, R13.reuse, R231.reuse, R12.reuse, 0x1, P1 ;  /* 0x000000e70d21a211 */ /* 0x1c0fe400008f0c0c */
[C---:B------:R-:W-:Y:S02]  /*1fab0*/  @P5 LEA.HI.X R173, R13.reuse, R231, R12, 0x1, P0 ;  /* 0x000000e70dad5211 */ /* 0x040fe400000f0c0c */
[----:B------:R-:W-:-:S02]  /*1fac0*/  @P4 LEA R170, P1, R13, R232, 0x1 ;  /* 0x000000e80daa4211 */ /* 0x000fc400078208ff */
[C---:B------:R-:W-:Y:S02]  /*1fad0*/  @P3 LEA R168, P0, R13.reuse, R232, 0x1 ;  /* 0x000000e80da83211 */ /* 0x040fe400078008ff */
[CCC-:B------:R-:W-:Y:S02]  /*1fae0*/  @P4 LEA.HI.X R171, R13.reuse, R231.reuse, R12.reuse, 0x1, P1 ;  /* 0x000000e70dab4211 */ /* 0x1c0fe400008f0c0c */
[C---:B------:R-:W-:Y:S02]  /*1faf0*/  @P3 LEA.HI.X R169, R13.reuse, R231, R12, 0x1, P0 ;  /* 0x000000e70da93211 */ /* 0x040fe400000f0c0c */
[-C--:B------:R-:W-:Y:S02]  /*1fb00*/  IADD3 R8, P1, R13, R228.reuse, RZ ;  /* 0x000000e40d087210 */ /* 0x080fe40007f3e0ff */
[----:B------:R-:W-:-:S03]  /*1fb10*/  @!P2 IADD3 R15, P0, R15, R228, RZ ;  /* 0x000000e40f0fa210 */ /* 0x000fc60007f1e0ff */
[--C-:B------:R-:W-:Y:S01]  /*1fb20*/  IMAD.X R12, R12, 0x1, R229.reuse, P1 ;  /* 0x000000010c0c7824 */ /* 0x100fe200008e06e5 */
[-C--:B------:R-:W-:Y:S01]  /*1fb30*/  @!P2 LEA R198, P1, R8, R232.reuse, 0x1 ;  /* 0x000000e808c6a211 */ /* 0x080fe200078208ff */
[----:B------:R-:W-:Y:S01]  /*1fb40*/  @!P2 IMAD.X R14, R14, 0x1, R229, P0 ;  /* 0x000000010e0ea824 */ /* 0x000fe200000e06e5 */
[CC--:B------:R-:W-:Y:S02]  /*1fb50*/  @P5 LEA R196, P0, R8.reuse, R232.reuse, 0x1 ;  /* 0x000000e808c45211 */ /* 0x0c0fe400078008ff */
[CCC-:B------:R-:W-:Y:S02]  /*1fb60*/  @!P2 LEA.HI.X R199, R8.reuse, R231.reuse, R12.reuse, 0x1, P1 ;  /* 0x000000e708c7a211 */ /* 0x1c0fe400008f0c0c */
[C---:B------:R-:W-:Y:S02]  /*1fb70*/  @P5 LEA.HI.X R197, R8.reuse, R231, R12, 0x1, P0 ;  /* 0x000000e708c55211 */ /* 0x040fe400000f0c0c */
[CC--:B------:R-:W-:Y:S02]  /*1fb80*/  @P4 LEA R194, P1, R8.reuse, R232.reuse, 0x1 ;  /* 0x000000e808c24211 */ /* 0x0c0fe400078208ff */
[----:B------:R-:W-:-:S02]  /*1fb90*/  @P3 LEA R174, P0, R8, R232, 0x1 ;  /* 0x000000e808ae3211 */ /* 0x000fc400078008ff */
[CCC-:B------:R-:W-:Y:S02]  /*1fba0*/  @P4 LEA.HI.X R195, R8.reuse, R231.reuse, R12.reuse, 0x1, P1 ;  /* 0x000000e708c34211 */ /* 0x1c0fe400008f0c0c */
[----:B------:R-:W-:Y:S01]  /*1fbb0*/  @P3 LEA.HI.X R175, R8, R231, R12, 0x1, P0 ;  /* 0x000000e708af3211 */ /* 0x000fe200000f0c0c */
[--C-:B------:R-:W-:Y:S01]  /*1fbc0*/  @P5 IMAD.MOV.U32 R8, RZ, RZ, R34.reuse ;  /* 0x000000ffff085224 */ /* 0x100fe200078e0022 */
[----:B------:R-:W-:Y:S01]  /*1fbd0*/  @!P2 LEA R250, P1, R15, R232, 0x1 ;  /* 0x000000e80ffaa211 */ /* 0x000fe200078208ff */
[----:B------:R-:W-:-:S03]  /*1fbe0*/  IMAD.MOV.U32 R232, RZ, RZ, R34 ;  /* 0x000000ffffe87224 */ /* 0x000fc600078e0022 */
[----:B------:R-:W-:Y:S01]  /*1fbf0*/  @!PT LDS RZ, [RZ] ;  /* 0x00000000fffff984 */ /* 0x000fe20000000800 */
[----:B------:R-:W-:Y:S01]  /*1fc00*/  @!PT LDS RZ, [RZ] ;  /* 0x00000000fffff984 */ /* 0x000fe20000000800 */
[----:B------:R-:W-:Y:S01]  /*1fc10*/  @!PT LDS RZ, [RZ] ;  /* 0x00000000fffff984 */ /* 0x000fe20000000800 */
[----:B------:R2:W-:Y:S01]  /*1fc20*/  @P5 LDGSTS.E.BYPASS.LTC128B.128 [R239+0xa000], [R8.64+0x80] ;  /* 0x0a00008008ef5fae */ /* 0x0005e2000b901d44 */
[----:B------:R-:W-:Y:S01]  /*1fc30*/  @!P2 LEA.HI.X R251, R15, R231, R14, 0x1, P1 ;  /* 0x000000e70ffba211 */ /* 0x000fe200008f0c0e */
[--C-:B------:R-:W-:Y:S02]  /*1fc40*/  IMAD.MOV.U32 R231, RZ, RZ, R35.reuse ;  /* 0x000000ffffe77224 */ /* 0x100fe400078e0023 */
        /* <DEDUP_REMOVED lines=76> */
.L_x_2696:
[----:B------:R-:W-:Y:S05]  /*20110*/  BSYNC B1 ;  /* 0x0000000000017941 */ /* 0x000fea0003800000 */
.L_x_2695:
[----:B------:R-:W-:Y:S01]  /*20120*/  ULDC.64 UR4, c[0x0][0x118] ;  /* 0x0000460000047ab9 */ /* 0x000fe20000000a00 */
[----:B------:R-:W-:Y:S04]  /*20130*/  LDSM.16.MT88.4 R12, [R216+0x10000] ;  /* 0x01000000d80c783b */ /* 0x000fe80000004200 */
[----:B-1----:R1:W2:Y:S02]  /*20140*/  LD.E R169, [R10.64+0xdc] ;  /* 0x0000dc040aa97980 */ /* 0x0022a4000c101900 */
[----:B-1----:R-:W-:-:S02]  /*20150*/  FMNMX.FTZ R11, R164, R16, !PT ;  /* 0x00000010a40b7209 */ /* 0x002fc40007810000 */
        /* <DEDUP_REMOVED lines=30> */
[----:B------:R-:W-:-:S03]  /*20340*/  FMNMX.FTZ R10, R165, R10, !PT ;  /* 0x0000000aa50a7209 */ /* 0x000fc60007810000 */
[----:B------:R-:W1:Y:S04]  /*20350*/  SHFL.BFLY PT, R9, R11, 0x2, 0x1f ;  /* 0x0c401f000b097f89 */ /* 0x000e6800000e0000 */
[----:B------:R-:W3:Y:S01]  /*20360*/  SHFL.BFLY PT, R8, R10, 0x2, 0x1f ;  /* 0x0c401f000a087f89 */ /* 0x000ee200000e0000 */
[----:B-1----:R-:W-:Y:S02]  /*20370*/  FMNMX.FTZ R9, R11, R9, !PT ;  /* 0x000000090b097209 */ /* 0x002fe40007810000 */
[----:B---3--:R-:W-:-:S03]  /*20380*/  FMNMX.FTZ R8, R10, R8, !PT ;  /* 0x000000080a087209 */ /* 0x008fc60007810000 */
[----:B------:R-:W1:Y:S04]  /*20390*/  SHFL.BFLY PT, R34, R9, 0x1, 0x1f ;  /* 0x0c201f0009227f89 */ /* 0x000e6800000e0000 */
[----:B------:R-:W3:Y:S01]  /*203a0*/  SHFL.BFLY PT, R33, R8, 0x1, 0x1f ;  /* 0x0c201f0008217f89 */ /* 0x000ee200000e0000 */
[----:B-1----:R-:W-:-:S04]  /*203b0*/  FMNMX.FTZ R34, R9, R34, !PT ;  /* 0x0000002209227209 */ /* 0x002fc80007810000 */
[----:B------:R-:W-:Y:S02]  /*203c0*/  FSETP.NEU.FTZ.AND P1, PT, R34, -INF , PT ;  /* 0xff8000002200780b */ /* 0x000fe40003f3d000 */
[----:B---3--:R-:W-:Y:S02]  /*203d0*/  FMNMX.FTZ R33, R8, R33, !PT ;  /* 0x0000002108217209 */ /* 0x008fe40007810000 */
[----:B------:R-:W1:Y:S02]  /*203e0*/  LDSM.16.MT88.4 R8, [R219+0x10000] ;  /* 0x01000000db08783b */ /* 0x000e640000004200 */
[----:B------:R-:W-:Y:S01]  /*203f0*/  FSETP.NEU.FTZ.AND P0, PT, R33, -INF , PT ;  /* 0xff8000002100780b */ /* 0x000fe20003f1d000 */
[C---:B--2---:R-:W-:Y:S02]  /*20400*/  FMUL.FTZ R24, R169.reuse, R34 ;  /* 0x00000022a9187220 */ /* 0x044fe40000410000 */
[----:B------:R-:W-:-:S03]  /*20410*/  FMUL.FTZ R168, R169, R33 ;  /* 0x00000021a9a87220 */ /* 0x000fc60000410000 */
[----:B------:R-:W-:Y:S02]  /*20420*/  FSEL R24, R24, RZ, P1 ;  /* 0x000000ff18187208 */ /* 0x000fe40000800000 */
[----:B------:R-:W-:-:S03]  /*20430*/  FSEL R168, R168, RZ, P0 ;  /* 0x000000ffa8a87208 */ /* 0x000fc60000000000 */
[-CC-:B------:R-:W-:Y:S01]  /*20440*/  FFMA.FTZ R29, R5, R169.reuse, -R24.reuse ;  /* 0x000000a9051d7223 */ /* 0x180fe20000010818 */
[----:B------:R-:W-:Y:S01]  /*20450*/  FSEL R5, R33, RZ, P0 ;  /* 0x000000ff21057208 */ /* 0x000fe20000000000 */
[-CC-:B------:R-:W-:Y:S01]  /*20460*/  FFMA.FTZ R30, R4, R169.reuse, -R24.reuse ;  /* 0x000000a9041e7223 */ /* 0x180fe20000010818 */
[----:B------:R-:W-:Y:S01]  /*20470*/  FSEL R4, R34, RZ, P1 ;  /* 0x000000ff22047208 */ /* 0x000fe20000800000 */
[-CC-:B------:R-:W-:Y:S02]  /*20480*/  FFMA.FTZ R31, R2, R169.reuse, -R24.reuse ;  /* 0x000000a9021f7223 */ /* 0x180fe40000010818 */
[-C--:B------:R-:W-:Y:S01]  /*20490*/  FFMA.FTZ R32, R16, R169.reuse, -R24 ;  /* 0x000000a910207223 */ /* 0x080fe20000010818 */
[----:B------:R-:W-:Y:S01]  /*204a0*/  MUFU.EX2 R29, R29 ;  /* 0x0000001d001d7308 */ /* 0x000fe20000000800 */
[----:B------:R-:W-:Y:S02]  /*204b0*/  FFMA.FTZ R2, R17, R169, -R168 ;  /* 0x000000a911027223 */ /* 0x000fe400000108a8 */
[----:B------:R-:W-:Y:S01]  /*204c0*/  FADD.FTZ R5, R3, -R5 ;  /* 0x8000000503057221 */ /* 0x000fe20000010000 */
[----:B------:R-:W2:Y:S01]  /*204d0*/  LDSM.16.MT88.4 R16, [R217+0x10000] ;  /* 0x01000000d910783b */ /* 0x000ea20000004200 */
[----:B------:R-:W-:-:S02]  /*204e0*/  FADD.FTZ R4, R164, -R4 ;  /* 0x80000004a4047221 */ /* 0x000fc40000010000 */
[-CC-:B------:R-:W-:Y:S01]  /*204f0*/  FFMA.FTZ R28, R0, R169.reuse, -R168.reuse ;  /* 0x000000a9001c7223 */ /* 0x180fe200000108a8 */
[----:B------:R-:W-:Y:S01]  /*20500*/  MUFU.EX2 R32, R32 ;  /* 0x0000002000207308 */ /* 0x000fe20000000800 */
[-CC-:B------:R-:W-:Y:S02]  /*20510*/  FFMA.FTZ R0, R6, R169.reuse, -R168.reuse ;  /* 0x000000a906007223 */ /* 0x180fe400000108a8 */
[----:B------:R-:W-:Y:S02]  /*20520*/  FFMA.FTZ R35, R7, R169, -R168 ;  /* 0x000000a907237223 */ /* 0x000fe400000108a8 */
[C---:B------:R-:W-:Y:S02]  /*20530*/  FMUL.FTZ R3, R169.reuse, R5 ;  /* 0x00000005a9037220 */ /* 0x040fe40000410000 */
[----:B------:R-:W-:Y:S01]  /*20540*/  FMUL.FTZ R4, R169, R4 ;  /* 0x00000004a9047220 */ /* 0x000fe20000410000 */
[----:B------:R-:W-:Y:S01]  /*20550*/  MUFU.EX2 R31, R31 ;  /* 0x0000001f001f7308 */ /* 0x000fe20000000800 */
[----:B------:R-:W-:-:S02]  /*20560*/  FFMA.FTZ R170, R192, R169, -R24 ;  /* 0x000000a9c0aa7223 */ /* 0x000fc40000010818 */
[-CC-:B------:R-:W-:Y:S02]  /*20570*/  FFMA.FTZ R171, R191, R169.reuse, -R24.reuse ;  /* 0x000000a9bfab7223 */ /* 0x180fe40000010818 */
[-CC-:B------:R-:W-:Y:S02]  /*20580*/  FFMA.FTZ R172, R190, R169.reuse, -R24.reuse ;  /* 0x000000a9beac7223 */ /* 0x180fe40000010818 */
[-C--:B------:R-:W-:Y:S01]  /*20590*/  FFMA.FTZ R173, R187, R169.reuse, -R24 ;  /* 0x000000a9bbad7223 */ /* 0x080fe20000010818 */
[----:B------:R-:W3:Y:S01]  /*205a0*/  MUFU.EX2 R30, R30 ;  /* 0x0000001e001e7308 */ /* 0x000ee20000000800 */
[-CC-:B------:R-:W-:Y:S02]  /*205b0*/  FFMA.FTZ R174, R186, R169.reuse, -R168.reuse ;  /* 0x000000a9baae7223 */ /* 0x180fe400000108a8 */
[-CC-:B------:R-:W-:Y:S02]  /*205c0*/  FFMA.FTZ R175, R176, R169.reuse, -R168.reuse ;  /* 0x000000a9b0af7223 */ /* 0x180fe400000108a8 */
[----:B------:R-:W-:-:S02]  /*205d0*/  FFMA.FTZ R177, R177, R169, -R168 ;  /* 0x000000a9b1b17223 */ /* 0x000fc400000108a8 */
[-C--:B------:R-:W-:Y:S01]  /*205e0*/  FFMA.FTZ R185, R185, R169.reuse, -R168 ;  /* 0x000000a9b9b97223 */ /* 0x080fe200000108a8 */
[----:B------:R-:W-:Y:S01]  /*205f0*/  MUFU.EX2 R28, R28 ;  /* 0x0000001c001c7308 */ /* 0x000fe20000000800 */
[-CC-:B------:R-:W-:Y:S02]  /*20600*/  FFMA.FTZ R183, R183, R169.reuse, -R24.reuse ;  /* 0x000000a9b7b77223 */ /* 0x180fe40000010818 */
[-CC-:B------:R-:W-:Y:S02]  /*20610*/  FFMA.FTZ R184, R184, R169.reuse, -R24.reuse ;  /* 0x000000a9b8b87223 */ /* 0x180fe40000010818 */
[-CC-:B------:R-:W-:Y:S02]  /*20620*/  FFMA.FTZ R182, R182, R169.reuse, -R24.reuse ;  /* 0x000000a9b6b67223 */ /* 0x180fe40000010818 */
[-C--:B------:R-:W-:Y:S01]  /*20630*/  FFMA.FTZ R181, R181, R169.reuse, -R24 ;  /* 0x000000a9b5b57223 */ /* 0x080fe20000010818 */
[----:B------:R-:W4:Y:S01]  /*20640*/  MUFU.EX2 R2, R2 ;  /* 0x0000000200027308 */ /* 0x000f220000000800 */
[----:B---3--:R-:W-:Y:S01]  /*20650*/  F2FP.BF16.PACK_AB R6, R29, R30 ;  /* 0x0000001e1d06723e */ /* 0x008fe200000010ff */
[----:B------:R-:W-:-:S02]  /*20660*/  FFMA.FTZ R180, R180, R169, -R168 ;  /* 0x000000a9b4b47223 */ /* 0x000fc400000108a8 */
[-CC-:B------:R-:W-:Y:S02]  /*20670*/  FFMA.FTZ R186, R26, R169.reuse, -R24.reuse ;  /* 0x000000a91aba7223 */ /* 0x180fe40000010818 */
[-CC-:B------:R-:W-:Y:S02]  /*20680*/  FFMA.FTZ R187, R25, R169.reuse, -R24.reuse ;  /* 0x000000a919bb7223 */ /* 0x180fe40000010818 */
[----:B------:R-:W-:Y:S01]  /*20690*/  MUFU.EX2 R0, R0 ;  /* 0x0000000000007308 */ /* 0x000fe20000000800 */
[-CC-:B------:R-:W-:Y:S02]  /*206a0*/  FFMA.FTZ R190, R23, R169.reuse, -R24.reuse ;  /* 0x000000a917be7223 */ /* 0x180fe40000010818 */
[-C--:B------:R-:W-:Y:S02]  /*206b0*/  FFMA.FTZ R191, R22, R169.reuse, -R24 ;  /* 0x000000a916bf7223 */ /* 0x080fe40000010818 */
[-CC-:B------:R-:W-:Y:S02]  /*206c0*/  FFMA.FTZ R192, R21, R169.reuse, -R168.reuse ;  /* 0x000000a915c07223 */ /* 0x180fe400000108a8 */
[-CC-:B------:R-:W-:Y:S01]  /*206d0*/  FFMA.FTZ R193, R20, R169.reuse, -R168.reuse ;  /* 0x000000a914c17223 */ /* 0x180fe200000108a8 */
[----:B------:R-:W3:Y:S01]  /*206e0*/  MUFU.EX2 R35, R35 ;  /* 0x0000002300237308 */ /* 0x000ee20000000800 */
[----:B----4-:R-:W-:Y:S01]  /*206f0*/  F2FP.BF16.PACK_AB R5, R2, R28 ;  /* 0x0000001c0205723e */ /* 0x010fe200000010ff */
[-CC-:B------:R-:W-:Y:S01]  /*20700*/  FFMA.FTZ R166, R166, R169.reuse, -R168.reuse ;  /* 0x000000a9a6a67223 */ /* 0x180fe200000108a8 */
[----:B------:R-:W-:Y:S01]  /*20710*/  LDSM.16.MT88.4 R20, [R217+0x11800] ;  /* 0x01180000d914783b */ /* 0x000fe20000004200 */
[----:B------:R-:W-:-:S04]  /*20720*/  FFMA.FTZ R165, R165, R169, -R168 ;  /* 0x000000a9a5a57223 */ /* 0x000fc800000108a8 */
[----:B------:R4:W5:Y:S08]  /*20730*/  MUFU.EX2 R164, R4 ;  /* 0x0000000400a47308 */ /* 0x0009700000000800 */
[----:B------:R-:W1:Y:S01]  /*20740*/  MUFU.EX2 R3, R3 ;  /* 0x0000000300037308 */ /* 0x000e620000000800 */
[----:B---3--:R-:W-:Y:S02]  /*20750*/  F2FP.BF16.PACK_AB R7, R35, R0 ;  /* 0x000000002307723e */ /* 0x008fe400000010ff */
[----:B----4-:R-:W-:Y:S01]  /*20760*/  F2FP.BF16.PACK_AB R4, R31, R32 ;  /* 0x000000201f04723e */ /* 0x010fe200000010ff */
[----:B-----5:R-:W-:-:S04]  /*20770*/  FMUL.FTZ R160, R160, R164 ;  /* 0x000000a4a0a07220 */ /* 0x020fc80000410000 */
[----:B------:R-:W-:Y:S01]  /*20780*/  MUFU.EX2 R170, R170 ;  /* 0x000000aa00aa7308 */ /* 0x000fe20000000800 */
[-C--:B------:R-:W-:Y:S02]  /*20790*/  FMUL.FTZ R161, R161, R164.reuse ;  /* 0x000000a4a1a17220 */ /* 0x080fe40000410000 */
[-C--:B------:R-:W-:Y:S02]  /*207a0*/  FMUL.FTZ R156, R156, R164.reuse ;  /* 0x000000a49c9c7220 */ /* 0x080fe40000410000 */
[----:B------:R-:W-:Y:S02]  /*207b0*/  FMUL.FTZ R157, R157, R164 ;  /* 0x000000a49d9d7220 */ /* 0x000fe40000410000 */
[-C--:B-1----:R-:W-:Y:S01]  /*207c0*/  FMUL.FTZ R162, R162, R3.reuse ;  /* 0x00000003a2a27220 */ /* 0x082fe20000410000 */
[----:B------:R-:W1:Y:S01]  /*207d0*/  MUFU.EX2 R171, R171 ;  /* 0x000000ab00ab7308 */ /* 0x000e620000000800 */
        /* <DEDUP_REMOVED lines=11> */
[----:B------:R-:W-:Y:S01]  /*20890*/  FMUL.FTZ R149, R149, R164 ;  /* 0x000000a495957220 */ /* 0x000fe20000410000 */
[----:B------:R-:W3:Y:S01]  /*208a0*/  LDSM.16.MT88.4 R8, [R215+0x10000] ;  /* 0x01000000d708783b */ /* 0x000ee20000004200 */
[-C--:B------:R-:W-:Y:S01]  /*208b0*/  FMUL.FTZ R150, R150, R3.reuse ;  /* 0x0000000396967220 */ /* 0x080fe20000410000 */
[----:B------:R-:W-:Y:S01]  /*208c0*/  MUFU.EX2 R173, R173 ;  /* 0x000000ad00ad7308 */ /* 0x000fe20000000800 */
[----:B------:R-:W-:-:S02]  /*208d0*/  FMUL.FTZ R151, R151, R3 ;  /* 0x0000000397977220 */ /* 0x000fc40000410000 */
[-C--:B------:R-:W-:Y:S01]  /*208e0*/  FMUL.FTZ R144, R144, R164.reuse ;  /* 0x000000a490907220 */ /* 0x080fe20000410000 */
[C---:B--2---:R-:W-:Y:S01]  /*208f0*/  HMMA.16816.F32.BF16 R152, R4.reuse, R16, R152 ;  /* 0x000000100498723c */ /* 0x044fe20000041898 */
[-C--:B------:R-:W-:Y:S02]  /*20900*/  FMUL.FTZ R145, R145, R164.reuse ;  /* 0x000000a491917220 */ /* 0x080fe40000410000 */
[-C--:B------:R-:W-:Y:S01]  /*20910*/  FMUL.FTZ R146, R146, R3.reuse ;  /* 0x0000000392927220 */ /* 0x080fe20000410000 */
[----:B------:R-:W-:Y:S01]  /*20920*/  MUFU.EX2 R174, R174 ;  /* 0x000000ae00ae7308 */ /* 0x000fe20000000800 */
[----:B------:R-:W-:Y:S02]  /*20930*/  FMUL.FTZ R147, R147, R3 ;  /* 0x0000000393937220 */ /* 0x000fe40000410000 */
[-C--:B------:R-:W-:Y:S01]  /*20940*/  FMUL.FTZ R140, R140, R164.reuse ;  /* 0x000000a48c8c7220 */ /* 0x080fe20000410000 */
[----:B------:R-:W-:Y:S01]  /*20950*/  HMMA.16816.F32.BF16 R148, R4, R18, R148 ;  /* 0x000000120494723c */ /* 0x000fe20000041894 */
[----:B------:R-:W2:Y:S01]  /*20960*/  LDSM.16.MT88.4 R16, [R219+0x12000] ;  /* 0x01200000db10783b */ /* 0x000ea20000004200 */
[----:B------:R-:W-:-:S02]  /*20970*/  FMUL.FTZ R141, R141, R164 ;  /* 0x000000a48d8d7220 */ /* 0x000fc40000410000 */
[-C--:B------:R-:W-:Y:S01]  /*20980*/  FMUL.FTZ R142, R142, R3.reuse ;  /* 0x000000038e8e7220 */ /* 0x080fe20000410000 */
[----:B------:R4:W5:Y:S01]  /*20990*/  MUFU.EX2 R176, R185 ;  /* 0x000000b900b07308 */ /* 0x0009620000000800 */
[-C--:B------:R-:W-:Y:S02]  /*209a0*/  FMUL.FTZ R143, R143, R3.reuse ;  /* 0x000000038f8f7220 */ /* 0x080fe40000410000 */
[-C--:B------:R-:W-:Y:S01]  /*209b0*/  FMUL.FTZ R136, R136, R164.reuse ;  /* 0x000000a488887220 */ /* 0x080fe20000410000 */
[----:B------:R-:W-:Y:S01]  /*209c0*/  HMMA.16816.F32.BF16 R144, R4, R12, R144 ;  /* 0x0000000c0490723c */ /* 0x000fe20000041890 */
[----:B------:R-:W-:Y:S02]  /*209d0*/  FMUL.FTZ R137, R137, R164 ;  /* 0x000000a489897220 */ /* 0x000fe40000410000 */
[-C--:B------:R-:W-:Y:S01]  /*209e0*/  FMUL.FTZ R138, R138, R3.reuse ;  /* 0x000000038a8a7220 */ /* 0x080fe20000410000 */
[----:B------:R-:W-:Y:S01]  /*209f0*/  MUFU.EX2 R175, R175 ;  /* 0x000000af00af7308 */ /* 0x000fe20000000800 */
[----:B------:R-:W-:-:S02]  /*20a00*/  FMUL.FTZ R139, R139, R3 ;  /* 0x000000038b8b7220 */ /* 0x000fc40000410000 */
[-C--:B------:R-:W-:Y:S01]  /*20a10*/  FMUL.FTZ R132, R132, R164.reuse ;  /* 0x000000a484847220 */ /* 0x080fe20000410000 */
[C---:B------:R-:W-:Y:S01]  /*20a20*/  HMMA.16816.F32.BF16 R140, R4.reuse, R14, R140 ;  /* 0x0000000e048c723c */ /* 0x040fe2000004188c */
[-C--:B------:R-:W-:Y:S01]  /*20a30*/  FMUL.FTZ R133, R133, R164.reuse ;  /* 0x000000a485857220 */ /* 0x080fe20000410000 */
[----:B------:R-:W1:Y:S01]  /*20a40*/  LDSM.16.MT88.4 R12, [R217+0x12000] ;  /* 0x01200000d90c783b */ /* 0x000e620000004200 */
[-C--:B------:R-:W-:Y:S01]  /*20a50*/  FMUL.FTZ R134, R134, R3.reuse ;  /* 0x0000000386867220 */ /* 0x080fe20000410000 */
[----:B------:R-:W1:Y:S01]  /*20a60*/  MUFU.EX2 R177, R177 ;  /* 0x000000b100b17308 */ /* 0x000e620000000800 */
[----:B------:R-:W-:Y:S02]  /*20a70*/  FMUL.FTZ R135, R135, R3 ;  /* 0x0000000387877220 */ /* 0x000fe40000410000 */
[-C--:B------:R-:W-:Y:S01]  /*20a80*/  FMUL.FTZ R36, R36, R164.reuse ;  /* 0x000000a424247220 */ /* 0x080fe20000410000 */
[----:B---3--:R-:W-:Y:S01]  /*20a90*/  HMMA.16816.F32.BF16 R136, R4, R8, R136 ;  /* 0x000000080488723c */ /* 0x008fe20000041888 */
[----:B------:R-:W-:-:S02]  /*20aa0*/  FMUL.FTZ R37, R37, R164 ;  /* 0x000000a425257220 */ /* 0x000fc40000410000 */
[-C--:B------:R-:W-:Y:S01]  /*20ab0*/  FMUL.FTZ R38, R38, R3.reuse ;  /* 0x0000000326267220 */ /* 0x080fe20000410000 */
[----:B------:R-:W3:Y:S01]  /*20ac0*/  MUFU.EX2 R183, R183 ;  /* 0x000000b700b77308 */ /* 0x000ee20000000800 */
[-C--:B------:R-:W-:Y:S02]  /*20ad0*/  FMUL.FTZ R39, R39, R3.reuse ;  /* 0x0000000327277220 */ /* 0x080fe40000410000 */
[-C--:B------:R-:W-:Y:S01]  /*20ae0*/  FMUL.FTZ R40, R40, R164.reuse ;  /* 0x000000a428287220 */ /* 0x080fe20000410000 */
[----:B------:R-:W-:Y:S01]  /*20af0*/  HMMA.16816.F32.BF16 R132, R4, R10, R132 ;  /* 0x0000000a0484723c */ /* 0x000fe20000041884 */
[----:B------:R-:W3:Y:S01]  /*20b00*/  LDSM.16.MT88.4 R8, [R216+0x12000] ;  /* 0x01200000d808783b */ /* 0x000ee20000004200 */
[----:B------:R-:W-:Y:S02]  /*20b10*/  FMUL.FTZ R41, R41, R164 ;  /* 0x000000a429297220 */ /* 0x000fe40000410000 */
[-C--:B------:R-:W-:Y:S01]  /*20b20*/  FMUL.FTZ R42, R42, R3.reuse ;  /* 0x000000032a2a7220 */ /* 0x080fe20000410000 */
[----:B------:R-:W-:Y:S01]  /*20b30*/  MUFU.EX2 R184, R184 ;  /* 0x000000b800b87308 */ /* 0x000fe20000000800 */
[----:B------:R-:W-:-:S02]  /*20b40*/  FMUL.FTZ R43, R43, R3 ;  /* 0x000000032b2b7220 */ /* 0x000fc40000410000 */
[C---:B--2---:R-:W-:Y:S01]  /*20b50*/  HMMA.16816.F32.BF16 R36, R4.reuse, R16, R36 ;  /* 0x000000100424723c */ /* 0x044fe20000041824 */
[-C--:B------:R-:W-:Y:S02]  /*20b60*/  FMUL.FTZ R44, R44, R164.reuse ;  /* 0x000000a42c2c7220 */ /* 0x080fe40000410000 */
[-C--:B------:R-:W-:Y:S02]  /*20b70*/  FMUL.FTZ R45, R45, R164.reuse ;  /* 0x000000a42d2d7220 */ /* 0x080fe40000410000 */
[-C--:B------:R-:W-:Y:S01]  /*20b80*/  FMUL.FTZ R46, R46, R3.reuse ;  /* 0x000000032e2e7220 */ /* 0x080fe20000410000 */
[----:B------:R-:W-:Y:S01]  /*20b90*/  MUFU.EX2 R182, R182 ;  /* 0x000000b600b67308 */ /* 0x000fe20000000800 */
        /* <DEDUP_REMOVED lines=8> */
[C---:B-1----:R-:W-:Y:S01]  /*20c20*/  HMMA.16816.F32.BF16 R44, R4.reuse, R12, R44 ;  /* 0x0000000c042c723c */ /* 0x042fe2000004182c */
[-C--:B------:R-:W-:Y:S02]  /*20c30*/  FMUL.FTZ R52, R52, R164.reuse ;  /* 0x000000a434347220 */ /* 0x080fe40000410000 */
[-C--:B------:R-:W-:Y:S02]  /*20c40*/  FMUL.FTZ R53, R53, R164.reuse ;  /* 0x000000a435357220 */ /* 0x080fe40000410000 */
[-C--:B------:R-:W-:Y:S01]  /*20c50*/  FMUL.FTZ R54, R54, R3.reuse ;  /* 0x0000000336367220 */ /* 0x080fe20000410000 */
[----:B------:R-:W1:Y:S01]  /*20c60*/  MUFU.EX2 R180, R180 ;  /* 0x000000b400b47308 */ /* 0x000e620000000800 */
[----:B------:R-:W-:Y:S01]  /*20c70*/  FMUL.FTZ R55, R55, R3 ;  /* 0x0000000337377220 */ /* 0x000fe20000410000 */
[----:B------:R-:W-:Y:S01]  /*20c80*/  HMMA.16816.F32.BF16 R48, R4, R14, R48 ;  /* 0x0000000e0430723c */ /* 0x000fe20000041830 */
[-C--:B------:R-:W-:Y:S01]  /*20c90*/  FMUL.FTZ R56, R56, R164.reuse ;  /* 0x000000a438387220 */ /* 0x080fe20000410000 */
[----:B------:R-:W1:Y:S01]  /*20ca0*/  LDSM.16.MT88.4 R12, [R219+0x14000] ;  /* 0x01400000db0c783b */ /* 0x000e620000004200 */
[----:B------:R-:W-:-:S02]  /*20cb0*/  FMUL.FTZ R57, R57, R164 ;  /* 0x000000a439397220 */ /* 0x000fc40000410000 */
[-C--:B------:R-:W-:Y:S01]  /*20cc0*/  FMUL.FTZ R58, R58, R3.reuse ;  /* 0x000000033a3a7220 */ /* 0x080fe20000410000 */
[----:B------:R-:W-:Y:S01]  /*20cd0*/  MUFU.EX2 R186, R186 ;  /* 0x000000ba00ba7308 */ /* 0x000fe20000000800 */
[-C--:B------:R-:W-:Y:S01]  /*20ce0*/  FMUL.FTZ R59, R59, R3.reuse ;  /* 0x000000033b3b7220 */ /* 0x080fe20000410000 */
[C---:B---3--:R-:W-:Y:S01]  /*20cf0*/  HMMA.16816.F32.BF16 R52, R4.reuse, R8, R52 ;  /* 0x000000080434723c */ /* 0x048fe20000041834 */
[-C--:B------:R-:W-:Y:S02]  /*20d00*/  FMUL.FTZ R60, R60, R164.reuse ;  /* 0x000000a43c3c7220 */ /* 0x080fe40000410000 */
[-C--:B------:R-:W-:Y:S02]  /*20d10*/  FMUL.FTZ R61, R61, R164.reuse ;  /* 0x000000a43d3d7220 */ /* 0x080fe40000410000 */
[-C--:B------:R-:W-:Y:S01]  /*20d20*/  FMUL.FTZ R62, R62, R3.reuse ;  /* 0x000000033e3e7220 */ /* 0x080fe20000410000 */
[----:B------:R-:W-:Y:S01]  /*20d30*/  MUFU.EX2 R187, R187 ;  /* 0x000000bb00bb7308 */ /* 0x000fe20000000800 */
[----:B------:R-:W-:Y:S01]  /*20d40*/  FMUL.FTZ R63, R63, R3 ;  /* 0x000000033f3f7220 */ /* 0x000fe20000410000 */
[----:B------:R-:W-:Y:S01]  /*20d50*/  HMMA.16816.F32.BF16 R56, R4, R10, R56 ;  /* 0x0000000a0438723c */ /* 0x000fe20000041838 */
[-C--:B------:R-:W-:Y:S01]  /*20d60*/  FMUL.FTZ R64, R64, R164.reuse ;  /* 0x000000a440407220 */ /* 0x080fe20000410000 */
[----:B------:R-:W3:Y:S01]  /*20d70*/  LDSM.16.MT88.4 R8, [R217+0x14000] ;  /* 0x01400000d908783b */ /* 0x000ee20000004200 */
[----:B------:R-:W-:-:S02]  /*20d80*/  FMUL.FTZ R65, R65, R164 ;  /* 0x000000a441417220 */ /* 0x000fc40000410000 */
[-C--:B------:R-:W-:Y:S01]  /*20d90*/  FMUL.FTZ R66, R66, R3.reuse ;  /* 0x0000000342427220 */ /* 0x080fe20000410000 */
[----:B------:R-:W-:Y:S01]  /*20da0*/  MUFU.EX2 R190, R190 ;  /* 0x000000be00be7308 */ /* 0x000fe20000000800 */
[-C--:B------:R-:W-:Y:S01]  /*20db0*/  FMUL.FTZ R67, R67, R3.reuse ;  /* 0x0000000343437220 */ /* 0x080fe20000410000 */
        /* <DEDUP_REMOVED lines=12> */
[-C--:B------:R-:W-:Y:S02]  /*20e80*/  FMUL.FTZ R75, R75, R3.reuse ;  /* 0x000000034b4b7220 */ /* 0x080fe40000410000 */
[-C--:B------:R-:W-:Y:S01]  /*20e90*/  FMUL.FTZ R76, R76, R164.reuse ;  /* 0x000000a44c4c7220 */ /* 0x080fe20000410000 */
[----:B-1----:R-:W-:Y:S01]  /*20ea0*/  HMMA.16816.F32.BF16 R68, R4, R12, R68 ;  /* 0x0000000c0444723c */ /* 0x002fe20000041844 */
        /* <DEDUP_REMOVED lines=9> */
[----:B------:R-:W-:Y:S01]  /*20f40*/  MUFU.EX2 R166, R166 ;  /* 0x000000a600a67308 */ /* 0x000fe20000000800 */
[----:B------:R-:W-:Y:S02]  /*20f50*/  FMUL.FTZ R83, R83, R3 ;  /* 0x0000000353537220 */ /* 0x000fe40000410000 */
[-C--:B------:R-:W-:Y:S01]  /*20f60*/  FMUL.FTZ R84, R84, R164.reuse ;  /* 0x000000a454547220 */ /* 0x080fe20000410000 */
[----:B---3--:R-:W-:Y:S01]  /*20f70*/  HMMA.16816.F32.BF16 R76, R4, R8, R76 ;  /* 0x00000008044c723c */ /* 0x008fe2000004184c */
[----:B------:R-:W-:-:S02]  /*20f80*/  FMUL.FTZ R85, R85, R164 ;  /* 0x000000a455557220 */ /* 0x000fc40000410000 */
[-C--:B------:R-:W-:Y:S01]  /*20f90*/  FMUL.FTZ R86, R86, R3.reuse ;  /* 0x0000000356567220 */ /* 0x080fe20000410000 */
[----:B------:R-:W-:Y:S01]  /*20fa0*/  MUFU.EX2 R165, R165 ;  /* 0x000000a500a57308 */ /* 0x000fe20000000800 */
[-C--:B------:R-:W-:Y:S02]  /*20fb0*/  FMUL.FTZ R87, R87, R3.reuse ;  /* 0x0000000357577220 */ /* 0x080fe40000410000 */
[-C--:B------:R-:W-:Y:S01]  /*20fc0*/  FMUL.FTZ R88, R88, R164.reuse ;  /* 0x000000a458587220 */ /* 0x080fe20000410000 */
[----:B------:R-:W-:Y:S01]  /*20fd0*/  HMMA.16816.F32.BF16 R80, R4, R10, R80 ;  /* 0x0000000a0450723c */ /* 0x000fe20000041850 */
[----:B------:R-:W3:Y:S01]  /*20fe0*/  LDSM.16.MT88.4 R8, [R219+0x16000] ;  /* 0x01600000db08783b */ /* 0x000ee20000004200 */
        /* <DEDUP_REMOVED lines=13> */
[-C--:B------:R-:W-:Y:S02]  /*210c0*/  FMUL.FTZ R99, R99, R3.reuse ;  /* 0x0000000363637220 */ /* 0x080fe40000410000 */
[-C--:B------:R-:W-:Y:S01]  /*210d0*/  FMUL.FTZ R100, R100, R164.reuse ;  /* 0x000000a464647220 */ /* 0x080fe20000410000 */
[----:B-1----:R-:W-:Y:S01]  /*210e0*/  HMMA.16816.F32.BF16 R92, R4, R12, R92 ;  /* 0x0000000c045c723c */ /* 0x002fe2000004185c */
[----:B------:R-:W-:Y:S02]  /*210f0*/  FMUL.FTZ R101, R101, R164 ;  /* 0x000000a465657220 */ /* 0x000fe40000410000 */
[----:B------:R-:W-:-:S02]  /*21100*/  FMUL.FTZ R102, R102, R3 ;  /* 0x0000000366667220 */ /* 0x000fc40000410000 */
[-C--:B------:R-:W-:Y:S02]  /*21110*/  FMUL.FTZ R103, R103, R3.reuse ;  /* 0x0000000367677220 */ /* 0x080fe40000410000 */
[-C--:B------:R-:W-:Y:S01]  /*21120*/  FMUL.FTZ R104, R104, R164.reuse ;  /* 0x000000a468687220 */ /* 0x080fe20000410000 */
[C---:B------:R-:W-:Y:S01]  /*21130*/  HMMA.16816.F32.BF16 R96, R4.reuse, R14, R96 ;  /* 0x0000000e0460723c */ /* 0x040fe20000041860 */
[-C--:B------:R-:W-:Y:S01]  /*21140*/  FMUL.FTZ R105, R105, R164.reuse ;  /* 0x000000a469697220 */ /* 0x080fe20000410000 */
[----:B------:R-:W1:Y:S01]  /*21150*/  LDSM.16.MT88.4 R12, [R216+0x16000] ;  /* 0x01600000d80c783b */ /* 0x000e620000004200 */
[-C--:B------:R-:W-:Y:S02]  /*21160*/  FMUL.FTZ R106, R106, R3.reuse ;  /* 0x000000036a6a7220 */ /* 0x080fe40000410000 */
[----:B------:R-:W-:Y:S02]  /*21170*/  FMUL.FTZ R107, R107, R3 ;  /* 0x000000036b6b7220 */ /* 0x000fe40000410000 */
[-C--:B------:R-:W-:Y:S01]  /*21180*/  FMUL.FTZ R108, R108, R164.reuse ;  /* 0x000000a46c6c7220 */ /* 0x080fe20000410000 */
[----:B---3--:R-:W-:Y:S01]  /*21190*/  HMMA.16816.F32.BF16 R100, R4, R8, R100 ;  /* 0x000000080464723c */ /* 0x008fe20000041864 */
[----:B------:R-:W-:-:S02]  /*211a0*/  FMUL.FTZ R109, R109, R164 ;  /* 0x000000a46d6d7220 */ /* 0x000fc40000410000 */
[-C--:B------:R-:W-:Y:S02]  /*211b0*/  FMUL.FTZ R110, R110, R3.reuse ;  /* 0x000000036e6e7220 */ /* 0x080fe40000410000 */
[-C--:B------:R-:W-:Y:S02]  /*211c0*/  FMUL.FTZ R111, R111, R3.reuse ;  /* 0x000000036f6f7220 */ /* 0x080fe40000410000 */
[-C--:B------:R-:W-:Y:S01]  /*211d0*/  FMUL.FTZ R112, R112, R164.reuse ;  /* 0x000000a470707220 */ /* 0x080fe20000410000 */
[----:B------:R-:W-:Y:S01]  /*211e0*/  HMMA.16816.F32.BF16 R104, R4, R10, R104 ;  /* 0x0000000a0468723c */ /* 0x000fe20000041868 */
[----:B------:R-:W-:Y:S01]  /*211f0*/  FMUL.FTZ R113, R113, R164 ;  /* 0x000000a471717220 */ /* 0x000fe20000410000 */
[----:B------:R-:W3:Y:S01]  /*21200*/  LDSM.16.MT88.4 R8, [R215+0x16000] ;  /* 0x01600000d708783b */ /* 0x000ee20000004200 */
[-C--:B------:R-:W-:Y:S02]  /*21210*/  FMUL.FTZ R114, R114, R3.reuse ;  /* 0x0000000372727220 */ /* 0x080fe40000410000 */
[----:B------:R-:W-:-:S02]  /*21220*/  FMUL.FTZ R115, R115, R3 ;  /* 0x0000000373737220 */ /* 0x000fc40000410000 */
[-C--:B------:R-:W-:Y:S01]  /*21230*/  FMUL.FTZ R116, R116, R164.reuse ;  /* 0x000000a474747220 */ /* 0x080fe20000410000 */
[C---:B--2---:R-:W-:Y:S01]  /*21240*/  HMMA.16816.F32.BF16 R108, R4.reuse, R16, R108 ;  /* 0x00000010046c723c */ /* 0x044fe2000004186c */
[-C--:B------:R-:W-:Y:S02]  /*21250*/  FMUL.FTZ R117, R117, R164.reuse ;  /* 0x000000a475757220 */ /* 0x080fe40000410000 */
[-C--:B------:R-:W-:Y:S02]  /*21260*/  FMUL.FTZ R118, R118, R3.reuse ;  /* 0x0000000376767220 */ /* 0x080fe40000410000 */
[----:B------:R-:W-:Y:S02]  /*21270*/  FMUL.FTZ R119, R119, R3 ;  /* 0x0000000377777220 */ /* 0x000fe40000410000 */
[-C--:B------:R-:W-:Y:S01]  /*21280*/  FMUL.FTZ R120, R120, R164.reuse ;  /* 0x000000a478787220 */ /* 0x080fe20000410000 */
[----:B------:R-:W-:Y:S01]  /*21290*/  HMMA.16816.F32.BF16 R112, R4, R18, R112 ;  /* 0x000000120470723c */ /* 0x000fe20000041870 */
[----:B------:R-:W2:Y:S01]  /*212a0*/  LDSM.16.MT88.4 R16, [R219+0x10800] ;  /* 0x01080000db10783b */ /* 0x000ea20000004200 */
[----:B------:R-:W-:-:S02]  /*212b0*/  FMUL.FTZ R121, R121, R164 ;  /* 0x000000a479797220 */ /* 0x000fc40000410000 */
[-C--:B------:R-:W-:Y:S02]  /*212c0*/  FMUL.FTZ R122, R122, R3.reuse ;  /* 0x000000037a7a7220 */ /* 0x080fe40000410000 */
[-C--:B------:R-:W-:Y:S02]  /*212d0*/  FMUL.FTZ R123, R123, R3.reuse ;  /* 0x000000037b7b7220 */ /* 0x080fe40000410000 */
[-C--:B------:R-:W-:Y:S02]  /*212e0*/  FMUL.FTZ R124, R124, R164.reuse ;  /* 0x000000a47c7c7220 */ /* 0x080fe40000410000 */
[----:B------:R-:W-:Y:S01]  /*212f0*/  FMUL.FTZ R125, R125, R164 ;  /* 0x000000a47d7d7220 */ /* 0x000fe20000410000 */
[----:B-1----:R-:W-:Y:S01]  /*21300*/  HMMA.16816.F32.BF16 R116, R4, R12, R116 ;  /* 0x0000000c0474723c */ /* 0x002fe20000041874 */
[-C--:B------:R-:W-:Y:S02]  /*21310*/  FMUL.FTZ R126, R126, R3.reuse ;  /* 0x000000037e7e7220 */ /* 0x080fe40000410000 */
[----:B------:R-:W-:-:S02]  /*21320*/  FMUL.FTZ R127, R127, R3 ;  /* 0x000000037f7f7220 */ /* 0x000fc40000410000 */
[-C--:B------:R-:W-:Y:S02]  /*21330*/  FMUL.FTZ R128, R128, R164.reuse ;  /* 0x000000a480807220 */ /* 0x080fe40000410000 */
[----:B------:R-:W-:Y:S01]  /*21340*/  FMUL.FTZ R129, R129, R164 ;  /* 0x000000a481817220 */ /* 0x000fe20000410000 */
[C---:B------:R-:W-:Y:S01]  /*21350*/  HMMA.16816.F32.BF16 R120, R4.reuse, R14, R120 ;  /* 0x0000000e0478723c */ /* 0x040fe20000041878 */
[-C--:B------:R-:W-:Y:S01]  /*21360*/  FMUL.FTZ R130, R130, R3.reuse ;  /* 0x0000000382827220 */ /* 0x080fe20000410000 */
[----:B------:R-:W1:Y:S01]  /*21370*/  LDSM.16.MT88.4 R12, [R217+0x10800] ;  /* 0x01080000d90c783b */ /* 0x000e620000004200 */
[----:B------:R-:W-:Y:S02]  /*21380*/  FMUL.FTZ R131, R131, R3 ;  /* 0x0000000383837220 */ /* 0x000fe40000410000 */
[-CC-:B----4-:R-:W-:Y:S02]  /*21390*/  FFMA.FTZ R185, R178, R169.reuse, -R168.reuse ;  /* 0x000000a9b2b97223 */ /* 0x190fe400000108a8 */
[-CC-:B------:R-:W-:Y:S01]  /*213a0*/  FFMA.FTZ R178, R179, R169.reuse, -R168.reuse ;  /* 0x000000a9b3b27223 */ /* 0x180fe200000108a8 */
[----:B---3--:R-:W-:Y:S01]  /*213b0*/  HMMA.16816.F32.BF16 R124, R4, R8, R124 ;  /* 0x00000008047c723c */ /* 0x008fe2000004187c */
[----:B------:R-:W-:-:S02]  /*213c0*/  FFMA.FTZ R179, R27, R169, -R168 ;  /* 0x000000a91bb37223 */ /* 0x000fc400000108a8 */
[----:B------:R-:W3:Y:S01]  /*213d0*/  MUFU.EX2 R185, R185 ;  /* 0x000000b900b97308 */ /* 0x000ee20000000800 */
[----:B------:R-:W-:Y:S01]  /*213e0*/  LDSM.16.MT88.4 R24, [R219+0x11800] ;  /* 0x01180000db18783b */ /* 0x000fe20000004200 */
[----:B------:R-:W-:Y:S01]  /*213f0*/  FFMA.FTZ R32, R249, R164, R32 ;  /* 0x000000a4f9207223 */ /* 0x000fe20000010020 */
[----:B------:R-:W-:Y:S01]  /*21400*/  MOV R164, R34 ;  /* 0x0000002200a47202 */ /* 0x000fe20000000f00 */
[----:B------:R-:W-:Y:S01]  /*21410*/  FFMA.FTZ R3, R248, R3, R28 ;  /* 0x00000003f8037223 */ /* 0x000fe2000001001c */
[----:B------:R-:W-:Y:S01]  /*21420*/  HMMA.16816.F32.BF16 R128, R4, R10, R128 ;  /* 0x0000000a0480723c */ /* 0x000fe20000041880 */
[----:B------:R-:W4:Y:S01]  /*21430*/  LDSM.16.MT88.4 R8, [R216+0x10800] ;  /* 0x01080000d808783b */ /* 0x000f220000004200 */
[----:B------:R-:W-:Y:S01]  /*21440*/  FADD.FTZ R31, R31, R32 ;  /* 0x000000201f1f7221 */ /* 0x000fe20000010000 */
[----:B------:R-:W-:Y:S01]  /*21450*/  MUFU.EX2 R178, R178 ;  /* 0x000000b200b27308 */ /* 0x000fe20000000800 */
[----:B------:R-:W-:Y:S01]  /*21460*/  FADD.FTZ R2, R2, R3 ;  /* 0x0000000302027221 */ /* 0x000fe20000010000 */
[----:B------:R-:W-:Y:S01]  /*21470*/  MOV R3, R33 ;  /* 0x0000002100037202 */ /* 0x000fe20000000f00 */
[----:B------:R-:W-:Y:S01]  /*21480*/  FADD.FTZ R31, R30, R31 ;  /* 0x0000001f1e1f7221 */ /* 0x000fe20000010000 */
[----:B------:R-:W-:Y:S01]  /*21490*/  F2FP.BF16.PACK_AB R4, R171, R170 ;  /* 0x000000aaab04723e */ /* 0x000fe200000010ff */
[----:B------:R-:W-:Y:S01]  /*214a0*/  FADD.FTZ R2, R0, R2 ;  /* 0x0000000200027221 */ /* 0x000fe20000010000 */
[----:B-----5:R-:W-:Y:S01]  /*214b0*/  F2FP.BF16.PACK_AB R5, R176, R174 ;  /* 0x000000aeb005723e */ /* 0x020fe200000010ff */
[----:B------:R-:W-:Y:S01]  /*214c0*/  FADD.FTZ R29, R29, R31 ;  /* 0x0000001f1d1d7221 */ /* 0x000fe20000010000 */
[----:B------:R-:W-:Y:S01]  /*214d0*/  F2FP.BF16.PACK_AB R6, R173, R172 ;  /* 0x000000acad06723e */ /* 0x000fe200000010ff */
[----:B------:R-:W5:Y:S01]  /*214e0*/  MUFU.EX2 R179, R179 ;  /* 0x000000b300b37308 */ /* 0x000f620000000800 */
[----:B------:R-:W-:Y:S01]  /*214f0*/  F2FP.BF16.PACK_AB R7, R177, R175 ;  /* 0x000000afb107723e */ /* 0x000fe200000010ff */
[----:B------:R-:W-:-:S02]  /*21500*/  FADD.FTZ R35, R35, R2 ;  /* 0x0000000223237221 */ /* 0x000fc40000010000 */
[----:B------:R-:W-:Y:S02]  /*21510*/  FADD.FTZ R29, R170, R29 ;  /* 0x0000001daa1d7221 */ /* 0x000fe40000010000 */
[----:B------:R-:W-:Y:S02]  /*21520*/  FADD.FTZ R35, R174, R35 ;  /* 0x00000023ae237221 */ /* 0x000fe40000010000 */
[C---:B--2---:R-:W-:Y:S01]  /*21530*/  HMMA.16816.F32.BF16 R160, R4.reuse, R16, R160 ;  /* 0x0000001004a0723c */ /* 0x044fe200000418a0 */
[----:B------:R-:W-:Y:S02]  /*21540*/  FADD.FTZ R171, R171, R29 ;  /* 0x0000001dabab7221 */ /* 0x000fe40000010000 */
[----:B------:R-:W-:Y:S02]  /*21550*/  FADD.FTZ R176, R176, R35 ;  /* 0x00000023b0b07221 */ /* 0x000fe40000010000 */
[----:B------:R-:W-:Y:S02]  /*21560*/  FADD.FTZ R171, R172, R171 ;  /* 0x000000abacab7221 */ /* 0x000fe40000010000 */
[----:B------:R-:W-:Y:S01]  /*21570*/  FADD.FTZ R176, R175, R176 ;  /* 0x000000b0afb07221 */ /* 0x000fe20000010000 */
[----:B------:R-:W-:Y:S01]  /*21580*/  HMMA.16816.F32.BF16 R156, R4, R18, R156 ;  /* 0x00000012049c723c */ /* 0x000fe2000004189c */
[----:B------:R-:W2:Y:S01]  /*21590*/  LDSM.16.MT88.4 R16, [R215+0x10800] ;  /* 0x01080000d710783b */ /* 0x000ea20000004200 */
[----:B------:R-:W-:-:S02]  /*215a0*/  FADD.FTZ R173, R173, R171 ;  /* 0x000000abadad7221 */ /* 0x000fc40000010000 */
[----:B------:R-:W-:Y:S02]  /*215b0*/  FADD.FTZ R177, R177, R176 ;  /* 0x000000b0b1b17221 */ /* 0x000fe40000010000 */
[----:B------:R-:W-:Y:S02]  /*215c0*/  FADD.FTZ R173, R183, R173 ;  /* 0x000000adb7ad7221 */ /* 0x000fe40000010000 */
[----:B-1----:R-:W-:Y:S01]  /*215d0*/  HMMA.16816.F32.BF16 R152, R4, R12, R152 ;  /* 0x0000000c0498723c */ /* 0x002fe20000041898 */
[----:B------:R-:W-:-:S07]  /*215e0*/  FADD.FTZ R177, R180, R177 ;  /* 0x000000b1b4b17221 */ /* 0x000fce0000010000 */
        /* <DEDUP_REMOVED lines=42> */
[----:B------:R-:W-:Y:S01]  /*21890*/  HMMA.16816.F32.BF16 R128, R4, R18, R128 ;  /* 0x000000120480723c */ /* 0x000fe20000041880 */
[----:B------:R-:W2:Y:S06]  /*218a0*/  LDSM.16.MT88.4 R16, [R216+0x11000] ;  /* 0x01100000d810783b */ /* 0x000eac0000004200 */
[C---:B------:R-:W-:Y:S01]  /*218b0*/  F2FP.BF16.PACK_AB R4, R184.reuse, R183 ;  /* 0x000000b7b804723e */ /* 0x040fe200000010ff */
[----:B------:R-:W-:Y:S01]  /*218c0*/  FADD.FTZ R184, R184, R173 ;  /* 0x000000adb8b87221 */ /* 0x000fe20000010000 */
[C---:B---3--:R-:W-:Y:S01]  /*218d0*/  F2FP.BF16.PACK_AB R5, R185.reuse, R180 ;  /* 0x000000b4b905723e */ /* 0x048fe200000010ff */
[----:B------:R-:W-:Y:S01]  /*218e0*/  FADD.FTZ R185, R185, R177 ;  /* 0x000000b1b9b97221 */ /* 0x000fe20000010000 */
[----:B------:R-:W-:Y:S01]  /*218f0*/  F2FP.BF16.PACK_AB R6, R181, R182 ;  /* 0x000000b6b506723e */ /* 0x000fe200000010ff */
[----:B------:R-:W-:Y:S01]  /*21900*/  FADD.FTZ R184, R182, R184 ;  /* 0x000000b8b6b87221 */ /* 0x000fe20000010000 */
[----:B-----5:R-:W-:Y:S01]  /*21910*/  F2FP.BF16.PACK_AB R7, R179, R178 ;  /* 0x000000b2b307723e */ /* 0x020fe200000010ff */
        /* <DEDUP_REMOVED lines=13> */
[----:B----4-:R-:W-:Y:S01]  /*219f0*/  HMMA.16816.F32.BF16 R152, R4, R8, R152 ;  /* 0x000000080498723c */ /* 0x010fe20000041898 */
[----:B------:R-:W-:-:S07]  /*21a00*/  FADD.FTZ R248, R165, R179 ;  /* 0x000000b3a5f87221 */ /* 0x000fce0000010000 */
[C---:B--2---:R-:W-:Y:S08]  /*21a10*/  HMMA.16816.F32.BF16 R144, R4.reuse, R16, R144 ;  /* 0x000000100490723c */ /* 0x044ff00000041890 */
[C---:B------:R-:W-:Y:S01]  /*21a20*/  HMMA.16816.F32.BF16 R140, R4.reuse, R18, R140 ;  /* 0x00000012048c723c */ /* 0x040fe2000004188c */
[----:B------:R-:W2:Y:S07]  /*21a30*/  LDSM.16.MT88.4 R16, [R217+0x13000] ;  /* 0x01300000d910783b */ /* 0x000eae0000004200 */
        /* <DEDUP_REMOVED lines=37> */
[----:B------:R-:W-:Y:S07]  /*21c90*/  LDSM.16.MT88.4 R8, [R219+0x13800] ;  /* 0x01380000db08783b */ /* 0x000fee0000004200 */
[C---:B-1----:R-:W-:Y:S08]  /*21ca0*/  HMMA.16816.F32.BF16 R124, R4.reuse, R12, R124 ;  /* 0x0000000c047c723c */ /* 0x042ff0000004187c */
[----:B------:R-:W-:Y:S01]  /*21cb0*/  HMMA.16816.F32.BF16 R128, R4, R14, R128 ;  /* 0x0000000e0480723c */ /* 0x000fe20000041880 */
[----:B------:R-:W1:Y:S06]  /*21cc0*/  LDSM.16.MT88.4 R12, [R215+0x11800] ;  /* 0x01180000d70c783b */ /* 0x000e6c0000004200 */
[----:B------:R-:W-:-:S02]  /*21cd0*/  F2FP.BF16.PACK_AB R4, R187, R186 ;  /* 0x000000babb04723e */ /* 0x000fc400000010ff */
[----:B------:R-:W-:Y:S02]  /*21ce0*/  F2FP.BF16.PACK_AB R5, R193, R192 ;  /* 0x000000c0c105723e */ /* 0x000fe400000010ff */
[----:B------:R-:W-:Y:S02]  /*21cf0*/  F2FP.BF16.PACK_AB R6, R191, R190 ;  /* 0x000000bebf06723e */ /* 0x000fe400000010ff */
[----:B------:R-:W-:-:S07]  /*21d00*/  F2FP.BF16.PACK_AB R7, R165, R166 ;  /* 0x000000a6a507723e */ /* 0x000fce00000010ff */
[C---:B--2---:R-:W-:Y:S08]  /*21d10*/  HMMA.16816.F32.BF16 R144, R4.reuse, R16, R144 ;  /* 0x000000100490723c */ /* 0x044ff00000041890 */
[C---:B------:R-:W-:Y:S01]  /*21d20*/  HMMA.16816.F32.BF16 R140, R4.reuse, R18, R140 ;  /* 0x00000012048c723c */ /* 0x040fe2000004188c */
[----:B------:R-:W2:Y:S07]  /*21d30*/  LDSM.16.MT88.4 R16, [R215+0x13800] ;  /* 0x01380000d710783b */ /* 0x000eae0000004200 */
[C---:B------:R-:W-:Y:S08]  /*21d40*/  HMMA.16816.F32.BF16 R160, R4.reuse, R24, R160 ;  /* 0x0000001804a0723c */ /* 0x040ff000000418a0 */
        /* <DEDUP_REMOVED lines=8> */
[C---:B------:R-:W-:Y:S08]  /*21dd0*/  HMMA.16816.F32.BF16 R36, R4.reuse, R8, R36 ;  /* 0x000000080424723c */ /* 0x040ff00000041824 */
[C---:B------:R-:W-:Y:S01]  /*21de0*/  HMMA.16816.F32.BF16 R40, R4.reuse, R10, R40 ;  /* 0x0000000a0428723c */ /* 0x040fe20000041828 */
[----:B------:R-:W5:Y:S07]  /*21df0*/  LDSM.16.MT88.4 R8, [R217+0x15800] ;  /* 0x01580000d908783b */ /* 0x000f6e0000004200 */
        /* <DEDUP_REMOVED lines=12> */
[C---:B-----5:R-:W-:Y:S08]  /*21ec0*/  HMMA.16816.F32.BF16 R76, R4.reuse, R8, R76 ;  /* 0x00000008044c723c */ /* 0x060ff0000004184c */
[C---:B------:R-:W-:Y:S01]  /*21ed0*/  HMMA.16816.F32.BF16 R80, R4.reuse, R10, R80 ;  /* 0x0000000a0450723c */ /* 0x040fe20000041850 */
[----:B------:R-:W5:Y:S07]  /*21ee0*/  LDSM.16.MT88.4 R8, [R216+0x17800] ;  /* 0x01780000d808783b */ /* 0x000f6e0000004200 */
[C---:B--2---:R-:W-:Y:S08]  /*21ef0*/  HMMA.16816.F32.BF16 R100, R4.reuse, R16, R100 ;  /* 0x000000100464723c */ /* 0x044ff00000041864 */
[C---:B------:R-:W-:Y:S01]  /*21f00*/  HMMA.16816.F32.BF16 R104, R4.reuse, R18, R104 ;  /* 0x000000120468723c */ /* 0x040fe20000041868 */
[----:B------:R-:W2:Y:S07]  /*21f10*/  LDSM.16.MT88.4 R16, [R215+0x17800] ;  /* 0x01780000d710783b */ /* 0x000eae0000004200 */
[C---:B---3--:R-:W-:Y:S08]  /*21f20*/  HMMA.16816.F32.BF16 R84, R4.reuse, R24, R84 ;  /* 0x000000180454723c */ /* 0x048ff00000041854 */
[C---:B------:R-:W-:Y:S08]  /*21f30*/  HMMA.16816.F32.BF16 R88, R4.reuse, R26, R88 ;  /* 0x0000001a0458723c */ /* 0x040ff00000041858 */
[C---:B----4-:R-:W-:Y:S08]  /*21f40*/  HMMA.16816.F32.BF16 R92, R4.reuse, R20, R92 ;  /* 0x00000014045c723c */ /* 0x050ff0000004185c */
[C---:B------:R-:W-:Y:S08]  /*21f50*/  HMMA.16816.F32.BF16 R96, R4.reuse, R22, R96 ;  /* 0x000000160460723c */ /* 0x040ff00000041860 */
[C---:B-1----:R-:W-:Y:S08]  /*21f60*/  HMMA.16816.F32.BF16 R108, R4.reuse, R12, R108 ;  /* 0x0000000c046c723c */ /* 0x042ff0000004186c */
[C---:B------:R-:W-:Y:S08]  /*21f70*/  HMMA.16816.F32.BF16 R112, R4.reuse, R14, R112 ;  /* 0x0000000e0470723c */ /* 0x040ff00000041870 */
[C---:B-----5:R-:W-:Y:S08]  /*21f80*/  HMMA.16816.F32.BF16 R116, R4.reuse, R8, R116 ;  /* 0x000000080474723c */ /* 0x060ff00000041874 */
[C---:B------:R-:W-:Y:S08]  /*21f90*/  HMMA.16816.F32.BF16 R120, R4.reuse, R10, R120 ;  /* 0x0000000a0478723c */ /* 0x040ff00000041878 */
[C---:B--2---:R-:W-:Y:S08]  /*21fa0*/  HMMA.16816.F32.BF16 R124, R4.reuse, R16, R124 ;  /* 0x00000010047c723c */ /* 0x044ff0000004187c */
[----:B------:R-:W-:Y:S11]  /*21fb0*/  HMMA.16816.F32.BF16 R128, R4, R18, R128 ;  /* 0x000000120480723c */ /* 0x000ff60000041880 */
[----:B------:R-:W-:Y:S08]  /*21fc0*/  @!UPT UIADD3 URZ, URZ, URZ, URZ ;  /* 0x0000003f3f3ff290 */ /* 0x000ff0000fffe03f */
.L_x_2691:
[----:B------:R-:W-:Y:S05]  /*21fd0*/  @!P6 BRA `(.L_x_2700) ;  /* 0x000050000000e947 */ /* 0x000fea0003800000 */
[----:B------:R-:W-:Y:S02]  /*21fe0*/  MOV R0, R3 ;  /* 0x0000000300007202 */ /* 0x000fe40000000f00 */
[----:B------:R-:W-:-:S02]  /*21ff0*/  MOV R2, R164 ;  /* 0x000000a400027202 */ /* 0x000fc40000000f00 */
.L_x_2709:
[----:B------:R-:W-:Y:S01]  /*22000*/  ULDC.64 UR4, c[0x0][0x40] ;  /* 0x0000100000047ab9 */ /* 0x000fe20000000a00 */
[----:B------:R-:W-:Y:S04]  /*22010*/  DEPBAR.LE SB0, 0x0 ;  /* 0x000080000000791a */ /* 0x000fe80000000000 */
[----:B------:R-:W-:Y:S01]  /*22020*/  ISETP.NE.U32.AND P0, PT, R240, RZ, PT ;  /* 0x000000fff000720c */ /* 0x000fe20003f05070 */
[----:B------:R-:W-:Y:S01]  /*22030*/  UIADD3 UR4, UP0, UR4, 0x160, URZ ;  /* 0x0000016004047890 */ /* 0x000fe2000ff1e03f */
[----:B------:R-:W-:Y:S02]  /*22040*/  IADD3 R242, R242, -0x1, RZ ;  /* 0xfffffffff2f27810 */ /* 0x000fe40007ffe0ff */
        /* <DEDUP_REMOVED lines=8> */
[----:B------:R-:W-:Y:S01]  /*220d0*/  IMAD.SHL.U32 R3, R242, 0x40, RZ ;  /* 0x00000040f2037824 */ /* 0x000fe200078e00ff */
[----:B------:R-:W-:Y:S02]  /*220e0*/  ULDC.64 UR4, c[0x0][0x118] ;  /* 0x0000460000047ab9 */ /* 0x000fe40000000a00 */
[----:B------:R-:W2:Y:S02]  /*220f0*/  LD.E R10, [R164.64+0x170] ;  /* 0x00017004a40a7980 */ /* 0x000ea4000c101900 */
[C---:B------:R-:W-:Y:S02]  /*22100*/  IADD3 R11, R3.reuse, 0x40, RZ ;  /* 0x00000040030b7810 */ /* 0x040fe40007ffe0ff */
[----:B------:R-:W-:Y:S01]  /*22110*/  IABS R4, R3 ;  /* 0x0000000300047213 */ /* 0x000fe20000000000 */
[----:B------:R-:W3:Y:S01]  /*22120*/  LD.E.64 R14, [R164.64+0x28] ;  /* 0x00002804a40e7980 */ /* 0x000ee2000c101b00 */
[----:B------:R-:W-:Y:S02]  /*22130*/  IABS R6, R11 ;  /* 0x0000000b00067213 */ /* 0x000fe40000000000 */
[-C--:B--2---:R-:W-:Y:S02]  /*22140*/  IABS R7, R10.reuse ;  /* 0x0000000a00077213 */ /* 0x084fe40000000000 */
[-C--:B------:R-:W-:Y:S02]  /*22150*/  IABS R5, R10.reuse ;  /* 0x0000000a00057213 */ /* 0x080fe40000000000 */
[----:B------:R-:W1:Y:S01]  /*22160*/  I2F.RP R8, R7 ;  /* 0x0000000700087306 */ /* 0x000e620000209400 */
[-C--:B------:R-:W-:Y:S02]  /*22170*/  LOP3.LUT R3, R3, R10.reuse, RZ, 0x3c, !PT ;  /* 0x0000000a03037212 */ /* 0x080fe400078e3cff */
[----:B------:R-:W-:Y:S01]  /*22180*/  IMAD.MOV R5, RZ, RZ, -R5 ;  /* 0x000000ffff057224 */ /* 0x000fe200078e0a05 */
[-C--:B------:R-:W-:Y:S02]  /*22190*/  LOP3.LUT R11, R11, R10.reuse, RZ, 0x3c, !PT ;  /* 0x0000000a0b0b7212 */ /* 0x080fe400078e3cff */
[----:B------:R-:W-:Y:S02]  /*221a0*/  ISETP.GE.AND P0, PT, R3, RZ, PT ;  /* 0x000000ff0300720c */ /* 0x000fe40003f06270 */
[----:B------:R-:W-:Y:S02]  /*221b0*/  ISETP.GE.AND P2, PT, R11, RZ, PT ;  /* 0x000000ff0b00720c */ /* 0x000fe40003f46270 */
[----:B------:R-:W-:Y:S01]  /*221c0*/  LOP3.LUT R3, RZ, R10, RZ, 0x33, !PT ;  /* 0x0000000aff037212 */ /* 0x000fe200078e33ff */
[----:B-1----:R-:W1:Y:S02]  /*221d0*/  MUFU.RCP R8, R8 ;  /* 0x0000000800087308 */ /* 0x002e640000001000 */
[----:B-1----:R-:W-:Y:S08]  /*221e0*/  IADD3 R8, R8, 0xffffffe, RZ ;  /* 0x0ffffffe08087810 */ /* 0x002ff00007ffe0ff */
[----:B------:R-:W1:Y:S02]  /*221f0*/  F2I.FTZ.U32.TRUNC.NTZ R9, R8 ;  /* 0x0000000800097305 */ /* 0x000e64000021f000 */
[--C-:B-1----:R-:W-:Y:S02]  /*22200*/  IMAD.MOV R12, RZ, RZ, -R9.reuse ;  /* 0x000000ffff0c7224 */ /* 0x102fe400078e0a09 */
[----:B------:R-:W-:Y:S02]  /*22210*/  IMAD.MOV.U32 R8, RZ, RZ, RZ ;  /* 0x000000ffff087224 */ /* 0x000fe400078e00ff */
        /* <DEDUP_REMOVED lines=15> */
[----:B------:R-:W-:Y:S09]  /*22310*/  ISETP.NE.AND P1, PT, R10, RZ, PT ;  /* 0x000000ff0a00720c */ /* 0x000ff20003f25270 */
[----:B------:R-:W-:Y:S02]  /*22320*/  @P4 IADD3 R8, R8, 0x1, RZ ;  /* 0x0000000108084810 */ /* 0x000fe40007ffe0ff */
[----:B------:R-:W-:Y:S03]  /*22330*/  @P5 IADD3 R9, R9, 0x1, RZ ;  /* 0x0000000109095810 */ /* 0x000fe60007ffe0ff */
[----:B------:R-:W-:Y:S02]  /*22340*/  @!P0 IMAD.MOV R8, RZ, RZ, -R8 ;  /* 0x000000ffff088224 */ /* 0x000fe400078e0a08 */
[----:B------:R-:W-:Y:S03]  /*22350*/  @!P2 IMAD.MOV R9, RZ, RZ, -R9 ;  /* 0x000000ffff09a224 */ /* 0x000fe600078e0a09 */
[C---:B------:R-:W-:Y:S02]  /*22360*/  SEL R8, R3.reuse, R8, !P1 ;  /* 0x0000000803087207 */ /* 0x040fe40004800000 */
[----:B------:R-:W-:Y:S02]  /*22370*/  SEL R9, R3, R9, !P1 ;  /* 0x0000000903097207 */ /* 0x000fe40004800000 */
[CC--:B------:R-:W-:Y:S02]  /*22380*/  LEA R6, P1, R8.reuse, R240.reuse, 0x2 ;  /* 0x000000f008067211 */ /* 0x0c0fe400078210ff */
[C---:B------:R-:W-:Y:S02]  /*22390*/  LEA R4, P0, R9.reuse, R240, 0x2 ;  /* 0x000000f009047211 */ /* 0x040fe400078010ff */
[-C--:B------:R-:W-:Y:S01]  /*223a0*/  LEA.HI.X.SX32 R7, R8, R241.reuse, 0x2, P1 ;  /* 0x000000f108077211 */ /* 0x080fe200008f16ff */
[C---:B------:R-:W-:Y:S01]  /*223b0*/  IMAD.IADD R8, R9.reuse, 0x1, -R8 ;  /* 0x0000000109087824 */ /* 0x040fe200078e0a08 */
[----:B------:R-:W-:Y:S03]  /*223c0*/  LEA.HI.X.SX32 R5, R9, R241, 0x2, P0 ;  /* 0x000000f109057211 */ /* 0x000fe600000f16ff */
[----:B------:R-:W-:Y:S01]  /*223d0*/  IMAD R10, R10, R8, -0x40 ;  /* 0xffffffc00a0a7424 */ /* 0x000fe200078e0208 */
[----:B------:R1:W4:Y:S04]  /*223e0*/  LD.E R3, [R6.64] ;  /* 0x0000000406037980 */ /* 0x000328000c101900 */
[----:B------:R2:W4:Y:S01]  /*223f0*/  LD.E R4, [R4.64] ;  /* 0x0000000404047980 */ /* 0x000522000c101900 */
[----:B-1----:R-:W-:Y:S01]  /*22400*/  SHF.R.S32.HI R6, RZ, 0x1f, R10 ;  /* 0x0000001fff067819 */ /* 0x002fe2000001140a */
        /* <DEDUP_REMOVED lines=8> */
[----:B------:R-:W-:Y:S02]  /*22490*/  IMAD R4, R14, R5, R4 ;  /* 0x000000050e047224 */ /* 0x000fe400078e0204 */
[----:B------:R-:W-:Y:S02]  /*224a0*/  IMAD.MOV.U32 R7, RZ, RZ, R10 ;  /* 0x000000ffff077224 */ /* 0x000fe400078e000a */
[----:B------:R-:W-:Y:S01]  /*224b0*/  IMAD.IADD R3, R11, 0x1, R4 ;  /* 0x000000010b037824 */ /* 0x000fe200078e0204 */
[----:B------:R-:W-:-:S05]  /*224c0*/  BRA `(.L_x_2703) ;  /* 0x0000004000007947 */ /* 0x000fca0003800000 */
.L_x_2702:
[----:B------:R-:W-:Y:S02]  /*224d0*/  ULDC.64 UR4, c[0x0][0x118] ;  /* 0x0000460000047ab9 */ /* 0x000fe40000000a00 */
[----:B------:R-:W2:Y:S02]  /*224e0*/  LD.E R7, [R164.64+0x40] ;  /* 0x00004004a4077980 */ /* 0x000ea4000c101900 */
[----:B--2---:R-:W-:Y:S04]  /*224f0*/  LEA R7, -R7, RZ, 0x6 ;  /* 0x000000ff07077211 */ /* 0x004fe800078e31ff */
[----:B------:R-:W-:Y:S02]  /*22500*/  SHF.R.S32.HI R3, RZ, 0x1f, R7 ;  /* 0x0000001fff037819 */ /* 0x000fe40000011407 */
.L_x_2703:
[----:B------:R-:W-:Y:S05]  /*22510*/  BSYNC B0 ;  /* 0x0000000000007941 */ /* 0x000fea0003800000 */
.L_x_2701:
[----:B------:R-:W-:Y:S01]  /*22520*/  LOP3.LUT P6, RZ, R243, 0x1, RZ, 0xc0, !PT ;  /* 0x00000001f3ff7812 */ /* 0x000fe200078cc0ff */
[----:B------:R-:W-:Y:S01]  /*22530*/  ULDC.64 UR4, c[0x0][0x118] ;  /* 0x0000460000047ab9 */ /* 0x000fe20000000a00 */
[-C--:B------:R-:W-:Y:S01]  /*22540*/  LEA R250, P0, R7, R189.reuse, 0x1 ;  /* 0x000000bd07fa7211 */ /* 0x080fe200078008ff */
[----:B------:R-:W-:Y:S01]  /*22550*/  BSSY B1, `(.L_x_2704) ;  /* 0x0000209000017945 */ /* 0x000fe20003800000 */
[----:B------:R-:W-:Y:S02]  /*22560*/  LOP3.LUT P5, RZ, R243, 0x2, RZ, 0xc0, !PT ;  /* 0x00000002f3ff7812 */ /* 0x000fe400078ac0ff */
[----:B------:R-:W-:Y:S02]  /*22570*/  LEA.HI.X R251, R7, R188, R3, 0x1, P0 ;  /* 0x000000bc07fb7211 */ /* 0x000fe400000f0c03 */
[C---:B------:R-:W-:Y:S02]  /*22580*/  LOP3.LUT P4, RZ, R243.reuse, 0x4, RZ, 0xc0, !PT ;  /* 0x00000004f3ff7812 */ /* 0x040fe4000788c0ff */
[----:B------:R-:W-:Y:S02]  /*22590*/  LOP3.LUT P3, RZ, R243, 0x8, RZ, 0xc0, !PT ;  /* 0x00000008f3ff7812 */ /* 0x000fe4000786c0ff */
[-C--:B------:R-:W-:Y:S01]  /*225a0*/  IADD3 R6, P1, R7, R226.reuse, RZ ;  /* 0x000000e207067210 */ /* 0x080fe20007f3e0ff */
[----:B------:R-:W-:Y:S01]  /*225b0*/  @!PT LDS RZ, [RZ] ;  /* 0x00000000fffff984 */ /* 0x000fe20000000800 */
[----:B------:R-:W-:Y:S01]  /*225c0*/  @!PT LDS RZ, [RZ] ;  /* 0x00000000fffff984 */ /* 0x000fe20000000800 */
[----:B------:R-:W-:Y:S01]  /*225d0*/  @!PT LDS RZ, [RZ] ;  /* 0x00000000fffff984 */ /* 0x000fe20000000800 */
[----:B------:R1:W-:Y:S03]  /*225e0*/  @P6 LDGSTS.E.BYPASS.LTC128B.128 [R239+0x10000], [R250.64] ;  /* 0x10000000faef6fae */ /* 0x0003e6000b901d44 */
[C---:B------:R-:W-:Y:S01]  /*225f0*/  IADD3 R4, P2, R6.reuse, R226, RZ ;  /* 0x000000e206047210 */ /* 0x040fe20007f5e0ff */
[----:B------:R-:W-:Y:S01]  /*22600*/  @!P6 STS.128 [R239+0x10000], RZ ;  /* 0x010000ffef00e388 */ /* 0x000fe20000000c00 */
[--C-:B------:R-:W-:Y:S01]  /*22610*/  IMAD.X R5, R3, 0x1, R227.reuse, P1 ;  /* 0x0000000103057824 */ /* 0x100fe200008e06e3 */
[CC--:B------:R-:W-:Y:S02]  /*22620*/  @P6 LEA R16, P1, R6.reuse, R189.reuse, 0x1 ;  /* 0x000000bd06106211 */ /* 0x0c0fe400078208ff */
[----:B------:R-:W-:Y:S01]  /*22630*/  @!PT LDS RZ, [RZ] ;  /* 0x00000000fffff984 */ /* 0x000fe20000000800 */
[----:B------:R-:W-:Y:S01]  /*22640*/  @!PT LDS RZ, [RZ] ;  /* 0x00000000fffff984 */ /* 0x000fe20000000800 */
[----:B------:R-:W-:Y:S01]  /*22650*/  @!PT LDS RZ, [RZ] ;  /* 0x00000000fffff984 */ /* 0x000fe20000000800 */
[----:B------:R1:W-:Y:S01]  /*22660*/  @P5 LDGSTS.E.BYPASS.LTC128B.128 [R239+0x12000], [R250.64+0x80] ;  /* 0x12000080faef5fae */ /* 0x0003e2000b901d44 */
[CC--:B------:R-:W-:Y:S01]  /*22670*/  @P5 LEA R12, P0, R6.reuse, R189.reuse, 0x1 ;  /* 0x000000bd060c5211 */ /* 0x0c0fe200078008ff */
[----:B------:R-:W-:Y:S01]  /*22680*/  IMAD.X R3, R5, 0x1, R227, P2 ;  /* 0x0000000105037824 */ /* 0x000fe200010e06e3 */
[CCC-:B------:R-:W-:Y:S01]  /*22690*/  @P6 LEA.HI.X R17, R6.reuse, R188.reuse, R5.reuse, 0x1, P1 ;  /* 0x000000bc06116211 */ /* 0x1c0fe200008f0c05 */
[----:B------:R-:W-:Y:S01]  /*226a0*/  @!P5 STS.128 [R239+0x12000], RZ ;  /* 0x012000ffef00d388 */ /* 0x000fe20000000c00 */
        /* <DEDUP_REMOVED lines=8> */
[----:B------:R-:W-:Y:S01]  /*22730*/  @!P4 STS.128 [R239+0x14000], RZ ;  /* 0x014000ffef00c388 */ /* 0x000fe20000000c00 */
        /* <DEDUP_REMOVED lines=9> */
[CCC-:B------:R-:W-:Y:S02]  /*227d0*/  @P5 LEA.HI.X R21, R4.reuse, R188.reuse, R3.reuse, 0x1, P2 ;  /* 0x000000bc04155211 */ /* 0x1c0fe400010f0c03 */
[CC--:B------:R-:W-:Y:S01]  /*227e0*/  @P4 LEA R18, P1, R4.reuse, R189.reuse, 0x1 ;  /* 0x000000bd04124211 */ /* 0x0c0fe200078208ff */
[----:B------:R-:W-:Y:S01]  /*227f0*/  @!PT LDS RZ, [RZ] ;  /* 0x00000000fffff984 */ /* 0x000fe20000000800 */
[----:B------:R-:W-:Y:S01]  /*22800*/  @!PT LDS RZ, [RZ] ;  /* 0x00000000fffff984 */ /* 0x000fe20000000800 */
[----:B------:R-:W-:Y:S01]  /*22810*/  @!PT LDS RZ, [RZ] ;  /* 0x00000000fffff984 */ /* 0x000fe20000000800 */
[----:B------:R2:W-:Y:S01]  /*22820*/  @P6 LDGSTS.E.BYPASS.LTC128B.128 [R239+0x10800], [R16.64] ;  /* 0x1080000010ef6fae */ /* 0x0005e2000b901d44 */
[CC--:B------:R-:W-:Y:S02]  /*22830*/  @P3 LEA R6, P0, R4.reuse, R189.reuse, 0x1 ;  /* 0x000000bd04063211 */ /* 0x0c0fe400078008ff */
[C-C-:B------:R-:W-:Y:S01]  /*22840*/  @P4 LEA.HI.X R19, R4.reuse, R188, R3.reuse, 0x1, P1 ;  /* 0x000000bc04134211 */ /* 0x140fe200008f0c03 */
[----:B------:R-:W-:Y:S01]  /*22850*/  @!P6 STS.128 [R239+0x10800], RZ ;  /* 0x010800ffef00e388 */ /* 0x000fe20000000c00 */
[C---:B------:R-:W-:Y:S02]  /*22860*/  IADD3 R5, P2, R4.reuse, R226, RZ ;  /* 0x000000e204057210 */ /* 0x040fe40007f5e0ff */
[-C--:B------:R-:W-:Y:S01]  /*22870*/  @P3 LEA.HI.X R7, R4, R188.reuse, R3, 0x1, P0 ;  /* 0x000000bc04073211 */ /* 0x080fe200000f0c03 */
[----:B------:R-:W-:Y:S01]  /*22880*/  @!PT LDS RZ, [RZ] ;  /* 0x00000000fffff984 */ /* 0x000fe20000000800 */
[----:B------:R-:W-:Y:S01]  /*22890*/  @!PT LDS RZ, [RZ] ;  /* 0x00000000fffff984 */ /* 0x000fe20000000800 */
[----:B------:R-:W-:Y:S01]  /*228a0*/  @!PT LDS RZ, [RZ] ;  /* 0x00000000fffff984 */ /* 0x000fe20000000800 */
[----:B------:R3:W-:Y:S01]  /*228b0*/  @P5 LDGSTS.E.BYPASS.LTC128B.128 [R239+0x12800], [R12.64+0x80] ;  /* 0x128000800cef5fae */ /* 0x0007e2000b901d44 */
[-C--:B------:R-:W-:Y:S01]  /*228c0*/  @P6 LEA R26, P0, R5, R189.reuse, 0x1 ;  /* 0x000000bd051a6211 */ /* 0x080fe200078008ff */
[----:B------:R-:W-:Y:S01]  /*228d0*/  IMAD.X R3, R3, 0x1, R227, P2 ;  /* 0x0000000103037824 */ /* 0x000fe200010e06e3 */
[CC--:B------:R-:W-:Y:S01]  /*228e0*/  @P5 LEA R24, P2, R5.reuse, R189.reuse, 0x1 ;  /* 0x000000bd05185211 */ /* 0x0c0fe200078408ff */
[----:B------:R-:W-:Y:S01]  /*228f0*/  @!P5 STS.128 [R239+0x12800], RZ ;  /* 0x012800ffef00d388 */ /* 0x000fe20000000c00 */
[CC--:B------:R-:W-:Y:S02]  /*22900*/  @P4 LEA R22, P1, R5.reuse, R189.reuse, 0x1 ;  /* 0x000000bd05164211 */ /* 0x0c0fe400078208ff */
[CCC-:B------:R-:W-:Y:S01]  /*22910*/  @P6 LEA.HI.X R27, R5.reuse, R188.reuse, R3.reuse, 0x1, P0 ;  /* 0x000000bc051b6211 */ /* 0x1c0fe200000f0c03 */
[----:B------:R-:W-:Y:S01]  /*22920*/  @!PT LDS RZ, [RZ] ;  /* 0x00000000fffff984 */ /* 0x000fe20000000800 */
[----:B------:R-:W-:Y:S01]  /*22930*/  @!PT LDS RZ, [RZ] ;  /* 0x00000000fffff984 */ /* 0x000fe20000000800 */
[----:B------:R-:W-:Y:S01]  /*22940*/  @!PT LDS RZ, [RZ] ;  /* 0x00000000fffff984 */ /* 0x000fe20000000800 */
[----:B------:R4:W-:Y:S01]  /*22950*/  @P4 LDGSTS.E.BYPASS.LTC128B.128 [R239+0x14800], [R10.64+0x100] ;  /* 0x148001000aef4fae */ /* 0x0009e2000b901d44 */
[CCC-:B------:R-:W-:Y:S02]  /*22960*/  @P5 LEA.HI.X R25, R5.reuse, R188.reuse, R3.reuse, 0x1, P2 ;  /* 0x000000bc05195211 */ /* 0x1c0fe400010f0c03 */
[CCC-:B------:R-:W-:Y:S01]  /*22970*/  @P4 LEA.HI.X R23, R5.reuse, R188.reuse, R3.reuse, 0x1, P1 ;  /* 0x000000bc05174211 */ /* 0x1c0fe200008f0c03 */
[----:B------:R-:W-:Y:S01]  /*22980*/  @!P4 STS.128 [R239+0x14800], RZ ;  /* 0x014800ffef00c388 */ /* 0x000fe20000000c00 */
[C---:B------:R-:W-:Y:S03]  /*22990*/  @P3 LEA R4, P0, R5.reuse, R189, 0x1 ;  /* 0x000000bd05043211 */ /* 0x040fe600078008ff */
[----:B------:R-:W-:Y:S01]  /*229a0*/  @!PT LDS RZ, [RZ] ;  /* 0x00000000fffff984 */ /* 0x000fe20000000800 */
[----:B------:R-:W-:Y:S01]  /*229b0*/  @!PT LDS RZ, [RZ] ;  /* 0x00000000fffff984 */ /* 0x000fe20000000800 */
[----:B------:R-:W-:Y:S01]  /*229c0*/  @!PT LDS RZ, [RZ] ;  /* 0x00000000fffff984 */ /* 0x000fe20000000800 */
[----:B------:R4:W-:Y:S01]  /*229d0*/  @P3 LDGSTS.E.BYPASS.LTC128B.128 [R239+0x16800], [R8.64+0x180] ;  /* 0x1680018008ef3fae */ /* 0x0009e2000b901d44 */
[----:B------:R-:W-:Y:S02]  /*229e0*/  @P3 LEA.HI.X R5, R5, R188, R3, 0x1, P0 ;  /* 0x000000bc05053211 */ /* 0x000fe400000f0c03 */
[----:B------:R-:W-:Y:S01]  /*229f0*/  ISETP.GT.AND P0, PT, R242, R230, PT ;  /* 0x000000e6f200720c */ /* 0x000fe20003f04270 */
        /* <DEDUP_REMOVED lines=55> */
[C---:B------:R-:W-:Y:S08]  /*22d70*/  HMMA.16816.F32.BF16 R8, R32.reuse, R10, RZ ;  /* 0x0000000a2008723c */ /* 0x040ff000000418ff */
        /* <DEDUP_REMOVED lines=9> */
[----:B------:R-:W2:Y:S07]  /*22e10*/  LDSM.16.M88.4 R176, [R218+0x9000] ;  /* 0x00900000dab0783b */ /* 0x000eae0000000200 */
[C---:B------:R-:W-:Y:S08]  /*22e20*/  HMMA.16816.F32.BF16 R12, R172.reuse, R180, R12 ;  /* 0x000000b4ac0c723c */ /* 0x040ff0000004180c */
[C---:B------:R-:W-:Y:S01]  /*22e30*/  HMMA.16816.F32.BF16 R16, R172.reuse, R182, R16 ;  /* 0x000000b6ac10723c */ /* 0x040fe20000041810 */
[----:B------:R-:W4:Y:S07]  /*22e40*/  LDSM.16.M88.4 R180, [R218+0x9800] ;  /* 0x00980000dab4783b */ /* 0x000f2e0000000200 */
[C---:B------:R-:W-:Y:S08]  /*22e50*/  HMMA.16816.F32.BF16 R20, R172.reuse, R184, R20 ;  /* 0x000000b8ac14723c */ /* 0x040ff00000041814 */
[C---:B------:R-:W-:Y:S01]  /*22e60*/  HMMA.16816.F32.BF16 R24, R172.reuse, R186, R24 ;  /* 0x000000baac18723c */ /* 0x040fe20000041818 */
[----:B------:R-:W-:Y:S07]  /*22e70*/  LDSM.16.M88.4 R184, [R211] ;  /* 0x00000000d3b8783b */ /* 0x000fee0000000200 */
[C---:B------:R-:W-:Y:S08]  /*22e80*/  HMMA.16816.F32.BF16 R28, R172.reuse, R188, R28 ;  /* 0x000000bcac1c723c */ /* 0x040ff0000004181c */
[----:B------:R-:W-:Y:S01]  /*22e90*/  HMMA.16816.F32.BF16 R32, R172, R190, R32 ;  /* 0x000000beac20723c */ /* 0x000fe20000041820 */
[----:B------:R-:W5:Y:S04]  /*22ea0*/  LDSM.16.M88.4 R172, [R220] ;  /* 0x00000000dcac783b */ /* 0x000f680000000200 */
[----:B------:R-:W4:Y:S03]  /*22eb0*/  LDSM.16.M88.4 R188, [R211+0x800] ;  /* 0x00080000d3bc783b */ /* 0x000f260000000200 */
        /* <DEDUP_REMOVED lines=11> */
[----:B------:R-:W2:Y:S04]  /*22f70*/  LDSM.16.M88.4 R180, [R224+0xa000] ;  /* 0x00a00000e0b4783b */ /* 0x000ea80000000200 */
[----:B------:R-:W4:Y:S03]  /*22f80*/  LDSM.16.M88.4 R192, [R224+0xa800] ;  /* 0x00a80000e0c0783b */ /* 0x000f260000000200 */
[C---:B-----5:R-:W-:Y:S08]  /*22f90*/  HMMA.16816.F32.BF16 R4, R172.reuse, R184, R4 ;  /* 0x000000b8ac04723c */ /* 0x060ff00000041804 */
[C---:B------:R-:W-:Y:S01]  /*22fa0*/  HMMA.16816.F32.BF16 R8, R172.reuse, R186, R8 ;  /* 0x000000baac08723c */ /* 0x040fe20000041808 */
[----:B------:R-:W5:Y:S07]  /*22fb0*/  LDSM.16.M88.4 R184, [R224+0xb000] ;  /* 0x00b00000e0b8783b */ /* 0x000f6e0000000200 */
[C---:B------:R-:W-:Y:S08]  /*22fc0*/  HMMA.16816.F32.BF16 R12, R172.reuse, R188, R12 ;  /* 0x000000bcac0c723c */ /* 0x040ff0000004180c */
[C---:B------:R-:W-:Y:S01]  /*22fd0*/  HMMA.16816.F32.BF16 R16, R172.reuse, R190, R16 ;  /* 0x000000beac10723c */ /* 0x040fe20000041810 */
[----:B------:R-:W-:Y:S07]  /*22fe0*/  LDSM.16.M88.4 R188, [R210] ;  /* 0x00000000d2bc783b */ /* 0x000fee0000000200 */
[C---:B---3--:R-:W-:Y:S08]  /*22ff0*/  HMMA.16816.F32.BF16 R20, R172.reuse, R196, R20 ;  /* 0x000000c4ac14723c */ /* 0x048ff00000041814 */
[C---:B------:R-:W-:Y:S01]  /*23000*/  HMMA.16816.F32.BF16 R24, R172.reuse, R198, R24 ;  /* 0x000000c6ac18723c */ /* 0x040fe20000041818 */
[----:B------:R-:W-:Y:S07]  /*23010*/  LDSM.16.M88.4 R196, [R209] ;  /* 0x00000000d1c4783b */ /* 0x000fee0000000200 */
[C---:B-1----:R-:W-:Y:S08]  /*23020*/  HMMA.16816.F32.BF16 R28, R172.reuse, R168, R28 ;  /* 0x000000a8ac1c723c */ /* 0x042ff0000004181c */
[----:B------:R-:W-:Y:S01]  /*23030*/  HMMA.16816.F32.BF16 R32, R172, R170, R32 ;  /* 0x000000aaac20723c */ /* 0x000fe20000041820 */
[----:B------:R-:W1:Y:S04]  /*23040*/  LDSM.16.M88.4 R168, [R224+0xb800] ;  /* 0x00b80000e0a8783b */ /* 0x000e680000000200 */
[----:B------:R-:W3:Y:S03]  /*23050*/  LDSM.16.M88.4 R172, [R223+0x2000] ;  /* 0x00200000dfac783b */ /* 0x000ee60000000200 */
[C---:B--2---:R-:W-:Y:S08]  /*23060*/  HMMA.16816.F32.BF16 R4, R176.reuse, R180, R4 ;  /* 0x000000b4b004723c */ /* 0x044ff00000041804 */
[C---:B------:R-:W-:Y:S01]  /*23070*/  HMMA.16816.F32.BF16 R8, R176.reuse, R182, R8 ;  /* 0x000000b6b008723c */ /* 0x040fe20000041808 */
[----:B------:R-:W2:Y:S07]  /*23080*/  LDSM.16.M88.4 R180, [R208] ;  /* 0x00000000d0b4783b */ /* 0x000eae0000000200 */
[C---:B----4-:R-:W-:Y:S08]  /*23090*/  HMMA.16816.F32.BF16 R12, R176.reuse, R192, R12 ;  /* 0x000000c0b00c723c */ /* 0x050ff0000004180c */
[C---:B------:R-:W-:Y:S01]  /*230a0*/  HMMA.16816.F32.BF16 R16, R176.reuse, R194, R16 ;  /* 0x000000c2b010723c */ /* 0x040fe20000041810 */
[----:B------:R-:W4:Y:S07]  /*230b0*/  LDSM.16.M88.4 R192, [R207] ;  /* 0x00000000cfc0783b */ /* 0x000f2e0000000200 */
[C---:B-----5:R-:W-:Y:S08]  /*230c0*/  HMMA.16816.F32.BF16 R20, R176.reuse, R184, R20 ;  /* 0x000000b8b014723c */ /* 0x060ff00000041814 */
[C---:B------:R-:W-:Y:S01]  /*230d0*/  HMMA.16816.F32.BF16 R24, R176.reuse, R186, R24 ;  /* 0x000000bab018723c */ /* 0x040fe20000041818 */
[----:B------:R-:W-:Y:S07]  /*230e0*/  LDSM.16.M88.4 R184, [R218+0xa800] ;  /* 0x00a80000dab8783b */ /* 0x000fee0000000200 */
[C---:B-1----:R-:W-:Y:S08]  /*230f0*/  HMMA.16816.F32.BF16 R28, R176.reuse, R168, R28 ;  /* 0x000000a8b01c723c */ /* 0x042ff0000004181c */
[----:B------:R-:W-:Y:S01]  /*23100*/  HMMA.16816.F32.BF16 R32, R176, R170, R32 ;  /* 0x000000aab020723c */ /* 0x000fe20000041820 */
[----:B------:R-:W-:Y:S04]  /*23110*/  LDSM.16.M88.4 R168, [R221+0x2000] ;  /* 0x00200000dda8783b */ /* 0x000fe80000000200 */
[----:B------:R-:W1:Y:S03]  /*23120*/  LDSM.16.M88.4 R176, [R218+0xa000] ;  /* 0x00a00000dab0783b */ /* 0x000e660000000200 */
[C---:B---3--:R-:W-:Y:S08]  /*23130*/  HMMA.16816.F32.BF16 R4, R172.reuse, R188, R4 ;  /* 0x000000bcac04723c */ /* 0x048ff00000041804 */
[C---:B------:R-:W-:Y:S01]  /*23140*/  HMMA.16816.F32.BF16 R8, R172.reuse, R190, R8 ;  /* 0x000000beac08723c */ /* 0x040fe20000041808 */
[----:B------:R-:W3:Y:S07]  /*23150*/  LDSM.16.M88.4 R188, [R218+0xb000] ;  /* 0x00b00000dabc783b */ /* 0x000eee0000000200 */
[C---:B------:R-:W-:Y:S08]  /*23160*/  HMMA.16816.F32.BF16 R12, R172.reuse, R196, R12 ;  /* 0x000000c4ac0c723c */ /* 0x040ff0000004180c */
[C---:B------:R-:W-:Y:S01]  /*23170*/  HMMA.16816.F32.BF16 R16, R172.reuse, R198, R16 ;  /* 0x000000c6ac10723c */ /* 0x040fe20000041810 */
[----:B------:R-:W5:Y:S07]  /*23180*/  LDSM.16.M88.4 R196, [R218+0xb800] ;  /* 0x00b80000dac4783b */ /* 0x000f6e0000000200 */
[C---:B--2---:R-:W-:Y:S08]  /*23190*/  HMMA.16816.F32.BF16 R20, R172.reuse, R180, R20 ;  /* 0x000000b4ac14723c */ /* 0x044ff00000041814 */
[C---:B------:R-:W-:Y:S01]  /*231a0*/  HMMA.16816.F32.BF16 R24, R172.reuse, R182, R24 ;  /* 0x000000b6ac18723c */ /* 0x040fe20000041818 */
[----:B------:R-:W-:Y:S07]  /*231b0*/  LDSM.16.M88.4 R180, [R211+0x2000] ;  /* 0x00200000d3b4783b */ /* 0x000fee0000000200 */
[C---:B----4-:R-:W-:Y:S08]  /*231c0*/  HMMA.16816.F32.BF16 R28, R172.reuse, R192, R28 ;  /* 0x000000c0ac1c723c */ /* 0x050ff0000004181c */
[----:B------:R-:W-:Y:S01]  /*231d0*/  HMMA.16816.F32.BF16 R32, R172, R194, R32 ;  /* 0x000000c2ac20723c */ /* 0x000fe20000041820 */
[----:B------:R-:W2:Y:S04]  /*231e0*/  LDSM.16.M88.4 R172, [R220+0x2000] ;  /* 0x00200000dcac783b */ /* 0x000ea80000000200 */
[----:B------:R-:W4:Y:S03]  /*231f0*/  LDSM.16.M88.4 R192, [R211+0x2800] ;  /* 0x00280000d3c0783b */ /* 0x000f260000000200 */
[C---:B-1----:R-:W-:Y:S08]  /*23200*/  HMMA.16816.F32.BF16 R4, R168.reuse, R176, R4 ;  /* 0x000000b0a804723c */ /* 0x042ff00000041804 */
[C---:B------:R-:W-:Y:S01]  /*23210*/  HMMA.16816.F32.BF16 R8, R168.reuse, R178, R8 ;  /* 0x000000b2a808723c */ /* 0x040fe20000041808 */
[----:B------:R-:W1:Y:S07]  /*23220*/  LDSM.16.M88.4 R176, [R211+0x3000] ;  /* 0x00300000d3b0783b */ /* 0x000e6e0000000200 */
[C---:B------:R-:W-:Y:S08]  /*23230*/  HMMA.16816.F32.BF16 R12, R168.reuse, R184, R12 ;  /* 0x000000b8a80c723c */ /* 0x040ff0000004180c */
[C---:B------:R-:W-:Y:S01]  /*23240*/  HMMA.16816.F32.BF16 R16, R168.reuse, R186, R16 ;  /* 0x000000baa810723c */ /* 0x040fe20000041810 */
[----:B------:R-:W-:Y:S07]  /*23250*/  LDSM.16.M88.4 R184, [R225+0x4000] ;  /* 0x00400000e1b8783b */ /* 0x000fee0000000200 */
[C---:B---3--:R-:W-:Y:S08]  /*23260*/  HMMA.16816.F32.BF16 R20, R168.reuse, R188, R20 ;  /* 0x000000bca814723c */ /* 0x048ff00000041814 */
[C---:B------:R-:W-:Y:S01]  /*23270*/  HMMA.16816.F32.BF16 R24, R168.reuse, R190, R24 ;  /* 0x000000bea818723c */ /* 0x040fe20000041818 */
[----:B------:R-:W-:Y:S07]  /*23280*/  LDSM.16.M88.4 R188, [R224+0xc000] ;  /* 0x00c00000e0bc783b */ /* 0x000fee0000000200 */
[C---:B-----5:R-:W-:Y:S08]  /*23290*/  HMMA.16816.F32.BF16 R28, R168.reuse, R196, R28 ;  /* 0x000000c4a81c723c */ /* 0x060ff0000004181c */
[----:B------:R-:W-:Y:S01]  /*232a0*/  HMMA.16816.F32.BF16 R32, R168, R198, R32 ;  /* 0x000000c6a820723c */ /* 0x000fe20000041820 */
[----:B------:R-:W3:Y:S04]  /*232b0*/  LDSM.16.M88.4 R168, [R211+0x3800] ;  /* 0x00380000d3a8783b */ /* 0x000ee80000000200 */
[----:B------:R-:W5:Y:S03]  /*232c0*/  LDSM.16.M88.4 R196, [R224+0xc800] ;  /* 0x00c80000e0c4783b */ /* 0x000f660000000200 */
[C---:B--2---:R-:W-:Y:S08]  /*232d0*/  HMMA.16816.F32.BF16 R4, R172.reuse, R180, R4 ;  /* 0x000000b4ac04723c */ /* 0x044ff00000041804 */
[C---:B------:R-:W-:Y:S01]  /*232e0*/  HMMA.16816.F32.BF16 R8, R172.reuse, R182, R8 ;  /* 0x000000b6ac08723c */ /* 0x040fe20000041808 */
[----:B------:R-:W2:Y:S07]  /*232f0*/  LDSM.16.M88.4 R180, [R224+0xd000] ;  /* 0x00d00000e0b4783b */ /* 0x000eae0000000200 */
[C---:B----4-:R-:W-:Y:S08]  /*23300*/  HMMA.16816.F32.BF16 R12, R172.reuse, R192, R12 ;  /* 0x000000c0ac0c723c */ /* 0x050ff0000004180c */
[C---:B------:R-:W-:Y:S01]  /*23310*/  HMMA.16816.F32.BF16 R16, R172.reuse, R194, R16 ;  /* 0x000000c2ac10723c */ /* 0x040fe20000041810 */
[----:B------:R-:W4:Y:S07]  /*23320*/  LDSM.16.M88.4 R192, [R224+0xd800] ;  /* 0x00d80000e0c0783b */ /* 0x000f2e0000000200 */
[C---:B-1----:R-:W-:Y:S08]  /*23330*/  HMMA.16816.F32.BF16 R20, R172.reuse, R176, R20 ;  /* 0x000000b0ac14723c */ /* 0x042ff00000041814 */
[C---:B------:R-:W-:Y:S01]  /*23340*/  HMMA.16816.F32.BF16 R24, R172.reuse, R178, R24 ;  /* 0x000000b2ac18723c */ /* 0x040fe20000041818 */
[----:B------:R-:W-:Y:S07]  /*23350*/  LDSM.16.M88.4 R176, [R205] ;  /* 0x00000000cdb0783b */ /* 0x000fee0000000200 */
[C---:B---3--:R-:W-:Y:S08]  /*23360*/  HMMA.16816.F32.BF16 R28, R172.reuse, R168, R28 ;  /* 0x000000a8ac1c723c */ /* 0x048ff0000004181c */
[----:B------:R-:W-:Y:S01]  /*23370*/  HMMA.16816.F32.BF16 R32, R172, R170, R32 ;  /* 0x000000aaac20723c */ /* 0x000fe20000041820 */
[----:B------:R-:W-:Y:S04]  /*23380*/  LDSM.16.M88.4 R168, [R223+0x4000] ;  /* 0x00400000dfa8783b */ /* 0x000fe80000000200 */
[----:B------:R-:W1:Y:S03]  /*23390*/  LDSM.16.M88.4 R172, [R206] ;  /* 0x00000000ceac783b */ /* 0x000e660000000200 */
[C---:B------:R-:W-:Y:S08]  /*233a0*/  HMMA.16816.F32.BF16 R4, R184.reuse, R188, R4 ;  /* 0x000000bcb804723c */ /* 0x040ff00000041804 */
[C---:B------:R-:W-:Y:S01]  /*233b0*/  HMMA.16816.F32.BF16 R8, R184.reuse, R190, R8 ;  /* 0x000000beb808723c */ /* 0x040fe20000041808 */
[----:B------:R-:W3:Y:S07]  /*233c0*/  LDSM.16.M88.4 R188, [R204] ;  /* 0x00000000ccbc783b */ /* 0x000eee0000000200 */
[C---:B-----5:R-:W-:Y:S08]  /*233d0*/  HMMA.16816.F32.BF16 R12, R184.reuse, R196, R12 ;  /* 0x000000c4b80c723c */ /* 0x060ff0000004180c */
[C---:B------:R-:W-:Y:S01]  /*233e0*/  HMMA.16816.F32.BF16 R16, R184.reuse, R198, R16 ;  /* 0x000000c6b810723c */ /* 0x040fe20000041810 */
[----:B------:R-:W5:Y:S07]  /*233f0*/  LDSM.16.M88.4 R196, [R203] ;  /* 0x00000000cbc4783b */ /* 0x000f6e0000000200 */
        /* <DEDUP_REMOVED lines=28> */
[----:B------:R-:W-:Y:S07]  /*235c0*/  LDSM.16.M88.4 R172, [R224+0xe000] ;  /* 0x00e00000e0ac783b */ /* 0x000fee0000000200 */
[C---:B---3--:R-:W-:Y:S08]  /*235d0*/  HMMA.16816.F32.BF16 R28, R180.reuse, R168, R28 ;  /* 0x000000a8b41c723c */ /* 0x048ff0000004181c */
[----:B------:R-:W-:Y:S01]  /*235e0*/  HMMA.16816.F32.BF16 R32, R180, R170, R32 ;  /* 0x000000aab420723c */ /* 0x000fe20000041820 */
[----:B------:R-:W1:Y:S04]  /*235f0*/  LDSM.16.M88.4 R168, [R225+0x6000] ;  /* 0x00600000e1a8783b */ /* 0x000e680000000200 */
[----:B------:R-:W3:Y:S03]  /*23600*/  LDSM.16.M88.4 R180, [R224+0xe800] ;  /* 0x00e80000e0b4783b */ /* 0x000ee60000000200 */
[C---:B------:R-:W-:Y:S08]  /*23610*/  HMMA.16816.F32.BF16 R4, R176.reuse, R188, R4 ;  /* 0x000000bcb004723c */ /* 0x040ff00000041804 */
[C---:B------:R-:W-:Y:S01]  /*23620*/  HMMA.16816.F32.BF16 R8, R176.reuse, R190, R8 ;  /* 0x000000beb008723c */ /* 0x040fe20000041808 */
[----:B------:R-:W1:Y:S07]  /*23630*/  LDSM.16.M88.4 R188, [R224+0xf000] ;  /* 0x00f00000e0bc783b */ /* 0x000e6e0000000200 */
[C---:B-----5:R-:W-:Y:S08]  /*23640*/  HMMA.16816.F32.BF16 R12, R176.reuse, R196, R12 ;  /* 0x000000c4b00c723c */ /* 0x060ff0000004180c */
[C---:B------:R-:W-:Y:S01]  /*23650*/  HMMA.16816.F32.BF16 R16, R176.reuse, R198, R16 ;  /* 0x000000c6b010723c */ /* 0x040fe20000041810 */
[----:B------:R-:W5:Y:S07]  /*23660*/  LDSM.16.M88.4 R196, [R224+0xf800] ;  /* 0x00f80000e0c4783b */ /* 0x000f6e0000000200 */
[C---:B--2---:R-:W-:Y:S08]  /*23670*/  HMMA.16816.F32.BF16 R20, R176.reuse, R184, R20 ;  /* 0x000000b8b014723c */ /* 0x044ff00000041814 */
[C---:B------:R-:W-:Y:S01]  /*23680*/  HMMA.16816.F32.BF16 R24, R176.reuse, R186, R24 ;  /* 0x000000bab018723c */ /* 0x040fe20000041818 */
[----:B------:R-:W-:Y:S07]  /*23690*/  LDSM.16.M88.4 R184, [R202] ;  /* 0x00000000cab8783b */ /* 0x000fee0000000200 */
[C---:B----4-:R-:W-:Y:S08]  /*236a0*/  HMMA.16816.F32.BF16 R28, R176.reuse, R192, R28 ;  /* 0x000000c0b01c723c */ /* 0x050ff0000004181c */
[----:B------:R-:W-:Y:S01]  /*236b0*/  HMMA.16816.F32.BF16 R32, R176, R194, R32 ;  /* 0x000000c2b020723c */ /* 0x000fe20000041820 */
[----:B------:R-:W2:Y:S04]  /*236c0*/  LDSM.16.M88.4 R176, [R223+0x6000] ;  /* 0x00600000dfb0783b */ /* 0x000ea80000000200 */
[----:B------:R-:W4:Y:S03]  /*236d0*/  LDSM.16.M88.4 R192, [R201] ;  /* 0x00000000c9c0783b */ /* 0x000f260000000200 */
[C---:B-1----:R-:W-:Y:S08]  /*236e0*/  HMMA.16816.F32.BF16 R4, R168.reuse, R172, R4 ;  /* 0x000000aca804723c */ /* 0x042ff00000041804 */
[C---:B------:R-:W-:Y:S01]  /*236f0*/  HMMA.16816.F32.BF16 R8, R168.reuse, R174, R8 ;  /* 0x000000aea808723c */ /* 0x040fe20000041808 */
[----:B------:R-:W1:Y:S07]  /*23700*/  LDSM.16.M88.4 R172, [R200] ;  /* 0x00000000c8ac783b */ /* 0x000e6e0000000200 */
[C---:B---3--:R-:W-:Y:S08]  /*23710*/  HMMA.16816.F32.BF16 R12, R168.reuse, R180, R12 ;  /* 0x000000b4a80c723c */ /* 0x048ff0000004180c */
[C---:B------:R-:W-:Y:S01]  /*23720*/  HMMA.16816.F32.BF16 R16, R168.reuse, R182, R16 ;  /* 0x000000b6a810723c */ /* 0x040fe20000041810 */
[----:B------:R-:W-:Y:S07]  /*23730*/  LDSM.16.M88.4 R180, [R221+0x6000] ;  /* 0x00600000ddb4783b */ /* 0x000fee0000000200 */
[C---:B------:R-:W-:Y:S08]  /*23740*/  HMMA.16816.F32.BF16 R20, R168.reuse, R188, R20 ;  /* 0x000000bca814723c */ /* 0x040ff00000041814 */
[C---:B------:R-:W-:Y:S01]  /*23750*/  HMMA.16816.F32.BF16 R24, R168.reuse, R190, R24 ;  /* 0x000000bea818723c */ /* 0x040fe20000041818 */
[----:B------:R-:W-:Y:S07]  /*23760*/  LDSM.16.M88.4 R188, [R218+0xe000] ;  /* 0x00e00000dabc783b */ /* 0x000fee0000000200 */
[C---:B-----5:R-:W-:Y:S08]  /*23770*/  HMMA.16816.F32.BF16 R28, R168.reuse, R196, R28 ;  /* 0x000000c4a81c723c */ /* 0x060ff0000004181c */
[----:B------:R-:W-:Y:S01]  /*23780*/  HMMA.16816.F32.BF16 R32, R168, R198, R32 ;  /* 0x000000c6a820723c */ /* 0x000fe20000041820 */
[----:B------:R-:W3:Y:S04]  /*23790*/  LDSM.16.M88.4 R168, [R167] ;  /* 0x00000000a7a8783b */ /* 0x000ee80000000200 */
        /* <DEDUP_REMOVED lines=19> */
[----:B------:R-:W5:Y:S01]  /*238d0*/  LDSM.16.M88.4 R196, [R211+0x7800] ;  /* 0x00780000d3c4783b */ /* 0x000f620000000200 */
[----:B------:R-:W-:Y:S04]  /*238e0*/  DEPBAR.LE SB0, 0x0 ;  /* 0x000080000000791a */ /* 0x000fe80000000000 */
[----:B------:R-:W-:Y:S02]  /*238f0*/  BAR.SYNC.DEFER_BLOCKING 0x0 ;  /* 0x0000000000007b1d */ /* 0x000fe40000010000 */
[C---:B--2---:R-:W-:Y:S08]  /*23900*/  HMMA.16816.F32.BF16 R20, R180.reuse, R184, R20 ;  /* 0x000000b8b414723c */ /* 0x044ff00000041814 */
[C---:B------:R-:W-:Y:S08]  /*23910*/  HMMA.16816.F32.BF16 R24, R180.reuse, R186, R24 ;  /* 0x000000bab418723c */ /* 0x040ff00000041818 */
[C---:B----4-:R-:W-:Y:S08]  /*23920*/  HMMA.16816.F32.BF16 R28, R180.reuse, R192, R28 ;  /* 0x000000c0b41c723c */ /* 0x050ff0000004181c */
[----:B------:R-:W-:Y:S08]  /*23930*/  HMMA.16816.F32.BF16 R32, R180, R194, R32 ;  /* 0x000000c2b420723c */ /* 0x000ff00000041820 */
[C---:B-1----:R-:W-:Y:S08]  /*23940*/  HMMA.16816.F32.BF16 R4, R168.reuse, R172, R4 ;  /* 0x000000aca804723c */ /* 0x042ff00000041804 */
[C---:B------:R-:W-:Y:S08]  /*23950*/  HMMA.16816.F32.BF16 R8, R168.reuse, R174, R8 ;  /* 0x000000aea808723c */ /* 0x040ff00000041808 */
[C---:B---3--:R-:W-:Y:S08]  /*23960*/  HMMA.16816.F32.BF16 R12, R168.reuse, R176, R12 ;  /* 0x000000b0a80c723c */ /* 0x048ff0000004180c */
[C---:B------:R-:W-:Y:S08]  /*23970*/  HMMA.16816.F32.BF16 R16, R168.reuse, R178, R16 ;  /* 0x000000b2a810723c */ /* 0x040ff00000041810 */
[C---:B------:R-:W-:Y:S07]  /*23980*/  HMMA.16816.F32.BF16 R20, R168.reuse, R188, R20 ;  /* 0x000000bca814723c */ /* 0x040fee0000041814 */
[----:B------:R-:W-:Y:S01]  /*23990*/  IMAD.MOV.U32 R189, RZ, RZ, R250 ;  /* 0x000000ffffbd7224 */ /* 0x000fe200078e00fa */
[C---:B------:R-:W-:Y:S04]  /*239a0*/  HMMA.16816.F32.BF16 R24, R168.reuse, R190, R24 ;  /* 0x000000bea818723c */ /* 0x040fe80000041818 */
[----:B------:R-:W-:Y:S04]  /*239b0*/  IMAD.MOV.U32 R188, RZ, RZ, R251 ;  /* 0x000000ffffbc7224 */ /* 0x000fe800078e00fb */
[C---:B-----5:R-:W-:Y:S08]  /*239c0*/  HMMA.16816.F32.BF16 R28, R168.reuse, R196, R28 ;  /* 0x000000c4a81c723c */ /* 0x060ff0000004181c */
[----:B------:R-:W-:Y:S01]  /*239d0*/  HMMA.16816.F32.BF16 R32, R168, R198, R32 ;  /* 0x000000c6a820723c */ /* 0x000fe20000041820 */
[----:B------:R-:W-:Y:S07]  /*239e0*/  @!UPT UIADD3 URZ, URZ, URZ, URZ ;  /* 0x0000003f3f3ff290 */ /* 0x000fee000fffe03f */
        /* <DEDUP_REMOVED lines=8> */
[----:B------:R-:W2:Y:S02]  /*23a70*/  LD.E R174, [R164.64+0x170] ;  /* 0x00017004a4ae7980 */ /* 0x000ea4000c101900 */
[C---:B------:R-:W-:Y:S02]  /*23a80*/  IADD3 R172, R166.reuse, -0x40, RZ ;  /* 0xffffffc0a6ac7810 */ /* 0x040fe40007ffe0ff */
[----:B------:R-:W-:Y:S02]  /*23a90*/  IABS R3, R166 ;  /* 0x000000a600037213 */ /* 0x000fe40000000000 */
[----:B------:R-:W-:Y:S02]  /*23aa0*/  IABS R168, R172 ;  /* 0x000000ac00a87213 */ /* 0x000fe40000000000 */
[-C--:B--2---:R-:W-:Y:S02]  /*23ab0*/  IABS R170, R174.reuse ;  /* 0x000000ae00aa7213 */ /* 0x084fe40000000000 */
[-C--:B------:R-:W-:Y:S02]  /*23ac0*/  IABS R169, R174.reuse ;  /* 0x000000ae00a97213 */ /* 0x080fe40000000000 */
[----:B------:R-:W1:Y:S01]  /*23ad0*/  I2F.RP R176, R170 ;  /* 0x000000aa00b07306 */ /* 0x000e620000209400 */
[-C--:B------:R-:W-:Y:S02]  /*23ae0*/  LOP3.LUT R166, R166, R174.reuse, RZ, 0x3c, !PT ;  /* 0x000000aea6a67212 */ /* 0x080fe400078e3cff */
[----:B------:R-:W-:Y:S01]  /*23af0*/  IMAD.MOV R169, RZ, RZ, -R169 ;  /* 0x000000ffffa97224 */ /* 0x000fe200078e0aa9 */
[----:B------:R-:W-:Y:S06]  /*23b00*/  LOP3.LUT R172, R172, R174, RZ, 0x3c, !PT ;  /* 0x000000aeacac7212 */ /* 0x000fec00078e3cff */
[----:B-1----:R-:W1:Y:S02]  /*23b10*/  MUFU.RCP R176, R176 ;  /* 0x000000b000b07308 */ /* 0x002e640000001000 */
[----:B-1----:R-:W-:Y:S08]  /*23b20*/  IADD3 R176, R176, 0xffffffe, RZ ;  /* 0x0ffffffeb0b07810 */ /* 0x002ff00007ffe0ff */
[----:B------:R-:W1:Y:S02]  /*23b30*/  F2I.FTZ.U32.TRUNC.NTZ R177, R176 ;  /* 0x000000b000b17305 */ /* 0x000e64000021f000 */
[--C-:B-1----:R-:W-:Y:S02]  /*23b40*/  IMAD.MOV R173, RZ, RZ, -R177.reuse ;  /* 0x000000ffffad7224 */ /* 0x102fe400078e0ab1 */
[----:B------:R-:W-:Y:S02]  /*23b50*/  IMAD.MOV.U32 R176, RZ, RZ, RZ ;  /* 0x000000ffffb07224 */ /* 0x000fe400078e00ff */
[----:B------:R-:W-:Y:S04]  /*23b60*/  IMAD R173, R173, R170, RZ ;  /* 0x000000aaadad7224 */ /* 0x000fe800078e02ff */
[----:B------:R-:W-:Y:S06]  /*23b70*/  IMAD.HI.U32 R173, R177, R173, R176 ;  /* 0x000000adb1ad7227 */ /* 0x000fec00078e00b0 */
[----:B------:R-:W-:Y:S04]  /*23b80*/  IMAD.HI.U32 R171, R173, R168, RZ ;  /* 0x000000a8adab7227 */ /* 0x000fe800078e00ff */
[----:B------:R-:W-:Y:S02]  /*23b90*/  IMAD R168, R171, R169, R168 ;  /* 0x000000a9aba87224 */ /* 0x000fe400078e02a8 */
[----:B------:R-:W-:Y:S03]  /*23ba0*/  IMAD.HI.U32 R173, R173, R3, RZ ;  /* 0x00000003adad7227 */ /* 0x000fe600078e00ff */
[C---:B------:R-:W-:Y:S01]  /*23bb0*/  ISETP.GT.U32.AND P2, PT, R170.reuse, R168, PT ;  /* 0x000000a8aa00720c */ /* 0x040fe20003f44070 */
        /* <DEDUP_REMOVED lines=16> */
[----:B------:R-:W2:Y:S01]  /*23cc0*/  LD.E.64 R170, [R164.64+0x38] ;  /* 0x00003804a4aa7980 */ /* 0x000ea2000c101b00 */
[----:B------:R-:W-:Y:S01]  /*23cd0*/  @!P1 IMAD.MOV R173, RZ, RZ, -R173 ;  /* 0x000000ffffad9224 */ /* 0x000fe200078e0aad */
[CC--:B------:R-:W-:Y:S04]  /*23ce0*/  LEA R178, P1, R168.reuse, R240.reuse, 0x2 ;  /* 0x000000f0a8b27211 */ /* 0x0c0fe800078210ff */
[----:B------:R-:W-:Y:S02]  /*23cf0*/  SEL R173, R3, R173, !P2 ;  /* 0x000000ad03ad7207 */ /* 0x000fe40005000000 */
[-C--:B------:R-:W-:Y:S02]  /*23d00*/  LEA.HI.X.SX32 R179, R168, R241.reuse, 0x2, P1 ;  /* 0x000000f1a8b37211 */ /* 0x080fe400008f16ff */
[C---:B------:R-:W-:Y:S01]  /*23d10*/  LEA R176, P0, R173.reuse, R240, 0x2 ;  /* 0x000000f0adb07211 */ /* 0x040fe200078010ff */
[C---:B------:R-:W-:Y:S02]  /*23d20*/  IMAD.IADD R168, R173.reuse, 0x1, -R168 ;  /* 0x00000001ada87824 */ /* 0x040fe400078e0aa8 */
[----:B------:R-:W3:Y:S01]  /*23d30*/  LD.E R3, [R178.64] ;  /* 0x00000004b2037980 */ /* 0x000ee2000c101900 */
[----:B------:R-:W-:Y:S01]  /*23d40*/  LEA.HI.X.SX32 R177, R173, R241, 0x2, P0 ;  /* 0x000000f1adb17211 */ /* 0x000fe200000f16ff */
[----:B------:R-:W-:Y:S04]  /*23d50*/  IMAD R174, R174, R168, -0x40 ;  /* 0xffffffc0aeae7424 */ /* 0x000fe800078e02a8 */
[----:B------:R1:W3:Y:S01]  /*23d60*/  LD.E R166, [R176.64] ;  /* 0x00000004b0a67980 */ /* 0x0002e2000c101900 */
[----:B------:R-:W-:Y:S03]  /*23d70*/  SHF.R.S32.HI R169, RZ, 0x1f, R174 ;  /* 0x0000001fffa97819 */ /* 0x000fe600000114ae */
[----:B-1----:R-:W4:Y:S01]  /*23d80*/  LD.E.64 R176, [R164.64+0x20] ;  /* 0x00002004a4b07980 */ /* 0x002f22000c101b00 */
[-C--:B--2---:R-:W-:Y:S02]  /*23d90*/  IMAD R168, R171, R174.reuse, RZ ;  /* 0x000000aeaba87224 */ /* 0x084fe400078e02ff */
[C---:B------:R-:W-:Y:S04]  /*23da0*/  IMAD.WIDE.U32 R174, R170.reuse, R174, RZ ;  /* 0x000000aeaaae7225 */ /* 0x040fe800078e00ff */
[----:B------:R-:W-:Y:S02]  /*23db0*/  IMAD R168, R170, R169, R168 ;  /* 0x000000a9aaa87224 */ /* 0x000fe400078e02a8 */
[----:B------:R-:W-:Y:S02]  /*23dc0*/  IMAD.MOV.U32 R170, RZ, RZ, R174 ;  /* 0x000000ffffaa7224 */ /* 0x000fe400078e00ae */
[----:B------:R-:W-:Y:S02]  /*23dd0*/  IMAD.IADD R171, R175, 0x1, R168 ;  /* 0x00000001afab7824 */ /* 0x000fe400078e02a8 */
[----:B---3--:R-:W-:Y:S05]  /*23de0*/  IMAD.IADD R3, R3, 0x1, -R166 ;  /* 0x0000000103037824 */ /* 0x008fea00078e0aa6 */
[----:B------:R-:W-:Y:S01]  /*23df0*/  SHF.R.S32.HI R168, RZ, 0x1f, R3 ;  /* 0x0000001fffa87819 */ /* 0x000fe20000011403 */
[----:B----4-:R-:W-:Y:S02]  /*23e00*/  IMAD R166, R177, R3, RZ ;  /* 0x00000003b1a67224 */ /* 0x010fe400078e02ff */
[----:B------:R-:W-:Y:S04]  /*23e10*/  IMAD.WIDE.U32 R170, R3, R176, R170 ;  /* 0x000000b003aa7225 */ /* 0x000fe800078e00aa */
[----:B------:R-:W-:Y:S04]  /*23e20*/  IMAD R166, R176, R168, R166 ;  /* 0x000000a8b0a67224 */ /* 0x000fe800078e02a6 */
[----:B------:R-:W-:Y:S01]  /*23e30*/  IMAD.IADD R3, R171, 0x1, R166 ;  /* 0x00000001ab037824 */ /* 0x000fe200078e02a6 */
[----:B------:R-:W-:-:S05]  /*23e40*/  BRA `(.L_x_2708) ;  /* 0x0000004000007947 */ /* 0x000fca0003800000 */
.L_x_2707:
[----:B------:R-:W-:Y:S02]  /*23e50*/  ULDC.64 UR4, c[0x0][0x118] ;  /* 0x0000460000047ab9 */ /* 0x000fe40000000a00 */
[----:B------:R-:W2:Y:S02]  /*23e60*/  LD.E R170, [R164.64+0x38] ;  /* 0x00003804a4aa7980 */ /* 0x000ea4000c101900 */
[----:B--2---:R-:W-:Y:S04]  /*23e70*/  LEA R170, -R170, RZ, 0x6 ;  /* 0x000000ffaaaa7211 */ /* 0x004fe800078e31ff */
[----:B------:R-:W-:Y:S02]  /*23e80*/  SHF.R.S32.HI R3, RZ, 0x1f, R170 ;  /* 0x0000001fff037819 */ /* 0x000fe400000114aa */
.L_x_2708:
[----:B------:R-:W-:Y:S05]  /*23e90*/  BSYNC B0 ;  /* 0x0000000000007941 */ /* 0x000fea0003800000 */
.L_x_2706:
[C---:B------:R-:W-:Y:S01]  /*23ea0*/  LEA R180, P0, R170.reuse, R232, 0x1 ;  /* 0x000000e8aab47211 */ /* 0x040fe200078008ff */
[----:B------:R-:W-:Y:S01]  /*23eb0*/  ULDC.64 UR4, c[0x0][0x118] ;  /* 0x0000460000047ab9 */ /* 0x000fe20000000a00 */
[C---:B------:R-:W-:Y:S02]  /*23ec0*/  IADD3 R169, P1, R170.reuse, R228, RZ ;  /* 0x000000e4aaa97210 */ /* 0x040fe40007f3e0ff */
[-C--:B------:R-:W-:Y:S02]  /*23ed0*/  LEA.HI.X R181, R170, R231.reuse, R3, 0x1, P0 ;  /* 0x000000e7aab57211 */ /* 0x080fe400000f0c03 */
[-C--:B------:R-:W-:Y:S01]  /*23ee0*/  @P5 LEA R174, P0, R169, R232.reuse, 0x1 ;  /* 0x000000e8a9ae5211 */ /* 0x080fe200078008ff */
        /* <DEDUP_REMOVED lines=37> */
[CC--:B------:R-:W-:Y:S02]  /*24140*/  @P3 LEA.HI.X R183, R166.reuse, R231.reuse, R3, 0x1, P0 ;  /* 0x000000e7a6b73211 */ /* 0x0c0fe400000f0c03 */
[----:B------:R-:W-:Y:S01]  /*24150*/  IADD3 R168, P2, R166, R228, RZ ;  /* 0x000000e4a6a87210 */ /* 0x000fe20007f5e0ff */
[----:B------:R-:W-:Y:S01]  /*24160*/  @!PT LDS RZ, [RZ] ;  /* 0x00000000fffff984 */ /* 0x000fe20000000800 */
[----:B------:R-:W-:Y:S01]  /*24170*/  @!PT LDS RZ, [RZ] ;  /* 0x00000000fffff984 */ /* 0x000fe20000000800 */
[----:B------:R-:W-:Y:S01]  /*24180*/  @!PT LDS RZ, [RZ] ;  /* 0x00000000fffff984 */ /* 0x000fe20000000800 */
[----:B------:R1:W-:Y:S03]  /*24190*/  @P6 LDGSTS.E.BYPASS.LTC128B.128 [R239+0x8800], [R178.64] ;  /* 0x08800000b2ef6fae */ /* 0x0003e6000b901d44 */
[CC--:B------:R-:W-:Y:S01]  /*241a0*/  @P6 LEA R194, P0, R168.reuse, R232.reuse, 0x1 ;  /* 0x000000e8a8c26211 */ /* 0x0c0fe200078008ff */
        /* <DEDUP_REMOVED lines=11> */
[CCC-:B------:R-:W-:Y:S01]  /*24260*/  @P4 LEA.HI.X R191, R168.reuse, R231.reuse, R3.reuse, 0x1, P1 ;  /* 0x000000e7a8bf4211 */ /* 0x1c0fe200008f0c03 */
        /* <DEDUP_REMOVED lines=55> */
.L_x_2705:
[----:B------:R-:W-:Y:S05]  /*245e0*/  BSYNC B1 ;  /* 0x0000000000017941 */ /* 0x000fea0003800000 */
.L_x_2704:
[----:B------:R-:W-:Y:S01]  /*245f0*/  ULDC.64 UR4, c[0x0][0x118] ;  /* 0x0000460000047ab9 */ /* 0x000fe20000000a00 */
[----:B------:R-:W2:Y:S08]  /*24600*/  S2R R3, SR_TID.X ;  /* 0x0000000000037919 */ /* 0x000eb00000002100 */
[----:B------:R3:W4:Y:S01]  /*24610*/  LD.E R165, [R164.64+0xdc] ;  /* 0x0000dc04a4a57980 */ /* 0x000722000c101900 */
[----:B--2---:R-:W-:Y:S04]  /*24620*/  SHF.L.U32 R3, R3, 0x1, RZ ;  /* 0x0000000103037819 */ /* 0x004fe800000006ff */
[----:B------:R-:W-:Y:S04]  /*24630*/  LOP3.LUT R3, R3, 0x6, RZ, 0xc0, !PT ;  /* 0x0000000603037812 */ /* 0x000fe800078ec0ff */
[----:B------:R-:W-:Y:S04]  /*24640*/  LEA R3, R242, R3, 0x6 ;  /* 0x00000003f2037211 */ /* 0x000fe800078e30ff */
[C---:B---3--:R-:W-:Y:S02]  /*24650*/  IADD3 R164, R3.reuse, 0x1, RZ ;  /* 0x0000000103a47810 */ /* 0x048fe40007ffe0ff */
[CC--:B------:R-:W-:Y:S02]  /*24660*/  ISETP.GE.AND P2, PT, R3.reuse, R247.reuse, PT ;  /* 0x000000f70300720c */ /* 0x0c0fe40003f46270 */
[C---:B------:R-:W-:Y:S02]  /*24670*/  ISETP.GE.AND P6, PT, R164.reuse, R247, PT ;  /* 0x000000f7a400720c */ /* 0x040fe40003fc6270 */
[C---:B------:R-:W-:Y:S02]  /*24680*/  ISETP.GE.AND P1, PT, R164.reuse, R245, PT ;  /* 0x000000f5a400720c */ /* 0x040fe40003f26270 */
[CC--:B------:R-:W-:Y:S02]  /*24690*/  ISETP.GE.OR P2, PT, R3.reuse, R246.reuse, !P2 ;  /* 0x000000f60300720c */ /* 0x0c0fe40005746670 */
[C---:B------:R-:W-:Y:S02]  /*246a0*/  ISETP.GE.OR P6, PT, R164.reuse, R246, !P6 ;  /* 0x000000f6a400720c */ /* 0x040fe400077c6670 */
[----:B------:R-:W-:Y:S02]  /*246b0*/  ISETP.GE.OR P1, PT, R164, R244, !P1 ;  /* 0x000000f4a400720c */ /* 0x000fe40004f26670 */
[C---:B------:R-:W-:Y:S02]  /*246c0*/  IADD3 R164, R3.reuse, 0x9, RZ ;  /* 0x0000000903a47810 */ /* 0x040fe40007ffe0ff */
[C---:B------:R-:W-:Y:S02]  /*246d0*/  IADD3 R166, R3.reuse, 0x8, RZ ;  /* 0x0000000803a67810 */ /* 0x040fe40007ffe0ff */
[----:B------:R-:W-:Y:S02]  /*246e0*/  FSEL R168, R4, -INF , !P2 ;  /* 0xff80000004a87808 */ /* 0x000fe40005000000 */
[C---:B------:R-:W-:Y:S02]  /*246f0*/  ISETP.GE.AND P5, PT, R164.reuse, R247, PT ;  /* 0x000000f7a400720c */ /* 0x040fe40003fa6270 */
[-C--:B------:R-:W-:Y:S02]  /*24700*/  ISETP.GE.AND P2, PT, R164, R245.reuse, PT ;  /* 0x000000f5a400720c */ /* 0x080fe40003f46270 */
[C---:B------:R-:W-:Y:S02]  /*24710*/  ISETP.GE.AND P3, PT, R3.reuse, R245, PT ;  /* 0x000000f50300720c */ /* 0x040fe40003f66270 */
[-C--:B------:R-:W-:Y:S02]  /*24720*/  ISETP.GE.AND P0, PT, R166, R247.reuse, PT ;  /* 0x000000f7a600720c */ /* 0x080fe40003f06270 */
[C---:B------:R-:W-:Y:S02]  /*24730*/  ISETP.GE.OR P5, PT, R164.reuse, R246, !P5 ;  /* 0x000000f6a400720c */ /* 0x040fe40006fa6670 */
[----:B------:R-:W-:Y:S02]  /*24740*/  ISETP.GE.OR P2, PT, R164, R244, !P2 ;  /* 0x000000f4a400720c */ /* 0x000fe40005746670 */
[C---:B------:R-:W-:Y:S02]  /*24750*/  IADD3 R164, R3.reuse, 0x10, RZ ;  /* 0x0000001003a47810 */ /* 0x040fe40007ffe0ff */
[----:B------:R-:W-:Y:S02]  /*24760*/  ISETP.GE.OR P0, PT, R166, R246, !P0 ;  /* 0x000000f6a600720c */ /* 0x000fe40004706670 */
[C---:B------:R-:W-:Y:S02]  /*24770*/  ISETP.GE.OR P3, PT, R3.reuse, R244, !P3 ;  /* 0x000000f40300720c */ /* 0x040fe40005f66670 */
[----:B------:R-:W-:Y:S02]  /*24780*/  IADD3 R4, R3, 0x11, RZ ;  /* 0x0000001103047810 */ /* 0x000fe40007ffe0ff */
[----:B------:R-:W-:Y:S02]  /*24790*/  FSEL R7, R7, -INF , !P1 ;  /* 0xff80000007077808 */ /* 0x000fe40004800000 */
[----:B------:R-:W-:Y:S02]  /*247a0*/  ISETP.GE.AND P1, PT, R164, R247, PT ;  /* 0x000000f7a400720c */ /* 0x000fe40003f26270 */
[----:B------:R-:W-:Y:S02]  /*247b0*/  FSEL R8, R8, -INF , !P0 ;  /* 0xff80000008087808 */ /* 0x000fe40004000000 */
[----:B------:R-:W-:Y:S02]  /*247c0*/  FSEL R6, R6, -INF , !P3 ;  /* 0xff80000006067808 */ /* 0x000fe40005800000 */
[CC--:B------:R-:W-:Y:S02]  /*247d0*/  ISETP.GE.AND P3, PT, R164.reuse, R245.reuse, PT ;  /* 0x000000f5a400720c */ /* 0x0c0fe40003f66270 */
[----:B------:R-:W-:Y:S02]  /*247e0*/  ISETP.GE.OR P1, PT, R164, R246, !P1 ;  /* 0x000000f6a400720c */ /* 0x000fe40004f26670 */
[----:B------:R-:W-:Y:S02]  /*247f0*/  ISETP.GE.AND P0, PT, R4, R245, PT ;  /* 0x000000f50400720c */ /* 0x000fe40003f06270 */
[-C--:B------:R-:W-:Y:S02]  /*24800*/  ISETP.GE.OR P3, PT, R164, R244.reuse, !P3 ;  /* 0x000000f4a400720c */ /* 0x080fe40005f66670 */
[----:B------:R-:W-:Y:S02]  /*24810*/  FSEL R198, R12, -INF , !P1 ;  /* 0xff8000000cc67808 */ /* 0x000fe40004800000 */
[----:B------:R-:W-:Y:S02]  /*24820*/  IADD3 R12, R3, 0x20, RZ ;  /* 0x00000020030c7810 */ /* 0x000fe40007ffe0ff */
[----:B------:R-:W-:Y:S02]  /*24830*/  ISETP.GE.OR P0, PT, R4, R244, !P0 ;  /* 0x000000f40400720c */ /* 0x000fe40004706670 */
[----:B------:R-:W-:Y:S02]  /*24840*/  FSEL R5, R5, -INF , !P6 ;  /* 0xff80000005057808 */ /* 0x000fe40007000000 */
[----:B------:R-:W-:Y:S02]  /*24850*/  FSEL R252, R14, -INF , !P3 ;  /* 0xff8000000efc7808 */ /* 0x000fe40005800000 */
[----:B------:R-:W-:Y:S02]  /*24860*/  FSEL R15, R15, -INF , !P0 ;  /* 0xff8000000f0f7808 */ /* 0x000fe40004000000 */
[C---:B------:R-:W-:Y:S02]  /*24870*/  ISETP.GE.AND P0, PT, R12.reuse, R247, PT ;  /* 0x000000f70c00720c */ /* 0x040fe40003f06270 */
[----:B------:R-:W-:Y:S02]  /*24880*/  ISETP.GE.AND P3, PT, R12, R245, PT ;  /* 0x000000f50c00720c */ /* 0x000fe40003f66270 */
[-C--:B------:R-:W-:Y:S02]  /*24890*/  ISETP.GE.AND P6, PT, R4, R247.reuse, PT ;  /* 0x000000f70400720c */ /* 0x080fe40003fc6270 */
[C---:B------:R-:W-:Y:S02]  /*248a0*/  IADD3 R164, R3.reuse, 0x18, RZ ;  /* 0x0000001803a47810 */ /* 0x040fe40007ffe0ff */
[C---:B------:R-:W-:Y:S02]  /*248b0*/  ISETP.GE.OR P0, PT, R12.reuse, R246, !P0 ;  /* 0x000000f60c00720c */ /* 0x040fe40004706670 */
[----:B------:R-:W-:Y:S02]  /*248c0*/  ISETP.GE.OR P3, PT, R12, R244, !P3 ;  /* 0x000000f40c00720c */ /* 0x000fe40005f66670 */
[----:B------:R-:W-:Y:S02]  /*248d0*/  FMNMX.FTZ R12, R168, R2, !PT ;  /* 0x00000002a80c7209 */ /* 0x000fe40007810000 */
[----:B------:R-:W-:Y:S02]  /*248e0*/  ISETP.GE.OR P6, PT, R4, R246, !P6 ;  /* 0x000000f60400720c */ /* 0x000fe400077c6670 */
[----:B------:R-:W-:Y:S02]  /*248f0*/  IADD3 R4, R3, 0x19, RZ ;  /* 0x0000001903047810 */ /* 0x000fe40007ffe0ff */
[----:B------:R-:W-:Y:S02]  /*24900*/  FSEL R9, R9, -INF , !P5 ;  /* 0xff80000009097808 */ /* 0x000fe40006800000 */
[----:B------:R-:W-:Y:S02]  /*24910*/  FSEL R11, R11, -INF , !P2 ;  /* 0xff8000000b0b7808 */ /* 0x000fe40005000000 */
[----:B------:R-:W-:Y:S02]  /*24920*/  ISETP.GE.AND P2, PT, R164, R247, PT ;  /* 0x000000f7a400720c */ /* 0x000fe40003f46270 */
[----:B------:R-:W-:Y:S02]  /*24930*/  ISETP.GE.AND P4, PT, R166, R245, PT ;  /* 0x000000f5a600720c */ /* 0x000fe40003f86270 */
[----:B------:R-:W-:Y:S02]  /*24940*/  FMNMX.FTZ R12, R5, R12, !PT ;  /* 0x0000000c050c7209 */ /* 0x000fe40007810000 */
[C---:B------:R-:W-:Y:S02]  /*24950*/  ISETP.GE.AND P5, PT, R4.reuse, R247, PT ;  /* 0x000000f70400720c */ /* 0x040fe40003fa6270 */
[-C--:B------:R-:W-:Y:S02]  /*24960*/  ISETP.GE.AND P1, PT, R4, R245.reuse, PT ;  /* 0x000000f50400720c */ /* 0x080fe40003f26270 */
[----:B------:R-:W-:Y:S02]  /*24970*/  ISETP.GE.OR P2, PT, R164, R246, !P2 ;  /* 0x000000f6a400720c */ /* 0x000fe40005746670 */
[----:B------:R-:W-:Y:S02]  /*24980*/  FMNMX.FTZ R12, R8, R12, !PT ;  /* 0x0000000c080c7209 */ /* 0x000fe40007810000 */
[----:B------:R-:W-:Y:S02]  /*24990*/  ISETP.GE.OR P4, PT, R166, R244, !P4 ;  /* 0x000000f4a600720c */ /* 0x000fe40006786670 */
[C---:B------:R-:W-:Y:S02]  /*249a0*/  ISETP.GE.OR P5, PT, R4.reuse, R246, !P5 ;  /* 0x000000f60400720c */ /* 0x040fe40006fa6670 */
[----:B------:R-:W-:Y:S02]  /*249b0*/  ISETP.GE.OR P1, PT, R4, R244, !P1 ;  /* 0x000000f40400720c */ /* 0x000fe40004f26670 */
[----:B------:R-:W-:Y:S02]  /*249c0*/  IADD3 R4, R3, 0x21, RZ ;  /* 0x0000002103047810 */ /* 0x000fe40007ffe0ff */
[----:B------:R-:W-:Y:S02]  /*249d0*/  FSEL R10, R10, -INF , !P4 ;  /* 0xff8000000a0a7808 */ /* 0x000fe40006000000 */
[----:B------:R-:W-:Y:S02]  /*249e0*/  ISETP.GE.AND P4, PT, R164, R245, PT ;  /* 0x000000f5a400720c */ /* 0x000fe40003f86270 */
[----:B------:R-:W-:Y:S02]  /*249f0*/  FMNMX.FTZ R12, R9, R12, !PT ;  /* 0x0000000c090c7209 */ /* 0x000fe40007810000 */
[----:B------:R-:W-:Y:S02]  /*24a00*/  FSEL R199, R13, -INF , !P6 ;  /* 0xff8000000dc77808 */ /* 0x000fe40007000000 */
[----:B------:R-:W-:Y:S02]  /*24a10*/  ISETP.GE.AND P6, PT, R4, R247, PT ;  /* 0x000000f70400720c */ /* 0x000fe40003fc6270 */
[----:B------:R-:W-:Y:S02]  /*24a20*/  FSEL R250, R16, -INF , !P2 ;  /* 0xff80000010fa7808 */ /* 0x000fe40005000000 */
[----:B------:R-:W-:Y:S02]  /*24a30*/  ISETP.GE.AND P2, PT, R4, R245, PT ;  /* 0x000000f50400720c */ /* 0x000fe40003f46270 */
[----:B------:R-:W-:Y:S02]  /*24a40*/  ISETP.GE.OR P4, PT, R164, R244, !P4 ;  /* 0x000000f4a400720c */ /* 0x000fe40006786670 */
[C---:B------:R-:W-:Y:S02]  /*24a50*/  ISETP.GE.OR P6, PT, R4.reuse, R246, !P6 ;  /* 0x000000f60400720c */ /* 0x040fe400077c6670 */
[----:B------:R-:W-:Y:S02]  /*24a60*/  ISETP.GE.OR P2, PT, R4, R244, !P2 ;  /* 0x000000f40400720c */ /* 0x000fe40005746670 */
[----:B------:R-:W-:Y:S02]  /*24a70*/  FMNMX.FTZ R14, R198, R12, !PT ;  /* 0x0000000cc60e7209 */ /* 0x000fe40007810000 */
[----:B------:R-:W-:Y:S02]  /*24a80*/  IADD3 R4, R3, 0x28, RZ ;  /* 0x0000002803047810 */ /* 0x000fe40007ffe0ff */
[----:B------:R-:W-:Y:S02]  /*24a90*/  FSEL R13, R18, -INF , !P4 ;  /* 0xff800000120d7808 */ /* 0x000fe40006000000 */
[----:B------:R-:W-:Y:S01]  /*24aa0*/  FSEL R251, R17, -INF , !P5 ;  /* 0xff80000011fb7808 */ /* 0x000fe20006800000 */
[----:B------:R-:W-:Y:S01]  /*24ab0*/  IMAD.MOV.U32 R17, RZ, RZ, R15 ;  /* 0x000000ffff117224 */ /* 0x000fe200078e000f */
[----:B------:R-:W-:Y:S02]  /*24ac0*/  ISETP.GE.AND P5, PT, R4, R247, PT ;  /* 0x000000f70400720c */ /* 0x000fe40003fa6270 */
[----:B------:R-:W-:Y:S02]  /*24ad0*/  FMNMX.FTZ R14, R199, R14, !PT ;  /* 0x0000000ec70e7209 */ /* 0x000fe40007810000 */
[----:B------:R-:W-:Y:S02]  /*24ae0*/  FMNMX.FTZ R15, R6, R0, !PT ;  /* 0x00000000060f7209 */ /* 0x000fe40007810000 */
[----:B------:R-:W-:Y:S02]  /*24af0*/  ISETP.GE.OR P5, PT, R4, R246, !P5 ;  /* 0x000000f60400720c */ /* 0x000fe40006fa6670 */
[----:B------:R-:W-:Y:S02]  /*24b00*/  FSEL R16, R19, -INF , !P1 ;  /* 0xff80000013107808 */ /* 0x000fe40004800000 */
[----:B------:R-:W-:Y:S02]  /*24b10*/  MOV R19, R13 ;  /* 0x0000000d00137202 */ /* 0x000fe40000000f00 */
[----:B------:R-:W-:Y:S02]  /*24b20*/  IADD3 R13, R3, 0x29, RZ ;  /* 0x00000029030d7810 */ /* 0x000fe40007ffe0ff */
[----:B------:R-:W-:Y:S02]  /*24b30*/  FMNMX.FTZ R14, R250, R14, !PT ;  /* 0x0000000efa0e7209 */ /* 0x000fe40007810000 */
[----:B------:R-:W-:Y:S02]  /*24b40*/  FMNMX.FTZ R15, R7, R15, !PT ;  /* 0x0000000f070f7209 */ /* 0x000fe40007810000 */
[----:B------:R-:W-:Y:S02]  /*24b50*/  FSEL R18, R20, -INF , !P0 ;  /* 0xff80000014127808 */ /* 0x000fe40004000000 */
[----:B-1----:R-:W-:Y:S02]  /*24b60*/  FSEL R186, R24, -INF , !P5 ;  /* 0xff80000018ba7808 */ /* 0x002fe40006800000 */
[----:B------:R-:W-:Y:S02]  /*24b70*/  MOV R24, R16 ;  /* 0x0000001000187202 */ /* 0x000fe40000000f00 */
[C---:B------:R-:W-:Y:S02]  /*24b80*/  ISETP.GE.AND P4, PT, R13.reuse, R247, PT ;  /* 0x000000f70d00720c */ /* 0x040fe40003f86270 */
[----:B------:R-:W-:Y:S02]  /*24b90*/  ISETP.GE.AND P0, PT, R13, R245, PT ;  /* 0x000000f50d00720c */ /* 0x000fe40003f06270 */
[----:B------:R-:W-:Y:S02]  /*24ba0*/  FMNMX.FTZ R16, R251, R14, !PT ;  /* 0x0000000efb107209 */ /* 0x000fe40007810000 */
[----:B------:R-:W-:Y:S02]  /*24bb0*/  FMNMX.FTZ R14, R10, R15, !PT ;  /* 0x0000000f0a0e7209 */ /* 0x000fe40007810000 */
[----:B------:R-:W-:Y:S02]  /*24bc0*/  FSEL R187, R21, -INF , !P6 ;  /* 0xff80000015bb7808 */ /* 0x000fe40007000000 */
[----:B------:R-:W-:Y:S02]  /*24bd0*/  FMNMX.FTZ R14, R11, R14, !PT ;  /* 0x0000000e0b0e7209 */ /* 0x000fe40007810000 */
[C---:B------:R-:W-:Y:S02]  /*24be0*/  ISETP.GE.OR P4, PT, R13.reuse, R246, !P4 ;  /* 0x000000f60d00720c */ /* 0x040fe40006786670 */
[----:B------:R-:W-:Y:S02]  /*24bf0*/  ISETP.GE.OR P0, PT, R13, R244, !P0 ;  /* 0x000000f40d00720c */ /* 0x000fe40004706670 */
[C---:B------:R-:W-:Y:S02]  /*24c00*/  IADD3 R13, R3.reuse, 0x30, RZ ;  /* 0x00000030030d7810 */ /* 0x040fe40007ffe0ff */
[----:B------:R-:W-:Y:S02]  /*24c10*/  FMNMX.FTZ R15, R18, R16, !PT ;  /* 0x00000010120f7209 */ /* 0x000fe40007810000 */
[----:B------:R-:W-:Y:S02]  /*24c20*/  IADD3 R12, R3, 0x31, RZ ;  /* 0x00000031030c7810 */ /* 0x000fe40007ffe0ff */
[----:B------:R-:W-:Y:S02]  /*24c30*/  ISETP.GE.AND P6, PT, R13, R247, PT ;  /* 0x000000f70d00720c */ /* 0x000fe40003fc6270 */
[----:B------:R-:W-:Y:S02]  /*24c40*/  FMNMX.FTZ R15, R187, R15, !PT ;  /* 0x0000000fbb0f7209 */ /* 0x000fe40007810000 */
[----:B------:R-:W-:Y:S02]  /*24c50*/  FMNMX.FTZ R14, R252, R14, !PT ;  /* 0x0000000efc0e7209 */ /* 0x000fe40007810000 */
[----:B------:R-:W-:Y:S02]  /*24c60*/  ISETP.GE.AND P1, PT, R4, R245, PT ;  /* 0x000000f50400720c */ /* 0x000fe40003f26270 */
[----:B------:R-:W-:Y:S02]  /*24c70*/  ISETP.GE.AND P5, PT, R12, R247, PT ;  /* 0x000000f70c00720c */ /* 0x000fe40003fa6270 */
[----:B------:R-:W-:Y:S02]  /*24c80*/  ISETP.GE.OR P6, PT, R13, R246, !P6 ;  /* 0x000000f60d00720c */ /* 0x000fe400077c6670 */
[----:B------:R-:W-:Y:S02]  /*24c90*/  FSEL R185, R25, -INF , !P4 ;  /* 0xff80000019b97808 */ /* 0x000fe40006000000 */
[----:B------:R-:W-:Y:S02]  /*24ca0*/  ISETP.GE.OR P1, PT, R4, R244, !P1 ;  /* 0x000000f40400720c */ /* 0x000fe40004f26670 */
[----:B------:R-:W-:Y:S02]  /*24cb0*/  IADD3 R4, R3, 0x38, RZ ;  /* 0x0000003803047810 */ /* 0x000fe40007ffe0ff */
[----:B------:R-:W-:Y:S02]  /*24cc0*/  FMNMX.FTZ R15, R186, R15, !PT ;  /* 0x0000000fba0f7209 */ /* 0x000fe40007810000 */
[----:B------:R-:W-:Y:S02]  /*24cd0*/  FMNMX.FTZ R14, R17, R14, !PT ;  /* 0x0000000e110e7209 */ /* 0x000fe40007810000 */
[----:B------:R-:W-:Y:S02]  /*24ce0*/  FSEL R180, R28, -INF , !P6 ;  /* 0xff8000001cb47808 */ /* 0x000fe40007000000 */
[----:B------:R-:W-:Y:S02]  /*24cf0*/  ISETP.GE.OR P5, PT, R12, R246, !P5 ;  /* 0x000000f60c00720c */ /* 0x000fe40006fa6670 */
[----:B------:R-:W-:Y:S02]  /*24d00*/  FMNMX.FTZ R14, R19, R14, !PT ;  /* 0x0000000e130e7209 */ /* 0x000fe40007810000 */
[----:B------:R-:W-:Y:S02]  /*24d10*/  FMNMX.FTZ R15, R185, R15, !PT ;  /* 0x0000000fb90f7209 */ /* 0x000fe40007810000 */
[----:B------:R-:W-:Y:S02]  /*24d20*/  ISETP.GE.AND P4, PT, R4, R247, PT ;  /* 0x000000f70400720c */ /* 0x000fe40003f86270 */
[----:B------:R-:W-:Y:S02]  /*24d30*/  FSEL R178, R29, -INF , !P5 ;  /* 0xff8000001db27808 */ /* 0x000fe40006800000 */
[----:B------:R-:W-:Y:S02]  /*24d40*/  FSEL R184, R22, -INF , !P3 ;  /* 0xff80000016b87808 */ /* 0x000fe40005800000 */
[----:B------:R-:W-:Y:S02]  /*24d50*/  FMNMX.FTZ R15, R180, R15, !PT ;  /* 0x0000000fb40f7209 */ /* 0x000fe40007810000 */
[----:B------:R-:W-:Y:S02]  /*24d60*/  FMNMX.FTZ R14, R24, R14, !PT ;  /* 0x0000000e180e7209 */ /* 0x000fe40007810000 */
[----:B------:R-:W-:Y:S02]  /*24d70*/  ISETP.GE.OR P4, PT, R4, R246, !P4 ;  /* 0x000000f60400720c */ /* 0x000fe40006786670 */
[----:B------:R-:W-:Y:S02]  /*24d80*/  FSEL R183, R23, -INF , !P2 ;  /* 0xff80000017b77808 */ /* 0x000fe40005000000 */
[----:B------:R-:W-:Y:S01]  /*24d90*/  FSEL R177, R32, -INF , !P4 ;  /* 0xff80000020b17808 */ /* 0x000fe20006000000 */
[----:B------:R-:W-:Y:S01]  /*24da0*/  LDSM.16.MT88.4 R20, [R217+0x10000] ;  /* 0x01000000d914783b */ /* 0x000fe20000004200 */
[----:B------:R-:W-:Y:S02]  /*24db0*/  FMNMX.FTZ R15, R178, R15, !PT ;  /* 0x0000000fb20f7209 */ /* 0x000fe40007810000 */
[----:B------:R-:W-:Y:S02]  /*24dc0*/  FMNMX.FTZ R14, R184, R14, !PT ;  /* 0x0000000eb80e7209 */ /* 0x000fe40007810000 */
[----:B------:R-:W-:Y:S02]  /*24dd0*/  FMNMX.FTZ R16, R177, R15, !PT ;  /* 0x0000000fb1107209 */ /* 0x000fe40007810000 */
[-C--:B------:R-:W-:Y:S02]  /*24de0*/  ISETP.GE.AND P2, PT, R13, R245.reuse, PT ;  /* 0x000000f50d00720c */ /* 0x080fe40003f46270 */
        /* <DEDUP_REMOVED lines=25> */
[----:B------:R-:W1:Y:S03]  /*24f80*/  SHFL.BFLY PT, R13, R14, 0x2, 0x1f ;  /* 0x0c401f000e0d7f89 */ /* 0x000e6600000e0000 */
[----:B------:R-:W-:Y:S05]  /*24f90*/  FMNMX.FTZ R3, R166, R3, !PT ;  /* 0x00000003a6037209 */ /* 0x000fea0007810000 */
[----:B------:R-:W2:Y:S01]  /*24fa0*/  SHFL.BFLY PT, R4, R3, 0x2, 0x1f ;  /* 0x0c401f0003047f89 */ /* 0x000ea200000e0000 */
[----:B-1----:R-:W-:Y:S07]  /*24fb0*/  FMNMX.FTZ R13, R14, R13, !PT ;  /* 0x0000000d0e0d7209 */ /* 0x002fee0007810000 */
[----:B------:R-:W1:Y:S01]  /*24fc0*/  SHFL.BFLY PT, R164, R13, 0x1, 0x1f ;  /* 0x0c201f000da47f89 */ /* 0x000e6200000e0000 */
[----:B--2---:R-:W-:Y:S07]  /*24fd0*/  FMNMX.FTZ R4, R3, R4, !PT ;  /* 0x0000000403047209 */ /* 0x004fee0007810000 */
[----:B------:R-:W2:Y:S01]  /*24fe0*/  SHFL.BFLY PT, R3, R4, 0x1, 0x1f ;  /* 0x0c201f0004037f89 */ /* 0x000ea200000e0000 */
[----:B-1----:R-:W-:Y:S07]  /*24ff0*/  FMNMX.FTZ R164, R13, R164, !PT ;  /* 0x000000a40da47209 */ /* 0x002fee0007810000 */
[----:B------:R-:W1:Y:S01]  /*25000*/  LDSM.16.MT88.4 R12, [R219+0x10000] ;  /* 0x01000000db0c783b */ /* 0x000e620000004200 */
[----:B------:R-:W-:Y:S01]  /*25010*/  FSETP.NEU.FTZ.AND P1, PT, R164, -INF , PT ;  /* 0xff800000a400780b */ /* 0x000fe20003f3d000 */
[----:B----4-:R-:W-:Y:S01]  /*25020*/  FMUL.FTZ R179, R165, R164 ;  /* 0x000000a4a5b37220 */ /* 0x010fe20000410000 */
[----:B--2---:R-:W-:Y:S02]  /*25030*/  FMNMX.FTZ R3, R4, R3, !PT ;  /* 0x0000000304037209 */ /* 0x004fe40007810000 */
[----:B------:R-:W-:Y:S02]  /*25040*/  FSEL R4, R164, RZ, P1 ;  /* 0x000000ffa4047208 */ /* 0x000fe40000800000 */
[----:B------:R-:W-:Y:S01]  /*25050*/  FSETP.NEU.FTZ.AND P0, PT, R3, -INF , PT ;  /* 0xff8000000300780b */ /* 0x000fe20003f1d000 */
[----:B------:R-:W-:Y:S01]  /*25060*/  FMUL.FTZ R172, R165, R3 ;  /* 0x00000003a5ac7220 */ /* 0x000fe20000410000 */
[----:B------:R-:W-:Y:S01]  /*25070*/  FSEL R179, R179, RZ, P1 ;  /* 0x000000ffb3b37208 */ /* 0x000fe20000800000 */
[----:B------:R-:W-:Y:S01]  /*25080*/  FADD.FTZ R2, -R4, R2 ;  /* 0x0000000204027221 */ /* 0x000fe20000010100 */
[----:B------:R-:W-:Y:S02]  /*25090*/  FSEL R4, R3, RZ, P0 ;  /* 0x000000ff03047208 */ /* 0x000fe40000000000 */
[----:B------:R-:W-:Y:S01]  /*250a0*/  FSEL R172, R172, RZ, P0 ;  /* 0x000000ffacac7208 */ /* 0x000fe20000000000 */
[-CC-:B------:R-:W-:Y:S01]  /*250b0*/  FFMA.FTZ R191, R168, R165.reuse, -R179.reuse ;  /* 0x000000a5a8bf7223 */ /* 0x180fe200000108b3 */
[----:B------:R-:W-:Y:S01]  /*250c0*/  ISETP.GT.AND P0, PT, R242, R230, PT ;  /* 0x000000e6f200720c */ /* 0x000fe20003f04270 */
[----:B------:R-:W-:Y:S02]  /*250d0*/  FADD.FTZ R0, -R4, R0 ;  /* 0x0000000004007221 */ /* 0x000fe40000010100 */
[-CC-:B------:R-:W-:Y:S02]  /*250e0*/  FFMA.FTZ R190, R5, R165.reuse, -R179.reuse ;  /* 0x000000a505be7223 */ /* 0x180fe400000108b3 */
[-CC-:B------:R-:W-:Y:S01]  /*250f0*/  FFMA.FTZ R197, R8, R165.reuse, -R179.reuse ;  /* 0x000000a508c57223 */ /* 0x180fe200000108b3 */
[----:B------:R-:W-:Y:S01]  /*25100*/  MUFU.EX2 R191, R191 ;  /* 0x000000bf00bf7308 */ /* 0x000fe20000000800 */
[-CC-:B------:R-:W-:Y:S02]  /*25110*/  FFMA.FTZ R196, R9, R165.reuse, -R179.reuse ;  /* 0x000000a509c47223 */ /* 0x180fe400000108b3 */
[-CC-:B------:R-:W-:Y:S02]  /*25120*/  FFMA.FTZ R195, R6, R165.reuse, -R172.reuse ;  /* 0x000000a506c37223 */ /* 0x180fe400000108ac */
[-CC-:B------:R-:W-:Y:S02]  /*25130*/  FFMA.FTZ R194, R7, R165.reuse, -R172.reuse ;  /* 0x000000a507c27223 */ /* 0x180fe400000108ac */
[-CC-:B------:R-:W-:Y:S02]  /*25140*/  FFMA.FTZ R193, R10, R165.reuse, -R172.reuse ;  /* 0x000000a50ac17223 */ /* 0x180fe400000108ac */
[-CC-:B------:R-:W-:Y:S01]  /*25150*/  FFMA.FTZ R192, R11, R165.reuse, -R172.reuse ;  /* 0x000000a50bc07223 */ /* 0x180fe200000108ac */
[----:B------:R-:W2:Y:S01]  /*25160*/  MUFU.EX2 R190, R190 ;  /* 0x000000be00be7308 */ /* 0x000ea20000000800 */
[C---:B------:R-:W-:Y:S02]  /*25170*/  FMUL.FTZ R2, R165.reuse, R2 ;  /* 0x00000002a5027220 */ /* 0x040fe40000410000 */
[----:B------:R-:W-:Y:S02]  /*25180*/  FMUL.FTZ R0, R165, R0 ;  /* 0x00000000a5007220 */ /* 0x000fe40000410000 */
[-CC-:B------:R-:W-:Y:S02]  /*25190*/  FFMA.FTZ R180, R180, R165.reuse, -R179.reuse ;  /* 0x000000a5b4b47223 */ /* 0x180fe400000108b3 */
[-CC-:B------:R-:W-:Y:S02]  /*251a0*/  FFMA.FTZ R178, R178, R165.reuse, -R179.reuse ;  /* 0x000000a5b2b27223 */ /* 0x180fe400000108b3 */
[-CC-:B------:R-:W-:Y:S01]  /*251b0*/  FFMA.FTZ R177, R177, R165.reuse, -R179.reuse ;  /* 0x000000a5b1b17223 */ /* 0x180fe200000108b3 */
[----:B------:R-:W3:Y:S01]  /*251c0*/  MUFU.EX2 R2, R2 ;  /* 0x0000000200027308 */ /* 0x000ee20000000800 */
[-CC-:B------:R-:W-:Y:S02]  /*251d0*/  FFMA.FTZ R174, R174, R165.reuse, -R172.reuse ;  /* 0x000000a5aeae7223 */ /* 0x180fe400000108ac */
[-CC-:B------:R-:W-:Y:S02]  /*251e0*/  FFMA.FTZ R175, R175, R165.reuse, -R172.reuse ;  /* 0x000000a5afaf7223 */ /* 0x180fe400000108ac */
[-CC-:B------:R-:W-:Y:S02]  /*251f0*/  FFMA.FTZ R173, R173, R165.reuse, -R172.reuse ;  /* 0x000000a5adad7223 */ /* 0x180fe400000108ac */
[-CC-:B------:R-:W-:Y:S02]  /*25200*/  FFMA.FTZ R198, R198, R165.reuse, -R179.reuse ;  /* 0x000000a5c6c67223 */ /* 0x180fe400000108b3 */
[-CC-:B------:R-:W-:Y:S01]  /*25210*/  FFMA.FTZ R199, R199, R165.reuse, -R179.reuse ;  /* 0x000000a5c7c77223 */ /* 0x180fe200000108b3 */
[----:B------:R-:W4:Y:S01]  /*25220*/  MUFU.EX2 R0, R0 ;  /* 0x0000000000007308 */ /* 0x000f220000000800 */
[-CC-:B------:R-:W-:Y:S02]  /*25230*/  FFMA.FTZ R250, R250, R165.reuse, -R179.reuse ;  /* 0x000000a5fafa7223 */ /* 0x180fe400000108b3 */
[--C-:B------:R-:W-:Y:S01]  /*25240*/  FFMA.FTZ R251, R251, R165, -R179.reuse ;  /* 0x000000a5fbfb7223 */ /* 0x100fe200000108b3 */
[----:B--2---:R-:W-:Y:S01]  /*25250*/  F2FP.BF16.PACK_AB R168, R190, R191 ;  /* 0x000000bfbea8723e */ /* 0x004fe200000010ff */
[-CC-:B------:R-:W-:Y:S02]  /*25260*/  FFMA.FTZ R252, R252, R165.reuse, -R172.reuse ;  /* 0x000000a5fcfc7223 */ /* 0x180fe400000108ac */
[-C--:B------:R-:W-:Y:S02]  /*25270*/  FFMA.FTZ R184, R184, R165.reuse, -R172 ;  /* 0x000000a5b8b87223 */ /* 0x080fe400000108ac */
[-CC-:B------:R-:W-:Y:S01]  /*25280*/  FFMA.FTZ R187, R187, R165.reuse, -R179.reuse ;  /* 0x000000a5bbbb7223 */ /* 0x180fe200000108b3 */
[----:B------:R-:W-:Y:S01]  /*25290*/  MUFU.EX2 R197, R197 ;  /* 0x000000c500c57308 */ /* 0x000fe20000000800 */
[-CC-:B------:R-:W-:Y:S02]  /*252a0*/  FFMA.FTZ R186, R186, R165.reuse, -R179.reuse ;  /* 0x000000a5baba7223 */ /* 0x180fe400000108b3 */
[----:B------:R-:W-:Y:S02]  /*252b0*/  FFMA.FTZ R185, R185, R165, -R179 ;  /* 0x000000a5b9b97223 */ /* 0x000fe400000108b3 */
[C---:B---3--:R-:W-:Y:S01]  /*252c0*/  FMUL.FTZ R4, R2.reuse, R160 ;  /* 0x000000a002047220 */ /* 0x048fe20000410000 */
[----:B------:R-:W-:Y:S01]  /*252d0*/  MOV R160, R18 ;  /* 0x0000001200a07202 */ /* 0x000fe20000000f00 */
[C---:B------:R-:W-:Y:S02]  /*252e0*/  FMUL.FTZ R5, R2.reuse, R161 ;  /* 0x000000a102057220 */ /* 0x040fe40000410000 */
[C---:B------:R-:W-:Y:S01]  /*252f0*/  FMUL.FTZ R8, R2.reuse, R156 ;  /* 0x0000009c02087220 */ /* 0x040fe20000410000 */
[----:B------:R-:W2:Y:S01]  /*25300*/  MUFU.EX2 R196, R196 ;  /* 0x000000c400c47308 */ /* 0x000ea20000000800 */
[C---:B------:R-:W-:Y:S02]  /*25310*/  FMUL.FTZ R9, R2.reuse, R157 ;  /* 0x0000009d02097220 */ /* 0x040fe40000410000 */
[----:B------:R-:W-:Y:S02]  /*25320*/  FMUL.FTZ R16, R2, R148 ;  /* 0x0000009402107220 */ /* 0x000fe40000410000 */
[C---:B----4-:R-:W-:Y:S01]  /*25330*/  FMUL.FTZ R6, R0.reuse, R162 ;  /* 0x000000a200067220 */ /* 0x050fe20000410000 */
[----:B------:R-:W-:Y:S01]  /*25340*/  MOV R162, R19 ;  /* 0x0000001300a27202 */ /* 0x000fe20000000f00 */
[C---:B------:R-:W-:Y:S02]  /*25350*/  FMUL.FTZ R7, R0.reuse, R163 ;  /* 0x000000a300077220 */ /* 0x040fe40000410000 */
[C---:B------:R-:W-:Y:S01]  /*25360*/  FMUL.FTZ R10, R0.reuse, R158 ;  /* 0x0000009e000a7220 */ /* 0x040fe20000410000 */
[----:B------:R-:W-:Y:S01]  /*25370*/  MUFU.EX2 R195, R195 ;  /* 0x000000c300c37308 */ /* 0x000fe20000000800 */
[C---:B------:R-:W-:Y:S02]  /*25380*/  FMUL.FTZ R11, R0.reuse, R159 ;  /* 0x0000009f000b7220 */ /* 0x040fe40000410000 */
[----:B------:R-:W-:Y:S01]  /*25390*/  IMAD.MOV.U32 R163, RZ, RZ, R17 ;  /* 0x000000ffffa37224 */ /* 0x000fe200078e0011 */
[----:B------:R-:W-:Y:S01]  /*253a0*/  LDSM.16.MT88.4 R156, [R217+0x12800] ;  /* 0x01280000d99c783b */ /* 0x000fe20000004200 */
[----:B------:R-:W-:Y:S02]  /*253b0*/  FMUL.FTZ R19, R0, R151 ;  /* 0x0000009700137220 */ /* 0x000fe40000410000 */
[----:B------:R-:W-:Y:S02]  /*253c0*/  FMUL.FTZ R17, R2, R149 ;  /* 0x0000009502117220 */ /* 0x000fe40000410000 */
[----:B------:R-:W-:Y:S01]  /*253d0*/  FMUL.FTZ R18, R0, R150 ;  /* 0x0000009600127220 */ /* 0x000fe20000410000 */
[----:B------:R-:W3:Y:S01]  /*253e0*/  MUFU.EX2 R194, R194 ;  /* 0x000000c200c27308 */ /* 0x000ee20000000800 */
[----:B------:R-:W-:Y:S02]  /*253f0*/  IMAD.MOV.U32 R161, RZ, RZ, R24 ;  /* 0x000000ffffa17224 */ /* 0x000fe400078e0018 */
[----:B------:R-:W-:Y:S01]  /*25400*/  FMUL.FTZ R24, R2, R140 ;  /* 0x0000008c02187220 */ /* 0x000fe20000410000 */
[----:B--2---:R-:W-:Y:S01]  /*25410*/  F2FP.BF16.PACK_AB R170, R196, R197 ;  /* 0x000000c5c4aa723e */ /* 0x004fe200000010ff */
        /* <DEDUP_REMOVED lines=10> */
[----:B------:R-:W2:Y:S01]  /*254c0*/  MUFU.EX2 R192, R192 ;  /* 0x000000c000c07308 */ /* 0x000ea20000000800 */
[----:B------:R-:W-:Y:S01]  /*254d0*/  LDSM.16.MT88.4 R132, [R216+0x12000] ;  /* 0x01200000d884783b */ /* 0x000fe20000004200 */
[----:B------:R-:W-:Y:S01]  /*254e0*/  FMUL.FTZ R37, R2, R37 ;  /* 0x0000002502257220 */ /* 0x000fe20000410000 */
[----:B---3--:R-:W-:Y:S01]  /*254f0*/  F2FP.BF16.PACK_AB R169, R194, R195 ;  /* 0x000000c3c2a9723e */ /* 0x008fe200000010ff */
        /* <DEDUP_REMOVED lines=21> */
[----:B------:R-:W-:Y:S03]  /*25650*/  MUFU.EX2 R251, R251 ;  /* 0x000000fb00fb7308 */ /* 0x000fe60000000800 */
[C---:B------:R-:W-:Y:S02]  /*25660*/  FMUL.FTZ R13, R2.reuse, R153 ;  /* 0x00000099020d7220 */ /* 0x040fe40000410000 */
[----:B------:R-:W-:Y:S02]  /*25670*/  FMUL.FTZ R52, R2, R52 ;  /* 0x0000003402347220 */ /* 0x000fe40000410000 */
[C---:B------:R-:W-:Y:S03]  /*25680*/  FMUL.FTZ R14, R0.reuse, R154 ;  /* 0x0000009a000e7220 */ /* 0x040fe60000410000 */
[----:B------:R-:W-:Y:S01]  /*25690*/  MUFU.EX2 R252, R252 ;  /* 0x000000fc00fc7308 */ /* 0x000fe20000000800 */
[----:B------:R-:W-:Y:S02]  /*256a0*/  FMUL.FTZ R15, R0, R155 ;  /* 0x0000009b000f7220 */ /* 0x000fe40000410000 */
[----:B------:R-:W1:Y:S01]  /*256b0*/  LDSM.16.MT88.4 R152, [R215+0x10000] ;  /* 0x01000000d798783b */ /* 0x000e620000004200 */
        /* <DEDUP_REMOVED lines=11> */
[----:B------:R-:W2:Y:S01]  /*25770*/  LDSM.16.MT88.4 R144, [R219+0x12000] ;  /* 0x01200000db90783b */ /* 0x000ea20000004200 */
        /* <DEDUP_REMOVED lines=22> */
[C---:B--2---:R-:W-:Y:S04]  /*258e0*/  HMMA.16816.F32.BF16 R36, R168.reuse, R144, R36 ;  /* 0x00000090a824723c */ /* 0x044fe80000041824 */
        /* <DEDUP_REMOVED lines=68> */
[C---:B------:R-:W-:Y:S04]  /*25d30*/  FMUL.FTZ R112, R2.reuse, R112 ;  /* 0x0000007002707220 */ /* 0x040fe80000410000 */
[----:B------:R-:W-:Y:S01]  /*25d40*/  FMUL.FTZ R113, R2, R113 ;  /* 0x0000007102717220 */ /* 0x000fe20000410000 */
[C---:B----4-:R-:W-:Y:S03]  /*25d50*/  HMMA.16816.F32.BF16 R108, R168.reuse, R140, R108 ;  /* 0x0000008ca86c723c */ /* 0x050fe6000004186c */
[C---:B------:R-:W-:Y:S02]  /*25d60*/  FMUL.FTZ R114, R0.reuse, R114 ;  /* 0x0000007200727220 */ /* 0x040fe40000410000 */
[----:B------:R-:W-:Y:S02]  /*25d70*/  FMUL.FTZ R115, R0, R115 ;  /* 0x0000007300737220 */ /* 0x000fe40000410000 */
[--C-:B------:R-:W-:Y:S02]  /*25d80*/  FFMA.FTZ R140, R163, R165, -R172.reuse ;  /* 0x000000a5a38c7223 */ /* 0x100fe400000108ac */
[C---:B------:R-:W-:Y:S02]  /*25d90*/  FMUL.FTZ R116, R2.reuse, R116 ;  /* 0x0000007402747220 */ /* 0x040fe40000410000 */
[----:B------:R4:W5:Y:S01]  /*25da0*/  MUFU.EX2 R148, R140 ;  /* 0x0000008c00947308 */ /* 0x0009620000000800 */
[C---:B------:R-:W-:Y:S03]  /*25db0*/  HMMA.16816.F32.BF16 R112, R168.reuse, R142, R112 ;  /* 0x0000008ea870723c */ /* 0x040fe60000041870 */
[----:B------:R-:W-:Y:S02]  /*25dc0*/  FMUL.FTZ R117, R2, R117 ;  /* 0x0000007502757220 */ /* 0x000fe40000410000 */
[C---:B------:R-:W-:Y:S02]  /*25dd0*/  FMUL.FTZ R118, R0.reuse, R118 ;  /* 0x0000007600767220 */ /* 0x040fe40000410000 */
[----:B------:R-:W-:Y:S02]  /*25de0*/  FMUL.FTZ R119, R0, R119 ;  /* 0x0000007700777220 */ /* 0x000fe40000410000 */
[C---:B------:R-:W-:Y:S03]  /*25df0*/  FMUL.FTZ R120, R2.reuse, R120 ;  /* 0x0000007802787220 */ /* 0x040fe60000410000 */
[----:B------:R-:W-:Y:S02]  /*25e00*/  FMUL.FTZ R121, R2, R121 ;  /* 0x0000007902797220 */ /* 0x000fe40000410000 */
[C---:B-1----:R-:W-:Y:S03]  /*25e10*/  HMMA.16816.F32.BF16 R116, R168.reuse, R136, R116 ;  /* 0x00000088a874723c */ /* 0x042fe60000041874 */
[C---:B------:R-:W-:Y:S02]  /*25e20*/  FMUL.FTZ R122, R0.reuse, R122 ;  /* 0x0000007a007a7220 */ /* 0x040fe40000410000 */
[----:B------:R-:W-:Y:S02]  /*25e30*/  FMUL.FTZ R123, R0, R123 ;  /* 0x0000007b007b7220 */ /* 0x000fe40000410000 */
[-CC-:B------:R-:W-:Y:S02]  /*25e40*/  FFMA.FTZ R136, R161, R165.reuse, -R172.reuse ;  /* 0x000000a5a1887223 */ /* 0x180fe400000108ac */
[--C-:B----4-:R-:W-:Y:S02]  /*25e50*/  FFMA.FTZ R140, R162, R165, -R172.reuse ;  /* 0x000000a5a28c7223 */ /* 0x110fe400000108ac */
[----:B------:R1:W4:Y:S01]  /*25e60*/  MUFU.EX2 R150, R136 ;  /* 0x0000008800967308 */ /* 0x0003220000000800 */
[C---:B------:R-:W-:Y:S03]  /*25e70*/  HMMA.16816.F32.BF16 R120, R168.reuse, R138, R120 ;  /* 0x0000008aa878723c */ /* 0x040fe60000041878 */
[C---:B------:R-:W-:Y:S02]  /*25e80*/  FMUL.FTZ R124, R2.reuse, R124 ;  /* 0x0000007c027c7220 */ /* 0x040fe40000410000 */
[----:B------:R-:W-:Y:S02]  /*25e90*/  FMUL.FTZ R125, R2, R125 ;  /* 0x0000007d027d7220 */ /* 0x000fe40000410000 */
[C---:B------:R-:W-:Y:S02]  /*25ea0*/  FMUL.FTZ R126, R0.reuse, R126 ;  /* 0x0000007e007e7220 */ /* 0x040fe40000410000 */
[----:B------:R4:W4:Y:S03]  /*25eb0*/  MUFU.EX2 R149, R140 ;  /* 0x0000008c00957308 */ /* 0x0009260000000800 */
[----:B------:R-:W-:Y:S02]  /*25ec0*/  FMUL.FTZ R127, R0, R127 ;  /* 0x0000007f007f7220 */ /* 0x000fe40000410000 */
[-CC-:B------:R-:W-:Y:S02]  /*25ed0*/  FFMA.FTZ R183, R183, R165.reuse, -R172.reuse ;  /* 0x000000a5b7b77223 */ /* 0x180fe400000108ac */
[-CC-:B------:R-:W-:Y:S02]  /*25ee0*/  FFMA.FTZ R182, R182, R165.reuse, -R172.reuse ;  /* 0x000000a5b6b67223 */ /* 0x180fe400000108ac */
[--C-:B------:R-:W-:Y:S01]  /*25ef0*/  FFMA.FTZ R181, R181, R165, -R172.reuse ;  /* 0x000000a5b5b57223 */ /* 0x100fe200000108ac */
[C---:B--2---:R-:W-:Y:S03]  /*25f00*/  HMMA.16816.F32.BF16 R124, R168.reuse, R132, R124 ;  /* 0x00000084a87c723c */ /* 0x044fe6000004187c */
[C---:B------:R-:W-:Y:S01]  /*25f10*/  FMUL.FTZ R128, R2.reuse, R128 ;  /* 0x0000008002807220 */ /* 0x040fe20000410000 */
[----:B-1----:R-:W-:Y:S01]  /*25f20*/  LDSM.16.MT88.4 R136, [R217+0x10800] ;  /* 0x01080000d988783b */ /* 0x002fe20000004200 */
[----:B------:R-:W-:Y:S01]  /*25f30*/  FMUL.FTZ R129, R2, R129 ;  /* 0x0000008102817220 */ /* 0x000fe20000410000 */
[----:B------:R-:W-:Y:S01]  /*25f40*/  MUFU.EX2 R182, R182 ;  /* 0x000000b600b67308 */ /* 0x000fe20000000800 */
[C---:B------:R-:W-:Y:S01]  /*25f50*/  FMUL.FTZ R130, R0.reuse, R130 ;  /* 0x0000008200827220 */ /* 0x040fe20000410000 */
[----:B---3--:R-:W-:Y:S01]  /*25f60*/  F2FP.BF16.PACK_AB R132, R199, R198 ;  /* 0x000000c6c784723e */ /* 0x008fe200000010ff */
[----:B------:R-:W-:Y:S03]  /*25f70*/  FMUL.FTZ R131, R0, R131 ;  /* 0x0000008300837220 */ /* 0x000fe60000410000 */
[----:B------:R-:W-:Y:S01]  /*25f80*/  FFMA.FTZ R172, R166, R165, -R172 ;  /* 0x000000a5a6ac7223 */ /* 0x000fe200000108ac */
[----:B----4-:R-:W1:Y:S01]  /*25f90*/  LDSM.16.MT88.4 R140, [R219+0x10800] ;  /* 0x01080000db8c783b */ /* 0x010e620000004200 */
[----:B------:R-:W-:Y:S02]  /*25fa0*/  FFMA.FTZ R191, R2, R249, R191 ;  /* 0x000000f902bf7223 */ /* 0x000fe400000100bf */
[----:B------:R-:W-:Y:S03]  /*25fb0*/  HMMA.16816.F32.BF16 R128, R168, R134, R128 ;  /* 0x00000086a880723c */ /* 0x000fe60000041880 */
[----:B------:R-:W-:Y:S02]  /*25fc0*/  FFMA.FTZ R195, R0, R248, R195 ;  /* 0x000000f800c37223 */ /* 0x000fe400000100c3 */
[----:B------:R-:W-:Y:S02]  /*25fd0*/  FADD.FTZ R191, R190, R191 ;  /* 0x000000bfbebf7221 */ /* 0x000fe40000010000 */
[----:B-----5:R-:W-:Y:S01]  /*25fe0*/  IMAD.MOV.U32 R169, RZ, RZ, R148 ;  /* 0x000000ffffa97224 */ /* 0x020fe200078e0094 */
[----:B------:R-:W-:Y:S01]  /*25ff0*/  MOV R171, R150 ;  /* 0x0000009600ab7202 */ /* 0x000fe20000000f00 */
[----:B------:R-:W-:Y:S03]  /*26000*/  FADD.FTZ R195, R194, R195 ;  /* 0x000000c3c2c37221 */ /* 0x000fe60000010000 */
[----:B------:R-:W-:Y:S01]  /*26010*/  MOV R168, R149 ;  /* 0x0000009500a87202 */ /* 0x000fe20000000f00 */
[----:B------:R-:W-:Y:S01]  /*26020*/  FADD.FTZ R191, R197, R191 ;  /* 0x000000bfc5bf7221 */ /* 0x000fe20000010000 */
[----:B------:R-:W-:Y:S01]  /*26030*/  F2FP.BF16.PACK_AB R134, R251, R250 ;  /* 0x000000fafb86723e */ /* 0x000fe200000010ff */
[----:B------:R-:W2:Y:S01]  /*26040*/  LDSM.16.MT88.4 R148, [R215+0x10800] ;  /* 0x01080000d794783b */ /* 0x000ea20000004200 */
[----:B------:R-:W-:Y:S01]  /*26050*/  F2FP.BF16.PACK_AB R133, R169, R252 ;  /* 0x000000fca985723e */ /* 0x000fe200000010ff */
[----:B------:R-:W-:Y:S01]  /*26060*/  FADD.FTZ R195, R193, R195 ;  /* 0x000000c3c1c37221 */ /* 0x000fe20000010000 */
[----:B------:R-:W-:Y:S01]  /*26070*/  F2FP.BF16.PACK_AB R135, R171, R168 ;  /* 0x000000a8ab87723e */ /* 0x000fe200000010ff */
[----:B------:R-:W-:Y:S01]  /*26080*/  FADD.FTZ R196, R196, R191 ;  /* 0x000000bfc4c47221 */ /* 0x000fe20000010000 */
[----:B------:R-:W-:Y:S01]  /*26090*/  MOV R170, R160 ;  /* 0x000000a000aa7202 */ /* 0x000fe20000000f00 */
[----:B------:R-:W-:Y:S02]  /*260a0*/  FADD.FTZ R192, R192, R195 ;  /* 0x000000c3c0c07221 */ /* 0x000fe40000010000 */
[----:B------:R-:W-:Y:S01]  /*260b0*/  LDSM.16.MT88.4 R160, [R217+0x14800] ;  /* 0x01480000d9a0783b */ /* 0x000fe20000004200 */
[----:B------:R-:W-:Y:S02]  /*260c0*/  FADD.FTZ R196, R198, R196 ;  /* 0x000000c4c6c47221 */ /* 0x000fe40000010000 */
[----:B------:R-:W-:Y:S02]  /*260d0*/  FADD.FTZ R0, R252, R192 ;  /* 0x000000c0fc007221 */ /* 0x000fe40000010000 */
[----:B------:R-:W-:Y:S04]  /*260e0*/  FADD.FTZ R199, R199, R196 ;  /* 0x000000c4c7c77221 */ /* 0x000fe80000010000 */
[----:B------:R-:W-:Y:S04]  /*260f0*/  FADD.FTZ R199, R250, R199 ;  /* 0x000000c7fac77221 */ /* 0x000fe80000010000 */
[----:B------:R-:W-:Y:S01]  /*26100*/  FADD.FTZ R251, R251, R199 ;  /* 0x000000c7fbfb7221 */ /* 0x000fe20000010000 */
[C---:B-1----:R-:W-:Y:S08]  /*26110*/  HMMA.16816.F32.BF16 R4, R132.reuse, R140, R4 ;  /* 0x0000008c8404723c */ /* 0x042ff00000041804 */
        /* <DEDUP_REMOVED lines=8> */
[C---:B--2---:R-:W-:Y:S08]  /*261a0*/  HMMA.16816.F32.BF16 R28, R132.reuse, R148, R28 ;  /* 0x00000094841c723c */ /* 0x044ff0000004181c */
[C---:B------:R-:W-:Y:S01]  /*261b0*/  HMMA.16816.F32.BF16 R32, R132.reuse, R150, R32 ;  /* 0x000000968420723c */ /* 0x040fe20000041820 */
[----:B------:R-:W2:Y:S07]  /*261c0*/  LDSM.16.MT88.4 R148, [R216+0x14800] ;  /* 0x01480000d894783b */ /* 0x000eae0000004200 */
[C---:B------:R-:W-:Y:S01]  /*261d0*/  HMMA.16816.F32.BF16 R36, R132.reuse, R152, R36 ;  /* 0x000000988424723c */ /* 0x040fe20000041824 */
[----:B------:R-:W-:Y:S07]  /*261e0*/  MUFU.EX2 R153, R187 ;  /* 0x000000bb00997308 */ /* 0x000fee0000000800 */
[C---:B------:R-:W-:Y:S03]  /*261f0*/  HMMA.16816.F32.BF16 R40, R132.reuse, R154, R40 ;  /* 0x0000009a8428723c */ /* 0x040fe60000041828 */
[----:B------:R-:W5:Y:S05]  /*26200*/  MUFU.EX2 R152, R186 ;  /* 0x000000ba00987308 */ /* 0x000f6a0000000800 */
[C---:B------:R-:W-:Y:S05]  /*26210*/  HMMA.16816.F32.BF16 R44, R132.reuse, R156, R44 ;  /* 0x0000009c842c723c */ /* 0x040fea000004182c */
[----:B------:R-:W-:Y:S02]  /*26220*/  MUFU.EX2 R187, R174 ;  /* 0x000000ae00bb7308 */ /* 0x000fe40000000800 */
[----:B------:R-:W-:Y:S01]  /*26230*/  MOV R157, R171 ;  /* 0x000000ab009d7202 */ /* 0x000fe20000000f00 */
[C---:B------:R-:W-:Y:S07]  /*26240*/  HMMA.16816.F32.BF16 R48, R132.reuse, R158, R48 ;  /* 0x0000009e8430723c */ /* 0x040fee0000041830 */
[----:B------:R-:W-:Y:S01]  /*26250*/  MUFU.EX2 R171, R184 ;  /* 0x000000b800ab7308 */ /* 0x000fe20000000800 */
[C---:B-1----:R-:W-:Y:S08]  /*26260*/  HMMA.16816.F32.BF16 R52, R132.reuse, R140, R52 ;  /* 0x0000008c8434723c */ /* 0x042ff00000041834 */
[C---:B------:R-:W-:Y:S01]  /*26270*/  HMMA.16816.F32.BF16 R56, R132.reuse, R142, R56 ;  /* 0x0000008e8438723c */ /* 0x040fe20000041838 */
[----:B------:R-:W1:Y:S01]  /*26280*/  LDSM.16.MT88.4 R140, [R215+0x14800] ;  /* 0x01480000d78c783b */ /* 0x000e620000004200 */
[----:B------:R5:W-:Y:S06]  /*26290*/  MUFU.EX2 R184, R183 ;  /* 0x000000b700b87308 */ /* 0x000bec0000000800 */
[C---:B---3--:R-:W-:Y:S07]  /*262a0*/  HMMA.16816.F32.BF16 R60, R132.reuse, R136, R60 ;  /* 0x00000088843c723c */ /* 0x048fee000004183c */
[-CC-:B------:R-:W-:Y:S01]  /*262b0*/  FFMA.FTZ R136, R170, R165.reuse, -R179.reuse ;  /* 0x000000a5aa887223 */ /* 0x180fe200000108b3 */
[C---:B------:R-:W-:Y:S01]  /*262c0*/  HMMA.16816.F32.BF16 R64, R132.reuse, R138, R64 ;  /* 0x0000008a8440723c */ /* 0x040fe20000041840 */
[----:B------:R3:W-:Y:S03]  /*262d0*/  MUFU.EX2 R170, R181 ;  /* 0x000000b500aa7308 */ /* 0x0007e60000000800 */
[----:B------:R-:W-:Y:S04]  /*262e0*/  FFMA.FTZ R179, R176, R165, -R179 ;  /* 0x000000a5b0b37223 */ /* 0x000fe800000108b3 */
[C---:B----4-:R-:W-:Y:S03]  /*262f0*/  HMMA.16816.F32.BF16 R68, R132.reuse, R144, R68 ;  /* 0x000000908444723c */ /* 0x050fe60000041844 */
[----:B------:R-:W4:Y:S01]  /*26300*/  MUFU.EX2 R154, R136 ;  /* 0x00000088009a7308 */ /* 0x000f220000000800 */
[----:B-----5:R-:W-:Y:S04]  /*26310*/  MOV R183, R152 ;  /* 0x0000009800b77202 */ /* 0x020fe80000000f00 */
[C---:B------:R-:W-:Y:S01]  /*26320*/  HMMA.16816.F32.BF16 R72, R132.reuse, R146, R72 ;  /* 0x000000928448723c */ /* 0x040fe20000041848 */
[----:B------:R-:W-:Y:S04]  /*26330*/  LDSM.16.MT88.4 R144, [R217+0x16800] ;  /* 0x01680000d990783b */ /* 0x000fe80000004200 */
[----:B------:R-:W-:Y:S03]  /*26340*/  MUFU.EX2 R165, R172 ;  /* 0x000000ac00a57308 */ /* 0x000fe60000000800 */
[C---:B------:R-:W-:Y:S04]  /*26350*/  HMMA.16816.F32.BF16 R76, R132.reuse, R160, R76 ;  /* 0x000000a0844c723c */ /* 0x040fe8000004184c */
[----:B---3--:R-:W-:Y:S02]  /*26360*/  IMAD.MOV.U32 R181, RZ, RZ, R157 ;  /* 0x000000ffffb57224 */ /* 0x008fe400078e009d */
[----:B------:R-:W-:Y:S01]  /*26370*/  LDSM.16.MT88.4 R156, [R216+0x13000] ;  /* 0x01300000d89c783b */ /* 0x000fe20000004200 */
[----:B------:R-:W-:Y:S01]  /*26380*/  MUFU.EX2 R160, R177 ;  /* 0x000000b100a07308 */ /* 0x000fe20000000800 */
[C---:B------:R-:W-:Y:S04]  /*26390*/  HMMA.16816.F32.BF16 R80, R132.reuse, R162, R80 ;  /* 0x000000a28450723c */ /* 0x040fe80000041850 */
[----:B----4-:R-:W-:Y:S02]  /*263a0*/  IMAD.MOV.U32 R186, RZ, RZ, R154 ;  /* 0x000000ffffba7224 */ /* 0x010fe400078e009a */
[----:B------:R-:W3:Y:S02]  /*263b0*/  LDSM.16.MT88.4 R136, [R219+0x16800] ;  /* 0x01680000db88783b */ /* 0x000ee40000004200 */
[C---:B--2---:R-:W-:Y:S01]  /*263c0*/  HMMA.16816.F32.BF16 R84, R132.reuse, R148, R84 ;  /* 0x000000948454723c */ /* 0x044fe20000041854 */
[----:B------:R-:W-:Y:S07]  /*263d0*/  MUFU.EX2 R162, R178 ;  /* 0x000000b200a27308 */ /* 0x000fee0000000800 */
[C---:B------:R-:W-:Y:S01]  /*263e0*/  HMMA.16816.F32.BF16 R88, R132.reuse, R150, R88 ;  /* 0x000000968458723c */ /* 0x040fe20000041858 */
[----:B------:R-:W2:Y:S02]  /*263f0*/  LDSM.16.MT88.4 R148, [R216+0x16800] ;  /* 0x01680000d894783b */ /* 0x000ea40000004200 */
[----:B------:R-:W-:Y:S05]  /*26400*/  MUFU.EX2 R163, R173 ;  /* 0x000000ad00a37308 */ /* 0x000fea0000000800 */
[C---:B-1----:R-:W-:Y:S05]  /*26410*/  HMMA.16816.F32.BF16 R92, R132.reuse, R140, R92 ;  /* 0x0000008c845c723c */ /* 0x042fea000004185c */
[----:B------:R1:W4:Y:S03]  /*26420*/  MUFU.EX2 R161, R185 ;  /* 0x000000b900a17308 */ /* 0x0003260000000800 */
[C---:B------:R-:W-:Y:S01]  /*26430*/  HMMA.16816.F32.BF16 R96, R132.reuse, R142, R96 ;  /* 0x0000008e8460723c */ /* 0x040fe20000041860 */
[----:B------:R-:W5:Y:S07]  /*26440*/  LDSM.16.MT88.4 R140, [R215+0x16800] ;  /* 0x01680000d78c783b */ /* 0x000f6e0000004200 */
[C---:B---3--:R-:W-:Y:S04]  /*26450*/  HMMA.16816.F32.BF16 R100, R132.reuse, R136, R100 ;  /* 0x000000888464723c */ /* 0x048fe80000041864 */
[----:B-1----:R-:W-:Y:S04]  /*26460*/  MOV R185, R153 ;  /* 0x0000009900b97202 */ /* 0x002fe80000000f00 */
[C---:B------:R-:W-:Y:S01]  /*26470*/  HMMA.16816.F32.BF16 R104, R132.reuse, R138, R104 ;  /* 0x0000008a8468723c */ /* 0x040fe20000041868 */
[----:B------:R-:W1:Y:S07]  /*26480*/  LDSM.16.MT88.4 R136, [R219+0x11000] ;  /* 0x01100000db88783b */ /* 0x000e6e0000004200 */
[C---:B------:R-:W-:Y:S01]  /*26490*/  HMMA.16816.F32.BF16 R108, R132.reuse, R144, R108 ;  /* 0x00000090846c723c */ /* 0x040fe2000004186c */
[----:B------:R-:W3:Y:S07]  /*264a0*/  LDSM.16.MT88.4 R152, [R217+0x11000] ;  /* 0x01100000d998783b */ /* 0x000eee0000004200 */
[C---:B------:R-:W-:Y:S01]  /*264b0*/  HMMA.16816.F32.BF16 R112, R132.reuse, R146, R112 ;  /* 0x000000928470723c */ /* 0x040fe20000041870 */
[----:B------:R-:W1:Y:S07]  /*264c0*/  LDSM.16.MT88.4 R144, [R216+0x11000] ;  /* 0x01100000d890783b */ /* 0x000e6e0000004200 */
[C---:B--2---:R-:W-:Y:S08]  /*264d0*/  HMMA.16816.F32.BF16 R116, R132.reuse, R148, R116 ;  /* 0x000000948474723c */ /* 0x044ff00000041874 */
[C---:B------:R-:W-:Y:S01]  /*264e0*/  HMMA.16816.F32.BF16 R120, R132.reuse, R150, R120 ;  /* 0x000000968478723c */ /* 0x040fe20000041878 */
[----:B------:R-:W2:Y:S07]  /*264f0*/  LDSM.16.MT88.4 R148, [R215+0x11000] ;  /* 0x01100000d794783b */ /* 0x000eae0000004200 */
[C---:B-----5:R-:W-:Y:S08]  /*26500*/  HMMA.16816.F32.BF16 R124, R132.reuse, R140, R124 ;  /* 0x0000008c847c723c */ /* 0x060ff0000004187c */
[----:B------:R-:W-:Y:S01]  /*26510*/  HMMA.16816.F32.BF16 R128, R132, R142, R128 ;  /* 0x0000008e8480723c */ /* 0x000fe20000041880 */
[----:B------:R-:W-:Y:S06]  /*26520*/  LDSM.16.MT88.4 R140, [R217+0x13000] ;  /* 0x01300000d98c783b */ /* 0x000fec0000004200 */
[----:B------:R-:W-:Y:S02]  /*26530*/  F2FP.BF16.PACK_AB R132, R185, R186 ;  /* 0x000000bab984723e */ /* 0x000fe400000010ff */
[----:B----4-:R-:W-:Y:S03]  /*26540*/  F2FP.BF16.PACK_AB R134, R161, R183 ;  /* 0x000000b7a186723e */ /* 0x010fe600000010ff */
[----:B------:R-:W-:Y:S02]  /*26550*/  F2FP.BF16.PACK_AB R133, R184, R171 ;  /* 0x000000abb885723e */ /* 0x000fe400000010ff */
[----:B------:R-:W-:Y:S07]  /*26560*/  F2FP.BF16.PACK_AB R135, R170, R182 ;  /* 0x000000b6aa87723e */ /* 0x000fee00000010ff */
        /* <DEDUP_REMOVED lines=17> */
[----:B------:R-:W5:Y:S07]  /*26680*/  LDSM.16.MT88.4 R140, [R215+0x15000] ;  /* 0x01500000d78c783b */ /* 0x000f6e0000004200 */
[C---:B------:R-:W-:Y:S08]  /*26690*/  HMMA.16816.F32.BF16 R52, R132.reuse, R156, R52 ;  /* 0x0000009c8434723c */ /* 0x040ff00000041834 */
[C---:B------:R-:W-:Y:S01]  /*266a0*/  HMMA.16816.F32.BF16 R56, R132.reuse, R158, R56 ;  /* 0x0000009e8438723c */ /* 0x040fe20000041838 */
[----:B------:R-:W-:Y:S07]  /*266b0*/  LDSM.16.MT88.4 R156, [R219+0x11800] ;  /* 0x01180000db9c783b */ /* 0x000fee0000004200 */
[C---:B---3--:R-:W-:Y:S07]  /*266c0*/  HMMA.16816.F32.BF16 R60, R132.reuse, R152, R60 ;  /* 0x00000098843c723c */ /* 0x048fee000004183c */
[----:B------:R-:W-:Y:S01]  /*266d0*/  MOV R153, R168 ;  /* 0x000000a800997202 */ /* 0x000fe20000000f00 */
[C---:B------:R-:W-:Y:S01]  /*266e0*/  HMMA.16816.F32.BF16 R64, R132.reuse, R154, R64 ;  /* 0x0000009a8440723c */ /* 0x040fe20000041840 */
[----:B------:R3:W1:Y:S03]  /*266f0*/  MUFU.EX2 R155, R179 ;  /* 0x000000b3009b7308 */ /* 0x0006660000000800 */
[----:B------:R-:W-:Y:S03]  /*26700*/  MOV R152, R169 ;  /* 0x000000a900987202 */ /* 0x000fe60000000f00 */
[----:B------:R-:W-:Y:S01]  /*26710*/  MOV R154, R182 ;  /* 0x000000b6009a7202 */ /* 0x000fe20000000f00 */
[C---:B----4-:R-:W-:Y:S03]  /*26720*/  HMMA.16816.F32.BF16 R68, R132.reuse, R144, R68 ;  /* 0x000000908444723c */ /* 0x050fe60000041844 */
[----:B------:R-:W-:Y:S05]  /*26730*/  MUFU.EX2 R168, R180 ;  /* 0x000000b400a87308 */ /* 0x000fea0000000800 */
[C---:B------:R-:W-:Y:S01]  /*26740*/  HMMA.16816.F32.BF16 R72, R132.reuse, R146, R72 ;  /* 0x000000928448723c */ /* 0x040fe20000041848 */
[----:B------:R-:W4:Y:S04]  /*26750*/  LDSM.16.MT88.4 R144, [R219+0x17000] ;  /* 0x01700000db90783b */ /* 0x000f280000004200 */
[----:B------:R5:W4:Y:S03]  /*26760*/  MUFU.EX2 R169, R175 ;  /* 0x000000af00a97308 */ /* 0x000b260000000800 */
[C---:B--2---:R-:W-:Y:S01]  /*26770*/  HMMA.16816.F32.BF16 R76, R132.reuse, R148, R76 ;  /* 0x00000094844c723c */ /* 0x044fe2000004184c */
[----:B---3--:R-:W-:Y:S03]  /*26780*/  LDSM.16.MT88.4 R176, [R215+0x11800] ;  /* 0x01180000d7b0783b */ /* 0x008fe60000004200 */
[----:B-1----:R-:W-:Y:S01]  /*26790*/  IMAD.MOV.U32 R166, RZ, RZ, R155 ;  /* 0x000000ffffa67224 */ /* 0x002fe200078e009b */
[----:B------:R-:W-:Y:S03]  /*267a0*/  MOV R155, R183 ;  /* 0x000000b7009b7202 */ /* 0x000fe60000000f00 */
[C---:B------:R-:W-:Y:S01]  /*267b0*/  HMMA.16816.F32.BF16 R80, R132.reuse, R150, R80 ;  /* 0x000000968450723c */ /* 0x040fe20000041850 */
[----:B------:R-:W1:Y:S07]  /*267c0*/  LDSM.16.MT88.4 R148, [R217+0x17000] ;  /* 0x01700000d994783b */ /* 0x000e6e0000004200 */
[C---:B------:R-:W-:Y:S01]  /*267d0*/  HMMA.16816.F32.BF16 R84, R132.reuse, R136, R84 ;  /* 0x000000888454723c */ /* 0x040fe20000041854 */
[----:B-----5:R-:W-:Y:S07]  /*267e0*/  LDSM.16.MT88.4 R172, [R216+0x11800] ;  /* 0x01180000d8ac783b */ /* 0x020fee0000004200 */
[C---:B------:R-:W-:Y:S01]  /*267f0*/  HMMA.16816.F32.BF16 R88, R132.reuse, R138, R88 ;  /* 0x0000008a8458723c */ /* 0x040fe20000041858 */
[----:B------:R-:W2:Y:S07]  /*26800*/  LDSM.16.MT88.4 R136, [R216+0x17000] ;  /* 0x01700000d888783b */ /* 0x000eae0000004200 */
[C---:B------:R-:W-:Y:S08]  /*26810*/  HMMA.16816.F32.BF16 R92, R132.reuse, R140, R92 ;  /* 0x0000008c845c723c */ /* 0x040ff0000004185c */
[C---:B------:R-:W-:Y:S01]  /*26820*/  HMMA.16816.F32.BF16 R96, R132.reuse, R142, R96 ;  /* 0x0000008e8460723c */ /* 0x040fe20000041860 */
[----:B------:R-:W3:Y:S07]  /*26830*/  LDSM.16.MT88.4 R140, [R215+0x17000] ;  /* 0x01700000d78c783b */ /* 0x000eee0000004200 */
[C---:B----4-:R-:W-:Y:S07]  /*26840*/  HMMA.16816.F32.BF16 R100, R132.reuse, R144, R100 ;  /* 0x000000908464723c */ /* 0x050fee0000041864 */
[----:B------:R-:W-:Y:S01]  /*26850*/  MOV R145, R152 ;  /* 0x0000009800917202 */ /* 0x000fe20000000f00 */
[C---:B------:R-:W-:Y:S04]  /*26860*/  HMMA.16816.F32.BF16 R104, R132.reuse, R146, R104 ;  /* 0x000000928468723c */ /* 0x040fe80000041868 */
[----:B------:R-:W-:Y:S01]  /*26870*/  IMAD.MOV.U32 R152, RZ, RZ, R184 ;  /* 0x000000ffff987224 */ /* 0x000fe200078e00b8 */
[----:B------:R-:W-:Y:S02]  /*26880*/  MOV R144, R153 ;  /* 0x0000009900907202 */ /* 0x000fe40000000f00 */
[----:B------:R-:W-:Y:S01]  /*26890*/  MOV R153, R185 ;  /* 0x000000b900997202 */ /* 0x000fe20000000f00 */
[C---:B-1----:R-:W-:Y:S04]  /*268a0*/  HMMA.16816.F32.BF16 R108, R132.reuse, R148, R108 ;  /* 0x00000094846c723c */ /* 0x042fe8000004186c */
[----:B------:R-:W-:Y:S01]  /*268b0*/  IMAD.MOV.U32 R147, RZ, RZ, R181 ;  /* 0x000000ffff937224 */ /* 0x000fe200078e00b5 */
[----:B------:R-:W-:Y:S01]  /*268c0*/  MOV R146, R186 ;  /* 0x000000ba00927202 */ /* 0x000fe20000000f00 */
[----:B------:R-:W-:Y:S02]  /*268d0*/  LDSM.16.MT88.4 R180, [R219+0x13800] ;  /* 0x01380000dbb4783b */ /* 0x000fe40000004200 */
[C---:B------:R-:W-:Y:S06]  /*268e0*/  HMMA.16816.F32.BF16 R112, R132.reuse, R150, R112 ;  /* 0x000000968470723c */ /* 0x040fec0000041870 */
[----:B------:R-:W1:Y:S02]  /*268f0*/  LDSM.16.MT88.4 R148, [R217+0x11800] ;  /* 0x01180000d994783b */ /* 0x000e640000004200 */
[C---:B--2---:R-:W-:Y:S07]  /*26900*/  HMMA.16816.F32.BF16 R116, R132.reuse, R136, R116 ;  /* 0x000000888474723c */ /* 0x044fee0000041874 */
[----:B------:R-:W-:Y:S01]  /*26910*/  IMAD.MOV.U32 R136, RZ, RZ, R187 ;  /* 0x000000ffff887224 */ /* 0x000fe200078e00bb */
[C---:B------:R-:W-:Y:S01]  /*26920*/  HMMA.16816.F32.BF16 R120, R132.reuse, R138, R120 ;  /* 0x0000008a8478723c */ /* 0x040fe20000041878 */
[----:B------:R-:W2:Y:S03]  /*26930*/  LDSM.16.MT88.4 R184, [R217+0x13800] ;  /* 0x01380000d9b8783b */ /* 0x000ea60000004200 */
[----:B------:R-:W-:Y:S03]  /*26940*/  MOV R137, R162 ;  /* 0x000000a200897202 */ /* 0x000fe60000000f00 */
[----:B------:R-:W-:Y:S01]  /*26950*/  IMAD.MOV.U32 R139, RZ, RZ, R160 ;  /* 0x000000ffff8b7224 */ /* 0x000fe200078e00a0 */
[C---:B---3--:R-:W-:Y:S04]  /*26960*/  HMMA.16816.F32.BF16 R124, R132.reuse, R140, R124 ;  /* 0x0000008c847c723c */ /* 0x048fe8000004187c */
[----:B------:R-:W-:Y:S03]  /*26970*/  MOV R138, R163 ;  /* 0x000000a3008a7202 */ /* 0x000fe60000000f00 */
[----:B------:R-:W-:Y:S01]  /*26980*/  MOV R141, R171 ;  /* 0x000000ab008d7202 */ /* 0x000fe20000000f00 */
[----:B------:R-:W-:Y:S04]  /*26990*/  HMMA.16816.F32.BF16 R128, R132, R142, R128 ;  /* 0x0000008e8480723c */ /* 0x000fe80000041880 */
[----:B------:R-:W-:Y:S02]  /*269a0*/  F2FP.BF16.PACK_AB R171, R165, R138 ;  /* 0x0000008aa5ab723e */ /* 0x000fe400000010ff */
[----:B------:R-:W-:Y:S01]  /*269b0*/  MOV R140, R161 ;  /* 0x000000a1008c7202 */ /* 0x000fe20000000f00 */
[----:B------:R-:W-:Y:S01]  /*269c0*/  IMAD.MOV.U32 R143, RZ, RZ, R170 ;  /* 0x000000ffff8f7224 */ /* 0x000fe200078e00aa */
[----:B------:R-:W-:Y:S04]  /*269d0*/  MOV R134, R169 ;  /* 0x000000a900867202 */ /* 0x000fe80000000f00 */
[----:B------:R-:W-:Y:S02]  /*269e0*/  MOV R135, R168 ;  /* 0x000000a800877202 */ /* 0x000fe40000000f00 */
[----:B------:R-:W-:Y:S02]  /*269f0*/  F2FP.BF16.PACK_AB R170, R166, R139 ;  /* 0x0000008ba6aa723e */ /* 0x000fe400000010ff */
[----:B------:R-:W-:Y:S02]  /*26a00*/  F2FP.BF16.PACK_AB R168, R137, R135 ;  /* 0x0000008789a8723e */ /* 0x000fe400000010ff */
[----:B------:R-:W-:Y:S07]  /*26a10*/  F2FP.BF16.PACK_AB R169, R136, R134 ;  /* 0x0000008688a9723e */ /* 0x000fee00000010ff */
[C---:B------:R-:W-:Y:S01]  /*26a20*/  HMMA.16816.F32.BF16 R160, R168.reuse, R156, R4 ;  /* 0x0000009ca8a0723c */ /* 0x040fe20000041804 */
[----:B------:R-:W3:Y:S07]  /*26a30*/  LDSM.16.MT88.4 R4, [R216+0x13800] ;  /* 0x01380000d804783b */ /* 0x000eee0000004200 */
[C---:B------:R-:W-:Y:S07]  /*26a40*/  HMMA.16816.F32.BF16 R156, R168.reuse, R158, R8 ;  /* 0x0000009ea89c723c */ /* 0x040fee0000041808 */
[----:B------:R-:W-:Y:S01]  /*26a50*/  IMAD.MOV.U32 R8, RZ, RZ, R154 ;  /* 0x000000ffff087224 */ /* 0x000fe200078e009a */
[----:B------:R-:W-:Y:S01]  /*26a60*/  MOV R9, R155 ;  /* 0x0000009b00097202 */ /* 0x000fe20000000f00 */
[----:B------:R-:W-:Y:S03]  /*26a70*/  IMAD.MOV.U32 R11, RZ, RZ, R153 ;  /* 0x000000ffff0b7224 */ /* 0x000fe600078e0099 */
[----:B------:R-:W-:Y:S02]  /*26a80*/  MOV R10, R152 ;  /* 0x00000098000a7202 */ /* 0x000fe40000000f00 */
[C---:B-1----:R-:W-:Y:S07]  /*26a90*/  HMMA.16816.F32.BF16 R152, R168.reuse, R148, R12 ;  /* 0x00000094a898723c */ /* 0x042fee000004180c */
[----:B------:R-:W-:Y:S01]  /*26aa0*/  MOV R15, R146 ;  /* 0x00000092000f7202 */ /* 0x000fe20000000f00 */
[C---:B------:R-:W-:Y:S04]  /*26ab0*/  HMMA.16816.F32.BF16 R148, R168.reuse, R150, R16 ;  /* 0x00000096a894723c */ /* 0x040fe80000041810 */
[----:B------:R-:W-:Y:S01]  /*26ac0*/  MOV R12, R143 ;  /* 0x0000008f000c7202 */ /* 0x000fe20000000f00 */
[----:B------:R-:W-:Y:S01]  /*26ad0*/  IMAD.MOV.U32 R14, RZ, RZ, R141 ;  /* 0x000000ffff0e7224 */ /* 0x000fe200078e008d */
[----:B------:R-:W-:Y:S01]  /*26ae0*/  MOV R13, R140 ;  /* 0x0000008c000d7202 */ /* 0x000fe20000000f00 */
[----:B------:R-:W-:Y:S01]  /*26af0*/  IMAD.MOV.U32 R19, RZ, RZ, R145 ;  /* 0x000000ffff137224 */ /* 0x000fe200078e0091 */
[----:B------:R-:W-:Y:S04]  /*26b00*/  MOV R17, R147 ;  /* 0x0000009300117202 */ /* 0x000fe80000000f00 */
[----:B------:R-:W-:Y:S02]  /*26b10*/  MOV R18, R144 ;  /* 0x0000009000127202 */ /* 0x000fe40000000f00 */
[C---:B------:R-:W-:Y:S01]  /*26b20*/  HMMA.16816.F32.BF16 R144, R168.reuse, R172, R20 ;  /* 0x000000aca890723c */ /* 0x040fe20000041814 */
[----:B------:R-:W-:Y:S06]  /*26b30*/  LDSM.16.MT88.4 R20, [R216+0x15800] ;  /* 0x01580000d814783b */ /* 0x000fec0000004200 */
[----:B------:R-:W-:Y:S01]  /*26b40*/  MOV R173, R138 ;  /* 0x0000008a00ad7202 */ /* 0x000fe20000000f00 */
[C---:B------:R-:W-:Y:S01]  /*26b50*/  HMMA.16816.F32.BF16 R140, R168.reuse, R174, R24 ;  /* 0x000000aea88c723c */ /* 0x040fe20000041818 */
[----:B------:R-:W-:Y:S03]  /*26b60*/  LDSM.16.MT88.4 R24, [R215+0x15800] ;  /* 0x01580000d718783b */ /* 0x000fe60000004200 */
[----:B------:R-:W-:Y:S03]  /*26b70*/  MOV R172, R139 ;  /* 0x0000008b00ac7202 */ /* 0x000fe60000000f00 */
[----:B------:R-:W-:Y:S01]  /*26b80*/  MOV R175, R136 ;  /* 0x0000008800af7202 */ /* 0x000fe20000000f00 */
[----:B------:R-:W-:Y:S02]  /*26b90*/  IMAD.MOV.U32 R174, RZ, RZ, R137 ;  /* 0x000000ffffae7224 */ /* 0x000fe400078e0089 */
[C---:B------:R-:W-:Y:S01]  /*26ba0*/  HMMA.16816.F32.BF16 R136, R168.reuse, R176, R28 ;  /* 0x000000b0a888723c */ /* 0x040fe2000004181c */
[----:B------:R-:W-:Y:S06]  /*26bb0*/  LDSM.16.MT88.4 R28, [R219+0x17800] ;  /* 0x01780000db1c783b */ /* 0x000fec0000004200 */
[----:B------:R-:W-:Y:S02]  /*26bc0*/  MOV R177, R134 ;  /* 0x0000008600b17202 */ /* 0x000fe40000000f00 */
[----:B------:R-:W-:Y:S02]  /*26bd0*/  MOV R176, R135 ;  /* 0x0000008700b07202 */ /* 0x000fe40000000f00 */
[C---:B------:R-:W-:Y:S07]  /*26be0*/  HMMA.16816.F32.BF16 R132, R168.reuse, R178, R32 ;  /* 0x000000b2a884723c */ /* 0x040fee0000041820 */
[----:B------:R-:W-:Y:S01]  /*26bf0*/  MOV R33, R8 ;  /* 0x0000000800217202 */ /* 0x000fe20000000f00 */
[C---:B------:R-:W-:Y:S04]  /*26c00*/  HMMA.16816.F32.BF16 R36, R168.reuse, R180, R36 ;  /* 0x000000b4a824723c */ /* 0x040fe80000041824 */
[----:B------:R-:W-:Y:S01]  /*26c10*/  MOV R32, R9 ;  /* 0x0000000900207202 */ /* 0x000fe20000000f00 */
[----:B------:R-:W-:Y:S01]  /*26c20*/  IMAD.MOV.U32 R178, RZ, RZ, R11 ;  /* 0x000000ffffb27224 */ /* 0x000fe200078e000b */
[----:B------:R-:W-:Y:S01]  /*26c30*/  MOV R179, R10 ;  /* 0x0000000a00b37202 */ /* 0x000fe20000000f00 */
[----:B------:R-:W-:Y:S01]  /*26c40*/  IMAD.MOV.U32 R34, RZ, RZ, R13 ;  /* 0x000000ffff227224 */ /* 0x000fe200078e000d */
[C---:B------:R-:W-:Y:S01]  /*26c50*/  HMMA.16816.F32.BF16 R40, R168.reuse, R182, R40 ;  /* 0x000000b6a828723c */ /* 0x040fe20000041828 */
[----:B------:R-:W1:Y:S03]  /*26c60*/  LDSM.16.MT88.4 R8, [R215+0x13800] ;  /* 0x01380000d708783b */ /* 0x000e660000004200 */
[----:B------:R-:W-:Y:S02]  /*26c70*/  MOV R35, R12 ;  /* 0x0000000c00237202 */ /* 0x000fe40000000f00 */
[----:B------:R-:W-:Y:S01]  /*26c80*/  MOV R181, R14 ;  /* 0x0000000e00b57202 */ /* 0x000fe20000000f00 */
[----:B------:R-:W-:Y:S01]  /*26c90*/  IMAD.MOV.U32 R182, RZ, RZ, R18 ;  /* 0x000000ffffb67224 */ /* 0x000fe200078e0012 */
[C---:B--2---:R-:W-:Y:S04]  /*26ca0*/  HMMA.16816.F32.BF16 R44, R168.reuse, R184, R44 ;  /* 0x000000b8a82c723c */ /* 0x044fe8000004182c */
[----:B------:R-:W-:Y:S02]  /*26cb0*/  MOV R180, R15 ;  /* 0x0000000f00b47202 */ /* 0x000fe40000000f00 */
[----:B------:R-:W2:Y:S01]  /*26cc0*/  LDSM.16.MT88.4 R12, [R219+0x15800] ;  /* 0x01580000db0c783b */ /* 0x000ea20000004200 */
[----:B------:R-:W-:Y:S01]  /*26cd0*/  MOV R183, R17 ;  /* 0x0000001100b77202 */ /* 0x000fe20000000f00 */
[C---:B------:R-:W-:Y:S04]  /*26ce0*/  HMMA.16816.F32.BF16 R48, R168.reuse, R186, R48 ;  /* 0x000000baa830723c */ /* 0x040fe80000041830 */
[----:B------:R-:W-:Y:S01]  /*26cf0*/  MOV R185, R19 ;  /* 0x0000001300b97202 */ /* 0x000fe20000000f00 */
[----:B------:R-:W-:Y:S01]  /*26d00*/  FADD.FTZ R251, R180, R251 ;  /* 0x000000fbb4fb7221 */ /* 0x000fe20000010000 */
[----:B------:R-:W4:Y:S02]  /*26d10*/  LDSM.16.MT88.4 R16, [R217+0x15800] ;  /* 0x01580000d910783b */ /* 0x000f240000004200 */
[C---:B---3--:R-:W-:Y:S04]  /*26d20*/  HMMA.16816.F32.BF16 R52, R168.reuse, R4, R52 ;  /* 0x00000004a834723c */ /* 0x048fe80000041834 */
[----:B------:R-:W-:Y:S04]  /*26d30*/  FADD.FTZ R0, R185, R0 ;  /* 0x00000000b9007221 */ /* 0x000fe80000010000 */
[C---:B------:R-:W-:Y:S01]  /*26d40*/  HMMA.16816.F32.BF16 R56, R168.reuse, R6, R56 ;  /* 0x00000006a838723c */ /* 0x040fe20000041838 */
[----:B------:R-:W3:Y:S03]  /*26d50*/  LDSM.16.MT88.4 R4, [R217+0x17800] ;  /* 0x01780000d904783b */ /* 0x000ee60000004200 */
[----:B------:R-:W-:Y:S04]  /*26d60*/  FADD.FTZ R0, R182, R0 ;  /* 0x00000000b6007221 */ /* 0x000fe80000010000 */
[----:B------:R-:W-:Y:S01]  /*26d70*/  FADD.FTZ R0, R183, R0 ;  /* 0x00000000b7007221 */ /* 0x000fe20000010000 */
[C---:B-1----:R-:W-:Y:S03]  /*26d80*/  HMMA.16816.F32.BF16 R60, R168.reuse, R8, R60 ;  /* 0x00000008a83c723c */ /* 0x042fe6000004183c */
[----:B------:R-:W-:Y:S02]  /*26d90*/  FADD.FTZ R2, R181, R0 ;  /* 0x00000000b5027221 */ /* 0x000fe40000010000 */
[----:B------:R-:W-:Y:S02]  /*26da0*/  FADD.FTZ R0, R178, R251 ;  /* 0x000000fbb2007221 */ /* 0x000fe40000010000 */
[----:B------:R-:W-:Y:S01]  /*26db0*/  FADD.FTZ R2, R179, R2 ;  /* 0x00000002b3027221 */ /* 0x000fe20000010000 */
[C---:B------:R-:W-:Y:S01]  /*26dc0*/  HMMA.16816.F32.BF16 R64, R168.reuse, R10, R64 ;  /* 0x0000000aa840723c */ /* 0x040fe20000041840 */
[----:B------:R-:W1:Y:S03]  /*26dd0*/  LDSM.16.MT88.4 R8, [R216+0x17800] ;  /* 0x01780000d808783b */ /* 0x000e660000004200 */
[----:B------:R-:W-:Y:S02]  /*26de0*/  FADD.FTZ R0, R32, R0 ;  /* 0x0000000020007221 */ /* 0x000fe40000010000 */
[----:B------:R-:W-:Y:S02]  /*26df0*/  FADD.FTZ R2, R33, R2 ;  /* 0x0000000221027221 */ /* 0x000fe40000010000 */
[C---:B--2---:R-:W-:Y:S04]  /*26e00*/  HMMA.16816.F32.BF16 R68, R168.reuse, R12, R68 ;  /* 0x0000000ca844723c */ /* 0x044fe80000041844 */
[----:B------:R-:W-:Y:S02]  /*26e10*/  FADD.FTZ R0, R34, R0 ;  /* 0x0000000022007221 */ /* 0x000fe40000010000 */
[----:B------:R-:W-:Y:S02]  /*26e20*/  FADD.FTZ R2, R35, R2 ;  /* 0x0000000223027221 */ /* 0x000fe40000010000 */
[C---:B------:R-:W-:Y:S01]  /*26e30*/  HMMA.16816.F32.BF16 R72, R168.reuse, R14, R72 ;  /* 0x0000000ea848723c */ /* 0x040fe20000041848 */
[----:B------:R-:W2:Y:S03]  /*26e40*/  LDSM.16.MT88.4 R12, [R215+0x17800] ;  /* 0x01780000d70c783b */ /* 0x000ea60000004200 */
[----:B------:R-:W-:Y:S02]  /*26e50*/  FADD.FTZ R0, R176, R0 ;  /* 0x00000000b0007221 */ /* 0x000fe40000010000 */
[----:B------:R-:W-:Y:S02]  /*26e60*/  FADD.FTZ R2, R177, R2 ;  /* 0x00000002b1027221 */ /* 0x000fe40000010000 */
[C---:B----4-:R-:W-:Y:S04]  /*26e70*/  HMMA.16816.F32.BF16 R76, R168.reuse, R16, R76 ;  /* 0x00000010a84c723c */ /* 0x050fe8000004184c */
[----:B------:R-:W-:Y:S02]  /*26e80*/  FADD.FTZ R0, R174, R0 ;  /* 0x00000000ae007221 */ /* 0x000fe40000010000 */
[----:B------:R-:W-:Y:S02]  /*26e90*/  FADD.FTZ R2, R175, R2 ;  /* 0x00000002af027221 */ /* 0x000fe40000010000 */
[C---:B------:R-:W-:Y:S04]  /*26ea0*/  HMMA.16816.F32.BF16 R80, R168.reuse, R18, R80 ;  /* 0x00000012a850723c */ /* 0x040fe80000041850 */
[----:B------:R-:W-:Y:S02]  /*26eb0*/  FADD.FTZ R0, R172, R0 ;  /* 0x00000000ac007221 */ /* 0x000fe40000010000 */
[----:B------:R-:W-:Y:S02]  /*26ec0*/  FADD.FTZ R2, R173, R2 ;  /* 0x00000002ad027221 */ /* 0x000fe40000010000 */
[C---:B------:R-:W-:Y:S04]  /*26ed0*/  HMMA.16816.F32.BF16 R84, R168.reuse, R20, R84 ;  /* 0x00000014a854723c */ /* 0x040fe80000041854 */
[----:B------:R-:W-:Y:S01]  /*26ee0*/  FADD.FTZ R249, R166, R0 ;  /* 0x00000000a6f97221 */ /* 0x000fe20000010000 */
[----:B------:R-:W-:Y:S01]  /*26ef0*/  MOV R0, R3 ;  /* 0x0000000300007202 */ /* 0x000fe20000000f00 */
[----:B------:R-:W-:Y:S01]  /*26f00*/  FADD.FTZ R248, R165, R2 ;  /* 0x00000002a5f87221 */ /* 0x000fe20000010000 */
[----:B------:R-:W-:Y:S01]  /*26f10*/  MOV R2, R164 ;  /* 0x000000a400027202 */ /* 0x000fe20000000f00 */
[C---:B------:R-:W-:Y:S08]  /*26f20*/  HMMA.16816.F32.BF16 R88, R168.reuse, R22, R88 ;  /* 0x00000016a858723c */ /* 0x040ff00000041858 */
[C---:B------:R-:W-:Y:S08]  /*26f30*/  HMMA.16816.F32.BF16 R92, R168.reuse, R24, R92 ;  /* 0x00000018a85c723c */ /* 0x040ff0000004185c */
[C---:B------:R-:W-:Y:S08]  /*26f40*/  HMMA.16816.F32.BF16 R96, R168.reuse, R26, R96 ;  /* 0x0000001aa860723c */ /* 0x040ff00000041860 */
[C---:B------:R-:W-:Y:S08]  /*26f50*/  HMMA.16816.F32.BF16 R100, R168.reuse, R28, R100 ;  /* 0x0000001ca864723c */ /* 0x040ff00000041864 */
[C---:B------:R-:W-:Y:S08]  /*26f60*/  HMMA.16816.F32.BF16 R104, R168.reuse, R30, R104 ;  /* 0x0000001ea868723c */ /* 0x040ff00000041868 */
[C---:B---3--:R-:W-:Y:S08]  /*26f70*/  HMMA.16816.F32.BF16 R108, R168.reuse, R4, R108 ;  /* 0x00000004a86c723c */ /* 0x048ff0000004186c */
[C---:B------:R-:W-:Y:S08]  /*26f80*/  HMMA.16816.F32.BF16 R112, R168.reuse, R6, R112 ;  /* 0x00000006a870723c */ /* 0x040ff00000041870 */
[C---:B-1----:R-:W-:Y:S08]  /*26f90*/  HMMA.16816.F32.BF16 R116, R168.reuse, R8, R116 ;  /* 0x00000008a874723c */ /* 0x042ff00000041874 */
[C---:B------:R-:W-:Y:S08]  /*26fa0*/  HMMA.16816.F32.BF16 R120, R168.reuse, R10, R120 ;  /* 0x0000000aa878723c */ /* 0x040ff00000041878 */
[C---:B--2---:R-:W-:Y:S08]  /*26fb0*/  HMMA.16816.F32.BF16 R124, R168.reuse, R12, R124 ;  /* 0x0000000ca87c723c */ /* 0x044ff0000004187c */
[----:B------:R-:W-:Y:S01]  /*26fc0*/  HMMA.16816.F32.BF16 R128, R168, R14, R128 ;  /* 0x0000000ea880723c */ /* 0x000fe20000041880 */
[----:B------:R-:W-:-:S07]  /*26fd0*/  @P0 BRA `(.L_x_2709) ;  /* 0xffffb02000000947 */ /* 0x000fce000383ffff */
.L_x_2700:
        /* <DEDUP_REMOVED lines=11> */
.L_x_2723:
[----:B--23--:R-:W-:Y:S01]  /*27090*/  FADD.FTZ R249, R6, R249 ;  /* 0x000000f906f97221 */ /* 0x00cfe20000010000 */
[----:B------:R-:W-:Y:S05]  /*270a0*/  BRA.DIV ~URZ, `(.L_x_2711) ;  /* 0x000020f27f007947 */ /* 0x000fea000b800000 */
[----:B------:R-:W2:Y:S04]  /*270b0*/  SHFL.BFLY PT, R4, R248, 0x2, 0x1f ;  /* 0x0c401f00f8047f89 */ /* 0x000ea800000e0000 */
[----:B------:R-:W3:Y:S01]  /*270c0*/  SHFL.BFLY PT, R0, R249, 0x1, 0x1f ;  /* 0x0c201f00f9007f89 */ /* 0x000ee200000e0000 */
[----:B--2---:R-:W-:Y:S02]  /*270d0*/  FADD.FTZ R248, R4, R248 ;  /* 0x000000f804f87221 */ /* 0x004fe40000010000 */
[----:B---3--:R-:W-:-:S03]  /*270e0*/  FADD.FTZ R249, R249, R0 ;  /* 0x00000000f9f97221 */ /* 0x008fc60000010000 */
[----:B------:R2:W3:Y:S04]  /*270f0*/  SHFL.BFLY PT, R6, R248, 0x1, 0x1f ;  /* 0x0c201f00f8067f89 */ /* 0x0004e800000e0000 */
.L_x_2724:
[----:B------:R-:W4:Y:S01]  /*27100*/  S2R R5, SR_TID.X ;  /* 0x0000000000057919 */ /* 0x000f220000002100 */
[----:B---3--:R-:W-:Y:S01]  /*27110*/  FADD.FTZ R6, R6, R248 ;  /* 0x000000f806067221 */ /* 0x008fe20000010000 */
[----:B------:R-:W-:Y:S01]  /*27120*/  FSETP.NE.FTZ.AND P4, PT, R249, RZ, PT ;  /* 0x000000fff900720b */ /* 0x000fe20003f95000 */
[----:B------:R-:W-:Y:S01]  /*27130*/  ULDC.64 UR4, c[0x0][0x118] ;  /* 0x0000460000047ab9 */ /* 0x000fe20000000a00 */
[----:B------:R-:W-:Y:S02]  /*27140*/  MOV R0, 0x3f800000 ;  /* 0x3f80000000007802 */ /* 0x000fe40000000f00 */
[----:B------:R-:W-:Y:S02]  /*27150*/  FSETP.NE.FTZ.AND P3, PT, R6, RZ, PT ;  /* 0x000000ff0600720b */ /* 0x000fe40003f75000 */
[----:B------:R-:W-:-:S07]  /*27160*/  MOV R4, 0x3f800000 ;  /* 0x3f80000000047802 */ /* 0x000fce0000000f00 */
[----:B------:R-:W3:Y:S08]  /*27170*/  @P4 MUFU.RCP R0, R249 ;  /* 0x000000f900004308 */ /* 0x000ef00000001000 */
[----:B------:R-:W1:Y:S01]  /*27180*/  @P3 MUFU.RCP R4, R6 ;  /* 0x0000000600043308 */ /* 0x000e620000001000 */
[----:B----4-:R-:W-:-:S04]  /*27190*/  SHF.R.S32.HI R7, RZ, 0x1f, R5 ;  /* 0x0000001fff077819 */ /* 0x010fc80000011405 */
[----:B------:R-:W-:Y:S01]  /*271a0*/  LEA.HI R10, R7, R5, RZ, 0x2 ;  /* 0x00000005070a7211 */ /* 0x000fe200078f10ff */
[----:B---3--:R-:W-:-:S03]  /*271b0*/  FMUL.FTZ R160, R0, R160 ;  /* 0x000000a000a07220 */ /* 0x008fc60000410000 */
[--C-:B------:R-:W-:Y:S01]  /*271c0*/  SHF.R.S32.HI R12, RZ, 0x2, R10.reuse ;  /* 0x00000002ff0c7819 */ /* 0x100fe2000001140a */
[C---:B------:R-:W-:Y:S01]  /*271d0*/  FMUL.FTZ R161, R0.reuse, R161 ;  /* 0x000000a100a17220 */ /* 0x040fe20000410000 */
[----:B------:R-:W-:Y:S01]  /*271e0*/  SHF.R.S32.HI R11, RZ, 0x1f, R10 ;  /* 0x0000001fff0b7819 */ /* 0x000fe2000001140a */
[----:B------:R-:W-:Y:S01]  /*271f0*/  FMUL.FTZ R156, R0, R156 ;  /* 0x0000009c009c7220 */ /* 0x000fe20000410000 */
[----:B------:R-:W-:Y:S01]  /*27200*/  LOP3.LUT R10, R10, 0x3ffffffc, RZ, 0xc0, !PT ;  /* 0x3ffffffc0a0a7812 */ /* 0x000fe200078ec0ff */
[----:B------:R-:W-:Y:S01]  /*27210*/  FMUL.FTZ R157, R0, R157 ;  /* 0x0000009d009d7220 */ /* 0x000fe20000410000 */
[----:B------:R-:W-:Y:S01]  /*27220*/  LEA.HI R11, R11, R12, RZ, 0x3 ;  /* 0x0000000c0b0b7211 */ /* 0x000fe200078f18ff */
[----:B-1----:R-:W-:Y:S01]  /*27230*/  FMUL.FTZ R163, R4, R163 ;  /* 0x000000a304a37220 */ /* 0x002fe20000410000 */
        /* <DEDUP_REMOVED lines=17> */
[----:B------:R-:W-:Y:S01]  /*27350*/  FMUL.FTZ R149, R0, R149 ;  /* 0x0000009500957220 */ /* 0x000fe20000410000 */
[----:B------:R-:W-:Y:S01]  /*27360*/  LEA R10, R13, R10, 0x9 ;  /* 0x0000000a0d0a7211 */ /* 0x000fe200078e48ff */
[----:B------:R-:W-:Y:S01]  /*27370*/  FMUL.FTZ R151, R4, R151 ;  /* 0x0000009704977220 */ /* 0x000fe20000410000 */
[----:B------:R-:W-:Y:S01]  /*27380*/  LEA.HI R14, R14, R14, RZ, 0x1d ;  /* 0x0000000e0e0e7211 */ /* 0x000fe200078fe8ff */
[----:B------:R-:W-:Y:S01]  /*27390*/  FMUL.FTZ R150, R4, R150 ;  /* 0x0000009604967220 */ /* 0x000fe20000410000 */
[----:B------:R-:W-:Y:S01]  /*273a0*/  ISETP.NE.U32.AND P0, PT, R15, 0x1, PT ;  /* 0x000000010f00780c */ /* 0x000fe20003f05070 */
[----:B------:R-:W-:Y:S01]  /*273b0*/  FMUL.FTZ R144, R0, R144 ;  /* 0x0000009000907220 */ /* 0x000fe20000410000 */
[----:B------:R-:W-:Y:S01]  /*273c0*/  LEA R10, R10, R14, 0x1 ;  /* 0x0000000e0a0a7211 */ /* 0x000fe200078e08ff */
[----:B------:R-:W-:Y:S01]  /*273d0*/  FMUL.FTZ R145, R0, R145 ;  /* 0x0000009100917220 */ /* 0x000fe20000410000 */
[----:B------:R-:W-:Y:S01]  /*273e0*/  R2P PR, R12, 0x6 ;  /* 0x000000060c007804 */ /* 0x000fe20000000000 */
[----:B------:R-:W-:Y:S01]  /*273f0*/  FMUL.FTZ R147, R4, R147 ;  /* 0x0000009304937220 */ /* 0x000fe20000410000 */
[----:B------:R-:W-:Y:S01]  /*27400*/  SHF.L.U32 R10, R10, 0x1, RZ ;  /* 0x000000010a0a7819 */ /* 0x000fe200000006ff */
[----:B------:R-:W-:Y:S01]  /*27410*/  FMUL.FTZ R146, R4, R146 ;  /* 0x0000009204927220 */ /* 0x000fe20000410000 */
[----:B------:R-:W-:Y:S01]  /*27420*/  MOV R12, 0x20 ;  /* 0x00000020000c7802 */ /* 0x000fe20000000f00 */
[C---:B------:R-:W-:Y:S01]  /*27430*/  FMUL.FTZ R140, R0.reuse, R140 ;  /* 0x0000008c008c7220 */ /* 0x040fe20000410000 */
[----:B------:R-:W-:Y:S01]  /*27440*/  MOV R15, 0x40 ;  /* 0x00000040000f7802 */ /* 0x000fe20000000f00 */
[----:B------:R-:W-:Y:S01]  /*27450*/  FMUL.FTZ R141, R0, R141 ;  /* 0x0000008d008d7220 */ /* 0x000fe20000410000 */
[----:B------:R-:W-:Y:S01]  /*27460*/  IADD3 R14, R10, -0x10, RZ ;  /* 0xfffffff00a0e7810 */ /* 0x000fe20007ffe0ff */
[----:B------:R-:W-:Y:S01]  /*27470*/  FMUL.FTZ R143, R4, R143 ;  /* 0x0000008f048f7220 */ /* 0x000fe20000410000 */
[----:B------:R-:W-:Y:S01]  /*27480*/  SEL R12, R12, 0xffffffe0, !P1 ;  /* 0xffffffe00c0c7807 */ /* 0x000fe20004800000 */
[----:B------:R-:W-:Y:S01]  /*27490*/  FMUL.FTZ R142, R4, R142 ;  /* 0x0000008e048e7220 */ /* 0x000fe20000410000 */
[----:B------:R-:W-:Y:S01]  /*274a0*/  @P0 IADD3 R14, R10, 0x10, RZ ;  /* 0x000000100a0e0810 */ /* 0x000fe20007ffe0ff */
[C---:B------:R-:W-:Y:S01]  /*274b0*/  FMUL.FTZ R136, R0.reuse, R136 ;  /* 0x0000008800887220 */ /* 0x040fe20000410000 */
[----:B------:R-:W-:Y:S01]  /*274c0*/  F2FP.BF16.PACK_AB R162, R163, R162 ;  /* 0x000000a2a3a2723e */ /* 0x000fe200000010ff */
[----:B------:R-:W-:Y:S01]  /*274d0*/  FMUL.FTZ R137, R0, R137 ;  /* 0x0000008900897220 */ /* 0x000fe20000410000 */
[----:B------:R-:W-:Y:S01]  /*274e0*/  SEL R15, R15, 0xffffffc0, !P2 ;  /* 0xffffffc00f0f7807 */ /* 0x000fe20005000000 */
[C---:B------:R-:W-:Y:S01]  /*274f0*/  FMUL.FTZ R139, R4.reuse, R139 ;  /* 0x0000008b048b7220 */ /* 0x040fe20000410000 */
[----:B------:R-:W-:Y:S01]  /*27500*/  F2FP.BF16.PACK_AB R156, R157, R156 ;  /* 0x0000009c9d9c723e */ /* 0x000fe200000010ff */
[----:B------:R-:W-:Y:S01]  /*27510*/  FMUL.FTZ R138, R4, R138 ;  /* 0x0000008a048a7220 */ /* 0x000fe20000410000 */
[----:B------:R-:W-:Y:S01]  /*27520*/  F2FP.BF16.PACK_AB R158, R159, R158 ;  /* 0x0000009e9f9e723e */ /* 0x000fe200000010ff */
[C---:B------:R-:W-:Y:S01]  /*27530*/  FMUL.FTZ R132, R0.reuse, R132 ;  /* 0x0000008400847220 */ /* 0x040fe20000410000 */
[----:B------:R-:W-:Y:S01]  /*27540*/  F2FP.BF16.PACK_AB R152, R153, R152 ;  /* 0x000000989998723e */ /* 0x000fe200000010ff */
[----:B------:R-:W-:Y:S01]  /*27550*/  FMUL.FTZ R133, R0, R133 ;  /* 0x0000008500857220 */ /* 0x000fe20000410000 */
[----:B------:R-:W-:Y:S01]  /*27560*/  F2FP.BF16.PACK_AB R154, R155, R154 ;  /* 0x0000009a9b9a723e */ /* 0x000fe200000010ff */
[----:B------:R-:W-:Y:S01]  /*27570*/  FMUL.FTZ R135, R4, R135 ;  /* 0x0000008704877220 */ /* 0x000fe20000410000 */
[----:B------:R-:W-:Y:S01]  /*27580*/  IADD3 R16, R10, R12, RZ ;  /* 0x0000000c0a107210 */ /* 0x000fe20007ffe0ff */
[----:B------:R-:W-:Y:S01]  /*27590*/  FMUL.FTZ R134, R4, R134 ;  /* 0x0000008604867220 */ /* 0x000fe20000410000 */
[----:B------:R-:W-:Y:S01]  /*275a0*/  F2FP.BF16.PACK_AB R148, R149, R148 ;  /* 0x000000949594723e */ /* 0x000fe200000010ff */
[C---:B------:R-:W-:Y:S01]  /*275b0*/  FMUL.FTZ R36, R0.reuse, R36 ;  /* 0x0000002400247220 */ /* 0x040fe20000410000 */
[----:B------:R-:W-:Y:S01]  /*275c0*/  F2FP.BF16.PACK_AB R150, R151, R150 ;  /* 0x000000969796723e */ /* 0x000fe200000010ff */
[----:B------:R-:W-:Y:S01]  /*275d0*/  FMUL.FTZ R37, R0, R37 ;  /* 0x0000002500257220 */ /* 0x000fe20000410000 */
[----:B------:R-:W-:Y:S01]  /*275e0*/  IADD3 R12, R12, R14, RZ ;  /* 0x0000000e0c0c7210 */ /* 0x000fe20007ffe0ff */
        /* <DEDUP_REMOVED lines=11> */
[----:B------:R-:W-:Y:S01]  /*276a0*/  STS [R10], R160 ;  /* 0x000000a00a007388 */ /* 0x000fe20000000800 */
[C---:B------:R-:W-:Y:S01]  /*276b0*/  FMUL.FTZ R44, R0.reuse, R44 ;  /* 0x0000002c002c7220 */ /* 0x040fe20000410000 */
[----:B------:R-:W-:Y:S01]  /*276c0*/  IADD3 R18, R15, R14, RZ ;  /* 0x0000000e0f127210 */ /* 0x000fe20007ffe0ff */
[----:B------:R-:W-:Y:S01]  /*276d0*/  FMUL.FTZ R45, R0, R45 ;  /* 0x0000002d002d7220 */ /* 0x000fe20000410000 */
[----:B------:R-:W-:Y:S01]  /*276e0*/  STS [R10+0x400], R162 ;  /* 0x000400a20a007388 */ /* 0x000fe20000000800 */
[C---:B------:R-:W-:Y:S01]  /*276f0*/  FMUL.FTZ R47, R4.reuse, R47 ;  /* 0x0000002f042f7220 */ /* 0x040fe20000410000 */
[----:B------:R-:W-:Y:S01]  /*27700*/  F2FP.BF16.PACK_AB R136, R137, R136 ;  /* 0x000000888988723e */ /* 0x000fe200000010ff */
        /* <DEDUP_REMOVED lines=11> */
[----:B------:R-:W-:Y:S01]  /*277c0*/  F2FP.BF16.PACK_AB R134, R135, R134 ;  /* 0x000000868786723e */ /* 0x000fe200000010ff */
[----:B------:R-:W-:Y:S01]  /*277d0*/  FMUL.FTZ R53, R0, R53 ;  /* 0x0000003500357220 */ /* 0x000fe20000410000 */
[----:B------:R-:W-:Y:S01]  /*277e0*/  STS [R16], R152 ;  /* 0x0000009810007388 */ /* 0x000fe20000000800 */
[----:B------:R-:W-:Y:S01]  /*277f0*/  FMUL.FTZ R55, R4, R55 ;  /* 0x0000003704377220 */ /* 0x000fe20000410000 */
        /* <DEDUP_REMOVED lines=141> */
[C---:B------:R-:W-:Y:S01]  /*280d0*/  FMUL.FTZ R125, R0.reuse, R125 ;  /* 0x0000007d007d7220 */ /* 0x040fe20000410000 */
[----:B------:R-:W-:Y:S01]  /*280e0*/  F2FP.BF16.PACK_AB R106, R107, R106 ;  /* 0x0000006a6b6a723e */ /* 0x000fe200000010ff */
[----:B------:R-:W-:Y:S01]  /*280f0*/  FMUL.FTZ R128, R0, R128 ;  /* 0x0000008000807220 */ /* 0x000fe20000410000 */
[----:B------:R-:W-:Y:S01]  /*28100*/  STS [R17+0x4000], R84 ;  /* 0x0040005411007388 */ /* 0x000fe20000000800 */
[C---:B------:R-:W-:Y:S01]  /*28110*/  FMUL.FTZ R127, R4.reuse, R127 ;  /* 0x0000007f047f7220 */ /* 0x040fe20000410000 */
[----:B------:R-:W-:Y:S01]  /*28120*/  F2FP.BF16.PACK_AB R108, R109, R108 ;  /* 0x0000006c6d6c723e */ /* 0x000fe200000010ff */
[C---:B------:R-:W-:Y:S01]  /*28130*/  FMUL.FTZ R126, R4.reuse, R126 ;  /* 0x0000007e047e7220 */ /* 0x040fe20000410000 */
[----:B------:R-:W-:Y:S01]  /*28140*/  STS [R17+0x4400], R86 ;  /* 0x0044005611007388 */ /* 0x000fe20000000800 */
[----:B------:R-:W-:Y:S01]  /*28150*/  FMUL.FTZ R131, R4, R131 ;  /* 0x0000008304837220 */ /* 0x000fe20000410000 */
[----:B------:R-:W-:Y:S01]  /*28160*/  F2FP.BF16.PACK_AB R110, R111, R110 ;  /* 0x0000006e6f6e723e */ /* 0x000fe200000010ff */
[----:B------:R-:W-:Y:S01]  /*28170*/  FMUL.FTZ R0, R0, R129 ;  /* 0x0000008100007220 */ /* 0x000fe20000410000 */
[----:B------:R-:W-:Y:S01]  /*28180*/  STS [R18+0x4000], R88 ;  /* 0x0040005812007388 */ /* 0x000fe20000000800 */
[----:B------:R-:W-:Y:S01]  /*28190*/  FMUL.FTZ R4, R4, R130 ;  /* 0x0000008204047220 */ /* 0x000fe20000410000 */
[----:B------:R-:W-:-:S02]  /*281a0*/  F2FP.BF16.PACK_AB R112, R113, R112 ;  /* 0x000000707170723e */ /* 0x000fc400000010ff */
[----:B------:R-:W-:Y:S01]  /*281b0*/  STS [R18+0x4400], R90 ;  /* 0x0044005a12007388 */ /* 0x000fe20000000800 */
[----:B------:R-:W-:Y:S02]  /*281c0*/  F2FP.BF16.PACK_AB R114, R115, R114 ;  /* 0x000000727372723e */ /* 0x000fe400000010ff */
[----:B------:R-:W-:Y:S01]  /*281d0*/  F2FP.BF16.PACK_AB R116, R117, R116 ;  /* 0x000000747574723e */ /* 0x000fe200000010ff */
[----:B------:R-:W-:Y:S01]  /*281e0*/  STS [R19+0x4000], R92 ;  /* 0x0040005c13007388 */ /* 0x000fe20000000800 */
[----:B------:R-:W-:Y:S02]  /*281f0*/  F2FP.BF16.PACK_AB R118, R119, R118 ;  /* 0x000000767776723e */ /* 0x000fe400000010ff */
[----:B------:R-:W-:Y:S01]  /*28200*/  F2FP.BF16.PACK_AB R120, R121, R120 ;  /* 0x000000787978723e */ /* 0x000fe200000010ff */
[----:B------:R-:W-:Y:S01]  /*28210*/  STS [R19+0x4400], R94 ;  /* 0x0044005e13007388 */ /* 0x000fe20000000800 */
[----:B------:R-:W-:Y:S02]  /*28220*/  F2FP.BF16.PACK_AB R122, R123, R122 ;  /* 0x0000007a7b7a723e */ /* 0x000fe400000010ff */
[----:B------:R-:W-:Y:S01]  /*28230*/  ISETP.NE.AND P0, PT, R238, -0x1, PT ;  /* 0xffffffffee00780c */ /* 0x000fe20003f05270 */
[----:B------:R-:W-:Y:S01]  /*28240*/  STS [R15+0x4000], R96 ;  /* 0x004000600f007388 */ /* 0x000fe20000000800 */
[----:B------:R-:W-:-:S02]  /*28250*/  F2FP.BF16.PACK_AB R124, R125, R124 ;  /* 0x0000007c7d7c723e */ /* 0x000fc400000010ff */
[----:B------:R-:W-:Y:S01]  /*28260*/  F2FP.BF16.PACK_AB R126, R127, R126 ;  /* 0x0000007e7f7e723e */ /* 0x000fe200000010ff */
[----:B------:R-:W-:Y:S01]  /*28270*/  STS [R15+0x4400], R98 ;  /* 0x004400620f007388 */ /* 0x000fe20000000800 */
[----:B------:R-:W-:Y:S02]  /*28280*/  F2FP.BF16.PACK_AB R0, R0, R128 ;  /* 0x000000800000723e */ /* 0x000fe400000010ff */
        /* <DEDUP_REMOVED lines=15> */
[----:B------:R3:W-:Y:S04]  /*28380*/  STS [R15+0x6000], R0 ;  /* 0x006000000f007388 */ /* 0x0007e80000000800 */
[----:B------:R4:W-:Y:S04]  /*28390*/  STS [R15+0x6400], R4 ;  /* 0x006400040f007388 */ /* 0x0009e80000000800 */
[----:B-12---:R-:W2:Y:S04]  /*283a0*/  @!P0 LD.E.64 R16, [R8.64+0x80] ;  /* 0x0000800408108980 */ /* 0x006ea8000c101b00 */
[----:B------:R-:W2:Y:S01]  /*283b0*/  LD.E.64 R82, [R8.64+0x88] ;  /* 0x0000880408527980 */ /* 0x000ea2000c101b00 */
[----:B------:R-:W1:Y:S01]  /*283c0*/  @P3 MUFU.LG2 R14, R6 ;  /* 0x00000006000e3308 */ /* 0x000e620000000c00 */
[----:B------:R-:W-:Y:S02]  /*283d0*/  BSSY B0, `(.L_x_2712) ;  /* 0x0000022000007945 */ /* 0x000fe40003800000 */
[----:B------:R2:W5:Y:S04]  /*283e0*/  LD.E.64 R80, [R8.64+0x90] ;  /* 0x0000900408507980 */ /* 0x000568000c101b00 */
[----:B---3--:R-:W3:Y:S01]  /*283f0*/  LD.E.U8 R0, [R8.64+0x1c8] ;  /* 0x0001c80408007980 */ /* 0x008ee2000c101100 */
[----:B----4-:R-:W4:Y:S01]  /*28400*/  @P4 MUFU.LG2 R15, R249 ;  /* 0x000000f9000f4308 */ /* 0x010f220000000c00 */
[----:B------:R-:W-:Y:S01]  /*28410*/  @!P0 SHF.R.S32.HI R4, RZ, 0x1f, R235 ;  /* 0x0000001fff048819 */ /* 0x000fe200000114eb */
[----:B-1----:R-:W-:Y:S01]  /*28420*/  @P3 FMUL.FTZ R14, R14, 0.69314718246459960938 ;  /* 0x3f3172180e0e3820 */ /* 0x002fe20000410000 */
[----:B------:R-:W-:-:S02]  /*28430*/  MOV R6, 0x7f800000 ;  /* 0x7f80000000067802 */ /* 0x000fc40000000f00 */
[----:B------:R-:W-:Y:S01]  /*28440*/  MOV R10, 0x7f800000 ;  /* 0x7f800000000a7802 */ /* 0x000fe20000000f00 */
[----:B-----5:R-:W-:Y:S02]  /*28450*/  @P3 FFMA.FTZ R10, R3, R2, R14 ;  /* 0x00000002030a3223 */ /* 0x020fe4000001000e */
[----:B----4-:R-:W-:-:S04]  /*28460*/  @P4 FMUL.FTZ R15, R15, 0.69314718246459960938 ;  /* 0x3f3172180f0f4820 */ /* 0x010fc80000410000 */
[----:B------:R-:W-:Y:S02]  /*28470*/  @P4 FFMA.FTZ R6, R164, R2, R15 ;  /* 0x00000002a4064223 */ /* 0x000fe4000001000f */
[----:B--2---:R-:W-:-:S04]  /*28480*/  @!P0 IMAD R12, R17, R235, RZ ;  /* 0x000000eb110c8224 */ /* 0x004fc800078e02ff */
[----:B------:R-:W-:Y:S02]  /*28490*/  @!P0 IMAD R12, R16, R4, R12 ;  /* 0x00000004100c8224 */ /* 0x000fe400078e020c */
[----:B------:R-:W-:Y:S01]  /*284a0*/  @P0 IMAD.WIDE.U32 R18, R82, R238, RZ ;  /* 0x000000ee52120225 */ /* 0x000fe200078e00ff */
[----:B---3--:R-:W-:-:S03]  /*284b0*/  ISETP.NE.AND P1, PT, R0, RZ, PT ;  /* 0x000000ff0000720c */ /* 0x008fc60003f25270 */
[----:B------:R-:W-:Y:S02]  /*284c0*/  @P0 IMAD R0, R83, R238, RZ ;  /* 0x000000ee53000224 */ /* 0x000fe400078e02ff */
[----:B------:R-:W-:Y:S01]  /*284d0*/  @!P0 IMAD.WIDE.U32 R16, R16, R235, RZ ;  /* 0x000000eb10108225 */ /* 0x000fe200078e00ff */
[----:B------:R-:W-:Y:S02]  /*284e0*/  @P0 MOV R4, R18 ;  /* 0x0000001200040202 */ /* 0x000fe40000000f00 */
[----:B------:R-:W-:Y:S02]  /*284f0*/  @P0 IADD3 R0, R19, R0, RZ ;  /* 0x0000000013000210 */ /* 0x000fe40007ffe0ff */
        /* <DEDUP_REMOVED lines=10> */
.L_x_2713:
[----:B------:R-:W-:Y:S02]  /*285a0*/  ULDC.64 UR4, c[0x0][0x118] ;  /* 0x0000460000047ab9 */ /* 0x000fe40000000a00 */
[----:B------:R-:W2:Y:S04]  /*285b0*/  LD.E R2, [R8.64+0x60] ;  /* 0x0000600408027980 */ /* 0x000ea8000c101900 */
[----:B------:R-:W3:Y:S01]  /*285c0*/  LD.E R238, [R8.64+0xb4] ;  /* 0x0000b40408ee7980 */ /* 0x000ee2000c101900 */
[----:B--2---:R-:W-:-:S04]  /*285d0*/  IMAD R2, R2, R235, R234 ;  /* 0x000000eb02027224 */ /* 0x004fc800078e02ea */
[----:B---3--:R-:W-:Y:S02]  /*285e0*/  IMAD R238, R238, R2, RZ ;  /* 0x00000002eeee7224 */ /* 0x008fe400078e02ff */
.L_x_2714:
[----:B------:R-:W-:Y:S05]  /*285f0*/  BSYNC B0 ;  /* 0x0000000000007941 */ /* 0x000fea0003800000 */
.L_x_2712:
        /* <DEDUP_REMOVED lines=9> */
[----:B------:R-:W-:Y:S01]  /*28690*/  LEA.HI R14, R14, R13, RZ, 0x2 ;  /* 0x0000000d0e0e7211 */ /* 0x000fe200078f10ff */
[----:B------:R-:W2:Y:S02]  /*286a0*/  S2R R2, SR_TID.X ;  /* 0x0000000000027919 */ /* 0x000ea40000002100 */
[----:B------:R-:W-:Y:S02]  /*286b0*/  LOP3.LUT P0, RZ, R12, 0x3, RZ, 0xc0, !PT ;  /* 0x000000030cff7812 */ /* 0x000fe4000780c0ff */
[----:B------:R-:W-:Y:S01]  /*286c0*/  LOP3.LUT R14, R14, 0xffffffc, RZ, 0xc0, !PT ;  /* 0x0ffffffc0e0e7812 */ /* 0x000fe200078ec0ff */
[----:B------:R1:W3:Y:S04]  /*286d0*/  LDS.128 R72, [R239] ;  /* 0x00000000ef487984 */ /* 0x0002e80000000c00 */
[----:B------:R1:W4:Y:S01]  /*286e0*/  LDS.128 R68, [R239+0x800] ;  /* 0x00080000ef447984 */ /* 0x0003220000000c00 */
[----:B--2---:R-:W-:-:S03]  /*286f0*/  SHF.R.S32.HI R15, RZ, 0x1f, R2 ;  /* 0x0000001fff0f7819 */ /* 0x004fc60000011402 */
[----:B------:R1:W2:Y:S01]  /*28700*/  LDS.128 R64, [R239+0x1000] ;  /* 0x00100000ef407984 */ /* 0x0002a20000000c00 */
[----:B------:R-:W-:-:S03]  /*28710*/  LEA.HI R3, R15, R2, RZ, 0x5 ;  /* 0x000000020f037211 */ /* 0x000fc600078f28ff */
[----:B------:R1:W1:Y:S01]  /*28720*/  LDS.128 R60, [R239+0x1800] ;  /* 0x00180000ef3c7984 */ /* 0x0002620000000c00 */
[----:B------:R-:W-:-:S03]  /*28730*/  LOP3.LUT R3, R3, 0xffffffe0, RZ, 0xc0, !PT ;  /* 0xffffffe003037812 */ /* 0x000fc600078ec0ff */
[----:B------:R1:W1:Y:S02]  /*28740*/  LDS.128 R56, [R239+0x2000] ;  /* 0x00200000ef387984 */ /* 0x0002640000000c00 */
[----:B------:R-:W-:Y:S02]  /*28750*/  IMAD.IADD R3, R2, 0x1, -R3 ;  /* 0x0000000102037824 */ /* 0x000fe400078e0a03 */
[----:B------:R1:W1:Y:S04]  /*28760*/  LDS.128 R52, [R239+0x2800] ;  /* 0x00280000ef347984 */ /* 0x0002680000000c00 */
[----:B------:R1:W1:Y:S01]  /*28770*/  LDS.128 R48, [R239+0x3000] ;  /* 0x00300000ef307984 */ /* 0x0002620000000c00 */
[----:B------:R-:W-:-:S03]  /*28780*/  SHF.R.S32.HI R11, RZ, 0x1f, R3 ;  /* 0x0000001fff0b7819 */ /* 0x000fc60000011403 */
[----:B------:R1:W1:Y:S01]  /*28790*/  LDS.128 R44, [R239+0x3800] ;  /* 0x00380000ef2c7984 */ /* 0x0002620000000c00 */
[----:B------:R-:W-:Y:S01]  /*287a0*/  LEA.HI R11, R11, R3, RZ, 0x2 ;  /* 0x000000030b0b7211 */ /* 0x000fe200078f10ff */
[----:B------:R-:W-:Y:S02]  /*287b0*/  IMAD.IADD R3, R13, 0x1, -R14 ;  /* 0x000000010d037824 */ /* 0x000fe400078e0a0e */
[----:B------:R1:W1:Y:S01]  /*287c0*/  LDS.128 R40, [R239+0x4000] ;  /* 0x00400000ef287984 */ /* 0x0002620000000c00 */
[----:B------:R-:W-:-:S03]  /*287d0*/  SHF.R.S32.HI R11, RZ, 0x2, R11 ;  /* 0x00000002ff0b7819 */ /* 0x000fc6000001140b */
[----:B------:R1:W1:Y:S02]  /*287e0*/  LDS.128 R36, [R239+0x4800] ;  /* 0x00480000ef247984 */ /* 0x0002640000000c00 */
[----:B------:R-:W-:Y:S02]  /*287f0*/  IMAD R3, R3, 0x10, R11 ;  /* 0x0000001003037824 */ /* 0x000fe400078e020b */
        /* <DEDUP_REMOVED lines=13> */
[CC--:B------:R-:W-:Y:S02]  /*288d0*/  ISETP.GE.AND P2, PT, R3.reuse, R11.reuse, PT ;  /* 0x0000000b0300720c */ /* 0x0c0fe40003f46270 */
[----:B------:R-:W-:Y:S02]  /*288e0*/  ISETP.GE.AND P1, PT, R14, R11, PT ;  /* 0x0000000b0e00720c */ /* 0x000fe40003f26270 */
[----:B------:R-:W-:Y:S02]  /*288f0*/  LEA.HI.X.SX32 R13, R3, R13, 0x1, P0 ;  /* 0x0000000d030d7211 */ /* 0x000fe400000f0eff */
[----:B-----5:R-:W-:-:S04]  /*28900*/  LEA R86, P0, R12, R86, 0x2 ;  /* 0x000000560c567211 */ /* 0x020fc800078010ff */
[----:B------:R-:W-:-:S05]  /*28910*/  LEA.HI.X R87, R12, R87, R13, 0x2, P0 ;  /* 0x000000570c577211 */ /* 0x000fca00000f140d */
[----:B------:R2:W-:Y:S04]  /*28920*/  @!P2 ST.E [R86.64], R6 ;  /* 0x000000065600a985 */ /* 0x0005e8000c101904 */
[----:B------:R2:W-:Y:S02]  /*28930*/  @!P1 ST.E [R86.64+0x20], R10 ;  /* 0x0000200a56009985 */ /* 0x0005e4000c101904 */
.L_x_2716:
[----:B--234-:R-:W-:Y:S05]  /*28940*/  BSYNC B0 ;  /* 0x0000000000007941 */ /* 0x01cfea0003800000 */
.L_x_2715:
[----:B------:R-:W-:Y:S01]  /*28950*/  LEA.HI R3, R7, R5, RZ, 0x3 ;  /* 0x0000000507037211 */ /* 0x000fe200078f18ff */
[----:B------:R-:W-:Y:S01]  /*28960*/  ULDC.64 UR4, c[0x0][0x118] ;  /* 0x0000460000047ab9 */ /* 0x000fe20000000a00 */
[----:B------:R-:W-:Y:S01]  /*28970*/  IMAD.SHL.U32 R236, R236, 0x40, RZ ;  /* 0x00000040ecec7824 */ /* 0x000fe200078e00ff */
[----:B------:R-:W-:Y:S01]  /*28980*/  LEA.HI R15, R15, R2, RZ, 0x3 ;  /* 0x000000020f0f7211 */ /* 0x000fe200078f18ff */
[----:B-1----:R1:W5:Y:S01]  /*28990*/  LD.E R8, [R8.64+0xc0] ;  /* 0x0000c00408087980 */ /* 0x002362000c101900 */
[----:B------:R-:W-:Y:S01]  /*289a0*/  LOP3.LUT R3, R3, 0xfffffff8, RZ, 0xc0, !PT ;  /* 0xfffffff803037812 */ /* 0x000fe200078ec0ff */
[----:B------:R-:W-:Y:S01]  /*289b0*/  BSSY B0, `(.L_x_2717) ;  /* 0x000002a000007945 */ /* 0x000fe20003800000 */
[----:B------:R-:W-:-:S03]  /*289c0*/  SHF.R.S32.HI R6, RZ, 0x1f, R236 ;  /* 0x0000001fff067819 */ /* 0x000fc600000114ec */
[----:B------:R-:W-:Y:S02]  /*289d0*/  IMAD.IADD R3, R5, 0x1, -R3 ;  /* 0x0000000105037824 */ /* 0x000fe400078e0a03 */
[----:B------:R-:W-:Y:S02]  /*289e0*/  IMAD R5, R83, R236, RZ ;  /* 0x000000ec53057224 */ /* 0x000fe400078e02ff */
[----:B------:R-:W-:Y:S01]  /*289f0*/  IMAD.SHL.U32 R10, R3, 0x8, RZ ;  /* 0x00000008030a7824 */ /* 0x000fe200078e00ff */
[----:B------:R-:W-:Y:S01]  /*28a00*/  LOP3.LUT R3, R15, 0xfffffff8, RZ, 0xc0, !PT ;  /* 0xfffffff80f037812 */ /* 0x000fe200078ec0ff */
[----:B------:R-:W-:Y:S01]  /*28a10*/  IMAD R5, R82, R6, R5 ;  /* 0x0000000652057224 */ /* 0x000fe200078e0205 */
[----:B------:R-:W-:Y:S02]  /*28a20*/  SHF.R.S32.HI R15, RZ, 0x3, R15 ;  /* 0x00000003ff0f7819 */ /* 0x000fe4000001140f */
[----:B------:R-:W-:Y:S01]  /*28a30*/  SHF.R.S32.HI R11, RZ, 0x1f, R10 ;  /* 0x0000001fff0b7819 */ /* 0x000fe2000001140a */
[----:B------:R-:W-:-:S02]  /*28a40*/  IMAD.IADD R3, R2, 0x1, -R3 ;  /* 0x0000000102037824 */ /* 0x000fc400078e0a03 */
[----:B------:R-:W-:Y:S02]  /*28a50*/  IMAD R2, R81, R234, RZ ;  /* 0x000000ea51027224 */ /* 0x000fe400078e02ff */
[----:B------:R-:W-:-:S04]  /*28a60*/  IMAD.WIDE.U32 R12, R82, R236, R10 ;  /* 0x000000ec520c7225 */ /* 0x000fc800078e000a */
[----:B------:R-:W-:Y:S01]  /*28a70*/  IMAD.IADD R236, R237, 0x1, -R236 ;  /* 0x00000001edec7824 */ /* 0x000fe200078e0aec */
[----:B------:R-:W-:Y:S01]  /*28a80*/  IADD3 R6, P0, R4, R12, RZ ;  /* 0x0000000c04067210 */ /* 0x000fe20007f1e0ff */
[----:B------:R-:W-:Y:S01]  /*28a90*/  IMAD.SHL.U32 R3, R3, 0x8, RZ ;  /* 0x0000000803037824 */ /* 0x000fe200078e00ff */
[----:B------:R-:W-:Y:S02]  /*28aa0*/  SHF.R.S32.HI R4, RZ, 0x1f, R234 ;  /* 0x0000001fff047819 */ /* 0x000fe400000114ea */
[----:B------:R-:W-:Y:S02]  /*28ab0*/  IADD3.X R7, R0, R13, R5, P0, !PT ;  /* 0x0000000d00077210 */ /* 0x000fe400007fe405 */
[----:B------:R-:W-:Y:S01]  /*28ac0*/  ISETP.GE.AND P0, PT, R15, R236, PT ;  /* 0x000000ec0f00720c */ /* 0x000fe20003f06270 */
[C---:B------:R-:W-:Y:S01]  /*28ad0*/  IMAD R2, R80.reuse, R4, R2 ;  /* 0x0000000450027224 */ /* 0x040fe200078e0202 */
[C---:B------:R-:W-:Y:S01]  /*28ae0*/  IADD3 R5, R3.reuse, 0x80, RZ ;  /* 0x0000008003057810 */ /* 0x040fe20007ffe0ff */
[----:B------:R-:W-:Y:S01]  /*28af0*/  IMAD.WIDE.U32 R80, R80, R234, R6 ;  /* 0x000000ea50507225 */ /* 0x000fe200078e0006 */
[----:B------:R-:W-:-:S02]  /*28b00*/  IADD3 R0, R3, 0x40, RZ ;  /* 0x0000004003007810 */ /* 0x000fc40007ffe0ff */
[----:B------:R-:W-:Y:S01]  /*28b10*/  SHF.R.S32.HI R4, RZ, 0x1f, R15 ;  /* 0x0000001fff047819 */ /* 0x000fe2000001140f */
[----:B------:R-:W-:Y:S01]  /*28b20*/  IMAD.IADD R13, R81, 0x1, R2 ;  /* 0x00000001510d7824 */ /* 0x000fe200078e0202 */
[----:B------:R-:W-:-:S05]  /*28b30*/  IADD3 R3, R3, 0xc0, RZ ;  /* 0x000000c003037810 */ /* 0x000fca0007ffe0ff */
[----:B------:R-:W-:Y:S05]  /*28b40*/  @P0 BRA `(.L_x_2718) ;  /* 0x0000010000000947 */ /* 0x000fea0003800000 */
[----:B-1----:R-:W-:Y:S01]  /*28b50*/  IMAD R2, R83, R15, RZ ;  /* 0x0000000f53027224 */ /* 0x002fe200078e02ff */
[-C--:B-----5:R-:W-:Y:S01]  /*28b60*/  ISETP.GE.AND P4, PT, R10, R8.reuse, PT ;  /* 0x000000080a00720c */ /* 0x0a0fe20003f86270 */
[----:B------:R-:W-:Y:S01]  /*28b70*/  IMAD.MOV.U32 R12, RZ, RZ, R80 ;  /* 0x000000ffff0c7224 */ /* 0x000fe200078e0050 */
[----:B------:R-:W-:Y:S01]  /*28b80*/  ISETP.GE.AND P3, PT, R0, R8, PT ;  /* 0x000000080000720c */ /* 0x000fe20003f66270 */
[----:B------:R-:W-:Y:S01]  /*28b90*/  IMAD R2, R82, R4, R2 ;  /* 0x0000000452027224 */ /* 0x000fe200078e0202 */
[----:B------:R-:W-:Y:S01]  /*28ba0*/  ISETP.GE.AND P2, PT, R5, R8, PT ;  /* 0x000000080500720c */ /* 0x000fe20003f46270 */
[----:B------:R-:W-:Y:S01]  /*28bb0*/  IMAD.WIDE.U32 R6, R15, R82, R12 ;  /* 0x000000520f067225 */ /* 0x000fe200078e000c */
[----:B------:R-:W-:Y:S01]  /*28bc0*/  ISETP.GE.AND P1, PT, R3, R8, PT ;  /* 0x000000080300720c */ /* 0x000fe20003f26270 */
[----:B------:R-:W-:Y:S02]  /*28bd0*/  ULDC.64 UR4, c[0x0][0x118] ;  /* 0x0000460000047ab9 */ /* 0x000fe40000000a00 */
[----:B------:R-:W-:Y:S01]  /*28be0*/  IMAD.IADD R2, R7, 0x1, R2 ;  /* 0x0000000107027824 */ /* 0x000fe200078e0202 */
[----:B------:R-:W-:-:S04]  /*28bf0*/  LEA R86, P0, R6, R84, 0x1 ;  /* 0x0000005406567211 */ /* 0x000fc800078008ff */
[----:B------:R-:W-:-:S05]  /*28c00*/  LEA.HI.X R87, R6, R85, R2, 0x1, P0 ;  /* 0x0000005506577211 */ /* 0x000fca00000f0c02 */
[----:B------:R1:W-:Y:S04]  /*28c10*/  @!P4 ST.E.128 [R86.64], R72 ;  /* 0x000000485600c985 */ /* 0x0003e8000c101d04 */
[----:B------:R1:W-:Y:S04]  /*28c20*/  @!P3 ST.E.128 [R86.64+0x80], R56 ;  /* 0x000080385600b985 */ /* 0x0003e8000c101d04 */
[----:B------:R1:W-:Y:S04]  /*28c30*/  @!P2 ST.E.128 [R86.64+0x100], R40 ;  /* 0x000100285600a985 */ /* 0x0003e8000c101d04 */
[----:B------:R1:W-:Y:S02]  /*28c40*/  @!P1 ST.E.128 [R86.64+0x180], R24 ;  /* 0x0001801856009985 */ /* 0x0003e4000c101d04 */
.L_x_2718:
[----:B-1----:R-:W-:Y:S05]  /*28c50*/  BSYNC B0 ;  /* 0x0000000000007941 */ /* 0x002fea0003800000 */
.L_x_2717:
[----:B------:R-:W-:Y:S01]  /*28c60*/  IADD3 R2, R15, 0x10, RZ ;  /* 0x000000100f027810 */ /* 0x000fe20007ffe0ff */
        /* <DEDUP_REMOVED lines=9> */
[----:B------:R-:W-:Y:S01]  /*28d00*/  ISETP.GE.AND P1, PT, R5, R8, PT ;  /* 0x000000080500720c */ /* 0x000fe20003f26270 */
[----:B------:R-:W-:Y:S01]  /*28d10*/  IMAD.WIDE.U32 R24, R82, R6, R24 ;  /* 0x0000000652187225 */ /* 0x000fe200078e0018 */
[----:B------:R-:W-:Y:S01]  /*28d20*/  ISETP.GE.AND P0, PT, R3, R8, PT ;  /* 0x000000080300720c */ /* 0x000fe20003f06270 */
[----:B------:R-:W-:Y:S02]  /*28d30*/  ULDC.64 UR4, c[0x0][0x118] ;  /* 0x0000460000047ab9 */ /* 0x000fe40000000a00 */
[----:B------:R-:W-:-:S04]  /*28d40*/  IMAD R2, R2, R82, RZ ;  /* 0x0000005202027224 */ /* 0x000fc800078e02ff */
[----:B------:R-:W-:Y:S01]  /*28d50*/  IMAD R2, R83, R6, R2 ;  /* 0x0000000653027224 */ /* 0x000fe200078e0202 */
[----:B------:R-:W-:-:S03]  /*28d60*/  LEA R6, P4, R24, R84, 0x1 ;  /* 0x0000005418067211 */ /* 0x000fc600078808ff */
[----:B------:R-:W-:-:S05]  /*28d70*/  IMAD.IADD R2, R25, 0x1, R2 ;  /* 0x0000000119027824 */ /* 0x000fca00078e0202 */
[----:B------:R-:W-:-:S05]  /*28d80*/  LEA.HI.X R7, R24, R85, R2, 0x1, P4 ;  /* 0x0000005518077211 */ /* 0x000fca00020f0c02 */
[----:B------:R1:W-:Y:S04]  /*28d90*/  @!P3 ST.E.128 [R6.64], R68 ;  /* 0x000000440600b985 */ /* 0x0003e8000c101d04 */
[----:B------:R1:W-:Y:S04]  /*28da0*/  @!P2 ST.E.128 [R6.64+0x80], R52 ;  /* 0x000080340600a985 */ /* 0x0003e8000c101d04 */
[----:B------:R1:W-:Y:S04]  /*28db0*/  @!P1 ST.E.128 [R6.64+0x100], R36 ;  /* 0x0001002406009985 */ /* 0x0003e8000c101d04 */
[----:B------:R1:W-:Y:S02]  /*28dc0*/  @!P0 ST.E.128 [R6.64+0x180], R20 ;  /* 0x0001801406008985 */ /* 0x0003e4000c101d04 */
.L_x_2720:
[----:B------:R-:W-:Y:S05]  /*28dd0*/  BSYNC B0 ;  /* 0x0000000000007941 */ /* 0x000fea0003800000 */
.L_x_2719:
        /* <DEDUP_REMOVED lines=23> */
.L_x_2722:
[----:B------:R-:W-:Y:S05]  /*28f50*/  BSYNC B0 ;  /* 0x0000000000007941 */ /* 0x000fea0003800000 */
.L_x_2721:
[----:B------:R-:W-:Y:S01]  /*28f60*/  IADD3 R2, R15, 0x30, RZ ;  /* 0x000000300f027810 */ /* 0x000fe20007ffe0ff */
[----:B-1----:R-:W-:-:S02]  /*28f70*/  IMAD.MOV.U32 R6, RZ, RZ, R233 ;  /* 0x000000ffff067224 */ /* 0x002fc400078e00e9 */
[----:B------:R-:W-:Y:S01]  /*28f80*/  IMAD.MOV.U32 R7, RZ, RZ, 0x0 ;  /* 0x00000000ff077424 */ /* 0x000fe200078e00ff */
[----:B------:R-:W-:-:S13]  /*28f90*/  ISETP.GE.AND P0, PT, R2, R236, PT ;  /* 0x000000ec0200720c */ /* 0x000fda0003f06270 */
[----:B------:R-:W-:Y:S05]  /*28fa0*/  @P0 RET.REL.NODEC R6 `(_ZN5flash24flash_fwd_splitkv_kernelI23Flash_fwd_kernel_traitsILi256ELi64ELi64ELi4ELb0ELb0EN7cutlass10bfloat16_tE19Flash_kernel_traitsILi256ELi64ELi64ELi4ES3_EELb0ELb1ELb0ELb0ELb0ELb0ELb0ELb1EEEvNS_16Flash_fwd_paramsE) ;  /* 0xfffd705006000950 */ /* 0x000fea0003c3ffff */
[----:B------:R-:W-:Y:S01]  /*28fb0*/  IADD3 R15, P0, R15, 0x30, RZ ;  /* 0x000000300f0f7810 */ /* 0x000fe20007f1e0ff */
[----:B------:R-:W-:Y:S01]  /*28fc0*/  IMAD.MOV.U32 R6, RZ, RZ, R80 ;  /* 0x000000ffff067224 */ /* 0x000fe200078e0050 */
[-C--:B-----5:R-:W-:Y:S01]  /*28fd0*/  ISETP.GE.AND P2, PT, R10, R8.reuse, PT ;  /* 0x000000080a00720c */ /* 0x0a0fe20003f46270 */
[----:B------:R-:W-:Y:S01]  /*28fe0*/  IMAD.MOV.U32 R7, RZ, RZ, R13 ;  /* 0x000000ffff077224 */ /* 0x000fe200078e000d */
[----:B------:R-:W-:Y:S01]  /*28ff0*/  ULDC.64 UR4, c[0x0][0x118] ;  /* 0x0000460000047ab9 */ /* 0x000fe20000000a00 */
[----:B------:R-:W-:Y:S01]  /*29000*/  IMAD.X R4, RZ, RZ, R4, P0 ;  /* 0x000000ffff047224 */ /* 0x000fe200000e0604 */
[-C--:B------:R-:W-:Y:S01]  /*29010*/  ISETP.GE.AND P0, PT, R5, R8.reuse, PT ;  /* 0x000000080500720c */ /* 0x080fe20003f06270 */
[----:B------:R-:W-:Y:S01]  /*29020*/  IMAD.WIDE.U32 R6, R82, R15, R6 ;  /* 0x0000000f52067225 */ /* 0x000fe200078e0006 */
[----:B------:R-:W-:-:S03]  /*29030*/  ISETP.GE.AND P1, PT, R0, R8, PT ;  /* 0x000000080000720c */ /* 0x000fc60003f26270 */
[----:B------:R-:W-:Y:S01]  /*29040*/  IMAD R4, R4, R82, RZ ;  /* 0x0000005204047224 */ /* 0x000fe200078e02ff */
[----:B------:R-:W-:Y:S01]  /*29050*/  LEA R10, P3, R6, R84, 0x1 ;  /* 0x00000054060a7211 */ /* 0x000fe200078608ff */
[----:B------:R-:W-:Y:S02]  /*29060*/  IMAD.MOV.U32 R2, RZ, RZ, R233 ;  /* 0x000000ffff027224 */ /* 0x000fe400078e00e9 */
[----:B------:R-:W-:-:S05]  /*29070*/  IMAD R4, R83, R15, R4 ;  /* 0x0000000f53047224 */ /* 0x000fca00078e0204 */
[----:B------:R-:W-:-:S04]  /*29080*/  IADD3 R4, R7, R4, RZ ;  /* 0x0000000407047210 */ /* 0x000fc80007ffe0ff */
[----:B------:R-:W-:-:S05]  /*29090*/  LEA.HI.X R11, R6, R85, R4, 0x1, P3 ;  /* 0x00000055060b7211 */ /* 0x000fca00018f0c04 */
[----:B------:R1:W-:Y:S01]  /*290a0*/  @!P0 ST.E.128 [R10.64+0x100], R28 ;  /* 0x0001001c0a008985 */ /* 0x0003e2000c101d04 */
[----:B------:R-:W-:Y:S02]  /*290b0*/  ISETP.GE.AND P0, PT, R3, R8, PT ;  /* 0x000000080300720c */ /* 0x000fe40003f06270 */
[----:B------:R-:W-:Y:S01]  /*290c0*/  MOV R3, 0x0 ;  /* 0x0000000000037802 */ /* 0x000fe20000000f00 */
[----:B------:R1:W-:Y:S04]  /*290d0*/  @!P2 ST.E.128 [R10.64], R60 ;  /* 0x0000003c0a00a985 */ /* 0x0003e8000c101d04 */
[----:B------:R1:W-:Y:S06]  /*290e0*/  @!P1 ST.E.128 [R10.64+0x80], R44 ;  /* 0x0000802c0a009985 */ /* 0x0003ec000c101d04 */
[----:B------:R-:W-:Y:S05]  /*290f0*/  @P0 RET.REL.NODEC R2 `(_ZN5flash24flash_fwd_splitkv_kernelI23Flash_fwd_kernel_traitsILi256ELi64ELi64ELi4ELb0ELb0EN7cutlass10bfloat16_tE19Flash_kernel_traitsILi256ELi64ELi64ELi4ES3_EELb0ELb1ELb0ELb0ELb0ELb0ELb0ELb1EEEvNS_16Flash_fwd_paramsE) ;  /* 0xfffd6f0002000950 */ /* 0x000fea0003c3ffff */
[----:B------:R-:W-:Y:S01]  /*29100*/  MOV R2, R233 ;  /* 0x000000e900027202 */ /* 0x000fe20000000f00 */
[----:B------:R-:W-:Y:S01]  /*29110*/  ULDC.64 UR4, c[0x0][0x118] ;  /* 0x0000460000047ab9 */ /* 0x000fe20000000a00 */
[----:B------:R-:W-:Y:S01]  /*29120*/  MOV R3, 0x0 ;  /* 0x0000000000037802 */ /* 0x000fe20000000f00 */
[----:B------:R2:W-:Y:S03]  /*29130*/  ST.E.128 [R10.64+0x180], R76 ;  /* 0x0001804c0a007985 */ /* 0x0005e6000c101d04 */
[----:B------:R-:W-:Y:S05]  /*29140*/  RET.REL.NODEC R2 `(_ZN5flash24flash_fwd_splitkv_kernelI23Flash_fwd_kernel_traitsILi256ELi64ELi64ELi4ELb0ELb0EN7cutlass10bfloat16_tE19Flash_kernel_traitsILi256ELi64ELi64ELi4ES3_EELb0ELb1ELb0ELb0ELb0ELb0ELb0ELb1EEEvNS_16Flash_fwd_paramsE) ;  /* 0xfffd6eb002007950 */ /* 0x000fea0003c3ffff */
.L_x_2710:
[----:B------:R-:W-:Y:S01]  /*29150*/  IMAD.MOV.U32 R7, RZ, RZ, R249 ;  /* 0x000000ffff077224 */ /* 0x000fe200078e00f9 */
[----:B------:R-:W-:-:S02]  /*29160*/  MOV R6, 0x2 ;  /* 0x0000000200067802 */ /* 0x000fc40000000f00 */
[----:B------:R-:W-:Y:S02]  /*29170*/  MOV R4, 0x29190 ;  /* 0x0002919000047802 */ /* 0x000fe40000000f00 */
[----:B-1---5:R-:W-:Y:S05]  /*29180*/  CALL.REL.NOINC `($__internal_18_$__cuda_sm70_shflsync_bfly_p) ;  /* 0x0000010000007944 */ /* 0x022fea0003c00000 */
[----:B-12---:R-:W-:Y:S05]  /*29190*/  BRA `(.L_x_2723) ;  /* 0xffffdef000007947 */ /* 0x006fea000383ffff */
.L_x_2711:
[----:B------:R-:W-:Y:S01]  /*291a0*/  IMAD.MOV.U32 R7, RZ, RZ, R249 ;  /* 0x000000ffff077224 */ /* 0x000fe200078e00f9 */
[----:B------:R-:W-:Y:S02]  /*291b0*/  MOV R6, 0x1 ;  /* 0x0000000100067802 */ /* 0x000fe40000000f00 */
[----:B------:R-:W-:Y:S02]  /*291c0*/  MOV R4, 0x291e0 ;  /* 0x000291e000047802 */ /* 0x000fe40000000f00 */
[----:B-1---5:R-:W-:Y:S05]  /*291d0*/  CALL.REL.NOINC `($__internal_18_$__cuda_sm70_shflsync_bfly_p) ;  /* 0x000000b000007944 */ /* 0x022fea0003c00000 */
[----:B--2---:R-:W-:Y:S01]  /*291e0*/  FADD.FTZ R249, R249, R6 ;  /* 0x00000006f9f97221 */ /* 0x004fe20000010000 */
[----:B-1----:R-:W-:Y:S02]  /*291f0*/  MOV R7, R248 ;  /* 0x000000f800077202 */ /* 0x002fe40000000f00 */
[----:B------:R-:W-:Y:S02]  /*29200*/  MOV R6, 0x2 ;  /* 0x0000000200067802 */ /* 0x000fe40000000f00 */
[----:B------:R-:W-:Y:S02]  /*29210*/  MOV R4, 0x29230 ;  /* 0x0002923000047802 */ /* 0x000fe40000000f00 */
[----:B------:R-:W-:Y:S05]  /*29220*/  CALL.REL.NOINC `($__internal_18_$__cuda_sm70_shflsync_bfly_p) ;  /* 0x0000006000007944 */ /* 0x000fea0003c00000 */
[----:B--2---:R-:W-:Y:S01]  /*29230*/  FADD.FTZ R248, R248, R6 ;  /* 0x00000006f8f87221 */ /* 0x004fe20000010000 */
[----:B------:R-:W-:Y:S02]  /*29240*/  MOV R6, 0x1 ;  /* 0x0000000100067802 */ /* 0x000fe40000000f00 */
[----:B------:R-:W-:-:S02]  /*29250*/  MOV R4, 0x29280 ;  /* 0x0002928000047802 */ /* 0x000fc40000000f00 */
[----:B-1----:R-:W-:Y:S02]  /*29260*/  MOV R7, R248 ;  /* 0x000000f800077202 */ /* 0x002fe40000000f00 */
[----:B------:R-:W-:Y:S05]  /*29270*/  CALL.REL.NOINC `($__internal_18_$__cuda_sm70_shflsync_bfly_p) ;  /* 0x0000001000007944 */ /* 0x000fea0003c00000 */
[----:B-12---:R-:W-:Y:S05]  /*29280*/  BRA `(.L_x_2724) ;  /* 0xffffde7000007947 */ /* 0x006fea000383ffff */
        .weak           $__internal_18_$__cuda_sm70_shflsync_bfly_p
        .type           $__internal_18_$__cuda_sm70_shflsync_bfly_p,@function
        .size           $__internal_18_$__cuda_sm70_shflsync_bfly_p,(.L_x_8881 - $__internal_18_$__cuda_sm70_shflsync_bfly_p)
$__internal_18_$__cuda_sm70_shflsync_bfly_p:
[----:B------:R-:W-:Y:S01]  /*29290*/  MOV R10, R4 ;  /* 0x00000004000a7202 */ /* 0x000fe20000000f00 */
[----:B------:R-:W-:Y:S04]  /*292a0*/  WARPSYNC R0 ;  /* 0x0000000000007348 */ /* 0x000fe80003800000 */
[----:B------:R-:W-:Y:S01]  /*292b0*/  MOV R11, 0x0 ;  /* 0x00000000000b7802 */ /* 0x000fe20000000f00 */
[----:B------:R1:W2:Y:S03]  /*292c0*/  SHFL.BFLY PT, R6, R7, R6, R5 ;  /* 0x0c00000607067389 */ /* 0x0002a600000e0005 */
[----:B------:R-:W-:Y:S05]  /*292d0*/  RET.REL.NODEC R10 `(_ZN5flash24flash_fwd_splitkv_kernelI23Flash_fwd_kernel_traitsILi256ELi64ELi64ELi4ELb0ELb0EN7cutlass10bfloat16_tE19Flash_kernel_traitsILi256ELi64ELi64ELi4ES3_EELb0ELb1ELb0ELb0ELb0ELb0ELb0ELb1EEEvNS_16Flash_fwd_paramsE) ;  /* 0xfffd6d200a007950 */ /* 0x000fea0003c3ffff */
.L_x_2725:
        /* <DEDUP_REMOVED lines=10> */
.L_x_8881:


//--------------------- .text._ZN5flash24flash_fwd_splitkv_kernelI23Flash_fwd_kernel_traitsILi256ELi64ELi64ELi4ELb0ELb0EN7cutlass10bfloat16_tE19Flash_kernel_traitsILi256ELi64ELi64ELi4ES3_EELb0ELb1ELb0ELb0ELb0ELb1ELb0ELb1EEEvNS_16Flash_fwd_paramsE --------------------------
	.section	.text._ZN5flash24flash_fwd_splitkv_kernelI23Flash_fwd_kernel_traitsILi256ELi64ELi64ELi4ELb0ELb0EN7cutlass10bfloat16_tE19Flash_kernel_traitsILi256ELi64ELi64ELi4ES3_EELb0ELb1ELb0ELb0ELb0ELb1ELb0ELb1EEEvNS_16Flash_fwd_paramsE,"ax",@progbits
	.sectioninfo	@"SHI_REGISTERS=255"
	.align	128
        .global         _ZN5flash24flash_fwd_splitkv_kernelI23Flash_fwd_kernel_traitsILi256ELi64ELi64ELi4ELb0ELb0EN7cutlass10bfloat16_tE19Flash_kernel_traitsILi256ELi64ELi64ELi4ES3_EELb0ELb1ELb0ELb0ELb0ELb1ELb0ELb1EEEvNS_16Flash_fwd_paramsE
        .type           _ZN5flash24flash_fwd_splitkv_kernelI23Flash_fwd_kernel_traitsILi256ELi64ELi64ELi4ELb0ELb0EN7cutlass10bfloat16_tE19Flash_kernel_traitsILi256ELi64ELi64ELi4ES3_EELb0ELb1ELb0ELb0ELb0ELb1ELb0ELb1EEEvNS_16Flash_fwd_paramsE,@function
        .size           _ZN5flash24flash_fwd_splitkv_kernelI23Flash_fwd_kernel_traitsILi256ELi64ELi64ELi4ELb0ELb0EN7cutlass10bfloat16_tE19Flash_kernel_traitsILi256ELi64ELi64ELi4ES3_EELb0ELb1ELb0ELb0ELb0ELb1ELb0ELb1EEEvNS_16Flash_fwd_paramsE,(.L_x_8883 - _ZN5flash24flash_fwd_splitkv_kernelI23Flash_fwd_kernel_traitsILi256ELi64ELi64ELi4ELb0ELb0EN7cutlass10bfloat16_tE19Flash_kernel_traitsILi256ELi64ELi64ELi4ES3_EELb0ELb1ELb0ELb0ELb0ELb1ELb0ELb1EEEvNS_16Flash_fwd_paramsE)
        .other          _ZN5flash24flash_fwd_splitkv_kernelI23Flash_fwd_kernel_traitsILi256ELi64ELi64ELi4ELb0ELb0EN7cutlass10bfloat16_tE19Flash_kernel_traitsILi256ELi64ELi64ELi4ES3_EELb0ELb1ELb0ELb0ELb0ELb1ELb0ELb1EEEvNS_16Flash_fwd_paramsE,@"STO_CUDA_ENTRY STV_DEFAULT"
_ZN5flash24flash_fwd_splitkv_kernelI23Flash_fwd_kernel_traitsILi256ELi64ELi64ELi4ELb0ELb0EN7cutlass10bfloat16_tE19Flash_kernel_traitsILi256ELi64ELi64ELi4ES3_EELb0ELb1ELb0ELb0ELb0ELb1ELb0ELb1EEEvNS_16Flash_fwd_paramsE:
.text._ZN5flash24flash_fwd_splitkv_kernelI23Flash_fwd_kernel_traitsILi256ELi64ELi64ELi4ELb0ELb0EN7cutlass10bfloat16_tE19Flash_kernel_traitsILi256ELi64ELi64ELi4ES3_EELb0ELb1ELb0ELb0ELb0ELb1ELb0ELb1EEEvNS_16Flash_fwd_paramsE:
        /* <DEDUP_REMOVED lines=9> */
[----:B-123--:R-:W-:Y:S05]  /*0090*/  CALL.REL.NOINC `($_ZN5flash24flash_fwd_splitkv_kernelI23Flash_fwd_kernel_traitsILi256ELi64ELi64ELi4ELb0ELb0EN7cutlass10bfloat16_tE19Flash_kernel_traitsILi256ELi64ELi64ELi4ES3_EELb0ELb1ELb0ELb0ELb0ELb1ELb0ELb1EEEvNS_16Flash_fwd_paramsE$_ZN5flash30compute_attn_1rowblock_splitkvI23Flash_fwd_kernel_traitsILi256ELi64ELi64ELi4ELb0ELb0EN7cutlass10bfloat16_tE19Flash_kernel_traitsILi256ELi64ELi64ELi4ES3_EELb0ELb1ELb0ELb0ELb0ELb1ELb0ELb1ENS_16Flash_fwd_paramsEEEvRKT8_iiiii) ;  /* 0x0000002000007944 */ /* 0x00efea0003c00000 */
[----:B------:R-:W-:Y:S05]  /*00a0*/  BSYNC B4 ;  /* 0x0000000000047941 */ /* 0x000fea0003800000 */
.L_x_2726:
[----:B------:R-:W-:Y:S05]  /*00b0*/  EXIT ;  /* 0x000000000000794d */ /* 0x000fea0003800000 */
        .type           $_ZN5flash24flash_fwd_splitkv_kernelI23Flash_fwd_kernel_traitsILi256ELi64ELi64ELi4ELb0ELb0EN7cutlass10bfloat16_tE19Flash_kernel_traitsILi256ELi64ELi64ELi4ES3_EELb0ELb1ELb0ELb0ELb0ELb1ELb0ELb1EEEvNS_16Flash_fwd_paramsE$_ZN5flash30compute_attn_1rowblock_splitkvI23Flash_fwd_kernel_traitsILi256ELi64ELi64ELi4ELb0ELb0EN7cutlass10bfloat16_tE19Flash_kernel_traitsILi256ELi64ELi64ELi4ES3_EELb0ELb1ELb0ELb0ELb0ELb1ELb0ELb1ENS_16Flash_fwd_paramsEEEvRKT8_iiiii,@function
        .size           $_ZN5flash24flash_fwd_splitkv_kernelI23Flash_fwd_kernel_traitsILi256ELi64ELi64ELi4ELb0ELb0EN7cutlass10bfloat16_tE19Flash_kernel_traitsILi256ELi64ELi64ELi4ES3_EELb0ELb1ELb0ELb0ELb0ELb1ELb0ELb1EEEvNS_16Flash_fwd_paramsE$_ZN5flash30compute_attn_1rowblock_splitkvI23Flash_fwd_kernel_traitsILi256ELi64ELi64ELi4ELb0ELb0EN7cutlass10bfloat16_tE19Flash_kernel_traitsILi256ELi64ELi64ELi4ES3_EELb0ELb1ELb0ELb0ELb0ELb1ELb0ELb1ENS_16Flash_fwd_paramsEEEvRKT8_iiiii,($__internal_19_$__cuda_sm70_shflsync_bfly_p - $_ZN5flash24flash_fwd_splitkv_kernelI23Flash_fwd_kernel_traitsILi256ELi64ELi64ELi4ELb0ELb0EN7cutlass10bfloat16_tE19Flash_kernel_traitsILi256ELi64ELi64ELi4ES3_EELb0ELb1ELb0ELb0ELb0ELb1ELb0ELb1EEEvNS_16Flash_fwd_paramsE$_ZN5flash30compute_attn_1rowblock_splitkvI23Flash_fwd_kernel_traitsILi256ELi64ELi64ELi4ELb0ELb0EN7cutlass10bfloat16_tE19Flash_kernel_traitsILi256ELi64ELi64ELi4ES3_EELb0ELb1ELb0ELb0ELb0ELb1ELb0ELb1ENS_16Flash_fwd_paramsEEEvRKT8_iiiii)
$_ZN5flash24flash_fwd_splitkv_kernelI23Flash_fwd_kernel_traitsILi256ELi64ELi64ELi4ELb0ELb0EN7cutlass10bfloat16_tE19Flash_kernel_traitsILi256ELi64ELi64ELi4ES3_EELb0ELb1ELb0ELb0ELb0ELb1ELb0ELb1EEEvNS_16Flash_fwd_paramsE$_ZN5flash30compute_attn_1rowblock_splitkvI23Flash_fwd_kernel_traitsILi256ELi64ELi64ELi4ELb0ELb0EN7cutlass10bfloat16_tE19Flash_kernel_traitsILi256ELi64ELi64ELi4ES3_EELb0ELb1ELb0ELb0ELb0ELb1ELb0ELb1ENS_16Flash_fwd_paramsEEEvRKT8_iiiii:
        /* <DEDUP_REMOVED lines=20> */
.L_x_2728:
[----:B------:R-:W-:Y:S05]  /*0200*/  BSYNC B0 ;  /* 0x0000000000007941 */ /* 0x000fea0003800000 */
.L_x_2727:
        /* <DEDUP_REMOVED lines=17> */
.L_x_2730:
[----:B------:R4:W5:Y:S02]  /*0320*/  LD.E R61, [R10.64+0xb8] ;  /* 0x0000b8060a3d7980 */ /* 0x000964000c101900 */
.L_x_2731:
[----:B------:R-:W-:Y:S05]  /*0330*/  BSYNC B0 ;  /* 0x0000000000007941 */ /* 0x000fea0003800000 */
.L_x_2729:
        /* <DEDUP_REMOVED lines=10> */
.L_x_2733:
[----:B------:R-:W2:Y:S01]  /*03e0*/  LD.E.64 R2, [R10.64+0x108] ;  /* 0x000108060a027980 */ /* 0x000ea2000c101b00 */
[----:B------:R-:W-:Y:S01]  /*03f0*/  BSSY B0, `(.L_x_2735) ;  /* 0x0000006000007945 */ /* 0x000fe20003800000 */
[----:B------:R-:W-:Y:S01]  /*0400*/  IMAD.MOV.U32 R52, RZ, RZ, RZ ;  /* 0x000000ffff347224 */ /* 0x000fe200078e00ff */
[----:B--2---:R-:W-:-:S04]  /*0410*/  ISETP.NE.U32.AND P0, PT, R2, RZ, PT ;  /* 0x000000ff0200720c */ /* 0x004fc80003f05070 */
[----:B------:R-:W-:-:S13]  /*0420*/  ISETP.NE.AND.EX P0, PT, R3, RZ, PT, P0 ;  /* 0x000000ff0300720c */ /* 0x000fda0003f05300 */
[----:B------:R-:W-:Y:S05]  /*0430*/  @!P0 BRA `(.L_x_2736) ;  /* 0x0000001000008947 */ /* 0x000fea0003800000 */
[----:B------:R2:W5:Y:S02]  /*0440*/  LD.E R52, [R10.64+0xbc] ;  /* 0x0000bc060a347980 */ /* 0x000564000c101900 */
.L_x_2736:
[----:B------:R-:W-:Y:S05]  /*0450*/  BSYNC B0 ;  /* 0x0000000000007941 */ /* 0x000fea0003800000 */
.L_x_2735:
[----:B-----5:R-:W-:Y:S02]  /*0460*/  IADD3 R52, R61, R52, RZ ;  /* 0x000000343d347210 */ /* 0x020fe40007ffe0ff */
.L_x_2734:
[----:B------:R-:W-:Y:S05]  /*0470*/  BSYNC B1 ;  /* 0x0000000000017941 */ /* 0x000fea0003800000 */
.L_x_2732:
[----:B------:R-:W-:Y:S01]  /*0480*/  IMAD.SHL.U32 R54, R236, 0x40, RZ ;  /* 0x00000040ec367824 */ /* 0x000fe200078e00ff */
[----:B------:R-:W-:Y:S01]  /*0490*/  MOV R2, R233 ;  /* 0x000000e900027202 */ /* 0x000fe20000000f00 */
[----:B------:R-:W-:-:S03]  /*04a0*/  IMAD.MOV.U32 R3, RZ, RZ, 0x0 ;  /* 0x00000000ff037424 */ /* 0x000fc600078e00ff */
[----:B------:R-:W-:-:S13]  /*04b0*/  ISETP.GT.AND P0, PT, R237, R54, PT ;  /* 0x00000036ed00720c */ /* 0x000fda0003f04270 */
[----:B------:R-:W-:Y:S05]  /*04c0*/  @!P0 RET.REL.NODEC R2 `(_ZN5flash24flash_fwd_splitkv_kernelI23Flash_fwd_kernel_traitsILi256ELi64ELi64ELi4ELb0ELb0EN7cutlass10bfloat16_tE19Flash_kernel_traitsILi256ELi64ELi64ELi4ES3_EELb0ELb1ELb0ELb0ELb0ELb1ELb0ELb1EEEvNS_16Flash_fwd_paramsE) ;  /* 0xfffffb3002008950 */ /* 0x000fea0003c3ffff */
        /* <DEDUP_REMOVED lines=88> */
.L_x_2739:
[----:B------:R-:W-:Y:S05]  /*0a50*/  BSYNC B0 ;  /* 0x0000000000007941 */ /* 0x000fea0003800000 */
.L_x_2738:
        /* <DEDUP_REMOVED lines=22> */
.L_x_2741:
[----:B------:R-:W-:Y:S05]  /*0bc0*/  BSYNC B0 ;  /* 0x0000000000007941 */ /* 0x000fea0003800000 */
.L_x_2740:
        /* <DEDUP_REMOVED lines=22> */
.L_x_2743:
[----:B------:R-:W-:Y:S05]  /*0d30*/  BSYNC B0 ;  /* 0x0000000000007941 */ /* 0x000fea0003800000 */
.L_x_2742:
        /* <DEDUP_REMOVED lines=21> */
.L_x_2745:
[----:B------:R-:W-:Y:S05]  /*0e90*/  BSYNC B0 ;  /* 0x0000000000007941 */ /* 0x000fea0003800000 */
.L_x_2744:
        /* <DEDUP_REMOVED lines=17> */
[----:B----4-:R-:W-:Y:S05]  /*0fb0*/  @P4 RET.REL.NODEC R4 `(_ZN5flash24flash_fwd_splitkv_kernelI23Flash_fwd_kernel_traitsILi256ELi64ELi64ELi4ELb0ELb0EN7cutlass10bfloat16_tE19Flash_kernel_traitsILi256ELi64ELi64ELi4ES3_EELb0ELb1ELb0ELb0ELb0ELb1ELb0ELb1EEEvNS_16Flash_fwd_paramsE) ;  /* 0xfffff04004004950 */ /* 0x010fea0003c3ffff */
[----:B------:R-:W-:-:S05]  /*0fc0*/  MOV R0, 0x7f800000 ;  /* 0x7f80000000007802 */ /* 0x000fca0000000f00 */
[----:B------:R2:W-:Y:S02]  /*0fd0*/  ST.E [R2.64+0xc0], R0 ;  /* 0x0000c00002007985 */ /* 0x0005e4000c101906 */
[----:B--2---:R-:W-:Y:S02]  /*0fe0*/  MOV R2, R233 ;  /* 0x000000e900027202 */ /* 0x004fe40000000f00 */
[----:B------:R-:W-:-:S04]  /*0ff0*/  MOV R3, 0x0 ;  /* 0x0000000000037802 */ /* 0x000fc80000000f00 */
[----:B------:R-:W-:Y:S05]  /*1000*/  RET.REL.NODEC R2 `(_ZN5flash24flash_fwd_splitkv_kernelI23Flash_fwd_kernel_traitsILi256ELi64ELi64ELi4ELb0ELb0EN7cutlass10bfloat16_tE19Flash_kernel_traitsILi256ELi64ELi64ELi4ES3_EELb0ELb1ELb0ELb0ELb0ELb1ELb0ELb1EEEvNS_16Flash_fwd_paramsE) ;  /* 0xffffeff002007950 */ /* 0x000fea0003c3ffff */
.L_x_2737:
        /* <DEDUP_REMOVED lines=109> */
.L_x_2747:
        /* <DEDUP_REMOVED lines=81> */
.L_x_2748:
[----:B-1----:R-:W-:Y:S05]  /*1bf0*/  BSYNC B0 ;  /* 0x0000000000007941 */ /* 0x002fea0003800000 */
.L_x_2746:
        /* <DEDUP_REMOVED lines=304> */
.L_x_2867:
        /* <DEDUP_REMOVED lines=31> */
.L_x_2751:
[----:B------:R-:W-:Y:S05]  /*30f0*/  BSYNC B0 ;  /* 0x0000000000007941 */ /* 0x000fea0003800000 */
.L_x_2750:
        /* <DEDUP_REMOVED lines=21> */
.L_x_2753:
[----:B------:R-:W-:Y:S05]  /*3250*/  BSYNC B0 ;  /* 0x0000000000007941 */ /* 0x000fea0003800000 */
.L_x_2752:
        /* <DEDUP_REMOVED lines=21> */
.L_x_2755:
[----:B------:R-:W-:Y:S05]  /*33b0*/  BSYNC B0 ;  /* 0x0000000000007941 */ /* 0x000fea0003800000 */
.L_x_2754:
        /* <DEDUP_REMOVED lines=21> */
.L_x_2757:
[----:B------:R-:W-:Y:S05]  /*3510*/  BSYNC B0 ;  /* 0x0000000000007941 */ /* 0x000fea0003800000 */
.L_x_2756:
        /* <DEDUP_REMOVED lines=66> */
.L_x_2764:
[----:B------:R-:W-:Y:S05]  /*3940*/  BSYNC B0 ;  /* 0x0000000000007941 */ /* 0x000fea0003800000 */
.L_x_2763:
        /* <DEDUP_REMOVED lines=51> */
.L_x_2766:
[----:B------:R-:W-:Y:S05]  /*3c80*/  BSYNC B0 ;  /* 0x0000000000007941 */ /* 0x000fea0003800000 */
.L_x_2765:
        /* <DEDUP_REMOVED lines=51> */
.L_x_2768:
[----:B------:R-:W-:Y:S05]  /*3fc0*/  BSYNC B0 ;  /* 0x0000000000007941 */ /* 0x000fea0003800000 */
.L_x_2767:
        /* <DEDUP_REMOVED lines=50> */
.L_x_2762:
[----:B------:R-:W-:Y:S05]  /*42f0*/  BSYNC B1 ;  /* 0x0000000000017941 */ /* 0x000fea0003800000 */
.L_x_2761:
        /* <DEDUP_REMOVED lines=63> */
.L_x_2772:
[----:B------:R-:W-:Y:S05]  /*46f0*/  BSYNC B0 ;  /* 0x0000000000007941 */ /* 0x000fea0003800000 */
.L_x_2771:
        /* <DEDUP_REMOVED lines=53> */
.L_x_2774:
[----:B------:R-:W-:Y:S05]  /*4a50*/  BSYNC B0 ;  /* 0x0000000000007941 */ /* 0x000fea0003800000 */
.L_x_2773:
        /* <DEDUP_REMOVED lines=53> */
.L_x_2776:
[----:B------:R-:W-:Y:S05]  /*4db0*/  BSYNC B0 ;  /* 0x0000000000007941 */ /* 0x000fea0003800000 */
.L_x_2775:
        /* <DEDUP_REMOVED lines=52> */
.L_x_2770:
[----:B------:R-:W-:Y:S05]  /*5100*/  BSYNC B1 ;  /* 0x0000000000017941 */ /* 0x000fea0003800000 */
.L_x_2769:
        /* <DEDUP_REMOVED lines=63> */
.L_x_2780:
[----:B------:R-:W-:Y:S05]  /*5500*/  BSYNC B0 ;  /* 0x0000000000007941 */ /* 0x000fea0003800000 */
.L_x_2779:
        /* <DEDUP_REMOVED lines=53> */
.L_x_2782:
[----:B------:R-:W-:Y:S05]  /*5860*/  BSYNC B0 ;  /* 0x0000000000007941 */ /* 0x000fea0003800000 */
.L_x_2781:
        /* <DEDUP_REMOVED lines=53> */
.L_x_2784:
[----:B------:R-:W-:Y:S05]  /*5bc0*/  BSYNC B0 ;  /* 0x0000000000007941 */ /* 0x000fea0003800000 */
.L_x_2783:
        /* <DEDUP_REMOVED lines=52> */
.L_x_2778:
[----:B------:R-:W-:Y:S05]  /*5f10*/  BSYNC B1 ;  /* 0x0000000000017941 */ /* 0x000fea0003800000 */
.L_x_2777:
        /* <DEDUP_REMOVED lines=67> */
.L_x_2788:
[----:B------:R-:W-:Y:S05]  /*6350*/  BSYNC B0 ;  /* 0x0000000000007941 */ /* 0x000fea0003800000 */
.L_x_2787:
        /* <DEDUP_REMOVED lines=53> */
.L_x_2790:
[----:B------:R-:W-:Y:S05]  /*66b0*/  BSYNC B0 ;  /* 0x0000000000007941 */ /* 0x000fea0003800000 */
.L_x_2789:
        /* <DEDUP_REMOVED lines=53> */
.L_x_2792:
[----:B------:R-:W-:Y:S05]  /*6a10*/  BSYNC B0 ;  /* 0x0000000000007941 */ /* 0x000fea0003800000 */
.L_x_2791:
        /* <DEDUP_REMOVED lines=52> */
.L_x_2786:
[----:B------:R-:W-:Y:S05]  /*6d60*/  BSYNC B1 ;  /* 0x0000000000017941 */ /* 0x000fea0003800000 */
.L_x_2785:
[----:B------:R-:W2:Y:S02]  /*6d70*/  LD.E R0, [R10.64+0xd0] ;  /* 0x0000d0060a007980 */ /* 0x000ea4000c101900 */
[----:B--2---:R-:W-:Y:S05]  /*6d80*/  IMAD.U32 R0, R0, -0x20, RZ ;  /* 0xffffffe000007824 */ /* 0x004fea00078e00ff */
[C---:B------:R-:W-:Y:S02]  /*6d90*/  LEA R20, P1, R0.reuse, R20, 0x1 ;  /* 0x0000001400147211 */ /* 0x040fe400078208ff */
[C---:B------:R-:W-:Y:S02]  /*6da0*/  LEA R42, P0, R0.reuse, R42, 0x1 ;  /* 0x0000002a002a7211 */ /* 0x040fe400078008ff */
[C---:B------:R-:W-:Y:S02]  /*6db0*/  LEA.HI.X.SX32 R21, R0.reuse, R21, 0x1, P1 ;  /* 0x0000001500157211 */ /* 0x040fe400008f0eff */
[----:B------:R-:W-:Y:S01]  /*6dc0*/  LEA.HI.X.SX32 R43, R0, R43, 0x1, P0 ;  /* 0x0000002b002b7211 */ /* 0x000fe200000f0eff */
[----:B------:R-:W-:-:S05]  /*6dd0*/  BRA `(.L_x_2793) ;  /* 0x00006a3000007947 */ /* 0x000fca0003800000 */
.L_x_2760:
        /* <DEDUP_REMOVED lines=94> */
.L_x_2799:
[----:B------:R-:W-:Y:S05]  /*73c0*/  BSYNC B0 ;  /* 0x0000000000007941 */ /* 0x000fea0003800000 */
.L_x_2798:
[----:B-----5:R2:W-:Y:S02]  /*73d0*/  ST.E.128 [R126.64], R24 ;  /* 0x000000187e007985 */ /* 0x0205e4000c101d06 */
.L_x_2797:
[----:B------:R-:W-:Y:S05]  /*73e0*/  BSYNC B1 ;  /* 0x0000000000017941 */ /* 0x000fea0003800000 */
.L_x_2796:
        /* <DEDUP_REMOVED lines=92> */
.L_x_2803:
[----:B------:R-:W-:Y:S05]  /*79b0*/  BSYNC B0 ;  /* 0x0000000000007941 */ /* 0x000fea0003800000 */
.L_x_2802:
[----:B-----5:R2:W-:Y:S02]  /*79c0*/  ST.E.128 [R126.64+0x80], R24 ;  /* 0x000080187e007985 */ /* 0x0205e4000c101d06 */
.L_x_2801:
[----:B------:R-:W-:Y:S05]  /*79d0*/  BSYNC B1 ;  /* 0x0000000000017941 */ /* 0x000fea0003800000 */
.L_x_2800:
        /* <DEDUP_REMOVED lines=92> */
.L_x_2807:
[----:B------:R-:W-:Y:S05]  /*7fa0*/  BSYNC B0 ;  /* 0x0000000000007941 */ /* 0x000fea0003800000 */
.L_x_2806:
[----:B-----5:R2:W-:Y:S02]  /*7fb0*/  ST.E.128 [R126.64+0x100], R24 ;  /* 0x000100187e007985 */ /* 0x0205e4000c101d06 */
.L_x_2805:
[----:B------:R-:W-:Y:S05]  /*7fc0*/  BSYNC B1 ;  /* 0x0000000000017941 */ /* 0x000fea0003800000 */
.L_x_2804:
        /* <DEDUP_REMOVED lines=91> */
.L_x_2809:
[----:B------:R-:W-:Y:S05]  /*8580*/  BSYNC B0 ;  /* 0x0000000000007941 */ /* 0x000fea0003800000 */
.L_x_2808:
[----:B-----5:R2:W-:Y:S02]  /*8590*/  ST.E.128 [R126.64+0x180], R24 ;  /* 0x000180187e007985 */ /* 0x0205e4000c101d06 */
.L_x_2795:
[----:B------:R-:W-:Y:S05]  /*85a0*/  BSYNC B2 ;  /* 0x0000000000027941 */ /* 0x000fea0003800000 */
.L_x_2794:
        /* <DEDUP_REMOVED lines=97> */
.L_x_2815:
[----:B------:R-:W-:Y:S05]  /*8bc0*/  BSYNC B0 ;  /* 0x0000000000007941 */ /* 0x000fea0003800000 */
.L_x_2814:
[C---:B------:R-:W-:Y:S04]  /*8bd0*/  LEA R2, P0, R228.reuse, R126, 0x1 ;  /* 0x0000007ee4027211 */ /* 0x040fe800078008ff */
[----:B------:R-:W-:Y:S05]  /*8be0*/  LEA.HI.X R3, R228, R127, R229, 0x1, P0 ;  /* 0x0000007fe4037211 */ /* 0x000fea00000f0ce5 */
[----:B-----5:R2:W-:Y:S04]  /*8bf0*/  ST.E.128 [R2.64], R24 ;  /* 0x0000001802007985 */ /* 0x0205e8000c101d06 */
.L_x_2813:
[----:B------:R-:W-:Y:S05]  /*8c00*/  BSYNC B1 ;  /* 0x0000000000017941 */ /* 0x000fea0003800000 */
.L_x_2812:
        /* <DEDUP_REMOVED lines=92> */
.L_x_2819:
[----:B------:R-:W-:Y:S05]  /*91d0*/  BSYNC B0 ;  /* 0x0000000000007941 */ /* 0x000fea0003800000 */
.L_x_2818:
[C---:B------:R-:W-:Y:S04]  /*91e0*/  LEA R2, P0, R87.reuse, R126, 0x1 ;  /* 0x0000007e57027211 */ /* 0x040fe800078008ff */
[----:B------:R-:W-:Y:S05]  /*91f0*/  LEA.HI.X R3, R87, R127, R86, 0x1, P0 ;  /* 0x0000007f57037211 */ /* 0x000fea00000f0c56 */
[----:B-----5:R2:W-:Y:S04]  /*9200*/  ST.E.128 [R2.64], R24 ;  /* 0x0000001802007985 */ /* 0x0205e8000c101d06 */
.L_x_2817:
[----:B------:R-:W-:Y:S05]  /*9210*/  BSYNC B1 ;  /* 0x0000000000017941 */ /* 0x000fea0003800000 */
.L_x_2816:
        /* <DEDUP_REMOVED lines=92> */
.L_x_2823:
[----:B------:R-:W-:Y:S05]  /*97e0*/  BSYNC B0 ;  /* 0x0000000000007941 */ /* 0x000fea0003800000 */
.L_x_2822:
[C---:B------:R-:W-:Y:S04]  /*97f0*/  LEA R2, P0, R83.reuse, R126, 0x1 ;  /* 0x0000007e53027211 */ /* 0x040fe800078008ff */
[----:B------:R-:W-:Y:S05]  /*9800*/  LEA.HI.X R3, R83, R127, R82, 0x1, P0 ;  /* 0x0000007f53037211 */ /* 0x000fea00000f0c52 */
[----:B-----5:R2:W-:Y:S04]  /*9810*/  ST.E.128 [R2.64], R24 ;  /* 0x0000001802007985 */ /* 0x0205e8000c101d06 */
.L_x_2821:
[----:B------:R-:W-:Y:S05]  /*9820*/  BSYNC B1 ;  /* 0x0000000000017941 */ /* 0x000fea0003800000 */
.L_x_2820:
        /* <DEDUP_REMOVED lines=91> */
.L_x_2825:
[----:B------:R-:W-:Y:S05]  /*9de0*/  BSYNC B0 ;  /* 0x0000000000007941 */ /* 0x000fea0003800000 */
.L_x_2824:
[C---:B------:R-:W-:Y:S04]  /*9df0*/  LEA R2, P0, R77.reuse, R126, 0x1 ;  /* 0x0000007e4d027211 */ /* 0x040fe800078008ff */
[----:B------:R-:W-:Y:S05]  /*9e00*/  LEA.HI.X R3, R77, R127, R76, 0x1, P0 ;  /* 0x0000007f4d037211 */ /* 0x000fea00000f0c4c */
[----:B-----5:R2:W-:Y:S04]  /*9e10*/  ST.E.128 [R2.64], R24 ;  /* 0x0000001802007985 */ /* 0x0205e8000c101d06 */
.L_x_2811:
[----:B------:R-:W-:Y:S05]  /*9e20*/  BSYNC B2 ;  /* 0x0000000000027941 */ /* 0x000fea0003800000 */
.L_x_2810:
        /* <DEDUP_REMOVED lines=97> */
.L_x_2831:
[----:B------:R-:W-:Y:S05]  /*a440*/  BSYNC B0 ;  /* 0x0000000000007941 */ /* 0x000fea0003800000 */
.L_x_2830:
[C---:B------:R-:W-:Y:S04]  /*a450*/  LEA R2, P0, R88.reuse, R126, 0x1 ;  /* 0x0000007e58027211 */ /* 0x040fe800078008ff */
[----:B------:R-:W-:Y:S05]  /*a460*/  LEA.HI.X R3, R88, R127, R89, 0x1, P0 ;  /* 0x0000007f58037211 */ /* 0x000fea00000f0c59 */
[----:B-----5:R2:W-:Y:S04]  /*a470*/  ST.E.128 [R2.64], R24 ;  /* 0x0000001802007985 */ /* 0x0205e8000c101d06 */
.L_x_2829:
[----:B------:R-:W-:Y:S05]  /*a480*/  BSYNC B1 ;  /* 0x0000000000017941 */ /* 0x000fea0003800000 */
.L_x_2828:
        /* <DEDUP_REMOVED lines=92> */
.L_x_2835:
[----:B------:R-:W-:Y:S05]  /*aa50*/  BSYNC B0 ;  /* 0x0000000000007941 */ /* 0x000fea0003800000 */
.L_x_2834:
[C---:B------:R-:W-:Y:S04]  /*aa60*/  LEA R2, P0, R85.reuse, R126, 0x1 ;  /* 0x0000007e55027211 */ /* 0x040fe800078008ff */
[----:B------:R-:W-:Y:S05]  /*aa70*/  LEA.HI.X R3, R85, R127, R84, 0x1, P0 ;  /* 0x0000007f55037211 */ /* 0x000fea00000f0c54 */
[----:B-----5:R2:W-:Y:S04]  /*aa80*/  ST.E.128 [R2.64], R24 ;  /* 0x0000001802007985 */ /* 0x0205e8000c101d06 */
.L_x_2833:
[----:B------:R-:W-:Y:S05]  /*aa90*/  BSYNC B1 ;  /* 0x0000000000017941 */ /* 0x000fea0003800000 */
.L_x_2832:
        /* <DEDUP_REMOVED lines=92> */
.L_x_2839:
[----:B------:R-:W-:Y:S05]  /*b060*/  BSYNC B0 ;  /* 0x0000000000007941 */ /* 0x000fea0003800000 */
.L_x_2838:
[C---:B------:R-:W-:Y:S04]  /*b070*/  LEA R2, P0, R81.reuse, R126, 0x1 ;  /* 0x0000007e51027211 */ /* 0x040fe800078008ff */
[----:B------:R-:W-:Y:S05]  /*b080*/  LEA.HI.X R3, R81, R127, R80, 0x1, P0 ;  /* 0x0000007f51037211 */ /* 0x000fea00000f0c50 */
[----:B-----5:R2:W-:Y:S04]  /*b090*/  ST.E.128 [R2.64], R24 ;  /* 0x0000001802007985 */ /* 0x0205e8000c101d06 */
.L_x_2837:
[----:B------:R-:W-:Y:S05]  /*b0a0*/  BSYNC B1 ;  /* 0x0000000000017941 */ /* 0x000fea0003800000 */
.L_x_2836:
        /* <DEDUP_REMOVED lines=91> */
.L_x_2841:
[----:B------:R-:W-:Y:S05]  /*b660*/  BSYNC B0 ;  /* 0x0000000000007941 */ /* 0x000fea0003800000 */
.L_x_2840:
[C---:B------:R-:W-:Y:S04]  /*b670*/  LEA R2, P0, R75.reuse, R126, 0x1 ;  /* 0x0000007e4b027211 */ /* 0x040fe800078008ff */
[----:B------:R-:W-:Y:S05]  /*b680*/  LEA.HI.X R3, R75, R127, R74, 0x1, P0 ;  /* 0x0000007f4b037211 */ /* 0x000fea00000f0c4a */
[----:B-----5:R2:W-:Y:S04]  /*b690*/  ST.E.128 [R2.64], R24 ;  /* 0x0000001802007985 */ /* 0x0205e8000c101d06 */
.L_x_2827:
[----:B------:R-:W-:Y:S05]  /*b6a0*/  BSYNC B2 ;  /* 0x0000000000027941 */ /* 0x000fea0003800000 */
.L_x_2826:
        /* <DEDUP_REMOVED lines=100> */
.L_x_2847:
[----:B------:R-:W-:Y:S05]  /*bcf0*/  BSYNC B0 ;  /* 0x0000000000007941 */ /* 0x000fea0003800000 */
.L_x_2846:
[----:B------:R-:W-:Y:S02]  /*bd00*/  IMAD R0, R49, 0x60, RZ ;  /* 0x0000006031007824 */ /* 0x000fe400078e02ff */
[----:B------:R-:W-:Y:S05]  /*bd10*/  IMAD.WIDE.U32 R2, R48, 0x60, R126 ;  /* 0x0000006030027825 */ /* 0x000fea00078e007e */
[----:B------:R-:W-:Y:S05]  /*bd20*/  IADD3 R3, R3, R0, RZ ;  /* 0x0000000003037210 */ /* 0x000fea0007ffe0ff */
[----:B-----5:R2:W-:Y:S02]  /*bd30*/  ST.E.128 [R2.64], R24 ;  /* 0x0000001802007985 */ /* 0x0205e4000c101d06 */
.L_x_2845:
[----:B------:R-:W-:Y:S05]  /*bd40*/  BSYNC B1 ;  /* 0x0000000000017941 */ /* 0x000fea0003800000 */
.L_x_2844:
        /* <DEDUP_REMOVED lines=92> */
.L_x_2851:
[----:B------:R-:W-:Y:S05]  /*c310*/  BSYNC B0 ;  /* 0x0000000000007941 */ /* 0x000fea0003800000 */
.L_x_2850:
[C---:B------:R-:W-:Y:S04]  /*c320*/  LEA R2, P0, R79.reuse, R126, 0x1 ;  /* 0x0000007e4f027211 */ /* 0x040fe800078008ff */
[----:B------:R-:W-:Y:S05]  /*c330*/  LEA.HI.X R3, R79, R127, R78, 0x1, P0 ;  /* 0x0000007f4f037211 */ /* 0x000fea00000f0c4e */
[----:B-----5:R2:W-:Y:S04]  /*c340*/  ST.E.128 [R2.64], R24 ;  /* 0x0000001802007985 */ /* 0x0205e8000c101d06 */
.L_x_2849:
[----:B------:R-:W-:Y:S05]  /*c350*/  BSYNC B1 ;  /* 0x0000000000017941 */ /* 0x000fea0003800000 */
.L_x_2848:
        /* <DEDUP_REMOVED lines=92> */
.L_x_2855:
[----:B------:R-:W-:Y:S05]  /*c920*/  BSYNC B0 ;  /* 0x0000000000007941 */ /* 0x000fea0003800000 */
.L_x_2854:
[C---:B------:R-:W-:Y:S04]  /*c930*/  LEA R2, P0, R73.reuse, R126, 0x1 ;  /* 0x0000007e49027211 */ /* 0x040fe800078008ff */
[----:B------:R-:W-:Y:S05]  /*c940*/  LEA.HI.X R3, R73, R127, R72, 0x1, P0 ;  /* 0x0000007f49037211 */ /* 0x000fea00000f0c48 */
[----:B-----5:R2:W-:Y:S04]  /*c950*/  ST.E.128 [R2.64], R24 ;  /* 0x0000001802007985 */ /* 0x0205e8000c101d06 */
.L_x_2853:
[----:B------:R-:W-:Y:S05]  /*c960*/  BSYNC B1 ;  /* 0x0000000000017941 */ /* 0x000fea0003800000 */
.L_x_2852:
        /* <DEDUP_REMOVED lines=91> */
.L_x_2857:
[----:B------:R-:W-:Y:S05]  /*cf20*/  BSYNC B0 ;  /* 0x0000000000007941 */ /* 0x000fea0003800000 */
.L_x_2856:
[C---:B------:R-:W-:Y:S04]  /*cf30*/  LEA R2, P0, R71.reuse, R126, 0x1 ;  /* 0x0000007e47027211 */ /* 0x040fe800078008ff */
[----:B------:R-:W-:Y:S05]  /*cf40*/  LEA.HI.X R3, R71, R127, R70, 0x1, P0 ;  /* 0x0000007f47037211 */ /* 0x000fea00000f0c46 */
[----:B-----5:R2:W-:Y:S04]  /*cf50*/  ST.E.128 [R2.64], R24 ;  /* 0x0000001802007985 */ /* 0x0205e8000c101d06 */
.L_x_2843:
[----:B------:R-:W-:Y:S05]  /*cf60*/  BSYNC B2 ;  /* 0x0000000000027941 */ /* 0x000fea0003800000 */
.L_x_2842:
        /* <DEDUP_REMOVED lines=11> */
.L_x_2759:
        /* <DEDUP_REMOVED lines=22> */
.L_x_2859:
[----:B------:R-:W-:Y:S05]  /*d180*/  BSYNC B0 ;  /* 0x0000000000007941 */ /* 0x000fea0003800000 */
.L_x_2858:
        /* <DEDUP_REMOVED lines=33> */
.L_x_2861:
[----:B------:R-:W-:Y:S05]  /*d3a0*/  BSYNC B0 ;  /* 0x0000000000007941 */ /* 0x000fea0003800000 */
.L_x_2860:
        /* <DEDUP_REMOVED lines=33> */
.L_x_2863:
[----:B------:R-:W-:Y:S05]  /*d5c0*/  BSYNC B0 ;  /* 0x0000000000007941 */ /* 0x000fea0003800000 */
.L_x_2862:
        /* <DEDUP_REMOVED lines=36> */
.L_x_2793:
[----:B------:R-:W-:Y:S05]  /*d810*/  BSYNC B3 ;  /* 0x0000000000037941 */ /* 0x000fea0003800000 */
.L_x_2758:
        /* <DEDUP_REMOVED lines=91> */
.L_x_2865:
        /* <DEDUP_REMOVED lines=10> */
.L_x_2866:
[----:B------:R-:W-:Y:S05]  /*de70*/  BSYNC B0 ;  /* 0x0000000000007941 */ /* 0x000fea0003800000 */
.L_x_2864:
[----:B------:R-:W-:Y:S04]  /*de80*/  IADD3 R14, R14, -0x1, RZ ;  /* 0xffffffff0e0e7810 */ /* 0x000fe80007ffe0ff */
[----:B------:R-:W-:Y:S11]  /*de90*/  ISETP.GT.AND P0, PT, R14, R90, PT ;  /* 0x0000005a0e00720c */ /* 0x000ff60003f04270 */
[----:B------:R-:W-:Y:S02]  /*dea0*/  @!UPT UIADD3 URZ, URZ, URZ, URZ ;  /* 0x0000003f3f3ff290 */ /* 0x000fe4000fffe03f */
[----:B------:R-:W-:-:S05]  /*deb0*/  @P0 BRA `(.L_x_2867) ;  /* 0xffff504000000947 */ /* 0x000fca000383ffff */
.L_x_2749:
        /* <DEDUP_REMOVED lines=111> */
.L_x_2876:
[----:B------:R-:W-:Y:S05]  /*e5b0*/  BSYNC B0 ;  /* 0x0000000000007941 */ /* 0x000fea0003800000 */
.L_x_2875:
[----:B-----5:R3:W-:Y:S02]  /*e5c0*/  STS.128 [R239], R24 ;  /* 0x00000018ef007388 */ /* 0x0207e40000000c00 */
.L_x_2874:
[----:B------:R-:W-:Y:S05]  /*e5d0*/  BSYNC B1 ;  /* 0x0000000000017941 */ /* 0x000fea0003800000 */
.L_x_2873:
        /* <DEDUP_REMOVED lines=50> */
.L_x_2880:
[----:B------:R-:W-:Y:S05]  /*e900*/  BSYNC B0 ;  /* 0x0000000000007941 */ /* 0x000fea0003800000 */
.L_x_2879:
[----:B-----5:R1:W-:Y:S02]  /*e910*/  STS.128 [R239+0x2000], R24 ;  /* 0x00200018ef007388 */ /* 0x0203e40000000c00 */
.L_x_2878:
[----:B------:R-:W-:Y:S05]  /*e920*/  BSYNC B1 ;  /* 0x0000000000017941 */ /* 0x000fea0003800000 */
.L_x_2877:
        /* <DEDUP_REMOVED lines=50> */
.L_x_2884:
[----:B------:R-:W-:Y:S05]  /*ec50*/  BSYNC B0 ;  /* 0x0000000000007941 */ /* 0x000fea0003800000 */
.L_x_2883:
[----:B-----5:R3:W-:Y:S02]  /*ec60*/  STS.128 [R239+0x4000], R24 ;  /* 0x00400018ef007388 */ /* 0x0207e40000000c00 */
.L_x_2882:
[----:B------:R-:W-:Y:S05]  /*ec70*/  BSYNC B1 ;  /* 0x0000000000017941 */ /* 0x000fea0003800000 */
.L_x_2881:
        /* <DEDUP_REMOVED lines=49> */
.L_x_2886:
[----:B------:R-:W-:Y:S05]  /*ef90*/  BSYNC B0 ;  /* 0x0000000000007941 */ /* 0x000fea0003800000 */
.L_x_2885:
[----:B-----5:R3:W-:Y:S02]  /*efa0*/  STS.128 [R239+0x6000], R24 ;  /* 0x00600018ef007388 */ /* 0x0207e40000000c00 */
.L_x_2872:
[----:B------:R-:W-:Y:S05]  /*efb0*/  BSYNC B2 ;  /* 0x0000000000027941 */ /* 0x000fea0003800000 */
.L_x_2871:
        /* <DEDUP_REMOVED lines=63> */
.L_x_2892:
[----:B------:R-:W-:Y:S05]  /*f3b0*/  BSYNC B0 ;  /* 0x0000000000007941 */ /* 0x000fea0003800000 */
.L_x_2891:
[----:B-----5:R3:W-:Y:S02]  /*f3c0*/  STS.128 [R239+0x800], R24 ;  /* 0x00080018ef007388 */ /* 0x0207e40000000c00 */
.L_x_2890:
[----:B------:R-:W-:Y:S05]  /*f3d0*/  BSYNC B1 ;  /* 0x0000000000017941 */ /* 0x000fea0003800000 */
.L_x_2889:
        /* <DEDUP_REMOVED lines=50> */
.L_x_2896:
[----:B------:R-:W-:Y:S05]  /*f700*/  BSYNC B0 ;  /* 0x0000000000007941 */ /* 0x000fea0003800000 */
.L_x_2895:
[----:B-----5:R3:W-:Y:S02]  /*f710*/  STS.128 [R239+0x2800], R24 ;  /* 0x00280018ef007388 */ /* 0x0207e40000000c00 */
.L_x_2894:
[----:B------:R-:W-:Y:S05]  /*f720*/  BSYNC B1 ;  /* 0x0000000000017941 */ /* 0x000fea0003800000 */
.L_x_2893:
        /* <DEDUP_REMOVED lines=50> */
.L_x_2900:
[----:B------:R-:W-:Y:S05]  /*fa50*/  BSYNC B0 ;  /* 0x0000000000007941 */ /* 0x000fea0003800000 */
.L_x_2899:
[----:B-----5:R3:W-:Y:S02]  /*fa60*/  STS.128 [R239+0x4800], R24 ;  /* 0x00480018ef007388 */ /* 0x0207e40000000c00 */
.L_x_2898:
[----:B------:R-:W-:Y:S05]  /*fa70*/  BSYNC B1 ;  /* 0x0000000000017941 */ /* 0x000fea0003800000 */
.L_x_2897:
        /* <DEDUP_REMOVED lines=49> */
.L_x_2902:
[----:B------:R-:W-:Y:S05]  /*fd90*/  BSYNC B0 ;  /* 0x0000000000007941 */ /* 0x000fea0003800000 */
.L_x_2901:
[----:B-----5:R3:W-:Y:S02]  /*fda0*/  STS.128 [R239+0x6800], R24 ;  /* 0x00680018ef007388 */ /* 0x0207e40000000c00 */
.L_x_2888:
[----:B------:R-:W-:Y:S05]  /*fdb0*/  BSYNC B2 ;  /* 0x0000000000027941 */ /* 0x000fea0003800000 */
.L_x_2887:
        /* <DEDUP_REMOVED lines=64> */
.L_x_2908:
[----:B------:R-:W-:Y:S05]  /*101c0*/  BSYNC B0 ;  /* 0x0000000000007941 */ /* 0x000fea0003800000 */
.L_x_2907:
[----:B-----5:R3:W-:Y:S02]  /*101d0*/  STS.128 [R239+0x1000], R24 ;  /* 0x00100018ef007388 */ /* 0x0207e40000000c00 */
.L_x_2906:
[----:B------:R-:W-:Y:S05]  /*101e0*/  BSYNC B1 ;  /* 0x0000000000017941 */ /* 0x000fea0003800000 */
.L_x_2905:
        /* <DEDUP_REMOVED lines=50> */
.L_x_2912:
[----:B------:R-:W-:Y:S05]  /*10510*/  BSYNC B0 ;  /* 0x0000000000007941 */ /* 0x000fea0003800000 */
.L_x_2911:
[----:B-----5:R3:W-:Y:S02]  /*10520*/  STS.128 [R239+0x3000], R24 ;  /* 0x00300018ef007388 */ /* 0x0207e40000000c00 */
.L_x_2910:
[----:B------:R-:W-:Y:S05]  /*10530*/  BSYNC B1 ;  /* 0x0000000000017941 */ /* 0x000fea0003800000 */
.L_x_2909:
        /* <DEDUP_REMOVED lines=50> */
.L_x_2916:
[----:B------:R-:W-:Y:S05]  /*10860*/  BSYNC B0 ;  /* 0x0000000000007941 */ /* 0x000fea0003800000 */
.L_x_2915:
[----:B-----5:R3:W-:Y:S02]  /*10870*/  STS.128 [R239+0x5000], R24 ;  /* 0x00500018ef007388 */ /* 0x0207e40000000c00 */
.L_x_2914:
[----:B------:R-:W-:Y:S05]  /*10880*/  BSYNC B1 ;  /* 0x0000000000017941 */ /* 0x000fea0003800000 */
.L_x_2913:
        /* <DEDUP_REMOVED lines=47> */
.L_x_2918:
[----:B------:R-:W-:Y:S05]  /*10b80*/  BSYNC B0 ;  /* 0x0000000000007941 */ /* 0x000fea0003800000 */
.L_x_2917:
[----:B-----5:R1:W-:Y:S02]  /*10b90*/  STS.128 [R239+0x7000], R44 ;  /* 0x0070002cef007388 */ /* 0x0203e40000000c00 */
.L_x_2904:
[----:B------:R-:W-:Y:S05]  /*10ba0*/  BSYNC B2 ;  /* 0x0000000000027941 */ /* 0x000fea0003800000 */
.L_x_2903:
        /* <DEDUP_REMOVED lines=63> */
.L_x_2923:
[----:B------:R-:W-:Y:S05]  /*10fa0*/  BSYNC B0 ;  /* 0x0000000000007941 */ /* 0x000fea0003800000 */
.L_x_2922:
[----:B-----5:R1:W-:Y:S02]  /*10fb0*/  STS.128 [R239+0x1800], R20 ;  /* 0x00180014ef007388 */ /* 0x0203e40000000c00 */
.L_x_2921:
[----:B------:R-:W-:Y:S05]  /*10fc0*/  BSYNC B1 ;  /* 0x0000000000017941 */ /* 0x000fea0003800000 */
.L_x_2920:
        /* <DEDUP_REMOVED lines=50> */
.L_x_2927:
[----:B------:R-:W-:Y:S05]  /*112f0*/  BSYNC B0 ;  /* 0x0000000000007941 */ /* 0x000fea0003800000 */
.L_x_2926:
[----:B-----5:R1:W-:Y:S02]  /*11300*/  STS.128 [R239+0x3800], R20 ;  /* 0x00380014ef007388 */ /* 0x0203e40000000c00 */
.L_x_2925:
[----:B------:R-:W-:Y:S05]  /*11310*/  BSYNC B1 ;  /* 0x0000000000017941 */ /* 0x000fea0003800000 */
.L_x_2924:
        /* <DEDUP_REMOVED lines=50> */
.L_x_2931:
[----:B------:R-:W-:Y:S05]  /*11640*/  BSYNC B0 ;  /* 0x0000000000007941 */ /* 0x000fea0003800000 */
.L_x_2930:
[----:B-----5:R1:W-:Y:S02]  /*11650*/  STS.128 [R239+0x5800], R16 ;  /* 0x00580010ef007388 */ /* 0x0203e40000000c00 */
.L_x_2929:
[----:B------:R-:W-:Y:S05]  /*11660*/  BSYNC B1 ;  /* 0x0000000000017941 */ /* 0x000fea0003800000 */
.L_x_2928:
        /* <DEDUP_REMOVED lines=49> */
.L_x_2933:
[----:B------:R-:W-:Y:S05]  /*11980*/  BSYNC B0 ;  /* 0x0000000000007941 */ /* 0x000fea0003800000 */
.L_x_2932:
[----:B-----5:R1:W-:Y:S01]  /*11990*/  STS.128 [R239+0x7800], R16 ;  /* 0x00780010ef007388 */ /* 0x0203e20000000c00 */
[----:B------:R-:W-:Y:S05]  /*119a0*/  BRA `(.L_x_2919) ;  /* 0x00006a7000007947 */ /* 0x000fea0003800000 */
.L_x_2870:
        /* <DEDUP_REMOVED lines=93> */
.L_x_2939:
[----:B------:R-:W-:Y:S05]  /*11f80*/  BSYNC B0 ;  /* 0x0000000000007941 */ /* 0x000fea0003800000 */
.L_x_2938:
[----:B-----5:R3:W-:Y:S02]  /*11f90*/  STS.128 [R239], R32 ;  /* 0x00000020ef007388 */ /* 0x0207e40000000c00 */
.L_x_2937:
[----:B------:R-:W-:Y:S05]  /*11fa0*/  BSYNC B1 ;  /* 0x0000000000017941 */ /* 0x000fea0003800000 */
.L_x_2936:
        /* <DEDUP_REMOVED lines=91> */
.L_x_2943:
[----:B------:R-:W-:Y:S05]  /*12560*/  BSYNC B0 ;  /* 0x0000000000007941 */ /* 0x000fea0003800000 */
.L_x_2942:
[----:B-----5:R1:W-:Y:S02]  /*12570*/  STS.128 [R239+0x2000], R32 ;  /* 0x00200020ef007388 */ /* 0x0203e40000000c00 */
.L_x_2941:
[----:B------:R-:W-:Y:S05]  /*12580*/  BSYNC B1 ;  /* 0x0000000000017941 */ /* 0x000fea0003800000 */
.L_x_2940:
        /* <DEDUP_REMOVED lines=91> */
.L_x_2947:
[----:B------:R-:W-:Y:S05]  /*12b40*/  BSYNC B0 ;  /* 0x0000000000007941 */ /* 0x000fea0003800000 */
.L_x_2946:
[----:B-----5:R3:W-:Y:S02]  /*12b50*/  STS.128 [R239+0x4000], R32 ;  /* 0x00400020ef007388 */ /* 0x0207e40000000c00 */
.L_x_2945:
[----:B------:R-:W-:Y:S05]  /*12b60*/  BSYNC B1 ;  /* 0x0000000000017941 */ /* 0x000fea0003800000 */
.L_x_2944:
        /* <DEDUP_REMOVED lines=90> */
.L_x_2949:
[----:B------:R-:W-:Y:S05]  /*13110*/  BSYNC B0 ;  /* 0x0000000000007941 */ /* 0x000fea0003800000 */
.L_x_2948:
[----:B-----5:R3:W-:Y:S02]  /*13120*/  STS.128 [R239+0x6000], R32 ;  /* 0x00600020ef007388 */ /* 0x0207e40000000c00 */
.L_x_2935:
[----:B------:R-:W-:Y:S05]  /*13130*/  BSYNC B2 ;  /* 0x0000000000027941 */ /* 0x000fea0003800000 */
.L_x_2934:
        /* <DEDUP_REMOVED lines=98> */
.L_x_2955:
[----:B------:R-:W-:Y:S05]  /*13760*/  BSYNC B0 ;  /* 0x0000000000007941 */ /* 0x000fea0003800000 */
.L_x_2954:
[----:B-----5:R3:W-:Y:S02]  /*13770*/  STS.128 [R239+0x800], R32 ;  /* 0x00080020ef007388 */ /* 0x0207e40000000c00 */
.L_x_2953:
[----:B------:R-:W-:Y:S05]  /*13780*/  BSYNC B1 ;  /* 0x0000000000017941 */ /* 0x000fea0003800000 */
.L_x_2952:
        /* <DEDUP_REMOVED lines=94> */
.L_x_2959:
[----:B------:R-:W-:Y:S05]  /*13d70*/  BSYNC B0 ;  /* 0x0000000000007941 */ /* 0x000fea0003800000 */
.L_x_2958:
[----:B-----5:R3:W-:Y:S02]  /*13d80*/  STS.128 [R239+0x2800], R32 ;  /* 0x00280020ef007388 */ /* 0x0207e40000000c00 */
.L_x_2957:
[----:B------:R-:W-:Y:S05]  /*13d90*/  BSYNC B1 ;  /* 0x0000000000017941 */ /* 0x000fea0003800000 */
.L_x_2956:
        /* <DEDUP_REMOVED lines=94> */
.L_x_2963:
[----:B------:R-:W-:Y:S05]  /*14380*/  BSYNC B0 ;  /* 0x0000000000007941 */ /* 0x000fea0003800000 */
.L_x_2962:
[----:B-----5:R3:W-:Y:S02]  /*14390*/  STS.128 [R239+0x4800], R32 ;  /* 0x00480020ef007388 */ /* 0x0207e40000000c00 */
.L_x_2961:
[----:B------:R-:W-:Y:S05]  /*143a0*/  BSYNC B1 ;  /* 0x0000000000017941 */ /* 0x000fea0003800000 */
.L_x_2960:
        /* <DEDUP_REMOVED lines=93> */
.L_x_2965:
[----:B------:R-:W-:Y:S05]  /*14980*/  BSYNC B0 ;  /* 0x0000000000007941 */ /* 0x000fea0003800000 */
.L_x_2964:
[----:B-----5:R1:W-:Y:S02]  /*14990*/  STS.128 [R239+0x6800], R20 ;  /* 0x00680014ef007388 */ /* 0x0203e40000000c00 */
.L_x_2951:
[----:B------:R-:W-:Y:S05]  /*149a0*/  BSYNC B2 ;  /* 0x0000000000027941 */ /* 0x000fea0003800000 */
.L_x_2950:
        /* <DEDUP_REMOVED lines=99> */
.L_x_2971:
[----:B------:R-:W-:Y:S05]  /*14fe0*/  BSYNC B0 ;  /* 0x0000000000007941 */ /* 0x000fea0003800000 */
.L_x_2970:
[----:B-----5:R3:W-:Y:S02]  /*14ff0*/  STS.128 [R239+0x1000], R32 ;  /* 0x00100020ef007388 */ /* 0x0207e40000000c00 */
.L_x_2969:
[----:B------:R-:W-:Y:S05]  /*15000*/  BSYNC B1 ;  /* 0x0000000000017941 */ /* 0x000fea0003800000 */
.L_x_2968:
        /* <DEDUP_REMOVED lines=94> */
.L_x_2975:
[----:B------:R-:W-:Y:S05]  /*155f0*/  BSYNC B0 ;  /* 0x0000000000007941 */ /* 0x000fea0003800000 */
.L_x_2974:
[----:B-----5:R3:W-:Y:S02]  /*15600*/  STS.128 [R239+0x3000], R32 ;  /* 0x00300020ef007388 */ /* 0x0207e40000000c00 */
.L_x_2973:
[----:B------:R-:W-:Y:S05]  /*15610*/  BSYNC B1 ;  /* 0x0000000000017941 */ /* 0x000fea0003800000 */
.L_x_2972:
        /* <DEDUP_REMOVED lines=94> */
.L_x_2979:
[----:B------:R-:W-:Y:S05]  /*15c00*/  BSYNC B0 ;  /* 0x0000000000007941 */ /* 0x000fea0003800000 */
.L_x_2978:
[----:B-----5:R3:W-:Y:S02]  /*15c10*/  STS.128 [R239+0x5000], R32 ;  /* 0x00500020ef007388 */ /* 0x0207e40000000c00 */
.L_x_2977:
[----:B------:R-:W-:Y:S05]  /*15c20*/  BSYNC B1 ;  /* 0x0000000000017941 */ /* 0x000fea0003800000 */
.L_x_2976:
        /* <DEDUP_REMOVED lines=93> */
.L_x_2981:
[----:B------:R-:W-:Y:S05]  /*16200*/  BSYNC B0 ;  /* 0x0000000000007941 */ /* 0x000fea0003800000 */
.L_x_2980:
[----:B-----5:R1:W-:Y:S02]  /*16210*/  STS.128 [R239+0x7000], R24 ;  /* 0x00700018ef007388 */ /* 0x0203e40000000c00 */
.L_x_2967:
[----:B------:R-:W-:Y:S05]  /*16220*/  BSYNC B2 ;  /* 0x0000000000027941 */ /* 0x000fea0003800000 */
.L_x_2966:
        /* <DEDUP_REMOVED lines=97> */
.L_x_2985:
[----:B------:R-:W-:Y:S05]  /*16840*/  BSYNC B0 ;  /* 0x0000000000007941 */ /* 0x000fea0003800000 */
.L_x_2984:
[----:B-----5:R1:W-:Y:S02]  /*16850*/  STS.128 [R239+0x1800], R20 ;  /* 0x00180014ef007388 */ /* 0x0203e40000000c00 */
.L_x_2983:
[----:B------:R-:W-:Y:S05]  /*16860*/  BSYNC B1 ;  /* 0x0000000000017941 */ /* 0x000fea0003800000 */
.L_x_2982:
        /* <DEDUP_REMOVED lines=94> */
.L_x_2989:
[----:B------:R-:W-:Y:S05]  /*16e50*/  BSYNC B0 ;  /* 0x0000000000007941 */ /* 0x000fea0003800000 */
.L_x_2988:
[----:B-----5:R1:W-:Y:S02]  /*16e60*/  STS.128 [R239+0x3800], R20 ;  /* 0x00380014ef007388 */ /* 0x0203e40000000c00 */
.L_x_2987:
[----:B------:R-:W-:Y:S05]  /*16e70*/  BSYNC B1 ;  /* 0x0000000000017941 */ /* 0x000fea0003800000 */
.L_x_2986:
        /* <DEDUP_REMOVED lines=95> */
.L_x_2993:
[----:B------:R-:W-:Y:S05]  /*17470*/  BSYNC B0 ;  /* 0x0000000000007941 */ /* 0x000fea0003800000 */
.L_x_2992:
[----:B-----5:R1:W-:Y:S02]  /*17480*/  STS.128 [R239+0x5800], R20 ;  /* 0x00580014ef007388 */ /* 0x0203e40000000c00 */
.L_x_2991:
[----:B------:R-:W-:Y:S05]  /*17490*/  BSYNC B1 ;  /* 0x0000000000017941 */ /* 0x000fea0003800000 */
.L_x_2990:
        /* <DEDUP_REMOVED lines=96> */
.L_x_2995:
[----:B------:R-:W-:Y:S05]  /*17aa0*/  BSYNC B0 ;  /* 0x0000000000007941 */ /* 0x000fea0003800000 */
.L_x_2994:
[----:B-----5:R1:W-:Y:S01]  /*17ab0*/  STS.128 [R239+0x7800], R20 ;  /* 0x00780014ef007388 */ /* 0x0203e20000000c00 */
[----:B------:R-:W-:Y:S05]  /*17ac0*/  BRA `(.L_x_2919) ;  /* 0x0000095000007947 */ /* 0x000fea0003800000 */
.L_x_2869:
        /* <DEDUP_REMOVED lines=37> */
.L_x_2997:
[----:B------:R-:W-:Y:S05]  /*17d20*/  BSYNC B0 ;  /* 0x0000000000007941 */ /* 0x000fea0003800000 */
.L_x_2996:
        /* <DEDUP_REMOVED lines=36> */
.L_x_2999:
[----:B------:R-:W-:Y:S05]  /*17f70*/  BSYNC B0 ;  /* 0x0000000000007941 */ /* 0x000fea0003800000 */
.L_x_2998:
        /* <DEDUP_REMOVED lines=36> */
.L_x_3001:
[----:B------:R-:W-:Y:S05]  /*181c0*/  BSYNC B0 ;  /* 0x0000000000007941 */ /* 0x000fea0003800000 */
.L_x_3000:
        /* <DEDUP_REMOVED lines=37> */
.L_x_2919:
[----:B------:R-:W-:Y:S05]  /*18420*/  BSYNC B3 ;  /* 0x0000000000037941 */ /* 0x000fea0003800000 */
.L_x_2868:
        /* <DEDUP_REMOVED lines=38> */
.L_x_3003:
[----:B------:R-:W-:Y:S05]  /*18690*/  BSYNC B0 ;  /* 0x0000000000007941 */ /* 0x000fea0003800000 */
.L_x_3002:
        /* <DEDUP_REMOVED lines=38> */
.L_x_3005:
[----:B------:R-:W-:Y:S05]  /*18900*/  BSYNC B0 ;  /* 0x0000000000007941 */ /* 0x000fea0003800000 */
.L_x_3004:
        /* <DEDUP_REMOVED lines=40> */
.L_x_3007:
[----:B------:R-:W-:Y:S05]  /*18b90*/  BSYNC B0 ;  /* 0x0000000000007941 */ /* 0x000fea0003800000 */
.L_x_3006:
        /* <DEDUP_REMOVED lines=43> */
.L_x_3009:
[----:B------:R-:W-:Y:S05]  /*18e50*/  BSYNC B0 ;  /* 0x0000000000007941 */ /* 0x000fea0003800000 */
.L_x_3008:
        /* <DEDUP_REMOVED lines=48> */
.L_x_3011:
[----:B------:R-:W-:Y:S05]  /*19160*/  BSYNC B0 ;  /* 0x0000000000007941 */ /* 0x000fea0003800000 */
.L_x_3010:
        /* <DEDUP_REMOVED lines=40> */
.L_x_3013:
[----:B------:R-:W-:Y:S05]  /*193f0*/  BSYNC B0 ;  /* 0x0000000000007941 */ /* 0x000fea0003800000 */
.L_x_3012:
        /* <DEDUP_REMOVED lines=42> */
.L_x_3015:
[----:B------:R-:W-:Y:S05]  /*196a0*/  BSYNC B0 ;  /* 0x0000000000007941 */ /* 0x000fea0003800000 */
.L_x_3014:
        /* <DEDUP_REMOVED lines=54> */
.L_x_3017:
[----:B------:R-:W-:Y:S05]  /*19a10*/  BSYNC B0 ;  /* 0x0000000000007941 */ /* 0x000fea0003800000 */
.L_x_3016:
[----:B------:R-:W-:Y:S01]  /*19a20*/  IMAD.SHL.U32 R0, R55, 0x40, RZ ;  /* 0x0000004037007824 */ /* 0x000fe200078e00ff */
[----:B------:R-:W-:Y:S01]  /*19a30*/  SHF.L.U32 R166, R166, 0x3, RZ ;  /* 0x00000003a6a67819 */ /* 0x000fe200000006ff */
[----:B------:R-:W-:Y:S01]  /*19a40*/  IMAD R225, R53, 0x400, R41 ;  /* 0x0000040035e17824 */ /* 0x000fe200078e0229 */
[----:B------:R-:W-:Y:S01]  /*19a50*/  R2P PR, R55, 0x6 ;  /* 0x0000000637007804 */ /* 0x000fe20000000000 */
[----:B------:R-:W0:Y:S01]  /*19a60*/  LDGDEPBAR ;  /* 0x00000000000079af */ /* 0x000e220000000000 */
[----:B------:R-:W-:Y:S01]  /*19a70*/  LOP3.LUT R0, R0, 0x1c0, RZ, 0xc0, !PT ;  /* 0x000001c000007812 */ /* 0x000fe200078ec0ff */
[----:B------:R-:W-:-:S03]  /*19a80*/  IMAD.SHL.U32 R225, R225, 0x2, RZ ;  /* 0x00000002e1e17824 */ /* 0x000fc600078e00ff */
[----:B------:R-:W-:Y:S01]  /*19a90*/  LOP3.LUT R166, R0, 0x8, R166, 0xf8, !PT ;  /* 0x0000000800a67812 */ /* 0x000fe200078ef8a6 */
[--C-:B------:R-:W-:Y:S01]  /*19aa0*/  IMAD R223, R40, 0x2, R225.reuse ;  /* 0x0000000228df7824 */ /* 0x100fe200078e02e1 */
[----:B------:R-:W-:Y:S01]  /*19ab0*/  SHF.R.U32.HI R224, RZ, 0x3, R0 ;  /* 0x00000003ffe07819 */ /* 0x000fe20000011600 */
[----:B---3--:R-:W-:Y:S01]  /*19ac0*/  LDSM.16.M88.4 R24, [R225] ;  /* 0x00000000e118783b */ /* 0x008fe20000000200 */
[C---:B------:R-:W-:Y:S02]  /*19ad0*/  IMAD R221, R39.reuse, 0x2, R225 ;  /* 0x0000000227dd7824 */ /* 0x040fe400078e02e1 */
[----:B------:R-:W-:Y:S01]  /*19ae0*/  LOP3.LUT R224, R166, R224, RZ, 0x3c, !PT ;  /* 0x000000e0a6e07212 */ /* 0x000fe200078e3cff */
[----:B------:R-:W-:Y:S01]  /*19af0*/  LDSM.16.M88.4 R44, [R223] ;  /* 0x00000000df2c783b */ /* 0x000fe20000000200 */
[----:B------:R-:W-:Y:S02]  /*19b00*/  IMAD R220, R39, 0x2, R223 ;  /* 0x0000000227dc7824 */ /* 0x000fe400078e02df */
[----:B------:R-:W-:Y:S01]  /*19b10*/  LEA R224, R56, R224, 0x9 ;  /* 0x000000e038e07211 */ /* 0x000fe200078e48ff */
[----:B------:R-:W-:Y:S03]  /*19b20*/  LDSM.16.M88.4 R68, [R221] ;  /* 0x00000000dd44783b */ /* 0x000fe60000000200 */
[----:B------:R-:W-:Y:S01]  /*19b30*/  SHF.L.U32 R224, R224, 0x1, RZ ;  /* 0x00000001e0e07819 */ /* 0x000fe200000006ff */
[----:B------:R-:W-:Y:S03]  /*19b40*/  LDSM.16.M88.4 R48, [R220] ;  /* 0x00000000dc30783b */ /* 0x000fe60000000200 */
[C---:B------:R-:W-:Y:S01]  /*19b50*/  IADD3 R0, R224.reuse, 0x8000, RZ ;  /* 0x00008000e0007810 */ /* 0x040fe20007ffe0ff */
[----:B-1----:R-:W1:Y:S01]  /*19b60*/  LDSM.16.M88.4 R16, [R224+0x8000] ;  /* 0x00800000e010783b */ /* 0x002e620000000200 */
[----:B------:R-:W-:-:S02]  /*19b70*/  IADD3 R222, R224, 0x8020, RZ ;  /* 0x00008020e0de7810 */ /* 0x000fc40007ffe0ff */
[----:B------:R-:W-:Y:S01]  /*19b80*/  @P1 IADD3 R222, R0, -0x20, RZ ;  /* 0xffffffe000de1810 */ /* 0x000fe20007ffe0ff */
[----:B------:R-:W3:Y:S01]  /*19b90*/  LDSM.16.M88.4 R56, [R224+0x8800] ;  /* 0x00880000e038783b */ /* 0x000ee20000000200 */
[----:B------:R-:W-:-:S03]  /*19ba0*/  MOV R0, 0x40 ;  /* 0x0000004000007802 */ /* 0x000fc60000000f00 */
[----:B------:R-:W2:Y:S01]  /*19bb0*/  LDSM.16.M88.4 R76, [R224+0x9000] ;  /* 0x00900000e04c783b */ /* 0x000ea20000000200 */
[----:B------:R-:W-:-:S03]  /*19bc0*/  SEL R0, R0, 0xffffffc0, !P2 ;  /* 0xffffffc000007807 */ /* 0x000fc60005000000 */
[----:B------:R-:W2:Y:S01]  /*19bd0*/  LDSM.16.M88.4 R28, [R224+0x9800] ;  /* 0x00980000e01c783b */ /* 0x000ea20000000200 */
[----:B------:R-:W-:Y:S02]  /*19be0*/  IADD3 R218, R224, R0, RZ ;  /* 0x00000000e0da7210 */ /* 0x000fe40007ffe0ff */
[----:B------:R-:W-:Y:S01]  /*19bf0*/  IADD3 R211, R0, R222, RZ ;  /* 0x000000de00d37210 */ /* 0x000fe20007ffe0ff */
[----:B------:R-:W2:Y:S04]  /*19c00*/  LDSM.16.M88.4 R4, [R222] ;  /* 0x00000000de04783b */ /* 0x000ea80000000200 */
[----:B------:R-:W2:Y:S04]  /*19c10*/  LDSM.16.M88.4 R92, [R222+0x800] ;  /* 0x00080000de5c783b */ /* 0x000ea80000000200 */
[----:B------:R-:W2:Y:S04]  /*19c20*/  LDSM.16.M88.4 R88, [R222+0x1000] ;  /* 0x00100000de58783b */ /* 0x000ea80000000200 */
[----:B------:R-:W2:Y:S04]  /*19c30*/  LDSM.16.M88.4 R84, [R222+0x1800] ;  /* 0x00180000de54783b */ /* 0x000ea80000000200 */
[----:B------:R-:W2:Y:S04]  /*19c40*/  LDSM.16.M88.4 R12, [R218+0x8000] ;  /* 0x00800000da0c783b */ /* 0x000ea80000000200 */
[----:B------:R-:W2:Y:S01]  /*19c50*/  LDSM.16.M88.4 R64, [R218+0x8800] ;  /* 0x00880000da40783b */ /* 0x000ea20000000200 */
[C---:B-1---5:R-:W-:Y:S03]  /*19c60*/  HMMA.16816.F32.BF16 R20, R24.reuse, R16, RZ ;  /* 0x000000101814723c */ /* 0x062fe600000418ff */
[----:B------:R-:W1:Y:S04]  /*19c70*/  LDSM.16.M88.4 R60, [R218+0x9000] ;  /* 0x00900000da3c783b */ /* 0x000e680000000200 */
[----:B------:R-:W4:Y:S01]  /*19c80*/  LD.E R0, [R10.64+0x18c] ;  /* 0x00018c060a007980 */ /* 0x000f22000c101900 */
[C---:B------:R-:W-:Y:S03]  /*19c90*/  HMMA.16816.F32.BF16 R16, R24.reuse, R18, RZ ;  /* 0x000000121810723c */ /* 0x040fe600000418ff */
[----:B------:R-:W-:Y:S04]  /*19ca0*/  LDSM.16.M88.4 R100, [R211+0x4800] ;  /* 0x00480000d364783b */ /* 0x000fe80000000200 */
[----:B------:R-:W-:Y:S01]  /*19cb0*/  LDSM.16.M88.4 R96, [R224+0xe800] ;  /* 0x00e80000e060783b */ /* 0x000fe20000000200 */
[C---:B---3--:R-:W-:Y:S08]  /*19cc0*/  HMMA.16816.F32.BF16 R32, R24.reuse, R56, RZ ;  /* 0x000000381820723c */ /* 0x048ff000000418ff */
[C---:B--2---:R-:W-:Y:S08]  /*19cd0*/  HMMA.16816.F32.BF16 R80, R24.reuse, R76, RZ ;  /* 0x0000004c1850723c */ /* 0x044ff000000418ff */
[C---:B------:R-:W-:Y:S08]  /*19ce0*/  HMMA.16816.F32.BF16 R56, R24.reuse, R58, RZ ;  /* 0x0000003a1838723c */ /* 0x040ff000000418ff */
[C---:B------:R-:W-:Y:S08]  /*19cf0*/  HMMA.16816.F32.BF16 R76, R24.reuse, R78, RZ ;  /* 0x0000004e184c723c */ /* 0x040ff000000418ff */
[C---:B------:R-:W-:Y:S08]  /*19d00*/  HMMA.16816.F32.BF16 R72, R24.reuse, R28, RZ ;  /* 0x0000001c1848723c */ /* 0x040ff000000418ff */
[----:B------:R-:W-:Y:S01]  /*19d10*/  HMMA.16816.F32.BF16 R24, R24, R30, RZ ;  /* 0x0000001e1818723c */ /* 0x000fe200000418ff */
[----:B------:R-:W2:Y:S07]  /*19d20*/  LDSM.16.M88.4 R28, [R218+0x9800] ;  /* 0x00980000da1c783b */ /* 0x000eae0000000200 */
[C---:B------:R-:W-:Y:S08]  /*19d30*/  HMMA.16816.F32.BF16 R20, R44.reuse, R4, R20 ;  /* 0x000000042c14723c */ /* 0x040ff00000041814 */
[C---:B------:R-:W-:Y:S01]  /*19d40*/  HMMA.16816.F32.BF16 R16, R44.reuse, R6, R16 ;  /* 0x000000062c10723c */ /* 0x040fe20000041810 */
[----:B------:R-:W3:Y:S07]  /*19d50*/  LDSM.16.M88.4 R4, [R211] ;  /* 0x00000000d304783b */ /* 0x000eee0000000200 */
        /* <DEDUP_REMOVED lines=10> */
[C---:B------:R-:W-:Y:S08]  /*19e00*/  HMMA.16816.F32.BF16 R20, R68.reuse, R12, R20 ;  /* 0x0000000c4414723c */ /* 0x040ff00000041814 */
[C---:B------:R-:W-:Y:S01]  /*19e10*/  HMMA.16816.F32.BF16 R16, R68.reuse, R14, R16 ;  /* 0x0000000e4410723c */ /* 0x040fe20000041810 */
[----:B------:R-:W3:Y:S07]  /*19e20*/  LDSM.16.M88.4 R12, [R211+0x1000] ;  /* 0x00100000d30c783b */ /* 0x000eee0000000200 */
[C---:B------:R-:W-:Y:S08]  /*19e30*/  HMMA.16816.F32.BF16 R32, R68.reuse, R64, R32 ;  /* 0x000000404420723c */ /* 0x040ff00000041820 */
[C---:B------:R-:W-:Y:S01]  /*19e40*/  HMMA.16816.F32.BF16 R56, R68.reuse, R66, R56 ;  /* 0x000000424438723c */ /* 0x040fe20000041838 */
[----:B------:R-:W-:Y:S07]  /*19e50*/  LDSM.16.M88.4 R64, [R211+0x1800] ;  /* 0x00180000d340783b */ /* 0x000fee0000000200 */
[C---:B-1----:R-:W-:Y:S08]  /*19e60*/  HMMA.16816.F32.BF16 R80, R68.reuse, R60, R80 ;  /* 0x0000003c4450723c */ /* 0x042ff00000041850 */
[C---:B------:R-:W-:Y:S01]  /*19e70*/  HMMA.16816.F32.BF16 R76, R68.reuse, R62, R76 ;  /* 0x0000003e444c723c */ /* 0x040fe2000004184c */
[----:B------:R-:W-:Y:S07]  /*19e80*/  LDSM.16.M88.4 R60, [R222+0x2800] ;  /* 0x00280000de3c783b */ /* 0x000fee0000000200 */
[C---:B--2---:R-:W-:Y:S08]  /*19e90*/  HMMA.16816.F32.BF16 R72, R68.reuse, R28, R72 ;  /* 0x0000001c4448723c */ /* 0x044ff00000041848 */
[----:B------:R-:W-:Y:S01]  /*19ea0*/  HMMA.16816.F32.BF16 R68, R68, R30, R24 ;  /* 0x0000001e4444723c */ /* 0x000fe20000041818 */
[----:B------:R-:W1:Y:S04]  /*19eb0*/  LDSM.16.M88.4 R28, [R224+0xa000] ;  /* 0x00a00000e01c783b */ /* 0x000e680000000200 */
[----:B------:R-:W2:Y:S03]  /*19ec0*/  LDSM.16.M88.4 R24, [R224+0xa800] ;  /* 0x00a80000e018783b */ /* 0x000ea60000000200 */
[C---:B---3--:R-:W-:Y:S08]  /*19ed0*/  HMMA.16816.F32.BF16 R20, R48.reuse, R4, R20 ;  /* 0x000000043014723c */ /* 0x048ff00000041814 */
[C---:B------:R-:W-:Y:S01]  /*19ee0*/  HMMA.16816.F32.BF16 R16, R48.reuse, R6, R16 ;  /* 0x000000063010723c */ /* 0x040fe20000041810 */
[----:B------:R-:W3:Y:S07]  /*19ef0*/  LDSM.16.M88.4 R4, [R224+0xb000] ;  /* 0x00b00000e004783b */ /* 0x000eee0000000200 */
[C---:B------:R-:W-:Y:S08]  /*19f00*/  HMMA.16816.F32.BF16 R32, R48.reuse, R44, R32 ;  /* 0x0000002c3020723c */ /* 0x040ff00000041820 */
[C---:B------:R-:W-:Y:S01]  /*19f10*/  HMMA.16816.F32.BF16 R56, R48.reuse, R46, R56 ;  /* 0x0000002e3038723c */ /* 0x040fe20000041838 */
[----:B------:R-:W-:Y:S07]  /*19f20*/  LDSM.16.M88.4 R44, [R223+0x2000] ;  /* 0x00200000df2c783b */ /* 0x000fee0000000200 */
[C---:B------:R-:W-:Y:S08]  /*19f30*/  HMMA.16816.F32.BF16 R80, R48.reuse, R12, R80 ;  /* 0x0000000c3050723c */ /* 0x040ff00000041850 */
[----:B------:R-:W-:Y:S01]  /*19f40*/  HMMA.16816.F32.BF16 R76, R48, R14, R76 ;  /* 0x0000000e304c723c */ /* 0x000fe2000004184c */
[----:B------:R-:W3:Y:S07]  /*19f50*/  LDSM.16.M88.4 R12, [R222+0x2000] ;  /* 0x00200000de0c783b */ /* 0x000eee0000000200 */
[C---:B-1----:R-:W-:Y:S08]  /*19f60*/  HMMA.16816.F32.BF16 R20, R84.reuse, R28, R20 ;  /* 0x0000001c5414723c */ /* 0x042ff00000041814 */
[----:B------:R-:W-:Y:S01]  /*19f70*/  HMMA.16816.F32.BF16 R16, R84, R30, R16 ;  /* 0x0000001e5410723c */ /* 0x000fe20000041810 */
[----:B------:R-:W-:Y:S07]  /*19f80*/  LDSM.16.M88.4 R28, [R218+0xa800] ;  /* 0x00a80000da1c783b */ /* 0x000fee0000000200 */
[C---:B------:R-:W-:Y:S08]  /*19f90*/  HMMA.16816.F32.BF16 R72, R48.reuse, R64, R72 ;  /* 0x000000403048723c */ /* 0x040ff00000041848 */
[----:B------:R-:W-:Y:S01]  /*19fa0*/  HMMA.16816.F32.BF16 R68, R48, R66, R68 ;  /* 0x000000423044723c */ /* 0x000fe20000041844 */
[----:B------:R-:W1:Y:S04]  /*19fb0*/  LDSM.16.M88.4 R64, [R222+0x3000] ;  /* 0x00300000de40783b */ /* 0x000e680000000200 */
[----:B------:R-:W-:Y:S03]  /*19fc0*/  LDSM.16.M88.4 R48, [R222+0x3800] ;  /* 0x00380000de30783b */ /* 0x000fe60000000200 */
[C---:B--2---:R-:W-:Y:S08]  /*19fd0*/  HMMA.16816.F32.BF16 R32, R84.reuse, R24, R32 ;  /* 0x000000185420723c */ /* 0x044ff00000041820 */
[C---:B------:R-:W-:Y:S01]  /*19fe0*/  HMMA.16816.F32.BF16 R56, R84.reuse, R26, R56 ;  /* 0x0000001a5438723c */ /* 0x040fe20000041838 */
[----:B------:R-:W-:Y:S07]  /*19ff0*/  LDSM.16.M88.4 R24, [R218+0xa000] ;  /* 0x00a00000da18783b */ /* 0x000fee0000000200 */
[C---:B---3--:R-:W-:Y:S08]  /*1a000*/  HMMA.16816.F32.BF16 R80, R84.reuse, R4, R80 ;  /* 0x000000045450723c */ /* 0x048ff00000041850 */
[----:B------:R-:W-:Y:S01]  /*1a010*/  HMMA.16816.F32.BF16 R76, R84, R6, R76 ;  /* 0x00000006544c723c */ /* 0x000fe2000004184c */
[----:B------:R-:W2:Y:S07]  /*1a020*/  LDSM.16.M88.4 R4, [R221+0x2000] ;  /* 0x00200000dd04783b */ /* 0x000eae0000000200 */
[C---:B------:R-:W-:Y:S08]  /*1a030*/  HMMA.16816.F32.BF16 R20, R44.reuse, R12, R20 ;  /* 0x0000000c2c14723c */ /* 0x040ff00000041814 */
[----:B------:R-:W-:Y:S01]  /*1a040*/  HMMA.16816.F32.BF16 R16, R44, R14, R16 ;  /* 0x0000000e2c10723c */ /* 0x000fe20000041810 */
[----:B------:R-:W3:Y:S07]  /*1a050*/  LDSM.16.M88.4 R12, [R218+0xb000] ;  /* 0x00b00000da0c783b */ /* 0x000eee0000000200 */
        /* <DEDUP_REMOVED lines=9> */
[----:B------:R-:W-:Y:S07]  /*1a0f0*/  LDSM.16.M88.4 R64, [R211+0x2800] ;  /* 0x00280000d340783b */ /* 0x000fee0000000200 */
[C---:B--2---:R-:W-:Y:S08]  /*1a100*/  HMMA.16816.F32.BF16 R20, R4.reuse, R24, R20 ;  /* 0x000000180414723c */ /* 0x044ff00000041814 */
[----:B------:R-:W-:Y:S01]  /*1a110*/  HMMA.16816.F32.BF16 R16, R4, R26, R16 ;  /* 0x0000001a0410723c */ /* 0x000fe20000041810 */
[----:B------:R-:W1:Y:S07]  /*1a120*/  LDSM.16.M88.4 R24, [R220+0x2000] ;  /* 0x00200000dc18783b */ /* 0x000e6e0000000200 */
[C---:B------:R-:W-:Y:S08]  /*1a130*/  HMMA.16816.F32.BF16 R72, R44.reuse, R48, R72 ;  /* 0x000000302c48723c */ /* 0x040ff00000041848 */
[----:B------:R-:W-:Y:S01]  /*1a140*/  HMMA.16816.F32.BF16 R68, R44, R50, R68 ;  /* 0x000000322c44723c */ /* 0x000fe20000041844 */
[----:B------:R-:W2:Y:S04]  /*1a150*/  LDSM.16.M88.4 R48, [R211+0x3000] ;  /* 0x00300000d330783b */ /* 0x000ea80000000200 */
[----:B------:R-:W-:Y:S03]  /*1a160*/  LDSM.16.M88.4 R44, [R225+0x4000] ;  /* 0x00400000e12c783b */ /* 0x000fe60000000200 */
        /* <DEDUP_REMOVED lines=8> */
[----:B------:R-:W3:Y:S04]  /*1a1f0*/  LDSM.16.M88.4 R4, [R224+0xc800] ;  /* 0x00c80000e004783b */ /* 0x000ee80000000200 */
[----:B------:R-:W-:Y:S03]  /*1a200*/  LDSM.16.M88.4 R60, [R224+0xd000] ;  /* 0x00d00000e03c783b */ /* 0x000fe60000000200 */
[C---:B-1----:R-:W-:Y:S08]  /*1a210*/  HMMA.16816.F32.BF16 R20, R24.reuse, R84, R20 ;  /* 0x000000541814723c */ /* 0x042ff00000041814 */
[C---:B------:R-:W-:Y:S01]  /*1a220*/  HMMA.16816.F32.BF16 R16, R24.reuse, R86, R16 ;  /* 0x000000561810723c */ /* 0x040fe20000041810 */
[----:B------:R-:W-:Y:S07]  /*1a230*/  LDSM.16.M88.4 R84, [R211+0x4000] ;  /* 0x00400000d354783b */ /* 0x000fee0000000200 */
[C---:B------:R-:W-:Y:S08]  /*1a240*/  HMMA.16816.F32.BF16 R32, R24.reuse, R64, R32 ;  /* 0x000000401820723c */ /* 0x040ff00000041820 */
[C---:B------:R-:W-:Y:S01]  /*1a250*/  HMMA.16816.F32.BF16 R56, R24.reuse, R66, R56 ;  /* 0x000000421838723c */ /* 0x040fe20000041838 */
[----:B------:R-:W-:Y:S07]  /*1a260*/  LDSM.16.M88.4 R64, [R224+0xd800] ;  /* 0x00d80000e040783b */ /* 0x000fee0000000200 */
[C---:B--2---:R-:W-:Y:S08]  /*1a270*/  HMMA.16816.F32.BF16 R80, R24.reuse, R48, R80 ;  /* 0x000000301850723c */ /* 0x044ff00000041850 */
[----:B------:R-:W-:Y:S01]  /*1a280*/  HMMA.16816.F32.BF16 R76, R24, R50, R76 ;  /* 0x00000032184c723c */ /* 0x000fe2000004184c */
[----:B------:R-:W1:Y:S07]  /*1a290*/  LDSM.16.M88.4 R48, [R223+0x4000] ;  /* 0x00400000df30783b */ /* 0x000e6e0000000200 */
[C---:B---3--:R-:W-:Y:S08]  /*1a2a0*/  HMMA.16816.F32.BF16 R20, R44.reuse, R12, R20 ;  /* 0x0000000c2c14723c */ /* 0x048ff00000041814 */
[C---:B------:R-:W-:Y:S01]  /*1a2b0*/  HMMA.16816.F32.BF16 R16, R44.reuse, R14, R16 ;  /* 0x0000000e2c10723c */ /* 0x040fe20000041810 */
[----:B------:R-:W-:Y:S07]  /*1a2c0*/  LDSM.16.M88.4 R12, [R218+0xc000] ;  /* 0x00c00000da0c783b */ /* 0x000fee0000000200 */
[C---:B------:R-:W-:Y:S08]  /*1a2d0*/  HMMA.16816.F32.BF16 R32, R44.reuse, R4, R32 ;  /* 0x000000042c20723c */ /* 0x040ff00000041820 */
[----:B------:R-:W-:Y:S01]  /*1a2e0*/  HMMA.16816.F32.BF16 R56, R44, R6, R56 ;  /* 0x000000062c38723c */ /* 0x000fe20000041838 */
[----:B------:R-:W2:Y:S07]  /*1a2f0*/  LDSM.16.M88.4 R4, [R221+0x4000] ;  /* 0x00400000dd04783b */ /* 0x000eae0000000200 */
[C---:B------:R-:W-:Y:S08]  /*1a300*/  HMMA.16816.F32.BF16 R72, R24.reuse, R28, R72 ;  /* 0x0000001c1848723c */ /* 0x040ff00000041848 */
[----:B------:R-:W-:Y:S01]  /*1a310*/  HMMA.16816.F32.BF16 R68, R24, R30, R68 ;  /* 0x0000001e1844723c */ /* 0x000fe20000041844 */
[----:B------:R-:W3:Y:S04]  /*1a320*/  LDSM.16.M88.4 R28, [R222+0x4800] ;  /* 0x00480000de1c783b */ /* 0x000ee80000000200 */
[----:B------:R-:W3:Y:S03]  /*1a330*/  LDSM.16.M88.4 R24, [R222+0x5000] ;  /* 0x00500000de18783b */ /* 0x000ee60000000200 */
[C---:B-1----:R-:W-:Y:S08]  /*1a340*/  HMMA.16816.F32.BF16 R20, R48.reuse, R88, R20 ;  /* 0x000000583014723c */ /* 0x042ff00000041814 */
[----:B------:R-:W-:Y:S01]  /*1a350*/  HMMA.16816.F32.BF16 R16, R48, R90, R16 ;  /* 0x0000005a3010723c */ /* 0x000fe20000041810 */
[----:B------:R-:W-:Y:S07]  /*1a360*/  LDSM.16.M88.4 R88, [R211+0x5000] ;  /* 0x00500000d358783b */ /* 0x000fee0000000200 */
[C---:B------:R-:W-:Y:S08]  /*1a370*/  HMMA.16816.F32.BF16 R80, R44.reuse, R60, R80 ;  /* 0x0000003c2c50723c */ /* 0x040ff00000041850 */
[----:B------:R-:W-:Y:S01]  /*1a380*/  HMMA.16816.F32.BF16 R76, R44, R62, R76 ;  /* 0x0000003e2c4c723c */ /* 0x000fe2000004184c */
[----:B------:R-:W1:Y:S07]  /*1a390*/  LDSM.16.M88.4 R60, [R222+0x5800] ;  /* 0x00580000de3c783b */ /* 0x000e6e0000000200 */
[----:B--2---:R-:W-:Y:S08]  /*1a3a0*/  HMMA.16816.F32.BF16 R20, R4, R12, R20 ;  /* 0x0000000c0414723c */ /* 0x004ff00000041814 */
[C---:B------:R-:W-:Y:S08]  /*1a3b0*/  HMMA.16816.F32.BF16 R72, R44.reuse, R64, R72 ;  /* 0x000000402c48723c */ /* 0x040ff00000041848 */
[----:B------:R-:W-:Y:S01]  /*1a3c0*/  HMMA.16816.F32.BF16 R68, R44, R66, R68 ;  /* 0x000000422c44723c */ /* 0x000fe20000041844 */
[----:B------:R-:W-:Y:S04]  /*1a3d0*/  LDSM.16.M88.4 R64, [R225+0x6000] ;  /* 0x00600000e140783b */ /* 0x000fe80000000200 */
[----:B------:R-:W2:Y:S03]  /*1a3e0*/  LDSM.16.M88.4 R44, [R224+0xe000] ;  /* 0x00e00000e02c783b */ /* 0x000ea60000000200 */
[----:B------:R-:W-:Y:S01]  /*1a3f0*/  HMMA.16816.F32.BF16 R16, R4, R14, R16 ;  /* 0x0000000e0410723c */ /* 0x000fe20000041810 */
[----:B------:R-:W-:Y:S07]  /*1a400*/  LDSM.16.M88.4 R12, [R218+0xd800] ;  /* 0x00d80000da0c783b */ /* 0x000fee0000000200 */
[C---:B---3--:R-:W-:Y:S08]  /*1a410*/  HMMA.16816.F32.BF16 R32, R48.reuse, R28, R32 ;  /* 0x0000001c3020723c */ /* 0x048ff00000041820 */
[C---:B------:R-:W-:Y:S01]  /*1a420*/  HMMA.16816.F32.BF16 R56, R48.reuse, R30, R56 ;  /* 0x0000001e3038723c */ /* 0x040fe20000041838 */
[----:B------:R-:W3:Y:S07]  /*1a430*/  LDSM.16.M88.4 R28, [R218+0xc800] ;  /* 0x00c80000da1c783b */ /* 0x000eee0000000200 */
[C---:B------:R-:W-:Y:S08]  /*1a440*/  HMMA.16816.F32.BF16 R80, R48.reuse, R24, R80 ;  /* 0x000000183050723c */ /* 0x040ff00000041850 */
[----:B------:R-:W-:Y:S01]  /*1a450*/  HMMA.16816.F32.BF16 R76, R48, R26, R76 ;  /* 0x0000001a304c723c */ /* 0x000fe2000004184c */
[----:B------:R-:W3:Y:S07]  /*1a460*/  LDSM.16.M88.4 R24, [R218+0xd000] ;  /* 0x00d00000da18783b */ /* 0x000eee0000000200 */
[----:B------:R-:W-:Y:S08]  /*1a470*/  HMMA.16816.F32.BF16 R20, R92, R84, R20 ;  /* 0x000000545c14723c */ /* 0x000ff00000041814 */
[C---:B-1----:R-:W-:Y:S08]  /*1a480*/  HMMA.16816.F32.BF16 R72, R48.reuse, R60, R72 ;  /* 0x0000003c3048723c */ /* 0x042ff00000041848 */
[----:B------:R-:W-:Y:S01]  /*1a490*/  HMMA.16816.F32.BF16 R68, R48, R62, R68 ;  /* 0x0000003e3044723c */ /* 0x000fe20000041844 */
[----:B------:R-:W-:Y:S04]  /*1a4a0*/  LDSM.16.M88.4 R48, [R223+0x6000] ;  /* 0x00600000df30783b */ /* 0x000fe80000000200 */
[----:B------:R-:W1:Y:S03]  /*1a4b0*/  LDSM.16.M88.4 R60, [R222+0x6000] ;  /* 0x00600000de3c783b */ /* 0x000e660000000200 */
[----:B------:R-:W-:Y:S01]  /*1a4c0*/  HMMA.16816.F32.BF16 R16, R92, R86, R16 ;  /* 0x000000565c10723c */ /* 0x000fe20000041810 */
[----:B------:R-:W-:Y:S07]  /*1a4d0*/  LDSM.16.M88.4 R84, [R211+0x5800] ;  /* 0x00580000d354783b */ /* 0x000fee0000000200 */
[----:B--2---:R-:W-:Y:S08]  /*1a4e0*/  HMMA.16816.F32.BF16 R20, R64, R44, R20 ;  /* 0x0000002c4014723c */ /* 0x004ff00000041814 */
[C---:B---3--:R-:W-:Y:S08]  /*1a4f0*/  HMMA.16816.F32.BF16 R32, R4.reuse, R28, R32 ;  /* 0x0000001c0420723c */ /* 0x048ff00000041820 */
[C---:B------:R-:W-:Y:S01]  /*1a500*/  HMMA.16816.F32.BF16 R56, R4.reuse, R30, R56 ;  /* 0x0000001e0438723c */ /* 0x040fe20000041838 */
[----:B------:R-:W-:Y:S07]  /*1a510*/  LDSM.16.M88.4 R28, [R221+0x6000] ;  /* 0x00600000dd1c783b */ /* 0x000fee0000000200 */
[C---:B------:R-:W-:Y:S08]  /*1a520*/  HMMA.16816.F32.BF16 R80, R4.reuse, R24, R80 ;  /* 0x000000180450723c */ /* 0x040ff00000041850 */
[----:B------:R-:W-:Y:S01]  /*1a530*/  HMMA.16816.F32.BF16 R76, R4, R26, R76 ;  /* 0x0000001a044c723c */ /* 0x000fe2000004184c */
[----:B------:R-:W2:Y:S07]  /*1a540*/  LDSM.16.M88.4 R24, [R218+0xe000] ;  /* 0x00e00000da18783b */ /* 0x000eae0000000200 */
[----:B------:R-:W-:Y:S01]  /*1a550*/  HMMA.16816.F32.BF16 R16, R64, R46, R16 ;  /* 0x0000002e4010723c */ /* 0x000fe20000041810 */
[----:B------:R-:W-:Y:S07]  /*1a560*/  LDSM.16.M88.4 R44, [R222+0x6800] ;  /* 0x00680000de2c783b */ /* 0x000fee0000000200 */
[----:B-1----:R-:W-:Y:S08]  /*1a570*/  HMMA.16816.F32.BF16 R20, R48, R60, R20 ;  /* 0x0000003c3014723c */ /* 0x002ff00000041814 */
[C---:B------:R-:W-:Y:S08]  /*1a580*/  HMMA.16816.F32.BF16 R72, R4.reuse, R12, R72 ;  /* 0x0000000c0448723c */ /* 0x040ff00000041848 */
[----:B------:R-:W-:Y:S01]  /*1a590*/  HMMA.16816.F32.BF16 R68, R4, R14, R68 ;  /* 0x0000000e0444723c */ /* 0x000fe20000041844 */
[----:B------:R-:W-:Y:S04]  /*1a5a0*/  LDSM.16.M88.4 R12, [R220+0x6000] ;  /* 0x00600000dc0c783b */ /* 0x000fe80000000200 */
[----:B------:R-:W1:Y:S03]  /*1a5b0*/  LDSM.16.M88.4 R4, [R211+0x6000] ;  /* 0x00600000d304783b */ /* 0x000e660000000200 */
[----:B------:R-:W-:Y:S01]  /*1a5c0*/  HMMA.16816.F32.BF16 R16, R48, R62, R16 ;  /* 0x0000003e3010723c */ /* 0x000fe20000041810 */
[----:B------:R-:W3:Y:S07]  /*1a5d0*/  LDSM.16.M88.4 R60, [R224+0xf000] ;  /* 0x00f00000e03c783b */ /* 0x000eee0000000200 */
[----:B--2---:R-:W-:Y:S08]  /*1a5e0*/  HMMA.16816.F32.BF16 R20, R28, R24, R20 ;  /* 0x000000181c14723c */ /* 0x004ff00000041814 */
[C---:B------:R-:W-:Y:S08]  /*1a5f0*/  HMMA.16816.F32.BF16 R32, R92.reuse, R100, R32 ;  /* 0x000000645c20723c */ /* 0x040ff00000041820 */
[C---:B------:R-:W-:Y:S08]  /*1a600*/  HMMA.16816.F32.BF16 R56, R92.reuse, R102, R56 ;  /* 0x000000665c38723c */ /* 0x040ff00000041838 */
[----:B------:R-:W-:Y:S01]  /*1a610*/  HMMA.16816.F32.BF16 R100, R92, R88, R80 ;  /* 0x000000585c64723c */ /* 0x000fe20000041850 */
[----:B------:R-:W-:Y:S07]  /*1a620*/  LDSM.16.M88.4 R80, [R218+0xe800] ;  /* 0x00e80000da50783b */ /* 0x000fee0000000200 */
[----:B------:R-:W-:Y:S01]  /*1a630*/  HMMA.16816.F32.BF16 R16, R28, R26, R16 ;  /* 0x0000001a1c10723c */ /* 0x000fe20000041810 */
[----:B------:R-:W2:Y:S07]  /*1a640*/  LDSM.16.M88.4 R24, [R222+0x7000] ;  /* 0x00700000de18783b */ /* 0x000eae0000000200 */
[----:B-1----:R-:W-:Y:S08]  /*1a650*/  HMMA.16816.F32.BF16 R20, R12, R4, R20 ;  /* 0x000000040c14723c */ /* 0x002ff00000041814 */
[----:B------:R-:W-:Y:S01]  /*1a660*/  HMMA.16816.F32.BF16 R76, R92, R90, R76 ;  /* 0x0000005a5c4c723c */ /* 0x000fe2000004184c */
[----:B------:R-:W1:Y:S07]  /*1a670*/  LDSM.16.M88.4 R88, [R224+0xf800] ;  /* 0x00f80000e058783b */ /* 0x000e6e0000000200 */
[----:B---3--:R-:W-:Y:S08]  /*1a680*/  HMMA.16816.F32.BF16 R100, R64, R60, R100 ;  /* 0x0000003c4064723c */ /* 0x008ff00000041864 */
[----:B------:R-:W-:Y:S01]  /*1a690*/  HMMA.16816.F32.BF16 R72, R92, R84, R72 ;  /* 0x000000545c48723c */ /* 0x000fe20000041848 */
[----:B----4-:R-:W-:-:S02]  /*1a6a0*/  FMUL.FTZ R20, R20, R0 ;  /* 0x0000000014147220 */ /* 0x010fc40000410000 */
[-C--:B------:R-:W-:Y:S02]  /*1a6b0*/  FMUL.FTZ R21, R21, R0.reuse ;  /* 0x0000000015157220 */ /* 0x080fe40000410000 */
[----:B------:R-:W-:-:S03]  /*1a6c0*/  FMUL.FTZ R22, R22, R0 ;  /* 0x0000000016167220 */ /* 0x000fc60000410000 */
[----:B------:R-:W-:Y:S01]  /*1a6d0*/  HMMA.16816.F32.BF16 R84, R92, R86, R68 ;  /* 0x000000565c54723c */ /* 0x000fe20000041844 */
[----:B------:R-:W3:Y:S01]  /*1a6e0*/  MUFU.TANH R37, R20 ;  /* 0x0000001400257308 */ /* 0x000ee20000002400 */
[----:B------:R-:W-:Y:S06]  /*1a6f0*/  LDSM.16.M88.4 R68, [R211+0x6800] ;  /* 0x00680000d344783b */ /* 0x000fec0000000200 */
[----:B------:R-:W-:Y:S01]  /*1a700*/  HMMA.16816.F32.BF16 R16, R12, R6, R16 ;  /* 0x000000060c10723c */ /* 0x000fe20000041810 */
[----:B------:R-:W4:Y:S01]  /*1a710*/  MUFU.TANH R38, R21 ;  /* 0x0000001500267308 */ /* 0x000f220000002400 */
[----:B------:R-:W-:Y:S06]  /*1a720*/  LDSM.16.M88.4 R4, [R218+0xf000] ;  /* 0x00f00000da04783b */ /* 0x000fec0000000200 */
[----:B------:R-:W-:Y:S08]  /*1a730*/  HMMA.16816.F32.BF16 R76, R64, R62, R76 ;  /* 0x0000003e404c723c */ /* 0x000ff0000004184c */
[----:B--2---:R-:W-:Y:S01]  /*1a740*/  HMMA.16816.F32.BF16 R100, R48, R24, R100 ;  /* 0x000000183064723c */ /* 0x004fe20000041864 */
[----:B------:R2:W1:Y:S06]  /*1a750*/  MUFU.TANH R24, R22 ;  /* 0x0000001600187308 */ /* 0x00046c0000002400 */
[----:B------:R-:W-:-:S02]  /*1a760*/  FMUL.FTZ R25, R23, R0 ;  /* 0x0000000017197220 */ /* 0x000fc40000410000 */
[----:B--2---:R-:W2:Y:S01]  /*1a770*/  LDSM.16.M88.4 R20, [R222+0x7800] ;  /* 0x00780000de14783b */ /* 0x004ea20000000200 */
[----:B------:R-:W-:Y:S01]  /*1a780*/  HMMA.16816.F32.BF16 R32, R64, R96, R32 ;  /* 0x000000604020723c */ /* 0x000fe20000041820 */
[-C--:B------:R-:W-:Y:S02]  /*1a790*/  FMUL.FTZ R16, R16, R0.reuse ;  /* 0x0000000010107220 */ /* 0x080fe40000410000 */
[-C--:B------:R-:W-:Y:S02]  /*1a7a0*/  FMUL.FTZ R17, R17, R0.reuse ;  /* 0x0000000011117220 */ /* 0x080fe40000410000 */
[----:B------:R-:W-:-:S03]  /*1a7b0*/  FMUL.FTZ R18, R18, R0 ;  /* 0x0000000012127220 */ /* 0x000fc60000410000 */
[----:B------:R-:W-:Y:S01]  /*1a7c0*/  HMMA.16816.F32.BF16 R56, R64, R98, R56 ;  /* 0x000000624038723c */ /* 0x000fe20000041838 */
[----:B------:R-:W-:-:S07]  /*1a7d0*/  FMUL.FTZ R19, R19, R0 ;  /* 0x0000000013137220 */ /* 0x000fce0000410000 */
[C---:B-1----:R-:W-:Y:S01]  /*1a7e0*/  HMMA.16816.F32.BF16 R72, R64.reuse, R88, R72 ;  /* 0x000000584048723c */ /* 0x042fe20000041848 */
[----:B------:R-:W1:Y:S07]  /*1a7f0*/  MUFU.TANH R42, R16 ;  /* 0x00000010002a7308 */ /* 0x000e6e0000002400 */
[----:B------:R-:W-:Y:S01]  /*1a800*/  HMMA.16816.F32.BF16 R84, R64, R90, R84 ;  /* 0x0000005a4054723c */ /* 0x000fe20000041854 */
[----:B------:R-:W1:Y:S07]  /*1a810*/  MUFU.TANH R43, R17 ;  /* 0x00000011002b7308 */ /* 0x000e6e0000002400 */
[C---:B------:R-:W-:Y:S01]  /*1a820*/  HMMA.16816.F32.BF16 R76, R48.reuse, R26, R76 ;  /* 0x0000001a304c723c */ /* 0x040fe2000004184c */
[----:B------:R-:W1:Y:S08]  /*1a830*/  MUFU.TANH R26, R18 ;  /* 0x00000012001a7308 */ /* 0x000e700000002400 */
[----:B------:R1:W1:Y:S01]  /*1a840*/  MUFU.TANH R27, R19 ;  /* 0x00000013001b7308 */ /* 0x0002620000002400 */
[C---:B------:R-:W-:Y:S01]  /*1a850*/  HMMA.16816.F32.BF16 R32, R48.reuse, R44, R32 ;  /* 0x0000002c3020723c */ /* 0x040fe20000041820 */
[----:B-1----:R-:W1:Y:S07]  /*1a860*/  LDSM.16.M88.4 R16, [R218+0xf800] ;  /* 0x00f80000da10783b */ /* 0x002e6e0000000200 */
[C---:B------:R-:W-:Y:S01]  /*1a870*/  HMMA.16816.F32.BF16 R56, R48.reuse, R46, R56 ;  /* 0x0000002e3038723c */ /* 0x040fe20000041838 */
[----:B------:R-:W1:Y:S07]  /*1a880*/  LDSM.16.M88.4 R44, [R211+0x7000] ;  /* 0x00700000d32c783b */ /* 0x000e6e0000000200 */
[C---:B--2---:R-:W-:Y:S08]  /*1a890*/  HMMA.16816.F32.BF16 R72, R48.reuse, R20, R72 ;  /* 0x000000143048723c */ /* 0x044ff00000041848 */
[----:B------:R-:W-:Y:S08]  /*1a8a0*/  HMMA.16816.F32.BF16 R84, R48, R22, R84 ;  /* 0x000000163054723c */ /* 0x000ff00000041854 */
[C---:B------:R-:W-:Y:S08]  /*1a8b0*/  HMMA.16816.F32.BF16 R100, R28.reuse, R4, R100 ;  /* 0x000000041c64723c */ /* 0x040ff00000041864 */
[----:B------:R-:W-:Y:S01]  /*1a8c0*/  HMMA.16816.F32.BF16 R76, R28, R6, R76 ;  /* 0x000000061c4c723c */ /* 0x000fe2000004184c */
[----:B------:R-:W2:Y:S01]  /*1a8d0*/  LDSM.16.M88.4 R4, [R211+0x7800] ;  /* 0x00780000d304783b */ /* 0x000ea20000000200 */
[----:B------:R-:W-:Y:S01]  /*1a8e0*/  IMAD R36, R53, 0x10, R36 ;  /* 0x0000001035247824 */ /* 0x000fe200078e0224 */
[----:B------:R-:W-:Y:S01]  /*1a8f0*/  ISETP.GT.AND P6, PT, R242, R230, PT ;  /* 0x000000e6f200720c */ /* 0x000fe20003fc4270 */
[----:B------:R-:W1:Y:S01]  /*1a900*/  MUFU.TANH R25, R25 ;  /* 0x0000001900197308 */ /* 0x000e620000002400 */
[----:B------:R-:W-:Y:S01]  /*1a910*/  IADD3 R9, -R9, R52, -R237 ;  /* 0x0000003409097210 */ /* 0x000fe20007ffe9ed */
[----:B------:R-:W-:-:S04]  /*1a920*/  DEPBAR.LE SB0, 0x0 ;  /* 0x000080000000791a */ /* 0x000fc80000000000 */
[C---:B------:R-:W-:Y:S08]  /*1a930*/  HMMA.16816.F32.BF16 R32, R28.reuse, R80, R32 ;  /* 0x000000501c20723c */ /* 0x040ff00000041820 */
[C---:B------:R-:W-:Y:S08]  /*1a940*/  HMMA.16816.F32.BF16 R56, R28.reuse, R82, R56 ;  /* 0x000000521c38723c */ /* 0x040ff00000041838 */
[C---:B-1----:R-:W-:Y:S08]  /*1a950*/  HMMA.16816.F32.BF16 R72, R28.reuse, R16, R72 ;  /* 0x000000101c48723c */ /* 0x042ff00000041848 */
[----:B------:R-:W-:Y:S08]  /*1a960*/  HMMA.16816.F32.BF16 R84, R28, R18, R84 ;  /* 0x000000121c54723c */ /* 0x000ff00000041854 */
[C---:B------:R-:W-:Y:S08]  /*1a970*/  HMMA.16816.F32.BF16 R32, R12.reuse, R68, R32 ;  /* 0x000000440c20723c */ /* 0x040ff00000041820 */
[C---:B------:R-:W-:Y:S08]  /*1a980*/  HMMA.16816.F32.BF16 R56, R12.reuse, R70, R56 ;  /* 0x000000460c38723c */ /* 0x040ff00000041838 */
[C---:B------:R-:W-:Y:S08]  /*1a990*/  HMMA.16816.F32.BF16 R100, R12.reuse, R44, R100 ;  /* 0x0000002c0c64723c */ /* 0x040ff00000041864 */
[C---:B------:R-:W-:Y:S08]  /*1a9a0*/  HMMA.16816.F32.BF16 R76, R12.reuse, R46, R76 ;  /* 0x0000002e0c4c723c */ /* 0x040ff0000004184c */
[C---:B--2---:R-:W-:Y:S08]  /*1a9b0*/  HMMA.16816.F32.BF16 R72, R12.reuse, R4, R72 ;  /* 0x000000040c48723c */ /* 0x044ff00000041848 */
[----:B------:R-:W-:Y:S01]  /*1a9c0*/  HMMA.16816.F32.BF16 R84, R12, R6, R84 ;  /* 0x000000060c54723c */ /* 0x000fe20000041854 */
[----:B------:R-:W-:Y:S01]  /*1a9d0*/  FMUL.FTZ R20, R34, R0 ;  /* 0x0000000022147220 */ /* 0x000fe20000410000 */
[----:B------:R-:W-:Y:S01]  /*1a9e0*/  IADD3 R54, R54, R36, RZ ;  /* 0x0000002436367210 */ /* 0x000fe20007ffe0ff */
[----:B------:R-:W-:-:S02]  /*1a9f0*/  FMUL.FTZ R21, R35, R0 ;  /* 0x0000000023157220 */ /* 0x000fc40000410000 */
[-C--:B------:R-:W-:Y:S02]  /*1aa00*/  FMUL.FTZ R32, R32, R0.reuse ;  /* 0x0000000020207220 */ /* 0x080fe40000410000 */
[-C--:B------:R-:W-:Y:S02]  /*1aa10*/  FMUL.FTZ R35, R56, R0.reuse ;  /* 0x0000000038237220 */ /* 0x080fe40000410000 */
[-C--:B------:R-:W-:Y:S02]  /*1aa20*/  FMUL.FTZ R34, R57, R0.reuse ;  /* 0x0000000039227220 */ /* 0x080fe40000410000 */
[-C--:B------:R-:W-:Y:S02]  /*1aa30*/  FMUL.FTZ R22, R58, R0.reuse ;  /* 0x000000003a167220 */ /* 0x080fe40000410000 */
[-C--:B------:R-:W-:Y:S02]  /*1aa40*/  FMUL.FTZ R16, R59, R0.reuse ;  /* 0x000000003b107220 */ /* 0x080fe40000410000 */
        /* <DEDUP_REMOVED lines=9> */
[-C--:B------:R-:W-:Y:S01]  /*1aae0*/  FMUL.FTZ R36, R87, R0.reuse ;  /* 0x0000000057247220 */ /* 0x080fe20000410000 */
[----:B------:R-:W-:Y:S01]  /*1aaf0*/  IADD3 R4, R52, 0x1, -R237 ;  /* 0x0000000134047810 */ /* 0x000fe20007ffe8ed */
[-C--:B------:R-:W-:Y:S02]  /*1ab00*/  FMUL.FTZ R33, R33, R0.reuse ;  /* 0x0000000021217220 */ /* 0x080fe40000410000 */
[-C--:B------:R-:W-:Y:S02]  /*1ab10*/  FMUL.FTZ R100, R100, R0.reuse ;  /* 0x0000000064647220 */ /* 0x080fe40000410000 */
[----:B------:R-:W-:-:S02]  /*1ab20*/  FMUL.FTZ R101, R101, R0 ;  /* 0x0000000065657220 */ /* 0x000fc40000410000 */
[-C--:B------:R-:W-:Y:S02]  /*1ab30*/  FMUL.FTZ R74, R74, R0.reuse ;  /* 0x000000004a4a7220 */ /* 0x080fe40000410000 */
[-C--:B------:R-:W-:Y:S02]  /*1ab40*/  FMUL.FTZ R75, R75, R0.reuse ;  /* 0x000000004b4b7220 */ /* 0x080fe40000410000 */
[-C--:B------:R-:W-:Y:S02]  /*1ab50*/  FMUL.FTZ R84, R84, R0.reuse ;  /* 0x0000000054547220 */ /* 0x080fe40000410000 */
[----:B------:R-:W-:Y:S01]  /*1ab60*/  FMUL.FTZ R85, R85, R0 ;  /* 0x0000000055557220 */ /* 0x000fe20000410000 */
[----:B------:R-:W1:Y:S01]  /*1ab70*/  MUFU.TANH R32, R32 ;  /* 0x0000002000207308 */ /* 0x000e620000002400 */
[----:B------:R-:W-:Y:S01]  /*1ab80*/  IMAD.IADD R8, R8, 0x1, R4 ;  /* 0x0000000108087824 */ /* 0x000fe200078e0204 */
[----:B------:R-:W-:-:S06]  /*1ab90*/  IADD3 R245, R54, 0x8, RZ ;  /* 0x0000000836f57810 */ /* 0x000fcc0007ffe0ff */
[----:B------:R2:W1:Y:S01]  /*1aba0*/  MUFU.TANH R55, R33 ;  /* 0x0000002100377308 */ /* 0x0004620000002400 */
[----:B------:R-:W-:-:S07]  /*1abb0*/  IADD3 R244, R8, R245, RZ ;  /* 0x000000f508f47210 */ /* 0x000fce0007ffe0ff */
[----:B------:R-:W1:Y:S01]  /*1abc0*/  MUFU.TANH R20, R20 ;  /* 0x0000001400147308 */ /* 0x000e620000002400 */
[----:B------:R-:W-:-:S07]  /*1abd0*/  IMAD.IADD R246, R54, 0x1, R8 ;  /* 0x0000000136f67824 */ /* 0x000fce00078e0208 */
[----:B------:R-:W1:Y:S01]  /*1abe0*/  MUFU.TANH R21, R21 ;  /* 0x0000001500157308 */ /* 0x000e620000002400 */
[----:B------:R-:W-:-:S07]  /*1abf0*/  IMAD.IADD R245, R9, 0x1, R245 ;  /* 0x0000000109f57824 */ /* 0x000fce00078e02f5 */
[----:B------:R-:W1:Y:S08]  /*1ac00*/  MUFU.TANH R35, R35 ;  /* 0x0000002300237308 */ /* 0x000e700000002400 */
[----:B------:R-:W1:Y:S08]  /*1ac10*/  MUFU.TANH R34, R34 ;  /* 0x0000002200227308 */ /* 0x000e700000002400 */
[----:B------:R-:W1:Y:S08]  /*1ac20*/  MUFU.TANH R22, R22 ;  /* 0x0000001600167308 */ /* 0x000e700000002400 */
[----:B------:R-:W1:Y:S08]  /*1ac30*/  MUFU.TANH R16, R16 ;  /* 0x0000001000107308 */ /* 0x000e700000002400 */
[----:B------:R2:W1:Y:S08]  /*1ac40*/  MUFU.TANH R180, R100 ;  /* 0x0000006400b47308 */ /* 0x0004700000002400 */
[----:B------:R2:W1:Y:S08]  /*1ac50*/  MUFU.TANH R179, R101 ;  /* 0x0000006500b37308 */ /* 0x0004700000002400 */
[----:B------:R-:W1:Y:S08]  /*1ac60*/  MUFU.TANH R17, R17 ;  /* 0x0000001100117308 */ /* 0x000e700000002400 */
[----:B------:R-:W1:Y:S08]  /*1ac70*/  MUFU.TANH R18, R18 ;  /* 0x0000001200127308 */ /* 0x000e700000002400 */
[----:B------:R-:W1:Y:S08]  /*1ac80*/  MUFU.TANH R31, R31 ;  /* 0x0000001f001f7308 */ /* 0x000e700000002400 */
[----:B------:R-:W1:Y:S08]  /*1ac90*/  MUFU.TANH R30, R30 ;  /* 0x0000001e001e7308 */ /* 0x000e700000002400 */
[----:B------:R-:W1:Y:S08]  /*1aca0*/  MUFU.TANH R23, R23 ;  /* 0x0000001700177308 */ /* 0x000e700000002400 */
[----:B------:R-:W1:Y:S08]  /*1acb0*/  MUFU.TANH R19, R19 ;  /* 0x0000001300137308 */ /* 0x000e700000002400 */
[----:B------:R-:W1:Y:S08]  /*1acc0*/  MUFU.TANH R29, R29 ;  /* 0x0000001d001d7308 */ /* 0x000e700000002400 */
[----:B------:R-:W1:Y:S08]  /*1acd0*/  MUFU.TANH R28, R28 ;  /* 0x0000001c001c7308 */ /* 0x000e700000002400 */
[----:B------:R2:W1:Y:S08]  /*1ace0*/  MUFU.TANH R184, R74 ;  /* 0x0000004a00b87308 */ /* 0x0004700000002400 */
[----:B------:R2:W1:Y:S08]  /*1acf0*/  MUFU.TANH R183, R75 ;  /* 0x0000004b00b77308 */ /* 0x0004700000002400 */
[----:B------:R2:W1:Y:S08]  /*1ad00*/  MUFU.TANH R191, R84 ;  /* 0x0000005400bf7308 */ /* 0x0004700000002400 */
[----:B------:R2:W1:Y:S08]  /*1ad10*/  MUFU.TANH R190, R85 ;  /* 0x0000005500be7308 */ /* 0x0004700000002400 */
[----:B------:R-:W1:Y:S08]  /*1ad20*/  MUFU.TANH R44, R44 ;  /* 0x0000002c002c7308 */ /* 0x000e700000002400 */
[----:B------:R-:W1:Y:S01]  /*1ad30*/  MUFU.TANH R36, R36 ;  /* 0x0000002400247308 */ /* 0x000e620000002400 */
[----:B------:R-:W-:Y:S01]  /*1ad40*/  IADD3 R247, R54, R9, RZ ;  /* 0x0000000936f77210 */ /* 0x000fe20007ffe0ff */
[----:B------:R-:W-:Y:S01]  /*1ad50*/  BSSY B1, `(.L_x_3018) ;  /* 0x00000d8000017945 */ /* 0x000fe20003800000 */
[----:B------:R-:W-:-:S02]  /*1ad60*/  ISETP.NE.U32.AND P0, PT, R240, RZ, PT ;  /* 0x000000fff000720c */ /* 0x000fc40003f05070 */
[-C--:B------:R-:W-:Y:S02]  /*1ad70*/  IMNMX R246, R246, R52.reuse, PT ;  /* 0x00000034f6f67217 */ /* 0x080fe40003800200 */
[----:B------:R-:W-:Y:S02]  /*1ad80*/  IMNMX R244, R244, R52, PT ;  /* 0x00000034f4f47217 */ /* 0x000fe40003800200 */
[----:B------:R-:W-:Y:S02]  /*1ad90*/  ISETP.NE.AND.EX P0, PT, R241, RZ, PT, P0 ;  /* 0x000000fff100720c */ /* 0x000fe40003f05300 */
[----:B------:R-:W-:Y:S02]  /*1ada0*/  IMNMX R247, RZ, R247, !PT ;  /* 0x000000f7fff77217 */ /* 0x000fe40007800200 */
[----:B------:R-:W-:Y:S02]  /*1adb0*/  IMNMX R245, RZ, R245, !PT ;  /* 0x000000f5fff57217 */ /* 0x000fe40007800200 */
        /* <DEDUP_REMOVED lines=14> */
[----:B------:R-:W-:Y:S01]  /*1aea0*/  IADD3 R167, R222, 0x7800, RZ ;  /* 0x00007800dea77810 */ /* 0x000fe20007ffe0ff */
[----:B------:R-:W-:Y:S06]  /*1aeb0*/  BAR.SYNC.DEFER_BLOCKING 0x0 ;  /* 0x0000000000007b1d */ /* 0x000fec0000010000 */
[----:B------:R-:W-:Y:S05]  /*1aec0*/  @!P6 BRA `(.L_x_3019) ;  /* 0x00000c000000e947 */ /* 0x000fea0003800000 */
[----:B-1234-:R-:W-:Y:S01]  /*1aed0*/  BSSY B0, `(.L_x_3020) ;  /* 0x0000042000007945 */ /* 0x01efe20003800000 */
        /* <DEDUP_REMOVED lines=62> */
.L_x_3021:
[----:B------:R-:W2:Y:S02]  /*1b2c0*/  LD.E R5, [R10.64+0x38] ;  /* 0x000038060a057980 */ /* 0x000ea4000c101900 */
[----:B--2---:R-:W-:-:S04]  /*1b2d0*/  LEA R5, -R5, RZ, 0x6 ;  /* 0x000000ff05057211 */ /* 0x004fc800078e31ff */
[----:B------:R-:W-:Y:S02]  /*1b2e0*/  SHF.R.S32.HI R0, RZ, 0x1f, R5 ;  /* 0x0000001fff007819 */ /* 0x000fe40000011405 */
.L_x_3022:
[----:B------:R-:W-:Y:S05]  /*1b2f0*/  BSYNC B0 ;  /* 0x0000000000007941 */ /* 0x000fea0003800000 */
.L_x_3020:
        /* <DEDUP_REMOVED lines=125> */
.L_x_3019:
[----:B-1234-:R-:W-:Y:S05]  /*1bad0*/  BSYNC B1 ;  /* 0x0000000000017941 */ /* 0x01efea0003800000 */
.L_x_3018:
[----:B------:R-:W2:Y:S01]  /*1bae0*/  LD.E R33, [R10.64+0xdc] ;  /* 0x0000dc060a217980 */ /* 0x000ea2000c101900 */
        /* <DEDUP_REMOVED lines=8> */
[-C--:B------:R-:W-:Y:S01]  /*1bb70*/  ISETP.GE.AND P2, PT, R2, R245.reuse, PT ;  /* 0x000000f50200720c */ /* 0x080fe20003f46270 */
[----:B------:R-:W-:Y:S01]  /*1bb80*/  LDSM.16.MT88.4 R148, [R217+0x10000] ;  /* 0x01000000d994783b */ /* 0x000fe20000004200 */
[----:B------:R-:W-:Y:S01]  /*1bb90*/  ISETP.GE.AND P5, PT, R3, R245, PT ;  /* 0x000000f50300720c */ /* 0x000fe20003fa6270 */
[----:B------:R-:W-:Y:S01]  /*1bba0*/  IMAD R215, R39, 0x2, R217 ;  /* 0x0000000227d77824 */ /* 0x000fe200078e02d9 */
[C---:B------:R-:W-:Y:S01]  /*1bbb0*/  ISETP.GE.OR P1, PT, R3.reuse, R246, !P1 ;  /* 0x000000f60300720c */ /* 0x040fe20004f26670 */
[----:B------:R-:W-:Y:S01]  /*1bbc0*/  LDSM.16.MT88.4 R140, [R216+0x10000] ;  /* 0x01000000d88c783b */ /* 0x000fe20000004200 */
[----:B------:R-:W-:-:S02]  /*1bbd0*/  IADD3 R0, R3, 0x8, RZ ;  /* 0x0000000803007810 */ /* 0x000fc40007ffe0ff */
[C---:B------:R-:W-:Y:S01]  /*1bbe0*/  ISETP.GE.OR P4, PT, R2.reuse, R246, !P4 ;  /* 0x000000f60200720c */ /* 0x040fe20006786670 */
[----:B------:R-:W-:Y:S01]  /*1bbf0*/  LDSM.16.MT88.4 R132, [R215+0x10000] ;  /* 0x01000000d784783b */ /* 0x000fe20000004200 */
[-C--:B------:R-:W-:Y:S02]  /*1bc00*/  ISETP.GE.OR P2, PT, R2, R244.reuse, !P2 ;  /* 0x000000f40200720c */ /* 0x080fe40005746670 */
[C---:B------:R-:W-:Y:S01]  /*1bc10*/  ISETP.GE.OR P5, PT, R3.reuse, R244, !P5 ;  /* 0x000000f40300720c */ /* 0x040fe20006fa6670 */
[----:B------:R-:W-:Y:S01]  /*1bc20*/  LDSM.16.MT88.4 R48, [R217+0x12000] ;  /* 0x01200000d930783b */ /* 0x000fe20000004200 */
[----:B------:R-:W-:Y:S02]  /*1bc30*/  IADD3 R2, R3, 0x9, RZ ;  /* 0x0000000903027810 */ /* 0x000fe40007ffe0ff */
[----:B------:R-:W-:Y:S01]  /*1bc40*/  FSEL R37, R37, -INF , !P1 ;  /* 0xff80000025257808 */ /* 0x000fe20004800000 */
[----:B------:R-:W-:Y:S01]  /*1bc50*/  LDSM.16.MT88.4 R56, [R216+0x12000] ;  /* 0x01200000d838783b */ /* 0x000fe20000004200 */
[----:B------:R-:W-:-:S02]  /*1bc60*/  ISETP.GE.AND P3, PT, R0, R247, PT ;  /* 0x000000f70000720c */ /* 0x000fc40003f66270 */
[----:B------:R-:W-:Y:S01]  /*1bc70*/  ISETP.GE.AND P1, PT, R0, R245, PT ;  /* 0x000000f50000720c */ /* 0x000fe20003f26270 */
[----:B------:R-:W-:Y:S01]  /*1bc80*/  LDSM.16.MT88.4 R64, [R215+0x12000] ;  /* 0x01200000d740783b */ /* 0x000fe20000004200 */
[----:B------:R-:W-:Y:S02]  /*1bc90*/  FSEL R15, R24, -INF , !P5 ;  /* 0xff800000180f7808 */ /* 0x000fe40006800000 */
[----:B------:R-:W-:Y:S01]  /*1bca0*/  FSEL R38, R38, -INF , !P4 ;  /* 0xff80000026267808 */ /* 0x000fe20006000000 */
[----:B------:R-:W-:Y:S01]  /*1bcb0*/  LDSM.16.MT88.4 R72, [R219+0x14000] ;  /* 0x01400000db48783b */ /* 0x000fe20000004200 */
[C---:B------:R-:W-:Y:S02]  /*1bcc0*/  ISETP.GE.AND P5, PT, R2.reuse, R247, PT ;  /* 0x000000f70200720c */ /* 0x040fe40003fa6270 */
[----:B------:R-:W-:Y:S01]  /*1bcd0*/  ISETP.GE.AND P4, PT, R2, R245, PT ;  /* 0x000000f50200720c */ /* 0x000fe20003f86270 */
[----:B------:R-:W-:Y:S01]  /*1bce0*/  LDSM.16.MT88.4 R80, [R217+0x14000] ;  /* 0x01400000d950783b */ /* 0x000fe20000004200 */
[----:B------:R-:W-:-:S02]  /*1bcf0*/  ISETP.GE.OR P3, PT, R0, R246, !P3 ;  /* 0x000000f60000720c */ /* 0x000fc40005f66670 */
[----:B------:R-:W-:Y:S01]  /*1bd00*/  ISETP.GE.OR P1, PT, R0, R244, !P1 ;  /* 0x000000f40000720c */ /* 0x000fe20004f26670 */
[----:B------:R-:W-:Y:S01]  /*1bd10*/  LDSM.16.MT88.4 R88, [R216+0x14000] ;  /* 0x01400000d858783b */ /* 0x000fe20000004200 */
[C---:B------:R-:W-:Y:S02]  /*1bd20*/  IADD3 R0, R3.reuse, 0x10, RZ ;  /* 0x0000001003007810 */ /* 0x040fe40007ffe0ff */
[C---:B------:R-:W-:Y:S01]  /*1bd30*/  ISETP.GE.OR P5, PT, R2.reuse, R246, !P5 ;  /* 0x000000f60200720c */ /* 0x040fe20006fa6670 */
[----:B------:R-:W-:Y:S01]  /*1bd40*/  LDSM.16.MT88.4 R96, [R215+0x14000] ;  /* 0x01400000d760783b */ /* 0x000fe20000004200 */
[----:B------:R-:W-:Y:S02]  /*1bd50*/  ISETP.GE.OR P4, PT, R2, R244, !P4 ;  /* 0x000000f40200720c */ /* 0x000fe40006786670 */
[----:B------:R-:W-:Y:S01]  /*1bd60*/  IADD3 R2, R3, 0x11, RZ ;  /* 0x0000001103027810 */ /* 0x000fe20007ffe0ff */
[----:B------:R-:W-:Y:S01]  /*1bd70*/  LDSM.16.MT88.4 R104, [R219+0x16000] ;  /* 0x01600000db68783b */ /* 0x000fe20000004200 */
[----:B------:R-:W-:-:S02]  /*1bd80*/  FSEL R14, R25, -INF , !P2 ;  /* 0xff800000190e7808 */ /* 0x000fc40005000000 */
[----:B------:R-:W-:Y:S01]  /*1bd90*/  FSEL R42, R42, -INF , !P3 ;  /* 0xff8000002a2a7808 */ /* 0x000fe20005800000 */
[----:B------:R-:W-:Y:S01]  /*1bda0*/  LDSM.16.MT88.4 R112, [R217+0x16000] ;  /* 0x01600000d970783b */ /* 0x000fe20000004200 */
[C---:B------:R-:W-:Y:S02]  /*1bdb0*/  ISETP.GE.AND P2, PT, R0.reuse, R247, PT ;  /* 0x000000f70000720c */ /* 0x040fe40003f46270 */
[----:B------:R-:W-:Y:S01]  /*1bdc0*/  ISETP.GE.AND P3, PT, R0, R245, PT ;  /* 0x000000f50000720c */ /* 0x000fe20003f66270 */
[----:B------:R-:W-:Y:S01]  /*1bdd0*/  LDSM.16.MT88.4 R120, [R216+0x16000] ;  /* 0x01600000d878783b */ /* 0x000fe20000004200 */
[----:B------:R-:W-:Y:S02]  /*1bde0*/  FSEL R13, R26, -INF , !P1 ;  /* 0xff8000001a0d7808 */ /* 0x000fe40004800000 */
[----:B------:R-:W-:Y:S02]  /*1bdf0*/  FSEL R43, R43, -INF , !P5 ;  /* 0xff8000002b2b7808 */ /* 0x000fe40006800000 */
[----:B------:R-:W-:-:S02]  /*1be00*/  ISETP.GE.AND P1, PT, R2, R247, PT ;  /* 0x000000f70200720c */ /* 0x000fc40003f26270 */
[----:B------:R-:W-:Y:S02]  /*1be10*/  ISETP.GE.AND P5, PT, R2, R245, PT ;  /* 0x000000f50200720c */ /* 0x000fe40003fa6270 */
[C---:B------:R-:W-:Y:S02]  /*1be20*/  ISETP.GE.OR P2, PT, R0.reuse, R246, !P2 ;  /* 0x000000f60000720c */ /* 0x040fe40005746670 */
[----:B------:R-:W-:Y:S02]  /*1be30*/  ISETP.GE.OR P3, PT, R0, R244, !P3 ;  /* 0x000000f40000720c */ /* 0x000fe40005f66670 */
[----:B------:R-:W-:Y:S02]  /*1be40*/  IADD3 R0, R3, 0x18, RZ ;  /* 0x0000001803007810 */ /* 0x000fe40007ffe0ff */
[C---:B------:R-:W-:Y:S02]  /*1be50*/  ISETP.GE.OR P1, PT, R2.reuse, R246, !P1 ;  /* 0x000000f60200720c */ /* 0x040fe40004f26670 */
[----:B------:R-:W-:-:S02]  /*1be60*/  ISETP.GE.OR P5, PT, R2, R244, !P5 ;  /* 0x000000f40200720c */ /* 0x000fc40006fa6670 */
[----:B------:R-:W-:Y:S02]  /*1be70*/  IADD3 R2, R3, 0x19, RZ ;  /* 0x0000001903027810 */ /* 0x000fe40007ffe0ff */
[----:B------:R-:W-:Y:S02]  /*1be80*/  FSEL R7, R27, -INF , !P4 ;  /* 0xff8000001b077808 */ /* 0x000fe40006000000 */
[----:B------:R-:W-:Y:S02]  /*1be90*/  FSEL R6, R32, -INF , !P2 ;  /* 0xff80000020067808 */ /* 0x000fe40005000000 */
[C---:B------:R-:W-:Y:S02]  /*1bea0*/  ISETP.GE.AND P4, PT, R0.reuse, R247, PT ;  /* 0x000000f70000720c */ /* 0x040fe40003f86270 */
[----:B------:R-:W-:Y:S02]  /*1beb0*/  ISETP.GE.AND P2, PT, R0, R245, PT ;  /* 0x000000f50000720c */ /* 0x000fe40003f46270 */
[----:B------:R-:W-:-:S02]  /*1bec0*/  FSEL R12, R20, -INF , !P3 ;  /* 0xff800000140c7808 */ /* 0x000fc40005800000 */
[----:B------:R-:W-:Y:S02]  /*1bed0*/  ISETP.GE.AND P3, PT, R2, R247, PT ;  /* 0x000000f70200720c */ /* 0x000fe40003f66270 */
[C---:B------:R-:W-:Y:S02]  /*1bee0*/  ISETP.GE.OR P4, PT, R0.reuse, R246, !P4 ;  /* 0x000000f60000720c */ /* 0x040fe40006786670 */
[----:B------:R-:W-:Y:S02]  /*1bef0*/  ISETP.GE.OR P2, PT, R0, R244, !P2 ;  /* 0x000000f40000720c */ /* 0x000fe40005746670 */
[----:B------:R-:W-:Y:S02]  /*1bf00*/  FSEL R5, R55, -INF , !P1 ;  /* 0xff80000037057808 */ /* 0x000fe40004800000 */
[----:B------:R-:W-:Y:S02]  /*1bf10*/  IADD3 R0, R3, 0x20, RZ ;  /* 0x0000002003007810 */ /* 0x000fe40007ffe0ff */
[----:B------:R-:W-:-:S02]  /*1bf20*/  ISETP.GE.AND P1, PT, R2, R245, PT ;  /* 0x000000f50200720c */ /* 0x000fc40003f26270 */
[----:B------:R-:W-:Y:S02]  /*1bf30*/  FSEL R9, R21, -INF , !P5 ;  /* 0xff80000015097808 */ /* 0x000fe40006800000 */
[----:B------:R-:W-:Y:S02]  /*1bf40*/  ISETP.GE.OR P3, PT, R2, R246, !P3 ;  /* 0x000000f60200720c */ /* 0x000fe40005f66670 */
[----:B------:R-:W-:Y:S02]  /*1bf50*/  IADD3 R21, R3, 0x21, RZ ;  /* 0x0000002103157810 */ /* 0x000fe40007ffe0ff */
[----:B------:R-:W-:Y:S02]  /*1bf60*/  ISETP.GE.AND P5, PT, R0, R247, PT ;  /* 0x000000f70000720c */ /* 0x000fe40003fa6270 */
[----:B------:R-:W-:Y:S02]  /*1bf70*/  ISETP.GE.OR P1, PT, R2, R244, !P1 ;  /* 0x000000f40200720c */ /* 0x000fe40004f26670 */
[----:B------:R-:W-:-:S02]  /*1bf80*/  FSEL R4, R35, -INF , !P4 ;  /* 0xff80000023047808 */ /* 0x000fc40006000000 */
[----:B------:R-:W-:Y:S02]  /*1bf90*/  FSEL R8, R22, -INF , !P2 ;  /* 0xff80000016087808 */ /* 0x000fe40005000000 */
[----:B------:R-:W-:Y:S02]  /*1bfa0*/  FSEL R2, R34, -INF , !P3 ;  /* 0xff80000022027808 */ /* 0x000fe40005800000 */
[C---:B------:R-:W-:Y:S02]  /*1bfb0*/  ISETP.GE.AND P4, PT, R0.reuse, R245, PT ;  /* 0x000000f50000720c */ /* 0x040fe40003f86270 */
[C---:B------:R-:W-:Y:S02]  /*1bfc0*/  ISETP.GE.AND P2, PT, R21.reuse, R247, PT ;  /* 0x000000f71500720c */ /* 0x040fe40003f46270 */
[----:B------:R-:W-:Y:S02]  /*1bfd0*/  ISETP.GE.AND P3, PT, R21, R245, PT ;  /* 0x000000f51500720c */ /* 0x000fe40003f66270 */
[----:B------:R-:W-:-:S02]  /*1bfe0*/  ISETP.GE.OR P5, PT, R0, R246, !P5 ;  /* 0x000000f60000720c */ /* 0x000fc40006fa6670 */
[----:B------:R-:W-:Y:S02]  /*1bff0*/  IADD3 R20, R3, 0x28, RZ ;  /* 0x0000002803147810 */ /* 0x000fe40007ffe0ff */
[----:B------:R-:W-:Y:S02]  /*1c000*/  ISETP.GE.OR P4, PT, R0, R244, !P4 ;  /* 0x000000f40000720c */ /* 0x000fe40006786670 */
[C---:B------:R-:W-:Y:S02]  /*1c010*/  ISETP.GE.OR P2, PT, R21.reuse, R246, !P2 ;  /* 0x000000f61500720c */ /* 0x040fe40005746670 */
[----:B------:R-:W-:Y:S02]  /*1c020*/  ISETP.GE.OR P3, PT, R21, R244, !P3 ;  /* 0x000000f41500720c */ /* 0x000fe40005f66670 */
[----:B------:R-:W-:Y:S02]  /*1c030*/  FMNMX.FTZ R21, R37, R38, !PT ;  /* 0x0000002625157209 */ /* 0x000fe40007810000 */
[----:B------:R-:W-:-:S02]  /*1c040*/  FSEL R0, R16, -INF , !P1 ;  /* 0xff80000010007808 */ /* 0x000fc40004800000 */
[----:B------:R-:W-:Y:S02]  /*1c050*/  FSEL R180, R180, -INF , !P5 ;  /* 0xff800000b4b47808 */ /* 0x000fe40006800000 */
[C---:B------:R-:W-:Y:S02]  /*1c060*/  ISETP.GE.AND P1, PT, R20.reuse, R247, PT ;  /* 0x000000f71400720c */ /* 0x040fe40003f26270 */
[----:B------:R-:W-:Y:S02]  /*1c070*/  ISETP.GE.AND P5, PT, R20, R245, PT ;  /* 0x000000f51400720c */ /* 0x000fe40003fa6270 */
[----:B------:R-:W-:Y:S02]  /*1c080*/  FSEL R27, R17, -INF , !P4 ;  /* 0xff800000111b7808 */ /* 0x000fe40006000000 */
[----:B------:R-:W-:Y:S02]  /*1c090*/  FMNMX.FTZ R17, R42, R21, !PT ;  /* 0x000000152a117209 */ /* 0x000fe40007810000 */
[----:B------:R-:W-:-:S02]  /*1c0a0*/  ISETP.GE.OR P1, PT, R20, R246, !P1 ;  /* 0x000000f61400720c */ /* 0x000fc40004f26670 */
[----:B------:R-:W-:Y:S02]  /*1c0b0*/  ISETP.GE.OR P5, PT, R20, R244, !P5 ;  /* 0x000000f41400720c */ /* 0x000fe40006fa6670 */
[----:B------:R-:W-:Y:S02]  /*1c0c0*/  IADD3 R20, R3, 0x29, RZ ;  /* 0x0000002903147810 */ /* 0x000fe40007ffe0ff */
[----:B------:R-:W-:Y:S02]  /*1c0d0*/  FMNMX.FTZ R17, R43, R17, !PT ;  /* 0x000000112b117209 */ /* 0x000fe40007810000 */
[----:B------:R-:W-:Y:S02]  /*1c0e0*/  FSEL R179, R179, -INF , !P2 ;  /* 0xff800000b3b37808 */ /* 0x000fe40005000000 */
[C---:B------:R-:W-:Y:S02]  /*1c0f0*/  ISETP.GE.AND P4, PT, R20.reuse, R247, PT ;  /* 0x000000f71400720c */ /* 0x040fe40003f86270 */
[----:B------:R-:W-:-:S02]  /*1c100*/  ISETP.GE.AND P2, PT, R20, R245, PT ;  /* 0x000000f51400720c */ /* 0x000fc40003f46270 */
[----:B------:R-:W-:Y:S02]  /*1c110*/  FMNMX.FTZ R17, R6, R17, !PT ;  /* 0x0000001106117209 */ /* 0x000fe40007810000 */
[C---:B------:R-:W-:Y:S02]  /*1c120*/  ISETP.GE.OR P4, PT, R20.reuse, R246, !P4 ;  /* 0x000000f61400720c */ /* 0x040fe40006786670 */
[----:B------:R-:W-:Y:S02]  /*1c130*/  ISETP.GE.OR P2, PT, R20, R244, !P2 ;  /* 0x000000f41400720c */ /* 0x000fe40005746670 */
[----:B------:R-:W-:Y:S02]  /*1c140*/  FSEL R26, R18, -INF , !P3 ;  /* 0xff800000121a7808 */ /* 0x000fe40005800000 */
        /* <DEDUP_REMOVED lines=8> */
[----:B------:R-:W-:Y:S02]  /*1c1d0*/  IADD3 R16, R3, 0x30, RZ ;  /* 0x0000003003107810 */ /* 0x000fe40007ffe0ff */
[----:B------:R-:W-:Y:S02]  /*1c1e0*/  FSEL R31, R31, -INF , !P1 ;  /* 0xff8000001f1f7808 */ /* 0x000fe40004800000 */
[----:B------:R-:W-:Y:S02]  /*1c1f0*/  FMNMX.FTZ R20, R179, R20, !PT ;  /* 0x00000014b3147209 */ /* 0x000fe40007810000 */
[----:B------:R-:W-:Y:S02]  /*1c200*/  FMNMX.FTZ R18, R9, R18, !PT ;  /* 0x0000001209127209 */ /* 0x000fe40007810000 */
[C---:B------:R-:W-:Y:S02]  /*1c210*/  ISETP.GE.AND P3, PT, R16.reuse, R247, PT ;  /* 0x000000f71000720c */ /* 0x040fe40003f66270 */
[----:B------:R-:W-:-:S02]  /*1c220*/  ISETP.GE.AND P1, PT, R16, R245, PT ;  /* 0x000000f51000720c */ /* 0x000fc40003f26270 */
[----:B------:R-:W-:Y:S02]  /*1c230*/  FMNMX.FTZ R21, R31, R20, !PT ;  /* 0x000000141f157209 */ /* 0x000fe40007810000 */
[----:B------:R-:W-:Y:S02]  /*1c240*/  FMNMX.FTZ R20, R8, R18, !PT ;  /* 0x0000001208147209 */ /* 0x000fe40007810000 */
[C---:B------:R-:W-:Y:S02]  /*1c250*/  ISETP.GE.OR P3, PT, R16.reuse, R246, !P3 ;  /* 0x000000f61000720c */ /* 0x040fe40005f66670 */
[----:B------:R-:W-:Y:S02]  /*1c260*/  ISETP.GE.OR P1, PT, R16, R244, !P1 ;  /* 0x000000f41000720c */ /* 0x000fe40004f26670 */
[----:B------:R-:W-:Y:S02]  /*1c270*/  IADD3 R16, R3, 0x38, RZ ;  /* 0x0000003803107810 */ /* 0x000fe40007ffe0ff */
[----:B------:R-:W-:-:S02]  /*1c280*/  FMNMX.FTZ R20, R0, R20, !PT ;  /* 0x0000001400147209 */ /* 0x000fc40007810000 */
[----:B------:R-:W-:Y:S02]  /*1c290*/  FSEL R30, R30, -INF , !P4 ;  /* 0xff8000001e1e7808 */ /* 0x000fe40006000000 */
[C---:B------:R-:W-:Y:S02]  /*1c2a0*/  IADD3 R17, R3.reuse, 0x31, RZ ;  /* 0x0000003103117810 */ /* 0x040fe40007ffe0ff */
[----:B------:R-:W-:Y:S02]  /*1c2b0*/  ISETP.GE.AND P4, PT, R16, R247, PT ;  /* 0x000000f71000720c */ /* 0x000fe40003f86270 */
[----:B------:R-:W-:Y:S02]  /*1c2c0*/  IADD3 R3, R3, 0x39, RZ ;  /* 0x0000003903037810 */ /* 0x000fe40007ffe0ff */
[----:B------:R-:W-:Y:S02]  /*1c2d0*/  FMNMX.FTZ R20, R27, R20, !PT ;  /* 0x000000141b147209 */ /* 0x000fe40007810000 */
[----:B------:R-:W-:-:S02]  /*1c2e0*/  FSEL R25, R23, -INF , !P5 ;  /* 0xff80000017197808 */ /* 0x000fc40006800000 */
[----:B------:R-:W-:Y:S02]  /*1c2f0*/  FSEL R29, R29, -INF , !P3 ;  /* 0xff8000001d1d7808 */ /* 0x000fe40005800000 */
[----:B------:R-:W-:Y:S02]  /*1c300*/  ISETP.GE.OR P4, PT, R16, R246, !P4 ;  /* 0x000000f61000720c */ /* 0x000fe40006786670 */
[-C--:B------:R-:W-:Y:S02]  /*1c310*/  ISETP.GE.AND P5, PT, R17, R247.reuse, PT ;  /* 0x000000f71100720c */ /* 0x080fe40003fa6270 */
[----:B------:R-:W-:Y:S02]  /*1c320*/  ISETP.GE.AND P3, PT, R3, R247, PT ;  /* 0x000000f70300720c */ /* 0x000fe40003f66270 */
[----:B------:R-:W-:Y:S02]  /*1c330*/  FMNMX.FTZ R20, R26, R20, !PT ;  /* 0x000000141a147209 */ /* 0x000fe40007810000 */
[----:B------:R-:W-:-:S02]  /*1c340*/  FSEL R191, R191, -INF , !P4 ;  /* 0xff800000bfbf7808 */ /* 0x000fc40006000000 */
[-C--:B------:R-:W-:Y:S02]  /*1c350*/  ISETP.GE.OR P5, PT, R17, R246.reuse, !P5 ;  /* 0x000000f61100720c */ /* 0x080fe40006fa6670 */
[----:B------:R-:W-:Y:S02]  /*1c360*/  FMNMX.FTZ R18, R30, R21, !PT ;  /* 0x000000151e127209 */ /* 0x000fe40007810000 */
[----:B------:R-:W-:Y:S02]  /*1c370*/  ISETP.GE.OR P3, PT, R3, R246, !P3 ;  /* 0x000000f60300720c */ /* 0x000fe40005f66670 */
[----:B------:R-:W-:Y:S02]  /*1c380*/  ISETP.GE.AND P4, PT, R17, R245, PT ;  /* 0x000000f51100720c */ /* 0x000fe40003f86270 */
[----:B------:R-:W-:Y:S02]  /*1c390*/  FSEL R24, R19, -INF , !P2 ;  /* 0xff80000013187808 */ /* 0x000fe40005000000 */
[----:B------:R-:W-:-:S02]  /*1c3a0*/  FMNMX.FTZ R19, R25, R20, !PT ;  /* 0x0000001419137209 */ /* 0x000fc40007810000 */
[----:B------:R-:W-:Y:S01]  /*1c3b0*/  FSEL R28, R28, -INF , !P5 ;  /* 0xff8000001c1c7808 */ /* 0x000fe20006800000 */
[----:B------:R-:W-:Y:S01]  /*1c3c0*/  LDSM.16.MT88.4 R20, [R219+0x10800] ;  /* 0x01080000db14783b */ /* 0x000fe20000004200 */
[----:B------:R-:W-:Y:S02]  /*1c3d0*/  FMNMX.FTZ R18, R29, R18, !PT ;  /* 0x000000121d127209 */ /* 0x000fe40007810000 */
[----:B------:R-:W-:Y:S02]  /*1c3e0*/  FSEL R190, R190, -INF , !P3 ;  /* 0xff800000bebe7808 */ /* 0x000fe40005800000 */
[----:B------:R-:W-:Y:S02]  /*1c3f0*/  ISETP.GE.OR P4, PT, R17, R244, !P4 ;  /* 0x000000f41100720c */ /* 0x000fe40006786670 */
[----:B------:R-:W-:Y:S02]  /*1c400*/  ISETP.GE.AND P3, PT, R16, R245, PT ;  /* 0x000000f51000720c */ /* 0x000fe40003f66270 */
[----:B------:R-:W-:-:S02]  /*1c410*/  FSEL R184, R184, -INF , !P1 ;  /* 0xff800000b8b87808 */ /* 0x000fc40004800000 */
[----:B------:R-:W-:Y:S02]  /*1c420*/  FMNMX.FTZ R17, R24, R19, !PT ;  /* 0x0000001318117209 */ /* 0x000fe40007810000 */
[----:B------:R-:W-:Y:S02]  /*1c430*/  FMNMX.FTZ R18, R28, R18, !PT ;  /* 0x000000121c127209 */ /* 0x000fe40007810000 */
[----:B------:R-:W-:Y:S02]  /*1c440*/  ISETP.GE.OR P3, PT, R16, R244, !P3 ;  /* 0x000000f41000720c */ /* 0x000fe40005f66670 */
[----:B------:R-:W-:Y:S02]  /*1c450*/  ISETP.GE.AND P1, PT, R3, R245, PT ;  /* 0x000000f50300720c */ /* 0x000fe40003f26270 */
[----:B------:R-:W-:Y:S02]  /*1c460*/  FSEL R183, R183, -INF , !P4 ;  /* 0xff800000b7b77808 */ /* 0x000fe40006000000 */
[----:B------:R-:W-:-:S02]  /*1c470*/  FMNMX.FTZ R17, R184, R17, !PT ;  /* 0x00000011b8117209 */ /* 0x000fc40007810000 */
[----:B------:R-:W-:Y:S02]  /*1c480*/  FMNMX.FTZ R18, R191, R18, !PT ;  /* 0x00000012bf127209 */ /* 0x000fe40007810000 */
[----:B------:R-:W-:Y:S02]  /*1c490*/  ISETP.GE.OR P1, PT, R3, R244, !P1 ;  /* 0x000000f40300720c */ /* 0x000fe40004f26670 */
[----:B------:R-:W-:Y:S02]  /*1c4a0*/  FSEL R35, R44, -INF , !P3 ;  /* 0xff8000002c237808 */ /* 0x000fe40005800000 */
[----:B------:R-:W-:Y:S02]  /*1c4b0*/  FMNMX.FTZ R17, R183, R17, !PT ;  /* 0x00000011b7117209 */ /* 0x000fe40007810000 */
[----:B------:R-:W-:Y:S02]  /*1c4c0*/  FMNMX.FTZ R18, R190, R18, !PT ;  /* 0x00000012be127209 */ /* 0x000fe40007810000 */
[----:B------:R-:W-:-:S02]  /*1c4d0*/  FSEL R34, R36, -INF , !P1 ;  /* 0xff80000024227808 */ /* 0x000fc40004800000 */
[----:B------:R-:W-:Y:S01]  /*1c4e0*/  FMNMX.FTZ R17, R35, R17, !PT ;  /* 0x0000001123117209 */ /* 0x000fe20007810000 */
[----:B------:R-:W1:Y:S03]  /*1c4f0*/  SHFL.BFLY PT, R16, R18, 0x2, 0x1f ;  /* 0x0c401f0012107f89 */ /* 0x000e6600000e0000 */
        /* <DEDUP_REMOVED lines=11> */
[----:B------:R-:W-:Y:S01]  /*1c5b0*/  LDSM.16.MT88.4 R16, [R217+0x10800] ;  /* 0x01080000d910783b */ /* 0x000fe20000004200 */
[----:B------:R-:W-:Y:S01]  /*1c5c0*/  FSETP.NEU.FTZ.AND P1, PT, R3, -INF , PT ;  /* 0xff8000000300780b */ /* 0x000fe20003f3d000 */
[----:B------:R-:W-:Y:S02]  /*1c5d0*/  FMUL.FTZ R32, R33, R3 ;  /* 0x0000000321207220 */ /* 0x000fe40000410000 */
[-CC-:B------:R-:W-:Y:S02]  /*1c5e0*/  FFMA.FTZ R176, R37, R33.reuse, -R187.reuse ;  /* 0x0000002125b07223 */ /* 0x180fe400000108bb */
[-CC-:B------:R-:W-:Y:S01]  /*1c5f0*/  FFMA.FTZ R175, R38, R33.reuse, -R187.reuse ;  /* 0x0000002126af7223 */ /* 0x180fe200000108bb */
[----:B------:R-:W-:Y:S01]  /*1c600*/  FSEL R32, R32, RZ, P1 ;  /* 0x000000ff20207208 */ /* 0x000fe20000800000 */
[-CC-:B------:R-:W-:Y:S02]  /*1c610*/  FFMA.FTZ R174, R42, R33.reuse, -R187.reuse ;  /* 0x000000212aae7223 */ /* 0x180fe400000108bb */
[-C--:B------:R-:W-:Y:S01]  /*1c620*/  FFMA.FTZ R169, R43, R33.reuse, -R187 ;  /* 0x000000212ba97223 */ /* 0x080fe200000108bb */
[----:B------:R-:W-:Y:S01]  /*1c630*/  MUFU.EX2 R176, R176 ;  /* 0x000000b000b07308 */ /* 0x000fe20000000800 */
[-CC-:B------:R-:W-:Y:S01]  /*1c640*/  FFMA.FTZ R173, R15, R33.reuse, -R32.reuse ;  /* 0x000000210fad7223 */ /* 0x180fe20000010820 */
[----:B------:R-:W1:Y:S01]  /*1c650*/  LDSM.16.MT88.4 R40, [R219+0x12000] ;  /* 0x01200000db28783b */ /* 0x000e620000004200 */
[----:B------:R-:W-:-:S02]  /*1c660*/  FFMA.FTZ R177, R14, R33, -R32 ;  /* 0x000000210eb17223 */ /* 0x000fc40000010820 */
[-CC-:B------:R-:W-:Y:S02]  /*1c670*/  FFMA.FTZ R178, R13, R33.reuse, -R32.reuse ;  /* 0x000000210db27223 */ /* 0x180fe40000010820 */
[-CC-:B------:R-:W-:Y:S01]  /*1c680*/  FFMA.FTZ R171, R7, R33.reuse, -R32.reuse ;  /* 0x0000002107ab7223 */ /* 0x180fe20000010820 */
[----:B------:R-:W2:Y:S01]  /*1c690*/  MUFU.EX2 R175, R175 ;  /* 0x000000af00af7308 */ /* 0x000ea20000000800 */
        /* <DEDUP_REMOVED lines=8> */
[-CC-:B------:R-:W-:Y:S02]  /*1c720*/  FFMA.FTZ R9, R9, R33.reuse, -R32.reuse ;  /* 0x0000002109097223 */ /* 0x180fe40000010820 */
[----:B------:R-:W5:Y:S01]  /*1c730*/  MUFU.EX2 R169, R169 ;  /* 0x000000a900a97308 */ /* 0x000f620000000800 */
[----:B--2---:R-:W-:Y:S01]  /*1c740*/  F2FP.BF16.PACK_AB R128, R175, R176 ;  /* 0x000000b0af80723e */ /* 0x004fe200000010ff */
[-CC-:B------:R-:W-:Y:S02]  /*1c750*/  FFMA.FTZ R8, R8, R33.reuse, -R32.reuse ;  /* 0x0000002108087223 */ /* 0x180fe40000010820 */
[-C--:B------:R-:W-:Y:S02]  /*1c760*/  FFMA.FTZ R0, R0, R33.reuse, -R32 ;  /* 0x0000002100007223 */ /* 0x080fe40000010820 */
[----:B------:R-:W-:-:S02]  /*1c770*/  FFMA.FTZ R180, R180, R33, -R187 ;  /* 0x00000021b4b47223 */ /* 0x000fc400000108bb */
[----:B------:R-:W-:Y:S01]  /*1c780*/  MUFU.EX2 R173, R173 ;  /* 0x000000ad00ad7308 */ /* 0x000fe20000000800 */
[-CC-:B------:R-:W-:Y:S02]  /*1c790*/  FFMA.FTZ R179, R179, R33.reuse, -R187.reuse ;  /* 0x00000021b3b37223 */ /* 0x180fe400000108bb */
[-CC-:B------:R-:W-:Y:S02]  /*1c7a0*/  FFMA.FTZ R181, R31, R33.reuse, -R187.reuse ;  /* 0x000000211fb57223 */ /* 0x180fe400000108bb */
[-C--:B------:R-:W-:Y:S02]  /*1c7b0*/  FFMA.FTZ R182, R30, R33.reuse, -R187 ;  /* 0x000000211eb67223 */ /* 0x080fe400000108bb */
[-CC-:B------:R-:W-:Y:S01]  /*1c7c0*/  FFMA.FTZ R185, R27, R33.reuse, -R32.reuse ;  /* 0x000000211bb97223 */ /* 0x180fe20000010820 */
[----:B------:R-:W2:Y:S01]  /*1c7d0*/  MUFU.EX2 R177, R177 ;  /* 0x000000b100b17308 */ /* 0x000ea20000000800 */
[----:B-----5:R-:W-:Y:S01]  /*1c7e0*/  F2FP.BF16.PACK_AB R130, R169, R174 ;  /* 0x000000aea982723e */ /* 0x020fe200000010ff */
[----:B------:R-:W-:-:S02]  /*1c7f0*/  FFMA.FTZ R186, R26, R33, -R32 ;  /* 0x000000211aba7223 */ /* 0x000fc40000010820 */
[-CC-:B------:R-:W-:Y:S02]  /*1c800*/  FFMA.FTZ R192, R25, R33.reuse, -R32.reuse ;  /* 0x0000002119c07223 */ /* 0x180fe40000010820 */
[-CC-:B------:R-:W-:Y:S02]  /*1c810*/  FFMA.FTZ R193, R24, R33.reuse, -R32.reuse ;  /* 0x0000002118c17223 */ /* 0x180fe40000010820 */
[----:B------:R-:W-:Y:S01]  /*1c820*/  MUFU.EX2 R178, R178 ;  /* 0x000000b200b27308 */ /* 0x000fe20000000800 */
[-CC-:B------:R-:W-:Y:S01]  /*1c830*/  FFMA.FTZ R194, R29, R33.reuse, -R187.reuse ;  /* 0x000000211dc27223 */ /* 0x180fe200000108bb */
[----:B------:R-:W-:Y:S01]  /*1c840*/  LDSM.16.MT88.4 R24, [R215+0x15000] ;  /* 0x01500000d718783b */ /* 0x000fe20000004200 */
[-CC-:B------:R-:W-:Y:S02]  /*1c850*/  FFMA.FTZ R195, R28, R33.reuse, -R187.reuse ;  /* 0x000000211cc37223 */ /* 0x180fe400000108bb */
[-CC-:B------:R-:W-:Y:S01]  /*1c860*/  FFMA.FTZ R191, R191, R33.reuse, -R187.reuse ;  /* 0x00000021bfbf7223 */ /* 0x180fe200000108bb */
[----:B------:R-:W-:Y:S01]  /*1c870*/  LDSM.16.MT88.4 R28, [R215+0x17000] ;  /* 0x01700000d71c783b */ /* 0x000fe20000004200 */
[----:B------:R-:W-:Y:S01]  /*1c880*/  FFMA.FTZ R249, R190, R33, -R187 ;  /* 0x00000021bef97223 */ /* 0x000fe200000108bb */
[----:B------:R-:W5:Y:S01]  /*1c890*/  MUFU.EX2 R171, R171 ;  /* 0x000000ab00ab7308 */ /* 0x000f620000000800 */
[----:B--2---:R-:W-:Y:S01]  /*1c8a0*/  F2FP.BF16.PACK_AB R129, R177, R173 ;  /* 0x000000adb181723e */ /* 0x004fe200000010ff */
        /* <DEDUP_REMOVED lines=10> */
[----:B------:R-:W2:Y:S01]  /*1c950*/  MUFU.EX2 R168, R168 ;  /* 0x000000a800a87308 */ /* 0x000ea20000000800 */
        /* <DEDUP_REMOVED lines=14> */
[----:B------:R-:W2:Y:S06]  /*1ca40*/  MUFU.EX2 R0, R0 ;  /* 0x0000000000007308 */ /* 0x000eac0000000800 */
[C---:B------:R-:W-:Y:S02]  /*1ca50*/  HMMA.16816.F32.BF16 R136, R128.reuse, R132, RZ ;  /* 0x000000848088723c */ /* 0x040fe400000418ff */
[----:B------:R-:W-:Y:S06]  /*1ca60*/  MUFU.EX2 R180, R180 ;  /* 0x000000b400b47308 */ /* 0x000fec0000000800 */
[C---:B-1----:R-:W-:Y:S02]  /*1ca70*/  HMMA.16816.F32.BF16 R36, R128.reuse, R40, RZ ;  /* 0x000000288024723c */ /* 0x042fe400000418ff */
        /* <DEDUP_REMOVED lines=38> */
[----:B--2---:R-:W-:Y:S01]  /*1cce0*/  F2FP.BF16.PACK_AB R4, R168, R172 ;  /* 0x000000aca804723e */ /* 0x004fe200000010ff */
        /* <DEDUP_REMOVED lines=14> */
[----:B------:R-:W2:Y:S07]  /*1cdd0*/  LDSM.16.MT88.4 R20, [R215+0x10800] ;  /* 0x01080000d714783b */ /* 0x000eae0000004200 */
[C---:B------:R-:W-:Y:S08]  /*1cde0*/  HMMA.16816.F32.BF16 R152, R4.reuse, R16, R152 ;  /* 0x000000100498723c */ /* 0x040ff00000041898 */
[C---:B------:R-:W-:Y:S01]  /*1cdf0*/  HMMA.16816.F32.BF16 R148, R4.reuse, R18, R148 ;  /* 0x000000120494723c */ /* 0x040fe20000041894 */
[----:B------:R-:W3:Y:S07]  /*1ce00*/  LDSM.16.MT88.4 R16, [R219+0x12800] ;  /* 0x01280000db10783b */ /* 0x000eee0000004200 */
        /* <DEDUP_REMOVED lines=40> */
[----:B------:R-:W-:Y:S01]  /*1d090*/  HMMA.16816.F32.BF16 R128, R4, R22, R128 ;  /* 0x000000160480723c */ /* 0x000fe20000041880 */
[----:B------:R-:W2:Y:S06]  /*1d0a0*/  LDSM.16.MT88.4 R20, [R216+0x11000] ;  /* 0x01100000d814783b */ /* 0x000eac0000004200 */
[----:B-1----:R-:W-:Y:S01]  /*1d0b0*/  F2FP.BF16.PACK_AB R4, R179, R180 ;  /* 0x000000b4b304723e */ /* 0x002fe200000010ff */
[----:B------:R-:W-:Y:S01]  /*1d0c0*/  FADD.FTZ R180, R180, R166 ;  /* 0x000000a6b4b47221 */ /* 0x000fe20000010000 */
[----:B------:R-:W-:-:S02]  /*1d0d0*/  F2FP.BF16.PACK_AB R6, R182, R181 ;  /* 0x000000b5b606723e */ /* 0x000fc400000010ff */
[C---:B------:R-:W-:Y:S01]  /*1d0e0*/  F2FP.BF16.PACK_AB R5, R186.reuse, R185 ;  /* 0x000000b9ba05723e */ /* 0x040fe200000010ff */
        /* <DEDUP_REMOVED lines=53> */
[----:B------:R-:W-:Y:S07]  /*1d440*/  LDSM.16.MT88.4 R20, [R217+0x11800] ;  /* 0x01180000d914783b */ /* 0x000fee0000004200 */
[C---:B------:R-:W-:Y:S01]  /*1d450*/  HMMA.16816.F32.BF16 R128, R4.reuse, R30, R128 ;  /* 0x0000001e0480723c */ /* 0x040fe20000041880 */
[----:B------:R-:W-:Y:S07]  /*1d460*/  LDSM.16.MT88.4 R28, [R217+0x13800] ;  /* 0x01380000d91c783b */ /* 0x000fee0000004200 */
[C---:B-1----:R-:W-:Y:S08]  /*1d470*/  HMMA.16816.F32.BF16 R108, R4.reuse, R16, R108 ;  /* 0x00000010046c723c */ /* 0x042ff0000004186c */
        /* <DEDUP_REMOVED lines=123> */
.L_x_3025:
[----:B------:R-:W-:Y:S02]  /*1dc30*/  ULDC.64 UR4, c[0x0][0x118] ;  /* 0x0000460000047ab9 */ /* 0x000fe40000000a00 */
[----:B------:R-:W2:Y:S02]  /*1dc40*/  LD.E R4, [R10.64+0x40] ;  /* 0x000040040a047980 */ /* 0x000ea4000c101900 */
[----:B--2---:R-:W-:-:S04]  /*1dc50*/  LEA R4, -R4, RZ, 0x6 ;  /* 0x000000ff04047211 */ /* 0x004fc800078e31ff */
[----:B------:R-:W-:Y:S02]  /*1dc60*/  SHF.R.S32.HI R2, RZ, 0x1f, R4 ;  /* 0x0000001fff027819 */ /* 0x000fe40000011404 */
.L_x_3026:
[----:B------:R-:W-:Y:S05]  /*1dc70*/  BSYNC B0 ;  /* 0x0000000000007941 */ /* 0x000fea0003800000 */
.L_x_3024:
[C---:B------:R-:W-:Y:S01]  /*1dc80*/  LOP3.LUT P6, RZ, R243.reuse, 0x1, RZ, 0xc0, !PT ;  /* 0x00000001f3ff7812 */ /* 0x040fe200078cc0ff */
[----:B------:R-:W-:Y:S01]  /*1dc90*/  ULDC.64 UR4, c[0x0][0x118] ;  /* 0x0000460000047ab9 */ /* 0x000fe20000000a00 */
[C---:B------:R-:W-:Y:S02]  /*1dca0*/  LOP3.LUT P5, RZ, R243.reuse, 0x2, RZ, 0xc0, !PT ;  /* 0x00000002f3ff7812 */ /* 0x040fe400078ac0ff */
        /* <DEDUP_REMOVED lines=115> */
[----:B--2---:R-:W2:Y:S04]  /*1e3e0*/  LDSM.16.M88.4 R16, [R224+0x8000] ;  /* 0x00800000e010783b */ /* 0x004ea80000000200 */
[----:B------:R-:W3:Y:S04]  /*1e3f0*/  LDSM.16.M88.4 R180, [R224+0x9000] ;  /* 0x00900000e0b4783b */ /* 0x000ee80000000200 */
[----:B----4-:R-:W4:Y:S04]  /*1e400*/  LDSM.16.M88.4 R4, [R224+0x8800] ;  /* 0x00880000e004783b */ /* 0x010f280000000200 */
[----:B------:R-:W4:Y:S04]  /*1e410*/  LDSM.16.M88.4 R192, [R224+0x9800] ;  /* 0x00980000e0c0783b */ /* 0x000f280000000200 */
[----:B-1----:R-:W-:Y:S04]  /*1e420*/  LDSM.16.M88.4 R28, [R223] ;  /* 0x00000000df1c783b */ /* 0x002fe80000000200 */
[----:B------:R-:W1:Y:S04]  /*1e430*/  LDSM.16.M88.4 R188, [R222] ;  /* 0x00000000debc783b */ /* 0x000e680000000200 */
[----:B-----5:R-:W5:Y:S04]  /*1e440*/  LDSM.16.M88.4 R24, [R213] ;  /* 0x00000000d518783b */ /* 0x020f680000000200 */
[----:B------:R-:W1:Y:S04]  /*1e450*/  LDSM.16.M88.4 R168, [R214] ;  /* 0x00000000d6a8783b */ /* 0x000e680000000200 */
[----:B------:R-:W1:Y:S04]  /*1e460*/  LDSM.16.M88.4 R32, [R212] ;  /* 0x00000000d420783b */ /* 0x000e680000000200 */
[----:B------:R-:W-:Y:S01]  /*1e470*/  LDSM.16.M88.4 R196, [R211] ;  /* 0x00000000d3c4783b */ /* 0x000fe20000000200 */
[C---:B--2---:R-:W-:Y:S03]  /*1e480*/  HMMA.16816.F32.BF16 R20, R172.reuse, R16, RZ ;  /* 0x00000010ac14723c */ /* 0x044fe600000418ff */
[----:B------:R-:W2:Y:S04]  /*1e490*/  LD.E R0, [R10.64+0x18c] ;  /* 0x00018c040a007980 */ /* 0x000ea8000c101900 */
[----:B------:R-:W0:Y:S01]  /*1e4a0*/  LDGDEPBAR ;  /* 0x00000000000079af */ /* 0x000e220000000000 */
[C---:B---3--:R-:W-:Y:S08]  /*1e4b0*/  HMMA.16816.F32.BF16 R184, R172.reuse, R180, RZ ;  /* 0x000000b4acb8723c */ /* 0x048ff000000418ff */
[C---:B------:R-:W-:Y:S08]  /*1e4c0*/  HMMA.16816.F32.BF16 R16, R172.reuse, R18, RZ ;  /* 0x00000012ac10723c */ /* 0x040ff000000418ff */
[C---:B------:R-:W-:Y:S08]  /*1e4d0*/  HMMA.16816.F32.BF16 R180, R172.reuse, R182, RZ ;  /* 0x000000b6acb4723c */ /* 0x040ff000000418ff */
[C---:B----4-:R-:W-:Y:S08]  /*1e4e0*/  HMMA.16816.F32.BF16 R12, R172.reuse, R4, RZ ;  /* 0x00000004ac0c723c */ /* 0x050ff000000418ff */
[C---:B------:R-:W-:Y:S08]  /*1e4f0*/  HMMA.16816.F32.BF16 R4, R172.reuse, R6, RZ ;  /* 0x00000006ac04723c */ /* 0x040ff000000418ff */
[C---:B------:R-:W-:Y:S08]  /*1e500*/  HMMA.16816.F32.BF16 R176, R172.reuse, R192, RZ ;  /* 0x000000c0acb0723c */ /* 0x040ff000000418ff */
[----:B------:R-:W-:Y:S01]  /*1e510*/  HMMA.16816.F32.BF16 R172, R172, R194, RZ ;  /* 0x000000c2acac723c */ /* 0x000fe200000418ff */
[----:B------:R-:W-:Y:S07]  /*1e520*/  LDSM.16.M88.4 R192, [R218+0x8000] ;  /* 0x00800000dac0783b */ /* 0x000fee0000000200 */
[C---:B-1----:R-:W-:Y:S08]  /*1e530*/  HMMA.16816.F32.BF16 R20, R28.reuse, R188, R20 ;  /* 0x000000bc1c14723c */ /* 0x042ff00000041814 */
[C---:B------:R-:W-:Y:S01]  /*1e540*/  HMMA.16816.F32.BF16 R16, R28.reuse, R190, R16 ;  /* 0x000000be1c10723c */ /* 0x040fe20000041810 */
[----:B------:R-:W-:Y:S07]  /*1e550*/  LDSM.16.M88.4 R188, [R218+0x8800] ;  /* 0x00880000dabc783b */ /* 0x000fee0000000200 */
[C---:B-----5:R-:W-:Y:S08]  /*1e560*/  HMMA.16816.F32.BF16 R184, R28.reuse, R24, R184 ;  /* 0x000000181cb8723c */ /* 0x060ff000000418b8 */
[C---:B------:R-:W-:Y:S01]  /*1e570*/  HMMA.16816.F32.BF16 R180, R28.reuse, R26, R180 ;  /* 0x0000001a1cb4723c */ /* 0x040fe200000418b4 */
[----:B------:R-:W1:Y:S07]  /*1e580*/  LDSM.16.M88.4 R24, [R221] ;  /* 0x00000000dd18783b */ /* 0x000e6e0000000200 */
[C---:B------:R-:W-:Y:S08]  /*1e590*/  HMMA.16816.F32.BF16 R12, R28.reuse, R168, R12 ;  /* 0x000000a81c0c723c */ /* 0x040ff0000004180c */
[C---:B------:R-:W-:Y:S01]  /*1e5a0*/  HMMA.16816.F32.BF16 R4, R28.reuse, R170, R4 ;  /* 0x000000aa1c04723c */ /* 0x040fe20000041804 */
[----:B------:R-:W3:Y:S07]  /*1e5b0*/  LDSM.16.M88.4 R168, [R218+0x9000] ;  /* 0x00900000daa8783b */ /* 0x000eee0000000200 */
[C---:B------:R-:W-:Y:S08]  /*1e5c0*/  HMMA.16816.F32.BF16 R176, R28.reuse, R32, R176 ;  /* 0x000000201cb0723c */ /* 0x040ff000000418b0 */
[----:B------:R-:W-:Y:S01]  /*1e5d0*/  HMMA.16816.F32.BF16 R172, R28, R34, R172 ;  /* 0x000000221cac723c */ /* 0x000fe200000418ac */
[----:B------:R-:W4:Y:S04]  /*1e5e0*/  LDSM.16.M88.4 R32, [R218+0x9800] ;  /* 0x00980000da20783b */ /* 0x000f280000000200 */
[----:B------:R-:W5:Y:S03]  /*1e5f0*/  LDSM.16.M88.4 R28, [R220] ;  /* 0x00000000dc1c783b */ /* 0x000f660000000200 */
[C---:B-1----:R-:W-:Y:S08]  /*1e600*/  HMMA.16816.F32.BF16 R12, R24.reuse, R188, R12 ;  /* 0x000000bc180c723c */ /* 0x042ff0000004180c */
[C---:B------:R-:W-:Y:S01]  /*1e610*/  HMMA.16816.F32.BF16 R4, R24.reuse, R190, R4 ;  /* 0x000000be1804723c */ /* 0x040fe20000041804 */
[----:B------:R-:W1:Y:S07]  /*1e620*/  LDSM.16.M88.4 R188, [R211+0x1000] ;  /* 0x00100000d3bc783b */ /* 0x000e6e0000000200 */
[C---:B------:R-:W-:Y:S08]  /*1e630*/  HMMA.16816.F32.BF16 R20, R24.reuse, R192, R20 ;  /* 0x000000c01814723c */ /* 0x040ff00000041814 */
[C---:B------:R-:W-:Y:S01]  /*1e640*/  HMMA.16816.F32.BF16 R16, R24.reuse, R194, R16 ;  /* 0x000000c21810723c */ /* 0x040fe20000041810 */
[----:B------:R-:W1:Y:S07]  /*1e650*/  LDSM.16.M88.4 R192, [R211+0x800] ;  /* 0x00080000d3c0783b */ /* 0x000e6e0000000200 */
[C---:B---3--:R-:W-:Y:S08]  /*1e660*/  HMMA.16816.F32.BF16 R184, R24.reuse, R168, R184 ;  /* 0x000000a818b8723c */ /* 0x048ff000000418b8 */
[C---:B------:R-:W-:Y:S01]  /*1e670*/  HMMA.16816.F32.BF16 R180, R24.reuse, R170, R180 ;  /* 0x000000aa18b4723c */ /* 0x040fe200000418b4 */
[----:B------:R-:W-:Y:S07]  /*1e680*/  LDSM.16.M88.4 R168, [R225+0x2000] ;  /* 0x00200000e1a8783b */ /* 0x000fee0000000200 */
[C---:B----4-:R-:W-:Y:S08]  /*1e690*/  HMMA.16816.F32.BF16 R176, R24.reuse, R32, R176 ;  /* 0x0000002018b0723c */ /* 0x050ff000000418b0 */
[----:B------:R-:W-:Y:S01]  /*1e6a0*/  HMMA.16816.F32.BF16 R172, R24, R34, R172 ;  /* 0x0000002218ac723c */ /* 0x000fe200000418ac */
[----:B------:R-:W3:Y:S04]  /*1e6b0*/  LDSM.16.M88.4 R32, [R211+0x1800] ;  /* 0x00180000d320783b */ /* 0x000ee80000000200 */
[----:B------:R-:W4:Y:S03]  /*1e6c0*/  LDSM.16.M88.4 R24, [R224+0xa000] ;  /* 0x00a00000e018783b */ /* 0x000f260000000200 */
[C---:B-----5:R-:W-:Y:S08]  /*1e6d0*/  HMMA.16816.F32.BF16 R20, R28.reuse, R196, R20 ;  /* 0x000000c41c14723c */ /* 0x060ff00000041814 */
[C---:B------:R-:W-:Y:S01]  /*1e6e0*/  HMMA.16816.F32.BF16 R16, R28.reuse, R198, R16 ;  /* 0x000000c61c10723c */ /* 0x040fe20000041810 */
[----:B------:R-:W5:Y:S07]  /*1e6f0*/  LDSM.16.M88.4 R196, [R224+0xa800] ;  /* 0x00a80000e0c4783b */ /* 0x000f6e0000000200 */
[C---:B-1----:R-:W-:Y:S08]  /*1e700*/  HMMA.16816.F32.BF16 R184, R28.reuse, R188, R184 ;  /* 0x000000bc1cb8723c */ /* 0x042ff000000418b8 */
[C---:B------:R-:W-:Y:S01]  /*1e710*/  HMMA.16816.F32.BF16 R180, R28.reuse, R190, R180 ;  /* 0x000000be1cb4723c */ /* 0x040fe200000418b4 */
[----:B------:R-:W1:Y:S07]  /*1e720*/  LDSM.16.M88.4 R188, [R224+0xb800] ;  /* 0x00b80000e0bc783b */ /* 0x000e6e0000000200 */
[C---:B------:R-:W-:Y:S08]  /*1e730*/  HMMA.16816.F32.BF16 R12, R28.reuse, R192, R12 ;  /* 0x000000c01c0c723c */ /* 0x040ff0000004180c */
[C---:B------:R-:W-:Y:S01]  /*1e740*/  HMMA.16816.F32.BF16 R4, R28.reuse, R194, R4 ;  /* 0x000000c21c04723c */ /* 0x040fe20000041804 */
[----:B------:R-:W1:Y:S07]  /*1e750*/  LDSM.16.M88.4 R192, [R224+0xb000] ;  /* 0x00b00000e0c0783b */ /* 0x000e6e0000000200 */
[C---:B---3--:R-:W-:Y:S08]  /*1e760*/  HMMA.16816.F32.BF16 R176, R28.reuse, R32, R176 ;  /* 0x000000201cb0723c */ /* 0x048ff000000418b0 */
[----:B------:R-:W-:Y:S01]  /*1e770*/  HMMA.16816.F32.BF16 R172, R28, R34, R172 ;  /* 0x000000221cac723c */ /* 0x000fe200000418ac */
[----:B------:R-:W-:Y:S04]  /*1e780*/  LDSM.16.M88.4 R32, [R223+0x2000] ;  /* 0x00200000df20783b */ /* 0x000fe80000000200 */
[----:B------:R-:W3:Y:S03]  /*1e790*/  LDSM.16.M88.4 R28, [R210] ;  /* 0x00000000d21c783b */ /* 0x000ee60000000200 */
[C---:B----4-:R-:W-:Y:S08]  /*1e7a0*/  HMMA.16816.F32.BF16 R20, R168.reuse, R24, R20 ;  /* 0x00000018a814723c */ /* 0x050ff00000041814 */
[C---:B------:R-:W-:Y:S01]  /*1e7b0*/  HMMA.16816.F32.BF16 R16, R168.reuse, R26, R16 ;  /* 0x0000001aa810723c */ /* 0x040fe20000041810 */
[----:B------:R-:W4:Y:S07]  /*1e7c0*/  LDSM.16.M88.4 R24, [R209] ;  /* 0x00000000d118783b */ /* 0x000f2e0000000200 */
[C---:B-----5:R-:W-:Y:S08]  /*1e7d0*/  HMMA.16816.F32.BF16 R12, R168.reuse, R196, R12 ;  /* 0x000000c4a80c723c */ /* 0x060ff0000004180c */
[C---:B------:R-:W-:Y:S01]  /*1e7e0*/  HMMA.16816.F32.BF16 R4, R168.reuse, R198, R4 ;  /* 0x000000c6a804723c */ /* 0x040fe20000041804 */
[----:B------:R-:W-:Y:S07]  /*1e7f0*/  LDSM.16.M88.4 R196, [R218+0xb000] ;  /* 0x00b00000dac4783b */ /* 0x000fee0000000200 */
[C---:B-1----:R-:W-:Y:S08]  /*1e800*/  HMMA.16816.F32.BF16 R176, R168.reuse, R188, R176 ;  /* 0x000000bca8b0723c */ /* 0x042ff000000418b0 */
[C---:B------:R-:W-:Y:S01]  /*1e810*/  HMMA.16816.F32.BF16 R172, R168.reuse, R190, R172 ;  /* 0x000000bea8ac723c */ /* 0x040fe200000418ac */
[----:B------:R-:W1:Y:S07]  /*1e820*/  LDSM.16.M88.4 R188, [R207] ;  /* 0x00000000cfbc783b */ /* 0x000e6e0000000200 */
[C---:B------:R-:W-:Y:S08]  /*1e830*/  HMMA.16816.F32.BF16 R184, R168.reuse, R192, R184 ;  /* 0x000000c0a8b8723c */ /* 0x040ff000000418b8 */
[----:B------:R-:W-:Y:S01]  /*1e840*/  HMMA.16816.F32.BF16 R180, R168, R194, R180 ;  /* 0x000000c2a8b4723c */ /* 0x000fe200000418b4 */
[----:B------:R-:W5:Y:S04]  /*1e850*/  LDSM.16.M88.4 R192, [R208] ;  /* 0x00000000d0c0783b */ /* 0x000f680000000200 */
        /* <DEDUP_REMOVED lines=8> */
[C---:B------:R-:W-:Y:S01]  /*1e8e0*/  HMMA.16816.F32.BF16 R172, R32.reuse, R190, R172 ;  /* 0x000000be20ac723c */ /* 0x040fe200000418ac */
[----:B------:R-:W1:Y:S07]  /*1e8f0*/  LDSM.16.M88.4 R188, [R218+0xb800] ;  /* 0x00b80000dabc783b */ /* 0x000e6e0000000200 */
[C---:B-----5:R-:W-:Y:S08]  /*1e900*/  HMMA.16816.F32.BF16 R184, R32.reuse, R192, R184 ;  /* 0x000000c020b8723c */ /* 0x060ff000000418b8 */
[----:B------:R-:W-:Y:S01]  /*1e910*/  HMMA.16816.F32.BF16 R180, R32, R194, R180 ;  /* 0x000000c220b4723c */ /* 0x000fe200000418b4 */
[----:B------:R-:W-:Y:S04]  /*1e920*/  LDSM.16.M88.4 R32, [R220+0x2000] ;  /* 0x00200000dc20783b */ /* 0x000fe80000000200 */
        /* <DEDUP_REMOVED lines=9> */
[----:B------:R-:W-:Y:S07]  /*1e9c0*/  LDSM.16.M88.4 R196, [R206] ;  /* 0x00000000cec4783b */ /* 0x000fee0000000200 */
[C---:B-1----:R-:W-:Y:S08]  /*1e9d0*/  HMMA.16816.F32.BF16 R176, R168.reuse, R188, R176 ;  /* 0x000000bca8b0723c */ /* 0x042ff000000418b0 */
[----:B------:R-:W-:Y:S01]  /*1e9e0*/  HMMA.16816.F32.BF16 R172, R168, R190, R172 ;  /* 0x000000bea8ac723c */ /* 0x000fe200000418ac */
[----:B------:R-:W1:Y:S04]  /*1e9f0*/  LDSM.16.M88.4 R168, [R211+0x3800] ;  /* 0x00380000d3a8783b */ /* 0x000e680000000200 */
[----:B------:R-:W-:Y:S03]  /*1ea00*/  LDSM.16.M88.4 R188, [R224+0xc800] ;  /* 0x00c80000e0bc783b */ /* 0x000fe60000000200 */
[C---:B---3--:R-:W-:Y:S08]  /*1ea10*/  HMMA.16816.F32.BF16 R20, R32.reuse, R28, R20 ;  /* 0x0000001c2014723c */ /* 0x048ff00000041814 */
[C---:B------:R-:W-:Y:S01]  /*1ea20*/  HMMA.16816.F32.BF16 R16, R32.reuse, R30, R16 ;  /* 0x0000001e2010723c */ /* 0x040fe20000041810 */
[----:B------:R-:W-:Y:S07]  /*1ea30*/  LDSM.16.M88.4 R28, [R224+0xc000] ;  /* 0x00c00000e01c783b */ /* 0x000fee0000000200 */
[C---:B----4-:R-:W-:Y:S08]  /*1ea40*/  HMMA.16816.F32.BF16 R12, R32.reuse, R24, R12 ;  /* 0x00000018200c723c */ /* 0x050ff0000004180c */
        /* <DEDUP_REMOVED lines=8> */
[----:B------:R-:W-:Y:S03]  /*1ead0*/  LDSM.16.M88.4 R192, [R205] ;  /* 0x00000000cdc0783b */ /* 0x000fe60000000200 */
[C---:B---3--:R-:W-:Y:S08]  /*1eae0*/  HMMA.16816.F32.BF16 R20, R24.reuse, R28, R20 ;  /* 0x0000001c1814723c */ /* 0x048ff00000041814 */
[C---:B------:R-:W-:Y:S01]  /*1eaf0*/  HMMA.16816.F32.BF16 R16, R24.reuse, R30, R16 ;  /* 0x0000001e1810723c */ /* 0x040fe20000041810 */
[----:B------:R-:W-:Y:S07]  /*1eb00*/  LDSM.16.M88.4 R28, [R223+0x4000] ;  /* 0x00400000df1c783b */ /* 0x000fee0000000200 */
[C---:B------:R-:W-:Y:S08]  /*1eb10*/  HMMA.16816.F32.BF16 R12, R24.reuse, R188, R12 ;  /* 0x000000bc180c723c */ /* 0x040ff0000004180c */
[C---:B------:R-:W-:Y:S01]  /*1eb20*/  HMMA.16816.F32.BF16 R4, R24.reuse, R190, R4 ;  /* 0x000000be1804723c */ /* 0x040fe20000041804 */
[----:B------:R-:W3:Y:S07]  /*1eb30*/  LDSM.16.M88.4 R188, [R204] ;  /* 0x00000000ccbc783b */ /* 0x000eee0000000200 */
[C---:B-1----:R-:W-:Y:S08]  /*1eb40*/  HMMA.16816.F32.BF16 R184, R24.reuse, R168, R184 ;  /* 0x000000a818b8723c */ /* 0x042ff000000418b8 */
[C---:B------:R-:W-:Y:S01]  /*1eb50*/  HMMA.16816.F32.BF16 R180, R24.reuse, R170, R180 ;  /* 0x000000aa18b4723c */ /* 0x040fe200000418b4 */
[----:B------:R-:W1:Y:S07]  /*1eb60*/  LDSM.16.M88.4 R168, [R203] ;  /* 0x00000000cba8783b */ /* 0x000e6e0000000200 */
[C---:B----4-:R-:W-:Y:S08]  /*1eb70*/  HMMA.16816.F32.BF16 R176, R24.reuse, R32, R176 ;  /* 0x0000002018b0723c */ /* 0x050ff000000418b0 */
[----:B------:R-:W-:Y:S01]  /*1eb80*/  HMMA.16816.F32.BF16 R172, R24, R34, R172 ;  /* 0x0000002218ac723c */ /* 0x000fe200000418ac */
[----:B------:R-:W-:Y:S04]  /*1eb90*/  LDSM.16.M88.4 R32, [R221+0x4000] ;  /* 0x00400000dd20783b */ /* 0x000fe80000000200 */
[----:B------:R-:W4:Y:S03]  /*1eba0*/  LDSM.16.M88.4 R24, [R218+0xc000] ;  /* 0x00c00000da18783b */ /* 0x000f260000000200 */
[C---:B---3--:R-:W-:Y:S08]  /*1ebb0*/  HMMA.16816.F32.BF16 R184, R28.reuse, R188, R184 ;  /* 0x000000bc1cb8723c */ /* 0x048ff000000418b8 */
[C---:B------:R-:W-:Y:S01]  /*1ebc0*/  HMMA.16816.F32.BF16 R180, R28.reuse, R190, R180 ;  /* 0x000000be1cb4723c */ /* 0x040fe200000418b4 */
[----:B------:R-:W3:Y:S07]  /*1ebd0*/  LDSM.16.M88.4 R188, [R218+0xd000] ;  /* 0x00d00000dabc783b */ /* 0x000eee0000000200 */
[C---:B------:R-:W-:Y:S08]  /*1ebe0*/  HMMA.16816.F32.BF16 R20, R28.reuse, R196, R20 ;  /* 0x000000c41c14723c */ /* 0x040ff00000041814 */
[C---:B------:R-:W-:Y:S01]  /*1ebf0*/  HMMA.16816.F32.BF16 R16, R28.reuse, R198, R16 ;  /* 0x000000c61c10723c */ /* 0x040fe20000041810 */
[----:B------:R-:W-:Y:S07]  /*1ec00*/  LDSM.16.M88.4 R196, [R220+0x4000] ;  /* 0x00400000dcc4783b */ /* 0x000fee0000000200 */
[C---:B------:R-:W-:Y:S08]  /*1ec10*/  HMMA.16816.F32.BF16 R12, R28.reuse, R192, R12 ;  /* 0x000000c01c0c723c */ /* 0x040ff0000004180c */
[C---:B------:R-:W-:Y:S01]  /*1ec20*/  HMMA.16816.F32.BF16 R4, R28.reuse, R194, R4 ;  /* 0x000000c21c04723c */ /* 0x040fe20000041804 */
[----:B------:R-:W5:Y:S07]  /*1ec30*/  LDSM.16.M88.4 R192, [R218+0xc800] ;  /* 0x00c80000dac0783b */ /* 0x000f6e0000000200 */
[C---:B-1----:R-:W-:Y:S08]  /*1ec40*/  HMMA.16816.F32.BF16 R176, R28.reuse, R168, R176 ;  /* 0x000000a81cb0723c */ /* 0x042ff000000418b0 */
[----:B------:R-:W-:Y:S01]  /*1ec50*/  HMMA.16816.F32.BF16 R172, R28, R170, R172 ;  /* 0x000000aa1cac723c */ /* 0x000fe200000418ac */
[----:B------:R-:W1:Y:S04]  /*1ec60*/  LDSM.16.M88.4 R168, [R218+0xd800] ;  /* 0x00d80000daa8783b */ /* 0x000e680000000200 */
[----:B------:R-:W1:Y:S03]  /*1ec70*/  LDSM.16.M88.4 R28, [R211+0x4000] ;  /* 0x00400000d31c783b */ /* 0x000e660000000200 */
[C---:B----4-:R-:W-:Y:S08]  /*1ec80*/  HMMA.16816.F32.BF16 R20, R32.reuse, R24, R20 ;  /* 0x000000182014723c */ /* 0x050ff00000041814 */
[C---:B------:R-:W-:Y:S01]  /*1ec90*/  HMMA.16816.F32.BF16 R16, R32.reuse, R26, R16 ;  /* 0x0000001a2010723c */ /* 0x040fe20000041810 */
[----:B------:R-:W4:Y:S07]  /*1eca0*/  LDSM.16.M88.4 R24, [R211+0x4800] ;  /* 0x00480000d318783b */ /* 0x000f2e0000000200 */
        /* <DEDUP_REMOVED lines=9> */
[----:B------:R-:W1:Y:S03]  /*1ed40*/  LDSM.16.M88.4 R32, [R224+0xe000] ;  /* 0x00e00000e020783b */ /* 0x000e660000000200 */
[C---:B------:R-:W-:Y:S08]  /*1ed50*/  HMMA.16816.F32.BF16 R20, R196.reuse, R28, R20 ;  /* 0x0000001cc414723c */ /* 0x040ff00000041814 */
[C---:B------:R-:W-:Y:S01]  /*1ed60*/  HMMA.16816.F32.BF16 R16, R196.reuse, R30, R16 ;  /* 0x0000001ec410723c */ /* 0x040fe20000041810 */
[----:B------:R-:W1:Y:S07]  /*1ed70*/  LDSM.16.M88.4 R28, [R224+0xe800] ;  /* 0x00e80000e01c783b */ /* 0x000e6e0000000200 */
[C---:B----4-:R-:W-:Y:S08]  /*1ed80*/  HMMA.16816.F32.BF16 R12, R196.reuse, R24, R12 ;  /* 0x00000018c40c723c */ /* 0x050ff0000004180c */
[C---:B------:R-:W-:Y:S01]  /*1ed90*/  HMMA.16816.F32.BF16 R4, R196.reuse, R26, R4 ;  /* 0x0000001ac404723c */ /* 0x040fe20000041804 */
[----:B------:R-:W4:Y:S07]  /*1eda0*/  LDSM.16.M88.4 R24, [R224+0xf000] ;  /* 0x00f00000e018783b */ /* 0x000f2e0000000200 */
[C---:B---3--:R-:W-:Y:S08]  /*1edb0*/  HMMA.16816.F32.BF16 R176, R196.reuse, R188, R176 ;  /* 0x000000bcc4b0723c */ /* 0x048ff000000418b0 */
[C---:B------:R-:W-:Y:S01]  /*1edc0*/  HMMA.16816.F32.BF16 R172, R196.reuse, R190, R172 ;  /* 0x000000bec4ac723c */ /* 0x040fe200000418ac */
[----:B------:R-:W3:Y:S07]  /*1edd0*/  LDSM.16.M88.4 R188, [R224+0xf800] ;  /* 0x00f80000e0bc783b */ /* 0x000eee0000000200 */
[C---:B-----5:R-:W-:Y:S08]  /*1ede0*/  HMMA.16816.F32.BF16 R184, R196.reuse, R192, R184 ;  /* 0x000000c0c4b8723c */ /* 0x060ff000000418b8 */
[----:B------:R-:W-:Y:S01]  /*1edf0*/  HMMA.16816.F32.BF16 R180, R196, R194, R180 ;  /* 0x000000c2c4b4723c */ /* 0x000fe200000418b4 */
[----:B------:R-:W-:Y:S07]  /*1ee00*/  LDSM.16.M88.4 R192, [R223+0x6000] ;  /* 0x00600000dfc0783b */ /* 0x000fee0000000200 */
[C---:B-1----:R-:W-:Y:S08]  /*1ee10*/  HMMA.16816.F32.BF16 R20, R168.reuse, R32, R20 ;  /* 0x00000020a814723c */ /* 0x042ff00000041814 */
[C---:B------:R-:W-:Y:S01]  /*1ee20*/  HMMA.16816.F32.BF16 R16, R168.reuse, R34, R16 ;  /* 0x00000022a810723c */ /* 0x040fe20000041810 */
[----:B------:R-:W1:Y:S07]  /*1ee30*/  LDSM.16.M88.4 R32, [R202] ;  /* 0x00000000ca20783b */ /* 0x000e6e0000000200 */
[C---:B------:R-:W-:Y:S08]  /*1ee40*/  HMMA.16816.F32.BF16 R12, R168.reuse, R28, R12 ;  /* 0x0000001ca80c723c */ /* 0x040ff0000004180c */
[C---:B------:R-:W-:Y:S01]  /*1ee50*/  HMMA.16816.F32.BF16 R4, R168.reuse, R30, R4 ;  /* 0x0000001ea804723c */ /* 0x040fe20000041804 */
[----:B------:R-:W5:Y:S07]  /*1ee60*/  LDSM.16.M88.4 R28, [R201] ;  /* 0x00000000c91c783b */ /* 0x000f6e0000000200 */
[C---:B----4-:R-:W-:Y:S08]  /*1ee70*/  HMMA.16816.F32.BF16 R184, R168.reuse, R24, R184 ;  /* 0x00000018a8b8723c */ /* 0x050ff000000418b8 */
[C---:B------:R-:W-:Y:S01]  /*1ee80*/  HMMA.16816.F32.BF16 R180, R168.reuse, R26, R180 ;  /* 0x0000001aa8b4723c */ /* 0x040fe200000418b4 */
[----:B------:R-:W4:Y:S07]  /*1ee90*/  LDSM.16.M88.4 R24, [R167] ;  /* 0x00000000a718783b */ /* 0x000f2e0000000200 */
[C---:B---3--:R-:W-:Y:S08]  /*1eea0*/  HMMA.16816.F32.BF16 R176, R168.reuse, R188, R176 ;  /* 0x000000bca8b0723c */ /* 0x048ff000000418b0 */
[----:B------:R-:W-:Y:S01]  /*1eeb0*/  HMMA.16816.F32.BF16 R172, R168, R190, R172 ;  /* 0x000000bea8ac723c */ /* 0x000fe200000418ac */
[----:B------:R-:W3:Y:S04]  /*1eec0*/  LDSM.16.M88.4 R168, [R200] ;  /* 0x00000000c8a8783b */ /* 0x000ee80000000200 */
[----:B------:R-:W-:Y:S03]  /*1eed0*/  LDSM.16.M88.4 R188, [R218+0xf000] ;  /* 0x00f00000dabc783b */ /* 0x000fe60000000200 */
[C---:B-1----:R-:W-:Y:S08]  /*1eee0*/  HMMA.16816.F32.BF16 R20, R192.reuse, R32, R20 ;  /* 0x00000020c014723c */ /* 0x042ff00000041814 */
[C---:B------:R-:W-:Y:S01]  /*1eef0*/  HMMA.16816.F32.BF16 R16, R192.reuse, R34, R16 ;  /* 0x00000022c010723c */ /* 0x040fe20000041810 */
[----:B------:R-:W-:Y:S07]  /*1ef00*/  LDSM.16.M88.4 R32, [R221+0x6000] ;  /* 0x00600000dd20783b */ /* 0x000fee0000000200 */
[C---:B-----5:R-:W-:Y:S08]  /*1ef10*/  HMMA.16816.F32.BF16 R12, R192.reuse, R28, R12 ;  /* 0x0000001cc00c723c */ /* 0x060ff0000004180c */
[C---:B------:R-:W-:Y:S01]  /*1ef20*/  HMMA.16816.F32.BF16 R4, R192.reuse, R30, R4 ;  /* 0x0000001ec004723c */ /* 0x040fe20000041804 */
[----:B------:R-:W1:Y:S07]  /*1ef30*/  LDSM.16.M88.4 R28, [R218+0xe000] ;  /* 0x00e00000da1c783b */ /* 0x000e6e0000000200 */
[C---:B----4-:R-:W-:Y:S08]  /*1ef40*/  HMMA.16816.F32.BF16 R176, R192.reuse, R24, R176 ;  /* 0x00000018c0b0723c */ /* 0x050ff000000418b0 */
[C---:B---3--:R-:W-:Y:S08]  /*1ef50*/  HMMA.16816.F32.BF16 R184, R192.reuse, R168, R184 ;  /* 0x000000a8c0b8723c */ /* 0x048ff000000418b8 */
[C---:B------:R-:W-:Y:S01]  /*1ef60*/  HMMA.16816.F32.BF16 R180, R192.reuse, R170, R180 ;  /* 0x000000aac0b4723c */ /* 0x040fe200000418b4 */
[----:B------:R-:W-:Y:S07]  /*1ef70*/  LDSM.16.M88.4 R168, [R220+0x6000] ;  /* 0x00600000dca8783b */ /* 0x000fee0000000200 */
[----:B------:R-:W-:Y:S01]  /*1ef80*/  HMMA.16816.F32.BF16 R172, R192, R26, R172 ;  /* 0x0000001ac0ac723c */ /* 0x000fe200000418ac */
[----:B------:R-:W3:Y:S07]  /*1ef90*/  LDSM.16.M88.4 R24, [R211+0x6000] ;  /* 0x00600000d318783b */ /* 0x000eee0000000200 */
[C---:B-1----:R-:W-:Y:S08]  /*1efa0*/  HMMA.16816.F32.BF16 R20, R32.reuse, R28, R20 ;  /* 0x0000001c2014723c */ /* 0x042ff00000041814 */
[----:B------:R-:W-:Y:S01]  /*1efb0*/  HMMA.16816.F32.BF16 R16, R32, R30, R16 ;  /* 0x0000001e2010723c */ /* 0x000fe20000041810 */
[----:B------:R-:W1:Y:S11]  /*1efc0*/  LDSM.16.M88.4 R28, [R218+0xe800] ;  /* 0x00e80000da1c783b */ /* 0x000e760000000200 */
[----:B------:R-:W-:Y:S04]  /*1efd0*/  @!UPT UIADD3 URZ, URZ, URZ, URZ ;  /* 0x0000003f3f3ff290 */ /* 0x000fe8000fffe03f */
[C---:B---3--:R-:W-:Y:S08]  /*1efe0*/  HMMA.16816.F32.BF16 R20, R168.reuse, R24, R20 ;  /* 0x00000018a814723c */ /* 0x048ff00000041814 */
[----:B------:R-:W-:Y:S01]  /*1eff0*/  HMMA.16816.F32.BF16 R16, R168, R26, R16 ;  /* 0x0000001aa810723c */ /* 0x000fe20000041810 */
[----:B------:R-:W3:Y:S07]  /*1f000*/  LDSM.16.M88.4 R24, [R211+0x6800] ;  /* 0x00680000d318783b */ /* 0x000eee0000000200 */
[C---:B-1----:R-:W-:Y:S08]  /*1f010*/  HMMA.16816.F32.BF16 R12, R32.reuse, R28, R12 ;  /* 0x0000001c200c723c */ /* 0x042ff0000004180c */
[----:B------:R-:W-:Y:S01]  /*1f020*/  HMMA.16816.F32.BF16 R4, R32, R30, R4 ;  /* 0x0000001e2004723c */ /* 0x000fe20000041804 */
[----:B------:R-:W1:Y:S01]  /*1f030*/  S2R R31, SR_TID.X ;  /* 0x00000000001f7919 */ /* 0x000e620000002100 */
[----:B--2---:R-:W-:-:S02]  /*1f040*/  FMUL.FTZ R20, R20, R0 ;  /* 0x0000000014147220 */ /* 0x004fc40000410000 */
[-C--:B------:R-:W-:Y:S02]  /*1f050*/  FMUL.FTZ R22, R22, R0.reuse ;  /* 0x0000000016167220 */ /* 0x080fe40000410000 */
[-C--:B------:R-:W-:Y:S01]  /*1f060*/  FMUL.FTZ R23, R23, R0.reuse ;  /* 0x0000000017177220 */ /* 0x080fe20000410000 */
[----:B------:R-:W2:Y:S01]  /*1f070*/  MUFU.TANH R29, R20 ;  /* 0x00000014001d7308 */ /* 0x000ea20000002400 */
[----:B------:R-:W-:-:S08]  /*1f080*/  FMUL.FTZ R2, R21, R0 ;  /* 0x0000000015027220 */ /* 0x000fd00000410000 */
[C---:B---3--:R-:W-:Y:S01]  /*1f090*/  HMMA.16816.F32.BF16 R12, R168.reuse, R24, R12 ;  /* 0x00000018a80c723c */ /* 0x048fe2000004180c */
[----:B------:R-:W3:Y:S08]  /*1f0a0*/  MUFU.TANH R28, R22 ;  /* 0x00000016001c7308 */ /* 0x000ef00000002400 */
[----:B------:R4:W-:Y:S01]  /*1f0b0*/  MUFU.TANH R30, R23 ;  /* 0x00000017001e7308 */ /* 0x0009e20000002400 */
[----:B------:R-:W-:Y:S01]  /*1f0c0*/  HMMA.16816.F32.BF16 R4, R168, R26, R4 ;  /* 0x0000001aa804723c */ /* 0x000fe20000041804 */
[----:B------:R-:W-:Y:S04]  /*1f0d0*/  LDSM.16.M88.4 R24, [R218+0xf800] ;  /* 0x00f80000da18783b */ /* 0x000fe80000000200 */
[----:B----4-:R-:W4:Y:S09]  /*1f0e0*/  LDSM.16.M88.4 R20, [R211+0x7000] ;  /* 0x00700000d314783b */ /* 0x010f320000000200 */
[----:B------:R-:W-:Y:S01]  /*1f0f0*/  FMUL.FTZ R12, R12, R0 ;  /* 0x000000000c0c7220 */ /* 0x000fe20000410000 */
[----:B------:R-:W-:Y:S03]  /*1f100*/  HMMA.16816.F32.BF16 R184, R32, R188, R184 ;  /* 0x000000bc20b8723c */ /* 0x000fe600000418b8 */
[----:B------:R1:W-:Y:S02]  /*1f110*/  MUFU.TANH R194, R12 ;  /* 0x0000000c00c27308 */ /* 0x0003e40000002400 */
[----:B-1----:R-:W-:-:S05]  /*1f120*/  IMAD.SHL.U32 R12, R31, 0x2, RZ ;  /* 0x000000021f0c7824 */ /* 0x002fca00078e00ff */
[----:B------:R-:W-:Y:S01]  /*1f130*/  LOP3.LUT R12, R12, 0x6, RZ, 0xc0, !PT ;  /* 0x000000060c0c7812 */ /* 0x000fe200078ec0ff */
[----:B------:R-:W-:-:S04]  /*1f140*/  FMUL.FTZ R4, R4, R0 ;  /* 0x0000000004047220 */ /* 0x000fc80000410000 */
[----:B------:R-:W-:Y:S01]  /*1f150*/  IMAD R12, R242, 0x40, R12 ;  /* 0x00000040f20c7824 */ /* 0x000fe200078e020c */
[----:B------:R-:W1:Y:S04]  /*1f160*/  MUFU.TANH R2, R2 ;  /* 0x0000000200027308 */ /* 0x000e680000002400 */
[----:B------:R-:W-:Y:S01]  /*1f170*/  ISETP.GE.AND P1, PT, R12, R247, PT ;  /* 0x000000f70c00720c */ /* 0x000fe20003f26270 */
[----:B------:R-:W-:-:S03]  /*1f180*/  FMUL.FTZ R16, R16, R0 ;  /* 0x0000000010107220 */ /* 0x000fc60000410000 */
[----:B------:R5:W-:Y:S01]  /*1f190*/  MUFU.TANH R192, R4 ;  /* 0x0000000400c07308 */ /* 0x000be20000002400 */
[----:B------:R-:W-:Y:S01]  /*1f1a0*/  FMUL.FTZ R18, R18, R0 ;  /* 0x0000000012127220 */ /* 0x000fe20000410000 */
[----:B------:R-:W-:Y:S01]  /*1f1b0*/  ISETP.GE.OR P1, PT, R12, R246, !P1 ;  /* 0x000000f60c00720c */ /* 0x000fe20004f26670 */
[-C--:B------:R-:W-:Y:S02]  /*1f1c0*/  FMUL.FTZ R5, R5, R0.reuse ;  /* 0x0000000005057220 */ /* 0x080fe40000410000 */
[-C--:B------:R-:W-:Y:S01]  /*1f1d0*/  FMUL.FTZ R6, R6, R0.reuse ;  /* 0x0000000006067220 */ /* 0x080fe20000410000 */
[----:B--2---:R-:W-:Y:S01]  /*1f1e0*/  FSEL R29, R29, -INF , !P1 ;  /* 0xff8000001d1d7808 */ /* 0x004fe20004800000 */
[----:B------:R-:W-:Y:S01]  /*1f1f0*/  FMUL.FTZ R14, R14, R0 ;  /* 0x000000000e0e7220 */ /* 0x000fe20000410000 */
[C---:B------:R-:W-:Y:S01]  /*1f200*/  ISETP.GE.AND P1, PT, R12.reuse, R245, PT ;  /* 0x000000f50c00720c */ /* 0x040fe20003f26270 */
[----:B------:R-:W2:Y:S01]  /*1f210*/  MUFU.TANH R16, R16 ;  /* 0x0000001000107308 */ /* 0x000ea20000002400 */
[----:B-----5:R-:W-:Y:S01]  /*1f220*/  IADD3 R4, R12, 0x1, RZ ;  /* 0x000000010c047810 */ /* 0x020fe20007ffe0ff */
[----:B------:R-:W-:Y:S03]  /*1f230*/  HMMA.16816.F32.BF16 R180, R32, R190, R180 ;  /* 0x000000be20b4723c */ /* 0x000fe600000418b4 */
[----:B------:R-:W-:-:S02]  /*1f240*/  ISETP.GE.AND P6, PT, R4, R247, PT ;  /* 0x000000f70400720c */ /* 0x000fc40003fc6270 */
[C---:B------:R-:W-:Y:S01]  /*1f250*/  ISETP.GE.AND P2, PT, R4.reuse, R245, PT ;  /* 0x000000f50400720c */ /* 0x040fe20003f46270 */
[----:B------:R-:W5:Y:S01]  /*1f260*/  MUFU.TANH R18, R18 ;  /* 0x0000001200127308 */ /* 0x000f620000002400 */
[C---:B------:R-:W-:Y:S01]  /*1f270*/  ISETP.GE.OR P6, PT, R4.reuse, R246, !P6 ;  /* 0x000000f60400720c */ /* 0x040fe200077c6670 */
[----:B----4-:R-:W-:Y:S01]  /*1f280*/  HMMA.16816.F32.BF16 R184, R168, R20, R184 ;  /* 0x00000014a8b8723c */ /* 0x010fe200000418b8 */
[----:B------:R-:W-:Y:S01]  /*1f290*/  ISETP.GE.OR P2, PT, R4, R244, !P2 ;  /* 0x000000f40400720c */ /* 0x000fe20005746670 */
[----:B------:R-:W-:Y:S01]  /*1f2a0*/  FMUL.FTZ R13, R13, R0 ;  /* 0x000000000d0d7220 */ /* 0x000fe20000410000 */
[----:B------:R-:W-:Y:S01]  /*1f2b0*/  ISETP.GE.OR P1, PT, R12, R244, !P1 ;  /* 0x000000f40c00720c */ /* 0x000fe20004f26670 */
[-C--:B------:R-:W-:Y:S02]  /*1f2c0*/  FMUL.FTZ R17, R17, R0.reuse ;  /* 0x0000000011117220 */ /* 0x080fe40000410000 */
[----:B------:R-:W-:Y:S01]  /*1f2d0*/  MUFU.TANH R191, R5 ;  /* 0x0000000500bf7308 */ /* 0x000fe20000002400 */
[----:B------:R-:W-:-:S02]  /*1f2e0*/  FMUL.FTZ R21, R7, R0 ;  /* 0x0000000007157220 */ /* 0x000fc40000410000 */
[----:B------:R-:W-:-:S05]  /*1f2f0*/  FMUL.FTZ R19, R19, R0 ;  /* 0x0000000013137220 */ /* 0x000fca0000410000 */
[----:B------:R4:W-:Y:S01]  /*1f300*/  MUFU.TANH R20, R6 ;  /* 0x0000000600147308 */ /* 0x0009e20000002400 */
[----:B---3--:R-:W-:-:S07]  /*1f310*/  FSEL R28, R28, -INF , !P1 ;  /* 0xff8000001c1c7808 */ /* 0x008fce0004800000 */
[----:B------:R3:W-:Y:S01]  /*1f320*/  MUFU.TANH R190, R14 ;  /* 0x0000000e00be7308 */ /* 0x0007e20000002400 */
[----:B----4-:R-:W4:Y:S07]  /*1f330*/  LDSM.16.M88.4 R4, [R211+0x7800] ;  /* 0x00780000d304783b */ /* 0x010f2e0000000200 */
[----:B------:R1:W-:Y:S01]  /*1f340*/  MUFU.TANH R193, R13 ;  /* 0x0000000d00c17308 */ /* 0x0003e20000002400 */
[----:B------:R-:W-:Y:S01]  /*1f350*/  HMMA.16816.F32.BF16 R176, R32, R24, R176 ;  /* 0x0000001820b0723c */ /* 0x000fe200000418b0 */
[----:B------:R-:W-:Y:S01]  /*1f360*/  FMUL.FTZ R15, R15, R0 ;  /* 0x000000000f0f7220 */ /* 0x000fe20000410000 */
[----:B------:R-:W-:-:S04]  /*1f370*/  DEPBAR.LE SB0, 0x0 ;  /* 0x000080000000791a */ /* 0x000fc80000000000 */
[----:B---3--:R-:W-:Y:S01]  /*1f380*/  IADD3 R14, R12, 0x8, RZ ;  /* 0x000000080c0e7810 */ /* 0x008fe20007ffe0ff */
[----:B------:R-:W3:Y:S03]  /*1f390*/  MUFU.TANH R17, R17 ;  /* 0x0000001100117308 */ /* 0x000ee60000002400 */
[----:B------:R-:W-:Y:S02]  /*1f3a0*/  ISETP.GE.AND P1, PT, R14, R247, PT ;  /* 0x000000f70e00720c */ /* 0x000fe40003f26270 */
[----:B-1----:R-:W-:-:S03]  /*1f3b0*/  FSEL R13, R2, -INF , !P6 ;  /* 0xff800000020d7808 */ /* 0x002fc60007000000 */
[----:B------:R-:W1:Y:S01]  /*1f3c0*/  MUFU.TANH R19, R19 ;  /* 0x0000001300137308 */ /* 0x000e620000002400 */
[C---:B------:R-:W-:Y:S02]  /*1f3d0*/  ISETP.GE.AND P6, PT, R14.reuse, R245, PT ;  /* 0x000000f50e00720c */ /* 0x040fe40003fc6270 */
[C---:B------:R-:W-:Y:S02]  /*1f3e0*/  ISETP.GE.OR P1, PT, R14.reuse, R246, !P1 ;  /* 0x000000f60e00720c */ /* 0x040fe40004f26670 */
[----:B------:R-:W-:Y:S02]  /*1f3f0*/  ISETP.GE.OR P6, PT, R14, R244, !P6 ;  /* 0x000000f40e00720c */ /* 0x000fe400077c6670 */
[C---:B------:R-:W-:Y:S02]  /*1f400*/  IADD3 R14, R12.reuse, 0x9, RZ ;  /* 0x000000090c0e7810 */ /* 0x040fe40007ffe0ff */
[----:B------:R-:W-:Y:S02]  /*1f410*/  IADD3 R24, R12, 0x10, RZ ;  /* 0x000000100c187810 */ /* 0x000fe40007ffe0ff */
[----:B------:R-:W-:-:S02]  /*1f420*/  FSEL R2, R30, -INF , !P2 ;  /* 0xff8000001e027808 */ /* 0x000fc40005000000 */
[----:B--2---:R-:W-:Y:S02]  /*1f430*/  FSEL R16, R16, -INF , !P1 ;  /* 0xff80000010107808 */ /* 0x004fe40004800000 */
[----:B-----5:R-:W-:Y:S02]  /*1f440*/  FSEL R18, R18, -INF , !P6 ;  /* 0xff80000012127808 */ /* 0x020fe40007000000 */
[C---:B------:R-:W-:Y:S02]  /*1f450*/  ISETP.GE.AND P2, PT, R14.reuse, R247, PT ;  /* 0x000000f70e00720c */ /* 0x040fe40003f46270 */
[----:B------:R-:W-:Y:S02]  /*1f460*/  ISETP.GE.AND P1, PT, R14, R245, PT ;  /* 0x000000f50e00720c */ /* 0x000fe40003f26270 */
[----:B------:R-:W-:Y:S02]  /*1f470*/  ISETP.GE.AND P6, PT, R24, R247, PT ;  /* 0x000000f71800720c */ /* 0x000fe40003fc6270 */
[----:B------:R-:W-:-:S02]  /*1f480*/  ISETP.GE.OR P2, PT, R14, R246, !P2 ;  /* 0x000000f60e00720c */ /* 0x000fc40005746670 */
[----:B------:R-:W-:Y:S02]  /*1f490*/  ISETP.GE.OR P1, PT, R14, R244, !P1 ;  /* 0x000000f40e00720c */ /* 0x000fe40004f26670 */
[----:B------:R-:W-:Y:S02]  /*1f4a0*/  ISETP.GE.OR P6, PT, R24, R246, !P6 ;  /* 0x000000f61800720c */ /* 0x000fe400077c6670 */
[----:B------:R-:W-:Y:S01]  /*1f4b0*/  IADD3 R25, R12, 0x11, RZ ;  /* 0x000000110c197810 */ /* 0x000fe20007ffe0ff */
[----:B------:R-:W-:Y:S01]  /*1f4c0*/  HMMA.16816.F32.BF16 R180, R168, R22, R180 ;  /* 0x00000016a8b4723c */ /* 0x000fe200000418b4 */
[----:B---3--:R-:W-:Y:S02]  /*1f4d0*/  FSEL R17, R17, -INF , !P2 ;  /* 0xff80000011117808 */ /* 0x008fe40005000000 */
[----:B-1----:R-:W-:Y:S02]  /*1f4e0*/  FSEL R14, R19, -INF , !P1 ;  /* 0xff800000130e7808 */ /* 0x002fe40004800000 */
[----:B------:R-:W-:Y:S01]  /*1f4f0*/  FSEL R194, R194, -INF , !P6 ;  /* 0xff800000c2c27808 */ /* 0x000fe20007000000 */
[----:B------:R-:W1:Y:S01]  /*1f500*/  MUFU.TANH R15, R15 ;  /* 0x0000000f000f7308 */ /* 0x000e620000002400 */
[----:B------:R-:W-:-:S02]  /*1f510*/  ISETP.GE.AND P2, PT, R24, R245, PT ;  /* 0x000000f51800720c */ /* 0x000fc40003f46270 */
[C---:B------:R-:W-:Y:S02]  /*1f520*/  ISETP.GE.AND P1, PT, R25.reuse, R247, PT ;  /* 0x000000f71900720c */ /* 0x040fe40003f26270 */
[C---:B------:R-:W-:Y:S02]  /*1f530*/  ISETP.GE.AND P6, PT, R25.reuse, R245, PT ;  /* 0x000000f51900720c */ /* 0x040fe40003fc6270 */
[----:B------:R-:W-:Y:S02]  /*1f540*/  ISETP.GE.OR P2, PT, R24, R244, !P2 ;  /* 0x000000f41800720c */ /* 0x000fe40005746670 */
[C---:B------:R-:W-:Y:S02]  /*1f550*/  ISETP.GE.OR P1, PT, R25.reuse, R246, !P1 ;  /* 0x000000f61900720c */ /* 0x040fe40004f26670 */
[----:B------:R-:W-:Y:S02]  /*1f560*/  ISETP.GE.OR P6, PT, R25, R244, !P6 ;  /* 0x000000f41900720c */ /* 0x000fe400077c6670 */
[----:B------:R-:W-:Y:S01]  /*1f570*/  IADD3 R25, R12, 0x18, RZ ;  /* 0x000000180c197810 */ /* 0x000fe20007ffe0ff */
[----:B------:R-:W-:Y:S01]  /*1f580*/  HMMA.16816.F32.BF16 R172, R32, R26, R172 ;  /* 0x0000001a20ac723c */ /* 0x000fe200000418ac */
[----:B------:R-:W-:-:S02]  /*1f590*/  FSEL R190, R190, -INF , !P2 ;  /* 0xff800000bebe7808 */ /* 0x000fc40005000000 */
[----:B------:R-:W-:Y:S01]  /*1f5a0*/  ISETP.GE.AND P2, PT, R25, R247, PT ;  /* 0x000000f71900720c */ /* 0x000fe20003f46270 */
[-C--:B------:R-:W-:Y:S01]  /*1f5b0*/  FMUL.FTZ R187, R187, R0.reuse ;  /* 0x00000000bbbb7220 */ /* 0x080fe20000410000 */
[----:B------:R-:W-:Y:S01]  /*1f5c0*/  IADD3 R24, R12, 0x19, RZ ;  /* 0x000000190c187810 */ /* 0x000fe20007ffe0ff */
[----:B------:R-:W-:Y:S01]  /*1f5d0*/  FMUL.FTZ R22, R184, R0 ;  /* 0x00000000b8167220 */ /* 0x000fe20000410000 */
[----:B------:R-:W-:Y:S01]  /*1f5e0*/  ISETP.GE.OR P2, PT, R25, R246, !P2 ;  /* 0x000000f61900720c */ /* 0x000fe20005746670 */
[----:B------:R-:W-:Y:S01]  /*1f5f0*/  FMUL.FTZ R23, R186, R0 ;  /* 0x00000000ba177220 */ /* 0x000fe20000410000 */
[----:B------:R1:W-:Y:S01]  /*1f600*/  MUFU.TANH R19, R187 ;  /* 0x000000bb00137308 */ /* 0x0003e20000002400 */
[----:B----4-:R-:W-:Y:S01]  /*1f610*/  HMMA.16816.F32.BF16 R176, R168, R4, R176 ;  /* 0x00000004a8b0723c */ /* 0x010fe200000418b0 */
[----:B------:R-:W-:Y:S02]  /*1f620*/  FSEL R193, R193, -INF , !P1 ;  /* 0xff800000c1c17808 */ /* 0x000fe40004800000 */
[----:B------:R-:W-:-:S02]  /*1f630*/  FSEL R192, R192, -INF , !P2 ;  /* 0xff800000c0c07808 */ /* 0x000fc40005000000 */
[-C--:B------:R-:W-:Y:S02]  /*1f640*/  ISETP.GE.AND P1, PT, R25, R245.reuse, PT ;  /* 0x000000f51900720c */ /* 0x080fe40003f26270 */
[----:B------:R-:W-:Y:S01]  /*1f650*/  ISETP.GE.AND P2, PT, R24, R245, PT ;  /* 0x000000f51800720c */ /* 0x000fe20003f46270 */
[----:B------:R-:W2:Y:S01]  /*1f660*/  MUFU.TANH R21, R21 ;  /* 0x0000001500157308 */ /* 0x000ea20000002400 */
[----:B------:R-:W-:Y:S01]  /*1f670*/  FMUL.FTZ R184, R185, R0 ;  /* 0x00000000b9b87220 */ /* 0x000fe20000410000 */
[----:B------:R-:W-:Y:S02]  /*1f680*/  ISETP.GE.OR P1, PT, R25, R244, !P1 ;  /* 0x000000f41900720c */ /* 0x000fe40004f26670 */
[----:B-1----:R-:W-:-:S04]  /*1f690*/  FSEL R187, R15, -INF , !P6 ;  /* 0xff8000000fbb7808 */ /* 0x002fc80007000000 */
[----:B------:R-:W1:Y:S01]  /*1f6a0*/  MUFU.TANH R22, R22 ;  /* 0x0000001600167308 */ /* 0x000e620000002400 */
[C---:B------:R-:W-:Y:S02]  /*1f6b0*/  ISETP.GE.AND P6, PT, R24.reuse, R247, PT ;  /* 0x000000f71800720c */ /* 0x040fe40003fc6270 */
[C---:B------:R-:W-:Y:S02]  /*1f6c0*/  ISETP.GE.OR P2, PT, R24.reuse, R244, !P2 ;  /* 0x000000f41800720c */ /* 0x040fe40005746670 */
[----:B------:R-:W-:-:S03]  /*1f6d0*/  ISETP.GE.OR P6, PT, R24, R246, !P6 ;  /* 0x000000f61800720c */ /* 0x000fc600077c6670 */
[----:B------:R-:W3:Y:S01]  /*1f6e0*/  MUFU.TANH R23, R23 ;  /* 0x0000001700177308 */ /* 0x000ee20000002400 */
[----:B------:R-:W-:Y:S01]  /*1f6f0*/  IADD3 R24, R12, 0x20, RZ ;  /* 0x000000200c187810 */ /* 0x000fe20007ffe0ff */
[-C--:B------:R-:W-:Y:S01]  /*1f700*/  FMUL.FTZ R180, R180, R0.reuse ;  /* 0x00000000b4b47220 */ /* 0x080fe20000410000 */
[----:B------:R-:W-:Y:S02]  /*1f710*/  FSEL R186, R20, -INF , !P1 ;  /* 0xff80000014ba7808 */ /* 0x000fe40004800000 */
[----:B------:R-:W-:Y:S02]  /*1f720*/  FSEL R191, R191, -INF , !P6 ;  /* 0xff800000bfbf7808 */ /* 0x000fe40007000000 */
[C---:B------:R-:W-:Y:S01]  /*1f730*/  ISETP.GE.AND P1, PT, R24.reuse, R247, PT ;  /* 0x000000f71800720c */ /* 0x040fe20003f26270 */
[----:B------:R-:W4:Y:S01]  /*1f740*/  MUFU.TANH R184, R184 ;  /* 0x000000b800b87308 */ /* 0x000f220000002400 */
[----:B------:R-:W-:Y:S01]  /*1f750*/  ISETP.GE.AND P6, PT, R24, R245, PT ;  /* 0x000000f51800720c */ /* 0x000fe20003fc6270 */
[----:B------:R-:W-:Y:S01]  /*1f760*/  FMUL.FTZ R15, R182, R0 ;  /* 0x00000000b60f7220 */ /* 0x000fe20000410000 */
[C---:B------:R-:W-:Y:S01]  /*1f770*/  ISETP.GE.OR P1, PT, R24.reuse, R246, !P1 ;  /* 0x000000f61800720c */ /* 0x040fe20004f26670 */
[----:B------:R-:W-:Y:S01]  /*1f780*/  HMMA.16816.F32.BF16 R172, R168, R6, R172 ;  /* 0x00000006a8ac723c */ /* 0x000fe200000418ac */
[----:B------:R-:W-:-:S03]  /*1f790*/  ISETP.GE.OR P6, PT, R24, R244, !P6 ;  /* 0x000000f41800720c */ /* 0x000fc600077c6670 */
[----:B------:R3:W5:Y:S01]  /*1f7a0*/  MUFU.TANH R4, R180 ;  /* 0x000000b400047308 */ /* 0x0007620000002400 */
[C---:B------:R-:W-:Y:S02]  /*1f7b0*/  IADD3 R25, R12.reuse, 0x21, RZ ;  /* 0x000000210c197810 */ /* 0x040fe40007ffe0ff */
[----:B------:R-:W-:Y:S01]  /*1f7c0*/  IADD3 R7, R12, 0x28, RZ ;  /* 0x000000280c077810 */ /* 0x000fe20007ffe0ff */
[----:B------:R-:W-:Y:S01]  /*1f7d0*/  FMUL.FTZ R5, R181, R0 ;  /* 0x00000000b5057220 */ /* 0x000fe20000410000 */
[----:B--2---:R-:W-:Y:S02]  /*1f7e0*/  FSEL R185, R21, -INF , !P2 ;  /* 0xff80000015b97808 */ /* 0x004fe40005000000 */
[----:B-1----:R-:W-:Y:S01]  /*1f7f0*/  FSEL R181, R22, -INF , !P1 ;  /* 0xff80000016b57808 */ /* 0x002fe20004800000 */
[----:B------:R-:W1:Y:S01]  /*1f800*/  MUFU.TANH R15, R15 ;  /* 0x0000000f000f7308 */ /* 0x000e620000002400 */
[C---:B------:R-:W-:Y:S02]  /*1f810*/  ISETP.GE.AND P2, PT, R25.reuse, R247, PT ;  /* 0x000000f71900720c */ /* 0x040fe40003f46270 */
[----:B------:R-:W-:-:S02]  /*1f820*/  ISETP.GE.AND P1, PT, R25, R245, PT ;  /* 0x000000f51900720c */ /* 0x000fc40003f26270 */
[----:B---3--:R-:W-:Y:S02]  /*1f830*/  FSEL R180, R23, -INF , !P6 ;  /* 0xff80000017b47808 */ /* 0x008fe40007000000 */
[----:B------:R-:W-:Y:S01]  /*1f840*/  ISETP.GE.AND P6, PT, R7, R247, PT ;  /* 0x000000f70700720c */ /* 0x000fe20003fc6270 */
[----:B------:R-:W-:Y:S01]  /*1f850*/  FMUL.FTZ R27, R183, R0 ;  /* 0x00000000b71b7220 */ /* 0x000fe20000410000 */
[C---:B------:R-:W-:Y:S01]  /*1f860*/  ISETP.GE.OR P2, PT, R25.reuse, R246, !P2 ;  /* 0x000000f61900720c */ /* 0x040fe20005746670 */
[----:B------:R-:W-:Y:S01]  /*1f870*/  FMUL.FTZ R26, R176, R0 ;  /* 0x00000000b01a7220 */ /* 0x000fe20000410000 */
[----:B------:R-:W-:Y:S02]  /*1f880*/  ISETP.GE.OR P1, PT, R25, R244, !P1 ;  /* 0x000000f41900720c */ /* 0x000fe40004f26670 */
[----:B------:R-:W-:Y:S02]  /*1f890*/  ISETP.GE.OR P6, PT, R7, R246, !P6 ;  /* 0x000000f60700720c */ /* 0x000fe400077c6670 */
[----:B------:R-:W-:Y:S01]  /*1f8a0*/  IADD3 R6, R12, 0x29, RZ ;  /* 0x000000290c067810 */ /* 0x000fe20007ffe0ff */
[----:B------:R-:W-:Y:S01]  /*1f8b0*/  FMUL.FTZ R21, R178, R0 ;  /* 0x00000000b2157220 */ /* 0x000fe20000410000 */
[----:B----4-:R-:W-:-:S02]  /*1f8c0*/  FSEL R184, R184, -INF , !P2 ;  /* 0xff800000b8b87808 */ /* 0x010fc40005000000 */
[----:B------:R-:W-:Y:S02]  /*1f8d0*/  FSEL R178, R19, -INF , !P1 ;  /* 0xff80000013b27808 */ /* 0x000fe40004800000 */
[----:B-----5:R-:W-:Y:S01]  /*1f8e0*/  FSEL R183, R4, -INF , !P6 ;  /* 0xff80000004b77808 */ /* 0x020fe20007000000 */
[----:B------:R-:W2:Y:S01]  /*1f8f0*/  MUFU.TANH R27, R27 ;  /* 0x0000001b001b7308 */ /* 0x000ea20000002400 */
[----:B------:R-:W-:Y:S02]  /*1f900*/  ISETP.GE.AND P2, PT, R7, R245, PT ;  /* 0x000000f50700720c */ /* 0x000fe40003f46270 */
[C---:B------:R-:W-:Y:S02]  /*1f910*/  ISETP.GE.AND P1, PT, R6.reuse, R247, PT ;  /* 0x000000f70600720c */ /* 0x040fe40003f26270 */
[----:B------:R-:W-:-:S03]  /*1f920*/  ISETP.GE.AND P6, PT, R6, R245, PT ;  /* 0x000000f50600720c */ /* 0x000fc60003fc6270 */
[----:B------:R-:W3:Y:S01]  /*1f930*/  MUFU.TANH R26, R26 ;  /* 0x0000001a001a7308 */ /* 0x000ee20000002400 */
[----:B------:R-:W-:Y:S02]  /*1f940*/  ISETP.GE.OR P2, PT, R7, R244, !P2 ;  /* 0x000000f40700720c */ /* 0x000fe40005746670 */
[C---:B------:R-:W-:Y:S02]  /*1f950*/  ISETP.GE.OR P1, PT, R6.reuse, R246, !P1 ;  /* 0x000000f60600720c */ /* 0x040fe40004f26670 */
[----:B------:R-:W-:Y:S01]  /*1f960*/  ISETP.GE.OR P6, PT, R6, R244, !P6 ;  /* 0x000000f40600720c */ /* 0x000fe200077c6670 */
[-C--:B------:R-:W-:Y:S01]  /*1f970*/  FMUL.FTZ R177, R177, R0.reuse ;  /* 0x00000000b1b17220 */ /* 0x080fe20000410000 */
[----:B------:R-:W-:Y:S01]  /*1f980*/  IADD3 R6, R12, 0x30, RZ ;  /* 0x000000300c067810 */ /* 0x000fe20007ffe0ff */
[----:B------:R-:W-:Y:S01]  /*1f990*/  FMUL.FTZ R20, R179, R0 ;  /* 0x00000000b3147220 */ /* 0x000fe20000410000 */
[----:B------:R-:W4:Y:S01]  /*1f9a0*/  MUFU.TANH R5, R5 ;  /* 0x0000000500057308 */ /* 0x000f220000002400 */
[----:B-1----:R-:W-:-:S02]  /*1f9b0*/  FSEL R179, R15, -INF , !P2 ;  /* 0xff8000000fb37808 */ /* 0x002fc40005000000 */
[----:B------:R-:W-:Y:S01]  /*1f9c0*/  ISETP.GE.AND P2, PT, R6, R247, PT ;  /* 0x000000f70600720c */ /* 0x000fe20003f46270 */
[----:B------:R-:W-:-:S04]  /*1f9d0*/  FMUL.FTZ R166, R174, R0 ;  /* 0x00000000aea67220 */ /* 0x000fc80000410000 */
[----:B------:R-:W1:Y:S01]  /*1f9e0*/  MUFU.TANH R25, R177 ;  /* 0x000000b100197308 */ /* 0x000e620000002400 */
[----:B------:R-:W-:Y:S02]  /*1f9f0*/  ISETP.GE.OR P2, PT, R6, R246, !P2 ;  /* 0x000000f60600720c */ /* 0x000fe40005746670 */
[----:B------:R-:W-:Y:S02]  /*1fa00*/  IADD3 R4, R12, 0x31, RZ ;  /* 0x000000310c047810 */ /* 0x000fe40007ffe0ff */
[----:B--2---:R-:W-:Y:S02]  /*1fa10*/  FSEL R27, R27, -INF , !P6 ;  /* 0xff8000001b1b7808 */ /* 0x004fe40007000000 */
[----:B---3--:R-:W-:Y:S01]  /*1fa20*/  FSEL R26, R26, -INF , !P2 ;  /* 0xff8000001a1a7808 */ /* 0x008fe20005000000 */
[----:B------:R-:W2:Y:S01]  /*1fa30*/  MUFU.TANH R21, R21 ;  /* 0x0000001500157308 */ /* 0x000ea20000002400 */
[C---:B------:R-:W-:Y:S02]  /*1fa40*/  ISETP.GE.AND P6, PT, R4.reuse, R247, PT ;  /* 0x000000f70400720c */ /* 0x040fe40003fc6270 */
[----:B------:R-:W-:Y:S01]  /*1fa50*/  ISETP.GE.AND P2, PT, R4, R245, PT ;  /* 0x000000f50400720c */ /* 0x000fe20003f46270 */
[----:B------:R-:W-:Y:S01]  /*1fa60*/  FMUL.FTZ R23, R172, R0 ;  /* 0x00000000ac177220 */ /* 0x000fe20000410000 */
[----:B------:R-:W-:-:S03]  /*1fa70*/  ISETP.GE.OR P6, PT, R4, R246, !P6 ;  /* 0x000000f60400720c */ /* 0x000fc600077c6670 */
[----:B------:R-:W3:Y:S01]  /*1fa80*/  MUFU.TANH R166, R166 ;  /* 0x000000a600a67308 */ /* 0x000ee20000002400 */
[----:B------:R-:W-:Y:S02]  /*1fa90*/  ISETP.GE.OR P2, PT, R4, R244, !P2 ;  /* 0x000000f40400720c */ /* 0x000fe40005746670 */
[----:B------:R-:W-:Y:S02]  /*1faa0*/  IADD3 R4, R12, 0x38, RZ ;  /* 0x000000380c047810 */ /* 0x000fe40007ffe0ff */
[----:B----4-:R-:W-:Y:S02]  /*1fab0*/  FSEL R182, R5, -INF , !P1 ;  /* 0xff80000005b67808 */ /* 0x010fe40004800000 */
[-C--:B------:R-:W-:Y:S01]  /*1fac0*/  ISETP.GE.AND P1, PT, R6, R245.reuse, PT ;  /* 0x000000f50600720c */ /* 0x080fe20003f26270 */
[----:B------:R-:W4:Y:S01]  /*1fad0*/  MUFU.TANH R20, R20 ;  /* 0x0000001400147308 */ /* 0x000f220000002400 */
[----:B-1----:R-:W-:Y:S02]  /*1fae0*/  FSEL R25, R25, -INF , !P6 ;  /* 0xff80000019197808 */ /* 0x002fe40007000000 */
[----:B------:R-:W-:Y:S01]  /*1faf0*/  ISETP.GE.AND P6, PT, R4, R245, PT ;  /* 0x000000f50400720c */ /* 0x000fe20003fc6270 */
[----:B------:R-:W-:Y:S01]  /*1fb00*/  FMUL.FTZ R22, R173, R0 ;  /* 0x00000000ad167220 */ /* 0x000fe20000410000 */
[----:B------:R-:W-:-:S03]  /*1fb10*/  ISETP.GE.OR P1, PT, R6, R244, !P1 ;  /* 0x000000f40600720c */ /* 0x000fc60004f26670 */
[----:B------:R-:W1:Y:S01]  /*1fb20*/  MUFU.TANH R23, R23 ;  /* 0x0000001700177308 */ /* 0x000e620000002400 */
[----:B------:R-:W-:Y:S01]  /*1fb30*/  FMUL.FTZ R165, R175, R0 ;  /* 0x00000000afa57220 */ /* 0x000fe20000410000 */
[C---:B------:R-:W-:Y:S02]  /*1fb40*/  ISETP.GE.OR P6, PT, R4.reuse, R244, !P6 ;  /* 0x000000f40400720c */ /* 0x040fe400077c6670 */
[----:B--2---:R-:W-:Y:S02]  /*1fb50*/  FSEL R21, R21, -INF , !P1 ;  /* 0xff80000015157808 */ /* 0x004fe40004800000 */
[----:B------:R-:W-:Y:S02]  /*1fb60*/  ISETP.GE.AND P1, PT, R4, R247, PT ;  /* 0x000000f70400720c */ /* 0x000fe40003f26270 */
[----:B------:R-:W2:Y:S01]  /*1fb70*/  MUFU.TANH R22, R22 ;  /* 0x0000001600167308 */ /* 0x000ea20000002400 */
[----:B---3--:R-:W-:Y:S02]  /*1fb80*/  FSEL R166, R166, -INF , !P6 ;  /* 0xff800000a6a67808 */ /* 0x008fe40007000000 */
[----:B------:R-:W-:Y:S01]  /*1fb90*/  ISETP.GT.AND P6, PT, R242, R230, PT ;  /* 0x000000e6f200720c */ /* 0x000fe20003fc4270 */
[----:B------:R-:W-:Y:S01]  /*1fba0*/  BAR.SYNC.DEFER_BLOCKING 0x0 ;  /* 0x0000000000007b1d */ /* 0x000fe20000010000 */
[----:B------:R-:W-:-:S05]  /*1fbb0*/  ISETP.GE.OR P1, PT, R4, R246, !P1 ;  /* 0x000000f60400720c */ /* 0x000fca0004f26670 */
[----:B------:R-:W3:Y:S01]  /*1fbc0*/  MUFU.TANH R165, R165 ;  /* 0x000000a500a57308 */ /* 0x000ee20000002400 */
[----:B------:R-:W-:Y:S02]  /*1fbd0*/  IADD3 R12, R12, 0x39, RZ ;  /* 0x000000390c0c7810 */ /* 0x000fe40007ffe0ff */
[----:B----4-:R-:W-:Y:S02]  /*1fbe0*/  FSEL R20, R20, -INF , !P2 ;  /* 0xff80000014147808 */ /* 0x010fe40005000000 */
[----:B-1----:R-:W-:Y:S02]  /*1fbf0*/  FSEL R23, R23, -INF , !P1 ;  /* 0xff80000017177808 */ /* 0x002fe40004800000 */
[C---:B------:R-:W-:Y:S02]  /*1fc00*/  ISETP.GE.AND P2, PT, R12.reuse, R247, PT ;  /* 0x000000f70c00720c */ /* 0x040fe40003f46270 */
[C---:B------:R-:W-:Y:S01]  /*1fc10*/  ISETP.GE.AND P1, PT, R12.reuse, R245, PT ;  /* 0x000000f50c00720c */ /* 0x040fe20003f26270 */
[----:B------:R-:W-:Y:S01]  /*1fc20*/  BSSY B1, `(.L_x_3027) ;  /* 0x00000d0000017945 */ /* 0x000fe20003800000 */
[----:B------:R-:W-:-:S02]  /*1fc30*/  ISETP.GE.OR P2, PT, R12, R246, !P2 ;  /* 0x000000f60c00720c */ /* 0x000fc40005746670 */
[----:B------:R-:W-:Y:S01]  /*1fc40*/  ISETP.GE.OR P1, PT, R12, R244, !P1 ;  /* 0x000000f40c00720c */ /* 0x000fe20004f26670 */
[----:B------:R-:W-:Y:S01]  /*1fc50*/  IMAD.MOV.U32 R189, RZ, RZ, R8 ;  /* 0x000000ffffbd7224 */ /* 0x000fe200078e0008 */
[----:B--2---:R-:W-:Y:S01]  /*1fc60*/  FSEL R22, R22, -INF , !P2 ;  /* 0xff80000016167808 */ /* 0x004fe20005000000 */
[----:B------:R-:W-:Y:S01]  /*1fc70*/  IMAD.MOV.U32 R188, RZ, RZ, R9 ;  /* 0x000000ffffbc7224 */ /* 0x000fe200078e0009 */
[----:B---3--:R-:W-:Y:S01]  /*1fc80*/  FSEL R165, R165, -INF , !P1 ;  /* 0xff800000a5a57808 */ /* 0x008fe20004800000 */
[----:B------:R-:W-:Y:S05]  /*1fc90*/  @!P6 BRA `(.L_x_3028) ;  /* 0x00000c800000e947 */ /* 0x000fea0003800000 */
[----:B------:R-:W-:Y:S01]  /*1fca0*/  BSSY B0, `(.L_x_3029) ;  /* 0x0000045000007945 */ /* 0x000fe20003800000 */
[----:B------:R-:W-:Y:S05]  /*1fcb0*/  @!P0 BRA `(.L_x_3030) ;  /* 0x000003f000008947 */ /* 0x000fea0003800000 */
[----:B------:R-:W-:Y:S02]  /*1fcc0*/  ULDC.64 UR4, c[0x0][0x118] ;  /* 0x0000460000047ab9 */ /* 0x000fe40000000a00 */
[----:B------:R-:W2:Y:S01]  /*1fcd0*/  LD.E R15, [R10.64+0x170] ;  /* 0x000170040a0f7980 */ /* 0x000ea2000c101900 */
[----:B------:R-:W-:-:S05]  /*1fce0*/  IMAD.SHL.U32 R4, R242, 0x40, RZ ;  /* 0x00000040f2047824 */ /* 0x000fca00078e00ff */
[----:B------:R-:W-:Y:S02]  /*1fcf0*/  IABS R6, R4 ;  /* 0x0000000400067213 */ /* 0x000fe40000000000 */
[-C--:B--2---:R-:W-:Y:S02]  /*1fd00*/  IABS R7, R15.reuse ;  /* 0x0000000f00077213 */ /* 0x084fe40000000000 */
[----:B------:R-:W-:Y:S02]  /*1fd10*/  IABS R5, R15 ;  /* 0x0000000f00057213 */ /* 0x000fe40000000000 */
[----:B------:R-:W1:Y:S02]  /*1fd20*/  I2F.RP R8, R7 ;  /* 0x0000000700087306 */ /* 0x000e640000209400 */
[----:B------:R-:W-:-:S06]  /*1fd30*/  IADD3 R5, RZ, -R5, RZ ;  /* 0x80000005ff057210 */ /* 0x000fcc0007ffe0ff */
[----:B-1----:R-:W1:Y:S02]  /*1fd40*/  MUFU.RCP R8, R8 ;  /* 0x0000000800087308 */ /* 0x002e640000001000 */
[----:B-1----:R-:W-:-:S06]  /*1fd50*/  IADD3 R8, R8, 0xffffffe, RZ ;  /* 0x0ffffffe08087810 */ /* 0x002fcc0007ffe0ff */
[----:B------:R-:W1:Y:S02]  /*1fd60*/  F2I.FTZ.U32.TRUNC.NTZ R9, R8 ;  /* 0x0000000800097305 */ /* 0x000e64000021f000 */
[----:B-1----:R-:W-:Y:S02]  /*1fd70*/  IMAD.MOV R12, RZ, RZ, -R9 ;  /* 0x000000ffff0c7224 */ /* 0x002fe400078e0a09 */
[----:B------:R-:W-:Y:S02]  /*1fd80*/  IMAD.MOV.U32 R8, RZ, RZ, RZ ;  /* 0x000000ffff087224 */ /* 0x000fe400078e00ff */
[----:B------:R-:W-:-:S04]  /*1fd90*/  IMAD R12, R12, R7, RZ ;  /* 0x000000070c0c7224 */ /* 0x000fc800078e02ff */
[----:B------:R-:W-:Y:S01]  /*1fda0*/  IMAD.HI.U32 R12, R9, R12, R8 ;  /* 0x0000000c090c7227 */ /* 0x000fe200078e0008 */
[C---:B------:R-:W-:Y:S02]  /*1fdb0*/  IADD3 R8, R4.reuse, -0x40, RZ ;  /* 0xffffffc004087810 */ /* 0x040fe40007ffe0ff */
[-C--:B------:R-:W-:Y:S02]  /*1fdc0*/  LOP3.LUT R4, R4, R15.reuse, RZ, 0x3c, !PT ;  /* 0x0000000f04047212 */ /* 0x080fe400078e3cff */
[----:B------:R-:W-:Y:S01]  /*1fdd0*/  IABS R0, R8 ;  /* 0x0000000800007213 */ /* 0x000fe20000000000 */
[----:B------:R-:W-:Y:S01]  /*1fde0*/  IMAD.HI.U32 R9, R12, R6, RZ ;  /* 0x000000060c097227 */ /* 0x000fe200078e00ff */
[----:B------:R-:W-:-:S03]  /*1fdf0*/  LOP3.LUT R8, R8, R15, RZ, 0x3c, !PT ;  /* 0x0000000f08087212 */ /* 0x000fc600078e3cff */
        /* <DEDUP_REMOVED lines=12> */
[----:B------:R-:W-:-:S05]  /*1fec0*/  LOP3.LUT R0, RZ, R15, RZ, 0x33, !PT ;  /* 0x0000000fff007212 */ /* 0x000fca00078e33ff */
[----:B------:R-:W-:Y:S02]  /*1fed0*/  @P1 IADD3 R9, R9, 0x1, RZ ;  /* 0x0000000109091810 */ /* 0x000fe40007ffe0ff */
[----:B------:R-:W-:Y:S02]  /*1fee0*/  ISETP.GE.AND P1, PT, R4, RZ, PT ;  /* 0x000000ff0400720c */ /* 0x000fe40003f26270 */
[----:B------:R-:W-:Y:S02]  /*1fef0*/  MOV R5, R9 ;  /* 0x0000000900057202 */ /* 0x000fe40000000f00 */
[----:B------:R-:W-:Y:S01]  /*1ff00*/  @P2 IADD3 R12, R12, 0x1, RZ ;  /* 0x000000010c0c2810 */ /* 0x000fe20007ffe0ff */
[----:B------:R-:W2:Y:S01]  /*1ff10*/  LD.E.64 R8, [R10.64+0x38] ;  /* 0x000038040a087980 */ /* 0x000ea2000c101b00 */
[----:B------:R-:W-:-:S03]  /*1ff20*/  ISETP.NE.AND P2, PT, R15, RZ, PT ;  /* 0x000000ff0f00720c */ /* 0x000fc60003f45270 */
[----:B------:R-:W-:-:S04]  /*1ff30*/  IMAD.MOV.U32 R6, RZ, RZ, R12 ;  /* 0x000000ffff067224 */ /* 0x000fc800078e000c */
[----:B------:R-:W-:Y:S01]  /*1ff40*/  @!P1 IMAD.MOV R5, RZ, RZ, -R5 ;  /* 0x000000ffff059224 */ /* 0x000fe200078e0a05 */
[----:B------:R-:W-:-:S04]  /*1ff50*/  @!P0 IADD3 R6, -R6, RZ, RZ ;  /* 0x000000ff06068210 */ /* 0x000fc80007ffe1ff */
[C---:B------:R-:W-:Y:S02]  /*1ff60*/  SEL R5, R0.reuse, R5, !P2 ;  /* 0x0000000500057207 */ /* 0x040fe40005000000 */
[----:B------:R-:W-:-:S03]  /*1ff70*/  SEL R6, R0, R6, !P2 ;  /* 0x0000000600067207 */ /* 0x000fc60005000000 */
[----:B------:R-:W-:-:S04]  /*1ff80*/  IMAD.WIDE R32, R5, 0x4, R240 ;  /* 0x0000000405207825 */ /* 0x000fc800078e02f0 */
[----:B------:R-:W-:Y:S01]  /*1ff90*/  IMAD.WIDE R30, R6, 0x4, R240 ;  /* 0x00000004061e7825 */ /* 0x000fe200078e02f0 */
[----:B------:R1:W3:Y:S04]  /*1ffa0*/  LD.E R4, [R32.64] ;  /* 0x0000000420047980 */ /* 0x0002e8000c101900 */
[----:B------:R4:W3:Y:S04]  /*1ffb0*/  LD.E R0, [R30.64] ;  /* 0x000000041e007980 */ /* 0x0008e8000c101900 */
[----:B----4-:R-:W4:Y:S01]  /*1ffc0*/  LD.E.64 R30, [R10.64+0x20] ;  /* 0x000020040a1e7980 */ /* 0x010f22000c101b00 */
[----:B------:R-:W-:-:S04]  /*1ffd0*/  IMAD.IADD R5, R5, 0x1, -R6 ;  /* 0x0000000105057824 */ /* 0x000fc800078e0a06 */
[----:B------:R-:W-:-:S05]  /*1ffe0*/  IMAD R15, R15, R5, -0x40 ;  /* 0xffffffc00f0f7424 */ /* 0x000fca00078e0205 */
[----:B------:R-:W-:Y:S01]  /*1fff0*/  SHF.R.S32.HI R6, RZ, 0x1f, R15 ;  /* 0x0000001fff067819 */ /* 0x000fe2000001140f */
[-C--:B--2---:R-:W-:Y:S02]  /*20000*/  IMAD R5, R9, R15.reuse, RZ ;  /* 0x0000000f09057224 */ /* 0x084fe400078e02ff */
[----:B-1----:R-:W-:-:S04]  /*20010*/  IMAD.WIDE.U32 R32, R8, R15, RZ ;  /* 0x0000000f08207225 */ /* 0x002fc800078e00ff */
[----:B------:R-:W-:-:S05]  /*20020*/  IMAD R5, R8, R6, R5 ;  /* 0x0000000608057224 */ /* 0x000fca00078e0205 */
[----:B------:R-:W-:Y:S01]  /*20030*/  IADD3 R33, R33, R5, RZ ;  /* 0x0000000521217210 */ /* 0x000fe20007ffe0ff */
[----:B---3--:R-:W-:-:S05]  /*20040*/  IMAD.IADD R0, R0, 0x1, -R4 ;  /* 0x0000000100007824 */ /* 0x008fca00078e0a04 */
[----:B------:R-:W-:Y:S01]  /*20050*/  SHF.R.S32.HI R6, RZ, 0x1f, R0 ;  /* 0x0000001fff067819 */ /* 0x000fe20000011400 */
[----:B----4-:R-:W-:Y:S02]  /*20060*/  IMAD R4, R31, R0, RZ ;  /* 0x000000001f047224 */ /* 0x010fe400078e02ff */
[----:B------:R-:W-:-:S04]  /*20070*/  IMAD.WIDE.U32 R8, R0, R30, R32 ;  /* 0x0000001e00087225 */ /* 0x000fc800078e0020 */
[----:B------:R-:W-:-:S04]  /*20080*/  IMAD R4, R30, R6, R4 ;  /* 0x000000061e047224 */ /* 0x000fc800078e0204 */
[----:B------:R-:W-:Y:S01]  /*20090*/  IMAD.IADD R7, R9, 0x1, R4 ;  /* 0x0000000109077824 */ /* 0x000fe200078e0204 */
[----:B------:R-:W-:Y:S05]  /*200a0*/  BRA `(.L_x_3031) ;  /* 0x0000004000007947 */ /* 0x000fea0003800000 */
.L_x_3030:
[----:B------:R-:W-:Y:S02]  /*200b0*/  ULDC.64 UR4, c[0x0][0x118] ;  /* 0x0000460000047ab9 */ /* 0x000fe40000000a00 */
[----:B------:R-:W2:Y:S02]  /*200c0*/  LD.E R8, [R10.64+0x38] ;  /* 0x000038040a087980 */ /* 0x000ea4000c101900 */
[----:B--2---:R-:W-:-:S04]  /*200d0*/  LEA R8, -R8, RZ, 0x6 ;  /* 0x000000ff08087211 */ /* 0x004fc800078e31ff */
[----:B------:R-:W-:Y:S02]  /*200e0*/  SHF.R.S32.HI R7, RZ, 0x1f, R8 ;  /* 0x0000001fff077819 */ /* 0x000fe40000011408 */
.L_x_3031:
[----:B------:R-:W-:Y:S05]  /*200f0*/  BSYNC B0 ;  /* 0x0000000000007941 */ /* 0x000fea0003800000 */
.L_x_3029:
[C---:B------:R-:W-:Y:S01]  /*20100*/  @P5 IADD3 R4, P0, R8.reuse, R228, RZ ;  /* 0x000000e408045210 */ /* 0x040fe20007f1e0ff */
[----:B------:R-:W-:Y:S01]  /*20110*/  ULDC.64 UR4, c[0x0][0x118] ;  /* 0x0000460000047ab9 */ /* 0x000fe20000000a00 */
[CC--:B------:R-:W-:Y:S02]  /*20120*/  LEA R170, P1, R8.reuse, R232.reuse, 0x1 ;  /* 0x000000e808aa7211 */ /* 0x0c0fe400078208ff */
[----:B------:R-:W-:Y:S01]  /*20130*/  LOP3.LUT R6, R243, 0x1, RZ, 0xc0, !PT ;  /* 0x00000001f3067812 */ /* 0x000fe200078ec0ff */
[----:B------:R-:W-:Y:S01]  /*20140*/  @P5 IMAD.X R0, R7, 0x1, R229, P0 ;  /* 0x0000000107005824 */ /* 0x000fe200000e06e5 */
[----:B------:R-:W-:Y:S02]  /*20150*/  LEA.HI.X R171, R8, R231, R7, 0x1, P1 ;  /* 0x000000e708ab7211 */ /* 0x000fe400008f0c07 */
[----:B------:R-:W-:Y:S02]  /*20160*/  @P5 LEA R34, P1, R4, R232, 0x1 ;  /* 0x000000e804225211 */ /* 0x000fe400078208ff */
[----:B------:R-:W-:Y:S01]  /*20170*/  @P4 IADD3 R5, P0, R8, R228, RZ ;  /* 0x000000e408054210 */ /* 0x000fe20007f1e0ff */
[----:B------:R-:W-:Y:S01]  /*20180*/  @P5 IMAD.MOV.U32 R9, RZ, RZ, R171 ;  /* 0x000000ffff095224 */ /* 0x000fe200078e00ab */
[----:B------:R-:W-:-:S02]  /*20190*/  ISETP.NE.U32.AND P2, PT, R6, 0x1, PT ;  /* 0x000000010600780c */ /* 0x000fc40003f45070 */
[-C--:B------:R-:W-:Y:S01]  /*201a0*/  @P5 LEA.HI.X R35, R4, R231.reuse, R0, 0x1, P1 ;  /* 0x000000e704235211 */ /* 0x080fe200008f0c00 */
[----:B------:R-:W-:Y:S01]  /*201b0*/  @P4 IMAD.X R0, R7, 0x1, R229, P0 ;  /* 0x0000000107004824 */ /* 0x000fe200000e06e5 */
[C---:B------:R-:W-:Y:S02]  /*201c0*/  @P4 LEA R32, P1, R5.reuse, R232, 0x1 ;  /* 0x000000e805204211 */ /* 0x040fe400078208ff */
[----:B------:R-:W-:Y:S02]  /*201d0*/  @P3 IADD3 R4, P0, R8, R228, RZ ;  /* 0x000000e408043210 */ /* 0x000fe40007f1e0ff */
[----:B------:R-:W-:-:S03]  /*201e0*/  @P4 LEA.HI.X R33, R5, R231, R0, 0x1, P1 ;  /* 0x000000e705214211 */ /* 0x000fc600008f0c00 */
[----:B------:R-:W-:Y:S01]  /*201f0*/  @P3 IMAD.X R0, R7, 0x1, R229, P0 ;  /* 0x0000000107003824 */ /* 0x000fe200000e06e5 */
[----:B------:R-:W-:Y:S01]  /*20200*/  IADD3 R6, P1, P0, R228, R228, R8 ;  /* 0x000000e4e4067210 */ /* 0x000fe2000783e008 */
[----:B------:R-:W-:Y:S01]  /*20210*/  @!PT LDS RZ, [RZ] ;  /* 0x00000000fffff984 */ /* 0x000fe20000000800 */
[----:B------:R-:W-:Y:S01]  /*20220*/  @!PT LDS RZ, [RZ] ;  /* 0x00000000fffff984 */ /* 0x000fe20000000800 */
[----:B------:R-:W-:Y:S01]  /*20230*/  @!PT LDS RZ, [RZ] ;  /* 0x00000000fffff984 */ /* 0x000fe20000000800 */
[----:B------:R1:W-:Y:S03]  /*20240*/  @!P2 LDGSTS.E.BYPASS.LTC128B.128 [R239+0x8000], [R170.64] ;  /* 0x08000000aaefafae */ /* 0x0003e6000b901d44 */
[----:B------:R-:W-:Y:S01]  /*20250*/  IADD3.X R5, R229, R229, R7, P1, P0 ;  /* 0x000000e5e5057210 */ /* 0x000fe20000fe0407 */
[----:B------:R1:W-:Y:S01]  /*20260*/  @P2 STS.128 [R239+0x8000], RZ ;  /* 0x008000ffef002388 */ /* 0x0003e20000000c00 */
[-C--:B------:R-:W-:Y:S02]  /*20270*/  @P3 LEA R30, P0, R4, R232.reuse, 0x1 ;  /* 0x000000e8041e3211 */ /* 0x080fe400078008ff */
[----:B------:R-:W-:Y:S02]  /*20280*/  @!P2 LEA R168, P1, R6, R232, 0x1 ;  /* 0x000000e806a8a211 */ /* 0x000fe400078208ff */
[----:B------:R-:W-:-:S02]  /*20290*/  @P3 LEA.HI.X R31, R4, R231, R0, 0x1, P0 ;  /* 0x000000e7041f3211 */ /* 0x000fc400000f0c00 */
[CCC-:B------:R-:W-:Y:S02]  /*202a0*/  @!P2 LEA.HI.X R169, R6.reuse, R231.reuse, R5.reuse, 0x1, P1 ;  /* 0x000000e706a9a211 */ /* 0x1c0fe400008f0c05 */
[CC--:B------:R-:W-:Y:S02]  /*202b0*/  @P5 LEA R176, P0, R6.reuse, R232.reuse, 0x1 ;  /* 0x000000e806b05211 */ /* 0x0c0fe400078008ff */
[CC--:B------:R-:W-:Y:S02]  /*202c0*/  @P4 LEA R174, P1, R6.reuse, R232.reuse, 0x1 ;  /* 0x000000e806ae4211 */ /* 0x0c0fe400078208ff */
[CCC-:B------:R-:W-:Y:S02]  /*202d0*/  @P5 LEA.HI.X R177, R6.reuse, R231.reuse, R5.reuse, 0x1, P0 ;  /* 0x000000e706b15211 */ /* 0x1c0fe400000f0c05 */
[C---:B------:R-:W-:Y:S02]  /*202e0*/  @P4 LEA.HI.X R175, R6.reuse, R231, R5, 0x1, P1 ;  /* 0x000000e706af4211 */ /* 0x040fe400008f0c05 */
[----:B------:R-:W-:-:S02]  /*202f0*/  @P3 LEA R172, P0, R6, R232, 0x1 ;  /* 0x000000e806ac3211 */ /* 0x000fc400078008ff */
[CC--:B------:R-:W-:Y:S02]  /*20300*/  IADD3 R0, P1, R6.reuse, R228.reuse, RZ ;  /* 0x000000e406007210 */ /* 0x0c0fe40007f3e0ff */
[----:B------:R-:W-:Y:S02]  /*20310*/  @P3 LEA.HI.X R173, R6, R231, R5, 0x1, P0 ;  /* 0x000000e706ad3211 */ /* 0x000fe400000f0c05 */
[----:B------:R-:W-:Y:S01]  /*20320*/  @!P2 IADD3 R8, P0, R8, R228, RZ ;  /* 0x000000e40808a210 */ /* 0x000fe20007f1e0ff */
[----:B------:R-:W-:Y:S01]  /*20330*/  IMAD.X R5, R5, 0x1, R229, P1 ;  /* 0x0000000105057824 */ /* 0x000fe200008e06e5 */
[----:B------:R-:W-:-:S03]  /*20340*/  @!P2 LEA R250, P1, R0, R232, 0x1 ;  /* 0x000000e800faa211 */ /* 0x000fc600078208ff */
[----:B------:R-:W-:Y:S01]  /*20350*/  @!P2 IMAD.X R7, R7, 0x1, R229, P0 ;  /* 0x000000010707a824 */ /* 0x000fe200000e06e5 */
[CCC-:B------:R-:W-:Y:S02]  /*20360*/  @!P2 LEA.HI.X R251, R0.reuse, R231.reuse, R5.reuse, 0x1, P1 ;  /* 0x000000e700fba211 */ /* 0x1c0fe400008f0c05 */
[CC--:B------:R-:W-:Y:S02]  /*20370*/  @P4 LEA R196, P1, R0.reuse, R232.reuse, 0x1 ;  /* 0x000000e800c44211 */ /* 0x0c0fe400078208ff */
[CC--:B------:R-:W-:Y:S02]  /*20380*/  @P5 LEA R198, P0, R0.reuse, R232.reuse, 0x1 ;  /* 0x000000e800c65211 */ /* 0x0c0fe400078008ff */
[-CC-:B------:R-:W-:Y:S02]  /*20390*/  @P4 LEA.HI.X R197, R0, R231.reuse, R5.reuse, 0x1, P1 ;  /* 0x000000e700c54211 */ /* 0x180fe400008f0c05 */
[----:B------:R-:W-:Y:S02]  /*203a0*/  @!P2 LEA R6, P1, R8, R232, 0x1 ;  /* 0x000000e80806a211 */ /* 0x000fe400078208ff */
[----:B------:R-:W-:-:S02]  /*203b0*/  @P5 LEA.HI.X R199, R0, R231, R5, 0x1, P0 ;  /* 0x000000e700c75211 */ /* 0x000fc400000f0c05 */
[----:B------:R-:W-:Y:S01]  /*203c0*/  @!P2 LEA.HI.X R7, R8, R231, R7, 0x1, P1 ;  /* 0x000000e70807a211 */ /* 0x000fe200008f0c07 */
[--C-:B------:R-:W-:Y:S01]  /*203d0*/  @P5 IMAD.MOV.U32 R8, RZ, RZ, R170.reuse ;  /* 0x000000ffff085224 */ /* 0x100fe200078e00aa */
[----:B------:R-:W-:Y:S01]  /*203e0*/  @P3 LEA R4, P0, R0, R232, 0x1 ;  /* 0x000000e800043211 */ /* 0x000fe200078008ff */
[----:B------:R-:W-:-:S03]  /*203f0*/  IMAD.MOV.U32 R232, RZ, RZ, R170 ;  /* 0x000000ffffe87224 */ /* 0x000fc600078e00aa */
[----:B------:R-:W-:Y:S01]  /*20400*/  @!PT LDS RZ, [RZ] ;  /* 0x00000000fffff984 */ /* 0x000fe20000000800 */
[----:B------:R-:W-:Y:S01]  /*20410*/  @!PT LDS RZ, [RZ] ;  /* 0x00000000fffff984 */ /* 0x000fe20000000800 */
[----:B------:R-:W-:Y:S01]  /*20420*/  @!PT LDS RZ, [RZ] ;  /* 0x00000000fffff984 */ /* 0x000fe20000000800 */
[----:B------:R2:W-:Y:S01]  /*20430*/  @P5 LDGSTS.E.BYPASS.LTC128B.128 [R239+0xa000], [R8.64+0x80] ;  /* 0x0a00008008ef5fae */ /* 0x0005e2000b901d44 */
[----:B------:R-:W-:Y:S01]  /*20440*/  @P3 LEA.HI.X R5, R0, R231, R5, 0x1, P0 ;  /* 0x000000e700053211 */ /* 0x000fe200000f0c05 */
        /* <DEDUP_REMOVED lines=77> */
.L_x_3028:
[----:B------:R-:W-:Y:S05]  /*20920*/  BSYNC B1 ;  /* 0x0000000000017941 */ /* 0x000fea0003800000 */
.L_x_3027:
[----:B------:R-:W-:Y:S02]  /*20930*/  ULDC.64 UR4, c[0x0][0x118] ;  /* 0x0000460000047ab9 */ /* 0x000fe40000000a00 */
[----:B-1----:R1:W2:Y:S01]  /*20940*/  LD.E R169, [R10.64+0xdc] ;  /* 0x0000dc040aa97980 */ /* 0x0022a2000c101900 */
        /* <DEDUP_REMOVED lines=12> */
[----:B------:R-:W-:Y:S01]  /*20a10*/  FMNMX.FTZ R6, R192, R6, !PT ;  /* 0x00000006c0067209 */ /* 0x000fe20007810000 */
[----:B-1----:R-:W-:Y:S01]  /*20a20*/  LDSM.16.MT88.4 R8, [R219+0x10000] ;  /* 0x01000000db08783b */ /* 0x002fe20000004200 */
        /* <DEDUP_REMOVED lines=18> */
[----:B------:R-:W-:-:S03]  /*20b50*/  FMNMX.FTZ R5, R165, R5, !PT ;  /* 0x00000005a5057209 */ /* 0x000fc60007810000 */
[----:B------:R-:W1:Y:S04]  /*20b60*/  SHFL.BFLY PT, R4, R6, 0x2, 0x1f ;  /* 0x0c401f0006047f89 */ /* 0x000e6800000e0000 */
[----:B------:R-:W3:Y:S01]  /*20b70*/  SHFL.BFLY PT, R0, R5, 0x2, 0x1f ;  /* 0x0c401f0005007f89 */ /* 0x000ee200000e0000 */
[----:B-1----:R-:W-:Y:S02]  /*20b80*/  FMNMX.FTZ R4, R6, R4, !PT ;  /* 0x0000000406047209 */ /* 0x002fe40007810000 */
[----:B---3--:R-:W-:-:S03]  /*20b90*/  FMNMX.FTZ R0, R5, R0, !PT ;  /* 0x0000000005007209 */ /* 0x008fc60007810000 */
[----:B------:R-:W1:Y:S04]  /*20ba0*/  SHFL.BFLY PT, R34, R4, 0x1, 0x1f ;  /* 0x0c201f0004227f89 */ /* 0x000e6800000e0000 */
[----:B------:R-:W3:Y:S01]  /*20bb0*/  SHFL.BFLY PT, R33, R0, 0x1, 0x1f ;  /* 0x0c201f0000217f89 */ /* 0x000ee200000e0000 */
[----:B-1----:R-:W-:Y:S02]  /*20bc0*/  FMNMX.FTZ R34, R4, R34, !PT ;  /* 0x0000002204227209 */ /* 0x002fe40007810000 */
[----:B---3--:R-:W-:Y:S02]  /*20bd0*/  FMNMX.FTZ R33, R0, R33, !PT ;  /* 0x0000002100217209 */ /* 0x008fe40007810000 */
[----:B------:R-:W-:Y:S02]  /*20be0*/  FSETP.NEU.FTZ.AND P1, PT, R34, -INF , PT ;  /* 0xff8000002200780b */ /* 0x000fe40003f3d000 */
[----:B------:R-:W-:-:S02]  /*20bf0*/  FSETP.NEU.FTZ.AND P0, PT, R33, -INF , PT ;  /* 0xff8000002100780b */ /* 0x000fc40003f1d000 */
[----:B------:R-:W-:Y:S02]  /*20c00*/  FSEL R4, R34, RZ, P1 ;  /* 0x000000ff22047208 */ /* 0x000fe40000800000 */
[----:B------:R-:W-:-:S03]  /*20c10*/  FSEL R5, R33, RZ, P0 ;  /* 0x000000ff21057208 */ /* 0x000fc60000000000 */
[----:B------:R-:W-:Y:S02]  /*20c20*/  FADD.FTZ R4, R164, -R4 ;  /* 0x80000004a4047221 */ /* 0x000fe40000010000 */
[----:B------:R-:W-:Y:S02]  /*20c30*/  FADD.FTZ R5, R3, -R5 ;  /* 0x8000000503057221 */ /* 0x000fe40000010000 */
[C---:B--2---:R-:W-:Y:S02]  /*20c40*/  FMUL.FTZ R24, R169.reuse, R34 ;  /* 0x00000022a9187220 */ /* 0x044fe40000410000 */
[C---:B------:R-:W-:Y:S02]  /*20c50*/  FMUL.FTZ R168, R169.reuse, R33 ;  /* 0x00000021a9a87220 */ /* 0x040fe40000410000 */
[C---:B------:R-:W-:Y:S01]  /*20c60*/  FMUL.FTZ R3, R169.reuse, R5 ;  /* 0x00000005a9037220 */ /* 0x040fe20000410000 */
[----:B------:R-:W-:Y:S01]  /*20c70*/  FSEL R24, R24, RZ, P1 ;  /* 0x000000ff18187208 */ /* 0x000fe20000800000 */
[----:B------:R-:W-:Y:S01]  /*20c80*/  FMUL.FTZ R4, R169, R4 ;  /* 0x00000004a9047220 */ /* 0x000fe20000410000 */
[----:B------:R-:W-:-:S03]  /*20c90*/  FSEL R168, R168, RZ, P0 ;  /* 0x000000ffa8a87208 */ /* 0x000fc60000000000 */
[-CC-:B------:R-:W-:Y:S01]  /*20ca0*/  FFMA.FTZ R32, R29, R169.reuse, -R24.reuse ;  /* 0x000000a91d207223 */ /* 0x180fe20000010818 */
[----:B------:R-:W1:Y:S01]  /*20cb0*/  MUFU.EX2 R164, R4 ;  /* 0x0000000400a47308 */ /* 0x000e620000000800 */
[-CC-:B------:R-:W-:Y:S02]  /*20cc0*/  FFMA.FTZ R30, R16, R169.reuse, -R24.reuse ;  /* 0x000000a9101e7223 */ /* 0x180fe40000010818 */
[-C--:B------:R-:W-:Y:S02]  /*20cd0*/  FFMA.FTZ R29, R17, R169.reuse, -R24 ;  /* 0x000000a9111d7223 */ /* 0x080fe40000010818 */
[-C--:B------:R-:W-:Y:S02]  /*20ce0*/  FFMA.FTZ R0, R18, R169.reuse, -R168 ;  /* 0x000000a912007223 */ /* 0x080fe400000108a8 */
[----:B------:R-:W2:Y:S01]  /*20cf0*/  LDSM.16.MT88.4 R16, [R217+0x10000] ;  /* 0x01000000d910783b */ /* 0x000ea20000004200 */
[-C--:B------:R-:W-:Y:S01]  /*20d00*/  FFMA.FTZ R31, R13, R169.reuse, -R24 ;  /* 0x000000a90d1f7223 */ /* 0x080fe20000010818 */
[----:B------:R-:W-:Y:S01]  /*20d10*/  MUFU.EX2 R32, R32 ;  /* 0x0000002000207308 */ /* 0x000fe20000000800 */
[----:B------:R-:W-:-:S02]  /*20d20*/  FFMA.FTZ R28, R28, R169, -R168 ;  /* 0x000000a91c1c7223 */ /* 0x000fc400000108a8 */
[-CC-:B------:R-:W-:Y:S02]  /*20d30*/  FFMA.FTZ R2, R2, R169.reuse, -R168.reuse ;  /* 0x000000a902027223 */ /* 0x180fe400000108a8 */
[----:B------:R-:W-:Y:S02]  /*20d40*/  FFMA.FTZ R35, R14, R169, -R168 ;  /* 0x000000a90e237223 */ /* 0x000fe400000108a8 */
[-C--:B-1----:R-:W-:Y:S01]  /*20d50*/  FMUL.FTZ R160, R160, R164.reuse ;  /* 0x000000a4a0a07220 */ /* 0x082fe20000410000 */
[----:B------:R-:W1:Y:S01]  /*20d60*/  MUFU.EX2 R31, R31 ;  /* 0x0000001f001f7308 */ /* 0x000e620000000800 */
[-C--:B------:R-:W-:Y:S01]  /*20d70*/  FMUL.FTZ R161, R161, R164.reuse ;  /* 0x000000a4a1a17220 */ /* 0x080fe20000410000 */
[----:B------:R-:W3:Y:S01]  /*20d80*/  LDSM.16.MT88.4 R12, [R216+0x10000] ;  /* 0x01000000d80c783b */ /* 0x000ee20000004200 */
[-C--:B------:R-:W-:Y:S02]  /*20d90*/  FMUL.FTZ R156, R156, R164.reuse ;  /* 0x000000a49c9c7220 */ /* 0x080fe40000410000 */
[----:B------:R-:W-:-:S02]  /*20da0*/  FMUL.FTZ R157, R157, R164 ;  /* 0x000000a49d9d7220 */ /* 0x000fc40000410000 */
[-C--:B------:R-:W-:Y:S01]  /*20db0*/  FMUL.FTZ R152, R152, R164.reuse ;  /* 0x000000a498987220 */ /* 0x080fe20000410000 */
[----:B------:R-:W-:Y:S01]  /*20dc0*/  MUFU.EX2 R30, R30 ;  /* 0x0000001e001e7308 */ /* 0x000fe20000000800 */
[-C--:B------:R-:W-:Y:S02]  /*20dd0*/  FMUL.FTZ R153, R153, R164.reuse ;  /* 0x000000a499997220 */ /* 0x080fe40000410000 */
[-C--:B------:R-:W-:Y:S02]  /*20de0*/  FMUL.FTZ R148, R148, R164.reuse ;  /* 0x000000a494947220 */ /* 0x080fe40000410000 */
[-C--:B------:R-:W-:Y:S02]  /*20df0*/  FMUL.FTZ R149, R149, R164.reuse ;  /* 0x000000a495957220 */ /* 0x080fe40000410000 */
[----:B------:R-:W-:Y:S01]  /*20e00*/  FMUL.FTZ R144, R144, R164 ;  /* 0x000000a490907220 */ /* 0x000fe20000410000 */
[----:B------:R-:W4:Y:S01]  /*20e10*/  MUFU.EX2 R29, R29 ;  /* 0x0000001d001d7308 */ /* 0x000f220000000800 */
[----:B-1----:R-:W-:Y:S01]  /*20e20*/  F2FP.BF16.PACK_AB R4, R31, R32 ;  /* 0x000000201f04723e */ /* 0x002fe200000010ff */
[----:B------:R-:W-:-:S02]  /*20e30*/  FMUL.FTZ R145, R145, R164 ;  /* 0x000000a491917220 */ /* 0x000fc40000410000 */
[-C--:B------:R-:W-:Y:S02]  /*20e40*/  FMUL.FTZ R140, R140, R164.reuse ;  /* 0x000000a48c8c7220 */ /* 0x080fe40000410000 */
[-C--:B------:R-:W-:Y:S02]  /*20e50*/  FMUL.FTZ R141, R141, R164.reuse ;  /* 0x000000a48d8d7220 */ /* 0x080fe40000410000 */
[----:B------:R-:W-:Y:S01]  /*20e60*/  MUFU.EX2 R28, R28 ;  /* 0x0000001c001c7308 */ /* 0x000fe20000000800 */
[-C--:B------:R-:W-:Y:S02]  /*20e70*/  FMUL.FTZ R136, R136, R164.reuse ;  /* 0x000000a488887220 */ /* 0x080fe40000410000 */
[-C--:B------:R-:W-:Y:S02]  /*20e80*/  FMUL.FTZ R137, R137, R164.reuse ;  /* 0x000000a489897220 */ /* 0x080fe40000410000 */
[-C--:B------:R-:W-:Y:S02]  /*20e90*/  FMUL.FTZ R132, R132, R164.reuse ;  /* 0x000000a484847220 */ /* 0x080fe40000410000 */
[----:B------:R-:W-:Y:S01]  /*20ea0*/  FMUL.FTZ R133, R133, R164 ;  /* 0x000000a485857220 */ /* 0x000fe20000410000 */
[----:B------:R-:W1:Y:S01]  /*20eb0*/  MUFU.EX2 R2, R2 ;  /* 0x0000000200027308 */ /* 0x000e620000000800 */
[----:B----4-:R-:W-:Y:S01]  /*20ec0*/  F2FP.BF16.PACK_AB R6, R29, R30 ;  /* 0x0000001e1d06723e */ /* 0x010fe200000010ff */
        /* <DEDUP_REMOVED lines=13> */
[----:B------:R-:W1:Y:S01]  /*20fa0*/  MUFU.EX2 R3, R3 ;  /* 0x0000000300037308 */ /* 0x000e620000000800 */
[-C--:B------:R-:W-:Y:S02]  /*20fb0*/  FMUL.FTZ R56, R56, R164.reuse ;  /* 0x000000a438387220 */ /* 0x080fe40000410000 */
[-C--:B------:R-:W-:Y:S02]  /*20fc0*/  FMUL.FTZ R57, R57, R164.reuse ;  /* 0x000000a439397220 */ /* 0x080fe40000410000 */
[-C--:B------:R-:W-:Y:S02]  /*20fd0*/  FMUL.FTZ R60, R60, R164.reuse ;  /* 0x000000a43c3c7220 */ /* 0x080fe40000410000 */
[----:B------:R-:W-:Y:S01]  /*20fe0*/  FMUL.FTZ R61, R61, R164 ;  /* 0x000000a43d3d7220 */ /* 0x000fe20000410000 */
[----:B----4-:R-:W-:Y:S01]  /*20ff0*/  F2FP.BF16.PACK_AB R7, R35, R0 ;  /* 0x000000002307723e */ /* 0x010fe200000010ff */
[----:B------:R-:W-:-:S02]  /*21000*/  FMUL.FTZ R64, R64, R164 ;  /* 0x000000a440407220 */ /* 0x000fc40000410000 */
[-C--:B------:R-:W-:Y:S02]  /*21010*/  FMUL.FTZ R65, R65, R164.reuse ;  /* 0x000000a441417220 */ /* 0x080fe40000410000 */
[-C--:B------:R-:W-:Y:S02]  /*21020*/  FMUL.FTZ R68, R68, R164.reuse ;  /* 0x000000a444447220 */ /* 0x080fe40000410000 */
[----:B------:R-:W-:Y:S02]  /*21030*/  FMUL.FTZ R69, R69, R164 ;  /* 0x000000a445457220 */ /* 0x000fe40000410000 */
[-C--:B-1----:R-:W-:Y:S02]  /*21040*/  FMUL.FTZ R162, R162, R3.reuse ;  /* 0x00000003a2a27220 */ /* 0x082fe40000410000 */
[-C--:B------:R-:W-:Y:S02]  /*21050*/  FMUL.FTZ R163, R163, R3.reuse ;  /* 0x00000003a3a37220 */ /* 0x080fe40000410000 */
[----:B------:R-:W-:-:S02]  /*21060*/  FMUL.FTZ R158, R158, R3 ;  /* 0x000000039e9e7220 */ /* 0x000fc40000410000 */
[-C--:B------:R-:W-:Y:S02]  /*21070*/  FMUL.FTZ R159, R159, R3.reuse ;  /* 0x000000039f9f7220 */ /* 0x080fe40000410000 */
[-C--:B------:R-:W-:Y:S01]  /*21080*/  FMUL.FTZ R154, R154, R3.reuse ;  /* 0x000000039a9a7220 */ /* 0x080fe20000410000 */
[C---:B------:R-:W-:Y:S01]  /*21090*/  HMMA.16816.F32.BF16 R160, R4.reuse, R8, R160 ;  /* 0x0000000804a0723c */ /* 0x040fe200000418a0 */
[-C--:B------:R-:W-:Y:S02]  /*210a0*/  FMUL.FTZ R155, R155, R3.reuse ;  /* 0x000000039b9b7220 */ /* 0x080fe40000410000 */
[-C--:B------:R-:W-:Y:S02]  /*210b0*/  FMUL.FTZ R150, R150, R3.reuse ;  /* 0x0000000396967220 */ /* 0x080fe40000410000 */
[-C--:B------:R-:W-:Y:S02]  /*210c0*/  FMUL.FTZ R151, R151, R3.reuse ;  /* 0x0000000397977220 */ /* 0x080fe40000410000 */
[-C--:B------:R-:W-:Y:S01]  /*210d0*/  FMUL.FTZ R146, R146, R3.reuse ;  /* 0x0000000392927220 */ /* 0x080fe20000410000 */
[----:B------:R-:W-:Y:S01]  /*210e0*/  HMMA.16816.F32.BF16 R156, R4, R10, R156 ;  /* 0x0000000a049c723c */ /* 0x000fe2000004189c */
[----:B------:R-:W1:Y:S01]  /*210f0*/  LDSM.16.MT88.4 R8, [R215+0x10000] ;  /* 0x01000000d708783b */ /* 0x000e620000004200 */
[----:B------:R-:W-:-:S02]  /*21100*/  FMUL.FTZ R147, R147, R3 ;  /* 0x0000000393937220 */ /* 0x000fc40000410000 */
[-C--:B------:R-:W-:Y:S02]  /*21110*/  FMUL.FTZ R142, R142, R3.reuse ;  /* 0x000000038e8e7220 */ /* 0x080fe40000410000 */
[-C--:B------:R-:W-:Y:S02]  /*21120*/  FMUL.FTZ R143, R143, R3.reuse ;  /* 0x000000038f8f7220 */ /* 0x080fe40000410000 */
[C---:B--2---:R-:W-:Y:S01]  /*21130*/  HMMA.16816.F32.BF16 R152, R4.reuse, R16, R152 ;  /* 0x000000100498723c */ /* 0x044fe20000041898 */
[-C--:B------:R-:W-:Y:S02]  /*21140*/  FMUL.FTZ R138, R138, R3.reuse ;  /* 0x000000038a8a7220 */ /* 0x080fe40000410000 */
[-C--:B------:R-:W-:Y:S02]  /*21150*/  FMUL.FTZ R139, R139, R3.reuse ;  /* 0x000000038b8b7220 */ /* 0x080fe40000410000 */
[-C--:B------:R-:W-:Y:S02]  /*21160*/  FMUL.FTZ R134, R134, R3.reuse ;  /* 0x0000000386867220 */ /* 0x080fe40000410000 */
[-C--:B------:R-:W-:Y:S01]  /*21170*/  FMUL.FTZ R135, R135, R3.reuse ;  /* 0x0000000387877220 */ /* 0x080fe20000410000 */
[----:B------:R-:W-:Y:S01]  /*21180*/  HMMA.16816.F32.BF16 R148, R4, R18, R148 ;  /* 0x000000120494723c */ /* 0x000fe20000041894 */
[----:B------:R-:W2:Y:S01]  /*21190*/  LDSM.16.MT88.4 R16, [R219+0x12000] ;  /* 0x01200000db10783b */ /* 0x000ea20000004200 */
[----:B------:R-:W-:-:S02]  /*211a0*/  FMUL.FTZ R38, R38, R3 ;  /* 0x0000000326267220 */ /* 0x000fc40000410000 */
[-C--:B------:R-:W-:Y:S02]  /*211b0*/  FMUL.FTZ R39, R39, R3.reuse ;  /* 0x0000000327277220 */ /* 0x080fe40000410000 */
[-C--:B------:R-:W-:Y:S02]  /*211c0*/  FMUL.FTZ R42, R42, R3.reuse ;  /* 0x000000032a2a7220 */ /* 0x080fe40000410000 */
[C---:B---3--:R-:W-:Y:S01]  /*211d0*/  HMMA.16816.F32.BF16 R144, R4.reuse, R12, R144 ;  /* 0x0000000c0490723c */ /* 0x048fe20000041890 */
[-C--:B------:R-:W-:Y:S02]  /*211e0*/  FMUL.FTZ R43, R43, R3.reuse ;  /* 0x000000032b2b7220 */ /* 0x080fe40000410000 */
[-C--:B------:R-:W-:Y:S02]  /*211f0*/  FMUL.FTZ R46, R46, R3.reuse ;  /* 0x000000032e2e7220 */ /* 0x080fe40000410000 */
[-C--:B------:R-:W-:Y:S02]  /*21200*/  FMUL.FTZ R47, R47, R3.reuse ;  /* 0x000000032f2f7220 */ /* 0x080fe40000410000 */
[-C--:B------:R-:W-:Y:S01]  /*21210*/  FMUL.FTZ R50, R50, R3.reuse ;  /* 0x0000000332327220 */ /* 0x080fe20000410000 */
[----:B------:R-:W-:Y:S01]  /*21220*/  HMMA.16816.F32.BF16 R140, R4, R14, R140 ;  /* 0x0000000e048c723c */ /* 0x000fe2000004188c */
[----:B------:R-:W3:Y:S01]  /*21230*/  LDSM.16.MT88.4 R12, [R217+0x12000] ;  /* 0x01200000d90c783b */ /* 0x000ee20000004200 */
[----:B------:R-:W-:-:S02]  /*21240*/  FMUL.FTZ R51, R51, R3 ;  /* 0x0000000333337220 */ /* 0x000fc40000410000 */
[-C--:B------:R-:W-:Y:S02]  /*21250*/  FMUL.FTZ R54, R54, R3.reuse ;  /* 0x0000000336367220 */ /* 0x080fe40000410000 */
[-C--:B------:R-:W-:Y:S02]  /*21260*/  FMUL.FTZ R55, R55, R3.reuse ;  /* 0x0000000337377220 */ /* 0x080fe40000410000 */
[-C--:B------:R-:W-:Y:S01]  /*21270*/  FMUL.FTZ R58, R58, R3.reuse ;  /* 0x000000033a3a7220 */ /* 0x080fe20000410000 */
[----:B-1----:R-:W-:Y:S01]  /*21280*/  HMMA.16816.F32.BF16 R136, R4, R8, R136 ;  /* 0x000000080488723c */ /* 0x002fe20000041888 */
[-C--:B------:R-:W-:Y:S02]  /*21290*/  FMUL.FTZ R59, R59, R3.reuse ;  /* 0x000000033b3b7220 */ /* 0x080fe40000410000 */
[-C--:B------:R-:W-:Y:S02]  /*212a0*/  FMUL.FTZ R62, R62, R3.reuse ;  /* 0x000000033e3e7220 */ /* 0x080fe40000410000 */
[----:B------:R-:W-:-:S02]  /*212b0*/  FMUL.FTZ R63, R63, R3 ;  /* 0x000000033f3f7220 */ /* 0x000fc40000410000 */
[-C--:B------:R-:W-:Y:S01]  /*212c0*/  FMUL.FTZ R66, R66, R3.reuse ;  /* 0x0000000342427220 */ /* 0x080fe20000410000 */
[C---:B------:R-:W-:Y:S01]  /*212d0*/  HMMA.16816.F32.BF16 R132, R4.reuse, R10, R132 ;  /* 0x0000000a0484723c */ /* 0x040fe20000041884 */
[----:B------:R-:W1:Y:S01]  /*212e0*/  LDSM.16.MT88.4 R8, [R216+0x12000] ;  /* 0x01200000d808783b */ /* 0x000e620000004200 */
[-C--:B------:R-:W-:Y:S02]  /*212f0*/  FMUL.FTZ R67, R67, R3.reuse ;  /* 0x0000000343437220 */ /* 0x080fe40000410000 */
[-C--:B------:R-:W-:Y:S02]  /*21300*/  FMUL.FTZ R70, R70, R3.reuse ;  /* 0x0000000346467220 */ /* 0x080fe40000410000 */
[----:B------:R-:W-:Y:S02]  /*21310*/  FMUL.FTZ R71, R71, R3 ;  /* 0x0000000347477220 */ /* 0x000fe40000410000 */
[----:B--2---:R-:W-:Y:S01]  /*21320*/  HMMA.16816.F32.BF16 R36, R4, R16, R36 ;  /* 0x000000100424723c */ /* 0x004fe20000041824 */
[----:B------:R-:W-:-:S02]  /*21330*/  FMUL.FTZ R72, R72, R164 ;  /* 0x000000a448487220 */ /* 0x000fc40000410000 */
[-C--:B------:R-:W-:Y:S02]  /*21340*/  FMUL.FTZ R73, R73, R164.reuse ;  /* 0x000000a449497220 */ /* 0x080fe40000410000 */
[-C--:B------:R-:W-:Y:S02]  /*21350*/  FMUL.FTZ R74, R74, R3.reuse ;  /* 0x000000034a4a7220 */ /* 0x080fe40000410000 */
[-C--:B------:R-:W-:Y:S01]  /*21360*/  FMUL.FTZ R75, R75, R3.reuse ;  /* 0x000000034b4b7220 */ /* 0x080fe20000410000 */
[----:B------:R-:W-:Y:S01]  /*21370*/  HMMA.16816.F32.BF16 R40, R4, R18, R40 ;  /* 0x000000120428723c */ /* 0x000fe20000041828 */
[----:B------:R-:W2:Y:S01]  /*21380*/  LDSM.16.MT88.4 R16, [R215+0x12000] ;  /* 0x01200000d710783b */ /* 0x000ea20000004200 */
[-C--:B------:R-:W-:Y:S02]  /*21390*/  FMUL.FTZ R76, R76, R164.reuse ;  /* 0x000000a44c4c7220 */ /* 0x080fe40000410000 */
[----:B------:R-:W-:Y:S02]  /*213a0*/  FMUL.FTZ R77, R77, R164 ;  /* 0x000000a44d4d7220 */ /* 0x000fe40000410000 */
[----:B------:R-:W-:-:S02]  /*213b0*/  FMUL.FTZ R78, R78, R3 ;  /* 0x000000034e4e7220 */ /* 0x000fc40000410000 */
[C---:B---3--:R-:W-:Y:S01]  /*213c0*/  HMMA.16816.F32.BF16 R44, R4.reuse, R12, R44 ;  /* 0x0000000c042c723c */ /* 0x048fe2000004182c */
[-C--:B------:R-:W-:Y:S02]  /*213d0*/  FMUL.FTZ R79, R79, R3.reuse ;  /* 0x000000034f4f7220 */ /* 0x080fe40000410000 */
[-C--:B------:R-:W-:Y:S02]  /*213e0*/  FMUL.FTZ R80, R80, R164.reuse ;  /* 0x000000a450507220 */ /* 0x080fe40000410000 */
[----:B------:R-:W-:Y:S02]  /*213f0*/  FMUL.FTZ R81, R81, R164 ;  /* 0x000000a451517220 */ /* 0x000fe40000410000 */
        /* <DEDUP_REMOVED lines=8> */
[----:B------:R-:W-:Y:S02]  /*21480*/  FMUL.FTZ R87, R87, R3 ;  /* 0x0000000357577220 */ /* 0x000fe40000410000 */
        /* <DEDUP_REMOVED lines=36> */
[----:B------:R-:W-:Y:S02]  /*216d0*/  FMUL.FTZ R113, R113, R164 ;  /* 0x000000a471717220 */ /* 0x000fe40000410000 */
[-C--:B------:R-:W-:Y:S02]  /*216e0*/  FMUL.FTZ R114, R114, R3.reuse ;  /* 0x0000000372727220 */ /* 0x080fe40000410000 */
[----:B------:R-:W-:Y:S02]  /*216f0*/  FMUL.FTZ R115, R115, R3 ;  /* 0x0000000373737220 */ /* 0x000fe40000410000 */
[----:B--2---:R-:W-:Y:S01]  /*21700*/  HMMA.16816.F32.BF16 R84, R4, R16, R84 ;  /* 0x000000100454723c */ /* 0x004fe20000041854 */
[----:B------:R-:W-:-:S02]  /*21710*/  FFMA.FTZ R170, R194, R169, -R24 ;  /* 0x000000a9c2aa7223 */ /* 0x000fc40000010818 */
[-CC-:B------:R-:W-:Y:S02]  /*21720*/  FFMA.FTZ R171, R193, R169.reuse, -R24.reuse ;  /* 0x000000a9c1ab7223 */ /* 0x180fe40000010818 */
[-CC-:B------:R-:W-:Y:S02]  /*21730*/  FFMA.FTZ R172, R192, R169.reuse, -R24.reuse ;  /* 0x000000a9c0ac7223 */ /* 0x180fe40000010818 */
[-C--:B------:R-:W-:Y:S01]  /*21740*/  FFMA.FTZ R173, R191, R169.reuse, -R24 ;  /* 0x000000a9bfad7223 */ /* 0x080fe20000010818 */
[----:B------:R-:W-:Y:S01]  /*21750*/  HMMA.16816.F32.BF16 R88, R4, R18, R88 ;  /* 0x000000120458723c */ /* 0x000fe20000041858 */
[----:B------:R-:W2:Y:S01]  /*21760*/  LDSM.16.MT88.4 R16, [R217+0x16000] ;  /* 0x01600000d910783b */ /* 0x000ea20000004200 */
[-CC-:B------:R-:W-:Y:S01]  /*21770*/  FFMA.FTZ R174, R190, R169.reuse, -R168.reuse ;  /* 0x000000a9beae7223 */ /* 0x180fe200000108a8 */
[----:B------:R-:W-:Y:S01]  /*21780*/  MUFU.EX2 R170, R170 ;  /* 0x000000aa00aa7308 */ /* 0x000fe20000000800 */
[-CC-:B------:R-:W-:Y:S02]  /*21790*/  FFMA.FTZ R176, R187, R169.reuse, -R168.reuse ;  /* 0x000000a9bbb07223 */ /* 0x180fe400000108a8 */
[----:B------:R-:W-:-:S02]  /*217a0*/  FFMA.FTZ R175, R186, R169, -R168 ;  /* 0x000000a9baaf7223 */ /* 0x000fc400000108a8 */
[C---:B---3--:R-:W-:Y:S01]  /*217b0*/  HMMA.16816.F32.BF16 R92, R4.reuse, R12, R92 ;  /* 0x0000000c045c723c */ /* 0x048fe2000004185c */
[----:B------:R-:W-:Y:S02]  /*217c0*/  FFMA.FTZ R177, R185, R169, -R168 ;  /* 0x000000a9b9b17223 */ /* 0x000fe400000108a8 */
[----:B------:R-:W3:Y:S01]  /*217d0*/  MUFU.EX2 R171, R171 ;  /* 0x000000ab00ab7308 */ /* 0x000ee20000000800 */
[-C--:B------:R-:W-:Y:S02]  /*217e0*/  FMUL.FTZ R116, R116, R164.reuse ;  /* 0x000000a474747220 */ /* 0x080fe40000410000 */
[----:B------:R-:W-:Y:S02]  /*217f0*/  FMUL.FTZ R117, R117, R164 ;  /* 0x000000a475757220 */ /* 0x000fe40000410000 */
[----:B------:R-:W-:Y:S01]  /*21800*/  HMMA.16816.F32.BF16 R96, R4, R14, R96 ;  /* 0x0000000e0460723c */ /* 0x000fe20000041860 */
[----:B------:R-:W4:Y:S01]  /*21810*/  LDSM.16.MT88.4 R12, [R216+0x16000] ;  /* 0x01600000d80c783b */ /* 0x000f220000004200 */
[-C--:B------:R-:W-:Y:S01]  /*21820*/  FMUL.FTZ R118, R118, R3.reuse ;  /* 0x0000000376767220 */ /* 0x080fe20000410000 */
[----:B------:R-:W-:Y:S01]  /*21830*/  MUFU.EX2 R172, R172 ;  /* 0x000000ac00ac7308 */ /* 0x000fe20000000800 */
[----:B------:R-:W-:-:S02]  /*21840*/  FMUL.FTZ R119, R119, R3 ;  /* 0x0000000377777220 */ /* 0x000fc40000410000 */
[-C--:B------:R-:W-:Y:S02]  /*21850*/  FMUL.FTZ R120, R120, R164.reuse ;  /* 0x000000a478787220 */ /* 0x080fe40000410000 */
[-C--:B------:R-:W-:Y:S01]  /*21860*/  FMUL.FTZ R121, R121, R164.reuse ;  /* 0x000000a479797220 */ /* 0x080fe20000410000 */
[C---:B-1----:R-:W-:Y:S01]  /*21870*/  HMMA.16816.F32.BF16 R100, R4.reuse, R8, R100 ;  /* 0x000000080464723c */ /* 0x042fe20000041864 */
[-C--:B------:R-:W-:Y:S01]  /*21880*/  FMUL.FTZ R122, R122, R3.reuse ;  /* 0x000000037a7a7220 */ /* 0x080fe20000410000 */
[----:B------:R-:W-:Y:S01]  /*21890*/  MUFU.EX2 R173, R173 ;  /* 0x000000ad00ad7308 */ /* 0x000fe20000000800 */
[-C--:B------:R-:W-:Y:S02]  /*218a0*/  FMUL.FTZ R123, R123, R3.reuse ;  /* 0x000000037b7b7220 */ /* 0x080fe40000410000 */
[-C--:B------:R-:W-:Y:S02]  /*218b0*/  FMUL.FTZ R124, R124, R164.reuse ;  /* 0x000000a47c7c7220 */ /* 0x080fe40000410000 */
[----:B------:R-:W-:Y:S01]  /*218c0*/  FMUL.FTZ R125, R125, R164 ;  /* 0x000000a47d7d7220 */ /* 0x000fe20000410000 */
[----:B------:R-:W-:Y:S01]  /*218d0*/  HMMA.16816.F32.BF16 R104, R4, R10, R104 ;  /* 0x0000000a0468723c */ /* 0x000fe20000041868 */
[----:B------:R-:W1:Y:S01]  /*218e0*/  LDSM.16.MT88.4 R8, [R215+0x16000] ;  /* 0x01600000d708783b */ /* 0x000e620000004200 */
[----:B------:R-:W-:Y:S01]  /*218f0*/  MUFU.EX2 R174, R174 ;  /* 0x000000ae00ae7308 */ /* 0x000fe20000000800 */
[----:B------:R-:W-:-:S02]  /*21900*/  FMUL.FTZ R126, R126, R3 ;  /* 0x000000037e7e7220 */ /* 0x000fc40000410000 */
[-C--:B------:R-:W-:Y:S02]  /*21910*/  FMUL.FTZ R127, R127, R3.reuse ;  /* 0x000000037f7f7220 */ /* 0x080fe40000410000 */
[-C--:B------:R-:W-:Y:S01]  /*21920*/  FMUL.FTZ R128, R128, R164.reuse ;  /* 0x000000a480807220 */ /* 0x080fe20000410000 */
[C---:B--2---:R-:W-:Y:S01]  /*21930*/  HMMA.16816.F32.BF16 R108, R4.reuse, R16, R108 ;  /* 0x00000010046c723c */ /* 0x044fe2000004186c */
[----:B------:R-:W-:Y:S01]  /*21940*/  FMUL.FTZ R129, R129, R164 ;  /* 0x000000a481817220 */ /* 0x000fe20000410000 */
[----:B------:R-:W2:Y:S01]  /*21950*/  MUFU.EX2 R176, R176 ;  /* 0x000000b000b07308 */ /* 0x000ea20000000800 */
[-C--:B------:R-:W-:Y:S02]  /*21960*/  FMUL.FTZ R130, R130, R3.reuse ;  /* 0x0000000382827220 */ /* 0x080fe40000410000 */
[----:B------:R-:W-:Y:S02]  /*21970*/  FMUL.FTZ R131, R131, R3 ;  /* 0x0000000383837220 */ /* 0x000fe40000410000 */
[-CC-:B------:R-:W-:Y:S01]  /*21980*/  FFMA.FTZ R185, R178, R169.reuse, -R168.reuse ;  /* 0x000000a9b2b97223 */ /* 0x180fe200000108a8 */
[----:B------:R-:W-:Y:S01]  /*21990*/  HMMA.16816.F32.BF16 R112, R4, R18, R112 ;  /* 0x000000120470723c */ /* 0x000fe20000041870 */
[----:B------:R-:W5:Y:S01]  /*219a0*/  LDSM.16.MT88.4 R16, [R219+0x10800] ;  /* 0x01080000db10783b */ /* 0x000f620000004200 */
[----:B------:R-:W-:Y:S01]  /*219b0*/  MUFU.EX2 R175, R175 ;  /* 0x000000af00af7308 */ /* 0x000fe20000000800 */
[----:B------:R-:W-:-:S02]  /*219c0*/  FFMA.FTZ R178, R179, R169, -R168 ;  /* 0x000000a9b3b27223 */ /* 0x000fc400000108a8 */
[-CC-:B------:R-:W-:Y:S02]  /*219d0*/  FFMA.FTZ R181, R181, R169.reuse, -R24.reuse ;  /* 0x000000a9b5b57223 */ /* 0x180fe40000010818 */
[-CC-:B------:R-:W-:Y:S01]  /*219e0*/  FFMA.FTZ R184, R184, R169.reuse, -R24.reuse ;  /* 0x000000a9b8b87223 */ /* 0x180fe20000010818 */
[C---:B----4-:R-:W-:Y:S01]  /*219f0*/  HMMA.16816.F32.BF16 R116, R4.reuse, R12, R116 ;  /* 0x0000000c0474723c */ /* 0x050fe20000041874 */
[-CC-:B------:R-:W-:Y:S01]  /*21a00*/  FFMA.FTZ R183, R183, R169.reuse, -R24.reuse ;  /* 0x000000a9b7b77223 */ /* 0x180fe20000010818 */
[----:B------:R-:W4:Y:S01]  /*21a10*/  MUFU.EX2 R177, R177 ;  /* 0x000000b100b17308 */ /* 0x000f220000000800 */
[-C--:B------:R-:W-:Y:S02]  /*21a20*/  FFMA.FTZ R182, R182, R169.reuse, -R24 ;  /* 0x000000a9b6b67223 */ /* 0x080fe40000010818 */
[-CC-:B------:R-:W-:Y:S02]  /*21a30*/  FFMA.FTZ R180, R180, R169.reuse, -R168.reuse ;  /* 0x000000a9b4b47223 */ /* 0x180fe400000108a8 */
[-C--:B------:R-:W-:Y:S01]  /*21a40*/  FFMA.FTZ R179, R27, R169.reuse, -R168 ;  /* 0x000000a91bb37223 */ /* 0x080fe200000108a8 */
[----:B------:R-:W-:Y:S01]  /*21a50*/  HMMA.16816.F32.BF16 R120, R4, R14, R120 ;  /* 0x0000000e0478723c */ /* 0x000fe20000041878 */
[----:B------:R-:W5:Y:S01]  /*21a60*/  LDSM.16.MT88.4 R12, [R217+0x10800] ;  /* 0x01080000d90c783b */ /* 0x000f620000004200 */
[----:B------:R-:W2:Y:S01]  /*21a70*/  MUFU.EX2 R181, R181 ;  /* 0x000000b500b57308 */ /* 0x000ea20000000800 */
[----:B------:R-:W-:-:S02]  /*21a80*/  FFMA.FTZ R186, R26, R169, -R24 ;  /* 0x000000a91aba7223 */ /* 0x000fc40000010818 */
[-CC-:B------:R-:W-:Y:S02]  /*21a90*/  FFMA.FTZ R187, R25, R169.reuse, -R24.reuse ;  /* 0x000000a919bb7223 */ /* 0x180fe40000010818 */
[-CC-:B------:R-:W-:Y:S01]  /*21aa0*/  FFMA.FTZ R190, R23, R169.reuse, -R24.reuse ;  /* 0x000000a917be7223 */ /* 0x180fe20000010818 */
[C---:B-1----:R-:W-:Y:S02]  /*21ab0*/  HMMA.16816.F32.BF16 R124, R4.reuse, R8, R124 ;  /* 0x00000008047c723c */ /* 0x042fe4000004187c */
[----:B------:R-:W-:Y:S01]  /*21ac0*/  MUFU.EX2 R184, R184 ;  /* 0x000000b800b87308 */ /* 0x000fe20000000800 */
[-C--:B------:R-:W-:Y:S02]  /*21ad0*/  FFMA.FTZ R191, R22, R169.reuse, -R24 ;  /* 0x000000a916bf7223 */ /* 0x080fe40000010818 */
[-CC-:B------:R-:W-:Y:S01]  /*21ae0*/  FFMA.FTZ R192, R21, R169.reuse, -R168.reuse ;  /* 0x000000a915c07223 */ /* 0x180fe200000108a8 */
[----:B------:R-:W-:Y:S01]  /*21af0*/  LDSM.16.MT88.4 R24, [R219+0x11800] ;  /* 0x01180000db18783b */ /* 0x000fe20000004200 */
[-CC-:B------:R-:W-:Y:S01]  /*21b00*/  FFMA.FTZ R193, R20, R169.reuse, -R168.reuse ;  /* 0x000000a914c17223 */ /* 0x180fe200000108a8 */
[----:B------:R-:W-:Y:S02]  /*21b10*/  HMMA.16816.F32.BF16 R128, R4, R10, R128 ;  /* 0x0000000a0480723c */ /* 0x000fe40000041880 */
[----:B------:R-:W1:Y:S01]  /*21b20*/  LDSM.16.MT88.4 R8, [R216+0x10800] ;  /* 0x01080000d808783b */ /* 0x000e620000004200 */
[----:B------:R-:W-:Y:S01]  /*21b30*/  MUFU.EX2 R183, R183 ;  /* 0x000000b700b77308 */ /* 0x000fe20000000800 */
[----:B------:R-:W-:-:S02]  /*21b40*/  FFMA.FTZ R166, R166, R169, -R168 ;  /* 0x000000a9a6a67223 */ /* 0x000fc400000108a8 */
[----:B------:R-:W-:Y:S01]  /*21b50*/  FFMA.FTZ R165, R165, R169, -R168 ;  /* 0x000000a9a5a57223 */ /* 0x000fe200000108a8 */
[----:B------:R-:W-:Y:S01]  /*21b60*/  LDSM.16.MT88.4 R20, [R217+0x11800] ;  /* 0x01180000d914783b */ /* 0x000fe20000004200 */
[----:B---3--:R-:W-:Y:S01]  /*21b70*/  F2FP.BF16.PACK_AB R4, R171, R170 ;  /* 0x000000aaab04723e */ /* 0x008fe200000010ff */
[----:B------:R-:W-:Y:S01]  /*21b80*/  FFMA.FTZ R32, R249, R164, R32 ;  /* 0x000000a4f9207223 */ /* 0x000fe20000010020 */
[----:B--2---:R-:W-:Y:S01]  /*21b90*/  F2FP.BF16.PACK_AB R5, R176, R174 ;  /* 0x000000aeb005723e */ /* 0x004fe200000010ff */
[----:B------:R-:W-:Y:S01]  /*21ba0*/  MUFU.EX2 R182, R182 ;  /* 0x000000b600b67308 */ /* 0x000fe20000000800 */
[----:B------:R-:W-:Y:S01]  /*21bb0*/  F2FP.BF16.PACK_AB R6, R173, R172 ;  /* 0x000000acad06723e */ /* 0x000fe200000010ff */
[----:B------:R-:W-:Y:S01]  /*21bc0*/  FFMA.FTZ R3, R248, R3, R28 ;  /* 0x00000003f8037223 */ /* 0x000fe2000001001c */
[----:B----4-:R-:W-:Y:S01]  /*21bd0*/  F2FP.BF16.PACK_AB R7, R177, R175 ;  /* 0x000000afb107723e */ /* 0x010fe200000010ff */
[----:B------:R-:W-:Y:S01]  /*21be0*/  FADD.FTZ R31, R31, R32 ;  /* 0x000000201f1f7221 */ /* 0x000fe20000010000 */
[----:B------:R-:W-:Y:S01]  /*21bf0*/  MOV R164, R34 ;  /* 0x0000002200a47202 */ /* 0x000fe20000000f00 */
[----:B------:R-:W-:Y:S01]  /*21c00*/  FADD.FTZ R2, R2, R3 ;  /* 0x0000000302027221 */ /* 0x000fe20000010000 */
[----:B------:R-:W-:Y:S01]  /*21c10*/  MOV R3, R33 ;  /* 0x0000002100037202 */ /* 0x000fe20000000f00 */
[----:B------:R-:W2:Y:S01]  /*21c20*/  MUFU.EX2 R180, R180 ;  /* 0x000000b400b47308 */ /* 0x000ea20000000800 */
[----:B------:R-:W-:Y:S01]  /*21c30*/  FADD.FTZ R31, R30, R31 ;  /* 0x0000001f1e1f7221 */ /* 0x000fe20000010000 */
[----:B-----5:R-:W-:Y:S01]  /*21c40*/  HMMA.16816.F32.BF16 R160, R4, R16, R160 ;  /* 0x0000001004a0723c */ /* 0x020fe200000418a0 */
[----:B------:R-:W-:-:S02]  /*21c50*/  FADD.FTZ R2, R0, R2 ;  /* 0x0000000200027221 */ /* 0x000fc40000010000 */
[----:B------:R-:W-:Y:S02]  /*21c60*/  FADD.FTZ R29, R29, R31 ;  /* 0x0000001f1d1d7221 */ /* 0x000fe40000010000 */
[----:B------:R-:W-:Y:S01]  /*21c70*/  FADD.FTZ R35, R35, R2 ;  /* 0x0000000223237221 */ /* 0x000fe20000010000 */
[----:B------:R-:W3:Y:S01]  /*21c80*/  MUFU.EX2 R185, R185 ;  /* 0x000000b900b97308 */ /* 0x000ee20000000800 */
[----:B------:R-:W-:Y:S01]  /*21c90*/  FADD.FTZ R29, R170, R29 ;  /* 0x0000001daa1d7221 */ /* 0x000fe20000010000 */
[C---:B------:R-:W-:Y:S01]  /*21ca0*/  HMMA.16816.F32.BF16 R156, R4.reuse, R18, R156 ;  /* 0x00000012049c723c */ /* 0x040fe2000004189c */
[----:B------:R-:W4:Y:S01]  /*21cb0*/  LDSM.16.MT88.4 R16, [R215+0x10800] ;  /* 0x01080000d710783b */ /* 0x000f220000004200 */
[----:B------:R-:W-:Y:S02]  /*21cc0*/  FADD.FTZ R35, R174, R35 ;  /* 0x00000023ae237221 */ /* 0x000fe40000010000 */
[----:B------:R-:W-:Y:S02]  /*21cd0*/  FADD.FTZ R171, R171, R29 ;  /* 0x0000001dabab7221 */ /* 0x000fe40000010000 */
[----:B------:R-:W-:Y:S01]  /*21ce0*/  MUFU.EX2 R178, R178 ;  /* 0x000000b200b27308 */ /* 0x000fe20000000800 */
[----:B------:R-:W-:Y:S01]  /*21cf0*/  FADD.FTZ R176, R176, R35 ;  /* 0x00000023b0b07221 */ /* 0x000fe20000010000 */
[----:B------:R-:W-:Y:S01]  /*21d00*/  HMMA.16816.F32.BF16 R152, R4, R12, R152 ;  /* 0x0000000c0498723c */ /* 0x000fe20000041898 */
[----:B------:R-:W-:-:S02]  /*21d10*/  FADD.FTZ R171, R172, R171 ;  /* 0x000000abacab7221 */ /* 0x000fc40000010000 */
[----:B------:R-:W-:Y:S02]  /*21d20*/  FADD.FTZ R176, R175, R176 ;  /* 0x000000b0afb07221 */ /* 0x000fe40000010000 */
[----:B------:R-:W-:Y:S01]  /*21d30*/  FADD.FTZ R173, R173, R171 ;  /* 0x000000abadad7221 */ /* 0x000fe20000010000 */
[----:B------:R-:W5:Y:S01]  /*21d40*/  MUFU.EX2 R179, R179 ;  /* 0x000000b300b37308 */ /* 0x000f620000000800 */
[----:B------:R-:W-:Y:S01]  /*21d50*/  FADD.FTZ R177, R177, R176 ;  /* 0x000000b0b1b17221 */ /* 0x000fe20000010000 */
[C---:B------:R-:W-:Y:S01]  /*21d60*/  HMMA.16816.F32.BF16 R148, R4.reuse, R14, R148 ;  /* 0x0000000e0494723c */ /* 0x040fe20000041894 */
[----:B------:R-:W3:Y:S01]  /*21d70*/  LDSM.16.MT88.4 R12, [R219+0x12800] ;  /* 0x01280000db0c783b */ /* 0x000ee20000004200 */
[----:B------:R-:W-:Y:S02]  /*21d80*/  FADD.FTZ R173, R181, R173 ;  /* 0x000000adb5ad7221 */ /* 0x000fe40000010000 */
[----:B--2---:R-:W-:Y:S02]  /*21d90*/  FADD.FTZ R177, R180, R177 ;  /* 0x000000b1b4b17221 */ /* 0x004fe40000010000 */
[----:B------:R-:W2:Y:S02]  /*21da0*/  MUFU.EX2 R186, R186 ;  /* 0x000000ba00ba7308 */ /* 0x000ea40000000800 */
[C---:B-1----:R-:W-:Y:S06]  /*21db0*/  HMMA.16816.F32.BF16 R144, R4.reuse, R8, R144 ;  /* 0x000000080490723c */ /* 0x042fec0000041890 */
[----:B------:R-:W-:Y:S02]  /*21dc0*/  MUFU.EX2 R187, R187 ;  /* 0x000000bb00bb7308 */ /* 0x000fe40000000800 */
[C---:B------:R-:W-:Y:S01]  /*21dd0*/  HMMA.16816.F32.BF16 R140, R4.reuse, R10, R140 ;  /* 0x0000000a048c723c */ /* 0x040fe2000004188c */
[----:B------:R-:W1:Y:S05]  /*21de0*/  LDSM.16.MT88.4 R8, [R217+0x12800] ;  /* 0x01280000d908783b */ /* 0x000e6a0000004200 */
[----:B------:R-:W-:Y:S02]  /*21df0*/  MUFU.EX2 R190, R190 ;  /* 0x000000be00be7308 */ /* 0x000fe40000000800 */
[C---:B----4-:R-:W-:Y:S06]  /*21e00*/  HMMA.16816.F32.BF16 R136, R4.reuse, R16, R136 ;  /* 0x000000100488723c */ /* 0x050fec0000041888 */
[----:B------:R-:W-:Y:S02]  /*21e10*/  MUFU.EX2 R191, R191 ;  /* 0x000000bf00bf7308 */ /* 0x000fe40000000800 */
[C---:B------:R-:W-:Y:S01]  /*21e20*/  HMMA.16816.F32.BF16 R132, R4.reuse, R18, R132 ;  /* 0x000000120484723c */ /* 0x040fe20000041884 */
[----:B------:R-:W4:Y:S05]  /*21e30*/  LDSM.16.MT88.4 R16, [R216+0x12800] ;  /* 0x01280000d810783b */ /* 0x000f2a0000004200 */
[----:B------:R-:W1:Y:S02]  /*21e40*/  MUFU.EX2 R192, R192 ;  /* 0x000000c000c07308 */ /* 0x000e640000000800 */
[C---:B---3--:R-:W-:Y:S06]  /*21e50*/  HMMA.16816.F32.BF16 R36, R4.reuse, R12, R36 ;  /* 0x0000000c0424723c */ /* 0x048fec0000041824 */
[----:B------:R-:W3:Y:S02]  /*21e60*/  MUFU.EX2 R193, R193 ;  /* 0x000000c100c17308 */ /* 0x000ee40000000800 */
[C---:B------:R-:W-:Y:S01]  /*21e70*/  HMMA.16816.F32.BF16 R40, R4.reuse, R14, R40 ;  /* 0x0000000e0428723c */ /* 0x040fe20000041828 */
[----:B------:R-:W2:Y:S05]  /*21e80*/  LDSM.16.MT88.4 R12, [R215+0x12800] ;  /* 0x01280000d70c783b */ /* 0x000eaa0000004200 */
[----:B------:R-:W2:Y:S02]  /*21e90*/  MUFU.EX2 R166, R166 ;  /* 0x000000a600a67308 */ /* 0x000ea40000000800 */
[C---:B-1----:R-:W-:Y:S06]  /*21ea0*/  HMMA.16816.F32.BF16 R44, R4.reuse, R8, R44 ;  /* 0x00000008042c723c */ /* 0x042fec000004182c */
[----:B------:R-:W1:Y:S02]  /*21eb0*/  MUFU.EX2 R165, R165 ;  /* 0x000000a500a57308 */ /* 0x000e640000000800 */
        /* <DEDUP_REMOVED lines=30> */
[----:B------:R-:W-:Y:S01]  /*220a0*/  HMMA.16816.F32.BF16 R128, R4, R18, R128 ;  /* 0x000000120480723c */ /* 0x000fe20000041880 */
[----:B------:R-:W4:Y:S06]  /*220b0*/  LDSM.16.MT88.4 R16, [R216+0x11000] ;  /* 0x01100000d810783b */ /* 0x000f2c0000004200 */
[C---:B------:R-:W-:Y:S01]  /*220c0*/  F2FP.BF16.PACK_AB R4, R184.reuse, R181 ;  /* 0x000000b5b804723e */ /* 0x040fe200000010ff */
[----:B------:R-:W-:Y:S01]  /*220d0*/  FADD.FTZ R184, R184, R173 ;  /* 0x000000adb8b87221 */ /* 0x000fe20000010000 */
[C---:B------:R-:W-:Y:S01]  /*220e0*/  F2FP.BF16.PACK_AB R5, R185.reuse, R180 ;  /* 0x000000b4b905723e */ /* 0x040fe200000010ff */
[----:B------:R-:W-:Y:S01]  /*220f0*/  FADD.FTZ R185, R185, R177 ;  /* 0x000000b1b9b97221 */ /* 0x000fe20000010000 */
[----:B------:R-:W-:Y:S01]  /*22100*/  F2FP.BF16.PACK_AB R6, R182, R183 ;  /* 0x000000b7b606723e */ /* 0x000fe200000010ff */
[----:B------:R-:W-:Y:S01]  /*22110*/  FADD.FTZ R184, R183, R184 ;  /* 0x000000b8b7b87221 */ /* 0x000fe20000010000 */
[----:B-----5:R-:W-:Y:S01]  /*22120*/  F2FP.BF16.PACK_AB R7, R179, R178 ;  /* 0x000000b2b307723e */ /* 0x020fe200000010ff */
[----:B------:R-:W-:-:S02]  /*22130*/  FADD.FTZ R185, R178, R185 ;  /* 0x000000b9b2b97221 */ /* 0x000fc40000010000 */
[----:B------:R-:W-:Y:S02]  /*22140*/  FADD.FTZ R182, R182, R184 ;  /* 0x000000b8b6b67221 */ /* 0x000fe40000010000 */
[----:B------:R-:W-:Y:S02]  /*22150*/  FADD.FTZ R179, R179, R185 ;  /* 0x000000b9b3b37221 */ /* 0x000fe40000010000 */
[C---:B--2---:R-:W-:Y:S01]  /*22160*/  HMMA.16816.F32.BF16 R160, R4.reuse, R12, R160 ;  /* 0x0000000c04a0723c */ /* 0x044fe200000418a0 */
[----:B------:R-:W-:Y:S02]  /*22170*/  FADD.FTZ R182, R186, R182 ;  /* 0x000000b6bab67221 */ /* 0x000fe40000010000 */
[----:B------:R-:W-:Y:S02]  /*22180*/  FADD.FTZ R179, R192, R179 ;  /* 0x000000b3c0b37221 */ /* 0x000fe40000010000 */
[----:B------:R-:W-:Y:S02]  /*22190*/  FADD.FTZ R182, R187, R182 ;  /* 0x000000b6bbb67221 */ /* 0x000fe40000010000 */
[----:B---3--:R-:W-:Y:S01]  /*221a0*/  FADD.FTZ R179, R193, R179 ;  /* 0x000000b3c1b37221 */ /* 0x008fe20000010000 */
[----:B------:R-:W-:Y:S01]  /*221b0*/  HMMA.16816.F32.BF16 R156, R4, R14, R156 ;  /* 0x0000000e049c723c */ /* 0x000fe2000004189c */
[----:B------:R-:W2:Y:S01]  /*221c0*/  LDSM.16.MT88.4 R12, [R215+0x11000] ;  /* 0x01100000d70c783b */ /* 0x000ea20000004200 */
[----:B------:R-:W-:-:S02]  /*221d0*/  FADD.FTZ R182, R190, R182 ;  /* 0x000000b6beb67221 */ /* 0x000fc40000010000 */
[----:B------:R-:W-:Y:S02]  /*221e0*/  FADD.FTZ R179, R166, R179 ;  /* 0x000000b3a6b37221 */ /* 0x000fe40000010000 */
[----:B------:R-:W-:Y:S02]  /*221f0*/  FADD.FTZ R249, R191, R182 ;  /* 0x000000b6bff97221 */ /* 0x000fe40000010000 */
[----:B-1----:R-:W-:Y:S01]  /*22200*/  HMMA.16816.F32.BF16 R152, R4, R8, R152 ;  /* 0x000000080498723c */ /* 0x002fe20000041898 */
[----:B------:R-:W-:-:S07]  /*22210*/  FADD.FTZ R248, R165, R179 ;  /* 0x000000b3a5f87221 */ /* 0x000fce0000010000 */
[C---:B----4-:R-:W-:Y:S08]  /*22220*/  HMMA.16816.F32.BF16 R144, R4.reuse, R16, R144 ;  /* 0x000000100490723c */ /* 0x050ff00000041890 */
[C---:B------:R-:W-:Y:S01]  /*22230*/  HMMA.16816.F32.BF16 R140, R4.reuse, R18, R140 ;  /* 0x00000012048c723c */ /* 0x040fe2000004188c */
[----:B------:R-:W1:Y:S07]  /*22240*/  LDSM.16.MT88.4 R16, [R217+0x13000] ;  /* 0x01300000d910783b */ /* 0x000e6e0000004200 */
        /* <DEDUP_REMOVED lines=37> */
[----:B------:R-:W-:Y:S07]  /*224a0*/  LDSM.16.MT88.4 R8, [R219+0x13800] ;  /* 0x01380000db08783b */ /* 0x000fee0000004200 */
[C---:B--2---:R-:W-:Y:S08]  /*224b0*/  HMMA.16816.F32.BF16 R124, R4.reuse, R12, R124 ;  /* 0x0000000c047c723c */ /* 0x044ff0000004187c */
[----:B------:R-:W-:Y:S01]  /*224c0*/  HMMA.16816.F32.BF16 R128, R4, R14, R128 ;  /* 0x0000000e0480723c */ /* 0x000fe20000041880 */
[----:B------:R-:W2:Y:S06]  /*224d0*/  LDSM.16.MT88.4 R12, [R215+0x11800] ;  /* 0x01180000d70c783b */ /* 0x000eac0000004200 */
[----:B------:R-:W-:-:S02]  /*224e0*/  F2FP.BF16.PACK_AB R4, R187, R186 ;  /* 0x000000babb04723e */ /* 0x000fc400000010ff */
[----:B------:R-:W-:Y:S02]  /*224f0*/  F2FP.BF16.PACK_AB R5, R193, R192 ;  /* 0x000000c0c105723e */ /* 0x000fe400000010ff */
[----:B------:R-:W-:Y:S02]  /*22500*/  F2FP.BF16.PACK_AB R6, R191, R190 ;  /* 0x000000bebf06723e */ /* 0x000fe400000010ff */
[----:B------:R-:W-:-:S07]  /*22510*/  F2FP.BF16.PACK_AB R7, R165, R166 ;  /* 0x000000a6a507723e */ /* 0x000fce00000010ff */
        /* <DEDUP_REMOVED lines=12> */
[C---:B------:R-:W-:Y:S08]  /*225e0*/  HMMA.16816.F32.BF16 R36, R4.reuse, R8, R36 ;  /* 0x000000080424723c */ /* 0x040ff00000041824 */
[C---:B------:R-:W-:Y:S01]  /*225f0*/  HMMA.16816.F32.BF16 R40, R4.reuse, R10, R40 ;  /* 0x0000000a0428723c */ /* 0x040fe20000041828 */
[----:B------:R-:W5:Y:S07]  /*22600*/  LDSM.16.MT88.4 R8, [R217+0x15800] ;  /* 0x01580000d908783b */ /* 0x000f6e0000004200 */
        /* <DEDUP_REMOVED lines=12> */
[C---:B-----5:R-:W-:Y:S08]  /*226d0*/  HMMA.16816.F32.BF16 R76, R4.reuse, R8, R76 ;  /* 0x00000008044c723c */ /* 0x060ff0000004184c */
[C---:B------:R-:W-:Y:S01]  /*226e0*/  HMMA.16816.F32.BF16 R80, R4.reuse, R10, R80 ;  /* 0x0000000a0450723c */ /* 0x040fe20000041850 */
[----:B------:R-:W5:Y:S07]  /*226f0*/  LDSM.16.MT88.4 R8, [R216+0x17800] ;  /* 0x01780000d808783b */ /* 0x000f6e0000004200 */
[C---:B-1----:R-:W-:Y:S08]  /*22700*/  HMMA.16816.F32.BF16 R100, R4.reuse, R16, R100 ;  /* 0x000000100464723c */ /* 0x042ff00000041864 */
[C---:B------:R-:W-:Y:S01]  /*22710*/  HMMA.16816.F32.BF16 R104, R4.reuse, R18, R104 ;  /* 0x000000120468723c */ /* 0x040fe20000041868 */
[----:B------:R-:W1:Y:S07]  /*22720*/  LDSM.16.MT88.4 R16, [R215+0x17800] ;  /* 0x01780000d710783b */ /* 0x000e6e0000004200 */
[C---:B---3--:R-:W-:Y:S08]  /*22730*/  HMMA.16816.F32.BF16 R84, R4.reuse, R24, R84 ;  /* 0x000000180454723c */ /* 0x048ff00000041854 */
[C---:B------:R-:W-:Y:S08]  /*22740*/  HMMA.16816.F32.BF16 R88, R4.reuse, R26, R88 ;  /* 0x0000001a0458723c */ /* 0x040ff00000041858 */
[C---:B----4-:R-:W-:Y:S08]  /*22750*/  HMMA.16816.F32.BF16 R92, R4.reuse, R20, R92 ;  /* 0x00000014045c723c */ /* 0x050ff0000004185c */
[C---:B------:R-:W-:Y:S08]  /*22760*/  HMMA.16816.F32.BF16 R96, R4.reuse, R22, R96 ;  /* 0x000000160460723c */ /* 0x040ff00000041860 */
[C---:B--2---:R-:W-:Y:S08]  /*22770*/  HMMA.16816.F32.BF16 R108, R4.reuse, R12, R108 ;  /* 0x0000000c046c723c */ /* 0x044ff0000004186c */
[C---:B------:R-:W-:Y:S08]  /*22780*/  HMMA.16816.F32.BF16 R112, R4.reuse, R14, R112 ;  /* 0x0000000e0470723c */ /* 0x040ff00000041870 */
[C---:B-----5:R-:W-:Y:S08]  /*22790*/  HMMA.16816.F32.BF16 R116, R4.reuse, R8, R116 ;  /* 0x000000080474723c */ /* 0x060ff00000041874 */
[C---:B------:R-:W-:Y:S08]  /*227a0*/  HMMA.16816.F32.BF16 R120, R4.reuse, R10, R120 ;  /* 0x0000000a0478723c */ /* 0x040ff00000041878 */
[C---:B-1----:R-:W-:Y:S08]  /*227b0*/  HMMA.16816.F32.BF16 R124, R4.reuse, R16, R124 ;  /* 0x00000010047c723c */ /* 0x042ff0000004187c */
[----:B------:R-:W-:Y:S11]  /*227c0*/  HMMA.16816.F32.BF16 R128, R4, R18, R128 ;  /* 0x000000120480723c */ /* 0x000ff60000041880 */
[----:B------:R-:W-:Y:S08]  /*227d0*/  @!UPT UIADD3 URZ, URZ, URZ, URZ ;  /* 0x0000003f3f3ff290 */ /* 0x000ff0000fffe03f */
.L_x_3023:
[----:B------:R-:W-:Y:S05]  /*227e0*/  @!P6 BRA `(.L_x_3032) ;  /* 0x000053e00000e947 */ /* 0x000fea0003800000 */
[----:B------:R-:W-:Y:S02]  /*227f0*/  MOV R0, R3 ;  /* 0x0000000300007202 */ /* 0x000fe40000000f00 */
[----:B------:R-:W-:-:S02]  /*22800*/  MOV R2, R164 ;  /* 0x000000a400027202 */ /* 0x000fc40000000f00 */
.L_x_3041:
        /* <DEDUP_REMOVED lines=77> */
.L_x_3034:
[----:B------:R-:W-:Y:S02]  /*22ce0*/  ULDC.64 UR4, c[0x0][0x118] ;  /* 0x0000460000047ab9 */ /* 0x000fe40000000a00 */
[----:B------:R-:W2:Y:S02]  /*22cf0*/  LD.E R7, [R164.64+0x40] ;  /* 0x00004004a4077980 */ /* 0x000ea4000c101900 */
[----:B--2---:R-:W-:Y:S04]  /*22d00*/  LEA R7, -R7, RZ, 0x6 ;  /* 0x000000ff07077211 */ /* 0x004fe800078e31ff */
[----:B------:R-:W-:Y:S02]  /*22d10*/  SHF.R.S32.HI R3, RZ, 0x1f, R7 ;  /* 0x0000001fff037819 */ /* 0x000fe40000011407 */
.L_x_3035:
[----:B------:R-:W-:Y:S05]  /*22d20*/  BSYNC B0 ;  /* 0x0000000000007941 */ /* 0x000fea0003800000 */
.L_x_3033:
        /* <DEDUP_REMOVED lines=14> */
[----:B------:R-:W-:Y:S01]  /*22e10*/  IMAD.X R5, R3, 0x1, R227, P1 ;  /* 0x0000000103057824 */ /* 0x000fe200008e06e3 */
[----:B------:R-:W-:Y:S01]  /*22e20*/  @!P6 STS.128 [R239+0x10000], RZ ;  /* 0x010000ffef00e388 */ /* 0x000fe20000000c00 */
[CC--:B------:R-:W-:Y:S02]  /*22e30*/  @P6 LEA R16, P1, R6.reuse, R189.reuse, 0x1 ;  /* 0x000000bd06106211 */ /* 0x0c0fe400078208ff */
[C---:B------:R-:W-:Y:S02]  /*22e40*/  @P5 LEA R12, P0, R6.reuse, R189, 0x1 ;  /* 0x000000bd060c5211 */ /* 0x040fe400078008ff */
[----:B------:R-:W-:Y:S01]  /*22e50*/  @!PT LDS RZ, [RZ] ;  /* 0x00000000fffff984 */ /* 0x000fe20000000800 */
[----:B------:R-:W-:Y:S01]  /*22e60*/  @!PT LDS RZ, [RZ] ;  /* 0x00000000fffff984 */ /* 0x000fe20000000800 */
[----:B------:R-:W-:Y:S01]  /*22e70*/  @!PT LDS RZ, [RZ] ;  /* 0x00000000fffff984 */ /* 0x000fe20000000800 */
[----:B------:R1:W-:Y:S01]  /*22e80*/  @P5 LDGSTS.E.BYPASS.LTC128B.128 [R239+0x12000], [R250.64+0x80] ;  /* 0x12000080faef5fae */ /* 0x0003e2000b901d44 */
[CCC-:B------:R-:W-:Y:S02]  /*22e90*/  @P6 LEA.HI.X R17, R6.reuse, R188.reuse, R5.reuse, 0x1, P1 ;  /* 0x000000bc06116211 */ /* 0x1c0fe400008f0c05 */
[CCC-:B------:R-:W-:Y:S02]  /*22ea0*/  @P5 LEA.HI.X R13, R6.reuse, R188.reuse, R5.reuse, 0x1, P0 ;  /* 0x000000bc060d5211 */ /* 0x1c0fe400000f0c05 */
[----:B------:R-:W-:Y:S01]  /*22eb0*/  @!P5 STS.128 [R239+0x12000], RZ ;  /* 0x012000ffef00d388 */ /* 0x000fe20000000c00 */
[----:B------:R-:W-:Y:S02]  /*22ec0*/  IADD3.X R3, R5, R227, RZ, P2, !PT ;  /* 0x000000e305037210 */ /* 0x000fe400017fe4ff */
[CC--:B------:R-:W-:Y:S02]  /*22ed0*/  @P4 LEA R10, P2, R6.reuse, R189.reuse, 0x1 ;  /* 0x000000bd060a4211 */ /* 0x0c0fe400078408ff */
[----:B------:R-:W-:Y:S01]  /*22ee0*/  @!PT LDS RZ, [RZ] ;  /* 0x00000000fffff984 */ /* 0x000fe20000000800 */
[----:B------:R-:W-:Y:S01]  /*22ef0*/  @!PT LDS RZ, [RZ] ;  /* 0x00000000fffff984 */ /* 0x000fe20000000800 */
[----:B------:R-:W-:Y:S01]  /*22f00*/  @!PT LDS RZ, [RZ] ;  /* 0x00000000fffff984 */ /* 0x000fe20000000800 */
[----:B------:R1:W-:Y:S01]  /*22f10*/  @P4 LDGSTS.E.BYPASS.LTC128B.128 [R239+0x14000], [R250.64+0x100] ;  /* 0x14000100faef4fae */ /* 0x0003e2000b901d44 */
[CC--:B------:R-:W-:Y:S02]  /*22f20*/  @P3 LEA R8, P1, R6.reuse, R189.reuse, 0x1 ;  /* 0x000000bd06083211 */ /* 0x0c0fe400078208ff */
[CCC-:B------:R-:W-:Y:S02]  /*22f30*/  @P4 LEA.HI.X R11, R6.reuse, R188.reuse, R5.reuse, 0x1, P2 ;  /* 0x000000bc060b4211 */ /* 0x1c0fe400010f0c05 */
[----:B------:R-:W-:Y:S01]  /*22f40*/  @!P4 STS.128 [R239+0x14000], RZ ;  /* 0x014000ffef00c388 */ /* 0x000fe20000000c00 */
[-C--:B------:R-:W-:Y:S02]  /*22f50*/  @P3 LEA.HI.X R9, R6, R188.reuse, R5, 0x1, P1 ;  /* 0x000000bc06093211 */ /* 0x080fe400008f0c05 */
        /* <DEDUP_REMOVED lines=8> */
[CCC-:B------:R-:W-:Y:S02]  /*22fe0*/  @P5 LEA.HI.X R21, R4.reuse, R188.reuse, R3.reuse, 0x1, P2 ;  /* 0x000000bc04155211 */ /* 0x1c0fe400010f0c03 */
[CC--:B------:R-:W-:Y:S02]  /*22ff0*/  @P4 LEA R18, P1, R4.reuse, R189.reuse, 0x1 ;  /* 0x000000bd04124211 */ /* 0x0c0fe400078208ff */
[----:B------:R-:W-:Y:S01]  /*23000*/  @!PT LDS RZ, [RZ] ;  /* 0x00000000fffff984 */ /* 0x000fe20000000800 */
[----:B------:R-:W-:Y:S01]  /*23010*/  @!PT LDS RZ, [RZ] ;  /* 0x00000000fffff984 */ /* 0x000fe20000000800 */
[----:B------:R-:W-:Y:S01]  /*23020*/  @!PT LDS RZ, [RZ] ;  /* 0x00000000fffff984 */ /* 0x000fe20000000800 */
[----:B------:R2:W-:Y:S01]  /*23030*/  @P6 LDGSTS.E.BYPASS.LTC128B.128 [R239+0x10800], [R16.64] ;  /* 0x1080000010ef6fae */ /* 0x0005e2000b901d44 */
[CC--:B------:R-:W-:Y:S02]  /*23040*/  @P3 LEA R6, P0, R4.reuse, R189.reuse, 0x1 ;  /* 0x000000bd04063211 */ /* 0x0c0fe400078008ff */
[CCC-:B------:R-:W-:Y:S02]  /*23050*/  @P4 LEA.HI.X R19, R4.reuse, R188.reuse, R3.reuse, 0x1, P1 ;  /* 0x000000bc04134211 */ /* 0x1c0fe400008f0c03 */
[----:B------:R-:W-:Y:S01]  /*23060*/  @!P6 STS.128 [R239+0x10800], RZ ;  /* 0x010800ffef00e388 */ /* 0x000fe20000000c00 */
[C---:B------:R-:W-:Y:S02]  /*23070*/  @P3 LEA.HI.X R7, R4.reuse, R188, R3, 0x1, P0 ;  /* 0x000000bc04073211 */ /* 0x040fe400000f0c03 */
[----:B------:R-:W-:Y:S02]  /*23080*/  IADD3 R5, P2, R4, R226, RZ ;  /* 0x000000e204057210 */ /* 0x000fe40007f5e0ff */
[----:B------:R-:W-:Y:S01]  /*23090*/  @!PT LDS RZ, [RZ] ;  /* 0x00000000fffff984 */ /* 0x000fe20000000800 */
[----:B------:R-:W-:Y:S01]  /*230a0*/  @!PT LDS RZ, [RZ] ;  /* 0x00000000fffff984 */ /* 0x000fe20000000800 */
[----:B------:R-:W-:Y:S01]  /*230b0*/  @!PT LDS RZ, [RZ] ;  /* 0x00000000fffff984 */ /* 0x000fe20000000800 */
[----:B------:R3:W-:Y:S02]  /*230c0*/  @P5 LDGSTS.E.BYPASS.LTC128B.128 [R239+0x12800], [R12.64+0x80] ;  /* 0x128000800cef5fae */ /* 0x0007e4000b901d44 */
[-C--:B------:R-:W-:Y:S01]  /*230d0*/  @P6 LEA R26, P0, R5, R189.reuse, 0x1 ;  /* 0x000000bd051a6211 */ /* 0x080fe200078008ff */
[----:B------:R-:W-:Y:S01]  /*230e0*/  IMAD.X R3, R3, 0x1, R227, P2 ;  /* 0x0000000103037824 */ /* 0x000fe200010e06e3 */
[CC--:B------:R-:W-:Y:S01]  /*230f0*/  @P5 LEA R24, P2, R5.reuse, R189.reuse, 0x1 ;  /* 0x000000bd05185211 */ /* 0x0c0fe200078408ff */
[----:B------:R-:W-:Y:S01]  /*23100*/  @!P5 STS.128 [R239+0x12800], RZ ;  /* 0x012800ffef00d388 */ /* 0x000fe20000000c00 */
[CC--:B------:R-:W-:Y:S02]  /*23110*/  @P4 LEA R22, P1, R5.reuse, R189.reuse, 0x1 ;  /* 0x000000bd05164211 */ /* 0x0c0fe400078208ff */
[CCC-:B------:R-:W-:Y:S02]  /*23120*/  @P6 LEA.HI.X R27, R5.reuse, R188.reuse, R3.reuse, 0x1, P0 ;  /* 0x000000bc051b6211 */ /* 0x1c0fe400000f0c03 */
[----:B------:R-:W-:Y:S01]  /*23130*/  @!PT LDS RZ, [RZ] ;  /* 0x00000000fffff984 */ /* 0x000fe20000000800 */
[----:B------:R-:W-:Y:S01]  /*23140*/  @!PT LDS RZ, [RZ] ;  /* 0x00000000fffff984 */ /* 0x000fe20000000800 */
[----:B------:R-:W-:Y:S01]  /*23150*/  @!PT LDS RZ, [RZ] ;  /* 0x00000000fffff984 */ /* 0x000fe20000000800 */
[----:B------:R4:W-:Y:S01]  /*23160*/  @P4 LDGSTS.E.BYPASS.LTC128B.128 [R239+0x14800], [R10.64+0x100] ;  /* 0x148001000aef4fae */ /* 0x0009e2000b901d44 */
[CCC-:B------:R-:W-:Y:S02]  /*23170*/  @P5 LEA.HI.X R25, R5.reuse, R188.reuse, R3.reuse, 0x1, P2 ;  /* 0x000000bc05195211 */ /* 0x1c0fe400010f0c03 */
[CCC-:B------:R-:W-:Y:S02]  /*23180*/  @P4 LEA.HI.X R23, R5.reuse, R188.reuse, R3.reuse, 0x1, P1 ;  /* 0x000000bc05174211 */ /* 0x1c0fe400008f0c03 */
[----:B------:R-:W-:Y:S01]  /*23190*/  @!P4 STS.128 [R239+0x14800], RZ ;  /* 0x014800ffef00c388 */ /* 0x000fe20000000c00 */
[C---:B------:R-:W-:Y:S04]  /*231a0*/  @P3 LEA R4, P0, R5.reuse, R189, 0x1 ;  /* 0x000000bd05043211 */ /* 0x040fe800078008ff */
[----:B------:R-:W-:Y:S01]  /*231b0*/  @!PT LDS RZ, [RZ] ;  /* 0x00000000fffff984 */ /* 0x000fe20000000800 */
[----:B------:R-:W-:Y:S01]  /*231c0*/  @!PT LDS RZ, [RZ] ;  /* 0x00000000fffff984 */ /* 0x000fe20000000800 */
[----:B------:R-:W-:Y:S01]  /*231d0*/  @!PT LDS RZ, [RZ] ;  /* 0x00000000fffff984 */ /* 0x000fe20000000800 */
[----:B------:R4:W-:Y:S01]  /*231e0*/  @P3 LDGSTS.E.BYPASS.LTC128B.128 [R239+0x16800], [R8.64+0x180] ;  /* 0x1680018008ef3fae */ /* 0x0009e2000b901d44 */
[----:B------:R-:W-:Y:S02]  /*231f0*/  @P3 LEA.HI.X R5, R5, R188, R3, 0x1, P0 ;  /* 0x000000bc05053211 */ /* 0x000fe400000f0c03 */
[----:B------:R-:W-:Y:S02]  /*23200*/  ISETP.GT.AND P0, PT, R242, R230, PT ;  /* 0x000000e6f200720c */ /* 0x000fe40003f04270 */
        /* <DEDUP_REMOVED lines=42> */
[----:B----4-:R-:W3:Y:S05]  /*234b0*/  LDSM.16.M88.4 R8, [R224+0x8000] ;  /* 0x00800000e008783b */ /* 0x010eea0000000200 */
[----:B--2---:R-:W2:Y:S05]  /*234c0*/  LDSM.16.M88.4 R16, [R224+0x8800] ;  /* 0x00880000e010783b */ /* 0x004eaa0000000200 */
[----:B-1----:R-:W5:Y:S05]  /*234d0*/  LDSM.16.M88.4 R24, [R224+0x9000] ;  /* 0x00900000e018783b */ /* 0x002f6a0000000200 */
[----:B------:R-:W0:Y:S05]  /*234e0*/  LDGDEPBAR ;  /* 0x00000000000079af */ /* 0x000e2a0000000000 */
[----:B------:R-:W1:Y:S05]  /*234f0*/  LDSM.16.M88.4 R168, [R224+0x9800] ;  /* 0x00980000e0a8783b */ /* 0x000e6a0000000200 */
[----:B------:R-:W-:Y:S05]  /*23500*/  LDSM.16.M88.4 R172, [R223] ;  /* 0x00000000dfac783b */ /* 0x000fea0000000200 */
[----:B------:R-:W4:Y:S05]  /*23510*/  LDSM.16.M88.4 R176, [R222] ;  /* 0x00000000deb0783b */ /* 0x000f2a0000000200 */
[----:B------:R-:W1:Y:S01]  /*23520*/  LDSM.16.M88.4 R180, [R214] ;  /* 0x00000000d6b4783b */ /* 0x000e620000000200 */
[C---:B---3--:R-:W-:Y:S04]  /*23530*/  HMMA.16816.F32.BF16 R4, R32.reuse, R8, RZ ;  /* 0x000000082004723c */ /* 0x048fe800000418ff */
[----:B------:R-:W3:Y:S05]  /*23540*/  LDSM.16.M88.4 R184, [R213] ;  /* 0x00000000d5b8783b */ /* 0x000eea0000000200 */
[----:B------:R-:W1:Y:S01]  /*23550*/  LDSM.16.M88.4 R188, [R212] ;  /* 0x00000000d4bc783b */ /* 0x000e620000000200 */
[C---:B------:R-:W-:Y:S04]  /*23560*/  HMMA.16816.F32.BF16 R8, R32.reuse, R10, RZ ;  /* 0x0000000a2008723c */ /* 0x040fe800000418ff */
[----:B------:R-:W-:Y:S04]  /*23570*/  LDSM.16.M88.4 R192, [R218+0x8000] ;  /* 0x00800000dac0783b */ /* 0x000fe80000000200 */
[C---:B--2---:R-:W-:Y:S01]  /*23580*/  HMMA.16816.F32.BF16 R12, R32.reuse, R16, RZ ;  /* 0x00000010200c723c */ /* 0x044fe200000418ff */
[----:B------:R-:W-:Y:S05]  /*23590*/  LDSM.16.M88.4 R196, [R218+0x8800] ;  /* 0x00880000dac4783b */ /* 0x000fea0000000200 */
[----:B------:R-:W2:Y:S02]  /*235a0*/  LD.E R3, [R164.64+0x18c] ;  /* 0x00018c04a4037980 */ /* 0x000ea4000c101900 */
[C---:B------:R-:W-:Y:S08]  /*235b0*/  HMMA.16816.F32.BF16 R16, R32.reuse, R18, RZ ;  /* 0x000000122010723c */ /* 0x040ff000000418ff */
[C---:B-----5:R-:W-:Y:S08]  /*235c0*/  HMMA.16816.F32.BF16 R20, R32.reuse, R24, RZ ;  /* 0x000000182014723c */ /* 0x060ff000000418ff */
[C---:B------:R-:W-:Y:S08]  /*235d0*/  HMMA.16816.F32.BF16 R24, R32.reuse, R26, RZ ;  /* 0x0000001a2018723c */ /* 0x040ff000000418ff */
[C---:B-1----:R-:W-:Y:S08]  /*235e0*/  HMMA.16816.F32.BF16 R28, R32.reuse, R168, RZ ;  /* 0x000000a8201c723c */ /* 0x042ff000000418ff */
[----:B------:R-:W-:Y:S01]  /*235f0*/  HMMA.16816.F32.BF16 R32, R32, R170, RZ ;  /* 0x000000aa2020723c */ /* 0x000fe200000418ff */
[----:B------:R-:W1:Y:S07]  /*23600*/  LDSM.16.M88.4 R168, [R221] ;  /* 0x00000000dda8783b */ /* 0x000e6e0000000200 */
[C---:B----4-:R-:W-:Y:S08]  /*23610*/  HMMA.16816.F32.BF16 R4, R172.reuse, R176, R4 ;  /* 0x000000b0ac04723c */ /* 0x050ff00000041804 */
[C---:B------:R-:W-:Y:S01]  /*23620*/  HMMA.16816.F32.BF16 R8, R172.reuse, R178, R8 ;  /* 0x000000b2ac08723c */ /* 0x040fe20000041808 */
[----:B------:R-:W4:Y:S07]  /*23630*/  LDSM.16.M88.4 R176, [R218+0x9000] ;  /* 0x00900000dab0783b */ /* 0x000f2e0000000200 */
[C---:B------:R-:W-:Y:S08]  /*23640*/  HMMA.16816.F32.BF16 R12, R172.reuse, R180, R12 ;  /* 0x000000b4ac0c723c */ /* 0x040ff0000004180c */
[C---:B------:R-:W-:Y:S01]  /*23650*/  HMMA.16816.F32.BF16 R16, R172.reuse, R182, R16 ;  /* 0x000000b6ac10723c */ /* 0x040fe20000041810 */
[----:B------:R-:W-:Y:S07]  /*23660*/  LDSM.16.M88.4 R180, [R220] ;  /* 0x00000000dcb4783b */ /* 0x000fee0000000200 */
[C---:B---3--:R-:W-:Y:S08]  /*23670*/  HMMA.16816.F32.BF16 R20, R172.reuse, R184, R20 ;  /* 0x000000b8ac14723c */ /* 0x048ff00000041814 */
[C---:B------:R-:W-:Y:S01]  /*23680*/  HMMA.16816.F32.BF16 R24, R172.reuse, R186, R24 ;  /* 0x000000baac18723c */ /* 0x040fe20000041818 */
[----:B------:R-:W-:Y:S07]  /*23690*/  LDSM.16.M88.4 R184, [R211] ;  /* 0x00000000d3b8783b */ /* 0x000fee0000000200 */
[C---:B------:R-:W-:Y:S08]  /*236a0*/  HMMA.16816.F32.BF16 R28, R172.reuse, R188, R28 ;  /* 0x000000bcac1c723c */ /* 0x040ff0000004181c */
[----:B------:R-:W-:Y:S01]  /*236b0*/  HMMA.16816.F32.BF16 R32, R172, R190, R32 ;  /* 0x000000beac20723c */ /* 0x000fe20000041820 */
[----:B------:R-:W3:Y:S05]  /*236c0*/  LDSM.16.M88.4 R172, [R218+0x9800] ;  /* 0x00980000daac783b */ /* 0x000eea0000000200 */
[----:B------:R-:W5:Y:S02]  /*236d0*/  LDSM.16.M88.4 R188, [R211+0x800] ;  /* 0x00080000d3bc783b */ /* 0x000f640000000200 */
        /* <DEDUP_REMOVED lines=8> */
[----:B------:R-:W-:Y:S07]  /*23760*/  LDSM.16.M88.4 R176, [R224+0xa800] ;  /* 0x00a80000e0b0783b */ /* 0x000fee0000000200 */
[C---:B---3--:R-:W-:Y:S08]  /*23770*/  HMMA.16816.F32.BF16 R28, R168.reuse, R172, R28 ;  /* 0x000000aca81c723c */ /* 0x048ff0000004181c */
[----:B------:R-:W-:Y:S01]  /*23780*/  HMMA.16816.F32.BF16 R32, R168, R174, R32 ;  /* 0x000000aea820723c */ /* 0x000fe20000041820 */
[----:B------:R-:W-:Y:S05]  /*23790*/  LDSM.16.M88.4 R168, [R225+0x2000] ;  /* 0x00200000e1a8783b */ /* 0x000fea0000000200 */
[----:B------:R-:W3:Y:S02]  /*237a0*/  LDSM.16.M88.4 R172, [R224+0xa000] ;  /* 0x00a00000e0ac783b */ /* 0x000ee40000000200 */
[C---:B------:R-:W-:Y:S08]  /*237b0*/  HMMA.16816.F32.BF16 R4, R180.reuse, R184, R4 ;  /* 0x000000b8b404723c */ /* 0x040ff00000041804 */
[C---:B------:R-:W-:Y:S01]  /*237c0*/  HMMA.16816.F32.BF16 R8, R180.reuse, R186, R8 ;  /* 0x000000bab408723c */ /* 0x040fe20000041808 */
[----:B------:R-:W4:Y:S07]  /*237d0*/  LDSM.16.M88.4 R184, [R224+0xb000] ;  /* 0x00b00000e0b8783b */ /* 0x000f2e0000000200 */
[C---:B-----5:R-:W-:Y:S08]  /*237e0*/  HMMA.16816.F32.BF16 R12, R180.reuse, R188, R12 ;  /* 0x000000bcb40c723c */ /* 0x060ff0000004180c */
[C---:B------:R-:W-:Y:S01]  /*237f0*/  HMMA.16816.F32.BF16 R16, R180.reuse, R190, R16 ;  /* 0x000000beb410723c */ /* 0x040fe20000041810 */
[----:B------:R-:W5:Y:S07]  /*23800*/  LDSM.16.M88.4 R188, [R224+0xb800] ;  /* 0x00b80000e0bc783b */ /* 0x000f6e0000000200 */
[C---:B-1----:R-:W-:Y:S08]  /*23810*/  HMMA.16816.F32.BF16 R20, R180.reuse, R192, R20 ;  /* 0x000000c0b414723c */ /* 0x042ff00000041814 */
[C---:B------:R-:W-:Y:S01]  /*23820*/  HMMA.16816.F32.BF16 R24, R180.reuse, R194, R24 ;  /* 0x000000c2b418723c */ /* 0x040fe20000041818 */
[----:B------:R-:W-:Y:S07]  /*23830*/  LDSM.16.M88.4 R192, [R210] ;  /* 0x00000000d2c0783b */ /* 0x000fee0000000200 */
[C---:B------:R-:W-:Y:S08]  /*23840*/  HMMA.16816.F32.BF16 R28, R180.reuse, R196, R28 ;  /* 0x000000c4b41c723c */ /* 0x040ff0000004181c */
[----:B------:R-:W-:Y:S01]  /*23850*/  HMMA.16816.F32.BF16 R32, R180, R198, R32 ;  /* 0x000000c6b420723c */ /* 0x000fe20000041820 */
[----:B------:R-:W1:Y:S05]  /*23860*/  LDSM.16.M88.4 R180, [R223+0x2000] ;  /* 0x00200000dfb4783b */ /* 0x000e6a0000000200 */
[----:B------:R-:W1:Y:S02]  /*23870*/  LDSM.16.M88.4 R196, [R209] ;  /* 0x00000000d1c4783b */ /* 0x000e640000000200 */
[C---:B---3--:R-:W-:Y:S08]  /*23880*/  HMMA.16816.F32.BF16 R4, R168.reuse, R172, R4 ;  /* 0x000000aca804723c */ /* 0x048ff00000041804 */
[C---:B------:R-:W-:Y:S01]  /*23890*/  HMMA.16816.F32.BF16 R8, R168.reuse, R174, R8 ;  /* 0x000000aea808723c */ /* 0x040fe20000041808 */
[----:B------:R-:W3:Y:S07]  /*238a0*/  LDSM.16.M88.4 R172, [R208] ;  /* 0x00000000d0ac783b */ /* 0x000eee0000000200 */
[C---:B------:R-:W-:Y:S08]  /*238b0*/  HMMA.16816.F32.BF16 R12, R168.reuse, R176, R12 ;  /* 0x000000b0a80c723c */ /* 0x040ff0000004180c */
[C---:B------:R-:W-:Y:S01]  /*238c0*/  HMMA.16816.F32.BF16 R16, R168.reuse, R178, R16 ;  /* 0x000000b2a810723c */ /* 0x040fe20000041810 */
[----:B------:R-:W-:Y:S07]  /*238d0*/  LDSM.16.M88.4 R176, [R221+0x2000] ;  /* 0x00200000ddb0783b */ /* 0x000fee0000000200 */
[C---:B----4-:R-:W-:Y:S08]  /*238e0*/  HMMA.16816.F32.BF16 R20, R168.reuse, R184, R20 ;  /* 0x000000b8a814723c */ /* 0x050ff00000041814 */
[C---:B------:R-:W-:Y:S01]  /*238f0*/  HMMA.16816.F32.BF16 R24, R168.reuse, R186, R24 ;  /* 0x000000baa818723c */ /* 0x040fe20000041818 */
[----:B------:R-:W-:Y:S07]  /*23900*/  LDSM.16.M88.4 R184, [R218+0xa000] ;  /* 0x00a00000dab8783b */ /* 0x000fee0000000200 */
[C---:B-----5:R-:W-:Y:S08]  /*23910*/  HMMA.16816.F32.BF16 R28, R168.reuse, R188, R28 ;  /* 0x000000bca81c723c */ /* 0x060ff0000004181c */
[----:B------:R-:W-:Y:S01]  /*23920*/  HMMA.16816.F32.BF16 R32, R168, R190, R32 ;  /* 0x000000bea820723c */ /* 0x000fe20000041820 */
[----:B------:R-:W4:Y:S05]  /*23930*/  LDSM.16.M88.4 R168, [R207] ;  /* 0x00000000cfa8783b */ /* 0x000f2a0000000200 */
[----:B------:R-:W5:Y:S02]  /*23940*/  LDSM.16.M88.4 R188, [R218+0xa800] ;  /* 0x00a80000dabc783b */ /* 0x000f640000000200 */
        /* <DEDUP_REMOVED lines=11> */
[----:B------:R-:W3:Y:S05]  /*23a00*/  LDSM.16.M88.4 R168, [R220+0x2000] ;  /* 0x00200000dca8783b */ /* 0x000eea0000000200 */
[----:B------:R-:W4:Y:S02]  /*23a10*/  LDSM.16.M88.4 R180, [R211+0x2800] ;  /* 0x00280000d3b4783b */ /* 0x000f240000000200 */
[C---:B------:R-:W-:Y:S08]  /*23a20*/  HMMA.16816.F32.BF16 R4, R176.reuse, R184, R4 ;  /* 0x000000b8b004723c */ /* 0x040ff00000041804 */
[C---:B------:R-:W-:Y:S01]  /*23a30*/  HMMA.16816.F32.BF16 R8, R176.reuse, R186, R8 ;  /* 0x000000bab008723c */ /* 0x040fe20000041808 */
[----:B------:R-:W2:Y:S07]  /*23a40*/  LDSM.16.M88.4 R184, [R211+0x3000] ;  /* 0x00300000d3b8783b */ /* 0x000eae0000000200 */
[C---:B-----5:R-:W-:Y:S08]  /*23a50*/  HMMA.16816.F32.BF16 R12, R176.reuse, R188, R12 ;  /* 0x000000bcb00c723c */ /* 0x060ff0000004180c */
[C---:B------:R-:W-:Y:S01]  /*23a60*/  HMMA.16816.F32.BF16 R16, R176.reuse, R190, R16 ;  /* 0x000000beb010723c */ /* 0x040fe20000041810 */
[----:B------:R-:W5:Y:S07]  /*23a70*/  LDSM.16.M88.4 R188, [R211+0x3800] ;  /* 0x00380000d3bc783b */ /* 0x000f6e0000000200 */
[C---:B-1----:R-:W-:Y:S08]  /*23a80*/  HMMA.16816.F32.BF16 R20, R176.reuse, R192, R20 ;  /* 0x000000c0b014723c */ /* 0x042ff00000041814 */
[C---:B------:R-:W-:Y:S01]  /*23a90*/  HMMA.16816.F32.BF16 R24, R176.reuse, R194, R24 ;  /* 0x000000c2b018723c */ /* 0x040fe20000041818 */
[----:B------:R-:W-:Y:S07]  /*23aa0*/  LDSM.16.M88.4 R192, [R224+0xc000] ;  /* 0x00c00000e0c0783b */ /* 0x000fee0000000200 */
[C---:B------:R-:W-:Y:S08]  /*23ab0*/  HMMA.16816.F32.BF16 R28, R176.reuse, R196, R28 ;  /* 0x000000c4b01c723c */ /* 0x040ff0000004181c */
[----:B------:R-:W-:Y:S01]  /*23ac0*/  HMMA.16816.F32.BF16 R32, R176, R198, R32 ;  /* 0x000000c6b020723c */ /* 0x000fe20000041820 */
[----:B------:R-:W1:Y:S05]  /*23ad0*/  LDSM.16.M88.4 R176, [R225+0x4000] ;  /* 0x00400000e1b0783b */ /* 0x000e6a0000000200 */
[----:B------:R-:W1:Y:S02]  /*23ae0*/  LDSM.16.M88.4 R196, [R224+0xc800] ;  /* 0x00c80000e0c4783b */ /* 0x000e640000000200 */
[C---:B---3--:R-:W-:Y:S08]  /*23af0*/  HMMA.16816.F32.BF16 R4, R168.reuse, R172, R4 ;  /* 0x000000aca804723c */ /* 0x048ff00000041804 */
[C---:B------:R-:W-:Y:S01]  /*23b00*/  HMMA.16816.F32.BF16 R8, R168.reuse, R174, R8 ;  /* 0x000000aea808723c */ /* 0x040fe20000041808 */
[----:B------:R-:W3:Y:S07]  /*23b10*/  LDSM.16.M88.4 R172, [R224+0xd000] ;  /* 0x00d00000e0ac783b */ /* 0x000eee0000000200 */
[C---:B----4-:R-:W-:Y:S08]  /*23b20*/  HMMA.16816.F32.BF16 R12, R168.reuse, R180, R12 ;  /* 0x000000b4a80c723c */ /* 0x050ff0000004180c */
[C---:B------:R-:W-:Y:S01]  /*23b30*/  HMMA.16816.F32.BF16 R16, R168.reuse, R182, R16 ;  /* 0x000000b6a810723c */ /* 0x040fe20000041810 */
[----:B------:R-:W-:Y:S07]  /*23b40*/  LDSM.16.M88.4 R180, [R223+0x4000] ;  /* 0x00400000dfb4783b */ /* 0x000fee0000000200 */
[C---:B--2---:R-:W-:Y:S08]  /*23b50*/  HMMA.16816.F32.BF16 R20, R168.reuse, R184, R20 ;  /* 0x000000b8a814723c */ /* 0x044ff00000041814 */
[C---:B------:R-:W-:Y:S01]  /*23b60*/  HMMA.16816.F32.BF16 R24, R168.reuse, R186, R24 ;  /* 0x000000baa818723c */ /* 0x040fe20000041818 */
[----:B------:R-:W-:Y:S07]  /*23b70*/  LDSM.16.M88.4 R184, [R206] ;  /* 0x00000000ceb8783b */ /* 0x000fee0000000200 */
[C---:B-----5:R-:W-:Y:S08]  /*23b80*/  HMMA.16816.F32.BF16 R28, R168.reuse, R188, R28 ;  /* 0x000000bca81c723c */ /* 0x060ff0000004181c */
[----:B------:R-:W-:Y:S01]  /*23b90*/  HMMA.16816.F32.BF16 R32, R168, R190, R32 ;  /* 0x000000bea820723c */ /* 0x000fe20000041820 */
[----:B------:R-:W2:Y:S05]  /*23ba0*/  LDSM.16.M88.4 R168, [R224+0xd800] ;  /* 0x00d80000e0a8783b */ /* 0x000eaa0000000200 */
[----:B------:R-:W4:Y:S02]  /*23bb0*/  LDSM.16.M88.4 R188, [R205] ;  /* 0x00000000cdbc783b */ /* 0x000f240000000200 */
[C---:B-1----:R-:W-:Y:S08]  /*23bc0*/  HMMA.16816.F32.BF16 R4, R176.reuse, R192, R4 ;  /* 0x000000c0b004723c */ /* 0x042ff00000041804 */
[C---:B------:R-:W-:Y:S01]  /*23bd0*/  HMMA.16816.F32.BF16 R8, R176.reuse, R194, R8 ;  /* 0x000000c2b008723c */ /* 0x040fe20000041808 */
[----:B------:R-:W1:Y:S07]  /*23be0*/  LDSM.16.M88.4 R192, [R204] ;  /* 0x00000000ccc0783b */ /* 0x000e6e0000000200 */
[C---:B------:R-:W-:Y:S08]  /*23bf0*/  HMMA.16816.F32.BF16 R12, R176.reuse, R196, R12 ;  /* 0x000000c4b00c723c */ /* 0x040ff0000004180c */
[C---:B------:R-:W-:Y:S01]  /*23c00*/  HMMA.16816.F32.BF16 R16, R176.reuse, R198, R16 ;  /* 0x000000c6b010723c */ /* 0x040fe20000041810 */
[----:B------:R-:W5:Y:S07]  /*23c10*/  LDSM.16.M88.4 R196, [R203] ;  /* 0x00000000cbc4783b */ /* 0x000f6e0000000200 */
[C---:B---3--:R-:W-:Y:S08]  /*23c20*/  HMMA.16816.F32.BF16 R20, R176.reuse, R172, R20 ;  /* 0x000000acb014723c */ /* 0x048ff00000041814 */
[C---:B------:R-:W-:Y:S01]  /*23c30*/  HMMA.16816.F32.BF16 R24, R176.reuse, R174, R24 ;  /* 0x000000aeb018723c */ /* 0x040fe20000041818 */
[----:B------:R-:W-:Y:S07]  /*23c40*/  LDSM.16.M88.4 R172, [R218+0xc000] ;  /* 0x00c00000daac783b */ /* 0x000fee0000000200 */
[C---:B--2---:R-:W-:Y:S08]  /*23c50*/  HMMA.16816.F32.BF16 R28, R176.reuse, R168, R28 ;  /* 0x000000a8b01c723c */ /* 0x044ff0000004181c */
[----:B------:R-:W-:Y:S01]  /*23c60*/  HMMA.16816.F32.BF16 R32, R176, R170, R32 ;  /* 0x000000aab020723c */ /* 0x000fe20000041820 */
[----:B------:R-:W2:Y:S05]  /*23c70*/  LDSM.16.M88.4 R168, [R221+0x4000] ;  /* 0x00400000dda8783b */ /* 0x000eaa0000000200 */
[----:B------:R-:W3:Y:S02]  /*23c80*/  LDSM.16.M88.4 R176, [R218+0xc800] ;  /* 0x00c80000dab0783b */ /* 0x000ee40000000200 */
[C---:B------:R-:W-:Y:S08]  /*23c90*/  HMMA.16816.F32.BF16 R4, R180.reuse, R184, R4 ;  /* 0x000000b8b404723c */ /* 0x040ff00000041804 */
        /* <DEDUP_REMOVED lines=8> */
[C---:B-----5:R-:W-:Y:S08]  /*23d20*/  HMMA.16816.F32.BF16 R28, R180.reuse, R196, R28 ;  /* 0x000000c4b41c723c */ /* 0x060ff0000004181c */
[----:B------:R-:W-:Y:S01]  /*23d30*/  HMMA.16816.F32.BF16 R32, R180, R198, R32 ;  /* 0x000000c6b420723c */ /* 0x000fe20000041820 */
[----:B------:R-:W1:Y:S05]  /*23d40*/  LDSM.16.M88.4 R180, [R220+0x4000] ;  /* 0x00400000dcb4783b */ /* 0x000e6a0000000200 */
[----:B------:R-:W5:Y:S02]  /*23d50*/  LDSM.16.M88.4 R196, [R211+0x4800] ;  /* 0x00480000d3c4783b */ /* 0x000f640000000200 */
        /* <DEDUP_REMOVED lines=9> */
[C---:B----4-:R-:W-:Y:S08]  /*23df0*/  HMMA.16816.F32.BF16 R28, R168.reuse, R188, R28 ;  /* 0x000000bca81c723c */ /* 0x050ff0000004181c */
[----:B------:R-:W-:Y:S01]  /*23e00*/  HMMA.16816.F32.BF16 R32, R168, R190, R32 ;  /* 0x000000bea820723c */ /* 0x000fe20000041820 */
[----:B------:R-:W3:Y:S05]  /*23e10*/  LDSM.16.M88.4 R168, [R211+0x5800] ;  /* 0x00580000d3a8783b */ /* 0x000eea0000000200 */
[----:B------:R-:W4:Y:S02]  /*23e20*/  LDSM.16.M88.4 R188, [R224+0xe800] ;  /* 0x00e80000e0bc783b */ /* 0x000f240000000200 */
[C---:B-1----:R-:W-:Y:S08]  /*23e30*/  HMMA.16816.F32.BF16 R4, R180.reuse, R192, R4 ;  /* 0x000000c0b404723c */ /* 0x042ff00000041804 */
        /* <DEDUP_REMOVED lines=8> */
[C---:B---3--:R-:W-:Y:S08]  /*23ec0*/  HMMA.16816.F32.BF16 R28, R180.reuse, R168, R28 ;  /* 0x000000a8b41c723c */ /* 0x048ff0000004181c */
[----:B------:R-:W-:Y:S01]  /*23ed0*/  HMMA.16816.F32.BF16 R32, R180, R170, R32 ;  /* 0x000000aab420723c */ /* 0x000fe20000041820 */
[----:B------:R-:W2:Y:S05]  /*23ee0*/  LDSM.16.M88.4 R168, [R223+0x6000] ;  /* 0x00600000dfa8783b */ /* 0x000eaa0000000200 */
[----:B------:R-:W3:Y:S02]  /*23ef0*/  LDSM.16.M88.4 R180, [R201] ;  /* 0x00000000c9b4783b */ /* 0x000ee40000000200 */
[C---:B------:R-:W-:Y:S08]  /*23f00*/  HMMA.16816.F32.BF16 R4, R176.reuse, R184, R4 ;  /* 0x000000b8b004723c */ /* 0x040ff00000041804 */
[C---:B------:R-:W-:Y:S01]  /*23f10*/  HMMA.16816.F32.BF16 R8, R176.reuse, R186, R8 ;  /* 0x000000bab008723c */ /* 0x040fe20000041808 */
[----:B------:R-:W2:Y:S07]  /*23f20*/  LDSM.16.M88.4 R184, [R200] ;  /* 0x00000000c8b8783b */ /* 0x000eae0000000200 */
[C---:B----4-:R-:W-:Y:S08]  /*23f30*/  HMMA.16816.F32.BF16 R12, R176.reuse, R188, R12 ;  /* 0x000000bcb00c723c */ /* 0x050ff0000004180c */
[C---:B------:R-:W-:Y:S01]  /*23f40*/  HMMA.16816.F32.BF16 R16, R176.reuse, R190, R16 ;  /* 0x000000beb010723c */ /* 0x040fe20000041810 */
[----:B------:R-:W4:Y:S07]  /*23f50*/  LDSM.16.M88.4 R188, [R167] ;  /* 0x00000000a7bc783b */ /* 0x000f2e0000000200 */
[C---:B-1----:R-:W-:Y:S08]  /*23f60*/  HMMA.16816.F32.BF16 R20, R176.reuse, R192, R20 ;  /* 0x000000c0b014723c */ /* 0x042ff00000041814 */
[C---:B------:R-:W-:Y:S01]  /*23f70*/  HMMA.16816.F32.BF16 R24, R176.reuse, R194, R24 ;  /* 0x000000c2b018723c */ /* 0x040fe20000041818 */
[----:B------:R-:W-:Y:S07]  /*23f80*/  LDSM.16.M88.4 R192, [R218+0xe000] ;  /* 0x00e00000dac0783b */ /* 0x000fee0000000200 */
[C---:B-----5:R-:W-:Y:S08]  /*23f90*/  HMMA.16816.F32.BF16 R28, R176.reuse, R196, R28 ;  /* 0x000000c4b01c723c */ /* 0x060ff0000004181c */
[----:B------:R-:W-:Y:S01]  /*23fa0*/  HMMA.16816.F32.BF16 R32, R176, R198, R32 ;  /* 0x000000c6b020723c */ /* 0x000fe20000041820 */
[----:B------:R-:W1:Y:S07]  /*23fb0*/  LDSM.16.M88.4 R176, [R221+0x6000] ;  /* 0x00600000ddb0783b */ /* 0x000e6e0000000200 */
        /* <DEDUP_REMOVED lines=8> */
[----:B------:R-:W-:Y:S07]  /*24040*/  LDSM.16.M88.4 R184, [R220+0x6000] ;  /* 0x00600000dcb8783b */ /* 0x000fee0000000200 */
[C---:B----4-:R-:W-:Y:S08]  /*24050*/  HMMA.16816.F32.BF16 R28, R168.reuse, R188, R28 ;  /* 0x000000bca81c723c */ /* 0x050ff0000004181c */
[----:B------:R-:W-:Y:S01]  /*24060*/  HMMA.16816.F32.BF16 R32, R168, R190, R32 ;  /* 0x000000bea820723c */ /* 0x000fe20000041820 */
[----:B------:R-:W4:Y:S05]  /*24070*/  LDSM.16.M88.4 R168, [R218+0xf800] ;  /* 0x00f80000daa8783b */ /* 0x000f2a0000000200 */
[----:B------:R-:W5:Y:S02]  /*24080*/  LDSM.16.M88.4 R188, [R211+0x6000] ;  /* 0x00600000d3bc783b */ /* 0x000f640000000200 */
[C---:B-1----:R-:W-:Y:S08]  /*24090*/  HMMA.16816.F32.BF16 R4, R176.reuse, R192, R4 ;  /* 0x000000c0b004723c */ /* 0x042ff00000041804 */
[C---:B------:R-:W-:Y:S08]  /*240a0*/  HMMA.16816.F32.BF16 R8, R176.reuse, R194, R8 ;  /* 0x000000c2b008723c */ /* 0x040ff00000041808 */
[C---:B--2---:R-:W-:Y:S08]  /*240b0*/  HMMA.16816.F32.BF16 R12, R176.reuse, R172, R12 ;  /* 0x000000acb00c723c */ /* 0x044ff0000004180c */
[C---:B------:R-:W-:Y:S08]  /*240c0*/  HMMA.16816.F32.BF16 R16, R176.reuse, R174, R16 ;  /* 0x000000aeb010723c */ /* 0x040ff00000041810 */
[C---:B---3--:R-:W-:Y:S08]  /*240d0*/  HMMA.16816.F32.BF16 R20, R176.reuse, R180, R20 ;  /* 0x000000b4b014723c */ /* 0x048ff00000041814 */
[C---:B------:R-:W-:Y:S08]  /*240e0*/  HMMA.16816.F32.BF16 R24, R176.reuse, R182, R24 ;  /* 0x000000b6b018723c */ /* 0x040ff00000041818 */
[C---:B----4-:R-:W-:Y:S08]  /*240f0*/  HMMA.16816.F32.BF16 R28, R176.reuse, R168, R28 ;  /* 0x000000a8b01c723c */ /* 0x050ff0000004181c */
[----:B------:R-:W-:Y:S01]  /*24100*/  HMMA.16816.F32.BF16 R32, R176, R170, R32 ;  /* 0x000000aab020723c */ /* 0x000fe20000041820 */
[----:B------:R-:W1:Y:S07]  /*24110*/  LDSM.16.M88.4 R168, [R211+0x6800] ;  /* 0x00680000d3a8783b */ /* 0x000e6e0000000200 */
[C---:B-----5:R-:W-:Y:S07]  /*24120*/  HMMA.16816.F32.BF16 R4, R184.reuse, R188, R4 ;  /* 0x000000bcb804723c */ /* 0x060fee0000041804 */
[----:B------:R-:W-:Y:S01]  /*24130*/  MOV R189, R250 ;  /* 0x000000fa00bd7202 */ /* 0x000fe20000000f00 */
[C---:B------:R-:W-:Y:S04]  /*24140*/  HMMA.16816.F32.BF16 R8, R184.reuse, R190, R8 ;  /* 0x000000beb808723c */ /* 0x040fe80000041808 */
[----:B------:R-:W-:Y:S11]  /*24150*/  IMAD.MOV.U32 R188, RZ, RZ, R251 ;  /* 0x000000ffffbc7224 */ /* 0x000ff600078e00fb */
[----:B------:R-:W-:Y:S01]  /*24160*/  @!UPT UIADD3 URZ, URZ, URZ, URZ ;  /* 0x0000003f3f3ff290 */ /* 0x000fe2000fffe03f */
[-C--:B------:R-:W-:Y:S02]  /*24170*/  FMUL.FTZ R4, R4, R3.reuse ;  /* 0x0000000304047220 */ /* 0x080fe40000410000 */
[-C--:B------:R-:W-:Y:S02]  /*24180*/  FMUL.FTZ R5, R5, R3.reuse ;  /* 0x0000000305057220 */ /* 0x080fe40000410000 */
[----:B------:R-:W2:Y:S01]  /*24190*/  MUFU.TANH R172, R4 ;  /* 0x0000000400ac7308 */ /* 0x000ea20000002400 */
[-C--:B------:R-:W-:Y:S02]  /*241a0*/  FMUL.FTZ R6, R6, R3.reuse ;  /* 0x0000000306067220 */ /* 0x080fe40000410000 */
[-C--:B------:R-:W-:Y:S02]  /*241b0*/  FMUL.FTZ R7, R7, R3.reuse ;  /* 0x0000000307077220 */ /* 0x080fe40000410000 */
[-C--:B------:R-:W-:Y:S01]  /*241c0*/  FMUL.FTZ R8, R8, R3.reuse ;  /* 0x0000000308087220 */ /* 0x080fe20000410000 */
[C---:B-1----:R-:W-:Y:S03]  /*241d0*/  HMMA.16816.F32.BF16 R12, R184.reuse, R168, R12 ;  /* 0x000000a8b80c723c */ /* 0x042fe6000004180c */
[-C--:B------:R-:W-:Y:S01]  /*241e0*/  FMUL.FTZ R9, R9, R3.reuse ;  /* 0x0000000309097220 */ /* 0x080fe20000410000 */
[----:B------:R-:W1:Y:S01]  /*241f0*/  MUFU.TANH R173, R5 ;  /* 0x0000000500ad7308 */ /* 0x000e620000002400 */
[-C--:B------:R-:W-:Y:S02]  /*24200*/  FMUL.FTZ R10, R10, R3.reuse ;  /* 0x000000030a0a7220 */ /* 0x080fe40000410000 */
[-C--:B------:R-:W-:Y:S01]  /*24210*/  FMUL.FTZ R11, R11, R3.reuse ;  /* 0x000000030b0b7220 */ /* 0x080fe20000410000 */
[C---:B------:R-:W-:Y:S06]  /*24220*/  HMMA.16816.F32.BF16 R16, R184.reuse, R170, R16 ;  /* 0x000000aab810723c */ /* 0x040fec0000041810 */
[----:B------:R-:W3:Y:S10]  /*24230*/  MUFU.TANH R174, R6 ;  /* 0x0000000600ae7308 */ /* 0x000ef40000002400 */
[----:B------:R4:W1:Y:S01]  /*24240*/  MUFU.TANH R166, R7 ;  /* 0x0000000700a67308 */ /* 0x0008620000002400 */
[-C--:B------:R-:W-:Y:S02]  /*24250*/  FMUL.FTZ R12, R12, R3.reuse ;  /* 0x000000030c0c7220 */ /* 0x080fe40000410000 */
[-C--:B------:R-:W-:Y:S02]  /*24260*/  FMUL.FTZ R13, R13, R3.reuse ;  /* 0x000000030d0d7220 */ /* 0x080fe40000410000 */
[-C--:B------:R-:W-:Y:S05]  /*24270*/  FMUL.FTZ R14, R14, R3.reuse ;  /* 0x000000030e0e7220 */ /* 0x080fea0000410000 */
[----:B------:R-:W1:Y:S10]  /*24280*/  MUFU.TANH R175, R8 ;  /* 0x0000000800af7308 */ /* 0x000e740000002400 */
[----:B------:R-:W1:Y:S01]  /*24290*/  MUFU.TANH R176, R9 ;  /* 0x0000000900b07308 */ /* 0x000e620000002400 */
[----:B----4-:R-:W4:Y:S09]  /*242a0*/  LDSM.16.M88.4 R4, [R211+0x7000] ;  /* 0x00700000d304783b */ /* 0x010f320000000200 */
[----:B------:R-:W1:Y:S10]  /*242b0*/  MUFU.TANH R169, R10 ;  /* 0x0000000a00a97308 */ /* 0x000e740000002400 */
[----:B------:R5:W1:Y:S10]  /*242c0*/  MUFU.TANH R168, R11 ;  /* 0x0000000b00a87308 */ /* 0x000a740000002400 */
[----:B------:R1:W1:Y:S10]  /*242d0*/  MUFU.TANH R198, R12 ;  /* 0x0000000c00c67308 */ /* 0x0002740000002400 */
[----:B------:R2:W2:Y:S01]  /*242e0*/  MUFU.TANH R199, R13 ;  /* 0x0000000d00c77308 */ /* 0x0004a20000002400 */
[----:B-----5:R-:W5:Y:S01]  /*242f0*/  LDSM.16.M88.4 R8, [R211+0x7800] ;  /* 0x00780000d308783b */ /* 0x020f620000000200 */
[----:B------:R-:W-:Y:S08]  /*24300*/  DEPBAR.LE SB0, 0x0 ;  /* 0x000080000000791a */ /* 0x000ff00000000000 */
[----:B------:R3:W3:Y:S01]  /*24310*/  MUFU.TANH R252, R14 ;  /* 0x0000000e00fc7308 */ /* 0x0006e20000002400 */
[----:B------:R-:W-:Y:S01]  /*24320*/  BAR.SYNC.DEFER_BLOCKING 0x0 ;  /* 0x0000000000007b1d */ /* 0x000fe20000010000 */
[C---:B----4-:R-:W-:Y:S05]  /*24330*/  HMMA.16816.F32.BF16 R20, R184.reuse, R4, R20 ;  /* 0x00000004b814723c */ /* 0x050fea0000041814 */
[-C--:B-1----:R-:W-:Y:S02]  /*24340*/  FMUL.FTZ R12, R15, R3.reuse ;  /* 0x000000030f0c7220 */ /* 0x082fe40000410000 */
[-C--:B------:R-:W-:Y:S01]  /*24350*/  FMUL.FTZ R5, R18, R3.reuse ;  /* 0x0000000312057220 */ /* 0x080fe20000410000 */
[C---:B------:R-:W-:Y:S03]  /*24360*/  HMMA.16816.F32.BF16 R24, R184.reuse, R6, R24 ;  /* 0x00000006b818723c */ /* 0x040fe60000041818 */
[----:B------:R-:W1:Y:S01]  /*24370*/  MUFU.TANH R12, R12 ;  /* 0x0000000c000c7308 */ /* 0x000e620000002400 */
[-C--:B--2---:R-:W-:Y:S02]  /*24380*/  FMUL.FTZ R13, R16, R3.reuse ;  /* 0x00000003100d7220 */ /* 0x084fe40000410000 */
[-C--:B------:R-:W-:Y:S07]  /*24390*/  FMUL.FTZ R4, R19, R3.reuse ;  /* 0x0000000313047220 */ /* 0x080fee0000410000 */
[----:B------:R-:W2:Y:S01]  /*243a0*/  MUFU.TANH R13, R13 ;  /* 0x0000000d000d7308 */ /* 0x000ea20000002400 */
[-C--:B---3--:R-:W-:Y:S02]  /*243b0*/  FMUL.FTZ R14, R17, R3.reuse ;  /* 0x00000003110e7220 */ /* 0x088fe40000410000 */
[-C--:B------:R-:W-:Y:S02]  /*243c0*/  FMUL.FTZ R15, R20, R3.reuse ;  /* 0x00000003140f7220 */ /* 0x080fe40000410000 */
[-C--:B------:R-:W-:Y:S02]  /*243d0*/  FMUL.FTZ R7, R21, R3.reuse ;  /* 0x0000000315077220 */ /* 0x080fe40000410000 */
[-C--:B------:R-:W-:Y:S02]  /*243e0*/  FMUL.FTZ R6, R22, R3.reuse ;  /* 0x0000000316067220 */ /* 0x080fe40000410000 */
[-C--:B------:R-:W-:Y:S01]  /*243f0*/  FMUL.FTZ R23, R23, R3.reuse ;  /* 0x0000000317177220 */ /* 0x080fe20000410000 */
[----:B------:R-:W3:Y:S01]  /*24400*/  MUFU.TANH R14, R14 ;  /* 0x0000000e000e7308 */ /* 0x000ee20000002400 */
[C---:B-----5:R-:W-:Y:S03]  /*24410*/  HMMA.16816.F32.BF16 R28, R184.reuse, R8, R28 ;  /* 0x00000008b81c723c */ /* 0x060fe6000004181c */
[-C--:B------:R-:W-:Y:S02]  /*24420*/  FMUL.FTZ R16, R24, R3.reuse ;  /* 0x0000000318107220 */ /* 0x080fe40000410000 */
[-C--:B------:R-:W-:Y:S02]  /*24430*/  FMUL.FTZ R26, R26, R3.reuse ;  /* 0x000000031a1a7220 */ /* 0x080fe40000410000 */
[-C--:B------:R-:W-:Y:S01]  /*24440*/  FMUL.FTZ R9, R25, R3.reuse ;  /* 0x0000000319097220 */ /* 0x080fe20000410000 */
[----:B------:R-:W-:Y:S01]  /*24450*/  HMMA.16816.F32.BF16 R32, R184, R10, R32 ;  /* 0x0000000ab820723c */ /* 0x000fe20000041820 */
[----:B------:R-:W4:Y:S03]  /*24460*/  MUFU.TANH R5, R5 ;  /* 0x0000000500057308 */ /* 0x000f260000002400 */
[-C--:B------:R-:W-:Y:S07]  /*24470*/  FMUL.FTZ R27, R27, R3.reuse ;  /* 0x000000031b1b7220 */ /* 0x080fee0000410000 */
[----:B------:R-:W1:Y:S05]  /*24480*/  MUFU.TANH R4, R4 ;  /* 0x0000000400047308 */ /* 0x000e6a0000002400 */
[-C--:B------:R-:W-:Y:S02]  /*24490*/  FMUL.FTZ R28, R28, R3.reuse ;  /* 0x000000031c1c7220 */ /* 0x080fe40000410000 */
[-C--:B------:R-:W-:Y:S02]  /*244a0*/  FMUL.FTZ R29, R29, R3.reuse ;  /* 0x000000031d1d7220 */ /* 0x080fe40000410000 */
[-C--:B------:R-:W-:Y:S01]  /*244b0*/  FMUL.FTZ R11, R30, R3.reuse ;  /* 0x000000031e0b7220 */ /* 0x080fe20000410000 */
[----:B------:R-:W1:Y:S01]  /*244c0*/  MUFU.TANH R15, R15 ;  /* 0x0000000f000f7308 */ /* 0x000e620000002400 */
[-C--:B------:R-:W-:Y:S02]  /*244d0*/  FMUL.FTZ R10, R31, R3.reuse ;  /* 0x000000031f0a7220 */ /* 0x080fe40000410000 */
[-C--:B------:R-:W-:Y:S02]  /*244e0*/  FMUL.FTZ R32, R32, R3.reuse ;  /* 0x0000000320207220 */ /* 0x080fe40000410000 */
[-C--:B------:R-:W-:Y:S02]  /*244f0*/  FMUL.FTZ R21, R33, R3.reuse ;  /* 0x0000000321157220 */ /* 0x080fe40000410000 */
[-C--:B------:R-:W-:Y:S02]  /*24500*/  FMUL.FTZ R20, R34, R3.reuse ;  /* 0x0000000322147220 */ /* 0x080fe40000410000 */
[----:B------:R-:W-:Y:S01]  /*24510*/  FMUL.FTZ R3, R35, R3 ;  /* 0x0000000323037220 */ /* 0x000fe20000410000 */
[----:B------:R-:W1:Y:S10]  /*24520*/  MUFU.TANH R7, R7 ;  /* 0x0000000700077308 */ /* 0x000e740000002400 */
[----:B------:R-:W1:Y:S10]  /*24530*/  MUFU.TANH R6, R6 ;  /* 0x0000000600067308 */ /* 0x000e740000002400 */
[----:B------:R1:W1:Y:S10]  /*24540*/  MUFU.TANH R183, R23 ;  /* 0x0000001700b77308 */ /* 0x0002740000002400 */
[----:B------:R-:W1:Y:S10]  /*24550*/  MUFU.TANH R16, R16 ;  /* 0x0000001000107308 */ /* 0x000e740000002400 */
[----:B------:R-:W1:Y:S10]  /*24560*/  MUFU.TANH R9, R9 ;  /* 0x0000000900097308 */ /* 0x000e740000002400 */
[----:B------:R1:W1:Y:S10]  /*24570*/  MUFU.TANH R182, R26 ;  /* 0x0000001a00b67308 */ /* 0x0002740000002400 */
[----:B------:R1:W1:Y:S10]  /*24580*/  MUFU.TANH R181, R27 ;  /* 0x0000001b00b57308 */ /* 0x0002740000002400 */
[----:B------:R1:W1:Y:S10]  /*24590*/  MUFU.TANH R180, R28 ;  /* 0x0000001c00b47308 */ /* 0x0002740000002400 */
[----:B------:R1:W1:Y:S10]  /*245a0*/  MUFU.TANH R179, R29 ;  /* 0x0000001d00b37308 */ /* 0x0002740000002400 */
[----:B------:R-:W1:Y:S10]  /*245b0*/  MUFU.TANH R11, R11 ;  /* 0x0000000b000b7308 */ /* 0x000e740000002400 */
[----:B------:R-:W1:Y:S10]  /*245c0*/  MUFU.TANH R10, R10 ;  /* 0x0000000a000a7308 */ /* 0x000e740000002400 */
[----:B------:R1:W1:Y:S10]  /*245d0*/  MUFU.TANH R178, R32 ;  /* 0x0000002000b27308 */ /* 0x0002740000002400 */
[----:B------:R-:W1:Y:S10]  /*245e0*/  MUFU.TANH R21, R21 ;  /* 0x0000001500157308 */ /* 0x000e740000002400 */
[----:B------:R-:W1:Y:S10]  /*245f0*/  MUFU.TANH R20, R20 ;  /* 0x0000001400147308 */ /* 0x000e740000002400 */
[----:B------:R-:W1:Y:S01]  /*24600*/  MUFU.TANH R3, R3 ;  /* 0x0000000300037308 */ /* 0x000e620000002400 */
[----:B------:R-:W-:-:S05]  /*24610*/  @!P0 BRA `(.L_x_3037) ;  /* 0x00000be000008947 */ /* 0x000fca0003800000 */
[----:B--234-:R-:W-:Y:S01]  /*24620*/  ISETP.NE.U32.AND P0, PT, R240, RZ, PT ;  /* 0x000000fff000720c */ /* 0x01cfe20003f05070 */
[----:B------:R-:W-:Y:S03]  /*24630*/  BSSY B0, `(.L_x_3038) ;  /* 0x0000048000007945 */ /* 0x000fe60003800000 */
[----:B------:R-:W-:Y:S11]  /*24640*/  ISETP.NE.AND.EX P0, PT, R241, RZ, PT, P0 ;  /* 0x000000fff100720c */ /* 0x000ff60003f05300 */
[----:B------:R-:W-:Y:S02]  /*24650*/  @!UPT UIADD3 URZ, URZ, URZ, URZ ;  /* 0x0000003f3f3ff290 */ /* 0x000fe4000fffe03f */
[----:B------:R-:W-:-:S05]  /*24660*/  @!P0 BRA `(.L_x_3039) ;  /* 0x0000040000008947 */ /* 0x000fca0003800000 */
[----:B------:R-:W-:Y:S01]  /*24670*/  IMAD.SHL.U32 R17, R242, 0x40, RZ ;  /* 0x00000040f2117824 */ /* 0x000fe200078e00ff */
[----:B------:R-:W-:Y:S02]  /*24680*/  ULDC.64 UR4, c[0x0][0x118] ;  /* 0x0000460000047ab9 */ /* 0x000fe40000000a00 */
[----:B-1----:R-:W2:Y:S02]  /*24690*/  LD.E R26, [R164.64+0x170] ;  /* 0x00017004a41a7980 */ /* 0x002ea4000c101900 */
        /* <DEDUP_REMOVED lines=17> */
[-C--:B------:R-:W-:Y:S02]  /*247b0*/  IMAD R18, R23, R19.reuse, R18 ;  /* 0x0000001317127224 */ /* 0x080fe400078e0212 */
        /* <DEDUP_REMOVED lines=17> */
[----:B------:R-:W-:Y:S02]  /*248d0*/  SEL R18, R8, R23, !P2 ;  /* 0x0000001708127207 */ /* 0x000fe40005000000 */
[----:B------:R-:W2:Y:S01]  /*248e0*/  LD.E.64 R22, [R164.64+0x38] ;  /* 0x00003804a4167980 */ /* 0x000ea2000c101b00 */
[----:B------:R-:W-:Y:S01]  /*248f0*/  @!P1 IMAD.MOV R25, RZ, RZ, -R25 ;  /* 0x000000ffff199224 */ /* 0x000fe200078e0a19 */
[-C--:B------:R-:W-:Y:S04]  /*24900*/  LEA R30, P1, R18, R240.reuse, 0x2 ;  /* 0x000000f0121e7211 */ /* 0x080fe800078210ff */
        /* <DEDUP_REMOVED lines=22> */
.L_x_3039:
[----:B------:R-:W-:Y:S02]  /*24a70*/  ULDC.64 UR4, c[0x0][0x118] ;  /* 0x0000460000047ab9 */ /* 0x000fe40000000a00 */
[----:B------:R-:W2:Y:S02]  /*24a80*/  LD.E R22, [R164.64+0x38] ;  /* 0x00003804a4167980 */ /* 0x000ea4000c101900 */
[----:B--2---:R-:W-:Y:S04]  /*24a90*/  LEA R22, -R22, RZ, 0x6 ;  /* 0x000000ff16167211 */ /* 0x004fe800078e31ff */
[----:B------:R-:W-:Y:S02]  /*24aa0*/  SHF.R.S32.HI R8, RZ, 0x1f, R22 ;  /* 0x0000001fff087819 */ /* 0x000fe40000011416 */
.L_x_3040:
[----:B------:R-:W-:Y:S05]  /*24ab0*/  BSYNC B0 ;  /* 0x0000000000007941 */ /* 0x000fea0003800000 */
.L_x_3038:
[C---:B-1----:R-:W-:Y:S01]  /*24ac0*/  LEA R32, P0, R22.reuse, R232, 0x1 ;  /* 0x000000e816207211 */ /* 0x042fe200078008ff */
        /* <DEDUP_REMOVED lines=115> */
.L_x_3037:
[----:B--234-:R-:W-:Y:S05]  /*25200*/  BSYNC B1 ;  /* 0x0000000000017941 */ /* 0x01cfea0003800000 */
.L_x_3036:
[----:B------:R-:W-:Y:S01]  /*25210*/  ULDC.64 UR4, c[0x0][0x118] ;  /* 0x0000460000047ab9 */ /* 0x000fe20000000a00 */
[----:B-1----:R-:W1:Y:S08]  /*25220*/  S2R R22, SR_TID.X ;  /* 0x0000000000167919 */ /* 0x002e700000002100 */
[----:B------:R2:W3:Y:S01]  /*25230*/  LD.E R165, [R164.64+0xdc] ;  /* 0x0000dc04a4a57980 */ /* 0x0004e2000c101900 */
[----:B-1----:R-:W-:Y:S04]  /*25240*/  SHF.L.U32 R22, R22, 0x1, RZ ;  /* 0x0000000116167819 */ /* 0x002fe800000006ff */
[----:B------:R-:W-:Y:S04]  /*25250*/  LOP3.LUT R22, R22, 0x6, RZ, 0xc0, !PT ;  /* 0x0000000616167812 */ /* 0x000fe800078ec0ff */
[----:B------:R-:W-:Y:S04]  /*25260*/  LEA R22, R242, R22, 0x6 ;  /* 0x00000016f2167211 */ /* 0x000fe800078e30ff */
[C---:B------:R-:W-:Y:S02]  /*25270*/  IADD3 R17, R22.reuse, 0x1, RZ ;  /* 0x0000000116117810 */ /* 0x040fe40007ffe0ff */
[C---:B------:R-:W-:Y:S02]  /*25280*/  IADD3 R8, R22.reuse, 0x8, RZ ;  /* 0x0000000816087810 */ /* 0x040fe40007ffe0ff */
[C---:B------:R-:W-:Y:S02]  /*25290*/  ISETP.GE.AND P6, PT, R22.reuse, R245, PT ;  /* 0x000000f51600720c */ /* 0x040fe40003fc6270 */
[C---:B------:R-:W-:Y:S02]  /*252a0*/  ISETP.GE.AND P1, PT, R17.reuse, R247, PT ;  /* 0x000000f71100720c */ /* 0x040fe40003f26270 */
[C---:B------:R-:W-:Y:S02]  /*252b0*/  ISETP.GE.AND P5, PT, R17.reuse, R245, PT ;  /* 0x000000f51100720c */ /* 0x040fe40003fa6270 */
[-C--:B------:R-:W-:Y:S02]  /*252c0*/  ISETP.GE.OR P6, PT, R22, R244.reuse, !P6 ;  /* 0x000000f41600720c */ /* 0x080fe400077c6670 */
[C---:B------:R-:W-:Y:S02]  /*252d0*/  ISETP.GE.OR P5, PT, R17.reuse, R244, !P5 ;  /* 0x000000f41100720c */ /* 0x040fe40006fa6670 */
[C---:B------:R-:W-:Y:S02]  /*252e0*/  ISETP.GE.AND P4, PT, R8.reuse, R247, PT ;  /* 0x000000f70800720c */ /* 0x040fe40003f86270 */
[----:B------:R-:W-:Y:S02]  /*252f0*/  ISETP.GE.AND P3, PT, R8, R245, PT ;  /* 0x000000f50800720c */ /* 0x000fe40003f66270 */
[-C--:B------:R-:W-:Y:S02]  /*25300*/  ISETP.GE.OR P1, PT, R17, R246.reuse, !P1 ;  /* 0x000000f61100720c */ /* 0x080fe40004f26670 */
[C---:B------:R-:W-:Y:S02]  /*25310*/  IADD3 R17, R22.reuse, 0x10, RZ ;  /* 0x0000001016117810 */ /* 0x040fe40007ffe0ff */
[-C--:B------:R-:W-:Y:S02]  /*25320*/  ISETP.GE.AND P2, PT, R22, R247.reuse, PT ;  /* 0x000000f71600720c */ /* 0x080fe40003f46270 */
[C---:B------:R-:W-:Y:S02]  /*25330*/  ISETP.GE.OR P4, PT, R8.reuse, R246, !P4 ;  /* 0x000000f60800720c */ /* 0x040fe40006786670 */
[----:B------:R-:W-:Y:S02]  /*25340*/  ISETP.GE.OR P3, PT, R8, R244, !P3 ;  /* 0x000000f40800720c */ /* 0x000fe40005f66670 */
[----:B------:R-:W-:Y:S02]  /*25350*/  FSEL R8, R174, -INF , !P6 ;  /* 0xff800000ae087808 */ /* 0x000fe40007000000 */
[CC--:B------:R-:W-:Y:S02]  /*25360*/  ISETP.GE.AND P6, PT, R17.reuse, R247.reuse, PT ;  /* 0x000000f71100720c */ /* 0x0c0fe40003fc6270 */
[C---:B------:R-:W-:Y:S02]  /*25370*/  IADD3 R23, R22.reuse, 0x18, RZ ;  /* 0x0000001816177810 */ /* 0x040fe40007ffe0ff */
[C---:B------:R-:W-:Y:S02]  /*25380*/  IADD3 R18, R22.reuse, 0x9, RZ ;  /* 0x0000000916127810 */ /* 0x040fe40007ffe0ff */
[CC--:B------:R-:W-:Y:S02]  /*25390*/  ISETP.GE.OR P2, PT, R22.reuse, R246.reuse, !P2 ;  /* 0x000000f61600720c */ /* 0x0c0fe40005746670 */
[-C--:B------:R-:W-:Y:S02]  /*253a0*/  ISETP.GE.OR P6, PT, R17, R246.reuse, !P6 ;  /* 0x000000f61100720c */ /* 0x080fe400077c6670 */
[----:B------:R-:W-:Y:S02]  /*253b0*/  IADD3 R24, R22, 0x11, RZ ;  /* 0x0000001116187810 */ /* 0x000fe40007ffe0ff */
[----:B------:R-:W-:Y:S02]  /*253c0*/  FSEL R198, R198, -INF , !P6 ;  /* 0xff800000c6c67808 */ /* 0x000fe40007000000 */
[CC--:B------:R-:W-:Y:S02]  /*253d0*/  ISETP.GE.AND P6, PT, R23.reuse, R247.reuse, PT ;  /* 0x000000f71700720c */ /* 0x0c0fe40003fc6270 */
[----:B------:R-:W-:Y:S02]  /*253e0*/  FSEL R172, R172, -INF , !P2 ;  /* 0xff800000acac7808 */ /* 0x000fe40005000000 */
[C---:B------:R-:W-:Y:S02]  /*253f0*/  ISETP.GE.AND P0, PT, R18.reuse, R247, PT ;  /* 0x000000f71200720c */ /* 0x040fe40003f06270 */
[-C--:B------:R-:W-:Y:S02]  /*25400*/  ISETP.GE.AND P2, PT, R18, R245.reuse, PT ;  /* 0x000000f51200720c */ /* 0x080fe40003f46270 */
[-C--:B------:R-:W-:Y:S02]  /*25410*/  ISETP.GE.OR P6, PT, R23, R246.reuse, !P6 ;  /* 0x000000f61700720c */ /* 0x080fe400077c6670 */
[----:B------:R-:W-:Y:S02]  /*25420*/  FSEL R19, R173, -INF , !P1 ;  /* 0xff800000ad137808 */ /* 0x000fe40004800000 */
[----:B------:R-:W-:Y:S02]  /*25430*/  IADD3 R25, R22, 0x20, RZ ;  /* 0x0000002016197810 */ /* 0x000fe40007ffe0ff */
[----:B------:R-:W-:Y:S02]  /*25440*/  ISETP.GE.AND P1, PT, R17, R245, PT ;  /* 0x000000f51100720c */ /* 0x000fe40003f26270 */
[C---:B------:R-:W-:Y:S02]  /*25450*/  ISETP.GE.OR P0, PT, R18.reuse, R246, !P0 ;  /* 0x000000f61200720c */ /* 0x040fe40004706670 */
[-C--:B------:R-:W-:Y:S02]  /*25460*/  ISETP.GE.OR P2, PT, R18, R244.reuse, !P2 ;  /* 0x000000f41200720c */ /* 0x080fe40005746670 */
[----:B------:R-:W-:Y:S02]  /*25470*/  FSEL R18, R175, -INF , !P4 ;  /* 0xff800000af127808 */ /* 0x000fe40006000000 */
[-C--:B------:R-:W-:Y:S02]  /*25480*/  ISETP.GE.AND P4, PT, R24, R247.reuse, PT ;  /* 0x000000f71800720c */ /* 0x080fe40003f86270 */
[----:B------:R-:W-:Y:S02]  /*25490*/  IADD3 R26, R22, 0x19, RZ ;  /* 0x00000019161a7810 */ /* 0x000fe40007ffe0ff */
[----:B------:R-:W-:Y:S02]  /*254a0*/  FSEL R250, R13, -INF , !P6 ;  /* 0xff8000000dfa7808 */ /* 0x000fe40007000000 */
[----:B------:R-:W-:Y:S02]  /*254b0*/  ISETP.GE.AND P6, PT, R25, R247, PT ;  /* 0x000000f71900720c */ /* 0x000fe40003fc6270 */
[----:B------:R-:W-:Y:S02]  /*254c0*/  ISETP.GE.OR P1, PT, R17, R244, !P1 ;  /* 0x000000f41100720c */ /* 0x000fe40004f26670 */
[----:B------:R-:W-:Y:S02]  /*254d0*/  FSEL R17, R176, -INF , !P0 ;  /* 0xff800000b0117808 */ /* 0x000fe40004000000 */
[C---:B------:R-:W-:Y:S02]  /*254e0*/  ISETP.GE.AND P0, PT, R24.reuse, R245, PT ;  /* 0x000000f51800720c */ /* 0x040fe40003f06270 */
[CC--:B------:R-:W-:Y:S02]  /*254f0*/  ISETP.GE.OR P4, PT, R24.reuse, R246.reuse, !P4 ;  /* 0x000000f61800720c */ /* 0x0c0fe40006786670 */
[----:B------:R-:W-:Y:S02]  /*25500*/  ISETP.GE.OR P6, PT, R25, R246, !P6 ;  /* 0x000000f61900720c */ /* 0x000fe400077c6670 */
[----:B------:R-:W-:Y:S02]  /*25510*/  ISETP.GE.OR P0, PT, R24, R244, !P0 ;  /* 0x000000f41800720c */ /* 0x000fe40004706670 */
[----:B------:R-:W-:Y:S02]  /*25520*/  IADD3 R24, R22, 0x21, RZ ;  /* 0x0000002116187810 */ /* 0x000fe40007ffe0ff */
[----:B------:R-:W-:Y:S02]  /*25530*/  FSEL R199, R199, -INF , !P4 ;  /* 0xff800000c7c77808 */ /* 0x000fe40006000000 */
[CC--:B------:R-:W-:Y:S02]  /*25540*/  ISETP.GE.AND P4, PT, R26.reuse, R247.reuse, PT ;  /* 0x000000f71a00720c */ /* 0x0c0fe40003f86270 */
[----:B------:R-:W-:Y:S02]  /*25550*/  FSEL R28, R15, -INF , !P6 ;  /* 0xff8000000f1c7808 */ /* 0x000fe40007000000 */
[----:B------:R-:W-:Y:S02]  /*25560*/  ISETP.GE.OR P4, PT, R26, R246, !P4 ;  /* 0x000000f61a00720c */ /* 0x000fe40006786670 */
[----:B------:R-:W-:Y:S02]  /*25570*/  ISETP.GE.AND P6, PT, R24, R247, PT ;  /* 0x000000f71800720c */ /* 0x000fe40003fc6270 */
[----:B------:R-:W-:Y:S02]  /*25580*/  FMNMX.FTZ R15, R172, R2, !PT ;  /* 0x00000002ac0f7209 */ /* 0x000fe40007810000 */
[-C--:B------:R-:W-:Y:S02]  /*25590*/  ISETP.GE.OR P6, PT, R24, R246.reuse, !P6 ;  /* 0x000000f61800720c */ /* 0x080fe400077c6670 */
[----:B------:R-:W-:Y:S02]  /*255a0*/  FMNMX.FTZ R15, R19, R15, !PT ;  /* 0x0000000f130f7209 */ /* 0x000fe40007810000 */
[----:B------:R-:W-:Y:S02]  /*255b0*/  FSEL R251, R14, -INF , !P4 ;  /* 0xff8000000efb7808 */ /* 0x000fe40006000000 */
[----:B------:R-:W-:Y:S02]  /*255c0*/  IADD3 R14, R22, 0x28, RZ ;  /* 0x00000028160e7810 */ /* 0x000fe40007ffe0ff */
[----:B------:R-:W-:Y:S02]  /*255d0*/  FSEL R187, R7, -INF , !P6 ;  /* 0xff80000007bb7808 */ /* 0x000fe40007000000 */
[----:B------:R-:W-:Y:S02]  /*255e0*/  ISETP.GE.AND P6, PT, R14, R247, PT ;  /* 0x000000f70e00720c */ /* 0x000fe40003fc6270 */
[----:B------:R-:W-:Y:S02]  /*255f0*/  FMNMX.FTZ R15, R18, R15, !PT ;  /* 0x0000000f120f7209 */ /* 0x000fe40007810000 */
[----:B------:R-:W-:Y:S02]  /*25600*/  IADD3 R7, R22, 0x29, RZ ;  /* 0x0000002916077810 */ /* 0x000fe40007ffe0ff */
[-C--:B------:R-:W-:Y:S02]  /*25610*/  ISETP.GE.OR P6, PT, R14, R246.reuse, !P6 ;  /* 0x000000f60e00720c */ /* 0x080fe400077c6670 */
[----:B------:R-:W-:Y:S02]  /*25620*/  FMNMX.FTZ R15, R17, R15, !PT ;  /* 0x0000000f110f7209 */ /* 0x000fe40007810000 */
[----:B------:R-:W-:Y:S02]  /*25630*/  FSEL R186, R16, -INF , !P6 ;  /* 0xff80000010ba7808 */ /* 0x000fe40007000000 */
[C---:B------:R-:W-:Y:S02]  /*25640*/  ISETP.GE.AND P6, PT, R7.reuse, R247, PT ;  /* 0x000000f70700720c */ /* 0x040fe40003fc6270 */
[----:B------:R-:W-:Y:S02]  /*25650*/  FMNMX.FTZ R16, R198, R15, !PT ;  /* 0x0000000fc6107209 */ /* 0x000fe40007810000 */
[----:B------:R-:W-:Y:S02]  /*25660*/  ISETP.GE.OR P6, PT, R7, R246, !P6 ;  /* 0x000000f60700720c */ /* 0x000fe400077c6670 */
[----:B------:R-:W-:Y:S02]  /*25670*/  FMNMX.FTZ R16, R199, R16, !PT ;  /* 0x00000010c7107209 */ /* 0x000fe40007810000 */
[----:B------:R-:W-:Y:S02]  /*25680*/  FSEL R13, R166, -INF , !P5 ;  /* 0xff800000a60d7808 */ /* 0x000fe40006800000 */
[----:B------:R-:W-:Y:S02]  /*25690*/  ISETP.GE.AND P5, PT, R23, R245, PT ;  /* 0x000000f51700720c */ /* 0x000fe40003fa6270 */
[----:B------:R-:W-:Y:S02]  /*256a0*/  FMNMX.FTZ R15, R8, R0, !PT ;  /* 0x00000000080f7209 */ /* 0x000fe40007810000 */
[----:B------:R-:W-:Y:S02]  /*256b0*/  FSEL R185, R9, -INF , !P6 ;  /* 0xff80000009b97808 */ /* 0x000fe40007000000 */
[----:B------:R-:W-:Y:S02]  /*256c0*/  FMNMX.FTZ R9, R250, R16, !PT ;  /* 0x00000010fa097209 */ /* 0x000fe40007810000 */
[-C--:B------:R-:W-:Y:S02]  /*256d0*/  ISETP.GE.OR P5, PT, R23, R244.reuse, !P5 ;  /* 0x000000f41700720c */ /* 0x080fe40006fa6670 */
[----:B------:R-:W-:Y:S02]  /*256e0*/  FMNMX.FTZ R15, R13, R15, !PT ;  /* 0x0000000f0d0f7209 */ /* 0x000fe40007810000 */
[----:B------:R-:W-:Y:S02]  /*256f0*/  FSEL R169, R169, -INF , !P3 ;  /* 0xff800000a9a97808 */ /* 0x000fe40005800000 */
[----:B------:R-:W-:Y:S02]  /*25700*/  FMNMX.FTZ R9, R251, R9, !PT ;  /* 0x00000009fb097209 */ /* 0x000fe40007810000 */
[----:B------:R-:W-:Y:S02]  /*25710*/  FSEL R252, R252, -INF , !P1 ;  /* 0xff800000fcfc7808 */ /* 0x000fe40004800000 */
[----:B------:R-:W-:Y:S02]  /*25720*/  ISETP.GE.AND P1, PT, R14, R245, PT ;  /* 0x000000f50e00720c */ /* 0x000fe40003f26270 */
[----:B------:R-:W-:Y:S02]  /*25730*/  FSEL R29, R5, -INF , !P5 ;  /* 0xff800000051d7808 */ /* 0x000fe40006800000 */
[----:B------:R-:W-:Y:S02]  /*25740*/  FMNMX.FTZ R5, R169, R15, !PT ;  /* 0x0000000fa9057209 */ /* 0x000fe40007810000 */
[----:B------:R-:W-:Y:S02]  /*25750*/  ISETP.GE.AND P4, PT, R26, R245, PT ;  /* 0x000000f51a00720c */ /* 0x000fe40003f86270 */
[----:B------:R-:W-:Y:S02]  /*25760*/  FSEL R168, R168, -INF , !P2 ;  /* 0xff800000a8a87808 */ /* 0x000fe40005000000 */
[----:B------:R-:W-:Y:S02]  /*25770*/  FMNMX.FTZ R9, R28, R9, !PT ;  /* 0x000000091c097209 */ /* 0x000fe40007810000 */
[-C--:B------:R-:W-:Y:S02]  /*25780*/  ISETP.GE.OR P1, PT, R14, R244.reuse, !P1 ;  /* 0x000000f40e00720c */ /* 0x080fe40004f26670 */
[----:B------:R-:W-:Y:S02]  /*25790*/  IADD3 R14, R22, 0x30, RZ ;  /* 0x00000030160e7810 */ /* 0x000fe40007ffe0ff */
[----:B------:R-:W-:Y:S02]  /*257a0*/  ISETP.GE.OR P4, PT, R26, R244, !P4 ;  /* 0x000000f41a00720c */ /* 0x000fe40006786670 */
[----:B------:R-:W-:Y:S02]  /*257b0*/  FMNMX.FTZ R5, R168, R5, !PT ;  /* 0x00000005a8057209 */ /* 0x000fe40007810000 */
[----:B------:R-:W-:Y:S02]  /*257c0*/  ISETP.GE.AND P6, PT, R14, R247, PT ;  /* 0x000000f70e00720c */ /* 0x000fe40003fc6270 */
[----:B------:R-:W-:Y:S02]  /*257d0*/  FSEL R27, R12, -INF , !P0 ;  /* 0xff8000000c1b7808 */ /* 0x000fe40004000000 */
[----:B------:R-:W-:Y:S02]  /*257e0*/  IADD3 R12, R22, 0x31, RZ ;  /* 0x00000031160c7810 */ /* 0x000fe40007ffe0ff */
[----:B------:R-:W-:Y:S02]  /*257f0*/  FMNMX.FTZ R9, R187, R9, !PT ;  /* 0x00000009bb097209 */ /* 0x000fe40007810000 */
[C---:B------:R-:W-:Y:S02]  /*25800*/  ISETP.GE.AND P0, PT, R7.reuse, R245, PT ;  /* 0x000000f50700720c */ /* 0x040fe40003f06270 */
[----:B------:R-:W-:Y:S02]  /*25810*/  FSEL R30, R4, -INF , !P4 ;  /* 0xff800000041e7808 */ /* 0x000fe40006000000 */
[----:B------:R-:W-:Y:S02]  /*25820*/  FMNMX.FTZ R4, R252, R5, !PT ;  /* 0x00000005fc047209 */ /* 0x000fe40007810000 */
[----:B------:R-:W-:Y:S02]  /*25830*/  ISETP.GE.OR P6, PT, R14, R246, !P6 ;  /* 0x000000f60e00720c */ /* 0x000fe400077c6670 */
[----:B------:R-:W-:Y:S02]  /*25840*/  ISETP.GE.AND P5, PT, R12, R247, PT ;  /* 0x000000f70c00720c */ /* 0x000fe40003fa6270 */
[----:B------:R-:W-:Y:S02]  /*25850*/  FMNMX.FTZ R5, R186, R9, !PT ;  /* 0x00000009ba057209 */ /* 0x000fe40007810000 */
[----:B------:R-:W-:Y:S02]  /*25860*/  ISETP.GE.OR P0, PT, R7, R244, !P0 ;  /* 0x000000f40700720c */ /* 0x000fe40004706670 */
[C---:B------:R-:W-:Y:S02]  /*25870*/  IADD3 R7, R22.reuse, 0x38, RZ ;  /* 0x0000003816077810 */ /* 0x040fe40007ffe0ff */
[----:B------:R-:W-:Y:S02]  /*25880*/  ISETP.GE.AND P3, PT, R25, R245, PT ;  /* 0x000000f51900720c */ /* 0x000fe40003f66270 */
[----:B------:R-:W-:Y:S02]  /*25890*/  FMNMX.FTZ R4, R27, R4, !PT ;  /* 0x000000041b047209 */ /* 0x000fe40007810000 */
[----:B------:R-:W-:Y:S02]  /*258a0*/  IADD3 R22, R22, 0x39, RZ ;  /* 0x0000003916167810 */ /* 0x000fe40007ffe0ff */
[----:B------:R-:W-:Y:S02]  /*258b0*/  ISETP.GE.OR P5, PT, R12, R246, !P5 ;  /* 0x000000f60c00720c */ /* 0x000fe40006fa6670 */
[----:B------:R-:W-:Y:S02]  /*258c0*/  FSEL R180, R180, -INF , !P6 ;  /* 0xff800000b4b47808 */ /* 0x000fe40007000000 */
[----:B------:R-:W-:Y:S02]  /*258d0*/  ISETP.GE.AND P6, PT, R7, R247, PT ;  /* 0x000000f70700720c */ /* 0x000fe40003fc6270 */
[----:B------:R-:W-:Y:S02]  /*258e0*/  FMNMX.FTZ R5, R185, R5, !PT ;  /* 0x00000005b9057209 */ /* 0x000fe40007810000 */
[----:B------:R-:W-:Y:S02]  /*258f0*/  FMNMX.FTZ R4, R29, R4, !PT ;  /* 0x000000041d047209 */ /* 0x000fe40007810000 */
[----:B------:R-:W-:Y:S02]  /*25900*/  ISETP.GE.OR P3, PT, R25, R244, !P3 ;  /* 0x000000f41900720c */ /* 0x000fe40005f66670 */
[----:B------:R-:W-:Y:S02]  /*25910*/  ISETP.GE.AND P2, PT, R24, R245, PT ;  /* 0x000000f51800720c */ /* 0x000fe40003f46270 */
[----:B------:R-:W-:Y:S02]  /*25920*/  ISETP.GE.AND P4, PT, R22, R247, PT ;  /* 0x000000f71600720c */ /* 0x000fe40003f86270 */
[----:B------:R-:W-:Y:S02]  /*25930*/  FSEL R179, R179, -INF , !P5 ;  /* 0xff800000b3b37808 */ /* 0x000fe40006800000 */
[----:B------:R-:W-:Y:S02]  /*25940*/  FMNMX.FTZ R5, R180, R5, !PT ;  /* 0x00000005b4057209 */ /* 0x000fe40007810000 */
[----:B------:R-:W-:Y:S02]  /*25950*/  ISETP.GE.OR P6, PT, R7, R246, !P6 ;  /* 0x000000f60700720c */ /* 0x000fe400077c6670 */
[----:B------:R-:W-:Y:S02]  /*25960*/  FMNMX.FTZ R4, R30, R4, !PT ;  /* 0x000000041e047209 */ /* 0x000fe40007810000 */
[----:B------:R-:W-:Y:S02]  /*25970*/  ISETP.GE.OR P2, PT, R24, R244, !P2 ;  /* 0x000000f41800720c */ /* 0x000fe40005746670 */
[----:B------:R-:W-:Y:S02]  /*25980*/  FSEL R184, R6, -INF , !P3 ;  /* 0xff80000006b87808 */ /* 0x000fe40005800000 */
        /* <DEDUP_REMOVED lines=8> */
[----:B------:R-:W-:Y:S02]  /*25a10*/  FMNMX.FTZ R5, R183, R4, !PT ;  /* 0x00000004b7057209 */ /* 0x000fe40007810000 */
[----:B------:R-:W-:Y:S02]  /*25a20*/  FMNMX.FTZ R4, R176, R6, !PT ;  /* 0x00000006b0047209 */ /* 0x000fe40007810000 */
[----:B------:R-:W-:Y:S02]  /*25a30*/  ISETP.GE.AND P2, PT, R14, R245, PT ;  /* 0x000000f50e00720c */ /* 0x000fe40003f46270 */
[----:B------:R-:W-:Y:S02]  /*25a40*/  FMNMX.FTZ R6, R182, R5, !PT ;  /* 0x00000005b6067209 */ /* 0x000fe40007810000 */
[----:B------:R-:W1:Y:S01]  /*25a50*/  SHFL.BFLY PT, R5, R4, 0x2, 0x1f ;  /* 0x0c401f0004057f89 */ /* 0x000e6200000e0000 */
[-C--:B------:R-:W-:Y:S02]  /*25a60*/  ISETP.GE.OR P2, PT, R14, R244.reuse, !P2 ;  /* 0x000000f40e00720c */ /* 0x080fe40005746670 */
[CC--:B------:R-:W-:Y:S02]  /*25a70*/  ISETP.GE.AND P1, PT, R12.reuse, R245.reuse, PT ;  /* 0x000000f50c00720c */ /* 0x0c0fe40003f26270 */
[----:B------:R-:W-:Y:S02]  /*25a80*/  FSEL R181, R181, -INF , !P0 ;  /* 0xff800000b5b57808 */ /* 0x000fe40004000000 */
[----:B------:R-:W-:Y:S02]  /*25a90*/  ISETP.GE.OR P1, PT, R12, R244, !P1 ;  /* 0x000000f40c00720c */ /* 0x000fe40004f26670 */
[-C--:B------:R-:W-:Y:S02]  /*25aa0*/  ISETP.GE.AND P0, PT, R7, R245.reuse, PT ;  /* 0x000000f50700720c */ /* 0x080fe40003f06270 */
[----:B------:R-:W-:Y:S02]  /*25ab0*/  FSEL R175, R11, -INF , !P2 ;  /* 0xff8000000baf7808 */ /* 0x000fe40005000000 */
[----:B------:R-:W-:Y:S02]  /*25ac0*/  FMNMX.FTZ R6, R181, R6, !PT ;  /* 0x00000006b5067209 */ /* 0x000fe40007810000 */
[----:B------:R-:W-:Y:S02]  /*25ad0*/  ISETP.GE.OR P2, PT, R7, R244, !P0 ;  /* 0x000000f40700720c */ /* 0x000fe40004746670 */
[----:B------:R-:W-:Y:S02]  /*25ae0*/  ISETP.GE.AND P0, PT, R22, R245, PT ;  /* 0x000000f51600720c */ /* 0x000fe40003f06270 */
[----:B------:R-:W-:Y:S02]  /*25af0*/  FSEL R174, R10, -INF , !P1 ;  /* 0xff8000000aae7808 */ /* 0x000fe40004800000 */
[----:B------:R-:W-:Y:S02]  /*25b00*/  FMNMX.FTZ R6, R175, R6, !PT ;  /* 0x00000006af067209 */ /* 0x000fe40007810000 */
[----:B------:R-:W-:Y:S02]  /*25b10*/  ISETP.GE.OR P0, PT, R22, R244, !P0 ;  /* 0x000000f41600720c */ /* 0x000fe40004706670 */
[----:B------:R-:W-:Y:S02]  /*25b20*/  FSEL R173, R20, -INF , !P2 ;  /* 0xff80000014ad7808 */ /* 0x000fe40005000000 */
[----:B------:R-:W-:Y:S01]  /*25b30*/  FMNMX.FTZ R6, R174, R6, !PT ;  /* 0x00000006ae067209 */ /* 0x000fe20007810000 */
[----:B------:R-:W-:Y:S01]  /*25b40*/  LDSM.16.MT88.4 R20, [R217+0x10000] ;  /* 0x01000000d914783b */ /* 0x000fe20000004200 */
[----:B------:R-:W-:Y:S02]  /*25b50*/  FSEL R166, R3, -INF , !P0 ;  /* 0xff80000003a67808 */ /* 0x000fe40004000000 */
[----:B------:R-:W-:Y:S02]  /*25b60*/  FMNMX.FTZ R3, R173, R6, !PT ;  /* 0x00000006ad037209 */ /* 0x000fe40007810000 */
[----:B-1----:R-:W-:Y:S02]  /*25b70*/  FMNMX.FTZ R5, R4, R5, !PT ;  /* 0x0000000504057209 */ /* 0x002fe40007810000 */
[----:B------:R-:W-:Y:S03]  /*25b80*/  FMNMX.FTZ R3, R166, R3, !PT ;  /* 0x00000003a6037209 */ /* 0x000fe60007810000 */
[----:B--2---:R-:W1:Y:S08]  /*25b90*/  SHFL.BFLY PT, R164, R5, 0x1, 0x1f ;  /* 0x0c201f0005a47f89 */ /* 0x004e7000000e0000 */
[----:B------:R-:W2:Y:S01]  /*25ba0*/  SHFL.BFLY PT, R4, R3, 0x2, 0x1f ;  /* 0x0c401f0003047f89 */ /* 0x000ea200000e0000 */
[----:B-1----:R-:W-:Y:S04]  /*25bb0*/  FMNMX.FTZ R164, R5, R164, !PT ;  /* 0x000000a405a47209 */ /* 0x002fe80007810000 */
[----:B------:R-:W-:Y:S01]  /*25bc0*/  FSETP.NEU.FTZ.AND P1, PT, R164, -INF , PT ;  /* 0xff800000a400780b */ /* 0x000fe20003f3d000 */
[----:B---3--:R-:W-:Y:S01]  /*25bd0*/  FMUL.FTZ R177, R165, R164 ;  /* 0x000000a4a5b17220 */ /* 0x008fe20000410000 */
[----:B--2---:R-:W-:Y:S04]  /*25be0*/  FMNMX.FTZ R4, R3, R4, !PT ;  /* 0x0000000403047209 */ /* 0x004fe80007810000 */
[----:B------:R-:W-:Y:S01]  /*25bf0*/  FSEL R177, R177, RZ, P1 ;  /* 0x000000ffb1b17208 */ /* 0x000fe20000800000 */
[----:B------:R-:W1:Y:S04]  /*25c00*/  SHFL.BFLY PT, R3, R4, 0x1, 0x1f ;  /* 0x0c201f0004037f89 */ /* 0x000e6800000e0000 */
[-CC-:B------:R-:W-:Y:S02]  /*25c10*/  FFMA.FTZ R191, R172, R165.reuse, -R177.reuse ;  /* 0x000000a5acbf7223 */ /* 0x180fe400000108b1 */
[-CC-:B------:R-:W-:Y:S02]  /*25c20*/  FFMA.FTZ R190, R19, R165.reuse, -R177.reuse ;  /* 0x000000a513be7223 */ /* 0x180fe400000108b1 */
        /* <DEDUP_REMOVED lines=9> */
[-CC-:B------:R-:W-:Y:S02]  /*25cc0*/  FFMA.FTZ R250, R250, R165.reuse, -R177.reuse ;  /* 0x000000a5fafa7223 */ /* 0x180fe400000108b1 */
[--C-:B------:R-:W-:Y:S01]  /*25cd0*/  FFMA.FTZ R251, R251, R165, -R177.reuse ;  /* 0x000000a5fbfb7223 */ /* 0x100fe200000108b1 */
[----:B-1----:R-:W-:Y:S01]  /*25ce0*/  FMNMX.FTZ R3, R4, R3, !PT ;  /* 0x0000000304037209 */ /* 0x002fe20007810000 */
[-CC-:B------:R-:W-:Y:S01]  /*25cf0*/  FFMA.FTZ R187, R187, R165.reuse, -R177.reuse ;  /* 0x000000a5bbbb7223 */ /* 0x180fe200000108b1 */
[----:B------:R-:W-:Y:S01]  /*25d00*/  FSEL R4, R164, RZ, P1 ;  /* 0x000000ffa4047208 */ /* 0x000fe20000800000 */
[--C-:B------:R-:W-:Y:S01]  /*25d10*/  FFMA.FTZ R186, R186, R165, -R177.reuse ;  /* 0x000000a5baba7223 */ /* 0x100fe200000108b1 */
[----:B------:R-:W-:Y:S01]  /*25d20*/  FSETP.NEU.FTZ.AND P0, PT, R3, -INF , PT ;  /* 0xff8000000300780b */ /* 0x000fe20003f1d000 */
[----:B------:R-:W-:Y:S01]  /*25d30*/  FMUL.FTZ R172, R165, R3 ;  /* 0x00000003a5ac7220 */ /* 0x000fe20000410000 */
[----:B------:R-:W-:Y:S01]  /*25d40*/  MUFU.EX2 R197, R197 ;  /* 0x000000c500c57308 */ /* 0x000fe20000000800 */
[----:B------:R-:W-:Y:S01]  /*25d50*/  FADD.FTZ R2, -R4, R2 ;  /* 0x0000000204027221 */ /* 0x000fe20000010100 */
[----:B------:R-:W-:Y:S01]  /*25d60*/  FSEL R4, R3, RZ, P0 ;  /* 0x000000ff03047208 */ /* 0x000fe20000000000 */
[-C--:B------:R-:W-:Y:S01]  /*25d70*/  FFMA.FTZ R185, R185, R165.reuse, -R177 ;  /* 0x000000a5b9b97223 */ /* 0x080fe200000108b1 */
[----:B------:R-:W-:Y:S01]  /*25d80*/  FSEL R172, R172, RZ, P0 ;  /* 0x000000ffacac7208 */ /* 0x000fe20000000000 */
[----:B------:R-:W-:Y:S01]  /*25d90*/  FMUL.FTZ R2, R165, R2 ;  /* 0x00000002a5027220 */ /* 0x000fe20000410000 */
[----:B------:R-:W-:Y:S01]  /*25da0*/  ISETP.GT.AND P0, PT, R242, R230, PT ;  /* 0x000000e6f200720c */ /* 0x000fe20003f04270 */
[----:B------:R-:W-:Y:S02]  /*25db0*/  FADD.FTZ R0, -R4, R0 ;  /* 0x0000000004007221 */ /* 0x000fe40000010100 */
[-CC-:B------:R-:W-:Y:S01]  /*25dc0*/  FFMA.FTZ R194, R13, R165.reuse, -R172.reuse ;  /* 0x000000a50dc27223 */ /* 0x180fe200000108ac */
[----:B------:R-:W1:Y:S01]  /*25dd0*/  MUFU.EX2 R196, R196 ;  /* 0x000000c400c47308 */ /* 0x000e620000000800 */
[----:B------:R-:W3:Y:S01]  /*25de0*/  LDSM.16.MT88.4 R12, [R219+0x10000] ;  /* 0x01000000db0c783b */ /* 0x000ee20000004200 */
[-CC-:B------:R-:W-:Y:S02]  /*25df0*/  FFMA.FTZ R195, R8, R165.reuse, -R172.reuse ;  /* 0x000000a508c37223 */ /* 0x180fe400000108ac */
[-CC-:B------:R-:W-:Y:S02]  /*25e00*/  FFMA.FTZ R193, R169, R165.reuse, -R172.reuse ;  /* 0x000000a5a9c17223 */ /* 0x180fe400000108ac */
[--C-:B------:R-:W-:Y:S01]  /*25e10*/  FFMA.FTZ R192, R168, R165, -R172.reuse ;  /* 0x000000a5a8c07223 */ /* 0x100fe200000108ac */
[----:B--2---:R-:W-:Y:S01]  /*25e20*/  F2FP.BF16.PACK_AB R168, R190, R191 ;  /* 0x000000bfbea8723e */ /* 0x004fe200000010ff */
[----:B------:R-:W-:Y:S02]  /*25e30*/  FMUL.FTZ R0, R165, R0 ;  /* 0x00000000a5007220 */ /* 0x000fe40000410000 */
[----:B------:R-:W2:Y:S01]  /*25e40*/  MUFU.EX2 R2, R2 ;  /* 0x0000000200027308 */ /* 0x000ea20000000800 */
        /* <DEDUP_REMOVED lines=8> */
[----:B-1----:R-:W-:Y:S01]  /*25ed0*/  F2FP.BF16.PACK_AB R170, R196, R197 ;  /* 0x000000c5c4aa723e */ /* 0x002fe200000010ff */
[----:B------:R-:W-:Y:S05]  /*25ee0*/  FFMA.FTZ R181, R181, R165, -R172 ;  /* 0x000000a5b5b57223 */ /* 0x000fea00000108ac */
[----:B------:R-:W-:Y:S01]  /*25ef0*/  MUFU.EX2 R195, R195 ;  /* 0x000000c300c37308 */ /* 0x000fe20000000800 */
[C---:B--2---:R-:W-:Y:S01]  /*25f00*/  FMUL.FTZ R4, R2.reuse, R160 ;  /* 0x000000a002047220 */ /* 0x044fe20000410000 */
[----:B------:R-:W-:Y:S01]  /*25f10*/  MOV R160, R28 ;  /* 0x0000001c00a07202 */ /* 0x000fe20000000f00 */
[C---:B------:R-:W-:Y:S02]  /*25f20*/  FMUL.FTZ R5, R2.reuse, R161 ;  /* 0x000000a102057220 */ /* 0x040fe40000410000 */
[C---:B------:R-:W-:Y:S05]  /*25f30*/  FMUL.FTZ R8, R2.reuse, R156 ;  /* 0x0000009c02087220 */ /* 0x040fea0000410000 */
[----:B------:R-:W1:Y:S01]  /*25f40*/  MUFU.EX2 R194, R194 ;  /* 0x000000c200c27308 */ /* 0x000e620000000800 */
[----:B------:R-:W-:Y:S02]  /*25f50*/  FMUL.FTZ R9, R2, R157 ;  /* 0x0000009d02097220 */ /* 0x000fe40000410000 */
[----:B------:R-:W-:Y:S02]  /*25f60*/  IMAD.MOV.U32 R161, RZ, RZ, R30 ;  /* 0x000000ffffa17224 */ /* 0x000fe400078e001e */
[C---:B----4-:R-:W-:Y:S01]  /*25f70*/  FMUL.FTZ R6, R0.reuse, R162 ;  /* 0x000000a200067220 */ /* 0x050fe20000410000 */
[----:B------:R-:W-:Y:S01]  /*25f80*/  MOV R162, R29 ;  /* 0x0000001d00a27202 */ /* 0x000fe20000000f00 */
[C---:B------:R-:W-:Y:S01]  /*25f90*/  FMUL.FTZ R7, R0.reuse, R163 ;  /* 0x000000a300077220 */ /* 0x040fe20000410000 */
[----:B------:R-:W2:Y:S01]  /*25fa0*/  LDSM.16.MT88.4 R28, [R216+0x10000] ;  /* 0x01000000d81c783b */ /* 0x000ea20000004200 */
[C---:B------:R-:W-:Y:S01]  /*25fb0*/  FMUL.FTZ R10, R0.reuse, R158 ;  /* 0x0000009e000a7220 */ /* 0x040fe20000410000 */
[----:B------:R-:W-:Y:S01]  /*25fc0*/  MUFU.EX2 R193, R193 ;  /* 0x000000c100c17308 */ /* 0x000fe20000000800 */
[C---:B------:R-:W-:Y:S02]  /*25fd0*/  FMUL.FTZ R11, R0.reuse, R159 ;  /* 0x0000009f000b7220 */ /* 0x040fe40000410000 */
[----:B------:R-:W-:Y:S02]  /*25fe0*/  FMUL.FTZ R19, R0, R151 ;  /* 0x0000009700137220 */ /* 0x000fe40000410000 */
[C---:B------:R-:W-:Y:S01]  /*25ff0*/  FMUL.FTZ R16, R2.reuse, R148 ;  /* 0x0000009402107220 */ /* 0x040fe20000410000 */
[----:B------:R-:W-:Y:S01]  /*26000*/  LDSM.16.MT88.4 R156, [R217+0x12800] ;  /* 0x01280000d99c783b */ /* 0x000fe20000004200 */
[----:B------:R-:W-:Y:S02]  /*26010*/  FMUL.FTZ R17, R2, R149 ;  /* 0x0000009502117220 */ /* 0x000fe40000410000 */
[----:B------:R-:W-:Y:S01]  /*26020*/  FMUL.FTZ R18, R0, R150 ;  /* 0x0000009600127220 */ /* 0x000fe20000410000 */
[----:B------:R-:W4:Y:S01]  /*26030*/  MUFU.EX2 R192, R192 ;  /* 0x000000c000c07308 */ /* 0x000f220000000800 */
[----:B------:R-:W-:Y:S02]  /*26040*/  IMAD.MOV.U32 R163, RZ, RZ, R27 ;  /* 0x000000ffffa37224 */ /* 0x000fe400078e001b */
        /* <DEDUP_REMOVED lines=12> */
[----:B------:R-:W-:Y:S01]  /*26110*/  LDSM.16.MT88.4 R132, [R216+0x12000] ;  /* 0x01200000d884783b */ /* 0x000fe20000004200 */
[----:B------:R-:W-:Y:S01]  /*26120*/  FMUL.FTZ R37, R2, R37 ;  /* 0x0000002502257220 */ /* 0x000fe20000410000 */
[----:B------:R-:W-:Y:S01]  /*26130*/  MUFU.EX2 R198, R198 ;  /* 0x000000c600c67308 */ /* 0x000fe20000000800 */
[----:B------:R-:W-:Y:S01]  /*26140*/  FMUL.FTZ R38, R0, R38 ;  /* 0x0000002600267220 */ /* 0x000fe20000410000 */
[----:B----4-:R-:W-:Y:S01]  /*26150*/  F2FP.BF16.PACK_AB R171, R192, R193 ;  /* 0x000000c1c0ab723e */ /* 0x010fe200000010ff */
[----:B------:R-:W-:Y:S02]  /*26160*/  FMUL.FTZ R39, R0, R39 ;  /* 0x0000002700277220 */ /* 0x000fe40000410000 */
[C---:B------:R-:W-:Y:S02]  /*26170*/  FMUL.FTZ R40, R2.reuse, R40 ;  /* 0x0000002802287220 */ /* 0x040fe40000410000 */
[----:B------:R-:W-:Y:S02]  /*26180*/  FMUL.FTZ R41, R2, R41 ;  /* 0x0000002902297220 */ /* 0x000fe40000410000 */
[C---:B---3--:R-:W-:Y:S01]  /*26190*/  HMMA.16816.F32.BF16 R4, R168.reuse, R12, R4 ;  /* 0x0000000ca804723c */ /* 0x048fe20000041804 */
[----:B------:R-:W1:Y:S04]  /*261a0*/  MUFU.EX2 R199, R199 ;  /* 0x000000c700c77308 */ /* 0x000e680000000800 */
[----:B------:R-:W-:Y:S02]  /*261b0*/  FMUL.FTZ R42, R0, R42 ;  /* 0x0000002a002a7220 */ /* 0x000fe40000410000 */
[C---:B------:R-:W-:Y:S01]  /*261c0*/  FMUL.FTZ R12, R2.reuse, R152 ;  /* 0x00000098020c7220 */ /* 0x040fe20000410000 */
[C---:B------:R-:W-:Y:S03]  /*261d0*/  HMMA.16816.F32.BF16 R8, R168.reuse, R14, R8 ;  /* 0x0000000ea808723c */ /* 0x040fe60000041808 */
[----:B------:R-:W-:Y:S01]  /*261e0*/  MUFU.EX2 R250, R250 ;  /* 0x000000fa00fa7308 */ /* 0x000fe20000000800 */
[----:B------:R-:W-:Y:S02]  /*261f0*/  FMUL.FTZ R13, R2, R153 ;  /* 0x00000099020d7220 */ /* 0x000fe40000410000 */
[C---:B------:R-:W-:Y:S02]  /*26200*/  FMUL.FTZ R43, R0.reuse, R43 ;  /* 0x0000002b002b7220 */ /* 0x040fe40000410000 */
[C---:B------:R-:W-:Y:S04]  /*26210*/  FMUL.FTZ R14, R0.reuse, R154 ;  /* 0x0000009a000e7220 */ /* 0x040fe80000410000 */
[----:B------:R-:W-:Y:S01]  /*26220*/  FMUL.FTZ R15, R0, R155 ;  /* 0x0000009b000f7220 */ /* 0x000fe20000410000 */
[----:B------:R-:W-:Y:S01]  /*26230*/  MUFU.EX2 R251, R251 ;  /* 0x000000fb00fb7308 */ /* 0x000fe20000000800 */
[----:B------:R-:W3:Y:S01]  /*26240*/  LDSM.16.MT88.4 R152, [R215+0x10000] ;  /* 0x01000000d798783b */ /* 0x000ee20000004200 */
[C---:B------:R-:W-:Y:S02]  /*26250*/  FMUL.FTZ R44, R2.reuse, R44 ;  /* 0x0000002c022c7220 */ /* 0x040fe40000410000 */
[----:B------:R-:W-:Y:S02]  /*26260*/  FMUL.FTZ R45, R2, R45 ;  /* 0x0000002d022d7220 */ /* 0x000fe40000410000 */
[C---:B------:R-:W-:Y:S03]  /*26270*/  HMMA.16816.F32.BF16 R12, R168.reuse, R20, R12 ;  /* 0x00000014a80c723c */ /* 0x040fe6000004180c */
[C---:B------:R-:W-:Y:S01]  /*26280*/  FMUL.FTZ R46, R0.reuse, R46 ;  /* 0x0000002e002e7220 */ /* 0x040fe20000410000 */
[----:B------:R-:W-:Y:S01]  /*26290*/  MUFU.EX2 R252, R252 ;  /* 0x000000fc00fc7308 */ /* 0x000fe20000000800 */
        /* <DEDUP_REMOVED lines=22> */
[C---:B---3--:R-:W-:Y:S03]  /*26400*/  HMMA.16816.F32.BF16 R28, R168.reuse, R152, R28 ;  /* 0x00000098a81c723c */ /* 0x048fe6000004181c */
[C---:B------:R-:W-:Y:S02]  /*26410*/  FMUL.FTZ R56, R2.reuse, R56 ;  /* 0x0000003802387220 */ /* 0x040fe40000410000 */
[----:B------:R-:W-:Y:S02]  /*26420*/  FMUL.FTZ R57, R2, R57 ;  /* 0x0000003902397220 */ /* 0x000fe40000410000 */
[C---:B------:R-:W-:Y:S01]  /*26430*/  FMUL.FTZ R58, R0.reuse, R58 ;  /* 0x0000003a003a7220 */ /* 0x040fe20000410000 */
[C---:B------:R-:W-:Y:S01]  /*26440*/  HMMA.16816.F32.BF16 R32, R168.reuse, R154, R32 ;  /* 0x0000009aa820723c */ /* 0x040fe20000041820 */
[----:B------:R-:W-:Y:S03]  /*26450*/  LDSM.16.MT88.4 R152, [R219+0x12800] ;  /* 0x01280000db98783b */ /* 0x000fe60000004200 */
[----:B------:R-:W-:Y:S02]  /*26460*/  FMUL.FTZ R59, R0, R59 ;  /* 0x0000003b003b7220 */ /* 0x000fe40000410000 */
[C---:B------:R-:W-:Y:S02]  /*26470*/  FMUL.FTZ R60, R2.reuse, R60 ;  /* 0x0000003c023c7220 */ /* 0x040fe40000410000 */
[C---:B----4-:R-:W-:Y:S04]  /*26480*/  HMMA.16816.F32.BF16 R36, R168.reuse, R144, R36 ;  /* 0x00000090a824723c */ /* 0x050fe80000041824 */
[----:B------:R-:W-:Y:S02]  /*26490*/  FMUL.FTZ R61, R2, R61 ;  /* 0x0000003d023d7220 */ /* 0x000fe40000410000 */
[C---:B------:R-:W-:Y:S02]  /*264a0*/  FMUL.FTZ R62, R0.reuse, R62 ;  /* 0x0000003e003e7220 */ /* 0x040fe40000410000 */
[C---:B------:R-:W-:Y:S01]  /*264b0*/  HMMA.16816.F32.BF16 R40, R168.reuse, R146, R40 ;  /* 0x00000092a828723c */ /* 0x040fe20000041828 */
[----:B------:R-:W-:Y:S03]  /*264c0*/  LDSM.16.MT88.4 R144, [R216+0x10800] ;  /* 0x01080000d890783b */ /* 0x000fe60000004200 */
        /* <DEDUP_REMOVED lines=64> */
[C---:B---3--:R-:W-:Y:S03]  /*268d0*/  HMMA.16816.F32.BF16 R100, R168.reuse, R132, R100 ;  /* 0x00000084a864723c */ /* 0x048fe60000041864 */
[C---:B------:R-:W-:Y:S02]  /*268e0*/  FMUL.FTZ R106, R0.reuse, R106 ;  /* 0x0000006a006a7220 */ /* 0x040fe40000410000 */
[----:B------:R-:W-:Y:S02]  /*268f0*/  FMUL.FTZ R107, R0, R107 ;  /* 0x0000006b006b7220 */ /* 0x000fe40000410000 */
[C---:B------:R-:W-:Y:S02]  /*26900*/  FMUL.FTZ R108, R2.reuse, R108 ;  /* 0x0000006c026c7220 */ /* 0x040fe40000410000 */
[----:B------:R-:W-:Y:S03]  /*26910*/  FMUL.FTZ R109, R2, R109 ;  /* 0x0000006d026d7220 */ /* 0x000fe60000410000 */
[C---:B------:R-:W-:Y:S01]  /*26920*/  HMMA.16816.F32.BF16 R104, R168.reuse, R134, R104 ;  /* 0x00000086a868723c */ /* 0x040fe20000041868 */
[----:B------:R-:W3:Y:S02]  /*26930*/  LDSM.16.MT88.4 R132, [R215+0x16000] ;  /* 0x01600000d784783b */ /* 0x000ee40000004200 */
[C---:B------:R-:W-:Y:S02]  /*26940*/  FMUL.FTZ R110, R0.reuse, R110 ;  /* 0x0000006e006e7220 */ /* 0x040fe40000410000 */
[----:B------:R-:W-:Y:S02]  /*26950*/  FMUL.FTZ R111, R0, R111 ;  /* 0x0000006f006f7220 */ /* 0x000fe40000410000 */
[C---:B------:R-:W-:Y:S02]  /*26960*/  FMUL.FTZ R112, R2.reuse, R112 ;  /* 0x0000007002707220 */ /* 0x040fe40000410000 */
[----:B------:R-:W-:Y:S03]  /*26970*/  FMUL.FTZ R113, R2, R113 ;  /* 0x0000007102717220 */ /* 0x000fe60000410000 */
        /* <DEDUP_REMOVED lines=12> */
[C---:B--2---:R-:W-:Y:S03]  /*26a40*/  HMMA.16816.F32.BF16 R116, R168.reuse, R136, R116 ;  /* 0x00000088a874723c */ /* 0x044fe60000041874 */
        /* <DEDUP_REMOVED lines=11> */
[----:B------:R-:W-:Y:S02]  /*26b00*/  FFMA.FTZ R172, R166, R165, -R172 ;  /* 0x000000a5a6ac7223 */ /* 0x000fe400000108ac */
[C---:B------:R-:W-:Y:S02]  /*26b10*/  FMUL.FTZ R128, R2.reuse, R128 ;  /* 0x0000008002807220 */ /* 0x040fe40000410000 */
[----:B------:R-:W-:Y:S01]  /*26b20*/  FMUL.FTZ R129, R2, R129 ;  /* 0x0000008102817220 */ /* 0x000fe20000410000 */
[C---:B---3--:R-:W-:Y:S03]  /*26b30*/  HMMA.16816.F32.BF16 R124, R168.reuse, R132, R124 ;  /* 0x00000084a87c723c */ /* 0x048fe6000004187c */
[C---:B------:R-:W-:Y:S01]  /*26b40*/  FMUL.FTZ R130, R0.reuse, R130 ;  /* 0x0000008200827220 */ /* 0x040fe20000410000 */
[----:B--2---:R-:W-:Y:S01]  /*26b50*/  LDSM.16.MT88.4 R136, [R217+0x10800] ;  /* 0x01080000d988783b */ /* 0x004fe20000004200 */
[----:B------:R-:W-:Y:S02]  /*26b60*/  FMUL.FTZ R131, R0, R131 ;  /* 0x0000008300837220 */ /* 0x000fe40000410000 */
[----:B-1----:R-:W-:Y:S01]  /*26b70*/  F2FP.BF16.PACK_AB R132, R199, R198 ;  /* 0x000000c6c784723e */ /* 0x002fe200000010ff */
[----:B------:R-:W-:Y:S04]  /*26b80*/  FFMA.FTZ R191, R2, R249, R191 ;  /* 0x000000f902bf7223 */ /* 0x000fe800000100bf */
[----:B------:R-:W-:Y:S01]  /*26b90*/  HMMA.16816.F32.BF16 R128, R168, R134, R128 ;  /* 0x00000086a880723c */ /* 0x000fe20000041880 */
[----:B----4-:R-:W1:Y:S02]  /*26ba0*/  LDSM.16.MT88.4 R140, [R219+0x10800] ;  /* 0x01080000db8c783b */ /* 0x010e640000004200 */
        /* <DEDUP_REMOVED lines=258> */
.L_x_3032:
        /* <DEDUP_REMOVED lines=11> */
.L_x_3055:
[----:B--23--:R-:W-:Y:S01]  /*27c80*/  FADD.FTZ R249, R6, R249 ;  /* 0x000000f906f97221 */ /* 0x00cfe20000010000 */
[----:B------:R-:W-:Y:S05]  /*27c90*/  BRA.DIV ~URZ, `(.L_x_3043) ;  /* 0x000020f27f007947 */ /* 0x000fea000b800000 */
[----:B------:R-:W2:Y:S04]  /*27ca0*/  SHFL.BFLY PT, R4, R248, 0x2, 0x1f ;  /* 0x0c401f00f8047f89 */ /* 0x000ea800000e0000 */
[----:B------:R-:W3:Y:S01]  /*27cb0*/  SHFL.BFLY PT, R0, R249, 0x1, 0x1f ;  /* 0x0c201f00f9007f89 */ /* 0x000ee200000e0000 */
[----:B--2---:R-:W-:Y:S02]  /*27cc0*/  FADD.FTZ R248, R4, R248 ;  /* 0x000000f804f87221 */ /* 0x004fe40000010000 */
[----:B---3--:R-:W-:-:S03]  /*27cd0*/  FADD.FTZ R249, R249, R0 ;  /* 0x00000000f9f97221 */ /* 0x008fc60000010000 */
[----:B------:R2:W3:Y:S04]  /*27ce0*/  SHFL.BFLY PT, R6, R248, 0x1, 0x1f ;  /* 0x0c201f00f8067f89 */ /* 0x0004e800000e0000 */
.L_x_3056:
        /* <DEDUP_REMOVED lines=330> */
.L_x_3045:
[----:B------:R-:W-:Y:S02]  /*29190*/  ULDC.64 UR4, c[0x0][0x118] ;  /* 0x0000460000047ab9 */ /* 0x000fe40000000a00 */
[----:B------:R-:W2:Y:S04]  /*291a0*/  LD.E R2, [R8.64+0x60] ;  /* 0x0000600408027980 */ /* 0x000ea8000c101900 */
[----:B------:R-:W3:Y:S01]  /*291b0*/  LD.E R238, [R8.64+0xb4] ;  /* 0x0000b40408ee7980 */ /* 0x000ee2000c101900 */
[----:B--2---:R-:W-:-:S04]  /*291c0*/  IMAD R2, R2, R235, R234 ;  /* 0x000000eb02027224 */ /* 0x004fc800078e02ea */
[----:B---3--:R-:W-:Y:S02]  /*291d0*/  IMAD R238, R238, R2, RZ ;  /* 0x00000002eeee7224 */ /* 0x008fe400078e02ff */
.L_x_3046:
[----:B------:R-:W-:Y:S05]  /*291e0*/  BSYNC B0 ;  /* 0x0000000000007941 */ /* 0x000fea0003800000 */
.L_x_3044:
        /* <DEDUP_REMOVED lines=52> */
.L_x_3048:
[----:B--234-:R-:W-:Y:S05]  /*29530*/  BSYNC B0 ;  /* 0x0000000000007941 */ /* 0x01cfea0003800000 */
.L_x_3047:
        /* <DEDUP_REMOVED lines=35> */
[-C--:B------:R-:W-:Y:S01]  /*29770*/  ISETP.GE.AND P3, PT, R3, R8.reuse, PT ;  /* 0x000000080300720c */ /* 0x080fe20003f66270 */
        /* <DEDUP_REMOVED lines=12> */
.L_x_3050:
[----:B-1----:R-:W-:Y:S05]  /*29840*/  BSYNC B0 ;  /* 0x0000000000007941 */ /* 0x002fea0003800000 */
.L_x_3049:
        /* <DEDUP_REMOVED lines=23> */
.L_x_3052:
[----:B------:R-:W-:Y:S05]  /*299c0*/  BSYNC B0 ;  /* 0x0000000000007941 */ /* 0x000fea0003800000 */
.L_x_3051:
        /* <DEDUP_REMOVED lines=23> */
.L_x_3054:
[----:B------:R-:W-:Y:S05]  /*29b40*/  BSYNC B0 ;  /* 0x0000000000007941 */ /* 0x000fea0003800000 */
.L_x_3053:
[----:B------:R-:W-:Y:S01]  /*29b50*/  IADD3 R2, R15, 0x30, RZ ;  /* 0x000000300f027810 */ /* 0x000fe20007ffe0ff */
[----:B-1----:R-:W-:-:S02]  /*29b60*/  IMAD.MOV.U32 R6, RZ, RZ, R233 ;  /* 0x000000ffff067224 */ /* 0x002fc400078e00e9 */
[----:B------:R-:W-:Y:S01]  /*29b70*/  IMAD.MOV.U32 R7, RZ, RZ, 0x0 ;  /* 0x00000000ff077424 */ /* 0x000fe200078e00ff */
[----:B------:R-:W-:-:S13]  /*29b80*/  ISETP.GE.AND P0, PT, R2, R236, PT ;  /* 0x000000ec0200720c */ /* 0x000fda0003f06270 */
[----:B------:R-:W-:Y:S05]  /*29b90*/  @P0 RET.REL.NODEC R6 `(_ZN5flash24flash_fwd_splitkv_kernelI23Flash_fwd_kernel_traitsILi256ELi64ELi64ELi4ELb0ELb0EN7cutlass10bfloat16_tE19Flash_kernel_traitsILi256ELi64ELi64ELi4ES3_EELb0ELb1ELb0ELb0ELb0ELb1ELb0ELb1EEEvNS_16Flash_fwd_paramsE) ;  /* 0xfffd646006000950 */ /* 0x000fea0003c3ffff */
        /* <DEDUP_REMOVED lines=10> */
[----:B------:R-:W-:-:S03]  /*29c40*/  LEA R2, P3, R6, R84, 0x1 ;  /* 0x0000005406027211 */ /* 0x000fc600078608ff */
[----:B------:R-:W-:-:S05]  /*29c50*/  IMAD R5, R83, R15, R5 ;  /* 0x0000000f53057224 */ /* 0x000fca00078e0205 */
[----:B------:R-:W-:-:S04]  /*29c60*/  IADD3 R5, R7, R5, RZ ;  /* 0x0000000507057210 */ /* 0x000fc80007ffe0ff */
[----:B------:R-:W-:Y:S02]  /*29c70*/  LEA.HI.X R3, R6, R85, R5, 0x1, P3 ;  /* 0x0000005506037211 */ /* 0x000fe400018f0c05 */
[----:B------:R-:W-:-:S03]  /*29c80*/  MOV R5, 0x0 ;  /* 0x0000000000057802 */ /* 0x000fc60000000f00 */
[----:B------:R1:W-:Y:S01]  /*29c90*/  @!P0 ST.E.128 [R2.64+0x100], R28 ;  /* 0x0001001c02008985 */ /* 0x0003e2000c101d04 */
[----:B------:R-:W-:Y:S01]  /*29ca0*/  ISETP.GE.AND P0, PT, R4, R8, PT ;  /* 0x000000080400720c */ /* 0x000fe20003f06270 */
[----:B------:R-:W-:Y:S02]  /*29cb0*/  IMAD.MOV.U32 R4, RZ, RZ, R233 ;  /* 0x000000ffff047224 */ /* 0x000fe400078e00e9 */
[----:B------:R1:W-:Y:S04]  /*29cc0*/  @!P2 ST.E.128 [R2.64], R60 ;  /* 0x0000003c0200a985 */ /* 0x0003e8000c101d04 */
[----:B------:R1:W-:Y:S06]  /*29cd0*/  @!P1 ST.E.128 [R2.64+0x80], R44 ;  /* 0x0000802c02009985 */ /* 0x0003ec000c101d04 */
[----:B------:R-:W-:Y:S05]  /*29ce0*/  @P0 RET.REL.NODEC R4 `(_ZN5flash24flash_fwd_splitkv_kernelI23Flash_fwd_kernel_traitsILi256ELi64ELi64ELi4ELb0ELb0EN7cutlass10bfloat16_tE19Flash_kernel_traitsILi256ELi64ELi64ELi4ES3_EELb0ELb1ELb0ELb0ELb0ELb1ELb0ELb1EEEvNS_16Flash_fwd_paramsE) ;  /* 0xfffd631004000950 */ /* 0x000fea0003c3ffff */
[----:B------:R-:W-:Y:S02]  /*29cf0*/  ULDC.64 UR4, c[0x0][0x118] ;  /* 0x0000460000047ab9 */ /* 0x000fe40000000a00 */
[----:B------:R2:W-:Y:S02]  /*29d00*/  ST.E.128 [R2.64+0x180], R76 ;  /* 0x0001804c02007985 */ /* 0x0005e4000c101d04 */
[----:B-12---:R-:W-:-:S02]  /*29d10*/  MOV R2, R233 ;  /* 0x000000e900027202 */ /* 0x006fc40000000f00 */
[----:B------:R-:W-:-:S04]  /*29d20*/  MOV R3, 0x0 ;  /* 0x0000000000037802 */ /* 0x000fc80000000f00 */
[----:B------:R-:W-:Y:S05]  /*29d30*/  RET.REL.NODEC R2 `(_ZN5flash24flash_fwd_splitkv_kernelI23Flash_fwd_kernel_traitsILi256ELi64ELi64ELi4ELb0ELb0EN7cutlass10bfloat16_tE19Flash_kernel_traitsILi256ELi64ELi64ELi4ES3_EELb0ELb1ELb0ELb0ELb0ELb1ELb0ELb1EEEvNS_16Flash_fwd_paramsE) ;  /* 0xfffd62c002007950 */ /* 0x000fea0003c3ffff */
.L_x_3042:
[----:B------:R-:W-:Y:S01]  /*29d40*/  IMAD.MOV.U32 R7, RZ, RZ, R249 ;  /* 0x000000ffff077224 */ /* 0x000fe200078e00f9 */
[----:B------:R-:W-:Y:S02]  /*29d50*/  MOV R6, 0x2 ;  /* 0x0000000200067802 */ /* 0x000fe40000000f00 */
[----:B------:R-:W-:Y:S02]  /*29d60*/  MOV R4, 0x29d80 ;  /* 0x00029d8000047802 */ /* 0x000fe40000000f00 */
[----:B-1---5:R-:W-:Y:S05]  /*29d70*/  CALL.REL.NOINC `($__internal_19_$__cuda_sm70_shflsync_bfly_p) ;  /* 0x0000010000007944 */ /* 0x022fea0003c00000 */
[----:B-12---:R-:W-:Y:S05]  /*29d80*/  BRA `(.L_x_3055) ;  /* 0xffffdef000007947 */ /* 0x006fea000383ffff */
.L_x_3043:
[----:B------:R-:W-:Y:S01]  /*29d90*/  IMAD.MOV.U32 R7, RZ, RZ, R249 ;  /* 0x000000ffff077224 */ /* 0x000fe200078e00f9 */
[----:B------:R-:W-:Y:S02]  /*29da0*/  MOV R6, 0x1 ;  /* 0x0000000100067802 */ /* 0x000fe40000000f00 */
[----:B------:R-:W-:Y:S02]  /*29db0*/  MOV R4, 0x29dd0 ;  /* 0x00029dd000047802 */ /* 0x000fe40000000f00 */
[----:B-1---5:R-:W-:Y:S05]  /*29dc0*/  CALL.REL.NOINC `($__internal_19_$__cuda_sm70_shflsync_bfly_p) ;  /* 0x000000b000007944 */ /* 0x022fea0003c00000 */
[----:B--2---:R-:W-:Y:S01]  /*29dd0*/  FADD.FTZ R249, R249, R6 ;  /* 0x00000006f9f97221 */ /* 0x004fe20000010000 */
[----:B-1----:R-:W-:Y:S02]  /*29de0*/  MOV R7, R248 ;  /* 0x000000f800077202 */ /* 0x002fe40000000f00 */
[----:B------:R-:W-:Y:S02]  /*29df0*/  MOV R6, 0x2 ;  /* 0x0000000200067802 */ /* 0x000fe40000000f00 */
[----:B------:R-:W-:-:S02]  /*29e00*/  MOV R4, 0x29e20 ;  /* 0x00029e2000047802 */ /* 0x000fc40000000f00 */
[----:B------:R-:W-:Y:S05]  /*29e10*/  CALL.REL.NOINC `($__internal_19_$__cuda_sm70_shflsync_bfly_p) ;  /* 0x0000006000007944 */ /* 0x000fea0003c00000 */
[----:B--2---:R-:W-:Y:S01]  /*29e20*/  FADD.FTZ R248, R248, R6 ;  /* 0x00000006f8f87221 */ /* 0x004fe20000010000 */
[----:B------:R-:W-:-:S02]  /*29e30*/  MOV R6, 0x1 ;  /* 0x0000000100067802 */ /* 0x000fc40000000f00 */
[----:B------:R-:W-:Y:S02]  /*29e40*/  MOV R4, 0x29e70 ;  /* 0x00029e7000047802 */ /* 0x000fe40000000f00 */
[----:B-1----:R-:W-:Y:S02]  /*29e50*/  MOV R7, R248 ;  /* 0x000000f800077202 */ /* 0x002fe40000000f00 */
[----:B------:R-:W-:Y:S05]  /*29e60*/  CALL.REL.NOINC `($__internal_19_$__cuda_sm70_shflsync_bfly_p) ;  /* 0x0000001000007944 */ /* 0x000fea0003c00000 */
[----:B-12---:R-:W-:Y:S05]  /*29e70*/  BRA `(.L_x_3056) ;  /* 0xffffde7000007947 */ /* 0x006fea000383ffff */
        .weak           $__internal_19_$__cuda_sm70_shflsync_bfly_p
        .type           $__internal_19_$__cuda_sm70_shflsync_bfly_p,@function
        .size           $__internal_19_$__cuda_sm70_shflsync_bfly_p,(.L_x_8883 - $__internal_19_$__cuda_sm70_shflsync_bfly_p)
$__internal_19_$__cuda_sm70_shflsync_bfly_p:
[----:B------:R-:W-:Y:S01]  /*29e80*/  MOV R10, R4 ;  /* 0x00000004000a7202 */ /* 0x000fe20000000f00 */
[----:B------:R-:W-:Y:S04]  /*29e90*/  WARPSYNC R0 ;  /* 0x0000000000007348 */ /* 0x000fe80003800000 */
[----:B------:R-:W-:Y:S01]  /*29ea0*/  MOV R11, 0x0 ;  /* 0x00000000000b7802 */ /* 0x000fe20000000f00 */
[----:B------:R1:W2:Y:S03]  /*29eb0*/  SHFL.BFLY PT, R6, R7, R6, R5 ;  /* 0x0c00000607067389 */ /* 0x0002a600000e0005 */
[----:B------:R-:W-:Y:S05]  /*29ec0*/  RET.REL.NODEC R10 `(_ZN5flash24flash_fwd_splitkv_kernelI23Flash_fwd_kernel_traitsILi256ELi64ELi64ELi4ELb0ELb0EN7cutlass10bfloat16_tE19Flash_kernel_traitsILi256ELi64ELi64ELi4ES3_EELb0ELb1ELb0ELb0ELb0ELb1ELb0ELb1EEEvNS_16Flash_fwd_paramsE) ;  /* 0xfffd61300a007950 */ /* 0x000fea0003c3ffff */
.L_x_3057:
        /* <DEDUP_REMOVED lines=11> */
.L_x_8883:


//--------------------- .text._ZN5flash24flash_fwd_splitkv_kernelI23Flash_fwd_kernel_traitsILi256ELi64ELi64ELi4ELb0ELb0EN7cutlass10bfloat16_tE19Flash_kernel_traitsILi256ELi64ELi64ELi4ES3_EELb0ELb1ELb0ELb0ELb0ELb0ELb1ELb0EEEvNS_16Flash_fwd_paramsE --------------------------
	.section	.text._ZN5flash24flash_fwd_splitkv_kernelI23Flash_fwd_kernel_traitsILi256ELi64ELi64ELi4ELb0ELb0EN7cutlass10bfloat16_tE19Flash_kernel_traitsILi256ELi64ELi64ELi4ES3_EELb0ELb1ELb0ELb0ELb0ELb0ELb1ELb0EEEvNS_16Flash_fwd_paramsE,"ax",@progbits
	.sectioninfo	@"SHI_REGISTERS=254"
	.align	128
        .global         _ZN5flash24flash_fwd_splitkv_kernelI23Flash_fwd_kernel_traitsILi256ELi64ELi64ELi4ELb0ELb0EN7cutlass10bfloat16_tE19Flash_kernel_traitsILi256ELi64ELi64ELi4ES3_EELb0ELb1ELb0ELb0ELb0ELb0ELb1ELb0EEEvNS_16Flash_fwd_paramsE
        .type           _ZN5flash24flash_fwd_splitkv_kernelI23Flash_fwd_kernel_traitsILi256ELi64ELi64ELi4ELb0ELb0EN7cutlass10bfloat16_tE19Flash_kernel_traitsILi256ELi64ELi64ELi4ES3_EELb0ELb1ELb0ELb0ELb0ELb0ELb1ELb0EEEvNS_16Flash_fwd_paramsE,@function
        .size           _ZN5flash24flash_fwd_splitkv_kernelI23Flash_fwd_kernel_traitsILi256ELi64ELi64ELi4ELb0ELb0EN7cutlass10bfloat16_tE19Flash_kernel_traitsILi256ELi64ELi64ELi4ES3_EELb0ELb1ELb0ELb0ELb0ELb0ELb1ELb0EEEvNS_16Flash_fwd_paramsE,(.L_x_8946 - _ZN5flash24flash_fwd_splitkv_kernelI23Flash_fwd_kernel_traitsILi256ELi64ELi64ELi4ELb0ELb0EN7cutlass10bfloat16_tE19Flash_kernel_traitsILi256ELi64ELi64ELi4ES3_EELb0ELb1ELb0ELb0ELb0ELb0ELb1ELb0EEEvNS_16Flash_fwd_paramsE)
        .other          _ZN5flash24flash_fwd_splitkv_kernelI23Flash_fwd_kernel_traitsILi256ELi64ELi64ELi4ELb0ELb0EN7cutlass10bfloat16_tE19Flash_kernel_traitsILi256ELi64ELi64ELi4ES3_EELb0ELb1ELb0ELb0ELb0ELb0ELb1ELb0EEEvNS_16Flash_fwd_paramsE,@"STO_CUDA_ENTRY STV_DEFAULT"
_ZN5flash24flash_fwd_splitkv_kernelI23Flash_fwd_kernel_traitsILi256ELi64ELi64ELi4ELb0ELb0EN7cutlass10bfloat16_tE19Flash_kernel_traitsILi256ELi64ELi64ELi4ES3_EELb0ELb1ELb0ELb0ELb0ELb0ELb1ELb0EEEvNS_16Flash_fwd_paramsE:
.text._ZN5flash24flash_fwd_splitkv_kernelI23Flash_fwd_kernel_traitsILi256ELi64ELi64ELi4ELb0ELb0EN7cutlass10bfloat16_tE19Flash_kernel_traitsILi256ELi64ELi64ELi4ES3_EELb0ELb1ELb0ELb0ELb0ELb0ELb1ELb0EEEvNS_16Flash_fwd_paramsE:
        /* <DEDUP_REMOVED lines=55> */
[----:B------:R-:W-:Y:S02]  /*0370*/  UMOV UR16, URZ ;  /* 0x0000003f00107c82 */ /* 0x000fe40008000000 */
        /* <DEDUP_REMOVED lines=21> */
.L_x_3058:
[----:B------:R-:W-:Y:S02]  /*04d0*/  ULDC UR8, c[0x0][0x218] ;  /* 0x0000860000087ab9 */ /* 0x000fe40000000800 */
.L_x_3059:
        /* <DEDUP_REMOVED lines=22> */
[----:B------:R-:W-:Y:S01]  /*0640*/  ULDC UR4, c[0x0][0x218] ;  /* 0x0000860000047ab9 */ /* 0x000fe20000000800 */
[----:B------:R-:W1:Y:S01]  /*0650*/  S2R R8, SR_TID.X ;  /* 0x0000000000087919 */ /* 0x000e620000002100 */
[----:B------:R-:W-:Y:S01]  /*0660*/  UIADD3 UR4, UR4, 0x3f, URZ ;  /* 0x0000003f04047890 */ /* 0x000fe2000fffe03f */
[----:B------:R2:W3:Y:S01]  /*0670*/  R2UR UR9, R0 ;  /* 0x00000000000973c2 */ /* 0x0004e200000e0000 */
[----:B------:R-:W-:Y:S02]  /*0680*/  ULDC UR5, c[0x0][0x10] ;  /* 0x0000040000057ab9 */ /* 0x000fe40000000800 */
[----:B------:R-:W-:Y:S02]  /*0690*/  USHF.R.S32.HI UR13, URZ, 0x1f, UR4 ;  /* 0x0000001f3f0d7899 */ /* 0x000fe40008011404 */
[----:B------:R-:W-:Y:S02]  /*06a0*/  UMOV UR18, URZ ;  /* 0x0000003f00127c82 */ /* 0x000fe40008000000 */
[----:B------:R-:W-:-:S04]  /*06b0*/  ULEA.HI UR13, UR13, UR4, URZ, 0x6 ;  /* 0x000000040d0d7291 */ /* 0x000fc8000f8f303f */
[----:B------:R-:W-:-:S04]  /*06c0*/  ULEA.HI.SX32 UR13, UR13, UR5, 0x1a ;  /* 0x000000050d0d7291 */ /* 0x000fc8000f8fd23f */
[----:B------:R-:W-:-:S06]  /*06d0*/  UIADD3 UR13, UR13, -0x1, URZ ;  /* 0xffffffff0d0d7890 */ /* 0x000fcc000fffe03f */
[----:B--2---:R-:W-:Y:S01]  /*06e0*/  IMAD.U32 R0, RZ, RZ, UR13 ;  /* 0x0000000dff007e24 */ /* 0x004fe2000f8e00ff */
[----:B---3--:R-:W2:Y:S01]  /*06f0*/  I2F.RP R3, UR9 ;  /* 0x0000000900037d06 */ /* 0x008ea20008209400 */
[----:B------:R-:W-:-:S03]  /*0700*/  ULOP3.LUT UR13, UR13, UR5, URZ, 0x3c, !UPT ;  /* 0x000000050d0d7292 */ /* 0x000fc6000f8e3c3f */
[----:B------:R-:W-:-:S04]  /*0710*/  IABS R0, R0 ;  /* 0x0000000000007213 */ /* 0x000fc80000000000 */
[----:B------:R-:W3:Y:S01]  /*0720*/  R2UR UR8, R0 ;  /* 0x00000000000873c2 */ /* 0x000ee200000e0000 */
[----:B--2---:R-:W2:Y:S02]  /*0730*/  MUFU.RCP R2, R3 ;  /* 0x0000000300027308 */ /* 0x004ea40000001000 */
[----:B--2---:R-:W-:-:S06]  /*0740*/  IADD3 R2, R2, 0xffffffe, RZ ;  /* 0x0ffffffe02027810 */ /* 0x004fcc0007ffe0ff */
[----:B------:R-:W2:Y:S02]  /*0750*/  F2I.FTZ.U32.TRUNC.NTZ R2, R2 ;  /* 0x0000000200027305 */ /* 0x000ea4000021f000 */
[----:B--2---:R-:W2:Y:S02]  /*0760*/  R2UR UR19, R2 ;  /* 0x00000000021373c2 */ /* 0x004ea400000e0000 */
[----:B--2---:R-:W-:-:S04]  /*0770*/  UIADD3 UR4, URZ, -UR19, URZ ;  /* 0x800000133f047290 */ /* 0x004fc8000fffe03f */
[----:B------:R-:W-:-:S04]  /*0780*/  UIMAD UR4, UR4, UR9, URZ ;  /* 0x00000009040472a4 */ /* 0x000fc8000f8e023f */
[----:B------:R-:W-:-:S07]  /*0790*/  UIMAD.WIDE.U32 UR18, UR19, UR4, UR18 ;  /* 0x00000004131272a5 */ /* 0x000fce000f8e0012 */
[----:B------:R-:W-:Y:S02]  /*07a0*/  UMOV UR15, UR19 ;  /* 0x00000013000f7c82 */ /* 0x000fe40008000000 */
[----:B---3--:R-:W-:Y:S02]  /*07b0*/  UIMAD.WIDE.U32 UR18, UR15, UR8, URZ ;  /* 0x000000080f1272a5 */ /* 0x008fe4000f8e003f */
[----:B------:R-:W-:-:S05]  /*07c0*/  UIADD3 UR18, -UR12, 0x7f, UR10 ;  /* 0x0000007f0c127890 */ /* 0x000fca000fffe10a */
[----:B------:R-:W-:Y:S02]  /*07d0*/  UMOV UR15, UR19 ;  /* 0x00000013000f7c82 */ /* 0x000fe40008000000 */
[----:B------:R-:W-:-:S04]  /*07e0*/  UIADD3 UR4, -UR15, URZ, URZ ;  /* 0x0000003f0f047290 */ /* 0x000fc8000fffe13f */
[----:B------:R-:W-:Y:S02]  /*07f0*/  UIMAD UR4, UR9, UR4, UR8 ;  /* 0x00000004090472a4 */ /* 0x000fe4000f8e0208 */
[----:B------:R-:W-:Y:S02]  /*0800*/  UIADD3 UR8, UR11, 0x3f, URZ ;  /* 0x0000003f0b087890 */ /* 0x000fe4000fffe03f */
[----:B------:R-:W-:-:S11]  /*0810*/  UISETP.GT.U32.AND UP0, UPT, UR9, UR4, UPT ;  /* 0x000000040900728c */ /* 0x000fd6000bf04070 */
[----:B------:R-:W-:Y:S02]  /*0820*/  @!UP0 UIADD3 UR4, UR4, -UR9, URZ ;  /* 0x8000000904048290 */ /* 0x000fe4000fffe03f */
[----:B------:R-:W-:Y:S02]  /*0830*/  @!UP0 UIADD3 UR15, UR15, 0x1, URZ ;  /* 0x000000010f0f8890 */ /* 0x000fe4000fffe03f */
[----:B------:R-:W-:Y:S02]  /*0840*/  UISETP.GE.U32.AND UP1, UPT, UR4, UR9, UPT ;  /* 0x000000090400728c */ /* 0x000fe4000bf26070 */
[----:B------:R-:W-:Y:S02]  /*0850*/  UISETP.GE.AND UP0, UPT, UR13, URZ, UPT ;  /* 0x0000003f0d00728c */ /* 0x000fe4000bf06270 */
[----:B------:R-:W-:Y:S02]  /*0860*/  UIADD3 UR9, UR11, UR10, -UR12 ;  /* 0x0000000a0b097290 */ /* 0x000fe4000fffe80c */
[----:B------:R-:W-:-:S02]  /*0870*/  ULDC UR4, c[0x0][0x2e4] ;  /* 0x0000b90000047ab9 */ /* 0x000fc40000000800 */
[----:B------:R-:W-:Y:S02]  /*0880*/  UIADD3 UR4, UR9, -UR4, URZ ;  /* 0x8000000409047290 */ /* 0x000fe4000fffe03f */
[----:B------:R-:W-:Y:S02]  /*0890*/  USHF.R.S32.HI UR9, URZ, 0x1f, UR8 ;  /* 0x0000001f3f097899 */ /* 0x000fe40008011408 */
[----:B------:R-:W-:Y:S02]  /*08a0*/  @UP1 UIADD3 UR15, UR15, 0x1, URZ ;  /* 0x000000010f0f1890 */ /* 0x000fe4000fffe03f */
[----:B------:R-:W-:Y:S02]  /*08b0*/  UISETP.NE.AND UP1, UPT, URZ, UR5, UPT ;  /* 0x000000053f00728c */ /* 0x000fe4000bf25270 */
[----:B------:R-:W-:Y:S02]  /*08c0*/  @!UP0 UIADD3 UR15, -UR15, URZ, URZ ;  /* 0x0000003f0f0f8290 */ /* 0x000fe4000fffe13f */
[----:B------:R-:W-:-:S02]  /*08d0*/  ULDC UR13, c[0x0][0x2e8] ;  /* 0x0000ba00000d7ab9 */ /* 0x000fc40000000800 */
[----:B------:R-:W-:Y:S02]  /*08e0*/  UIADD3 UR13, UR18, UR13, UR11 ;  /* 0x0000000d120d7290 */ /* 0x000fe4000fffe00b */
[----:B------:R-:W-:Y:S02]  /*08f0*/  ULEA.HI UR9, UR9, UR8, URZ, 0x6 ;  /* 0x0000000809097291 */ /* 0x000fe4000f8f303f */
[----:B------:R-:W-:Y:S02]  /*0900*/  USHF.R.S32.HI UR8, URZ, 0x1f, UR13 ;  /* 0x0000001f3f087899 */ /* 0x000fe4000801140d */
[----:B------:R-:W-:Y:S02]  /*0910*/  @!UP1 ULOP3.LUT UR15, URZ, UR5, URZ, 0x33, !UPT ;  /* 0x000000053f0f9292 */ /* 0x000fe4000f8e333f */
[----:B------:R-:W-:Y:S02]  /*0920*/  USHF.R.S32.HI UR5, URZ, 0x1f, UR4 ;  /* 0x0000001f3f057899 */ /* 0x000fe40008011404 */
[----:B------:R-:W-:-:S02]  /*0930*/  UIMAD UR21, UR15, UR7, URZ ;  /* 0x000000070f1572a4 */ /* 0x000fc4000f8e023f */
[----:B------:R-:W-:Y:S02]  /*0940*/  USHF.R.S32.HI UR9, URZ, 0x6, UR9 ;  /* 0x000000063f097899 */ /* 0x000fe40008011409 */
[----:B------:R-:W-:Y:S02]  /*0950*/  UIADD3 UR15, UR15, UR21, URZ ;  /* 0x000000150f0f7290 */ /* 0x000fe4000fffe03f */
[----:B------:R-:W-:Y:S02]  /*0960*/  ULEA.HI UR5, UR5, UR4, URZ, 0x6 ;  /* 0x0000000405057291 */ /* 0x000fe4000f8f303f */
[----:B------:R-:W-:Y:S02]  /*0970*/  ULEA.HI UR8, UR8, UR13, URZ, 0x6 ;  /* 0x0000000d08087291 */ /* 0x000fe4000f8f303f */
[----:B------:R-:W-:Y:S02]  /*0980*/  UISETP.LT.AND UP0, UPT, UR9, UR15, UPT ;  /* 0x0000000f0900728c */ /* 0x000fe4000bf01270 */
[----:B------:R-:W-:-:S02]  /*0990*/  USHF.R.S32.HI UR5, URZ, 0x6, UR5 ;  /* 0x000000063f057899 */ /* 0x000fc40008011405 */
[----:B------:R-:W-:Y:S02]  /*09a0*/  USHF.R.S32.HI UR8, URZ, 0x6, UR8 ;  /* 0x000000063f087899 */ /* 0x000fe40008011408 */
[----:B------:R-:W-:Y:S02]  /*09b0*/  USEL UR9, UR9, UR15, UP0 ;  /* 0x0000000f09097287 */ /* 0x000fe40008000000 */
[----:B------:R-:W-:Y:S02]  /*09c0*/  UISETP.LT.AND UP1, UPT, UR21, UR5, UPT ;  /* 0x000000051500728c */ /* 0x000fe4000bf21270 */
[----:B------:R-:W-:Y:S02]  /*09d0*/  UISETP.LT.AND UP0, UPT, UR9, UR8, UPT ;  /* 0x000000080900728c */ /* 0x000fe4000bf01270 */
[----:B------:R-:W-:Y:S02]  /*09e0*/  USEL UR21, UR21, UR5, !UP1 ;  /* 0x0000000515157287 */ /* 0x000fe4000c800000 */
[----:B------:R-:W-:-:S04]  /*09f0*/  USEL UR8, UR9, UR8, UP0 ;  /* 0x0000000809087287 */ /* 0x000fc80008000000 */
[----:B------:R-:W-:-:S06]  /*0a00*/  UISETP.GE.AND UP0, UPT, UR21, UR8, UPT ;  /* 0x000000081500728c */ /* 0x000fcc000bf06270 */
[----:B------:R-:W-:-:S13]  /*0a10*/  PLOP3.LUT P0, PT, PT, PT, UP0, 0x80, 0x0 ;  /* 0x000000000000781c */ /* 0x000fda0003f0f008 */
[----:B------:R-:W-:Y:S05]  /*0a20*/  @!P0 BRA `(.L_x_3060) ;  /* 0x000009f000008947 */ /* 0x000fea0003800000 */
[----:B-1----:R-:W-:Y:S01]  /*0a30*/  SHF.R.S32.HI R11, RZ, 0x1f, R8 ;  /* 0x0000001fff0b7819 */ /* 0x002fe20000011408 */
[----:B------:R-:W-:Y:S01]  /*0a40*/  ULDC.64 UR4, c[0x0][0x210] ;  /* 0x0000840000047ab9 */ /* 0x000fe20000000a00 */
[----:B------:R-:W-:Y:S01]  /*0a50*/  BSSY B0, `(.L_x_3061) ;  /* 0x0000021000007945 */ /* 0x000fe20003800000 */
[----:B------:R-:W-:Y:S01]  /*0a60*/  UIMAD UR7, UR7, UR4, UR29 ;  /* 0x00000004070772a4 */ /* 0x000fe2000f8e021d */
[----:B------:R-:W-:Y:S02]  /*0a70*/  LEA.HI R11, R11, R8, RZ, 0x4 ;  /* 0x000000080b0b7211 */ /* 0x000fe400078f20ff */
[----:B------:R-:W-:Y:S02]  /*0a80*/  ULDC UR4, c[0x0][0x1c0] ;  /* 0x0000700000047ab9 */ /* 0x000fe40000000800 */
[----:B------:R-:W-:Y:S01]  /*0a90*/  LOP3.LUT R3, R11, 0xfffffff0, RZ, 0xc0, !PT ;  /* 0xfffffff00b037812 */ /* 0x000fe200078ec0ff */
[----:B------:R-:W-:Y:S01]  /*0aa0*/  UIMAD UR4, UR7, UR4, UR6 ;  /* 0x00000004070472a4 */ /* 0x000fe2000f8e0206 */
[----:B------:R-:W-:-:S03]  /*0ab0*/  SHF.R.S32.HI R11, RZ, 0x4, R11 ;  /* 0x00000004ff0b7819 */ /* 0x000fc6000001140b */
[----:B------:R-:W-:Y:S01]  /*0ac0*/  IMAD.IADD R12, R8, 0x1, -R3 ;  /* 0x00000001080c7824 */ /* 0x000fe200078e0a03 */
[----:B------:R-:W-:Y:S02]  /*0ad0*/  UIMAD UR5, UR4, UR5, UR10 ;  /* 0x00000005040572a4 */ /* 0x000fe4000f8e020a */
[----:B------:R-:W-:Y:S01]  /*0ae0*/  UIADD3 UR10, -UR10, UR12, URZ ;  /* 0x0000000c0a0a7290 */ /* 0x000fe2000fffe13f */
[----:B------:R-:W-:Y:S01]  /*0af0*/  IMAD.SHL.U32 R16, R12, 0x4, RZ ;  /* 0x000000040c107824 */ /* 0x000fe200078e00ff */
[----:B------:R-:W-:Y:S02]  /*0b00*/  ULDC UR4, c[0x0][0x22c] ;  /* 0x00008b0000047ab9 */ /* 0x000fe40000000800 */
[----:B------:R-:W-:Y:S02]  /*0b10*/  UIMAD UR4, UR5, UR4, URZ ;  /* 0x00000004050472a4 */ /* 0x000fe4000f8e023f */
[----:B------:R-:W-:Y:S02]  /*0b20*/  SHF.R.S32.HI R17, RZ, 0x1f, R16 ;  /* 0x0000001fff117819 */ /* 0x000fe40000011410 */
[----:B------:R-:W-:-:S02]  /*0b30*/  ISETP.GE.AND P1, PT, R11, UR10, PT ;  /* 0x0000000a0b007c0c */ /* 0x000fc4000bf26270 */
[----:B------:R-:W-:Y:S01]  /*0b40*/  IMAD.U32 R0, RZ, RZ, UR4 ;  /* 0x00000004ff007e24 */ /* 0x000fe2000f8e00ff */
[C---:B------:R-:W-:Y:S01]  /*0b50*/  IADD3 R10, R16.reuse, 0x40, RZ ;  /* 0x00000040100a7810 */ /* 0x040fe20007ffe0ff */
[----:B------:R-:W-:Y:S01]  /*0b60*/  IMAD.WIDE R4, R11, 0x100, R16 ;  /* 0x000001000b047825 */ /* 0x000fe200078e0210 */
[C---:B------:R-:W-:Y:S02]  /*0b70*/  IADD3 R9, R16.reuse, 0x80, RZ ;  /* 0x0000008010097810 */ /* 0x040fe40007ffe0ff */
[----:B------:R-:W-:Y:S02]  /*0b80*/  IADD3 R8, R16, 0xc0, RZ ;  /* 0x000000c010087810 */ /* 0x000fe40007ffe0ff */
        /* <DEDUP_REMOVED lines=13> */
.L_x_3062:
[----:B------:R-:W-:Y:S05]  /*0c60*/  BSYNC B0 ;  /* 0x0000000000007941 */ /* 0x000fea0003800000 */
.L_x_3061:
        /* <DEDUP_REMOVED lines=12> */
.L_x_3064:
[----:B------:R-:W-:Y:S05]  /*0d30*/  BSYNC B0 ;  /* 0x0000000000007941 */ /* 0x000fea0003800000 */
.L_x_3063:
        /* <DEDUP_REMOVED lines=12> */
.L_x_3066:
[----:B------:R-:W-:Y:S05]  /*0e00*/  BSYNC B0 ;  /* 0x0000000000007941 */ /* 0x000fea0003800000 */
.L_x_3065:
        /* <DEDUP_REMOVED lines=12> */
.L_x_3068:
[----:B------:R-:W-:Y:S05]  /*0ed0*/  BSYNC B0 ;  /* 0x0000000000007941 */ /* 0x000fea0003800000 */
.L_x_3067:
        /* <DEDUP_REMOVED lines=12> */
.L_x_3070:
[----:B------:R-:W-:Y:S05]  /*0fa0*/  BSYNC B0 ;  /* 0x0000000000007941 */ /* 0x000fea0003800000 */
.L_x_3069:
        /* <DEDUP_REMOVED lines=12> */
.L_x_3072:
[----:B------:R-:W-:Y:S05]  /*1070*/  BSYNC B0 ;  /* 0x0000000000007941 */ /* 0x000fea0003800000 */
.L_x_3071:
        /* <DEDUP_REMOVED lines=12> */
.L_x_3074:
[----:B------:R-:W-:Y:S05]  /*1140*/  BSYNC B0 ;  /* 0x0000000000007941 */ /* 0x000fea0003800000 */
.L_x_3073:
        /* <DEDUP_REMOVED lines=12> */
.L_x_3076:
[----:B------:R-:W-:Y:S05]  /*1210*/  BSYNC B0 ;  /* 0x0000000000007941 */ /* 0x000fea0003800000 */
.L_x_3075:
        /* <DEDUP_REMOVED lines=10> */
[----:B-1234-:R-:W-:Y:S01]  /*12c0*/  @!P0 IMAD.MOV.U32 R15, RZ, RZ, -0x800000 ;  /* 0xff800000ff0f8424 */ /* 0x01efe200078e00ff */
[----:B------:R-:W-:Y:S01]  /*12d0*/  ISETP.GE.OR P2, PT, R4, UR10, P6 ;  /* 0x0000000a04007c0c */ /* 0x000fe2000b746670 */
[----:B------:R-:W-:Y:S01]  /*12e0*/  @!P5 IMAD.MOV.U32 R17, RZ, RZ, -0x800000 ;  /* 0xff800000ff11d424 */ /* 0x000fe200078e00ff */
[----:B------:R-:W-:Y:S02]  /*12f0*/  ISETP.GE.OR P1, PT, R3, UR10, P6 ;  /* 0x0000000a03007c0c */ /* 0x000fe4000b726670 */
[----:B------:R1:W-:Y:S01]  /*1300*/  @!P0 STG.E [R10.64], R15 ;  /* 0x0000000f0a008986 */ /* 0x0003e2000c101920 */
[----:B------:R-:W-:Y:S02]  /*1310*/  ISETP.GE.OR P0, PT, R2, UR10, P6 ;  /* 0x0000000a02007c0c */ /* 0x000fe4000b706670 */
[----:B------:R-:W-:Y:S01]  /*1320*/  ISETP.GE.OR P6, PT, R0, UR10, P6 ;  /* 0x0000000a00007c0c */ /* 0x000fe2000b7c6670 */
[----:B------:R-:W-:Y:S01]  /*1330*/  @!P4 IMAD.MOV.U32 R13, RZ, RZ, -0x800000 ;  /* 0xff800000ff0dc424 */ /* 0x000fe200078e00ff */
        /* <DEDUP_REMOVED lines=14> */
.L_x_3060:
        /* <DEDUP_REMOVED lines=17> */
[----:B------:R-:W-:Y:S02]  /*1530*/  UPLOP3.LUT UP6, UPT, UPT, UPT, UPT, 0x40, 0x0 ;  /* 0x000000000000789c */ /* 0x000fe40003fce870 */
[----:B------:R-:W-:-:S03]  /*1540*/  UMOV UR15, UR29 ;  /* 0x0000001d000f7c82 */ /* 0x000fc60008000000 */
[----:B------:R-:W-:Y:S02]  /*1550*/  @UP1 USHF.R.S32.HI UR7, URZ, 0x1f, UR29 ;  /* 0x0000001f3f071899 */ /* 0x000fe4000801141d */
[----:B------:R-:W-:Y:S02]  /*1560*/  @UP1 UIMAD.WIDE.U32 UR22, UR29, UR4, URZ ;  /* 0x000000041d1612a5 */ /* 0x000fe4000f8e003f */
[----:B------:R-:W-:Y:S02]  /*1570*/  @UP1 UIMAD UR7, UR7, UR4, URZ ;  /* 0x00000004070712a4 */ /* 0x000fe4000f8e023f */
[----:B------:R-:W-:Y:S02]  /*1580*/  @UP1 ULEA UR30, UP0, UR22, UR18, 0x2 ;  /* 0x00000012161e1291 */ /* 0x000fe4000f80103f */
[----:B------:R-:W-:-:S04]  /*1590*/  @UP1 UIMAD UR4, UR29, UR5, UR7 ;  /* 0x000000051d0412a4 */ /* 0x000fc8000f8e0207 */
        /* <DEDUP_REMOVED lines=10> */
[----:B------:R-:W-:-:S04]  /*1640*/  UMOV UR16, URZ ;  /* 0x0000003f00107c82 */ /* 0x000fc80008000000 */
        /* <DEDUP_REMOVED lines=11> */
[----:B--2---:R-:W-:-:S03]  /*1700*/  UIMAD.WIDE.U32 UR18, UR13, UR5, URZ ;  /* 0x000000050d1272a5 */ /* 0x004fc6000f8e003f */
[----:B------:R-:W-:-:S04]  /*1710*/  ULDC UR13, c[0x0][0x2d0] ;  /* 0x0000b400000d7ab9 */ /* 0x000fc80000000800 */
        /* <DEDUP_REMOVED lines=72> */
.L_x_3077:
        /* <DEDUP_REMOVED lines=21> */
.L_x_3079:
[----:B------:R-:W-:Y:S01]  /*1cf0*/  IABS R3, c[0x0][0x1c8] ;  /* 0x0000720000037a13 */ /* 0x000fe20000000000 */
[----:B------:R-:W-:Y:S01]  /*1d00*/  IMAD.U32 R0, RZ, RZ, UR6 ;  /* 0x00000006ff007e24 */ /* 0x000fe2000f8e00ff */
[----:B------:R-:W-:Y:S02]  /*1d10*/  ULDC UR4, c[0x0][0x1c8] ;  /* 0x0000720000047ab9 */ /* 0x000fe40000000800 */
[----:B------:R-:W1:Y:S01]  /*1d20*/  I2F.RP R6, R3 ;  /* 0x0000000300067306 */ /* 0x000e620000209400 */
[----:B------:R-:W-:Y:S01]  /*1d30*/  ULOP3.LUT UR4, UR6, UR4, URZ, 0x3c, !UPT ;  /* 0x0000000406047292 */ /* 0x000fe2000f8e3c3f */
[----:B------:R-:W-:Y:S01]  /*1d40*/  IABS R0, R0 ;  /* 0x0000000000007213 */ /* 0x000fe20000000000 */
[----:B------:R-:W-:Y:S02]  /*1d50*/  ULEA UR13, UR8, 0xffffffc0, 0x6 ;  /* 0xffffffc0080d7891 */ /* 0x000fe4000f8e303f */
[----:B------:R-:W-:-:S02]  /*1d60*/  UMOV UR22, UR20 ;  /* 0x0000001400167c82 */ /* 0x000fc40008000000 */
[----:B------:R-:W-:Y:S01]  /*1d70*/  ISETP.LE.AND P2, PT, RZ, UR4, PT ;  /* 0x00000004ff007c0c */ /* 0x000fe2000bf43270 */
[----:B------:R-:W-:Y:S02]  /*1d80*/  USHF.R.S32.HI UR7, URZ, 0x1f, UR13 ;  /* 0x0000001f3f077899 */ /* 0x000fe4000801140d */
[----:B------:R-:W-:Y:S02]  /*1d90*/  ULDC.64 UR4, c[0x0][0x198] ;  /* 0x0000660000047ab9 */ /* 0x000fe40000000a00 */
[----:B------:R-:W-:Y:S02]  /*1da0*/  UIMAD UR18, UR7, UR4, URZ ;  /* 0x00000004071272a4 */ /* 0x000fe4000f8e023f */
[----:B------:R-:W-:Y:S01]  /*1db0*/  UMOV UR23, UR19 ;  /* 0x0000001300177c82 */ /* 0x000fe20008000000 */
[----:B-1----:R-:W1:Y:S01]  /*1dc0*/  MUFU.RCP R4, R6 ;  /* 0x0000000600047308 */ /* 0x002e620000001000 */
[----:B------:R-:W-:Y:S02]  /*1dd0*/  UIMAD.WIDE.U32 UR22, UR13, UR4, UR22 ;  /* 0x000000040d1672a5 */ /* 0x000fe4000f8e0016 */
[----:B------:R-:W-:-:S02]  /*1de0*/  UIMAD UR4, UR13, UR5, UR18 ;  /* 0x000000050d0472a4 */ /* 0x000fc4000f8e0212 */
        /* <DEDUP_REMOVED lines=44> */
.L_x_3078:
[----:B------:R-:W-:Y:S01]  /*20b0*/  SHF.R.S32.HI R85, RZ, 0x1f, R8 ;  /* 0x0000001fff557819 */ /* 0x000fe20000011408 */
[----:B------:R-:W-:Y:S01]  /*20c0*/  UISETP.NE.AND UP0, UPT, UR14, -0x1, UPT ;  /* 0xffffffff0e00788c */ /* 0x000fe2000bf05270 */
[----:B------:R-:W1:Y:S01]  /*20d0*/  S2R R19, SR_CTAID.X ;  /* 0x0000000000137919 */ /* 0x000e620000002500 */
[----:B------:R-:W-:Y:S01]  /*20e0*/  ULDC.64 UR4, c[0x0][0x190] ;  /* 0x0000640000047ab9 */ /* 0x000fe20000000a00 */
[CC--:B------:R-:W-:Y:S01]  /*20f0*/  LEA.HI R3, R85.reuse, R8.reuse, RZ, 0x4 ;  /* 0x0000000855037211 */ /* 0x0c0fe200078f20ff */
[----:B------:R-:W-:Y:S01]  /*2100*/  UIADD3 UR20, -UR10, UR12, URZ ;  /* 0x0000000c0a147290 */ /* 0x000fe2000fffe13f */
[----:B------:R-:W-:Y:S01]  /*2110*/  LEA.HI R9, R85, R8, RZ, 0x3 ;  /* 0x0000000855097211 */ /* 0x000fe200078f18ff */
[----:B------:R-:W-:Y:S01]  /*2120*/  IMAD R7, R7, c[0x0][0x1b8], RZ ;  /* 0x00006e0007077a24 */ /* 0x000fe200078e02ff */
[----:B------:R-:W-:Y:S01]  /*2130*/  SHF.R.S32.HI R0, RZ, 0x4, R3 ;  /* 0x00000004ff007819 */ /* 0x000fe20000011403 */
[----:B------:R-:W-:Y:S01]  /*2140*/  BSSY B0, `(.L_x_3080) ;  /* 0x000007a000007945 */ /* 0x000fe20003800000 */
[----:B------:R-:W-:Y:S01]  /*2150*/  SHF.R.S32.HI R16, RZ, 0x3, R9 ;  /* 0x00000003ff107819 */ /* 0x000fe20000011409 */
[----:B------:R-:W-:Y:S01]  /*2160*/  IMAD R6, R12, c[0x0][0x1bc], R7 ;  /* 0x00006f000c067a24 */ /* 0x000fe200078e0207 */
[C---:B------:R-:W-:Y:S01]  /*2170*/  LEA.HI R229, R3.reuse, R0, RZ, 0x1 ;  /* 0x0000000003e57211 */ /* 0x040fe200078f08ff */
[----:B------:R-:W-:Y:S01]  /*2180*/  @UP0 UIMAD.WIDE.U32 UR22, UR14, UR4, URZ ;  /* 0x000000040e1602a5 */ /* 0x000fe2000f8e003f */
[----:B------:R-:W-:Y:S01]  /*2190*/  LOP3.LUT R3, R3, 0xfffffff0, RZ, 0xc0, !PT ;  /* 0xfffffff003037812 */ /* 0x000fe200078ec0ff */
[----:B------:R-:W-:Y:S01]  /*21a0*/  IMAD.SHL.U32 R232, R16, 0x40, RZ ;  /* 0x0000004010e87824 */ /* 0x000fe200078e00ff */
[----:B------:R-:W-:Y:S01]  /*21b0*/  LOP3.LUT R229, R229, 0xfffffffe, RZ, 0xc0, !PT ;  /* 0xfffffffee5e57812 */ /* 0x000fe200078ec0ff */
[----:B------:R-:W-:Y:S01]  /*21c0*/  @UP0 UIMAD UR15, UR14, UR5, UR23 ;  /* 0x000000050e0f02a4 */ /* 0x000fe2000f8e0217 */
[----:B------:R-:W-:Y:S01]  /*21d0*/  LOP3.LUT R9, R9, 0xfffffff8, RZ, 0xc0, !PT ;  /* 0xfffffff809097812 */ /* 0x000fe200078ec0ff */
[----:B------:R-:W-:Y:S01]  /*21e0*/  @!UP0 USHF.R.S32.HI UR14, URZ, 0x1f, UR29 ;  /* 0x0000001f3f0e8899 */ /* 0x000fe2000801141d */
[----:B------:R-:W-:Y:S01]  /*21f0*/  SHF.R.S32.HI R17, RZ, 0x1f, R16 ;  /* 0x0000001fff117819 */ /* 0x000fe20000011410 */
[----:B------:R-:W-:Y:S01]  /*2200*/  IMAD.IADD R229, R0, 0x1, -R229 ;  /* 0x0000000100e57824 */ /* 0x000fe200078e0ae5 */
[----:B------:R-:W-:Y:S01]  /*2210*/  ULDC.64 UR4, c[0x0][0x178] ;  /* 0x00005e0000047ab9 */ /* 0x000fe20000000a00 */
[C---:B------:R-:W-:Y:S01]  /*2220*/  IMAD.IADD R0, R8.reuse, 0x1, -R3 ;  /* 0x0000000108007824 */ /* 0x040fe200078e0a03 */
[----:B------:R-:W-:Y:S01]  /*2230*/  @!UP0 UIMAD.WIDE.U32 UR24, UR29, UR4, URZ ;  /* 0x000000041d1882a5 */ /* 0x000fe2000f8e003f */
[----:B------:R-:W-:Y:S01]  /*2240*/  IMAD.IADD R2, R8, 0x1, -R9 ;  /* 0x0000000108027824 */ /* 0x000fe200078e0a09 */
[----:B------:R-:W-:Y:S01]  /*2250*/  @!UP0 UIMAD UR14, UR14, UR4, URZ ;  /* 0x000000040e0e82a4 */ /* 0x000fe2000f8e023f */
[----:B------:R-:W-:Y:S01]  /*2260*/  LOP3.LUT R232, R232, 0x1c0, RZ, 0xc0, !PT ;  /* 0x000001c0e8e87812 */ /* 0x000fe200078ec0ff */
[----:B------:R-:W-:Y:S01]  /*2270*/  IMAD R165, R17, c[0x0][0x198], RZ ;  /* 0x0000660011a57a24 */ /* 0x000fe200078e02ff */
[----:B------:R-:W-:Y:S01]  /*2280*/  SHF.R.S32.HI R3, RZ, 0x1f, R0 ;  /* 0x0000001fff037819 */ /* 0x000fe20000011400 */
[----:B------:R-:W-:Y:S01]  /*2290*/  IMAD.SHL.U32 R233, R2, 0x8, RZ ;  /* 0x0000000802e97824 */ /* 0x000fe200078e00ff */
[----:B------:R-:W-:Y:S01]  /*22a0*/  @!UP0 UIMAD UR5, UR29, UR5, UR14 ;  /* 0x000000051d0582a4 */ /* 0x000fe2000f8e020e */
[----:B------:R-:W-:Y:S01]  /*22b0*/  IMAD R165, R16, c[0x0][0x19c], R165 ;  /* 0x0000670010a57a24 */ /* 0x000fe200078e02a5 */
[----:B------:R-:W-:Y:S01]  /*22c0*/  LEA.HI R3, R3, R0, RZ, 0x3 ;  /* 0x0000000003037211 */ /* 0x000fe200078f18ff */
[----:B------:R-:W-:Y:S01]  /*22d0*/  @!UP0 UMOV UR22, UR24 ;  /* 0x0000001800168c82 */ /* 0x000fe20008000000 */
[----:B------:R-:W-:Y:S01]  /*22e0*/  SHF.R.S32.HI R4, RZ, 0x1f, R233 ;  /* 0x0000001fff047819 */ /* 0x000fe200000114e9 */
[----:B------:R-:W-:Y:S01]  /*22f0*/  @!UP0 UIADD3 UR15, UR25, UR5, URZ ;  /* 0x00000005190f8290 */ /* 0x000fe2000fffe03f */
[C---:B------:R-:W-:Y:S01]  /*2300*/  LOP3.LUT R11, R3.reuse, 0xfffffff8, RZ, 0xc0, !PT ;  /* 0xfffffff8030b7812 */ /* 0x040fe200078ec0ff */
[----:B------:R-:W-:Y:S01]  /*2310*/  IMAD.SHL.U32 R3, R3, 0x40, RZ ;  /* 0x0000004003037824 */ /* 0x000fe200078e00ff */
[C---:B------:R-:W-:Y:S01]  /*2320*/  IADD3 R10, P0, R233.reuse, UR18, RZ ;  /* 0x00000012e90a7c10 */ /* 0x040fe2000ff1e0ff */
[----:B------:R-:W-:Y:S01]  /*2330*/  ULDC.64 UR4, c[0x0][0x1a8] ;  /* 0x00006a0000047ab9 */ /* 0x000fe20000000a00 */
[----:B------:R-:W-:Y:S01]  /*2340*/  IADD3 R20, P1, R233, R20, RZ ;  /* 0x00000014e9147210 */ /* 0x000fe20007f3e0ff */
[----:B------:R-:W-:Y:S01]  /*2350*/  IMAD.IADD R0, R0, 0x1, -R11 ;  /* 0x0000000100007824 */ /* 0x000fe200078e0a0b */
[----:B------:R-:W-:Y:S01]  /*2360*/  IADD3.X R11, R4, UR17, RZ, P0, !PT ;  /* 0x00000011040b7c10 */ /* 0x000fe200087fe4ff */
[----:B-1----:R-:W-:Y:S01]  /*2370*/  IMAD.WIDE R18, R19, 0x40, R16 ;  /* 0x0000004013127825 */ /* 0x002fe200078e0210 */
[----:B------:R-:W-:-:S02]  /*2380*/  IADD3 R14, P0, R233, UR22, RZ ;  /* 0x00000016e90e7c10 */ /* 0x000fc4000ff1e0ff */
[----:B------:R-:W-:Y:S01]  /*2390*/  LOP3.LUT R9, R232, 0x38, R233, 0xf8, !PT ;  /* 0x00000038e8097812 */ /* 0x000fe200078ef8e9 */
[----:B------:R-:W-:Y:S01]  /*23a0*/  IMAD.X R21, R4, 0x1, R5, P1 ;  /* 0x0000000104157824 */ /* 0x000fe200008e0605 */
[C---:B------:R-:W-:Y:S01]  /*23b0*/  R2P PR, R0.reuse, 0x6 ;  /* 0x0000000600007804 */ /* 0x040fe20000000000 */
[----:B------:R-:W-:Y:S01]  /*23c0*/  IMAD.SHL.U32 R0, R0, 0x40, RZ ;  /* 0x0000004000007824 */ /* 0x000fe200078e00ff */
[----:B------:R-:W-:Y:S01]  /*23d0*/  IADD3.X R15, R4, UR15, RZ, P0, !PT ;  /* 0x0000000f040f7c10 */ /* 0x000fe200087fe4ff */
[C---:B------:R-:W-:Y:S01]  /*23e0*/  IMAD.WIDE.U32 R166, R16.reuse, c[0x0][0x198], R20 ;  /* 0x0000660010a67a25 */ /* 0x040fe200078e0014 */
[----:B------:R-:W-:Y:S02]  /*23f0*/  SHF.R.U32.HI R232, RZ, 0x3, R232 ;  /* 0x00000003ffe87819 */ /* 0x000fe400000116e8 */
[----:B------:R-:W-:Y:S01]  /*2400*/  IADD3 R168, P0, R16, UR13, RZ ;  /* 0x0000000d10a87c10 */ /* 0x000fe2000ff1e0ff */
[----:B------:R-:W-:Y:S01]  /*2410*/  IMAD.SHL.U32 R5, R229, 0x8, RZ ;  /* 0x00000008e5057824 */ /* 0x000fe200078e00ff */
[----:B------:R-:W-:Y:S01]  /*2420*/  LOP3.LUT R0, R0, 0x1c0, RZ, 0xc0, !PT ;  /* 0x000001c000007812 */ /* 0x000fe200078ec0ff */
[----:B------:R-:W-:Y:S01]  /*2430*/  IMAD.IADD R165, R167, 0x1, R165 ;  /* 0x00000001a7a57824 */ /* 0x000fe200078e02a5 */
[----:B------:R-:W-:Y:S01]  /*2440*/  USHF.R.S32.HI UR13, URZ, 0x1f, UR6 ;  /* 0x0000001f3f0d7899 */ /* 0x000fe20008011406 */
[----:B------:R-:W-:Y:S01]  /*2450*/  LOP3.LUT R232, R9, R232, RZ, 0x3c, !PT ;  /* 0x000000e809e87212 */ /* 0x000fe200078e3cff */
[----:B------:R-:W-:Y:S01]  /*2460*/  IMAD.WIDE.U32 R12, R12, c[0x0][0x1b8], R10 ;  /* 0x00006e000c0c7a25 */ /* 0x000fe200078e000a */
[----:B------:R-:W-:Y:S01]  /*2470*/  IADD3.X R167, R17, UR7, RZ, P0, !PT ;  /* 0x0000000711a77c10 */ /* 0x000fe200087fe4ff */
[----:B------:R-:W-:Y:S01]  /*2480*/  UIMAD UR4, UR13, UR4, URZ ;  /* 0x000000040d0472a4 */ /* 0x000fe2000f8e023f */
[-C--:B------:R-:W-:Y:S01]  /*2490*/  LEA.HI R9, R85, R8.reuse, RZ, 0x6 ;  /* 0x0000000855097211 */ /* 0x080fe200078f30ff */
[----:B------:R-:W-:Y:S01]  /*24a0*/  IMAD.U32 R10, RZ, RZ, UR6 ;  /* 0x00000006ff0a7e24 */ /* 0x000fe2000f8e00ff */
[----:B------:R-:W-:Y:S01]  /*24b0*/  LOP3.LUT R5, R0, 0x8, R5, 0xf8, !PT ;  /* 0x0000000800057812 */ /* 0x000fe200078ef805 */
[----:B------:R-:W-:Y:S01]  /*24c0*/  IMAD.IADD R7, R13, 0x1, R6 ;  /* 0x000000010d077824 */ /* 0x000fe200078e0206 */
[----:B------:R-:W-:Y:S01]  /*24d0*/  ISETP.GE.AND P0, PT, R16, UR20, PT ;  /* 0x0000001410007c0c */ /* 0x000fe2000bf06270 */
[----:B------:R-:W-:Y:S01]  /*24e0*/  IMAD R167, R167, c[0x0][0x1a0], RZ ;  /* 0x00006800a7a77a24 */ /* 0x000fe200078e02ff */
[----:B------:R-:W-:Y:S01]  /*24f0*/  SHF.R.U32.HI R0, RZ, 0x3, R0 ;  /* 0x00000003ff007819 */ /* 0x000fe20000011600 */
[----:B------:R-:W-:Y:S01]  /*2500*/  IMAD.SHL.U32 R9, R9, 0x8, RZ ;  /* 0x0000000809097824 */ /* 0x000fe200078e00ff */
[----:B------:R-:W-:Y:S01]  /*2510*/  LEA.HI R85, R85, R8, RZ, 0x5 ;  /* 0x0000000855557211 */ /* 0x000fe200078f28ff */
[----:B------:R-:W-:Y:S01]  /*2520*/  IMAD.MOV.U32 R6, RZ, RZ, R12 ;  /* 0x000000ffff067224 */ /* 0x000fe200078e000c */
[----:B------:R-:W-:Y:S01]  /*2530*/  LOP3.LUT R0, R5, R0, RZ, 0x3c, !PT ;  /* 0x0000000005007212 */ /* 0x000fe200078e3cff */
[----:B------:R-:W-:Y:S01]  /*2540*/  UIMAD UR4, UR6, UR5, UR4 ;  /* 0x00000005060472a4 */ /* 0x000fe2000f8e0204 */
[----:B------:R-:W-:Y:S01]  /*2550*/  IMAD.WIDE.U32 R10, R10, c[0x0][0x1a8], R14 ;  /* 0x00006a000a0a7a25 */ /* 0x000fe200078e000e */
[----:B------:R-:W-:-:S02]  /*2560*/  LOP3.LUT R232, R232, 0xfffffe00, R9, 0xf8, !PT ;  /* 0xfffffe00e8e87812 */ /* 0x000fc400078ef809 */
[----:B------:R-:W-:Y:S01]  /*2570*/  LOP3.LUT R0, R0, 0xfffffe00, R3, 0xf8, !PT ;  /* 0xfffffe0000007812 */ /* 0x000fe200078ef803 */
[C---:B------:R-:W-:Y:S01]  /*2580*/  IMAD R167, R168.reuse, c[0x0][0x1a4], R167 ;  /* 0x00006900a8a77a24 */ /* 0x040fe200078e02a7 */
[----:B------:R-:W-:Y:S01]  /*2590*/  LOP3.LUT R3, R85, 0xffffffe0, RZ, 0xc0, !PT ;  /* 0xffffffe055037812 */ /* 0x000fe200078ec0ff */
[----:B------:R-:W-:Y:S01]  /*25a0*/  IMAD.WIDE.U32 R168, R168, c[0x0][0x1a0], R6 ;  /* 0x00006800a8a87a25 */ /* 0x000fe200078e0006 */
[----:B------:R-:W-:Y:S02]  /*25b0*/  IADD3 R15, R11, UR4, RZ ;  /* 0x000000040b0f7c10 */ /* 0x000fe4000fffe0ff */
[----:B------:R-:W-:Y:S01]  /*25c0*/  SHF.R.S32.HI R85, RZ, 0x5, R85 ;  /* 0x00000005ff557819 */ /* 0x000fe20000011455 */
[----:B------:R-:W-:Y:S01]  /*25d0*/  IMAD.MOV.U32 R7, RZ, RZ, 0x10 ;  /* 0x00000010ff077424 */ /* 0x000fe200078e00ff */
[C---:B------:R-:W-:Y:S01]  /*25e0*/  IADD3 R172, R233.reuse, 0x40, RZ ;  /* 0x00000040e9ac7810 */ /* 0x040fe20007ffe0ff */
[----:B------:R-:W-:Y:S01]  /*25f0*/  IMAD.MOV.U32 R5, RZ, RZ, 0x20 ;  /* 0x00000020ff057424 */ /* 0x000fe200078e00ff */
[C---:B------:R-:W-:Y:S01]  /*2600*/  IADD3 R171, R233.reuse, 0x80, RZ ;  /* 0x00000080e9ab7810 */ /* 0x040fe20007ffe0ff */
[----:B------:R-:W-:Y:S01]  /*2610*/  IMAD.IADD R3, R8, 0x1, -R3 ;  /* 0x0000000108037824 */ /* 0x000fe200078e0a03 */
[----:B------:R-:W-:Y:S01]  /*2620*/  IADD3 R170, R233, 0xc0, RZ ;  /* 0x000000c0e9aa7810 */ /* 0x000fe20007ffe0ff */
[----:B------:R-:W-:Y:S01]  /*2630*/  IMAD.SHL.U32 R232, R232, 0x2, RZ ;  /* 0x00000002e8e87824 */ /* 0x000fe200078e00ff */
[----:B------:R-:W-:Y:S01]  /*2640*/  SEL R7, R7, 0xfffffff0, !P1 ;  /* 0xfffffff007077807 */ /* 0x000fe20004800000 */
[----:B------:R-:W-:Y:S01]  /*2650*/  IMAD.IADD R167, R169, 0x1, R167 ;  /* 0x00000001a9a77824 */ /* 0x000fe200078e02a7 */
[----:B------:R-:W-:Y:S01]  /*2660*/  SEL R5, R5, 0xffffffe0, !P2 ;  /* 0xffffffe005057807 */ /* 0x000fe20005000000 */
[----:B------:R-:W-:Y:S05]  /*2670*/  @P0 BRA `(.L_x_3081) ;  /* 0x0000026000000947 */ /* 0x000fea0003800000 */
[----:B------:R-:W-:Y:S01]  /*2680*/  ISETP.GE.AND P6, PT, R233, c[0x0][0x220], PT ;  /* 0x00008800e9007a0c */ /* 0x000fe20003fc6270 */
[----:B------:R-:W-:Y:S01]  /*2690*/  IMAD R9, R19, c[0x0][0x190], RZ ;  /* 0x0000640013097a24 */ /* 0x000fe200078e02ff */
[----:B------:R-:W-:Y:S01]  /*26a0*/  ISETP.GE.AND P5, PT, R172, c[0x0][0x220], PT ;  /* 0x00008800ac007a0c */ /* 0x000fe20003fa6270 */
[----:B------:R-:W-:Y:S01]  /*26b0*/  IMAD.MOV.U32 R14, RZ, RZ, R10 ;  /* 0x000000ffff0e7224 */ /* 0x000fe200078e000a */
[----:B------:R-:W-:Y:S01]  /*26c0*/  ISETP.GE.AND P4, PT, R171, c[0x0][0x220], PT ;  /* 0x00008800ab007a0c */ /* 0x000fe20003f86270 */
[----:B------:R-:W-:Y:S01]  /*26d0*/  IMAD R4, R18, c[0x0][0x194], R9 ;  /* 0x0000650012047a24 */ /* 0x000fe200078e0209 */
        /* <DEDUP_REMOVED lines=32> */
.L_x_3081:
[----:B------:R-:W-:Y:S05]  /*28e0*/  BSYNC B0 ;  /* 0x0000000000007941 */ /* 0x000fea0003800000 */
.L_x_3080:
        /* <DEDUP_REMOVED lines=45> */
.L_x_3083:
[----:B------:R-:W-:Y:S05]  /*2bc0*/  BSYNC B0 ;  /* 0x0000000000007941 */ /* 0x000fea0003800000 */
.L_x_3082:
        /* <DEDUP_REMOVED lines=45> */
.L_x_3085:
[----:B------:R-:W-:Y:S05]  /*2ea0*/  BSYNC B0 ;  /* 0x0000000000007941 */ /* 0x000fea0003800000 */
.L_x_3084:
        /* <DEDUP_REMOVED lines=16> */
[C---:B-1----:R-:W-:Y:S01]  /*2fb0*/  @!P4 LEA R20, P3, R10.reuse, c[0x0][0x160], 0x1 ;  /* 0x000058000a14ca11 */ /* 0x042fe200078608ff */
        /* <DEDUP_REMOVED lines=27> */
.L_x_3087:
[----:B------:R-:W-:Y:S05]  /*3170*/  BSYNC B0 ;  /* 0x0000000000007941 */ /* 0x000fea0003800000 */
.L_x_3086:
        /* <DEDUP_REMOVED lines=12> */
[C---:B-1----:R-:W-:Y:S02]  /*3240*/  @!P4 LEA R14, P3, R166.reuse, c[0x0][0x168], 0x1 ;  /* 0x00005a00a60eca11 */ /* 0x042fe400078608ff */
        /* <DEDUP_REMOVED lines=26> */
.L_x_3089:
[----:B------:R-:W-:Y:S05]  /*33f0*/  BSYNC B0 ;  /* 0x0000000000007941 */ /* 0x000fea0003800000 */
.L_x_3088:
        /* <DEDUP_REMOVED lines=9> */
[----:B------:R-:W-:-:S04]  /*3490*/  IADD3 R9, P0, R166, UR25, RZ ;  /* 0x00000019a6097c10 */ /* 0x000fc8000ff1e0ff */
[----:B------:R-:W-:Y:S02]  /*34a0*/  IADD3.X R6, R165, UR24, RZ, P0, !PT ;  /* 0x00000018a5067c10 */ /* 0x000fe400087fe4ff */
[----:B------:R-:W-:Y:S01]  /*34b0*/  ISETP.GE.AND P0, PT, R170, c[0x0][0x220], PT ;  /* 0x00008800aa007a0c */ /* 0x000fe20003f06270 */
[----:B------:R3:W-:Y:S01]  /*34c0*/  @P5 STS.128 [R232+0x8800], RZ ;  /* 0x008800ffe8005388 */ /* 0x0007e20000000c00 */
[C---:B--2---:R-:W-:Y:S02]  /*34d0*/  @!P5 LEA R18, P6, R9.reuse, c[0x0][0x168], 0x1 ;  /* 0x00005a000912da11 */ /* 0x044fe400078c08ff */
[C---:B-1----:R-:W-:Y:S02]  /*34e0*/  @!P4 LEA R14, P3, R9.reuse, c[0x0][0x168], 0x1 ;  /* 0x00005a00090eca11 */ /* 0x042fe400078608ff */
        /* <DEDUP_REMOVED lines=20> */
[----:B---3--:R-:W-:-:S04]  /*3630*/  LEA R10, P0, R9, c[0x0][0x168], 0x1 ;  /* 0x00005a00090a7a11 */ /* 0x008fc800078008ff */
[----:B------:R-:W-:-:S05]  /*3640*/  LEA.HI.X R11, R9, c[0x0][0x16c], R6, 0x1, P0 ;  /* 0x00005b00090b7a11 */ /* 0x000fca00000f0c06 */
[----:B------:R-:W-:Y:S01]  /*3650*/  @!PT LDS RZ, [RZ] ;  /* 0x00000000fffff984 */ /* 0x000fe20000000800 */
[----:B------:R-:W-:Y:S01]  /*3660*/  @!PT LDS RZ, [RZ] ;  /* 0x00000000fffff984 */ /* 0x000fe20000000800 */
[----:B------:R-:W-:Y:S01]  /*3670*/  @!PT LDS RZ, [RZ] ;  /* 0x00000000fffff984 */ /* 0x000fe20000000800 */
[----:B------:R1:W-:Y:S04]  /*3680*/  LDGSTS.E.BYPASS.LTC128B.128 [R232+0xe800], [R10.64+0x180] ;  /* 0x0e8001800ae87fae */ /* 0x0003e8000b901d60 */
.L_x_3091:
[----:B------:R-:W-:Y:S05]  /*3690*/  BSYNC B0 ;  /* 0x0000000000007941 */ /* 0x000fea0003800000 */
.L_x_3090:
[----:B------:R-:W-:Y:S01]  /*36a0*/  ISETP.GE.AND P0, PT, R13, UR14, PT ;  /* 0x0000000e0d007c0c */ /* 0x000fe2000bf06270 */
[----:B------:R-:W-:-:S12]  /*36b0*/  BSSY B0, `(.L_x_3092) ;  /* 0x0000027000007945 */ /* 0x000fd80003800000 */
[----:B------:R-:W-:Y:S05]  /*36c0*/  @P0 BRA `(.L_x_3093) ;  /* 0x0000025000000947 */ /* 0x000fea0003800000 */
[----:B------:R-:W-:Y:S01]  /*36d0*/  ISETP.GE.AND P5, PT, R233, c[0x0][0x220], PT ;  /* 0x00008800e9007a0c */ /* 0x000fe20003fa6270 */
[----:B------:R-:W-:Y:S01]  /*36e0*/  IMAD.MOV.U32 R6, RZ, RZ, c[0x0][0x198] ;  /* 0x00006600ff067624 */ /* 0x000fe200078e00ff */
[----:B------:R-:W-:Y:S01]  /*36f0*/  ISETP.GE.AND P4, PT, R172, c[0x0][0x220], PT ;  /* 0x00008800ac007a0c */ /* 0x000fe20003f86270 */
[----:B-123--:R-:W-:Y:S01]  /*3700*/  IMAD.MOV.U32 R10, RZ, RZ, c[0x0][0x19c] ;  /* 0x00006700ff0a7624 */ /* 0x00efe200078e00ff */
        /* <DEDUP_REMOVED lines=33> */
.L_x_3093:
[----:B------:R-:W-:Y:S05]  /*3920*/  BSYNC B0 ;  /* 0x0000000000007941 */ /* 0x000fea0003800000 */
.L_x_3092:
[----:B------:R-:W-:Y:S01]  /*3930*/  ISETP.GE.AND P0, PT, R12, UR14, PT ;  /* 0x0000000e0c007c0c */ /* 0x000fe2000bf06270 */
[----:B------:R-:W-:-:S12]  /*3940*/  BSSY B0, `(.L_x_3094) ;  /* 0x0000029000007945 */ /* 0x000fd80003800000 */
[----:B------:R-:W-:Y:S05]  /*3950*/  @P0 BRA `(.L_x_3095) ;  /* 0x0000027000000947 */ /* 0x000fea0003800000 */
[----:B------:R-:W-:Y:S01]  /*3960*/  ISETP.GE.AND P5, PT, R233, c[0x0][0x220], PT ;  /* 0x00008800e9007a0c */ /* 0x000fe20003fa6270 */
[----:B-123--:R-:W-:Y:S01]  /*3970*/  IMAD.MOV.U32 R18, RZ, RZ, c[0x0][0x198] ;  /* 0x00006600ff127624 */ /* 0x00efe200078e00ff */
[----:B------:R-:W-:Y:S01]  /*3980*/  ISETP.GE.AND P4, PT, R172, c[0x0][0x220], PT ;  /* 0x00008800ac007a0c */ /* 0x000fe20003f86270 */
[----:B------:R-:W-:Y:S01]  /*3990*/  IMAD.MOV.U32 R164, RZ, RZ, R166 ;  /* 0x000000ffffa47224 */ /* 0x000fe200078e00a6 */
[----:B------:R-:W-:Y:S01]  /*39a0*/  ISETP.GE.AND P2, PT, R171, c[0x0][0x220], PT ;  /* 0x00008800ab007a0c */ /* 0x000fe20003f46270 */
[----:B------:R-:W-:Y:S01]  /*39b0*/  ULDC UR4, c[0x0][0x19c] ;  /* 0x0000670000047ab9 */ /* 0x000fe20000000800 */
[----:B------:R-:W-:Y:S01]  /*39c0*/  ISETP.GE.AND P0, PT, R170, c[0x0][0x220], PT ;  /* 0x00008800aa007a0c */ /* 0x000fe20003f06270 */
[----:B------:R-:W-:Y:S01]  /*39d0*/  UIMAD UR4, UR4, 0x30, URZ ;  /* 0x00000030040478a4 */ /* 0x000fe2000f8e023f */
[----:B------:R-:W-:-:S05]  /*39e0*/  IMAD.WIDE.U32 R18, R18, 0x30, R164 ;  /* 0x0000003012127825 */ /* 0x000fca00078e00a4 */
        /* <DEDUP_REMOVED lines=30> */
.L_x_3095:
[----:B------:R-:W-:Y:S05]  /*3bd0*/  BSYNC B0 ;  /* 0x0000000000007941 */ /* 0x000fea0003800000 */
.L_x_3094:
[----:B------:R-:W0:Y:S01]  /*3be0*/  LDGDEPBAR ;  /* 0x00000000000079af */ /* 0x000e220000000000 */
[----:B------:R-:W-:Y:S01]  /*3bf0*/  ISETP.GE.AND P1, PT, R16, UR14, PT ;  /* 0x0000000e10007c0c */ /* 0x000fe2000bf26270 */
[----:B------:R-:W-:Y:S01]  /*3c00*/  IMAD.SHL.U32 R231, R8, 0x2, RZ ;  /* 0x0000000208e77824 */ /* 0x000fe200078e00ff */
[----:B------:R-:W-:Y:S01]  /*3c10*/  SHF.R.S32.HI R6, RZ, 0x1f, R3 ;  /* 0x0000001fff067819 */ /* 0x000fe20000011403 */
[----:B------:R-:W-:Y:S01]  /*3c20*/  BSSY B0, `(.L_x_3096) ;  /* 0x0000028000007945 */ /* 0x000fe20003800000 */
[----:B------:R-:W-:Y:S02]  /*3c30*/  LEA R246, P0, R168, c[0x0][0x170], 0x1 ;  /* 0x00005c00a8f67a11 */ /* 0x000fe400078008ff */
[----:B------:R-:W-:Y:S02]  /*3c40*/  LEA.HI R3, R6, R3, RZ, 0x2 ;  /* 0x0000000306037211 */ /* 0x000fe400078f10ff */
[----:B------:R-:W-:Y:S02]  /*3c50*/  LOP3.LUT R231, R231, 0x6, RZ, 0xc0, !PT ;  /* 0x00000006e7e77812 */ /* 0x000fe400078ec0ff */
[----:B------:R-:W-:-:S02]  /*3c60*/  LEA.HI.X R247, R168, c[0x0][0x174], R167, 0x1, P0 ;  /* 0x00005d00a8f77a11 */ /* 0x000fc400000f0ca7 */
        /* <DEDUP_REMOVED lines=12> */
[----:B------:R-:W-:Y:S02]  /*3d30*/  @!P2 IMAD.MOV.U32 R8, RZ, RZ, R246 ;  /* 0x000000ffff08a224 */ /* 0x000fe400078e00f6 */
        /* <DEDUP_REMOVED lines=22> */
.L_x_3097:
[----:B------:R-:W-:Y:S05]  /*3ea0*/  BSYNC B0 ;  /* 0x0000000000007941 */ /* 0x000fea0003800000 */
.L_x_3096:
[----:B------:R-:W-:Y:S01]  /*3eb0*/  ISETP.GE.AND P0, PT, R4, UR14, PT ;  /* 0x0000000e04007c0c */ /* 0x000fe2000bf06270 */
[----:B------:R-:W-:Y:S01]  /*3ec0*/  ULDC.64 UR4, c[0x0][0x1a0] ;  /* 0x0000680000047ab9 */ /* 0x000fe20000000a00 */
[----:B------:R-:W-:Y:S01]  /*3ed0*/  BSSY B0, `(.L_x_3098) ;  /* 0x0000033000007945 */ /* 0x000fe20003800000 */
[----:B------:R-:W-:-:S02]  /*3ee0*/  USHF.L.U64.HI UR26, UR4, UR26, UR5 ;  /* 0x0000001a041a7299 */ /* 0x000fc40008010205 */
[----:B------:R-:W-:-:S08]  /*3ef0*/  USHF.L.U32 UR27, UR4, 0x4, URZ ;  /* 0x00000004041b7899 */ /* 0x000fd0000800063f */
[----:B------:R1:W-:Y:S04]  /*3f00*/  @P0 STS.128 [R232+0x10800], RZ ;  /* 0x010800ffe8000388 */ /* 0x0003e80000000c00 */
[----:B------:R1:W-:Y:S04]  /*3f10*/  @P0 STS.128 [R232+0x12800], RZ ;  /* 0x012800ffe8000388 */ /* 0x0003e80000000c00 */
[----:B------:R1:W-:Y:S04]  /*3f20*/  @P0 STS.128 [R232+0x14800], RZ ;  /* 0x014800ffe8000388 */ /* 0x0003e80000000c00 */
[----:B------:R1:W-:Y:S01]  /*3f30*/  @P0 STS.128 [R232+0x16800], RZ ;  /* 0x016800ffe8000388 */ /* 0x0003e20000000c00 */
[----:B------:R-:W-:Y:S05]  /*3f40*/  @P0 BRA `(.L_x_3099) ;  /* 0x000002b000000947 */ /* 0x000fea0003800000 */
[----:B------:R-:W-:Y:S01]  /*3f50*/  ISETP.GE.AND P5, PT, R233, c[0x0][0x220], PT ;  /* 0x00008800e9007a0c */ /* 0x000fe20003fa6270 */
[----:B-123--:R-:W-:Y:S01]  /*3f60*/  IMAD.U32 R15, RZ, RZ, UR27 ;  /* 0x0000001bff0f7e24 */ /* 0x00efe2000f8e00ff */
        /* <DEDUP_REMOVED lines=32> */
[----:B------:R-:W-:Y:S01]  /*4170*/  IMAD.U32 R9, RZ, RZ, UR27 ;  /* 0x0000001bff097e24 */ /* 0x000fe2000f8e00ff */
        /* <DEDUP_REMOVED lines=8> */
.L_x_3099:
[----:B------:R-:W-:Y:S05]  /*4200*/  BSYNC B0 ;  /* 0x0000000000007941 */ /* 0x000fea0003800000 */
.L_x_3098:
        /* <DEDUP_REMOVED lines=10> */
[----:B-12---:R-:W-:Y:S01]  /*42b0*/  IMAD.MOV.U32 R9, RZ, RZ, 0x5 ;  /* 0x00000005ff097424 */ /* 0x006fe200078e00ff */
[----:B------:R-:W-:Y:S01]  /*42c0*/  ISETP.GE.AND P2, PT, R171, c[0x0][0x220], PT ;  /* 0x00008800ab007a0c */ /* 0x000fe20003f46270 */
[----:B------:R-:W-:Y:S01]  /*42d0*/  IMAD.SHL.U32 R6, R4, 0x20, RZ ;  /* 0x0000002004067824 */ /* 0x000fe200078e00ff */
[----:B------:R-:W-:-:S02]  /*42e0*/  ISETP.GE.AND P0, PT, R170, c[0x0][0x220], PT ;  /* 0x00008800aa007a0c */ /* 0x000fc40003f06270 */
[----:B------:R-:W-:-:S05]  /*42f0*/  SHF.L.U64.HI R9, R4, R9, c[0x0][0x1a4] ;  /* 0x0000690004097619 */ /* 0x000fca0000010209 */
[CC--:B---3--:R-:W-:Y:S01]  /*4300*/  @!P5 LEA R18, P6, R6.reuse, R246.reuse, 0x1 ;  /* 0x000000f60612d211 */ /* 0x0c8fe200078c08ff */
        /* <DEDUP_REMOVED lines=28> */
.L_x_3101:
[----:B------:R-:W-:Y:S05]  /*44d0*/  BSYNC B0 ;  /* 0x0000000000007941 */ /* 0x000fea0003800000 */
.L_x_3100:
[----:B------:R-:W-:Y:S01]  /*44e0*/  ISETP.GE.AND P0, PT, R12, UR14, PT ;  /* 0x0000000e0c007c0c */ /* 0x000fe2000bf06270 */
[----:B------:R-:W-:-:S12]  /*44f0*/  BSSY B0, `(.L_x_3102) ;  /* 0x0000034000007945 */ /* 0x000fd80003800000 */
        /* <DEDUP_REMOVED lines=8> */
[----:B------:R-:W-:Y:S02]  /*4580*/  MOV R4, c[0x0][0x1a0] ;  /* 0x0000680000047a02 */ /* 0x000fe40000000f00 */
[----:B------:R-:W-:-:S05]  /*4590*/  ISETP.GE.AND P0, PT, R170, c[0x0][0x220], PT ;  /* 0x00008800aa007a0c */ /* 0x000fca0003f06270 */
[-C--:B------:R-:W-:Y:S01]  /*45a0*/  @!P3 MOV R12, R246.reuse ;  /* 0x000000f6000cb202 */ /* 0x080fe20000000f00 */
[----:B-12---:R-:W-:Y:S01]  /*45b0*/  @!P3 IMAD.MOV.U32 R9, RZ, RZ, c[0x0][0x1a4] ;  /* 0x00006900ff09b624 */ /* 0x006fe200078e00ff */
[----:B------:R-:W-:Y:S01]  /*45c0*/  @!P2 MOV R8, c[0x0][0x1a4] ;  /* 0x000069000008aa02 */ /* 0x000fe20000000f00 */
[----:B------:R-:W-:Y:S01]  /*45d0*/  @!P3 IMAD.MOV.U32 R13, RZ, RZ, R247 ;  /* 0x000000ffff0db224 */ /* 0x000fe200078e00f7 */
[----:B---3--:R-:W-:Y:S01]  /*45e0*/  @!P2 MOV R10, R246 ;  /* 0x000000f6000aa202 */ /* 0x008fe20000000f00 */
[----:B------:R-:W-:Y:S01]  /*45f0*/  @!P1 IMAD.MOV.U32 R6, RZ, RZ, c[0x0][0x1a4] ;  /* 0x00006900ff069624 */ /* 0x000fe200078e00ff */
[----:B------:R-:W-:Y:S01]  /*4600*/  @!P2 MOV R11, R247 ;  /* 0x000000f7000ba202 */ /* 0x000fe20000000f00 */
[----:B------:R-:W-:Y:S01]  /*4610*/  @!P3 IMAD R9, R9, 0x60, RZ ;  /* 0x000000600909b824 */ /* 0x000fe200078e02ff */
[----:B------:R1:W-:Y:S01]  /*4620*/  @P3 STS.128 [R232+0x11800], RZ ;  /* 0x011800ffe8003388 */ /* 0x0003e20000000c00 */
[----:B------:R-:W-:-:S04]  /*4630*/  @!P3 IMAD.WIDE.U32 R12, R4, 0x60, R12 ;  /* 0x00000060040cb825 */ /* 0x000fc800078e000c */
[----:B------:R-:W-:Y:S02]  /*4640*/  @!P2 IMAD R8, R8, 0x60, RZ ;  /* 0x000000600808a824 */ /* 0x000fe400078e02ff */
[----:B------:R-:W-:-:S04]  /*4650*/  @!P2 IMAD.WIDE.U32 R10, R4, 0x60, R10 ;  /* 0x00000060040aa825 */ /* 0x000fc800078e000a */
[----:B------:R-:W-:Y:S01]  /*4660*/  @!P1 IMAD R6, R6, 0x60, RZ ;  /* 0x0000006006069824 */ /* 0x000fe200078e02ff */
[----:B------:R-:W-:Y:S01]  /*4670*/  @!P2 IADD3 R11, R11, R8, RZ ;  /* 0x000000080b0ba210 */ /* 0x000fe20007ffe0ff */
[----:B------:R-:W-:-:S04]  /*4680*/  @!P1 IMAD.WIDE.U32 R14, R4, 0x60, R246 ;  /* 0x00000060040e9825 */ /* 0x000fc800078e00f6 */
[----:B------:R-:W-:Y:S01]  /*4690*/  @!P3 IMAD.IADD R13, R13, 0x1, R9 ;  /* 0x000000010d0db824 */ /* 0x000fe200078e0209 */
[----:B------:R-:W-:-:S04]  /*46a0*/  @!P1 IADD3 R15, R15, R6, RZ ;  /* 0x000000060f0f9210 */ /* 0x000fc80007ffe0ff */
        /* <DEDUP_REMOVED lines=16> */
[----:B------:R-:W-:Y:S01]  /*47b0*/  ULDC UR4, c[0x0][0x1a4] ;  /* 0x0000690000047ab9 */ /* 0x000fe20000000800 */
[----:B------:R-:W-:Y:S01]  /*47c0*/  IMAD.WIDE.U32 R8, R4, 0x60, R246 ;  /* 0x0000006004087825 */ /* 0x000fe200078e00f6 */
[----:B------:R-:W-:-:S06]  /*47d0*/  UIMAD UR4, UR4, 0x60, URZ ;  /* 0x00000060040478a4 */ /* 0x000fcc000f8e023f */
[----:B------:R-:W-:-:S05]  /*47e0*/  IADD3 R9, R9, UR4, RZ ;  /* 0x0000000409097c10 */ /* 0x000fca000fffe0ff */
[----:B------:R-:W-:Y:S01]  /*47f0*/  @!PT LDS RZ, [RZ] ;  /* 0x00000000fffff984 */ /* 0x000fe20000000800 */
[----:B------:R-:W-:Y:S01]  /*4800*/  @!PT LDS RZ, [RZ] ;  /* 0x00000000fffff984 */ /* 0x000fe20000000800 */
[----:B------:R-:W-:Y:S01]  /*4810*/  @!PT LDS RZ, [RZ] ;  /* 0x00000000fffff984 */ /* 0x000fe20000000800 */
[----:B------:R2:W-:Y:S02]  /*4820*/  LDGSTS.E.BYPASS.LTC128B.128 [R232+0x17800], [R8.64+0x180] ;  /* 0x1780018008e87fae */ /* 0x0005e4000b901d60 */
.L_x_3103:
[----:B------:R-:W-:Y:S05]  /*4830*/  BSYNC B0 ;  /* 0x0000000000007941 */ /* 0x000fea0003800000 */
.L_x_3102:
[C---:B------:R-:W-:Y:S01]  /*4840*/  IMAD.SHL.U32 R4, R2.reuse, 0x40, RZ ;  /* 0x0000004002047824 */ /* 0x040fe200078e00ff */
[----:B------:R-:W-:Y:S01]  /*4850*/  R2P PR, R2, 0x6 ;  /* 0x0000000602007804 */ /* 0x000fe20000000000 */
[----:B------:R-:W-:Y:S01]  /*4860*/  IMAD.SHL.U32 R16, R16, 0x8, RZ ;  /* 0x0000000810107824 */ /* 0x000fe200078e00ff */
[----:B------:R-:W0:Y:S01]  /*4870*/  LDGDEPBAR ;  /* 0x00000000000079af */ /* 0x000e220000000000 */
[----:B------:R-:W-:Y:S01]  /*4880*/  IMAD R230, R85, 0x400, R0 ;  /* 0x0000040055e67824 */ /* 0x000fe200078e0200 */
[----:B-12---:R-:W-:Y:S01]  /*4890*/  LOP3.LUT R9, R4, 0x1c0, RZ, 0xc0, !PT ;  /* 0x000001c004097812 */ /* 0x006fe200078ec0ff */
[----:B------:R-:W-:Y:S02]  /*48a0*/  UISETP.GT.AND UP0, UPT, UR28, UR21, UPT ;  /* 0x000000151c00728c */ /* 0x000fe4000bf04270 */
[----:B------:R-:W-:Y:S01]  /*48b0*/  IMAD.SHL.U32 R230, R230, 0x2, RZ ;  /* 0x00000002e6e67824 */ /* 0x000fe200078e00ff */
[----:B------:R-:W-:Y:S01]  /*48c0*/  LOP3.LUT R4, R9, 0x8, R16, 0xf8, !PT ;  /* 0x0000000809047812 */ /* 0x000fe200078ef810 */
[----:B------:R-:W-:Y:S01]  /*48d0*/  UIADD3 UR7, UR11, 0x1, -UR12 ;  /* 0x000000010b077890 */ /* 0x000fe2000fffe80c */
[----:B------:R-:W-:Y:S01]  /*48e0*/  SHF.R.U32.HI R9, RZ, 0x3, R9 ;  /* 0x00000003ff097819 */ /* 0x000fe20000011609 */
[--C-:B------:R-:W-:Y:S01]  /*48f0*/  IMAD R228, R7, 0x2, R230.reuse ;  /* 0x0000000207e47824 */ /* 0x100fe200078e02e6 */
[----:B------:R-:W-:Y:S01]  /*4900*/  LDSM.16.M88.4 R56, [R230] ;  /* 0x00000000e638783b */ /* 0x000fe20000000200 */
[C---:B------:R-:W-:Y:S01]  /*4910*/  IMAD R226, R5.reuse, 0x2, R230 ;  /* 0x0000000205e27824 */ /* 0x040fe200078e02e6 */
[----:B------:R-:W-:Y:S01]  /*4920*/  LOP3.LUT R4, R4, R9, RZ, 0x3c, !PT ;  /* 0x0000000904047212 */ /* 0x000fe200078e3cff */
[----:B------:R-:W-:Y:S01]  /*4930*/  IMAD R225, R5, 0x2, R228 ;  /* 0x0000000205e17824 */ /* 0x000fe200078e02e4 */
[----:B---3--:R-:W-:Y:S01]  /*4940*/  LDSM.16.M88.4 R16, [R228] ;  /* 0x00000000e410783b */ /* 0x008fe20000000200 */
[----:B------:R-:W-:Y:S01]  /*4950*/  ULDC UR5, c[0x0][0x2e4] ;  /* 0x0000b90000057ab9 */ /* 0x000fe20000000800 */
[----:B------:R-:W-:Y:S01]  /*4960*/  PLOP3.LUT P6, PT, PT, PT, UP0, 0x80, 0x0 ;  /* 0x000000000000781c */ /* 0x000fe20003fcf008 */
[----:B------:R-:W-:Y:S01]  /*4970*/  IMAD R229, R229, 0x200, R4 ;  /* 0x00000200e5e57824 */ /* 0x000fe200078e0204 */
[----:B------:R-:W-:Y:S01]  /*4980*/  LDSM.16.M88.4 R8, [R226] ;  /* 0x00000000e208783b */ /* 0x000fe20000000200 */
[----:B------:R-:W-:-:S02]  /*4990*/  ULDC UR4, c[0x0][0x2e8] ;  /* 0x0000ba0000047ab9 */ /* 0x000fc40000000800 */
[----:B------:R-:W-:Y:S01]  /*49a0*/  IMAD.SHL.U32 R229, R229, 0x2, RZ ;  /* 0x00000002e5e57824 */ /* 0x000fe200078e00ff */
[----:B------:R-:W-:Y:S01]  /*49b0*/  LDSM.16.M88.4 R80, [R228+0x2000] ;  /* 0x00200000e450783b */ /* 0x000fe20000000200 */
[----:B------:R-:W-:Y:S02]  /*49c0*/  UIADD3 UR5, UR11, -UR5, -UR12 ;  /* 0x800000050b057290 */ /* 0x000fe4000fffe80c */
[----:B------:R-:W-:Y:S01]  /*49d0*/  UIADD3 UR4, UR7, UR4, URZ ;  /* 0x0000000407047290 */ /* 0x000fe2000fffe03f */
[----:B------:R-:W1:Y:S01]  /*49e0*/  LDSM.16.M88.4 R20, [R229+0x8800] ;  /* 0x00880000e514783b */ /* 0x000e620000000200 */
[C---:B------:R-:W-:Y:S02]  /*49f0*/  IADD3 R2, R229.reuse, 0x8000, RZ ;  /* 0x00008000e5027810 */ /* 0x040fe40007ffe0ff */
[----:B------:R-:W-:Y:S01]  /*4a00*/  IADD3 R227, R229, 0x8020, RZ ;  /* 0x00008020e5e37810 */ /* 0x000fe20007ffe0ff */
[----:B------:R-:W2:Y:S01]  /*4a10*/  LDSM.16.M88.4 R64, [R229+0x9000] ;  /* 0x00900000e540783b */ /* 0x000ea20000000200 */
[----:B------:R-:W-:Y:S01]  /*4a20*/  @P1 IADD3 R227, R2, -0x20, RZ ;  /* 0xffffffe002e31810 */ /* 0x000fe20007ffe0ff */
[----:B------:R-:W-:-:S02]  /*4a30*/  IMAD.MOV.U32 R2, RZ, RZ, 0x40 ;  /* 0x00000040ff027424 */ /* 0x000fc400078e00ff */
[----:B------:R-:W3:Y:S01]  /*4a40*/  LDSM.16.M88.4 R28, [R229+0x8000] ;  /* 0x00800000e51c783b */ /* 0x000ee20000000200 */
[C---:B------:R-:W-:Y:S02]  /*4a50*/  IADD3 R219, R227.reuse, 0x800, RZ ;  /* 0x00000800e3db7810 */ /* 0x040fe40007ffe0ff */
[----:B------:R-:W-:Y:S01]  /*4a60*/  SEL R2, R2, 0xffffffc0, !P2 ;  /* 0xffffffc002027807 */ /* 0x000fe20005000000 */
[----:B------:R-:W5:Y:S01]  /*4a70*/  LDSM.16.M88.4 R52, [R229+0x9800] ;  /* 0x00980000e534783b */ /* 0x000f620000000200 */
[C---:B------:R-:W-:Y:S02]  /*4a80*/  IADD3 R218, R227.reuse, 0x1000, RZ ;  /* 0x00001000e3da7810 */ /* 0x040fe40007ffe0ff */
[----:B------:R-:W-:Y:S01]  /*4a90*/  IADD3 R217, R227, 0x1800, RZ ;  /* 0x00001800e3d97810 */ /* 0x000fe20007ffe0ff */
[----:B------:R-:W4:Y:S01]  /*4aa0*/  LDSM.16.M88.4 R40, [R227+0x800] ;  /* 0x00080000e328783b */ /* 0x000f220000000200 */
[----:B------:R-:W-:Y:S01]  /*4ab0*/  IMAD.IADD R223, R229, 0x1, R2 ;  /* 0x00000001e5df7824 */ /* 0x000fe200078e0202 */
[----:B------:R-:W-:Y:S01]  /*4ac0*/  IADD3 R215, R227, 0x2000, RZ ;  /* 0x00002000e3d77810 */ /* 0x000fe20007ffe0ff */
[----:B------:R-:W-:Y:S01]  /*4ad0*/  IMAD.IADD R216, R2, 0x1, R227 ;  /* 0x0000000102d87824 */ /* 0x000fe200078e02e3 */
[----:B------:R-:W3:Y:S01]  /*4ae0*/  LDSM.16.M88.4 R36, [R227+0x1000] ;  /* 0x00100000e324783b */ /* 0x000ee20000000200 */
[----:B------:R-:W-:-:S02]  /*4af0*/  LEA R2, R85, UR10, 0x4 ;  /* 0x0000000a55027c11 */ /* 0x000fc4000f8e20ff */
[C---:B------:R-:W-:Y:S01]  /*4b00*/  IADD3 R214, R227.reuse, 0x2800, RZ ;  /* 0x00002800e3d67810 */ /* 0x040fe20007ffe0ff */
[----:B------:R-:W3:Y:S01]  /*4b10*/  LDSM.16.M88.4 R48, [R227] ;  /* 0x00000000e330783b */ /* 0x000ee20000000200 */
[----:B------:R-:W-:Y:S01]  /*4b20*/  IADD3 R213, R227, 0x3000, RZ ;  /* 0x00003000e3d57810 */ /* 0x000fe20007ffe0ff */
[----:B------:R-:W-:Y:S01]  /*4b30*/  IMAD.IADD R3, R3, 0x1, R2 ;  /* 0x0000000103037824 */ /* 0x000fe200078e0202 */
[C---:B------:R-:W-:Y:S01]  /*4b40*/  IADD3 R212, R227.reuse, 0x3800, RZ ;  /* 0x00003800e3d47810 */ /* 0x040fe20007ffe0ff */
[----:B------:R-:W3:Y:S01]  /*4b50*/  LDSM.16.M88.4 R44, [R227+0x1800] ;  /* 0x00180000e32c783b */ /* 0x000ee20000000200 */
[----:B------:R-:W-:Y:S02]  /*4b60*/  IADD3 R211, R227, 0x4000, RZ ;  /* 0x00004000e3d37810 */ /* 0x000fe40007ffe0ff */
[C---:B------:R-:W-:Y:S01]  /*4b70*/  IADD3 R237, R3.reuse, UR5, RZ ;  /* 0x0000000503ed7c10 */ /* 0x040fe2000fffe0ff */
[----:B------:R-:W3:Y:S01]  /*4b80*/  LDSM.16.M88.4 R12, [R223+0x8000] ;  /* 0x00800000df0c783b */ /* 0x000ee20000000200 */
[----:B------:R-:W-:-:S02]  /*4b90*/  IADD3 R236, R3, UR4, RZ ;  /* 0x0000000403ec7c10 */ /* 0x000fc4000fffe0ff */
[----:B------:R-:W-:Y:S01]  /*4ba0*/  IADD3 R3, R3, 0x8, RZ ;  /* 0x0000000803037810 */ /* 0x000fe20007ffe0ff */
[----:B------:R-:W-:Y:S01]  /*4bb0*/  LDSM.16.M88.4 R76, [R227+0x3000] ;  /* 0x00300000e34c783b */ /* 0x000fe20000000200 */
[----:B------:R-:W-:Y:S02]  /*4bc0*/  IMNMX R237, RZ, R237, !PT ;  /* 0x000000edffed7217 */ /* 0x000fe40007800200 */
[C---:B------:R-:W-:Y:S01]  /*4bd0*/  IADD3 R235, R3.reuse, UR5, RZ ;  /* 0x0000000503eb7c10 */ /* 0x040fe2000fffe0ff */
[----:B-1----:R-:W-:Y:S01]  /*4be0*/  HMMA.16816.F32.BF16 R24, R56, R20, RZ ;  /* 0x000000143818723c */ /* 0x002fe200000418ff */
[----:B------:R-:W-:Y:S01]  /*4bf0*/  LDSM.16.M88.4 R72, [R227+0x3800] ;  /* 0x00380000e348783b */ /* 0x000fe20000000200 */
[----:B------:R-:W-:Y:S02]  /*4c00*/  IADD3 R234, R3, UR4, RZ ;  /* 0x0000000403ea7c10 */ /* 0x000fe4000fffe0ff */
[----:B------:R-:W-:Y:S02]  /*4c10*/  IMNMX R236, R236, UR11, PT ;  /* 0x0000000becec7c17 */ /* 0x000fe4000b800200 */
[----:B------:R-:W-:-:S02]  /*4c20*/  IMNMX R235, RZ, R235, !PT ;  /* 0x000000ebffeb7217 */ /* 0x000fc40007800200 */
[C---:B------:R-:W-:Y:S01]  /*4c30*/  HMMA.16816.F32.BF16 R20, R56.reuse, R22, RZ ;  /* 0x000000163814723c */ /* 0x040fe200000418ff */
[----:B------:R-:W-:Y:S02]  /*4c40*/  IMNMX R234, R234, UR11, PT ;  /* 0x0000000beaea7c17 */ /* 0x000fe4000b800200 */
[C---:B------:R-:W-:Y:S02]  /*4c50*/  IADD3 R210, R227.reuse, 0x4800, RZ ;  /* 0x00004800e3d27810 */ /* 0x040fe40007ffe0ff */
[C---:B------:R-:W-:Y:S02]  /*4c60*/  IADD3 R209, R227.reuse, 0x5000, RZ ;  /* 0x00005000e3d17810 */ /* 0x040fe40007ffe0ff */
[C---:B------:R-:W-:Y:S01]  /*4c70*/  IADD3 R208, R227.reuse, 0x5800, RZ ;  /* 0x00005800e3d07810 */ /* 0x040fe20007ffe0ff */
[----:B--2---:R-:W-:Y:S01]  /*4c80*/  HMMA.16816.F32.BF16 R68, R56, R64, RZ ;  /* 0x000000403844723c */ /* 0x004fe200000418ff */
[C---:B------:R-:W-:Y:S02]  /*4c90*/  IADD3 R207, R227.reuse, 0x6000, RZ ;  /* 0x00006000e3cf7810 */ /* 0x040fe40007ffe0ff */
[----:B------:R-:W-:-:S02]  /*4ca0*/  IADD3 R206, R227, 0x6800, RZ ;  /* 0x00006800e3ce7810 */ /* 0x000fc40007ffe0ff */
[C---:B------:R-:W-:Y:S02]  /*4cb0*/  IADD3 R205, R227.reuse, 0x7000, RZ ;  /* 0x00007000e3cd7810 */ /* 0x040fe40007ffe0ff */
[----:B------:R-:W-:Y:S01]  /*4cc0*/  IADD3 R204, R227, 0x7800, RZ ;  /* 0x00007800e3cc7810 */ /* 0x000fe20007ffe0ff */
[C---:B------:R-:W-:Y:S08]  /*4cd0*/  HMMA.16816.F32.BF16 R64, R56.reuse, R66, RZ ;  /* 0x000000423840723c */ /* 0x040ff000000418ff */
[C---:B---3--:R-:W-:Y:S08]  /*4ce0*/  HMMA.16816.F32.BF16 R32, R56.reuse, R28, RZ ;  /* 0x0000001c3820723c */ /* 0x048ff000000418ff */
[C---:B------:R-:W-:Y:S08]  /*4cf0*/  HMMA.16816.F32.BF16 R28, R56.reuse, R30, RZ ;  /* 0x0000001e381c723c */ /* 0x040ff000000418ff */
[C---:B-----5:R-:W-:Y:S08]  /*4d00*/  HMMA.16816.F32.BF16 R60, R56.reuse, R52, RZ ;  /* 0x00000034383c723c */ /* 0x060ff000000418ff */
        /* <DEDUP_REMOVED lines=219> */
[----:B------:R-:W-:Y:S02]  /*5ac0*/  @!UP2 UIADD3 UR15, UR15, 0x1, URZ ;  /* 0x000000010f0fa890 */ /* 0x000fe4000fffe03f */
[----:B------:R-:W-:-:S02]  /*5ad0*/  UISETP.GE.U32.AND UP4, UPT, UR6, UR9, UPT ;  /* 0x000000090600728c */ /* 0x000fc4000bf86070 */
[----:B------:R-:W-:Y:S02]  /*5ae0*/  UISETP.NE.AND UP2, UPT, URZ, UR4, UPT ;  /* 0x000000043f00728c */ /* 0x000fe4000bf45270 */
[----:B------:R-:W-:Y:S02]  /*5af0*/  @!UP0 UIADD3 UR5, UR5, -UR9, URZ ;  /* 0x8000000905058290 */ /* 0x000fe4000fffe03f */
[----:B------:R-:W-:Y:S02]  /*5b00*/  @!UP0 UIADD3 UR11, UR11, 0x1, URZ ;  /* 0x000000010b0b8890 */ /* 0x000fe4000fffe03f */
[----:B------:R-:W-:Y:S02]  /*5b10*/  UISETP.GE.U32.AND UP3, UPT, UR5, UR9, UPT ;  /* 0x000000090500728c */ /* 0x000fe4000bf66070 */
[----:B------:R-:W-:Y:S02]  /*5b20*/  ULOP3.LUT UR5, UR13, UR4, URZ, 0x3c, !UPT ;  /* 0x000000040d057292 */ /* 0x000fe4000f8e3c3f */
[----:B------:R-:W-:-:S02]  /*5b30*/  UISETP.GE.AND UP0, UPT, UR10, URZ, UPT ;  /* 0x0000003f0a00728c */ /* 0x000fc4000bf06270 */
[----:B------:R-:W-:Y:S02]  /*5b40*/  UISETP.GE.AND UP1, UPT, UR5, URZ, UPT ;  /* 0x0000003f0500728c */ /* 0x000fe4000bf26270 */
[----:B------:R-:W-:Y:S02]  /*5b50*/  @UP4 UIADD3 UR15, UR15, 0x1, URZ ;  /* 0x000000010f0f4890 */ /* 0x000fe4000fffe03f */
[----:B------:R-:W-:Y:S02]  /*5b60*/  ULOP3.LUT UR5, URZ, UR4, URZ, 0x33, !UPT ;  /* 0x000000043f057292 */ /* 0x000fe4000f8e333f */
        /* <DEDUP_REMOVED lines=22> */
[----:B------:R-:W-:Y:S01]  /*5cd0*/  UIADD3 UR5, UR11, UR5, URZ ;  /* 0x000000050b057290 */ /* 0x000fe2000fffe03f */
[----:B------:R-:W-:-:S05]  /*5ce0*/  IMAD.U32 R10, RZ, RZ, UR10 ;  /* 0x0000000aff0a7e24 */ /* 0x000fca000f8e00ff */
[----:B------:R-:W-:Y:S01]  /*5cf0*/  IMAD.U32 R11, RZ, RZ, UR5 ;  /* 0x00000005ff0b7e24 */ /* 0x000fe2000f8e00ff */
[----:B--2---:R-:W-:-:S04]  /*5d00*/  IADD3 R2, -R3, R2, RZ ;  /* 0x0000000203027210 */ /* 0x004fc80007ffe1ff */
[----:B------:R-:W-:-:S05]  /*5d10*/  SHF.R.S32.HI R3, RZ, 0x1f, R2 ;  /* 0x0000001fff037819 */ /* 0x000fca0000011402 */
[----:B------:R-:W-:-:S04]  /*5d20*/  IMAD R3, R3, c[0x0][0x180], RZ ;  /* 0x0000600003037a24 */ /* 0x000fc800078e02ff */
[C---:B------:R-:W-:Y:S02]  /*5d30*/  IMAD R8, R2.reuse, c[0x0][0x184], R3 ;  /* 0x0000610002087a24 */ /* 0x040fe400078e0203 */
[----:B------:R-:W-:-:S05]  /*5d40*/  IMAD.WIDE.U32 R2, R2, c[0x0][0x180], R10 ;  /* 0x0000600002027a25 */ /* 0x000fca00078e000a */
[----:B------:R-:W-:Y:S02]  /*5d50*/  IADD3 R8, R3, R8, RZ ;  /* 0x0000000803087210 */ /* 0x000fe40007ffe0ff */
[----:B------:R-:W-:Y:S01]  /*5d60*/  MOV R11, R2 ;  /* 0x00000002000b7202 */ /* 0x000fe20000000f00 */
[----:B------:R-:W-:Y:S05]  /*5d70*/  BRA `(.L_x_3106) ;  /* 0x0000004000007947 */ /* 0x000fea0003800000 */
.L_x_3105:
[----:B------:R-:W-:-:S04]  /*5d80*/  ULEA UR6, -UR6, URZ, 0x6 ;  /* 0x0000003f06067291 */ /* 0x000fc8000f8e313f */
[----:B------:R-:W-:Y:S02]  /*5d90*/  USHF.R.S32.HI UR4, URZ, 0x1f, UR6 ;  /* 0x0000001f3f047899 */ /* 0x000fe40008011406 */
[----:B------:R-:W-:-:S04]  /*5da0*/  MOV R11, UR6 ;  /* 0x00000006000b7c02 */ /* 0x000fc80008000f00 */
[----:B------:R-:W-:Y:S02]  /*5db0*/  MOV R8, UR4 ;  /* 0x0000000400087c02 */ /* 0x000fe40008000f00 */
.L_x_3106:
        /* <DEDUP_REMOVED lines=156> */
.L_x_3108:
[----:B------:R-:W-:Y:S05]  /*6780*/  BSYNC B0 ;  /* 0x0000000000007941 */ /* 0x000fea0003800000 */
.L_x_3107:
[----:B------:R-:W0:Y:S01]  /*6790*/  LDGDEPBAR ;  /* 0x00000000000079af */ /* 0x000e220000000000 */
[----:B------:R-:W-:-:S04]  /*67a0*/  IADD3 R166, P0, R11, R166, RZ ;  /* 0x000000a60ba67210 */ /* 0x000fc80007f1e0ff */
[----:B------:R-:W-:Y:S02]  /*67b0*/  IADD3.X R165, R8, R165, RZ, P0, !PT ;  /* 0x000000a508a57210 */ /* 0x000fe400007fe4ff */
.L_x_3104:
[----:B--2---:R-:W-:Y:S01]  /*67c0*/  IADD3 R3, R231, UR13, RZ ;  /* 0x0000000de7037c10 */ /* 0x004fe2000fffe0ff */
[----:B------:R-:W-:-:S03]  /*67d0*/  IMAD.SHL.U32 R224, R0, 0x2, RZ ;  /* 0x0000000200e07824 */ /* 0x000fc600078e00ff */
[----:B------:R-:W-:Y:S01]  /*67e0*/  IADD3 R4, R3, 0x1, RZ ;  /* 0x0000000103047810 */ /* 0x000fe20007ffe0ff */
[--C-:B------:R-:W-:Y:S01]  /*67f0*/  IMAD R222, R7, 0x2, R224.reuse ;  /* 0x0000000207de7824 */ /* 0x100fe200078e02e0 */
[----:B------:R-:W-:Y:S01]  /*6800*/  IADD3 R6, R3, 0x9, RZ ;  /* 0x0000000903067810 */ /* 0x000fe20007ffe0ff */
[----:B------:R-:W-:Y:S01]  /*6810*/  LDSM.16.MT88.4 R156, [R224+0x10000] ;  /* 0x01000000e09c783b */ /* 0x000fe20000004200 */
[C---:B------:R-:W-:Y:S01]  /*6820*/  ISETP.GE.AND P3, PT, R4.reuse, R236, PT ;  /* 0x000000ec0400720c */ /* 0x040fe20003f66270 */
[C---:B------:R-:W-:Y:S01]  /*6830*/  IMAD R221, R5.reuse, 0x2, R224 ;  /* 0x0000000205dd7824 */ /* 0x040fe200078e02e0 */
[C---:B------:R-:W-:Y:S01]  /*6840*/  ISETP.GE.AND P0, PT, R4.reuse, R234, PT ;  /* 0x000000ea0400720c */ /* 0x040fe20003f06270 */
[----:B------:R-:W-:Y:S01]  /*6850*/  IMAD R220, R5, 0x2, R222 ;  /* 0x0000000205dc7824 */ /* 0x000fe200078e02de */
[C---:B------:R-:W-:Y:S01]  /*6860*/  ISETP.LT.OR P3, PT, R4.reuse, R237, P3 ;  /* 0x000000ed0400720c */ /* 0x040fe20001f61670 */
[----:B------:R-:W-:Y:S01]  /*6870*/  LDSM.16.MT88.4 R148, [R222+0x10000] ;  /* 0x01000000de94783b */ /* 0x000fe20000004200 */
[----:B------:R-:W-:-:S02]  /*6880*/  ISETP.LT.OR P0, PT, R4, R235, P0 ;  /* 0x000000eb0400720c */ /* 0x000fc40000701670 */
[----:B-1----:R-:W-:Y:S01]  /*6890*/  FSEL R37, R33, -INF , !P3 ;  /* 0xff80000021257808 */ /* 0x002fe20005800000 */
[----:B------:R-:W-:Y:S01]  /*68a0*/  LDSM.16.MT88.4 R140, [R221+0x10000] ;  /* 0x01000000dd8c783b */ /* 0x000fe20000004200 */
[----:B------:R-:W-:Y:S02]  /*68b0*/  FSEL R27, R35, -INF , !P0 ;  /* 0xff800000231b7808 */ /* 0x000fe40004000000 */
[C---:B------:R-:W-:Y:S01]  /*68c0*/  ISETP.GE.AND P3, PT, R6.reuse, R236, PT ;  /* 0x000000ec0600720c */ /* 0x040fe20003f66270 */
[----:B------:R-:W-:Y:S01]  /*68d0*/  LDSM.16.MT88.4 R132, [R220+0x10000] ;  /* 0x01000000dc84783b */ /* 0x000fe20000004200 */
[C---:B------:R-:W-:Y:S02]  /*68e0*/  ISETP.GE.AND P0, PT, R6.reuse, R234, PT ;  /* 0x000000ea0600720c */ /* 0x040fe40003f06270 */
        /* <DEDUP_REMOVED lines=9> */
[C---:B------:R-:W-:Y:S01]  /*6980*/  ISETP.GE.AND P0, PT, R6.reuse, R234, PT ;  /* 0x000000ea0600720c */ /* 0x040fe20003f06270 */
[----:B------:R-:W-:Y:S01]  /*6990*/  LDSM.16.MT88.4 R104, [R224+0x16000] ;  /* 0x01600000e068783b */ /* 0x000fe20000004200 */
[----:B------:R-:W-:-:S02]  /*69a0*/  ISETP.LT.OR P3, PT, R6, R237, P3 ;  /* 0x000000ed0600720c */ /* 0x000fc40001f61670 */
[----:B------:R-:W-:Y:S01]  /*69b0*/  ISETP.LT.OR P0, PT, R6, R235, P0 ;  /* 0x000000eb0600720c */ /* 0x000fe20000701670 */
[----:B------:R-:W-:Y:S01]  /*69c0*/  LDSM.16.MT88.4 R112, [R222+0x16000] ;  /* 0x01600000de70783b */ /* 0x000fe20000004200 */
[C---:B------:R-:W-:Y:S02]  /*69d0*/  IADD3 R2, R3.reuse, 0x8, RZ ;  /* 0x0000000803027810 */ /* 0x040fe40007ffe0ff */
[C---:B------:R-:W-:Y:S01]  /*69e0*/  IADD3 R6, R3.reuse, 0x19, RZ ;  /* 0x0000001903067810 */ /* 0x040fe20007ffe0ff */
[----:B------:R-:W-:Y:S01]  /*69f0*/  LDSM.16.MT88.4 R120, [R221+0x16000] ;  /* 0x01600000dd78783b */ /* 0x000fe20000004200 */
[C---:B------:R-:W-:Y:S02]  /*6a00*/  ISETP.GE.AND P4, PT, R3.reuse, R236, PT ;  /* 0x000000ec0300720c */ /* 0x040fe40003f86270 */
[----:B------:R-:W-:Y:S02]  /*6a10*/  ISETP.GE.AND P1, PT, R3, R234, PT ;  /* 0x000000ea0300720c */ /* 0x000fe40003f26270 */
[----:B------:R-:W-:-:S02]  /*6a20*/  FSEL R17, R81, -INF , !P3 ;  /* 0xff80000051117808 */ /* 0x000fc40005800000 */
[----:B------:R-:W-:Y:S02]  /*6a30*/  FSEL R11, R83, -INF , !P0 ;  /* 0xff800000530b7808 */ /* 0x000fe40004000000 */
[C---:B------:R-:W-:Y:S02]  /*6a40*/  ISETP.GE.AND P5, PT, R2.reuse, R236, PT ;  /* 0x000000ec0200720c */ /* 0x040fe40003fa6270 */
[----:B------:R-:W-:Y:S02]  /*6a50*/  ISETP.GE.AND P2, PT, R2, R234, PT ;  /* 0x000000ea0200720c */ /* 0x000fe40003f46270 */
[C---:B------:R-:W-:Y:S02]  /*6a60*/  ISETP.GE.AND P3, PT, R6.reuse, R236, PT ;  /* 0x000000ec0600720c */ /* 0x040fe40003f66270 */
[----:B------:R-:W-:Y:S02]  /*6a70*/  ISETP.GE.AND P0, PT, R6, R234, PT ;  /* 0x000000ea0600720c */ /* 0x000fe40003f06270 */
[----:B------:R-:W-:-:S02]  /*6a80*/  ISETP.LT.OR P4, PT, R3, R237, P4 ;  /* 0x000000ed0300720c */ /* 0x000fc40002781670 */
[C---:B------:R-:W-:Y:S02]  /*6a90*/  ISETP.LT.OR P1, PT, R3.reuse, R235, P1 ;  /* 0x000000eb0300720c */ /* 0x040fe40000f21670 */
[----:B------:R-:W-:Y:S02]  /*6aa0*/  IADD3 R4, R3, 0x10, RZ ;  /* 0x0000001003047810 */ /* 0x000fe40007ffe0ff */
[C---:B------:R-:W-:Y:S02]  /*6ab0*/  ISETP.LT.OR P5, PT, R2.reuse, R237, P5 ;  /* 0x000000ed0200720c */ /* 0x040fe40002fa1670 */
[----:B------:R-:W-:Y:S02]  /*6ac0*/  ISETP.LT.OR P2, PT, R2, R235, P2 ;  /* 0x000000eb0200720c */ /* 0x000fe40001741670 */
[C---:B------:R-:W-:Y:S02]  /*6ad0*/  ISETP.LT.OR P3, PT, R6.reuse, R237, P3 ;  /* 0x000000ed0600720c */ /* 0x040fe40001f61670 */
[----:B------:R-:W-:-:S02]  /*6ae0*/  ISETP.LT.OR P0, PT, R6, R235, P0 ;  /* 0x000000eb0600720c */ /* 0x000fc40000701670 */
[----:B------:R-:W-:Y:S02]  /*6af0*/  FSEL R2, R32, -INF , !P4 ;  /* 0xff80000020027808 */ /* 0x000fe40006000000 */
[----:B------:R-:W-:Y:S02]  /*6b00*/  FSEL R34, R34, -INF , !P1 ;  /* 0xff80000022227808 */ /* 0x000fe40004800000 */
[----:B------:R-:W-:Y:S02]  /*6b10*/  IADD3 R6, R3, 0x21, RZ ;  /* 0x0000002103067810 */ /* 0x000fe40007ffe0ff */
[C---:B------:R-:W-:Y:S02]  /*6b20*/  ISETP.GE.AND P4, PT, R4.reuse, R236, PT ;  /* 0x000000ec0400720c */ /* 0x040fe40003f86270 */
[----:B------:R-:W-:Y:S02]  /*6b30*/  ISETP.GE.AND P1, PT, R4, R234, PT ;  /* 0x000000ea0400720c */ /* 0x000fe40003f26270 */
[----:B------:R-:W-:-:S02]  /*6b40*/  FSEL R21, R21, -INF , !P3 ;  /* 0xff80000015157808 */ /* 0x000fc40005800000 */
[----:B------:R-:W-:Y:S02]  /*6b50*/  FSEL R23, R23, -INF , !P0 ;  /* 0xff80000017177808 */ /* 0x000fe40004000000 */
[C---:B------:R-:W-:Y:S02]  /*6b60*/  ISETP.GE.AND P3, PT, R6.reuse, R236, PT ;  /* 0x000000ec0600720c */ /* 0x040fe40003f66270 */
[----:B------:R-:W-:Y:S02]  /*6b70*/  ISETP.GE.AND P0, PT, R6, R234, PT ;  /* 0x000000ea0600720c */ /* 0x000fe40003f06270 */
[C---:B------:R-:W-:Y:S02]  /*6b80*/  ISETP.LT.OR P4, PT, R4.reuse, R237, P4 ;  /* 0x000000ed0400720c */ /* 0x040fe40002781670 */
[----:B------:R-:W-:Y:S02]  /*6b90*/  ISETP.LT.OR P1, PT, R4, R235, P1 ;  /* 0x000000eb0400720c */ /* 0x000fe40000f21670 */
[----:B------:R-:W-:-:S02]  /*6ba0*/  IADD3 R4, R3, 0x18, RZ ;  /* 0x0000001803047810 */ /* 0x000fc40007ffe0ff */
[C---:B------:R-:W-:Y:S02]  /*6bb0*/  ISETP.LT.OR P3, PT, R6.reuse, R237, P3 ;  /* 0x000000ed0600720c */ /* 0x040fe40001f61670 */
[----:B------:R-:W-:Y:S02]  /*6bc0*/  ISETP.LT.OR P0, PT, R6, R235, P0 ;  /* 0x000000eb0600720c */ /* 0x000fe40000701670 */
[----:B------:R-:W-:Y:S02]  /*6bd0*/  FSEL R39, R28, -INF , !P5 ;  /* 0xff8000001c277808 */ /* 0x000fe40006800000 */
[----:B------:R-:W-:Y:S02]  /*6be0*/  FSEL R25, R30, -INF , !P2 ;  /* 0xff8000001e197808 */ /* 0x000fe40005000000 */
[----:B------:R-:W-:Y:S02]  /*6bf0*/  FMNMX.FTZ R6, R2, R37, !PT ;  /* 0x0000002502067209 */ /* 0x000fe40007810000 */
[----:B------:R-:W-:-:S02]  /*6c00*/  ISETP.GE.AND P5, PT, R4, R236, PT ;  /* 0x000000ec0400720c */ /* 0x000fc40003fa6270 */
[C---:B------:R-:W-:Y:S02]  /*6c10*/  ISETP.GE.AND P2, PT, R4.reuse, R234, PT ;  /* 0x000000ea0400720c */ /* 0x040fe40003f46270 */
[----:B------:R-:W-:Y:S02]  /*6c20*/  FMNMX.FTZ R6, R39, R6, !PT ;  /* 0x0000000627067209 */ /* 0x000fe40007810000 */
[C---:B------:R-:W-:Y:S02]  /*6c30*/  ISETP.LT.OR P5, PT, R4.reuse, R237, P5 ;  /* 0x000000ed0400720c */ /* 0x040fe40002fa1670 */
[----:B------:R-:W-:Y:S02]  /*6c40*/  ISETP.LT.OR P2, PT, R4, R235, P2 ;  /* 0x000000eb0400720c */ /* 0x000fe40001741670 */
[----:B------:R-:W-:Y:S02]  /*6c50*/  IADD3 R4, R3, 0x20, RZ ;  /* 0x0000002003047810 */ /* 0x000fe40007ffe0ff */
[----:B------:R-:W-:-:S02]  /*6c60*/  FSEL R19, R80, -INF , !P4 ;  /* 0xff80000050137808 */ /* 0x000fc40006000000 */
[----:B------:R-:W-:Y:S02]  /*6c70*/  IADD3 R8, R3, 0x30, RZ ;  /* 0x0000003003087810 */ /* 0x000fe40007ffe0ff */
[----:B------:R-:W-:Y:S02]  /*6c80*/  FMNMX.FTZ R6, R29, R6, !PT ;  /* 0x000000061d067209 */ /* 0x000fe40007810000 */
[----:B------:R-:W-:Y:S02]  /*6c90*/  FSEL R13, R82, -INF , !P1 ;  /* 0xff800000520d7808 */ /* 0x000fe40004800000 */
[C---:B------:R-:W-:Y:S01]  /*6ca0*/  ISETP.GE.AND P4, PT, R4.reuse, R236, PT ;  /* 0x000000ec0400720c */ /* 0x040fe20003f86270 */
[----:B------:R-:W-:Y:S01]  /*6cb0*/  LDSM.16.MT88.4 R80, [R222+0x14000] ;  /* 0x01400000de50783b */ /* 0x000fe20000004200 */
[----:B------:R-:W-:Y:S02]  /*6cc0*/  ISETP.GE.AND P1, PT, R4, R234, PT ;  /* 0x000000ea0400720c */ /* 0x000fe40003f26270 */
[----:B------:R-:W-:-:S02]  /*6cd0*/  FSEL R189, R69, -INF , !P3 ;  /* 0xff80000045bd7808 */ /* 0x000fc40005800000 */
[----:B------:R-:W-:Y:S02]  /*6ce0*/  FSEL R199, R71, -INF , !P0 ;  /* 0xff80000047c77808 */ /* 0x000fe40004000000 */
[C---:B------:R-:W-:Y:S02]  /*6cf0*/  ISETP.GE.AND P3, PT, R8.reuse, R236, PT ;  /* 0x000000ec0800720c */ /* 0x040fe40003f66270 */
[----:B------:R-:W-:Y:S02]  /*6d00*/  ISETP.GE.AND P0, PT, R8, R234, PT ;  /* 0x000000ea0800720c */ /* 0x000fe40003f06270 */
[----:B------:R-:W-:Y:S02]  /*6d10*/  FMNMX.FTZ R10, R19, R6, !PT ;  /* 0x00000006130a7209 */ /* 0x000fe40007810000 */
[C---:B------:R-:W-:Y:S02]  /*6d20*/  ISETP.LT.OR P4, PT, R4.reuse, R237, P4 ;  /* 0x000000ed0400720c */ /* 0x040fe40002781670 */
[----:B------:R-:W-:-:S02]  /*6d30*/  ISETP.LT.OR P1, PT, R4, R235, P1 ;  /* 0x000000eb0400720c */ /* 0x000fc40000f21670 */
[----:B------:R-:W-:Y:S02]  /*6d40*/  IADD3 R4, R3, 0x28, RZ ;  /* 0x0000002803047810 */ /* 0x000fe40007ffe0ff */
[----:B------:R-:W-:Y:S02]  /*6d50*/  FSEL R15, R20, -INF , !P5 ;  /* 0xff800000140f7808 */ /* 0x000fe40006800000 */
[C---:B------:R-:W-:Y:S02]  /*6d60*/  ISETP.LT.OR P3, PT, R8.reuse, R237, P3 ;  /* 0x000000ed0800720c */ /* 0x040fe40001f61670 */
[----:B------:R-:W-:Y:S02]  /*6d70*/  FMNMX.FTZ R10, R17, R10, !PT ;  /* 0x0000000a110a7209 */ /* 0x000fe40007810000 */
[----:B------:R-:W-:Y:S02]  /*6d80*/  ISETP.LT.OR P0, PT, R8, R235, P0 ;  /* 0x000000eb0800720c */ /* 0x000fe40000701670 */
[----:B------:R-:W-:-:S02]  /*6d90*/  FMNMX.FTZ R8, R34, R27, !PT ;  /* 0x0000001b22087209 */ /* 0x000fc40007810000 */
[----:B------:R-:W-:Y:S02]  /*6da0*/  FSEL R9, R22, -INF , !P2 ;  /* 0xff80000016097808 */ /* 0x000fe40005000000 */
[C---:B------:R-:W-:Y:S02]  /*6db0*/  ISETP.GE.AND P5, PT, R4.reuse, R236, PT ;  /* 0x000000ec0400720c */ /* 0x040fe40003fa6270 */
[C---:B------:R-:W-:Y:S02]  /*6dc0*/  ISETP.GE.AND P2, PT, R4.reuse, R234, PT ;  /* 0x000000ea0400720c */ /* 0x040fe40003f46270 */
[----:B------:R-:W-:Y:S02]  /*6dd0*/  FMNMX.FTZ R10, R15, R10, !PT ;  /* 0x0000000a0f0a7209 */ /* 0x000fe40007810000 */
[----:B------:R-:W-:Y:S02]  /*6de0*/  FMNMX.FTZ R8, R25, R8, !PT ;  /* 0x0000000819087209 */ /* 0x000fe40007810000 */
[----:B------:R-:W-:-:S02]  /*6df0*/  ISETP.LT.OR P5, PT, R4, R237, P5 ;  /* 0x000000ed0400720c */ /* 0x000fc40002fa1670 */
[----:B------:R-:W-:Y:S02]  /*6e00*/  ISETP.LT.OR P2, PT, R4, R235, P2 ;  /* 0x000000eb0400720c */ /* 0x000fe40001741670 */
[----:B------:R-:W-:Y:S02]  /*6e10*/  IADD3 R4, R3, 0x29, RZ ;  /* 0x0000002903047810 */ /* 0x000fe40007ffe0ff */
[----:B------:R-:W-:Y:S02]  /*6e20*/  FSEL R251, R68, -INF , !P4 ;  /* 0xff80000044fb7808 */ /* 0x000fe40006000000 */
[----:B------:R-:W-:Y:S02]  /*6e30*/  FMNMX.FTZ R10, R21, R10, !PT ;  /* 0x0000000a150a7209 */ /* 0x000fe40007810000 */
[----:B------:R-:W-:Y:S02]  /*6e40*/  FMNMX.FTZ R8, R31, R8, !PT ;  /* 0x000000081f087209 */ /* 0x000fe40007810000 */
[----:B------:R-:W-:-:S02]  /*6e50*/  ISETP.GE.AND P4, PT, R4, R236, PT ;  /* 0x000000ec0400720c */ /* 0x000fc40003f86270 */
[----:B------:R-:W-:Y:S02]  /*6e60*/  FMNMX.FTZ R10, R251, R10, !PT ;  /* 0x0000000afb0a7209 */ /* 0x000fe40007810000 */
[----:B------:R-:W-:Y:S02]  /*6e70*/  FMNMX.FTZ R8, R13, R8, !PT ;  /* 0x000000080d087209 */ /* 0x000fe40007810000 */
[----:B------:R-:W-:Y:S02]  /*6e80*/  FSEL R245, R70, -INF , !P1 ;  /* 0xff80000046f57808 */ /* 0x000fe40004800000 */
[C---:B------:R-:W-:Y:S02]  /*6e90*/  ISETP.GE.AND P1, PT, R4.reuse, R234, PT ;  /* 0x000000ea0400720c */ /* 0x040fe40003f26270 */
[----:B------:R-:W-:Y:S02]  /*6ea0*/  ISETP.LT.OR P4, PT, R4, R237, P4 ;  /* 0x000000ed0400720c */ /* 0x000fe40002781670 */
[----:B------:R-:W-:-:S02]  /*6eb0*/  IADD3 R6, R3, 0x31, RZ ;  /* 0x0000003103067810 */ /* 0x000fc40007ffe0ff */
[----:B------:R-:W-:Y:S02]  /*6ec0*/  FSEL R249, R64, -INF , !P5 ;  /* 0xff80000040f97808 */ /* 0x000fe40006800000 */
[----:B------:R-:W-:Y:S02]  /*6ed0*/  FMNMX.FTZ R10, R189, R10, !PT ;  /* 0x0000000abd0a7209 */ /* 0x000fe40007810000 */
[----:B------:R-:W-:Y:S02]  /*6ee0*/  FMNMX.FTZ R8, R11, R8, !PT ;  /* 0x000000080b087209 */ /* 0x000fe40007810000 */
[----:B------:R-:W-:Y:S02]  /*6ef0*/  ISETP.LT.OR P1, PT, R4, R235, P1 ;  /* 0x000000eb0400720c */ /* 0x000fe40000f21670 */
[----:B------:R-:W-:Y:S02]  /*6f00*/  IADD3 R4, R3, 0x38, RZ ;  /* 0x0000003803047810 */ /* 0x000fe40007ffe0ff */
[----:B------:R-:W-:-:S02]  /*6f10*/  ISETP.GE.AND P5, PT, R6, R236, PT ;  /* 0x000000ec0600720c */ /* 0x000fc40003fa6270 */
[----:B------:R-:W-:Y:S02]  /*6f20*/  FSEL R191, R65, -INF , !P4 ;  /* 0xff80000041bf7808 */ /* 0x000fe40006000000 */
[----:B------:R-:W-:Y:S02]  /*6f30*/  FMNMX.FTZ R10, R249, R10, !PT ;  /* 0x0000000af90a7209 */ /* 0x000fe40007810000 */
[----:B------:R-:W-:Y:S02]  /*6f40*/  FMNMX.FTZ R8, R9, R8, !PT ;  /* 0x0000000809087209 */ /* 0x000fe40007810000 */
[----:B------:R-:W-:Y:S02]  /*6f50*/  ISETP.GE.AND P4, PT, R4, R236, PT ;  /* 0x000000ec0400720c */ /* 0x000fe40003f86270 */
[----:B------:R-:W-:Y:S02]  /*6f60*/  FSEL R241, R72, -INF , !P3 ;  /* 0xff80000048f17808 */ /* 0x000fe40005800000 */
[----:B------:R-:W-:-:S02]  /*6f70*/  ISETP.LT.OR P5, PT, R6, R237, P5 ;  /* 0x000000ed0600720c */ /* 0x000fc40002fa1670 */
[----:B------:R-:W-:Y:S02]  /*6f80*/  FMNMX.FTZ R10, R191, R10, !PT ;  /* 0x0000000abf0a7209 */ /* 0x000fe40007810000 */
[----:B------:R-:W-:Y:S02]  /*6f90*/  FMNMX.FTZ R8, R23, R8, !PT ;  /* 0x0000000817087209 */ /* 0x000fe40007810000 */
[----:B------:R-:W-:Y:S02]  /*6fa0*/  ISETP.LT.OR P4, PT, R4, R237, P4 ;  /* 0x000000ed0400720c */ /* 0x000fe40002781670 */
[----:B------:R-:W-:Y:S02]  /*6fb0*/  FSEL R239, R73, -INF , !P5 ;  /* 0xff80000049ef7808 */ /* 0x000fe40006800000 */
[----:B------:R-:W-:Y:S02]  /*6fc0*/  FMNMX.FTZ R10, R241, R10, !PT ;  /* 0x0000000af10a7209 */ /* 0x000fe40007810000 */
[----:B------:R-:W-:-:S02]  /*6fd0*/  FMNMX.FTZ R8, R245, R8, !PT ;  /* 0x00000008f5087209 */ /* 0x000fc40007810000 */
[----:B------:R-:W-:Y:S02]  /*6fe0*/  FSEL R203, R56, -INF , !P4 ;  /* 0xff80000038cb7808 */ /* 0x000fe40006000000 */
[----:B------:R-:W-:Y:S02]  /*6ff0*/  FMNMX.FTZ R10, R239, R10, !PT ;  /* 0x0000000aef0a7209 */ /* 0x000fe40007810000 */
[----:B------:R-:W-:Y:S02]  /*7000*/  FSEL R243, R66, -INF , !P2 ;  /* 0xff80000042f37808 */ /* 0x000fe40005000000 */
[----:B------:R-:W-:Y:S02]  /*7010*/  FMNMX.FTZ R8, R199, R8, !PT ;  /* 0x00000008c7087209 */ /* 0x000fe40007810000 */
[----:B------:R-:W-:Y:S02]  /*7020*/  FSEL R201, R67, -INF , !P1 ;  /* 0xff80000043c97808 */ /* 0x000fe40004800000 */
[----:B------:R-:W-:Y:S01]  /*7030*/  IADD3 R3, R3, 0x39, RZ ;  /* 0x0000003903037810 */ /* 0x000fe20007ffe0ff */
[----:B------:R-:W-:Y:S01]  /*7040*/  LDSM.16.MT88.4 R64, [R220+0x12000] ;  /* 0x01200000dc40783b */ /* 0x000fe20000004200 */
[----:B------:R-:W-:-:S02]  /*7050*/  FMNMX.FTZ R12, R203, R10, !PT ;  /* 0x0000000acb0c7209 */ /* 0x000fc40007810000 */
[-C--:B------:R-:W-:Y:S02]  /*7060*/  ISETP.GE.AND P1, PT, R4, R234.reuse, PT ;  /* 0x000000ea0400720c */ /* 0x080fe40003f26270 */
[----:B------:R-:W-:Y:S02]  /*7070*/  ISETP.GE.AND P2, PT, R6, R234, PT ;  /* 0x000000ea0600720c */ /* 0x000fe40003f46270 */
[----:B------:R-:W-:Y:S02]  /*7080*/  FMNMX.FTZ R10, R243, R8, !PT ;  /* 0x00000008f30a7209 */ /* 0x000fe40007810000 */
[----:B------:R-:W-:Y:S02]  /*7090*/  ISETP.GE.AND P3, PT, R3, R236, PT ;  /* 0x000000ec0300720c */ /* 0x000fe40003f66270 */
[-C--:B------:R-:W-:Y:S02]  /*70a0*/  ISETP.LT.OR P1, PT, R4, R235.reuse, P1 ;  /* 0x000000eb0400720c */ /* 0x080fe40000f21670 */
[----:B------:R-:W-:-:S02]  /*70b0*/  ISETP.LT.OR P2, PT, R6, R235, P2 ;  /* 0x000000eb0600720c */ /* 0x000fc40001741670 */
[----:B------:R-:W-:Y:S02]  /*70c0*/  FSEL R33, R74, -INF , !P0 ;  /* 0xff8000004a217808 */ /* 0x000fe40004000000 */
[----:B------:R-:W-:Y:S02]  /*70d0*/  FMNMX.FTZ R4, R201, R10, !PT ;  /* 0x0000000ac9047209 */ /* 0x000fe40007810000 */
[C---:B------:R-:W-:Y:S02]  /*70e0*/  ISETP.LT.OR P3, PT, R3.reuse, R237, P3 ;  /* 0x000000ed0300720c */ /* 0x040fe40001f61670 */
[----:B------:R-:W-:Y:S02]  /*70f0*/  ISETP.GE.AND P0, PT, R3, R234, PT ;  /* 0x000000ea0300720c */ /* 0x000fe40003f06270 */
[----:B------:R-:W-:Y:S02]  /*7100*/  FSEL R197, R75, -INF , !P2 ;  /* 0xff8000004bc57808 */ /* 0x000fe40005000000 */
[----:B------:R-:W-:Y:S01]  /*7110*/  FMNMX.FTZ R4, R33, R4, !PT ;  /* 0x0000000421047209 */ /* 0x000fe20007810000 */
[----:B------:R-:W-:Y:S01]  /*7120*/  LDSM.16.MT88.4 R72, [R224+0x14000] ;  /* 0x01400000e048783b */ /* 0x000fe20000004200 */
[----:B------:R-:W-:-:S02]  /*7130*/  FSEL R35, R57, -INF , !P3 ;  /* 0xff80000039237808 */ /* 0x000fc40005800000 */
[----:B------:R-:W-:Y:S02]  /*7140*/  ISETP.LT.OR P0, PT, R3, R235, P0 ;  /* 0x000000eb0300720c */ /* 0x000fe40000701670 */
[----:B------:R-:W-:Y:S02]  /*7150*/  FSEL R195, R58, -INF , !P1 ;  /* 0xff8000003ac37808 */ /* 0x000fe40004800000 */
[----:B------:R-:W-:Y:S02]  /*7160*/  FMNMX.FTZ R4, R197, R4, !PT ;  /* 0x00000004c5047209 */ /* 0x000fe40007810000 */
[----:B------:R-:W-:Y:S02]  /*7170*/  FMNMX.FTZ R8, R35, R12, !PT ;  /* 0x0000000c23087209 */ /* 0x000fe40007810000 */
[----:B------:R-:W-:Y:S02]  /*7180*/  FSEL R193, R59, -INF , !P0 ;  /* 0xff8000003bc17808 */ /* 0x000fe40004000000 */
[----:B------:R-:W-:Y:S01]  /*7190*/  FMNMX.FTZ R4, R195, R4, !PT ;  /* 0x00000004c3047209 */ /* 0x000fe20007810000 */
[----:B------:R-:W1:Y:S03]  /*71a0*/  SHFL.BFLY PT, R41, R8, 0x2, 0x1f ;  /* 0x0c401f0008297f89 */ /* 0x000e6600000e0000 */
[----:B------:R-:W-:Y:S01]  /*71b0*/  FMNMX.FTZ R43, R193, R4, !PT ;  /* 0x00000004c12b7209 */ /* 0x000fe20007810000 */
[----:B------:R-:W-:Y:S04]  /*71c0*/  LDSM.16.MT88.4 R56, [R221+0x12000] ;  /* 0x01200000dd38783b */ /* 0x000fe80000004200 */
[----:B------:R-:W2:Y:S01]  /*71d0*/  SHFL.BFLY PT, R4, R43, 0x2, 0x1f ;  /* 0x0c401f002b047f89 */ /* 0x000ea200000e0000 */
[----:B-1----:R-:W-:-:S05]  /*71e0*/  FMNMX.FTZ R41, R8, R41, !PT ;  /* 0x0000002908297209 */ /* 0x002fca0007810000 */
[----:B------:R-:W1:Y:S01]  /*71f0*/  SHFL.BFLY PT, R164, R41, 0x1, 0x1f ;  /* 0x0c201f0029a47f89 */ /* 0x000e6200000e0000 */
[----:B--2---:R-:W-:-:S05]  /*7200*/  FMNMX.FTZ R4, R43, R4, !PT ;  /* 0x000000042b047209 */ /* 0x004fca0007810000 */
[----:B------:R-:W2:Y:S01]  /*7210*/  SHFL.BFLY PT, R3, R4, 0x1, 0x1f ;  /* 0x0c201f0004037f89 */ /* 0x000ea200000e0000 */
[----:B-1----:R-:W-:-:S03]  /*7220*/  FMNMX.FTZ R164, R41, R164, !PT ;  /* 0x000000a429a47209 */ /* 0x002fc60007810000 */
[----:B------:R-:W1:Y:S01]  /*7230*/  LDSM.16.MT88.4 R40, [R224+0x12000] ;  /* 0x01200000e028783b */ /* 0x000e620000004200 */
[C---:B------:R-:W-:Y:S01]  /*7240*/  FSETP.NEU.FTZ.AND P0, PT, R164.reuse, -INF , PT ;  /* 0xff800000a400780b */ /* 0x040fe20003f1d000 */
[----:B------:R-:W-:Y:S01]  /*7250*/  FMUL.FTZ R32, R164, c[0x0][0x23c] ;  /* 0x00008f00a4207a20 */ /* 0x000fe20000410000 */
[----:B--2---:R-:W-:-:S04]  /*7260*/  FMNMX.FTZ R3, R4, R3, !PT ;  /* 0x0000000304037209 */ /* 0x004fc80007810000 */
[----:B------:R-:W-:Y:S01]  /*7270*/  FSEL R32, R32, RZ, P0 ;  /* 0x000000ff20207208 */ /* 0x000fe20000000000 */
[----:B------:R-:W2:Y:S01]  /*7280*/  LDSM.16.MT88.4 R4, [R220+0x16000] ;  /* 0x01600000dc04783b */ /* 0x000ea20000004200 */
[C---:B------:R-:W-:Y:S01]  /*7290*/  FSETP.NEU.FTZ.AND P0, PT, R3.reuse, -INF , PT ;  /* 0xff8000000300780b */ /* 0x040fe20003f1d000 */
[----:B------:R-:W-:Y:S02]  /*72a0*/  FMUL.FTZ R190, R3, c[0x0][0x23c] ;  /* 0x00008f0003be7a20 */ /* 0x000fe40000410000 */
[--C-:B------:R-:W-:Y:S02]  /*72b0*/  FFMA.FTZ R187, R2, c[0x0][0x23c], -R32.reuse ;  /* 0x00008f0002bb7a23 */ /* 0x100fe40000010820 */
[--C-:B------:R-:W-:Y:S01]  /*72c0*/  FFMA.FTZ R184, R37, c[0x0][0x23c], -R32.reuse ;  /* 0x00008f0025b87a23 */ /* 0x100fe20000010820 */
[----:B------:R-:W-:Y:S01]  /*72d0*/  FSEL R190, R190, RZ, P0 ;  /* 0x000000ffbebe7208 */ /* 0x000fe20000000000 */
[--C-:B------:R-:W-:Y:S01]  /*72e0*/  FFMA.FTZ R181, R39, c[0x0][0x23c], -R32.reuse ;  /* 0x00008f0027b57a23 */ /* 0x100fe20000010820 */
[----:B------:R-:W-:Y:S01]  /*72f0*/  LEA R240, P0, R166, c[0x0][0x168], 0x1 ;  /* 0x00005a00a6f07a11 */ /* 0x000fe200078008ff */
[----:B------:R-:W-:Y:S01]  /*7300*/  FFMA.FTZ R180, R29, c[0x0][0x23c], -R32 ;  /* 0x00008f001db47a23 */ /* 0x000fe20000010820 */
[----:B------:R-:W-:Y:S01]  /*7310*/  MUFU.EX2 R187, R187 ;  /* 0x000000bb00bb7308 */ /* 0x000fe20000000800 */
[----:B------:R-:W-:-:S02]  /*7320*/  FFMA.FTZ R182, R34, c[0x0][0x23c], -R190 ;  /* 0x00008f0022b67a23 */ /* 0x000fc400000108be */
[--C-:B------:R-:W-:Y:S02]  /*7330*/  FFMA.FTZ R185, R27, c[0x0][0x23c], -R190.reuse ;  /* 0x00008f001bb97a23 */ /* 0x100fe400000108be */
[--C-:B------:R-:W-:Y:S02]  /*7340*/  FFMA.FTZ R183, R25, c[0x0][0x23c], -R190.reuse ;  /* 0x00008f0019b77a23 */ /* 0x100fe400000108be */
[----:B------:R-:W-:Y:S01]  /*7350*/  FFMA.FTZ R176, R31, c[0x0][0x23c], -R190 ;  /* 0x00008f001fb07a23 */ /* 0x000fe200000108be */
[----:B------:R-:W3:Y:S01]  /*7360*/  MUFU.EX2 R184, R184 ;  /* 0x000000b800b87308 */ /* 0x000ee20000000800 */
[----:B------:R-:W-:Y:S01]  /*7370*/  FFMA.FTZ R175, R15, c[0x0][0x23c], -R32 ;  /* 0x00008f000faf7a23 */ /* 0x000fe20000010820 */
[----:B------:R-:W-:Y:S01]  /*7380*/  LDSM.16.MT88.4 R24, [R221+0x10800] ;  /* 0x01080000dd18783b */ /* 0x000fe20000004200 */
[----:B------:R-:W-:Y:S02]  /*7390*/  FFMA.FTZ R177, R13, c[0x0][0x23c], -R190 ;  /* 0x00008f000db17a23 */ /* 0x000fe400000108be */
[--C-:B------:R-:W-:Y:S01]  /*73a0*/  FFMA.FTZ R179, R19, c[0x0][0x23c], -R32.reuse ;  /* 0x00008f0013b37a23 */ /* 0x100fe20000010820 */
[----:B------:R-:W4:Y:S01]  /*73b0*/  LDSM.16.MT88.4 R12, [R224+0x10800] ;  /* 0x01080000e00c783b */ /* 0x000f220000004200 */
[--C-:B------:R-:W-:Y:S01]  /*73c0*/  FFMA.FTZ R178, R17, c[0x0][0x23c], -R32.reuse ;  /* 0x00008f0011b27a23 */ /* 0x100fe20000010820 */
[----:B------:R-:W-:Y:S01]  /*73d0*/  MUFU.EX2 R181, R181 ;  /* 0x000000b500b57308 */ /* 0x000fe20000000800 */
[----:B------:R-:W-:Y:S01]  /*73e0*/  FFMA.FTZ R174, R21, c[0x0][0x23c], -R32 ;  /* 0x00008f0015ae7a23 */ /* 0x000fe20000010820 */
[----:B------:R-:W-:Y:S01]  /*73f0*/  LDSM.16.MT88.4 R16, [R220+0x10800] ;  /* 0x01080000dc10783b */ /* 0x000fe20000004200 */
[----:B------:R-:W-:-:S02]  /*7400*/  FFMA.FTZ R2, R11, c[0x0][0x23c], -R190 ;  /* 0x00008f000b027a23 */ /* 0x000fc400000108be */
[--C-:B------:R-:W-:Y:S01]  /*7410*/  FFMA.FTZ R173, R9, c[0x0][0x23c], -R190.reuse ;  /* 0x00008f0009ad7a23 */ /* 0x100fe200000108be */
[----:B------:R-:W-:Y:S01]  /*7420*/  LDSM.16.MT88.4 R28, [R220+0x12800] ;  /* 0x01280000dc1c783b */ /* 0x000fe20000004200 */
[----:B------:R-:W-:Y:S01]  /*7430*/  FFMA.FTZ R0, R23, c[0x0][0x23c], -R190 ;  /* 0x00008f0017007a23 */ /* 0x000fe200000108be */
[----:B------:R-:W5:Y:S01]  /*7440*/  MUFU.EX2 R180, R180 ;  /* 0x000000b400b47308 */ /* 0x000f620000000800 */
[----:B---3--:R-:W-:Y:S01]  /*7450*/  F2FP.BF16.PACK_AB R128, R184, R187 ;  /* 0x000000bbb880723e */ /* 0x008fe200000010ff */
[----:B------:R-:W3:Y:S01]  /*7460*/  LDSM.16.MT88.4 R8, [R222+0x10800] ;  /* 0x01080000de08783b */ /* 0x000ee20000004200 */
[--C-:B------:R-:W-:Y:S02]  /*7470*/  FFMA.FTZ R186, R251, c[0x0][0x23c], -R32.reuse ;  /* 0x00008f00fbba7a23 */ /* 0x100fe40000010820 */
[--C-:B------:R-:W-:Y:S01]  /*7480*/  FFMA.FTZ R189, R189, c[0x0][0x23c], -R32.reuse ;  /* 0x00008f00bdbd7a23 */ /* 0x100fe20000010820 */
[----:B------:R-:W-:Y:S01]  /*7490*/  LDSM.16.MT88.4 R20, [R224+0x12800] ;  /* 0x01280000e014783b */ /* 0x000fe20000004200 */
[--C-:B------:R-:W-:Y:S01]  /*74a0*/  FFMA.FTZ R188, R249, c[0x0][0x23c], -R32.reuse ;  /* 0x00008f00f9bc7a23 */ /* 0x100fe20000010820 */
[----:B------:R-:W-:Y:S01]  /*74b0*/  MUFU.EX2 R182, R182 ;  /* 0x000000b600b67308 */ /* 0x000fe20000000800 */
[----:B------:R-:W-:-:S02]  /*74c0*/  FFMA.FTZ R191, R191, c[0x0][0x23c], -R32 ;  /* 0x00008f00bfbf7a23 */ /* 0x000fc40000010820 */
[--C-:B------:R-:W-:Y:S02]  /*74d0*/  FFMA.FTZ R192, R245, c[0x0][0x23c], -R190.reuse ;  /* 0x00008f00f5c07a23 */ /* 0x100fe400000108be */
[--C-:B------:R-:W-:Y:S02]  /*74e0*/  FFMA.FTZ R199, R199, c[0x0][0x23c], -R190.reuse ;  /* 0x00008f00c7c77a23 */ /* 0x100fe400000108be */
[--C-:B------:R-:W-:Y:S01]  /*74f0*/  FFMA.FTZ R194, R243, c[0x0][0x23c], -R190.reuse ;  /* 0x00008f00f3c27a23 */ /* 0x100fe200000108be */
[----:B------:R-:W1:Y:S01]  /*7500*/  MUFU.EX2 R185, R185 ;  /* 0x000000b900b97308 */ /* 0x000e620000000800 */
[----:B-----5:R-:W-:Y:S01]  /*7510*/  F2FP.BF16.PACK_AB R130, R180, R181 ;  /* 0x000000b5b482723e */ /* 0x020fe200000010ff */
[--C-:B------:R-:W-:Y:S02]  /*7520*/  FFMA.FTZ R201, R201, c[0x0][0x23c], -R190.reuse ;  /* 0x00008f00c9c97a23 */ /* 0x100fe400000108be */
[--C-:B------:R-:W-:Y:S02]  /*7530*/  FFMA.FTZ R200, R33, c[0x0][0x23c], -R190.reuse ;  /* 0x00008f0021c87a23 */ /* 0x100fe400000108be */
[----:B------:R-:W-:-:S02]  /*7540*/  FFMA.FTZ R197, R197, c[0x0][0x23c], -R190 ;  /* 0x00008f00c5c57a23 */ /* 0x000fc400000108be */
[----:B------:R-:W-:Y:S01]  /*7550*/  MUFU.EX2 R183, R183 ;  /* 0x000000b700b77308 */ /* 0x000fe20000000800 */
[----:B------:R-:W-:Y:S02]  /*7560*/  FFMA.FTZ R195, R195, c[0x0][0x23c], -R190 ;  /* 0x00008f00c3c37a23 */ /* 0x000fe400000108be */
[--C-:B------:R-:W-:Y:S01]  /*7570*/  FFMA.FTZ R196, R241, c[0x0][0x23c], -R32.reuse ;  /* 0x00008f00f1c47a23 */ /* 0x100fe20000010820 */
[----:B------:R-:W-:Y:S01]  /*7580*/  LEA.HI.X R241, R166, c[0x0][0x16c], R165, 0x1, P0 ;  /* 0x00005b00a6f17a11 */ /* 0x000fe200000f0ca5 */
[--C-:B------:R-:W-:Y:S02]  /*7590*/  FFMA.FTZ R239, R239, c[0x0][0x23c], -R32.reuse ;  /* 0x00008f00efef7a23 */ /* 0x100fe40000010820 */
[--C-:B------:R-:W-:Y:S01]  /*75a0*/  FFMA.FTZ R198, R203, c[0x0][0x23c], -R32.reuse ;  /* 0x00008f00cbc67a23 */ /* 0x100fe20000010820 */
[----:B------:R-:W5:Y:S01]  /*75b0*/  MUFU.EX2 R176, R176 ;  /* 0x000000b000b07308 */ /* 0x000f620000000800 */
[----:B-1----:R-:W-:Y:S01]  /*75c0*/  F2FP.BF16.PACK_AB R129, R185, R182 ;  /* 0x000000b6b981723e */ /* 0x002fe200000010ff */
[----:B------:R-:W-:-:S02]  /*75d0*/  FFMA.FTZ R245, R35, c[0x0][0x23c], -R32 ;  /* 0x00008f0023f57a23 */ /* 0x000fc40000010820 */
[----:B------:R-:W-:Y:S01]  /*75e0*/  FFMA.FTZ R190, R193, c[0x0][0x23c], -R190 ;  /* 0x00008f00c1be7a23 */ /* 0x000fe200000108be */
[----:B------:R-:W-:Y:S01]  /*75f0*/  LDSM.16.MT88.4 R32, [R224+0x11800] ;  /* 0x01180000e020783b */ /* 0x000fe20000004200 */
[----:B------:R-:W-:Y:S02]  /*7600*/  FADD.FTZ R184, R187, R184 ;  /* 0x000000b8bbb87221 */ /* 0x000fe40000010000 */
[----:B------:R-:W-:Y:S01]  /*7610*/  MUFU.EX2 R179, R179 ;  /* 0x000000b300b37308 */ /* 0x000fe20000000800 */
[----:B------:R-:W-:Y:S02]  /*7620*/  FADD.FTZ R182, R182, R185 ;  /* 0x000000b9b6b67221 */ /* 0x000fe40000010000 */
[----:B------:R-:W-:-:S04]  /*7630*/  FADD.FTZ R181, R181, R184 ;  /* 0x000000b8b5b57221 */ /* 0x000fc80000010000 */
[----:B------:R-:W-:Y:S01]  /*7640*/  FADD.FTZ R180, R180, R181 ;  /* 0x000000b5b4b47221 */ /* 0x000fe20000010000 */
[----:B-----5:R-:W-:Y:S01]  /*7650*/  F2FP.BF16.PACK_AB R131, R176, R183 ;  /* 0x000000b7b083723e */ /* 0x020fe200000010ff */
        /* <DEDUP_REMOVED lines=64> */
[----:B------:R-:W-:-:S03]  /*7a60*/  F2FP.BF16.PACK_AB R7, R0, R173 ;  /* 0x000000ad0007723e */ /* 0x000fc600000010ff */
[----:B------:R-:W-:-:S04]  /*7a70*/  FADD.FTZ R173, R173, R2 ;  /* 0x00000002adad7221 */ /* 0x000fc80000010000 */
[----:B----4-:R-:W-:Y:S01]  /*7a80*/  HMMA.16816.F32.BF16 R160, R4, R12, R160 ;  /* 0x0000000c04a0723c */ /* 0x010fe200000418a0 */
[----:B------:R-:W-:-:S07]  /*7a90*/  FADD.FTZ R173, R0, R173 ;  /* 0x000000ad00ad7221 */ /* 0x000fce0000010000 */
[C---:B------:R-:W-:Y:S01]  /*7aa0*/  HMMA.16816.F32.BF16 R156, R4.reuse, R14, R156 ;  /* 0x0000000e049c723c */ /* 0x040fe2000004189c */
[----:B------:R-:W1:Y:S07]  /*7ab0*/  LDSM.16.MT88.4 R12, [R222+0x12800] ;  /* 0x01280000de0c783b */ /* 0x000e6e0000004200 */
[C---:B---3--:R-:W-:Y:S08]  /*7ac0*/  HMMA.16816.F32.BF16 R152, R4.reuse, R8, R152 ;  /* 0x000000080498723c */ /* 0x048ff00000041898 */
        /* <DEDUP_REMOVED lines=39> */
[C---:B------:R-:W-:Y:S01]  /*7d40*/  HMMA.16816.F32.BF16 R112, R4.reuse, R18, R112 ;  /* 0x000000120470723c */ /* 0x040fe20000041870 */
[----:B------:R-:W3:Y:S07]  /*7d50*/  LDSM.16.MT88.4 R16, [R220+0x11000] ;  /* 0x01100000dc10783b */ /* 0x000eee0000004200 */
[C---:B--2---:R-:W-:Y:S08]  /*7d60*/  HMMA.16816.F32.BF16 R124, R4.reuse, R8, R124 ;  /* 0x00000008047c723c */ /* 0x044ff0000004187c */
[----:B------:R-:W-:Y:S01]  /*7d70*/  HMMA.16816.F32.BF16 R128, R4, R10, R128 ;  /* 0x0000000a0480723c */ /* 0x000fe20000041880 */
[----:B------:R-:W2:Y:S06]  /*7d80*/  LDSM.16.MT88.4 R8, [R222+0x13000] ;  /* 0x01300000de08783b */ /* 0x000eac0000004200 */
[----:B------:R-:W-:-:S02]  /*7d90*/  F2FP.BF16.PACK_AB R4, R189, R186 ;  /* 0x000000babd04723e */ /* 0x000fc400000010ff */
[----:B------:R-:W-:Y:S02]  /*7da0*/  F2FP.BF16.PACK_AB R6, R191, R188 ;  /* 0x000000bcbf06723e */ /* 0x000fe400000010ff */
[----:B------:R-:W-:Y:S01]  /*7db0*/  F2FP.BF16.PACK_AB R5, R199, R192 ;  /* 0x000000c0c705723e */ /* 0x000fe200000010ff */
[----:B------:R-:W-:Y:S01]  /*7dc0*/  FADD.FTZ R192, R192, R173 ;  /* 0x000000adc0c07221 */ /* 0x000fe20000010000 */
[----:B------:R-:W-:-:S03]  /*7dd0*/  F2FP.BF16.PACK_AB R7, R201, R194 ;  /* 0x000000c2c907723e */ /* 0x000fc600000010ff */
[----:B------:R-:W-:-:S04]  /*7de0*/  FADD.FTZ R199, R199, R192 ;  /* 0x000000c0c7c77221 */ /* 0x000fc80000010000 */
[----:B-1----:R-:W-:Y:S01]  /*7df0*/  HMMA.16816.F32.BF16 R36, R4, R12, R36 ;  /* 0x0000000c0424723c */ /* 0x002fe20000041824 */
[----:B------:R-:W-:-:S04]  /*7e00*/  FADD.FTZ R194, R194, R199 ;  /* 0x000000c7c2c27221 */ /* 0x000fc80000010000 */
[----:B------:R-:W-:-:S03]  /*7e10*/  FADD.FTZ R201, R201, R194 ;  /* 0x000000c2c9c97221 */ /* 0x000fc60000010000 */
[C---:B------:R-:W-:Y:S01]  /*7e20*/  HMMA.16816.F32.BF16 R40, R4.reuse, R14, R40 ;  /* 0x0000000e0428723c */ /* 0x040fe20000041828 */
[----:B------:R-:W1:Y:S07]  /*7e30*/  LDSM.16.MT88.4 R12, [R221+0x15000] ;  /* 0x01500000dd0c783b */ /* 0x000e6e0000004200 */
        /* <DEDUP_REMOVED lines=74> */
[C---:B------:R-:W-:Y:S08]  /*82e0*/  HMMA.16816.F32.BF16 R44, R4.reuse, R16, R44 ;  /* 0x00000010042c723c */ /* 0x040ff0000004182c */
[C---:B------:R-:W-:Y:S01]  /*82f0*/  HMMA.16816.F32.BF16 R48, R4.reuse, R18, R48 ;  /* 0x000000120430723c */ /* 0x040fe20000041830 */
[----:B------:R-:W3:Y:S07]  /*8300*/  LDSM.16.MT88.4 R16, [R222+0x17800] ;  /* 0x01780000de10783b */ /* 0x000eee0000004200 */
[C---:B--2---:R-:W-:Y:S08]  /*8310*/  HMMA.16816.F32.BF16 R100, R4.reuse, R8, R100 ;  /* 0x000000080464723c */ /* 0x044ff00000041864 */
[C---:B------:R-:W-:Y:S01]  /*8320*/  HMMA.16816.F32.BF16 R104, R4.reuse, R10, R104 ;  /* 0x0000000a0468723c */ /* 0x040fe20000041868 */
[----:B------:R-:W2:Y:S07]  /*8330*/  LDSM.16.MT88.4 R8, [R220+0x17800] ;  /* 0x01780000dc08783b */ /* 0x000eae0000004200 */
[C---:B-1----:R-:W-:Y:S07]  /*8340*/  HMMA.16816.F32.BF16 R116, R4.reuse, R12, R116 ;  /* 0x0000000c0474723c */ /* 0x042fee0000041874 */
[----:B------:R-:W-:Y:S01]  /*8350*/  FADD.FTZ R13, R175, R178 ;  /* 0x000000b2af0d7221 */ /* 0x000fe20000010000 */
[----:B------:R-:W-:Y:S03]  /*8360*/  HMMA.16816.F32.BF16 R60, R4, R32, R60 ;  /* 0x00000020043c723c */ /* 0x000fe6000004183c */
[----:B------:R-:W-:-:S04]  /*8370*/  FADD.FTZ R13, R174, R13 ;  /* 0x0000000dae0d7221 */ /* 0x000fc80000010000 */
[----:B------:R-:W-:Y:S01]  /*8380*/  FADD.FTZ R186, R186, R13 ;  /* 0x0000000dbaba7221 */ /* 0x000fe20000010000 */
[----:B------:R-:W-:Y:S03]  /*8390*/  HMMA.16816.F32.BF16 R64, R4, R34, R64 ;  /* 0x000000220440723c */ /* 0x000fe60000041840 */
[----:B------:R-:W-:-:S04]  /*83a0*/  FADD.FTZ R189, R189, R186 ;  /* 0x000000babdbd7221 */ /* 0x000fc80000010000 */
[----:B------:R-:W-:Y:S01]  /*83b0*/  FADD.FTZ R188, R188, R189 ;  /* 0x000000bdbcbc7221 */ /* 0x000fe20000010000 */
[----:B---3--:R-:W-:Y:S03]  /*83c0*/  HMMA.16816.F32.BF16 R76, R4, R28, R76 ;  /* 0x0000001c044c723c */ /* 0x008fe6000004184c */
[----:B------:R-:W-:-:S04]  /*83d0*/  FADD.FTZ R191, R191, R188 ;  /* 0x000000bcbfbf7221 */ /* 0x000fc80000010000 */
[----:B------:R-:W-:Y:S01]  /*83e0*/  FADD.FTZ R196, R196, R191 ;  /* 0x000000bfc4c47221 */ /* 0x000fe20000010000 */
[----:B------:R-:W-:Y:S03]  /*83f0*/  HMMA.16816.F32.BF16 R80, R4, R30, R80 ;  /* 0x0000001e0450723c */ /* 0x000fe60000041850 */
[----:B------:R-:W-:-:S04]  /*8400*/  FADD.FTZ R239, R239, R196 ;  /* 0x000000c4efef7221 */ /* 0x000fc80000010000 */
[----:B------:R-:W-:Y:S01]  /*8410*/  FADD.FTZ R198, R198, R239 ;  /* 0x000000efc6c67221 */ /* 0x000fe20000010000 */
[----:B----4-:R-:W-:Y:S03]  /*8420*/  HMMA.16816.F32.BF16 R84, R4, R24, R84 ;  /* 0x000000180454723c */ /* 0x010fe60000041854 */
[----:B------:R-:W-:-:S05]  /*8430*/  FADD.FTZ R245, R245, R198 ;  /* 0x000000c6f5f57221 */ /* 0x000fca0000010000 */
[C---:B------:R-:W-:Y:S08]  /*8440*/  HMMA.16816.F32.BF16 R88, R4.reuse, R26, R88 ;  /* 0x0000001a0458723c */ /* 0x040ff00000041858 */
[C---:B-----5:R-:W-:Y:S08]  /*8450*/  HMMA.16816.F32.BF16 R92, R4.reuse, R20, R92 ;  /* 0x00000014045c723c */ /* 0x060ff0000004185c */
[C---:B------:R-:W-:Y:S08]  /*8460*/  HMMA.16816.F32.BF16 R96, R4.reuse, R22, R96 ;  /* 0x000000160460723c */ /* 0x040ff00000041860 */
[C---:B------:R-:W-:Y:S08]  /*8470*/  HMMA.16816.F32.BF16 R108, R4.reuse, R16, R108 ;  /* 0x00000010046c723c */ /* 0x040ff0000004186c */
[C---:B------:R-:W-:Y:S08]  /*8480*/  HMMA.16816.F32.BF16 R112, R4.reuse, R18, R112 ;  /* 0x000000120470723c */ /* 0x040ff00000041870 */
        /* <DEDUP_REMOVED lines=10> */
[----:B------:R-:W-:Y:S01]  /*8530*/  IABS R0, c[0x0][0x2d0] ;  /* 0x0000b40000007a13 */ /* 0x000fe20000000000 */
[----:B------:R-:W-:Y:S02]  /*8540*/  USHF.L.U32 UR5, UR28, 0x6, URZ ;  /* 0x000000061c057899 */ /* 0x000fe4000800063f */
[----:B------:R-:W-:Y:S01]  /*8550*/  UMOV UR12, URZ ;  /* 0x0000003f000c7c82 */ /* 0x000fe20008000000 */
[----:B------:R1:W2:Y:S01]  /*8560*/  R2UR UR4, R0 ;  /* 0x00000000000473c2 */ /* 0x0002a200000e0000 */
[----:B------:R-:W-:-:S06]  /*8570*/  UIADD3 UR10, UR5, 0x40, URZ ;  /* 0x00000040050a7890 */ /* 0x000fcc000fffe03f */
[----:B------:R-:W-:-:S05]  /*8580*/  IMAD.U32 R2, RZ, RZ, UR10 ;  /* 0x0000000aff027e24 */ /* 0x000fca000f8e00ff */
[----:B------:R-:W-:-:S04]  /*8590*/  IABS R2, R2 ;  /* 0x0000000200027213 */ /* 0x000fc80000000000 */
[----:B------:R-:W3:Y:S01]  /*85a0*/  R2UR UR9, R2 ;  /* 0x00000000020973c2 */ /* 0x000ee200000e0000 */
[----:B-1----:R-:W-:Y:S01]  /*85b0*/  MOV R0, UR5 ;  /* 0x0000000500007c02 */ /* 0x002fe20008000f00 */
[----:B--2---:R-:W1:Y:S03]  /*85c0*/  I2F.RP R5, UR4 ;  /* 0x0000000400057d06 */ /* 0x004e660008209400 */
        /* <DEDUP_REMOVED lines=9> */
[----:B---3--:R-:W-:Y:S02]  /*8660*/  UIMAD.WIDE.U32 UR12, UR15, UR9, URZ ;  /* 0x000000090f0c72a5 */ /* 0x008fe4000f8e003f */
[----:B--2---:R-:W-:Y:S02]  /*8670*/  UIMAD.WIDE.U32 UR14, UR15, UR7, URZ ;  /* 0x000000070f0e72a5 */ /* 0x004fe4000f8e003f */
        /* <DEDUP_REMOVED lines=33> */
[----:B------:R3:W2:Y:S01]  /*8890*/  LDG.E R2, [R6.64] ;  /* 0x0000002006027981 */ /* 0x0006a2000c1e1900 */
[----:B------:R-:W-:Y:S02]  /*88a0*/  UIADD3 UR13, UR13, -UR4, URZ ;  /* 0x800000040d0d7290 */ /* 0x000fe4000fffe03f */
[----:B------:R-:W-:Y:S02]  /*88b0*/  UMOV UR7, 0x40 ;  /* 0x0000004000077882 */ /* 0x000fe40000000000 */
[----:B------:R-:W-:Y:S02]  /*88c0*/  UIMAD UR7, UR13, UR6, -UR7 ;  /* 0x000000060d0772a4 */ /* 0x000fe4000f8e0a07 */
[----:B------:R-:W-:-:S02]  /*88d0*/  ULDC.64 UR4, c[0x0][0x1a0] ;  /* 0x0000680000047ab9 */ /* 0x000fc40000000a00 */
[----:B------:R-:W-:Y:S02]  /*88e0*/  USHF.R.S32.HI UR6, URZ, 0x1f, UR7 ;  /* 0x0000001f3f067899 */ /* 0x000fe40008011407 */
[----:B------:R-:W-:Y:S02]  /*88f0*/  UIMAD.WIDE.U32 UR8, UR7, UR4, URZ ;  /* 0x00000004070872a5 */ /* 0x000fe4000f8e003f */
[----:B------:R-:W-:-:S04]  /*8900*/  UIMAD UR6, UR6, UR4, URZ ;  /* 0x00000004060672a4 */ /* 0x000fc8000f8e023f */
[----:B------:R-:W-:-:S04]  /*8910*/  UIMAD UR5, UR7, UR5, UR6 ;  /* 0x00000005070572a4 */ /* 0x000fc8000f8e0206 */
[----:B------:R-:W-:Y:S01]  /*8920*/  UIADD3 UR5, UR9, UR5, URZ ;  /* 0x0000000509057290 */ /* 0x000fe2000fffe03f */
[----:B-1----:R-:W-:-:S05]  /*8930*/  MOV R4, UR8 ;  /* 0x0000000800047c02 */ /* 0x002fca0008000f00 */
[----:B---3--:R-:W-:Y:S01]  /*8940*/  MOV R7, UR5 ;  /* 0x0000000500077c02 */ /* 0x008fe20008000f00 */
[----:B------:R-:W-:Y:S02]  /*8950*/  IMAD.MOV.U32 R6, RZ, RZ, R4 ;  /* 0x000000ffff067224 */ /* 0x000fe400078e0004 */
[----:B--2---:R-:W-:Y:S02]  /*8960*/  IMAD.IADD R2, R2, 0x1, -R5 ;  /* 0x0000000102027824 */ /* 0x004fe400078e0a05 */
[----:B------:R-:W-:Y:S02]  /*8970*/  IMAD.U32 R5, RZ, RZ, UR9 ;  /* 0x00000009ff057e24 */ /* 0x000fe4000f8e00ff */
[----:B------:R-:W-:Y:S01]  /*8980*/  IMAD.WIDE.U32 R6, R2, c[0x0][0x188], R6 ;  /* 0x0000620002067a25 */ /* 0x000fe200078e0006 */
[----:B------:R-:W-:-:S03]  /*8990*/  SHF.R.S32.HI R0, RZ, 0x1f, R2 ;  /* 0x0000001fff007819 */ /* 0x000fc60000011402 */
[----:B------:R-:W-:Y:S02]  /*89a0*/  IMAD.MOV.U32 R9, RZ, RZ, R6 ;  /* 0x000000ffff097224 */ /* 0x000fe400078e0006 */
[----:B------:R-:W-:-:S04]  /*89b0*/  IMAD R5, R0, c[0x0][0x188], RZ ;  /* 0x0000620000057a24 */ /* 0x000fc800078e02ff */
[----:B------:R-:W-:-:S05]  /*89c0*/  IMAD R0, R2, c[0x0][0x18c], R5 ;  /* 0x0000630002007a24 */ /* 0x000fca00078e0205 */
[----:B------:R-:W-:Y:S01]  /*89d0*/  IADD3 R0, R7, R0, RZ ;  /* 0x0000000007007210 */ /* 0x000fe20007ffe0ff */
[----:B------:R-:W-:Y:S05]  /*89e0*/  BRA `(.L_x_3111) ;  /* 0x0000003000007947 */ /* 0x000fea0003800000 */
.L_x_3110:
[----:B------:R-:W-:-:S05]  /*89f0*/  IMAD.MOV.U32 R9, RZ, RZ, c[0x0][0x1a0] ;  /* 0x00006800ff097624 */ /* 0x000fca00078e00ff */
[----:B------:R-:W-:-:S04]  /*8a00*/  LEA R9, -R9, RZ, 0x6 ;  /* 0x000000ff09097211 */ /* 0x000fc800078e31ff */
[----:B------:R-:W-:Y:S02]  /*8a10*/  SHF.R.S32.HI R0, RZ, 0x1f, R9 ;  /* 0x0000001fff007819 */ /* 0x000fe40000011409 */
.L_x_3111:
        /* <DEDUP_REMOVED lines=11> */
[C-C-:B------:R-:W-:Y:S01]  /*8ad0*/  @!P3 IMAD.X R2, R0.reuse, 0x1, R167.reuse, P0 ;  /* 0x000000010002b824 */ /* 0x140fe200000e06a7 */
[C---:B------:R-:W-:Y:S02]  /*8ae0*/  IADD3 R7, P6, R9.reuse, UR27, RZ ;  /* 0x0000001b09077c10 */ /* 0x040fe4000ffde0ff */
[----:B------:R-:W-:Y:S02]  /*8af0*/  @!P2 IADD3 R9, P0, R9, R168, RZ ;  /* 0x000000a80909a210 */ /* 0x000fe40007f1e0ff */
[----:B------:R-:W-:Y:S02]  /*8b00*/  @!P3 LEA R16, P1, R5, c[0x0][0x170], 0x1 ;  /* 0x00005c000510ba11 */ /* 0x000fe400078208ff */
[----:B------:R-:W-:Y:S02]  /*8b10*/  ISETP.GE.AND P5, PT, R233, c[0x0][0x220], PT ;  /* 0x00008800e9007a0c */ /* 0x000fe40003fa6270 */
[C---:B------:R-:W-:Y:S01]  /*8b20*/  IADD3.X R4, R0.reuse, UR26, RZ, P6, !PT ;  /* 0x0000001a00047c10 */ /* 0x040fe2000b7fe4ff */
[----:B------:R-:W-:Y:S01]  /*8b30*/  @!P2 IMAD.X R0, R0, 0x1, R167, P0 ;  /* 0x000000010000a824 */ /* 0x000fe200000e06a7 */
[----:B------:R-:W-:-:S02]  /*8b40*/  @!P3 LEA.HI.X R17, R5, c[0x0][0x174], R2, 0x1, P1 ;  /* 0x00005d000511ba11 */ /* 0x000fc400008f0c02 */
        /* <DEDUP_REMOVED lines=9> */
[C-C-:B------:R-:W-:Y:S01]  /*8be0*/  @!P3 IMAD.X R0, R4.reuse, 0x1, R167.reuse, P0 ;  /* 0x000000010400b824 */ /* 0x140fe200000e06a7 */
        /* <DEDUP_REMOVED lines=11> */
[----:B------:R-:W-:Y:S01]  /*8ca0*/  @!P2 LEA R10, P0, R5, c[0x0][0x170], 0x1 ;  /* 0x00005c00050aaa11 */ /* 0x000fe200078008ff */
[----:B------:R-:W-:Y:S01]  /*8cb0*/  @!PT LDS RZ, [RZ] ;  /* 0x00000000fffff984 */ /* 0x000fe20000000800 */
[----:B------:R-:W-:Y:S01]  /*8cc0*/  @!PT LDS RZ, [RZ] ;  /* 0x00000000fffff984 */ /* 0x000fe20000000800 */
[----:B------:R-:W-:Y:S01]  /*8cd0*/  @!PT LDS RZ, [RZ] ;  /* 0x00000000fffff984 */ /* 0x000fe20000000800 */
[----:B------:R2:W-:Y:S01]  /*8ce0*/  @!P4 LDGSTS.E.BYPASS.LTC128B.128 [R232+0x12000], [R28.64+0x80] ;  /* 0x120000801ce8cfae */ /* 0x0005e2000b901d60 */
[----:B------:R-:W-:-:S02]  /*8cf0*/  IADD3.X R4, R4, UR26, RZ, P6, !PT ;  /* 0x0000001a04047c10 */ /* 0x000fc4000b7fe4ff */
[-C--:B------:R-:W-:Y:S01]  /*8d00*/  @!P4 IADD3 R9, P1, R7, R168.reuse, RZ ;  /* 0x000000a80709c210 */ /* 0x080fe20007f3e0ff */
[----:B------:R-:W-:Y:S01]  /*8d10*/  @P3 STS.128 [R232+0x14000], RZ ;  /* 0x014000ffe8003388 */ /* 0x000fe20000000c00 */
[----:B------:R-:W-:Y:S02]  /*8d20*/  @!P2 LEA.HI.X R11, R5, c[0x0][0x174], R0, 0x1, P0 ;  /* 0x00005d00050baa11 */ /* 0x000fe400000f0c00 */
[----:B------:R-:W-:Y:S01]  /*8d30*/  @!P3 IADD3 R5, P0, R7, R168, RZ ;  /* 0x000000a80705b210 */ /* 0x000fe20007f1e0ff */
[C-C-:B------:R-:W-:Y:S01]  /*8d40*/  @!P4 IMAD.X R0, R4.reuse, 0x1, R167.reuse, P1 ;  /* 0x000000010400c824 */ /* 0x140fe200008e06a7 */
[----:B------:R-:W-:Y:S01]  /*8d50*/  @!P4 LEA R18, P1, R9, c[0x0][0x170], 0x1 ;  /* 0x00005c000912ca11 */ /* 0x000fe200078208ff */
[----:B------:R-:W-:Y:S01]  /*8d60*/  @!PT LDS RZ, [RZ] ;  /* 0x00000000fffff984 */ /* 0x000fe20000000800 */
[----:B------:R-:W-:Y:S01]  /*8d70*/  @!PT LDS RZ, [RZ] ;  /* 0x00000000fffff984 */ /* 0x000fe20000000800 */
[----:B------:R-:W-:Y:S01]  /*8d80*/  @!PT LDS RZ, [RZ] ;  /* 0x00000000fffff984 */ /* 0x000fe20000000800 */
[----:B------:R3:W-:Y:S01]  /*8d90*/  @!P3 LDGSTS.E.BYPASS.LTC128B.128 [R232+0x14000], [R16.64+0x100] ;  /* 0x1400010010e8bfae */ /* 0x0007e2000b901d60 */
[----:B------:R-:W-:Y:S01]  /*8da0*/  @!P5 LEA R20, P6, R7, R246, 0x1 ;  /* 0x000000f60714d211 */ /* 0x000fe200078c08ff */
[----:B------:R-:W-:Y:S01]  /*8db0*/  @!P3 IMAD.X R2, R4, 0x1, R167, P0 ;  /* 0x000000010402b824 */ /* 0x000fe200000e06a7 */
[----:B------:R-:W-:Y:S01]  /*8dc0*/  @!P3 LEA R8, P0, R5, c[0x0][0x170], 0x1 ;  /* 0x00005c000508ba11 */ /* 0x000fe200078008ff */
[----:B------:R-:W-:Y:S01]  /*8dd0*/  @P2 STS.128 [R232+0x16000], RZ ;  /* 0x016000ffe8002388 */ /* 0x000fe20000000c00 */
[----:B------:R-:W-:-:S02]  /*8de0*/  @!P4 LEA.HI.X R19, R9, c[0x0][0x174], R0, 0x1, P1 ;  /* 0x00005d000913ca11 */ /* 0x000fc400008f0c00 */
[----:B------:R-:W-:Y:S01]  /*8df0*/  @!P2 IADD3 R0, P1, R7, R168, RZ ;  /* 0x000000a80700a210 */ /* 0x000fe20007f3e0ff */
[----:B------:R-:W-:Y:S01]  /*8e00*/  @!PT LDS RZ, [RZ] ;  /* 0x00000000fffff984 */ /* 0x000fe20000000800 */
[----:B------:R-:W-:Y:S01]  /*8e10*/  @!PT LDS RZ, [RZ] ;  /* 0x00000000fffff984 */ /* 0x000fe20000000800 */
[----:B------:R-:W-:Y:S01]  /*8e20*/  @!PT LDS RZ, [RZ] ;  /* 0x00000000fffff984 */ /* 0x000fe20000000800 */
[----:B------:R4:W-:Y:S01]  /*8e30*/  @!P2 LDGSTS.E.BYPASS.LTC128B.128 [R232+0x16000], [R14.64+0x180] ;  /* 0x160001800ee8afae */ /* 0x0009e2000b901d60 */
[----:B------:R-:W-:Y:S02]  /*8e40*/  @!P3 LEA.HI.X R9, R5, c[0x0][0x174], R2, 0x1, P0 ;  /* 0x00005d000509ba11 */ /* 0x000fe400000f0c02 */
[C---:B------:R-:W-:Y:S01]  /*8e50*/  @!P5 LEA.HI.X R21, R7.reuse, R247, R4, 0x1, P6 ;  /* 0x000000f70715d211 */ /* 0x040fe200030f0c04 */
[----:B------:R-:W-:Y:S01]  /*8e60*/  @!P2 IMAD.X R5, R4, 0x1, R167, P1 ;  /* 0x000000010405a824 */ /* 0x000fe200008e06a7 */
        /* <DEDUP_REMOVED lines=8> */
[C---:B------:R-:W-:Y:S01]  /*8ef0*/  @!P5 LEA R34, P0, R7.reuse, R246, 0x1 ;  /* 0x000000f60722d211 */ /* 0x040fe200078008ff */
[----:B------:R-:W-:Y:S01]  /*8f00*/  IMAD.MOV.U32 R246, RZ, RZ, R200 ;  /* 0x000000fffff67224 */ /* 0x000fe200078e00c8 */
[----:B------:R-:W-:Y:S01]  /*8f10*/  @!P4 IADD3 R2, P6, R7, R168, RZ ;  /* 0x000000a80702c210 */ /* 0x000fe20007fde0ff */
[----:B------:R-:W-:Y:S01]  /*8f20*/  @P4 STS.128 [R232+0x12800], RZ ;  /* 0x012800ffe8004388 */ /* 0x000fe20000000c00 */
[----:B------:R-:W-:-:S02]  /*8f30*/  @!P2 LEA.HI.X R33, R0, c[0x0][0x174], R5, 0x1, P1 ;  /* 0x00005d000021aa11 */ /* 0x000fc400008f0c05 */
[CC--:B------:R-:W-:Y:S01]  /*8f40*/  @!P3 IADD3 R0, P1, R7.reuse, R168.reuse, RZ ;  /* 0x000000a80700b210 */ /* 0x0c0fe20007f3e0ff */
[----:B------:R-:W-:Y:S01]  /*8f50*/  @!PT LDS RZ, [RZ] ;  /* 0x00000000fffff984 */ /* 0x000fe20000000800 */
[----:B------:R-:W-:Y:S01]  /*8f60*/  @!PT LDS RZ, [RZ] ;  /* 0x00000000fffff984 */ /* 0x000fe20000000800 */
[----:B------:R-:W-:Y:S01]  /*8f70*/  @!PT LDS RZ, [RZ] ;  /* 0x00000000fffff984 */ /* 0x000fe20000000800 */
[----:B------:R1:W-:Y:S01]  /*8f80*/  @!P4 LDGSTS.E.BYPASS.LTC128B.128 [R232+0x12800], [R22.64+0x80] ;  /* 0x1280008016e8cfae */ /* 0x0003e2000b901d60 */
[C---:B------:R-:W-:Y:S01]  /*8f90*/  @!P5 LEA.HI.X R35, R7.reuse, R247, R4, 0x1, P0 ;  /* 0x000000f70723d211 */ /* 0x040fe200000f0c04 */
[--C-:B------:R-:W-:Y:S01]  /*8fa0*/  @!P4 IMAD.X R27, R4, 0x1, R167.reuse, P6 ;  /* 0x00000001041bc824 */ /* 0x100fe200030e06a7 */
[----:B------:R-:W-:Y:S01]  /*8fb0*/  @!P2 IADD3 R7, P0, R7, R168, RZ ;  /* 0x000000a80707a210 */ /* 0x000fe20007f1e0ff */
[----:B------:R-:W-:Y:S01]  /*8fc0*/  @P3 STS.128 [R232+0x14800], RZ ;  /* 0x014800ffe8003388 */ /* 0x000fe20000000c00 */
[----:B------:R-:W-:Y:S01]  /*8fd0*/  @!P4 LEA R174, P6, R2, c[0x0][0x170], 0x1 ;  /* 0x00005c0002aeca11 */ /* 0x000fe200078c08ff */
[--C-:B------:R-:W-:Y:S01]  /*8fe0*/  @!P3 IMAD.X R5, R4, 0x1, R167.reuse, P1 ;  /* 0x000000010405b824 */ /* 0x100fe200008e06a7 */
[----:B------:R-:W-:Y:S01]  /*8ff0*/  @!P3 LEA R172, P1, R0, c[0x0][0x170], 0x1 ;  /* 0x00005c0000acba11 */ /* 0x000fe200078208ff */
[----:B------:R-:W-:Y:S01]  /*9000*/  @!PT LDS RZ, [RZ] ;  /* 0x00000000fffff984 */ /* 0x000fe20000000800 */
[----:B------:R-:W-:Y:S01]  /*9010*/  @!PT LDS RZ, [RZ] ;  /* 0x00000000fffff984 */ /* 0x000fe20000000800 */
[----:B------:R-:W-:Y:S01]  /*9020*/  @!PT LDS RZ, [RZ] ;  /* 0x00000000fffff984 */ /* 0x000fe20000000800 */
[----:B------:R4:W-:Y:S01]  /*9030*/  @!P3 LDGSTS.E.BYPASS.LTC128B.128 [R232+0x14800], [R12.64+0x100] ;  /* 0x148001000ce8bfae */ /* 0x0009e2000b901d60 */
[----:B------:R-:W-:Y:S01]  /*9040*/  @!P2 IMAD.X R4, R4, 0x1, R167, P0 ;  /* 0x000000010404a824 */ /* 0x000fe200000e06a7 */
[----:B------:R-:W-:Y:S01]  /*9050*/  @!P2 LEA R26, P0, R7, c[0x0][0x170], 0x1 ;  /* 0x00005c00071aaa11 */ /* 0x000fe200078008ff */
[----:B------:R-:W-:Y:S01]  /*9060*/  IMAD.MOV.U32 R247, RZ, RZ, R201 ;  /* 0x000000fffff77224 */ /* 0x000fe200078e00c9 */
[----:B------:R-:W-:Y:S01]  /*9070*/  @P2 STS.128 [R232+0x16800], RZ ;  /* 0x016800ffe8002388 */ /* 0x000fe20000000c00 */
[----:B------:R-:W-:-:S02]  /*9080*/  @!P4 LEA.HI.X R175, R2, c[0x0][0x174], R27, 0x1, P6 ;  /* 0x00005d0002afca11 */ /* 0x000fc400030f0c1b */
        /* <DEDUP_REMOVED lines=8> */
[----:B------:R-:W-:Y:S02]  /*9110*/  IMAD R0, R0, 0x40, R231 ;  /* 0x0000004000007824 */ /* 0x000fe400078e02e7 */
[----:B------:R-:W-:Y:S01]  /*9120*/  @!PT LDS RZ, [RZ] ;  /* 0x00000000fffff984 */ /* 0x000fe20000000800 */
[----:B------:R-:W-:Y:S01]  /*9130*/  @!PT LDS RZ, [RZ] ;  /* 0x00000000fffff984 */ /* 0x000fe20000000800 */
[----:B------:R-:W-:Y:S01]  /*9140*/  @!PT LDS RZ, [RZ] ;  /* 0x00000000fffff984 */ /* 0x000fe20000000800 */
[----:B------:R1:W-:Y:S03]  /*9150*/  @!P5 LDGSTS.E.BYPASS.LTC128B.128 [R232+0x11000], [R20.64] ;  /* 0x1100000014e8dfae */ /* 0x0003e6000b901d60 */
[C---:B------:R-:W-:Y:S01]  /*9160*/  ISETP.GE.AND P6, PT, R0.reuse, R236, PT ;  /* 0x000000ec0000720c */ /* 0x040fe20003fc6270 */
[----:B------:R-:W-:Y:S01]  /*9170*/  @P4 STS.128 [R232+0x13000], RZ ;  /* 0x013000ffe8004388 */ /* 0x000fe20000000c00 */
[----:B------:R-:W-:-:S02]  /*9180*/  IADD3 R2, R0, 0x1, RZ ;  /* 0x0000000100027810 */ /* 0x000fc40007ffe0ff */
[-C--:B------:R-:W-:Y:S01]  /*9190*/  ISETP.LT.OR P6, PT, R0, R237.reuse, P6 ;  /* 0x000000ed0000720c */ /* 0x080fe200037c1670 */
[----:B------:R-:W-:Y:S01]  /*91a0*/  @!PT LDS RZ, [RZ] ;  /* 0x00000000fffff984 */ /* 0x000fe20000000800 */
[----:B------:R-:W-:Y:S01]  /*91b0*/  @!PT LDS RZ, [RZ] ;  /* 0x00000000fffff984 */ /* 0x000fe20000000800 */
[----:B------:R-:W-:Y:S01]  /*91c0*/  @!PT LDS RZ, [RZ] ;  /* 0x00000000fffff984 */ /* 0x000fe20000000800 */
[----:B------:R3:W-:Y:S01]  /*91d0*/  @!P4 LDGSTS.E.BYPASS.LTC128B.128 [R232+0x13000], [R18.64+0x80] ;  /* 0x1300008012e8cfae */ /* 0x0007e2000b901d60 */
[C---:B------:R-:W-:Y:S02]  /*91e0*/  ISETP.GE.AND P1, PT, R2.reuse, R236, PT ;  /* 0x000000ec0200720c */ /* 0x040fe40003f26270 */
[C---:B------:R-:W-:Y:S01]  /*91f0*/  ISETP.GE.AND P0, PT, R2.reuse, R234, PT ;  /* 0x000000ea0200720c */ /* 0x040fe20003f06270 */
[----:B------:R-:W-:Y:S01]  /*9200*/  @P3 STS.128 [R232+0x15000], RZ ;  /* 0x015000ffe8003388 */ /* 0x000fe20000000c00 */
[C---:B------:R-:W-:Y:S02]  /*9210*/  ISETP.LT.OR P1, PT, R2.reuse, R237, P1 ;  /* 0x000000ed0200720c */ /* 0x040fe40000f21670 */
[----:B------:R-:W-:Y:S01]  /*9220*/  ISETP.LT.OR P0, PT, R2, R235, P0 ;  /* 0x000000eb0200720c */ /* 0x000fe20000701670 */
[----:B------:R-:W-:Y:S01]  /*9230*/  @!PT LDS RZ, [RZ] ;  /* 0x00000000fffff984 */ /* 0x000fe20000000800 */
[----:B------:R-:W-:Y:S01]  /*9240*/  @!PT LDS RZ, [RZ] ;  /* 0x00000000fffff984 */ /* 0x000fe20000000800 */
[----:B------:R-:W-:Y:S01]  /*9250*/  @!PT LDS RZ, [RZ] ;  /* 0x00000000fffff984 */ /* 0x000fe20000000800 */
[----:B------:R1:W-:Y:S01]  /*9260*/  @!P3 LDGSTS.E.BYPASS.LTC128B.128 [R232+0x15000], [R8.64+0x100] ;  /* 0x1500010008e8bfae */ /* 0x0003e2000b901d60 */
[----:B------:R-:W-:-:S03]  /*9270*/  IADD3 R167, R0, 0x9, RZ ;  /* 0x0000000900a77810 */ /* 0x000fc60007ffe0ff */
        /* <DEDUP_REMOVED lines=26> */
[----:B--2---:R-:W2:Y:S04]  /*9420*/  LDSM.16.M88.4 R28, [R229+0x8000] ;  /* 0x00800000e51c783b */ /* 0x004ea80000000200 */
[----:B-1----:R-:W5:Y:S04]  /*9430*/  LDSM.16.M88.4 R20, [R229+0x8800] ;  /* 0x00880000e514783b */ /* 0x002f680000000200 */
[----:B----4-:R-:W1:Y:S04]  /*9440*/  LDSM.16.M88.4 R12, [R229+0x9000] ;  /* 0x00900000e50c783b */ /* 0x010e680000000200 */
[----:B------:R-:W4:Y:S04]  /*9450*/  LDSM.16.M88.4 R4, [R229+0x9800] ;  /* 0x00980000e504783b */ /* 0x000f280000000200 */
[----:B------:R-:W-:Y:S04]  /*9460*/  LDSM.16.M88.4 R168, [R228] ;  /* 0x00000000e4a8783b */ /* 0x000fe80000000200 */
[----:B------:R-:W1:Y:S04]  /*9470*/  LDSM.16.M88.4 R192, [R227] ;  /* 0x00000000e3c0783b */ /* 0x000e680000000200 */
[----:B------:R-:W1:Y:S04]  /*9480*/  LDSM.16.M88.4 R180, [R219] ;  /* 0x00000000dbb4783b */ /* 0x000e680000000200 */
[----:B------:R-:W4:Y:S04]  /*9490*/  LDSM.16.M88.4 R176, [R218] ;  /* 0x00000000dab0783b */ /* 0x000f280000000200 */
[----:B---3--:R-:W3:Y:S04]  /*94a0*/  LDSM.16.M88.4 R172, [R217] ;  /* 0x00000000d9ac783b */ /* 0x008ee80000000200 */
[----:B------:R-:W-:Y:S01]  /*94b0*/  LDSM.16.M88.4 R8, [R223+0x8000] ;  /* 0x00800000df08783b */ /* 0x000fe20000000200 */
[C---:B--2---:R-:W-:Y:S03]  /*94c0*/  HMMA.16816.F32.BF16 R32, R184.reuse, R28, RZ ;  /* 0x0000001cb820723c */ /* 0x044fe600000418ff */
[----:B------:R-:W-:Y:S04]  /*94d0*/  LDSM.16.M88.4 R196, [R216+0x1000] ;  /* 0x00100000d8c4783b */ /* 0x000fe80000000200 */
[----:B------:R-:W0:Y:S01]  /*94e0*/  LDGDEPBAR ;  /* 0x00000000000079af */ /* 0x000e220000000000 */
[C---:B------:R-:W-:Y:S08]  /*94f0*/  HMMA.16816.F32.BF16 R28, R184.reuse, R30, RZ ;  /* 0x0000001eb81c723c */ /* 0x040ff000000418ff */
[C---:B-----5:R-:W-:Y:S08]  /*9500*/  HMMA.16816.F32.BF16 R24, R184.reuse, R20, RZ ;  /* 0x00000014b818723c */ /* 0x060ff000000418ff */
[C---:B-1----:R-:W-:Y:S08]  /*9510*/  HMMA.16816.F32.BF16 R16, R184.reuse, R12, RZ ;  /* 0x0000000cb810723c */ /* 0x042ff000000418ff */
[C---:B------:R-:W-:Y:S08]  /*9520*/  HMMA.16816.F32.BF16 R20, R184.reuse, R22, RZ ;  /* 0x00000016b814723c */ /* 0x040ff000000418ff */
[C---:B------:R-:W-:Y:S08]  /*9530*/  HMMA.16816.F32.BF16 R12, R184.reuse, R14, RZ ;  /* 0x0000000eb80c723c */ /* 0x040ff000000418ff */
[C---:B----4-:R-:W-:Y:S08]  /*9540*/  HMMA.16816.F32.BF16 R188, R184.reuse, R4, RZ ;  /* 0x00000004b8bc723c */ /* 0x050ff000000418ff */
[----:B------:R-:W-:Y:S01]  /*9550*/  HMMA.16816.F32.BF16 R184, R184, R6, RZ ;  /* 0x00000006b8b8723c */ /* 0x000fe200000418ff */
[----:B------:R-:W1:Y:S07]  /*9560*/  LDSM.16.M88.4 R4, [R226] ;  /* 0x00000000e204783b */ /* 0x000e6e0000000200 */
[C---:B------:R-:W-:Y:S08]  /*9570*/  HMMA.16816.F32.BF16 R32, R168.reuse, R192, R32 ;  /* 0x000000c0a820723c */ /* 0x040ff00000041820 */
[C---:B------:R-:W-:Y:S01]  /*9580*/  HMMA.16816.F32.BF16 R28, R168.reuse, R194, R28 ;  /* 0x000000c2a81c723c */ /* 0x040fe2000004181c */
[----:B------:R-:W2:Y:S07]  /*9590*/  LDSM.16.M88.4 R192, [R223+0x8800] ;  /* 0x00880000dfc0783b */ /* 0x000eae0000000200 */
        /* <DEDUP_REMOVED lines=8> */
[----:B------:R-:W-:Y:S04]  /*9620*/  LDSM.16.M88.4 R168, [R225] ;  /* 0x00000000e1a8783b */ /* 0x000fe80000000200 */
[----:B------:R-:W3:Y:S03]  /*9630*/  LDSM.16.M88.4 R172, [R216] ;  /* 0x00000000d8ac783b */ /* 0x000ee60000000200 */
        /* <DEDUP_REMOVED lines=8> */
[----:B------:R-:W-:Y:S07]  /*96c0*/  LDSM.16.M88.4 R180, [R229+0xa000] ;  /* 0x00a00000e5b4783b */ /* 0x000fee0000000200 */
[C---:B-----5:R-:W-:Y:S08]  /*96d0*/  HMMA.16816.F32.BF16 R188, R4.reuse, R176, R188 ;  /* 0x000000b004bc723c */ /* 0x060ff000000418bc */
[----:B------:R-:W-:Y:S01]  /*96e0*/  HMMA.16816.F32.BF16 R184, R4, R178, R184 ;  /* 0x000000b204b8723c */ /* 0x000fe200000418b8 */
[----:B------:R-:W4:Y:S04]  /*96f0*/  LDSM.16.M88.4 R4, [R230+0x2000] ;  /* 0x00200000e604783b */ /* 0x000f280000000200 */
[----:B------:R-:W5:Y:S03]  /*9700*/  LDSM.16.M88.4 R176, [R229+0xa800] ;  /* 0x00a80000e5b0783b */ /* 0x000f660000000200 */
        /* <DEDUP_REMOVED lines=8> */
[----:B------:R-:W-:Y:S07]  /*9790*/  LDSM.16.M88.4 R196, [R215] ;  /* 0x00000000d7c4783b */ /* 0x000fee0000000200 */
[C---:B--2---:R-:W-:Y:S08]  /*97a0*/  HMMA.16816.F32.BF16 R188, R168.reuse, R192, R188 ;  /* 0x000000c0a8bc723c */ /* 0x044ff000000418bc */
[----:B------:R-:W-:Y:S01]  /*97b0*/  HMMA.16816.F32.BF16 R184, R168, R194, R184 ;  /* 0x000000c2a8b8723c */ /* 0x000fe200000418b8 */
[----:B------:R-:W2:Y:S04]  /*97c0*/  LDSM.16.M88.4 R168, [R228+0x2000] ;  /* 0x00200000e4a8783b */ /* 0x000ea80000000200 */
[----:B------:R-:W1:Y:S03]  /*97d0*/  LDSM.16.M88.4 R192, [R214] ;  /* 0x00000000d6c0783b */ /* 0x000e660000000200 */
[C---:B----4-:R-:W-:Y:S08]  /*97e0*/  HMMA.16816.F32.BF16 R32, R4.reuse, R180, R32 ;  /* 0x000000b40420723c */ /* 0x050ff00000041820 */
[C---:B------:R-:W-:Y:S01]  /*97f0*/  HMMA.16816.F32.BF16 R28, R4.reuse, R182, R28 ;  /* 0x000000b6041c723c */ /* 0x040fe2000004181c */
[----:B------:R-:W4:Y:S07]  /*9800*/  LDSM.16.M88.4 R180, [R213] ;  /* 0x00000000d5b4783b */ /* 0x000f2e0000000200 */
[C---:B-----5:R-:W-:Y:S08]  /*9810*/  HMMA.16816.F32.BF16 R24, R4.reuse, R176, R24 ;  /* 0x000000b00418723c */ /* 0x060ff00000041818 */
[C---:B------:R-:W-:Y:S01]  /*9820*/  HMMA.16816.F32.BF16 R20, R4.reuse, R178, R20 ;  /* 0x000000b20414723c */ /* 0x040fe20000041814 */
[----:B------:R-:W5:Y:S07]  /*9830*/  LDSM.16.M88.4 R176, [R212] ;  /* 0x00000000d4b0783b */ /* 0x000f6e0000000200 */
        /* <DEDUP_REMOVED lines=12> */
[----:B------:R-:W3:Y:S07]  /*9900*/  LDSM.16.M88.4 R192, [R223+0xb800] ;  /* 0x00b80000dfc0783b */ /* 0x000eee0000000200 */
[C---:B----4-:R-:W-:Y:S08]  /*9910*/  HMMA.16816.F32.BF16 R16, R168.reuse, R180, R16 ;  /* 0x000000b4a810723c */ /* 0x050ff00000041810 */
[C---:B------:R-:W-:Y:S01]  /*9920*/  HMMA.16816.F32.BF16 R12, R168.reuse, R182, R12 ;  /* 0x000000b6a80c723c */ /* 0x040fe2000004180c */
[----:B------:R-:W-:Y:S07]  /*9930*/  LDSM.16.M88.4 R180, [R216+0x2000] ;  /* 0x00200000d8b4783b */ /* 0x000fee0000000200 */
[C---:B-----5:R-:W-:Y:S08]  /*9940*/  HMMA.16816.F32.BF16 R188, R168.reuse, R176, R188 ;  /* 0x000000b0a8bc723c */ /* 0x060ff000000418bc */
[----:B------:R-:W-:Y:S01]  /*9950*/  HMMA.16816.F32.BF16 R184, R168, R178, R184 ;  /* 0x000000b2a8b8723c */ /* 0x000fe200000418b8 */
[----:B------:R-:W4:Y:S04]  /*9960*/  LDSM.16.M88.4 R168, [R225+0x2000] ;  /* 0x00200000e1a8783b */ /* 0x000f280000000200 */
[----:B------:R-:W-:Y:S03]  /*9970*/  LDSM.16.M88.4 R176, [R216+0x2800] ;  /* 0x00280000d8b0783b */ /* 0x000fe60000000200 */
[C---:B-1----:R-:W-:Y:S08]  /*9980*/  HMMA.16816.F32.BF16 R32, R4.reuse, R8, R32 ;  /* 0x000000080420723c */ /* 0x042ff00000041820 */
[C---:B------:R-:W-:Y:S01]  /*9990*/  HMMA.16816.F32.BF16 R28, R4.reuse, R10, R28 ;  /* 0x0000000a041c723c */ /* 0x040fe2000004181c */
[----:B------:R-:W1:Y:S07]  /*99a0*/  LDSM.16.M88.4 R8, [R216+0x3000] ;  /* 0x00300000d808783b */ /* 0x000e6e0000000200 */
[C---:B------:R-:W-:Y:S08]  /*99b0*/  HMMA.16816.F32.BF16 R24, R4.reuse, R172, R24 ;  /* 0x000000ac0418723c */ /* 0x040ff00000041818 */
[C---:B------:R-:W-:Y:S01]  /*99c0*/  HMMA.16816.F32.BF16 R20, R4.reuse, R174, R20 ;  /* 0x000000ae0414723c */ /* 0x040fe20000041814 */
[----:B------:R-:W5:Y:S07]  /*99d0*/  LDSM.16.M88.4 R172, [R216+0x3800] ;  /* 0x00380000d8ac783b */ /* 0x000f6e0000000200 */
[C---:B--2---:R-:W-:Y:S08]  /*99e0*/  HMMA.16816.F32.BF16 R16, R4.reuse, R196, R16 ;  /* 0x000000c40410723c */ /* 0x044ff00000041810 */
[C---:B------:R-:W-:Y:S01]  /*99f0*/  HMMA.16816.F32.BF16 R12, R4.reuse, R198, R12 ;  /* 0x000000c6040c723c */ /* 0x040fe2000004180c */
[----:B------:R-:W-:Y:S07]  /*9a00*/  LDSM.16.M88.4 R196, [R229+0xc000] ;  /* 0x00c00000e5c4783b */ /* 0x000fee0000000200 */
[C---:B---3--:R-:W-:Y:S08]  /*9a10*/  HMMA.16816.F32.BF16 R188, R4.reuse, R192, R188 ;  /* 0x000000c004bc723c */ /* 0x048ff000000418bc */
        /* <DEDUP_REMOVED lines=8> */
[----:B------:R-:W1:Y:S07]  /*9aa0*/  LDSM.16.M88.4 R8, [R229+0xd800] ;  /* 0x00d80000e508783b */ /* 0x000e6e0000000200 */
[C---:B------:R-:W-:Y:S08]  /*9ab0*/  HMMA.16816.F32.BF16 R24, R168.reuse, R176, R24 ;  /* 0x000000b0a818723c */ /* 0x040ff00000041818 */
[C---:B------:R-:W-:Y:S01]  /*9ac0*/  HMMA.16816.F32.BF16 R20, R168.reuse, R178, R20 ;  /* 0x000000b2a814723c */ /* 0x040fe20000041814 */
[----:B------:R-:W-:Y:S07]  /*9ad0*/  LDSM.16.M88.4 R176, [R228+0x4000] ;  /* 0x00400000e4b0783b */ /* 0x000fee0000000200 */
[C---:B-----5:R-:W-:Y:S08]  /*9ae0*/  HMMA.16816.F32.BF16 R188, R168.reuse, R172, R188 ;  /* 0x000000aca8bc723c */ /* 0x060ff000000418bc */
[----:B------:R-:W-:Y:S01]  /*9af0*/  HMMA.16816.F32.BF16 R184, R168, R174, R184 ;  /* 0x000000aea8b8723c */ /* 0x000fe200000418b8 */
[----:B------:R-:W5:Y:S04]  /*9b00*/  LDSM.16.M88.4 R172, [R211] ;  /* 0x00000000d3ac783b */ /* 0x000f680000000200 */
[----:B------:R-:W1:Y:S03]  /*9b10*/  LDSM.16.M88.4 R168, [R210] ;  /* 0x00000000d2a8783b */ /* 0x000e660000000200 */
[C---:B--2---:R-:W-:Y:S08]  /*9b20*/  HMMA.16816.F32.BF16 R32, R4.reuse, R196, R32 ;  /* 0x000000c40420723c */ /* 0x044ff00000041820 */
[C---:B------:R-:W-:Y:S01]  /*9b30*/  HMMA.16816.F32.BF16 R28, R4.reuse, R198, R28 ;  /* 0x000000c6041c723c */ /* 0x040fe2000004181c */
[----:B------:R-:W-:Y:S07]  /*9b40*/  LDSM.16.M88.4 R196, [R223+0xc800] ;  /* 0x00c80000dfc4783b */ /* 0x000fee0000000200 */
[C---:B---3--:R-:W-:Y:S08]  /*9b50*/  HMMA.16816.F32.BF16 R24, R4.reuse, R192, R24 ;  /* 0x000000c00418723c */ /* 0x048ff00000041818 */
[C---:B------:R-:W-:Y:S01]  /*9b60*/  HMMA.16816.F32.BF16 R20, R4.reuse, R194, R20 ;  /* 0x000000c20414723c */ /* 0x040fe20000041814 */
[----:B------:R-:W2:Y:S07]  /*9b70*/  LDSM.16.M88.4 R192, [R209] ;  /* 0x00000000d1c0783b */ /* 0x000eae0000000200 */
[C---:B----4-:R-:W-:Y:S08]  /*9b80*/  HMMA.16816.F32.BF16 R16, R4.reuse, R180, R16 ;  /* 0x000000b40410723c */ /* 0x050ff00000041810 */
[C---:B------:R-:W-:Y:S01]  /*9b90*/  HMMA.16816.F32.BF16 R12, R4.reuse, R182, R12 ;  /* 0x000000b6040c723c */ /* 0x040fe2000004180c */
[----:B------:R-:W3:Y:S07]  /*9ba0*/  LDSM.16.M88.4 R180, [R208] ;  /* 0x00000000d0b4783b */ /* 0x000eee0000000200 */
[C---:B-1----:R-:W-:Y:S08]  /*9bb0*/  HMMA.16816.F32.BF16 R188, R4.reuse, R8, R188 ;  /* 0x0000000804bc723c */ /* 0x042ff000000418bc */
[----:B------:R-:W-:Y:S01]  /*9bc0*/  HMMA.16816.F32.BF16 R184, R4, R10, R184 ;  /* 0x0000000a04b8723c */ /* 0x000fe200000418b8 */
[----:B------:R-:W-:Y:S04]  /*9bd0*/  LDSM.16.M88.4 R4, [R226+0x4000] ;  /* 0x00400000e204783b */ /* 0x000fe80000000200 */
[----:B------:R-:W1:Y:S03]  /*9be0*/  LDSM.16.M88.4 R8, [R223+0xc000] ;  /* 0x00c00000df08783b */ /* 0x000e660000000200 */
[C---:B-----5:R-:W-:Y:S08]  /*9bf0*/  HMMA.16816.F32.BF16 R32, R176.reuse, R172, R32 ;  /* 0x000000acb020723c */ /* 0x060ff00000041820 */
[C---:B------:R-:W-:Y:S01]  /*9c00*/  HMMA.16816.F32.BF16 R28, R176.reuse, R174, R28 ;  /* 0x000000aeb01c723c */ /* 0x040fe2000004181c */
[----:B------:R-:W4:Y:S07]  /*9c10*/  LDSM.16.M88.4 R172, [R223+0xd000] ;  /* 0x00d00000dfac783b */ /* 0x000f2e0000000200 */
        /* <DEDUP_REMOVED lines=21> */
[----:B------:R-:W2:Y:S04]  /*9d70*/  LDSM.16.M88.4 R168, [R216+0x5800] ;  /* 0x00580000d8a8783b */ /* 0x000ea80000000200 */
[----:B------:R-:W3:Y:S03]  /*9d80*/  LDSM.16.M88.4 R4, [R229+0xe000] ;  /* 0x00e00000e504783b */ /* 0x000ee60000000200 */
        /* <DEDUP_REMOVED lines=9> */
[C---:B--2---:R-:W-:Y:S08]  /*9e20*/  HMMA.16816.F32.BF16 R188, R8.reuse, R168, R188 ;  /* 0x000000a808bc723c */ /* 0x044ff000000418bc */
[----:B------:R-:W-:Y:S01]  /*9e30*/  HMMA.16816.F32.BF16 R184, R8, R170, R184 ;  /* 0x000000aa08b8723c */ /* 0x000fe200000418b8 */
[----:B------:R-:W2:Y:S04]  /*9e40*/  LDSM.16.M88.4 R168, [R207] ;  /* 0x00000000cfa8783b */ /* 0x000ea80000000200 */
[----:B------:R-:W2:Y:S03]  /*9e50*/  LDSM.16.M88.4 R8, [R206] ;  /* 0x00000000ce08783b */ /* 0x000ea60000000200 */
[C---:B---3--:R-:W-:Y:S08]  /*9e60*/  HMMA.16816.F32.BF16 R32, R172.reuse, R4, R32 ;  /* 0x00000004ac20723c */ /* 0x048ff00000041820 */
[C---:B------:R-:W-:Y:S01]  /*9e70*/  HMMA.16816.F32.BF16 R28, R172.reuse, R6, R28 ;  /* 0x00000006ac1c723c */ /* 0x040fe2000004181c */
[----:B------:R-:W3:Y:S07]  /*9e80*/  LDSM.16.M88.4 R4, [R205] ;  /* 0x00000000cd04783b */ /* 0x000eee0000000200 */
[C---:B-1----:R-:W-:Y:S08]  /*9e90*/  HMMA.16816.F32.BF16 R24, R172.reuse, R192, R24 ;  /* 0x000000c0ac18723c */ /* 0x042ff00000041818 */
[C---:B------:R-:W-:Y:S01]  /*9ea0*/  HMMA.16816.F32.BF16 R20, R172.reuse, R194, R20 ;  /* 0x000000c2ac14723c */ /* 0x040fe20000041814 */
[----:B------:R-:W-:Y:S07]  /*9eb0*/  LDSM.16.M88.4 R192, [R204] ;  /* 0x00000000ccc0783b */ /* 0x000fee0000000200 */
[C---:B----4-:R-:W-:Y:S08]  /*9ec0*/  HMMA.16816.F32.BF16 R16, R172.reuse, R180, R16 ;  /* 0x000000b4ac10723c */ /* 0x050ff00000041810 */
[C---:B------:R-:W-:Y:S01]  /*9ed0*/  HMMA.16816.F32.BF16 R12, R172.reuse, R182, R12 ;  /* 0x000000b6ac0c723c */ /* 0x040fe2000004180c */
[----:B------:R-:W-:Y:S07]  /*9ee0*/  LDSM.16.M88.4 R180, [R226+0x6000] ;  /* 0x00600000e2b4783b */ /* 0x000fee0000000200 */
[C---:B-----5:R-:W-:Y:S08]  /*9ef0*/  HMMA.16816.F32.BF16 R188, R172.reuse, R176, R188 ;  /* 0x000000b0acbc723c */ /* 0x060ff000000418bc */
[----:B------:R-:W-:Y:S01]  /*9f00*/  HMMA.16816.F32.BF16 R184, R172, R178, R184 ;  /* 0x000000b2acb8723c */ /* 0x000fe200000418b8 */
[----:B------:R-:W1:Y:S04]  /*9f10*/  LDSM.16.M88.4 R176, [R223+0xe000] ;  /* 0x00e00000dfb0783b */ /* 0x000e680000000200 */
[----:B------:R-:W4:Y:S03]  /*9f20*/  LDSM.16.M88.4 R172, [R223+0xe800] ;  /* 0x00e80000dfac783b */ /* 0x000f260000000200 */
[C---:B--2---:R-:W-:Y:S08]  /*9f30*/  HMMA.16816.F32.BF16 R32, R196.reuse, R168, R32 ;  /* 0x000000a8c420723c */ /* 0x044ff00000041820 */
[C---:B------:R-:W-:Y:S08]  /*9f40*/  HMMA.16816.F32.BF16 R24, R196.reuse, R8, R24 ;  /* 0x00000008c418723c */ /* 0x040ff00000041818 */
[C---:B------:R-:W-:Y:S01]  /*9f50*/  HMMA.16816.F32.BF16 R20, R196.reuse, R10, R20 ;  /* 0x0000000ac414723c */ /* 0x040fe20000041814 */
[----:B------:R-:W-:Y:S07]  /*9f60*/  LDSM.16.M88.4 R8, [R225+0x6000] ;  /* 0x00600000e108783b */ /* 0x000fee0000000200 */
[C---:B---3--:R-:W-:Y:S08]  /*9f70*/  HMMA.16816.F32.BF16 R16, R196.reuse, R4, R16 ;  /* 0x00000004c410723c */ /* 0x048ff00000041810 */
[C---:B------:R-:W-:Y:S01]  /*9f80*/  HMMA.16816.F32.BF16 R12, R196.reuse, R6, R12 ;  /* 0x00000006c40c723c */ /* 0x040fe2000004180c */
[----:B------:R-:W2:Y:S07]  /*9f90*/  LDSM.16.M88.4 R4, [R216+0x6000] ;  /* 0x00600000d804783b */ /* 0x000eae0000000200 */
[----:B------:R-:W-:Y:S01]  /*9fa0*/  HMMA.16816.F32.BF16 R28, R196, R170, R28 ;  /* 0x000000aac41c723c */ /* 0x000fe2000004181c */
[----:B------:R-:W3:Y:S07]  /*9fb0*/  LDSM.16.M88.4 R168, [R223+0xf000] ;  /* 0x00f00000dfa8783b */ /* 0x000eee0000000200 */
[C---:B-1----:R-:W-:Y:S08]  /*9fc0*/  HMMA.16816.F32.BF16 R32, R180.reuse, R176, R32 ;  /* 0x000000b0b420723c */ /* 0x042ff00000041820 */
[C---:B----4-:R-:W-:Y:S08]  /*9fd0*/  HMMA.16816.F32.BF16 R24, R180.reuse, R172, R24 ;  /* 0x000000acb418723c */ /* 0x050ff00000041818 */
[C---:B------:R-:W-:Y:S01]  /*9fe0*/  HMMA.16816.F32.BF16 R20, R180.reuse, R174, R20 ;  /* 0x000000aeb414723c */ /* 0x040fe20000041814 */
[----:B------:R-:W1:Y:S07]  /*9ff0*/  LDSM.16.M88.4 R172, [R216+0x6800] ;  /* 0x00680000d8ac783b */ /* 0x000e6e0000000200 */
[----:B------:R-:W-:Y:S01]  /*a000*/  HMMA.16816.F32.BF16 R28, R180, R178, R28 ;  /* 0x000000b2b41c723c */ /* 0x000fe2000004181c */
[----:B------:R-:W4:Y:S07]  /*a010*/  LDSM.16.M88.4 R176, [R223+0xf800] ;  /* 0x00f80000dfb0783b */ /* 0x000f2e0000000200 */
[----:B--2---:R-:W-:Y:S08]  /*a020*/  HMMA.16816.F32.BF16 R32, R8, R4, R32 ;  /* 0x000000040820723c */ /* 0x004ff00000041820 */
[----:B------:R-:W-:Y:S08]  /*a030*/  HMMA.16816.F32.BF16 R188, R196, R192, R188 ;  /* 0x000000c0c4bc723c */ /* 0x000ff000000418bc */
[----:B------:R-:W-:Y:S01]  /*a040*/  HMMA.16816.F32.BF16 R28, R8, R6, R28 ;  /* 0x00000006081c723c */ /* 0x000fe2000004181c */
[----:B------:R-:W2:Y:S07]  /*a050*/  LDSM.16.M88.4 R4, [R216+0x7000] ;  /* 0x00700000d804783b */ /* 0x000eae0000000200 */
[----:B---3--:R-:W-:Y:S07]  /*a060*/  HMMA.16816.F32.BF16 R16, R180, R168, R16 ;  /* 0x000000a8b410723c */ /* 0x008fee0000041810 */
[----:B------:R-:W-:Y:S01]  /*a070*/  FSEL R169, R32, -INF , !P6 ;  /* 0xff80000020a97808 */ /* 0x000fe20007000000 */
[----:B-1----:R-:W-:Y:S01]  /*a080*/  HMMA.16816.F32.BF16 R24, R8, R172, R24 ;  /* 0x000000ac0818723c */ /* 0x002fe20000041818 */
[----:B------:R-:W-:-:S02]  /*a090*/  ISETP.GE.AND P6, PT, R0, R234, PT ;  /* 0x000000ea0000720c */ /* 0x000fc40003fc6270 */
[C---:B------:R-:W-:Y:S02]  /*a0a0*/  IADD3 R32, R0.reuse, 0x8, RZ ;  /* 0x0000000800207810 */ /* 0x040fe40007ffe0ff */
[C---:B------:R-:W-:Y:S02]  /*a0b0*/  ISETP.LT.OR P6, PT, R0.reuse, R235, P6 ;  /* 0x000000eb0000720c */ /* 0x040fe400037c1670 */
[----:B------:R-:W-:Y:S01]  /*a0c0*/  IADD3 R168, R0, 0x10, RZ ;  /* 0x0000001000a87810 */ /* 0x000fe20007ffe0ff */
[----:B------:R-:W-:Y:S01]  /*a0d0*/  HMMA.16816.F32.BF16 R12, R180, R170, R12 ;  /* 0x000000aab40c723c */ /* 0x000fe2000004180c */
[----:B------:R-:W-:Y:S02]  /*a0e0*/  FSEL R2, R34, -INF , !P6 ;  /* 0xff80000022027808 */ /* 0x000fe40007000000 */
[----:B------:R-:W-:-:S04]  /*a0f0*/  ISETP.GE.AND P6, PT, R32, R236, PT ;  /* 0x000000ec2000720c */ /* 0x000fc80003fc6270 */
[----:B------:R-:W-:Y:S01]  /*a100*/  FSEL R171, R33, -INF , !P1 ;  /* 0xff80000021ab7808 */ /* 0x000fe20004800000 */
[----:B----4-:R-:W-:Y:S01]  /*a110*/  HMMA.16816.F32.BF16 R188, R180, R176, R188 ;  /* 0x000000b0b4bc723c */ /* 0x010fe200000418bc */
[C---:B------:R-:W-:Y:S02]  /*a120*/  ISETP.GE.AND P1, PT, R32.reuse, R234, PT ;  /* 0x000000ea2000720c */ /* 0x040fe40003f26270 */
[C---:B------:R-:W-:Y:S02]  /*a130*/  ISETP.LT.OR P6, PT, R32.reuse, R237, P6 ;  /* 0x000000ed2000720c */ /* 0x040fe400037c1670 */
[----:B------:R-:W-:Y:S02]  /*a140*/  ISETP.LT.OR P1, PT, R32, R235, P1 ;  /* 0x000000eb2000720c */ /* 0x000fe40000f21670 */
[----:B------:R-:W-:Y:S01]  /*a150*/  FSEL R176, R35, -INF , !P0 ;  /* 0xff80000023b07808 */ /* 0x000fe20004000000 */
[----:B------:R-:W-:Y:S01]  /*a160*/  HMMA.16816.F32.BF16 R184, R196, R194, R184 ;  /* 0x000000c2c4b8723c */ /* 0x000fe200000418b8 */
[----:B------:R-:W-:Y:S01]  /*a170*/  ISETP.GE.AND P0, PT, R167, R236, PT ;  /* 0x000000eca700720c */ /* 0x000fe20003f06270 */
[----:B------:R-:W1:Y:S01]  /*a180*/  LDSM.16.M88.4 R32, [R216+0x7800] ;  /* 0x00780000d820783b */ /* 0x000e620000000200 */
[----:B------:R-:W-:Y:S01]  /*a190*/  FSEL R203, R28, -INF , !P6 ;  /* 0xff8000001ccb7808 */ /* 0x000fe20007000000 */
[----:B------:R-:W-:-:S04]  /*a1a0*/  DEPBAR.LE SB0, 0x0 ;  /* 0x000080000000791a */ /* 0x000fc80000000000 */
[C---:B------:R-:W-:Y:S01]  /*a1b0*/  ISETP.GE.AND P6, PT, R167.reuse, R234, PT ;  /* 0x000000eaa700720c */ /* 0x040fe20003fc6270 */
[C---:B------:R-:W-:Y:S01]  /*a1c0*/  HMMA.16816.F32.BF16 R20, R8.reuse, R174, R20 ;  /* 0x000000ae0814723c */ /* 0x040fe20000041814 */
[----:B------:R-:W-:Y:S01]  /*a1d0*/  FSEL R30, R30, -INF , !P1 ;  /* 0xff8000001e1e7808 */ /* 0x000fe20004800000 */
[----:B------:R-:W-:Y:S01]  /*a1e0*/  BAR.SYNC.DEFER_BLOCKING 0x0 ;  /* 0x0000000000007b1d */ /* 0x000fe20000010000 */
[C---:B------:R-:W-:Y:S02]  /*a1f0*/  ISETP.LT.OR P0, PT, R167.reuse, R237, P0 ;  /* 0x000000eda700720c */ /* 0x040fe40000701670 */
[----:B------:R-:W-:Y:S02]  /*a200*/  ISETP.GE.AND P1, PT, R168, R236, PT ;  /* 0x000000eca800720c */ /* 0x000fe40003f26270 */
[----:B------:R-:W-:Y:S01]  /*a210*/  ISETP.LT.OR P6, PT, R167, R235, P6 ;  /* 0x000000eba700720c */ /* 0x000fe200037c1670 */
[----:B--2---:R-:W-:Y:S01]  /*a220*/  HMMA.16816.F32.BF16 R16, R8, R4, R16 ;  /* 0x000000040810723c */ /* 0x004fe20000041810 */
[----:B------:R-:W-:-:S02]  /*a230*/  FSEL R175, R29, -INF , !P0 ;  /* 0xff8000001daf7808 */ /* 0x000fc40004000000 */
[----:B------:R-:W-:Y:S02]  /*a240*/  ISETP.LT.OR P1, PT, R168, R237, P1 ;  /* 0x000000eda800720c */ /* 0x000fe40000f21670 */
[----:B------:R-:W-:Y:S02]  /*a250*/  IADD3 R29, R0, 0x11, RZ ;  /* 0x00000011001d7810 */ /* 0x000fe40007ffe0ff */
[----:B------:R-:W-:Y:S01]  /*a260*/  FSEL R28, R31, -INF , !P6 ;  /* 0xff8000001f1c7808 */ /* 0x000fe20007000000 */
[----:B------:R-:W-:Y:S01]  /*a270*/  HMMA.16816.F32.BF16 R12, R8, R6, R12 ;  /* 0x00000006080c723c */ /* 0x000fe2000004180c */
[----:B------:R-:W-:Y:S02]  /*a280*/  FSEL R31, R24, -INF , !P1 ;  /* 0xff800000181f7808 */ /* 0x000fe40004800000 */
[----:B------:R-:W-:Y:S02]  /*a290*/  ISETP.GE.AND P0, PT, R168, R234, PT ;  /* 0x000000eaa800720c */ /* 0x000fe40003f06270 */
[----:B------:R-:W-:-:S02]  /*a2a0*/  ISETP.GE.AND P6, PT, R29, R236, PT ;  /* 0x000000ec1d00720c */ /* 0x000fc40003fc6270 */
[C---:B------:R-:W-:Y:S01]  /*a2b0*/  ISETP.GE.AND P1, PT, R29.reuse, R234, PT ;  /* 0x000000ea1d00720c */ /* 0x040fe20003f26270 */
[----:B------:R-:W-:Y:S01]  /*a2c0*/  HMMA.16816.F32.BF16 R184, R180, R178, R184 ;  /* 0x000000b2b4b8723c */ /* 0x000fe200000418b8 */
[----:B------:R-:W-:Y:S02]  /*a2d0*/  ISETP.LT.OR P0, PT, R168, R235, P0 ;  /* 0x000000eba800720c */ /* 0x000fe40000701670 */
[C---:B------:R-:W-:Y:S02]  /*a2e0*/  ISETP.LT.OR P6, PT, R29.reuse, R237, P6 ;  /* 0x000000ed1d00720c */ /* 0x040fe400037c1670 */
[----:B------:R-:W-:Y:S02]  /*a2f0*/  ISETP.LT.OR P1, PT, R29, R235, P1 ;  /* 0x000000eb1d00720c */ /* 0x000fe40000f21670 */
[C---:B------:R-:W-:Y:S02]  /*a300*/  IADD3 R167, R0.reuse, 0x18, RZ ;  /* 0x0000001800a77810 */ /* 0x040fe40007ffe0ff */
[----:B------:R-:W-:Y:S01]  /*a310*/  IADD3 R4, R0, 0x19, RZ ;  /* 0x0000001900047810 */ /* 0x000fe20007ffe0ff */
[----:B-1----:R-:W-:Y:S01]  /*a320*/  HMMA.16816.F32.BF16 R188, R8, R32, R188 ;  /* 0x0000002008bc723c */ /* 0x002fe200000418bc */
[----:B------:R-:W-:-:S02]  /*a330*/  FSEL R26, R26, -INF , !P0 ;  /* 0xff8000001a1a7808 */ /* 0x000fc40004000000 */
[----:B------:R-:W-:Y:S02]  /*a340*/  FSEL R29, R25, -INF , !P6 ;  /* 0xff800000191d7808 */ /* 0x000fe40007000000 */
[----:B------:R-:W-:Y:S02]  /*a350*/  FSEL R24, R27, -INF , !P1 ;  /* 0xff8000001b187808 */ /* 0x000fe40004800000 */
[C---:B------:R-:W-:Y:S02]  /*a360*/  ISETP.GE.AND P0, PT, R167.reuse, R236, PT ;  /* 0x000000eca700720c */ /* 0x040fe40003f06270 */
[C---:B------:R-:W-:Y:S02]  /*a370*/  ISETP.GE.AND P6, PT, R167.reuse, R234, PT ;  /* 0x000000eaa700720c */ /* 0x040fe40003fc6270 */
[----:B------:R-:W-:Y:S02]  /*a380*/  ISETP.GE.AND P1, PT, R4, R236, PT ;  /* 0x000000ec0400720c */ /* 0x000fe40003f26270 */
[C---:B------:R-:W-:Y:S01]  /*a390*/  ISETP.LT.OR P0, PT, R167.reuse, R237, P0 ;  /* 0x000000eda700720c */ /* 0x040fe20000701670 */
[----:B------:R-:W-:Y:S01]  /*a3a0*/  HMMA.16816.F32.BF16 R184, R8, R34, R184 ;  /* 0x0000002208b8723c */ /* 0x000fe200000418b8 */
[----:B------:R-:W-:-:S02]  /*a3b0*/  ISETP.LT.OR P6, PT, R167, R235, P6 ;  /* 0x000000eba700720c */ /* 0x000fc400037c1670 */
[----:B------:R-:W-:Y:S02]  /*a3c0*/  ISETP.LT.OR P1, PT, R4, R237, P1 ;  /* 0x000000ed0400720c */ /* 0x000fe40000f21670 */
[----:B------:R-:W-:Y:S02]  /*a3d0*/  IADD3 R5, R0, 0x20, RZ ;  /* 0x0000002000057810 */ /* 0x000fe40007ffe0ff */
[----:B------:R-:W-:Y:S02]  /*a3e0*/  FSEL R25, R20, -INF , !P0 ;  /* 0xff80000014197808 */ /* 0x000fe40004000000 */
[----:B------:R-:W-:Y:S02]  /*a3f0*/  FSEL R22, R22, -INF , !P6 ;  /* 0xff80000016167808 */ /* 0x000fe40007000000 */
[----:B------:R-:W-:Y:S02]  /*a400*/  FSEL R21, R21, -INF , !P1 ;  /* 0xff80000015157808 */ /* 0x000fe40004800000 */
[----:B------:R-:W-:-:S02]  /*a410*/  ISETP.GE.AND P0, PT, R4, R234, PT ;  /* 0x000000ea0400720c */ /* 0x000fc40003f06270 */
[C---:B------:R-:W-:Y:S02]  /*a420*/  ISETP.GE.AND P6, PT, R5.reuse, R236, PT ;  /* 0x000000ec0500720c */ /* 0x040fe40003fc6270 */
[C---:B------:R-:W-:Y:S02]  /*a430*/  ISETP.GE.AND P1, PT, R5.reuse, R234, PT ;  /* 0x000000ea0500720c */ /* 0x040fe40003f26270 */
[----:B------:R-:W-:Y:S02]  /*a440*/  ISETP.LT.OR P0, PT, R4, R235, P0 ;  /* 0x000000eb0400720c */ /* 0x000fe40000701670 */
[C---:B------:R-:W-:Y:S02]  /*a450*/  ISETP.LT.OR P6, PT, R5.reuse, R237, P6 ;  /* 0x000000ed0500720c */ /* 0x040fe400037c1670 */
[----:B------:R-:W-:Y:S02]  /*a460*/  ISETP.LT.OR P1, PT, R5, R235, P1 ;  /* 0x000000eb0500720c */ /* 0x000fe40000f21670 */
[----:B------:R-:W-:-:S02]  /*a470*/  IADD3 R4, R0, 0x21, RZ ;  /* 0x0000002100047810 */ /* 0x000fc40007ffe0ff */
[----:B------:R-:W-:Y:S02]  /*a480*/  IADD3 R6, R0, 0x28, RZ ;  /* 0x0000002800067810 */ /* 0x000fe40007ffe0ff */
[----:B------:R-:W-:Y:S02]  /*a490*/  FSEL R20, R23, -INF , !P0 ;  /* 0xff80000017147808 */ /* 0x000fe40004000000 */
[----:B------:R-:W-:Y:S02]  /*a4a0*/  FSEL R199, R16, -INF , !P6 ;  /* 0xff80000010c77808 */ /* 0x000fe40007000000 */
[----:B------:R-:W-:Y:S02]  /*a4b0*/  FSEL R194, R18, -INF , !P1 ;  /* 0xff80000012c27808 */ /* 0x000fe40004800000 */
[C---:B------:R-:W-:Y:S02]  /*a4c0*/  ISETP.GE.AND P0, PT, R4.reuse, R236, PT ;  /* 0x000000ec0400720c */ /* 0x040fe40003f06270 */
[----:B------:R-:W-:-:S02]  /*a4d0*/  ISETP.GE.AND P6, PT, R4, R234, PT ;  /* 0x000000ea0400720c */ /* 0x000fc40003fc6270 */
[----:B------:R-:W-:Y:S02]  /*a4e0*/  ISETP.GE.AND P1, PT, R6, R236, PT ;  /* 0x000000ec0600720c */ /* 0x000fe40003f26270 */
[C---:B------:R-:W-:Y:S02]  /*a4f0*/  ISETP.LT.OR P0, PT, R4.reuse, R237, P0 ;  /* 0x000000ed0400720c */ /* 0x040fe40000701670 */
[----:B------:R-:W-:Y:S02]  /*a500*/  ISETP.LT.OR P6, PT, R4, R235, P6 ;  /* 0x000000eb0400720c */ /* 0x000fe400037c1670 */
[----:B------:R-:W-:Y:S02]  /*a510*/  ISETP.LT.OR P1, PT, R6, R237, P1 ;  /* 0x000000ed0600720c */ /* 0x000fe40000f21670 */
[----:B------:R-:W-:Y:S02]  /*a520*/  IADD3 R5, R0, 0x29, RZ ;  /* 0x0000002900057810 */ /* 0x000fe40007ffe0ff */
[----:B------:R-:W-:-:S02]  /*a530*/  FSEL R195, R17, -INF , !P0 ;  /* 0xff80000011c37808 */ /* 0x000fc40004000000 */
[----:B------:R-:W-:Y:S02]  /*a540*/  FSEL R192, R19, -INF , !P6 ;  /* 0xff80000013c07808 */ /* 0x000fe40007000000 */
[----:B------:R-:W-:Y:S02]  /*a550*/  FSEL R193, R12, -INF , !P1 ;  /* 0xff8000000cc17808 */ /* 0x000fe40004800000 */
[C---:B------:R-:W-:Y:S02]  /*a560*/  ISETP.GE.AND P0, PT, R6.reuse, R234, PT ;  /* 0x000000ea0600720c */ /* 0x040fe40003f06270 */
[C---:B------:R-:W-:Y:S02]  /*a570*/  ISETP.GE.AND P6, PT, R5.reuse, R236, PT ;  /* 0x000000ec0500720c */ /* 0x040fe40003fc6270 */
[----:B------:R-:W-:Y:S02]  /*a580*/  ISETP.GE.AND P1, PT, R5, R234, PT ;  /* 0x000000ea0500720c */ /* 0x000fe40003f26270 */
[----:B------:R-:W-:-:S02]  /*a590*/  ISETP.LT.OR P0, PT, R6, R235, P0 ;  /* 0x000000eb0600720c */ /* 0x000fc40000701670 */
[C---:B------:R-:W-:Y:S02]  /*a5a0*/  ISETP.LT.OR P6, PT, R5.reuse, R237, P6 ;  /* 0x000000ed0500720c */ /* 0x040fe400037c1670 */
[----:B------:R-:W-:Y:S02]  /*a5b0*/  ISETP.LT.OR P1, PT, R5, R235, P1 ;  /* 0x000000eb0500720c */ /* 0x000fe40000f21670 */
[C---:B------:R-:W-:Y:S02]  /*a5c0*/  IADD3 R4, R0.reuse, 0x30, RZ ;  /* 0x0000003000047810 */ /* 0x040fe40007ffe0ff */
[----:B------:R-:W-:Y:S02]  /*a5d0*/  IADD3 R5, R0, 0x31, RZ ;  /* 0x0000003100057810 */ /* 0x000fe40007ffe0ff */
[----:B------:R-:W-:Y:S02]  /*a5e0*/  FSEL R32, R14, -INF , !P0 ;  /* 0xff8000000e207808 */ /* 0x000fe40004000000 */
[----:B------:R-:W-:-:S02]  /*a5f0*/  FSEL R197, R13, -INF , !P6 ;  /* 0xff8000000dc57808 */ /* 0x000fc40007000000 */
[----:B------:R-:W-:Y:S02]  /*a600*/  FSEL R34, R15, -INF , !P1 ;  /* 0xff8000000f227808 */ /* 0x000fe40004800000 */
[C---:B------:R-:W-:Y:S02]  /*a610*/  ISETP.GE.AND P0, PT, R4.reuse, R236, PT ;  /* 0x000000ec0400720c */ /* 0x040fe40003f06270 */
[C---:B------:R-:W-:Y:S02]  /*a620*/  ISETP.GE.AND P1, PT, R4.reuse, R234, PT ;  /* 0x000000ea0400720c */ /* 0x040fe40003f26270 */
[----:B------:R-:W-:Y:S02]  /*a630*/  ISETP.GE.AND P6, PT, R5, R236, PT ;  /* 0x000000ec0500720c */ /* 0x000fe40003fc6270 */
[C---:B------:R-:W-:Y:S02]  /*a640*/  ISETP.LT.OR P0, PT, R4.reuse, R237, P0 ;  /* 0x000000ed0400720c */ /* 0x040fe40000701670 */
[----:B------:R-:W-:-:S02]  /*a650*/  ISETP.LT.OR P1, PT, R4, R235, P1 ;  /* 0x000000eb0400720c */ /* 0x000fc40000f21670 */
[----:B------:R-:W-:Y:S02]  /*a660*/  ISETP.LT.OR P6, PT, R5, R237, P6 ;  /* 0x000000ed0500720c */ /* 0x000fe400037c1670 */
[----:B------:R-:W-:Y:S02]  /*a670*/  IADD3 R4, R0, 0x38, RZ ;  /* 0x0000003800047810 */ /* 0x000fe40007ffe0ff */
[----:B------:R-:W-:Y:S02]  /*a680*/  FSEL R33, R189, -INF , !P6 ;  /* 0xff800000bd217808 */ /* 0x000fe40007000000 */
[-C--:B------:R-:W-:Y:S02]  /*a690*/  ISETP.GE.AND P6, PT, R4, R234.reuse, PT ;  /* 0x000000ea0400720c */ /* 0x080fe40003fc6270 */
[----:B------:R-:W-:Y:S02]  /*a6a0*/  FSEL R35, R188, -INF , !P0 ;  /* 0xff800000bc237808 */ /* 0x000fe40004000000 */
[----:B------:R-:W-:-:S02]  /*a6b0*/  ISETP.GE.AND P0, PT, R5, R234, PT ;  /* 0x000000ea0500720c */ /* 0x000fc40003f06270 */
[-C--:B------:R-:W-:Y:S02]  /*a6c0*/  ISETP.LT.OR P6, PT, R4, R235.reuse, P6 ;  /* 0x000000eb0400720c */ /* 0x080fe400037c1670 */
[----:B------:R-:W-:Y:S02]  /*a6d0*/  ISETP.LT.OR P0, PT, R5, R235, P0 ;  /* 0x000000eb0500720c */ /* 0x000fe40000701670 */
[----:B------:R-:W-:Y:S02]  /*a6e0*/  FSEL R182, R190, -INF , !P1 ;  /* 0xff800000beb67808 */ /* 0x000fe40004800000 */
[----:B------:R-:W-:Y:S02]  /*a6f0*/  ISETP.GE.AND P1, PT, R4, R236, PT ;  /* 0x000000ec0400720c */ /* 0x000fe40003f26270 */
[----:B------:R-:W-:Y:S02]  /*a700*/  FSEL R178, R186, -INF , !P6 ;  /* 0xff800000bab27808 */ /* 0x000fe40007000000 */
[----:B------:R-:W-:-:S02]  /*a710*/  PLOP3.LUT P6, PT, PT, PT, UP0, 0x80, 0x0 ;  /* 0x000000000000781c */ /* 0x000fc40003fcf008 */
[----:B------:R-:W-:Y:S02]  /*a720*/  FSEL R180, R191, -INF , !P0 ;  /* 0xff800000bfb47808 */ /* 0x000fe40004000000 */
[----:B------:R-:W-:Y:S02]  /*a730*/  ISETP.LT.OR P0, PT, R4, R237, P1 ;  /* 0x000000ed0400720c */ /* 0x000fe40000f01670 */
[----:B------:R-:W-:Y:S02]  /*a740*/  IADD3 R0, R0, 0x39, RZ ;  /* 0x0000003900007810 */ /* 0x000fe40007ffe0ff */
[----:B------:R-:W-:Y:S02]  /*a750*/  FSEL R181, R184, -INF , !P0 ;  /* 0xff800000b8b57808 */ /* 0x000fe40004000000 */
[C---:B------:R-:W-:Y:S02]  /*a760*/  ISETP.GE.AND P1, PT, R0.reuse, R236, PT ;  /* 0x000000ec0000720c */ /* 0x040fe40003f26270 */
[----:B------:R-:W-:-:S02]  /*a770*/  ISETP.GE.AND P0, PT, R0, R234, PT ;  /* 0x000000ea0000720c */ /* 0x000fc40003f06270 */
[C---:B------:R-:W-:Y:S02]  /*a780*/  ISETP.LT.OR P1, PT, R0.reuse, R237, P1 ;  /* 0x000000ed0000720c */ /* 0x040fe40000f21670 */
[----:B------:R-:W-:Y:S02]  /*a790*/  ISETP.LT.OR P0, PT, R0, R235, P0 ;  /* 0x000000eb0000720c */ /* 0x000fe40000701670 */
[----:B------:R-:W-:Y:S02]  /*a7a0*/  FSEL R167, R185, -INF , !P1 ;  /* 0xff800000b9a77808 */ /* 0x000fe40004800000 */
[----:B------:R-:W-:Y:S01]  /*a7b0*/  FSEL R177, R187, -INF , !P0 ;  /* 0xff800000bbb17808 */ /* 0x000fe20004000000 */
[----:B------:R-:W-:Y:S05]  /*a7c0*/  @!P6 BRA `(.L_x_3112) ;  /* 0x00000ef00000e947 */ /* 0x000fea0003800000 */
[----:B------:R-:W-:-:S13]  /*a7d0*/  PLOP3.LUT P0, PT, PT, PT, UP6, 0x40, 0x0 ;  /* 0x000000000000781c */ /* 0x000fda0003f0e868 */
[----:B------:R-:W-:Y:S05]  /*a7e0*/  @P0 BRA `(.L_x_3113) ;  /* 0x000004a000000947 */ /* 0x000fea0003800000 */
[----:B------:R-:W-:Y:S01]  /*a7f0*/  IABS R0, c[0x0][0x2d0] ;  /* 0x0000b40000007a13 */ /* 0x000fe20000000000 */
[----:B------:R-:W-:Y:S02]  /*a800*/  USHF.L.U32 UR5, UR28, 0x6, URZ ;  /* 0x000000061c057899 */ /* 0x000fe4000800063f */
[----:B------:R-:W-:Y:S01]  /*a810*/  UMOV UR12, URZ ;  /* 0x0000003f000c7c82 */ /* 0x000fe20008000000 */
[----:B------:R1:W2:Y:S01]  /*a820*/  R2UR UR4, R0 ;  /* 0x00000000000473c2 */ /* 0x0002a200000e0000 */
[----:B------:R-:W-:Y:S02]  /*a830*/  UIADD3 UR10, UR5, -0x40, URZ ;  /* 0xffffffc0050a7890 */ /* 0x000fe4000fffe03f */
[----:B------:R-:W-:-:S05]  /*a840*/  IMAD.U32 R4, RZ, RZ, UR5 ;  /* 0x00000005ff047e24 */ /* 0x000fca000f8e00ff */
[----:B------:R-:W-:-:S04]  /*a850*/  IABS R4, R4 ;  /* 0x0000000400047213 */ /* 0x000fc80000000000 */
[----:B------:R-:W3:Y:S01]  /*a860*/  R2UR UR9, R4 ;  /* 0x00000000040973c2 */ /* 0x000ee200000e0000 */
[----:B-1----:R-:W-:Y:S01]  /*a870*/  IMAD.U32 R0, RZ, RZ, UR10 ;  /* 0x0000000aff007e24 */ /* 0x002fe2000f8e00ff */
[----:B--2---:R-:W1:Y:S04]  /*a880*/  I2F.RP R6, UR4 ;  /* 0x0000000400067d06 */ /* 0x004e680008209400 */
        /* <DEDUP_REMOVED lines=39> */
[----:B------:R-:W-:Y:S01]  /*ab00*/  IMAD.U32 R4, RZ, RZ, UR8 ;  /* 0x00000008ff047e24 */ /* 0x000fe2000f8e00ff */
[----:B------:R-:W-:Y:S01]  /*ab10*/  MOV R5, UR9 ;  /* 0x0000000900057c02 */ /* 0x000fe20008000f00 */
[----:B------:R-:W-:Y:S01]  /*ab20*/  IMAD.U32 R6, RZ, RZ, UR10 ;  /* 0x0000000aff067e24 */ /* 0x000fe2000f8e00ff */
[----:B------:R-:W-:-:S03]  /*ab30*/  MOV R7, UR11 ;  /* 0x0000000b00077c02 */ /* 0x000fc60008000f00 */
        /* <DEDUP_REMOVED lines=21> */
.L_x_3113:
[----:B------:R-:W-:Y:S02]  /*ac90*/  ULDC UR8, c[0x0][0x198] ;  /* 0x0000660000087ab9 */ /* 0x000fe40000000800 */
[----:B------:R-:W-:-:S04]  /*aca0*/  ULEA UR8, -UR8, URZ, 0x6 ;  /* 0x0000003f08087291 */ /* 0x000fc8000f8e313f */
[----:B------:R-:W-:Y:S02]  /*acb0*/  USHF.R.S32.HI UR6, URZ, 0x1f, UR8 ;  /* 0x0000001f3f067899 */ /* 0x000fe40008011408 */
.L_x_3114:
[C---:B------:R-:W-:Y:S01]  /*acc0*/  @!P4 IADD3 R5, P1, R166.reuse, UR8, RZ ;  /* 0x00000008a605cc10 */ /* 0x040fe2000ff3e0ff */
[----:B------:R-:W-:Y:S01]  /*acd0*/  IMAD.U32 R7, RZ, RZ, UR8 ;  /* 0x00000008ff077e24 */ /* 0x000fe2000f8e00ff */
[C---:B------:R-:W-:Y:S01]  /*ace0*/  @!P3 IADD3 R9, P0, R166.reuse, UR8, RZ ;  /* 0x00000008a609bc10 */ /* 0x040fe2000ff1e0ff */
[----:B------:R-:W-:Y:S01]  /*acf0*/  VOTEU.ALL UP0, P5 ;  /* 0x00000000003f7886 */ /* 0x000fe20002800000 */
[----:B------:R-:W-:Y:S01]  /*ad00*/  @!P4 IADD3.X R4, R165, UR6, RZ, P1, !PT ;  /* 0x00000006a504cc10 */ /* 0x000fe20008ffe4ff */
[----:B------:R-:W-:Y:S01]  /*ad10*/  UIADD3 UR5, UP2, UP1, UR25, UR8, UR25 ;  /* 0x0000000819057290 */ /* 0x000fe2000f95e019 */
[----:B------:R-:W-:Y:S01]  /*ad20*/  @!P4 LEA R172, P1, R5, c[0x0][0x168], 0x1 ;  /* 0x00005a0005acca11 */ /* 0x000fe200078208ff */
[----:B------:R1:W-:Y:S01]  /*ad30*/  @P5 STS.128 [R232+0x8000], RZ ;  /* 0x008000ffe8005388 */ /* 0x0003e20000000c00 */
[----:B------:R-:W-:Y:S01]  /*ad40*/  @!P3 IADD3.X R0, R165, UR6, RZ, P0, !PT ;  /* 0x00000006a500bc10 */ /* 0x000fe200087fe4ff */
[----:B------:R-:W-:Y:S01]  /*ad50*/  @!UP0 UIADD3 UR9, UP3, UR25, UR8, URZ ;  /* 0x0000000819098290 */ /* 0x000fe2000ff7e03f */
[----:B------:R-:W-:Y:S01]  /*ad60*/  @!P4 LEA.HI.X R173, R5, c[0x0][0x16c], R4, 0x1, P1 ;  /* 0x00005b0005adca11 */ /* 0x000fe200008f0c04 */
[----:B------:R-:W-:Y:S01]  /*ad70*/  IMAD.U32 R4, RZ, RZ, UR6 ;  /* 0x00000006ff047e24 */ /* 0x000fe2000f8e00ff */
[C---:B------:R-:W-:Y:S01]  /*ad80*/  @!P3 LEA R12, P1, R9.reuse, c[0x0][0x168], 0x1 ;  /* 0x00005a00090cba11 */ /* 0x040fe200078208ff */
[----:B------:R-:W-:Y:S01]  /*ad90*/  @!UP0 UIADD3.X UR7, UR24, UR6, URZ, UP3, !UPT ;  /* 0x0000000618078290 */ /* 0x000fe20009ffe43f */
[C---:B------:R-:W-:Y:S01]  /*ada0*/  @!P2 IADD3 R5, P0, R166.reuse, UR8, RZ ;  /* 0x00000008a605ac10 */ /* 0x040fe2000ff1e0ff */
[----:B------:R-:W-:Y:S01]  /*adb0*/  IMAD.U32 R15, RZ, RZ, UR9 ;  /* 0x00000009ff0f7e24 */ /* 0x000fe2000f8e00ff */
[----:B------:R-:W-:Y:S01]  /*adc0*/  @!P3 LEA.HI.X R13, R9, c[0x0][0x16c], R0, 0x1, P1 ;  /* 0x00005b00090dba11 */ /* 0x000fe200008f0c00 */
[----:B------:R-:W-:Y:S01]  /*add0*/  UIADD3.X UR4, UR24, UR6, UR24, UP2, UP1 ;  /* 0x0000000618047290 */ /* 0x000fe200097e2418 */
[----:B------:R-:W-:Y:S01]  /*ade0*/  @!P2 IADD3.X R0, R165, UR6, RZ, P0, !PT ;  /* 0x00000006a500ac10 */ /* 0x000fe200087fe4ff */
[----:B------:R-:W-:Y:S01]  /*adf0*/  BSSY B0, `(.L_x_3115) ;  /* 0x0000087000007945 */ /* 0x000fe20003800000 */
[----:B------:R-:W-:-:S04]  /*ae00*/  @!P4 IADD3 R9, P1, P0, R166, UR25, R7 ;  /* 0x00000019a609cc10 */ /* 0x000fc8000f83e007 */
[----:B------:R-:W-:Y:S02]  /*ae10*/  @!P4 IADD3.X R6, R165, UR24, R4, P1, P0 ;  /* 0x00000018a506cc10 */ /* 0x000fe40008fe0404 */
[----:B------:R-:W-:Y:S02]  /*ae20*/  @!P2 LEA R10, P0, R5, c[0x0][0x168], 0x1 ;  /* 0x00005a00050aaa11 */ /* 0x000fe400078008ff */
[----:B------:R-:W-:Y:S02]  /*ae30*/  @!P4 LEA R16, P1, R9, c[0x0][0x168], 0x1 ;  /* 0x00005a000910ca11 */ /* 0x000fe400078208ff */
[----:B------:R-:W-:Y:S01]  /*ae40*/  @!P2 LEA.HI.X R11, R5, c[0x0][0x16c], R0, 0x1, P0 ;  /* 0x00005b00050baa11 */ /* 0x000fe200000f0c00 */
[----:B------:R-:W-:Y:S01]  /*ae50*/  IMAD.U32 R0, RZ, RZ, UR7 ;  /* 0x00000007ff007e24 */ /* 0x000fe2000f8e00ff */
[----:B------:R-:W-:Y:S01]  /*ae60*/  @!P4 LEA.HI.X R17, R9, c[0x0][0x16c], R6, 0x1, P1 ;  /* 0x00005b000911ca11 */ /* 0x000fe200008f0c06 */
[----:B------:R-:W-:Y:S01]  /*ae70*/  UIADD3 UR7, UP0, UR25, UR5, URZ ;  /* 0x0000000519077290 */ /* 0x000fe2000ff1e03f */
[----:B------:R-:W-:-:S04]  /*ae80*/  @!P3 IADD3 R6, P1, P0, R166, UR25, R7 ;  /* 0x00000019a606bc10 */ /* 0x000fc8000f83e007 */
[----:B------:R-:W-:Y:S02]  /*ae90*/  @!P3 IADD3.X R5, R165, UR24, R4, P1, P0 ;  /* 0x00000018a505bc10 */ /* 0x000fe40008fe0404 */
[C---:B------:R-:W-:Y:S02]  /*aea0*/  @!P3 LEA R8, P0, R6.reuse, c[0x0][0x168], 0x1 ;  /* 0x00005a000608ba11 */ /* 0x040fe400078008ff */
[CC--:B------:R-:W-:Y:S02]  /*aeb0*/  @!P5 LEA R18, P1, R15.reuse, R240.reuse, 0x1 ;  /* 0x000000f00f12d211 */ /* 0x0c0fe400078208ff */
[----:B------:R-:W-:Y:S01]  /*aec0*/  @!P3 LEA.HI.X R9, R6, c[0x0][0x16c], R5, 0x1, P0 ;  /* 0x00005b000609ba11 */ /* 0x000fe200000f0c05 */
[----:B------:R-:W-:Y:S01]  /*aed0*/  IMAD.U32 R5, RZ, RZ, UR5 ;  /* 0x00000005ff057e24 */ /* 0x000fe2000f8e00ff */
[----:B------:R-:W-:Y:S01]  /*aee0*/  @!P5 LEA.HI.X R19, R15, R241, R0, 0x1, P1 ;  /* 0x000000f10f13d211 */ /* 0x000fe200008f0c00 */
[----:B------:R-:W-:Y:S01]  /*aef0*/  IMAD.U32 R6, RZ, RZ, UR6 ;  /* 0x00000006ff067e24 */ /* 0x000fe2000f8e00ff */
[-C--:B------:R-:W-:Y:S01]  /*af00*/  @!P5 LEA R184, P1, R7, R240.reuse, 0x1 ;  /* 0x000000f007b8d211 */ /* 0x080fe200078208ff */
[----:B------:R-:W-:Y:S01]  /*af10*/  IMAD.U32 R0, RZ, RZ, UR4 ;  /* 0x00000004ff007e24 */ /* 0x000fe2000f8e00ff */
[----:B------:R-:W-:-:S02]  /*af20*/  @!P5 LEA R14, P0, R5, R240, 0x1 ;  /* 0x000000f0050ed211 */ /* 0x000fc400078008ff */
[-C--:B------:R-:W-:Y:S02]  /*af30*/  @!P5 LEA.HI.X R185, R7, R241.reuse, R6, 0x1, P1 ;  /* 0x000000f107b9d211 */ /* 0x080fe400008f0c06 */
[----:B------:R-:W-:Y:S02]  /*af40*/  @!P5 LEA.HI.X R15, R5, R241, R0, 0x1, P0 ;  /* 0x000000f1050fd211 */ /* 0x000fe400000f0c00 */
[----:B------:R-:W-:Y:S01]  /*af50*/  @!P2 IADD3 R0, P1, P0, R166, UR25, R7 ;  /* 0x00000019a600ac10 */ /* 0x000fe2000f83e007 */
[----:B------:R-:W-:Y:S01]  /*af60*/  @!PT LDS RZ, [RZ] ;  /* 0x00000000fffff984 */ /* 0x000fe20000000800 */
[----:B------:R-:W-:Y:S01]  /*af70*/  @!PT LDS RZ, [RZ] ;  /* 0x00000000fffff984 */ /* 0x000fe20000000800 */
[----:B------:R-:W-:Y:S01]  /*af80*/  @!PT LDS RZ, [RZ] ;  /* 0x00000000fffff984 */ /* 0x000fe20000000800 */
[----:B------:R1:W-:Y:S03]  /*af90*/  @!P5 LDGSTS.E.BYPASS.LTC128B.128 [R232+0x8000], [R184.64] ;  /* 0x08000000b8e8dfae */ /* 0x0003e6000b901d60 */
[----:B------:R-:W-:Y:S01]  /*afa0*/  @!P2 IADD3.X R5, R165, UR24, R4, P1, P0 ;  /* 0x00000018a505ac10 */ /* 0x000fe20008fe0404 */
[----:B------:R1:W-:Y:S01]  /*afb0*/  @P4 STS.128 [R232+0xa000], RZ ;  /* 0x00a000ffe8004388 */ /* 0x0003e20000000c00 */
[----:B------:R-:W-:-:S02]  /*afc0*/  @!P2 LEA R186, P0, R0, c[0x0][0x168], 0x1 ;  /* 0x00005a0000baaa11 */ /* 0x000fc400078008ff */
[----:B------:R-:W-:Y:S01]  /*afd0*/  @!P4 IADD3 R7, P1, R166, UR5, RZ ;  /* 0x00000005a607cc10 */ /* 0x000fe2000ff3e0ff */
[----:B------:R-:W-:Y:S01]  /*afe0*/  @!PT LDS RZ, [RZ] ;  /* 0x00000000fffff984 */ /* 0x000fe20000000800 */
[----:B------:R-:W-:Y:S01]  /*aff0*/  @!PT LDS RZ, [RZ] ;  /* 0x00000000fffff984 */ /* 0x000fe20000000800 */
[----:B------:R-:W-:Y:S01]  /*b000*/  @!PT LDS RZ, [RZ] ;  /* 0x00000000fffff984 */ /* 0x000fe20000000800 */
[----:B------:R1:W-:Y:S01]  /*b010*/  @!P4 LDGSTS.E.BYPASS.LTC128B.128 [R232+0xa000], [R172.64+0x80] ;  /* 0x0a000080ace8cfae */ /* 0x0003e2000b901d60 */
[----:B------:R-:W-:Y:S02]  /*b020*/  @!P2 LEA.HI.X R187, R0, c[0x0][0x16c], R5, 0x1, P0 ;  /* 0x00005b0000bbaa11 */ /* 0x000fe400000f0c05 */
[----:B------:R-:W-:Y:S01]  /*b030*/  @!P4 IADD3.X R0, R165, UR4, RZ, P1, !PT ;  /* 0x00000004a500cc10 */ /* 0x000fe20008ffe4ff */
[----:B------:R1:W-:Y:S01]  /*b040*/  @P3 STS.128 [R232+0xc000], RZ ;  /* 0x00c000ffe8003388 */ /* 0x0003e20000000c00 */
[C---:B------:R-:W-:Y:S02]  /*b050*/  @!P4 LEA R188, P1, R7.reuse, c[0x0][0x168], 0x1 ;  /* 0x00005a0007bcca11 */ /* 0x040fe400078208ff */
[----:B------:R-:W-:Y:S01]  /*b060*/  @!P3 IADD3 R5, P0, R166, UR5, RZ ;  /* 0x00000005a605bc10 */ /* 0x000fe2000ff1e0ff */
[----:B------:R-:W-:Y:S01]  /*b070*/  @!PT LDS RZ, [RZ] ;  /* 0x00000000fffff984 */ /* 0x000fe20000000800 */
[----:B------:R-:W-:Y:S01]  /*b080*/  @!PT LDS RZ, [RZ] ;  /* 0x00000000fffff984 */ /* 0x000fe20000000800 */
[----:B------:R-:W-:Y:S01]  /*b090*/  @!PT LDS RZ, [RZ] ;  /* 0x00000000fffff984 */ /* 0x000fe20000000800 */
[----:B------:R1:W-:Y:S01]  /*b0a0*/  @!P3 LDGSTS.E.BYPASS.LTC128B.128 [R232+0xc000], [R12.64+0x100] ;  /* 0x0c0001000ce8bfae */ /* 0x0003e2000b901d60 */
[----:B------:R-:W-:-:S02]  /*b0b0*/  @!P4 LEA.HI.X R189, R7, c[0x0][0x16c], R0, 0x1, P1 ;  /* 0x00005b0007bdca11 */ /* 0x000fc400008f0c00 */
[----:B------:R-:W-:Y:S01]  /*b0c0*/  @!P3 IADD3.X R0, R165, UR4, RZ, P0, !PT ;  /* 0x00000004a500bc10 */ /* 0x000fe200087fe4ff */
[----:B------:R1:W-:Y:S01]  /*b0d0*/  @P2 STS.128 [R232+0xe000], RZ ;  /* 0x00e000ffe8002388 */ /* 0x0003e20000000c00 */
[C---:B------:R-:W-:Y:S02]  /*b0e0*/  @!P3 LEA R190, P1, R5.reuse, c[0x0][0x168], 0x1 ;  /* 0x00005a0005beba11 */ /* 0x040fe400078208ff */
[----:B------:R-:W-:Y:S01]  /*b0f0*/  @!P2 IADD3 R7, P0, R166, UR5, RZ ;  /* 0x00000005a607ac10 */ /* 0x000fe2000ff1e0ff */
[----:B------:R-:W-:Y:S01]  /*b100*/  UIADD3.X UR5, UR24, UR4, URZ, UP0, !UPT ;  /* 0x0000000418057290 */ /* 0x000fe200087fe43f */
[----:B------:R-:W-:Y:S01]  /*b110*/  @!P3 LEA.HI.X R191, R5, c[0x0][0x16c], R0, 0x1, P1 ;  /* 0x00005b0005bfba11 */ /* 0x000fe200008f0c00 */
[----:B------:R-:W-:Y:S01]  /*b120*/  IMAD.U32 R5, RZ, RZ, UR7 ;  /* 0x00000007ff057e24 */ /* 0x000fe2000f8e00ff */
[----:B------:R-:W-:Y:S01]  /*b130*/  @!P2 IADD3.X R4, R165, UR4, RZ, P0, !PT ;  /* 0x00000004a504ac10 */ /* 0x000fe200087fe4ff */
[----:B------:R-:W-:Y:S01]  /*b140*/  @!PT LDS RZ, [RZ] ;  /* 0x00000000fffff984 */ /* 0x000fe20000000800 */
[----:B------:R-:W-:Y:S01]  /*b150*/  @!PT LDS RZ, [RZ] ;  /* 0x00000000fffff984 */ /* 0x000fe20000000800 */
[----:B------:R-:W-:Y:S01]  /*b160*/  @!PT LDS RZ, [RZ] ;  /* 0x00000000fffff984 */ /* 0x000fe20000000800 */
[----:B------:R1:W-:Y:S01]  /*b170*/  @!P2 LDGSTS.E.BYPASS.LTC128B.128 [R232+0xe000], [R10.64+0x180] ;  /* 0x0e0001800ae8afae */ /* 0x0003e2000b901d60 */
[----:B------:R-:W-:Y:S01]  /*b180*/  @!P2 LEA R6, P0, R7, c[0x0][0x168], 0x1 ;  /* 0x00005a000706aa11 */ /* 0x000fe200078008ff */
[----:B------:R-:W-:Y:S01]  /*b190*/  IMAD.U32 R0, RZ, RZ, UR5 ;  /* 0x00000005ff007e24 */ /* 0x000fe2000f8e00ff */
[----:B------:R-:W-:Y:S01]  /*b1a0*/  @!P5 LEA R200, P1, R5, R240, 0x1 ;  /* 0x000000f005c8d211 */ /* 0x000fe200078208ff */
[----:B------:R1:W-:Y:S01]  /*b1b0*/  @P5 STS.128 [R232+0x8800], RZ ;  /* 0x008800ffe8005388 */ /* 0x0003e20000000c00 */
[----:B------:R-:W-:-:S02]  /*b1c0*/  @!P2 LEA.HI.X R7, R7, c[0x0][0x16c], R4, 0x1, P0 ;  /* 0x00005b000707aa11 */ /* 0x000fc400000f0c04 */
[----:B------:R-:W-:Y:S01]  /*b1d0*/  @!P4 IADD3 R4, P0, R166, UR7, RZ ;  /* 0x00000007a604cc10 */ /* 0x000fe2000ff1e0ff */
[----:B------:R-:W-:Y:S01]  /*b1e0*/  @!PT LDS RZ, [RZ] ;  /* 0x00000000fffff984 */ /* 0x000fe20000000800 */
[----:B------:R-:W-:Y:S01]  /*b1f0*/  @!PT LDS RZ, [RZ] ;  /* 0x00000000fffff984 */ /* 0x000fe20000000800 */
[----:B------:R-:W-:Y:S01]  /*b200*/  @!PT LDS RZ, [RZ] ;  /* 0x00000000fffff984 */ /* 0x000fe20000000800 */
[----:B------:R1:W-:Y:S01]  /*b210*/  @!P5 LDGSTS.E.BYPASS.LTC128B.128 [R232+0x8800], [R18.64] ;  /* 0x0880000012e8dfae */ /* 0x0003e2000b901d60 */
[----:B------:R-:W-:Y:S02]  /*b220*/  @!P5 LEA.HI.X R201, R5, R241, R0, 0x1, P1 ;  /* 0x000000f105c9d211 */ /* 0x000fe400008f0c00 */
[----:B------:R-:W-:Y:S01]  /*b230*/  @!P4 IADD3.X R5, R165, UR5, RZ, P0, !PT ;  /* 0x00000005a505cc10 */ /* 0x000fe200087fe4ff */
[----:B------:R1:W-:Y:S01]  /*b240*/  @P4 STS.128 [R232+0xa800], RZ ;  /* 0x00a800ffe8004388 */ /* 0x0003e20000000c00 */
[----:B------:R-:W-:Y:S02]  /*b250*/  @!P4 LEA R238, P1, R4, c[0x0][0x168], 0x1 ;  /* 0x00005a0004eeca11 */ /* 0x000fe400078208ff */
        /* <DEDUP_REMOVED lines=8> */
[----:B------:R-:W-:-:S03]  /*b2e0*/  @!P3 LEA R4, P0, R0, c[0x0][0x168], 0x1 ;  /* 0x00005a000004ba11 */ /* 0x000fc600078008ff */
[----:B------:R-:W-:Y:S01]  /*b2f0*/  @!PT LDS RZ, [RZ] ;  /* 0x00000000fffff984 */ /* 0x000fe20000000800 */
[----:B------:R-:W-:Y:S01]  /*b300*/  @!PT LDS RZ, [RZ] ;  /* 0x00000000fffff984 */ /* 0x000fe20000000800 */
[----:B------:R-:W-:Y:S01]  /*b310*/  @!PT LDS RZ, [RZ] ;  /* 0x00000000fffff984 */ /* 0x000fe20000000800 */
[----:B------:R1:W-:Y:S01]  /*b320*/  @!P3 LDGSTS.E.BYPASS.LTC128B.128 [R232+0xc800], [R8.64+0x100] ;  /* 0x0c80010008e8bfae */ /* 0x0003e2000b901d60 */
        /* <DEDUP_REMOVED lines=45> */
[----:B-1----:R-:W-:-:S04]  /*b600*/  LEA R4, P0, R166, c[0x0][0x168], 0x1 ;  /* 0x00005a00a6047a11 */ /* 0x002fc800078008ff */
[----:B------:R-:W-:-:S05]  /*b610*/  LEA.HI.X R5, R166, c[0x0][0x16c], R165, 0x1, P0 ;  /* 0x00005b00a6057a11 */ /* 0x000fca00000f0ca5 */
[----:B------:R-:W-:Y:S01]  /*b620*/  @!PT LDS RZ, [RZ] ;  /* 0x00000000fffff984 */ /* 0x000fe20000000800 */
[----:B------:R-:W-:Y:S01]  /*b630*/  @!PT LDS RZ, [RZ] ;  /* 0x00000000fffff984 */ /* 0x000fe20000000800 */
[----:B------:R-:W-:Y:S01]  /*b640*/  @!PT LDS RZ, [RZ] ;  /* 0x00000000fffff984 */ /* 0x000fe20000000800 */
[----:B------:R1:W-:Y:S04]  /*b650*/  LDGSTS.E.BYPASS.LTC128B.128 [R232+0xf800], [R4.64+0x180] ;  /* 0x0f80018004e87fae */ /* 0x0003e8000b901d60 */
.L_x_3116:
[----:B------:R-:W-:Y:S05]  /*b660*/  BSYNC B0 ;  /* 0x0000000000007941 */ /* 0x000fea0003800000 */
.L_x_3115:
[----:B------:R-:W0:Y:S01]  /*b670*/  LDGDEPBAR ;  /* 0x00000000000079af */ /* 0x000e220000000000 */
[----:B-1----:R-:W-:Y:S02]  /*b680*/  IMAD.U32 R5, RZ, RZ, UR8 ;  /* 0x00000008ff057e24 */ /* 0x002fe4000f8e00ff */
[----:B------:R-:W-:-:S03]  /*b690*/  IMAD.U32 R0, RZ, RZ, UR6 ;  /* 0x00000006ff007e24 */ /* 0x000fc6000f8e00ff */
[----:B------:R-:W-:-:S04]  /*b6a0*/  LEA R240, P0, R5, R240, 0x1 ;  /* 0x000000f005f07211 */ /* 0x000fc800078008ff */
[----:B------:R-:W-:Y:S02]  /*b6b0*/  LEA.HI.X R241, R5, R241, R0, 0x1, P0 ;  /* 0x000000f105f17211 */ /* 0x000fe400000f0c00 */
.L_x_3112:
        /* <DEDUP_REMOVED lines=52> */
[----:B------:R-:W-:-:S02]  /*ba00*/  FADD.FTZ R6, R3, -R6 ;  /* 0x8000000603067221 */ /* 0x000fc40000010000 */
[--C-:B------:R-:W-:Y:S02]  /*ba10*/  FFMA.FTZ R172, R169, c[0x0][0x23c], -R166.reuse ;  /* 0x00008f00a9ac7a23 */ /* 0x100fe400000108a6 */
[--C-:B------:R-:W-:Y:S02]  /*ba20*/  FFMA.FTZ R168, R2, c[0x0][0x23c], -R179.reuse ;  /* 0x00008f0002a87a23 */ /* 0x100fe400000108b3 */
[--C-:B------:R-:W-:Y:S02]  /*ba30*/  FFMA.FTZ R169, R175, c[0x0][0x23c], -R166.reuse ;  /* 0x00008f00afa97a23 */ /* 0x100fe400000108a6 */
[----:B------:R-:W-:Y:S01]  /*ba40*/  FFMA.FTZ R2, R176, c[0x0][0x23c], -R179 ;  /* 0x00008f00b0027a23 */ /* 0x000fe200000108b3 */
[----:B------:R-:W-:Y:S01]  /*ba50*/  MUFU.EX2 R172, R172 ;  /* 0x000000ac00ac7308 */ /* 0x000fe20000000800 */
[--C-:B------:R-:W-:Y:S02]  /*ba60*/  FFMA.FTZ R171, R171, c[0x0][0x23c], -R166.reuse ;  /* 0x00008f00abab7a23 */ /* 0x100fe400000108a6 */
[----:B------:R-:W-:-:S02]  /*ba70*/  FFMA.FTZ R170, R203, c[0x0][0x23c], -R166 ;  /* 0x00008f00cbaa7a23 */ /* 0x000fc400000108a6 */
[--C-:B------:R-:W-:Y:S02]  /*ba80*/  FFMA.FTZ R0, R30, c[0x0][0x23c], -R179.reuse ;  /* 0x00008f001e007a23 */ /* 0x100fe400000108b3 */
[--C-:B------:R-:W-:Y:S01]  /*ba90*/  FFMA.FTZ R175, R28, c[0x0][0x23c], -R179.reuse ;  /* 0x00008f001caf7a23 */ /* 0x100fe200000108b3 */
[----:B------:R-:W1:Y:S01]  /*baa0*/  MUFU.EX2 R171, R171 ;  /* 0x000000ab00ab7308 */ /* 0x000e620000000800 */
[----:B------:R-:W-:Y:S02]  /*bab0*/  FMUL.FTZ R176, R4, c[0x0][0x23c] ;  /* 0x00008f0004b07a20 */ /* 0x000fe40000410000 */
[----:B------:R-:W-:Y:S02]  /*bac0*/  FMUL.FTZ R3, R6, c[0x0][0x23c] ;  /* 0x00008f0006037a20 */ /* 0x000fe40000410000 */
[----:B------:R-:W-:Y:S02]  /*bad0*/  FFMA.FTZ R186, R21, c[0x0][0x23c], -R166 ;  /* 0x00008f0015ba7a23 */ /* 0x000fe400000108a6 */
[--C-:B------:R-:W-:Y:S01]  /*bae0*/  FFMA.FTZ R188, R22, c[0x0][0x23c], -R179.reuse ;  /* 0x00008f0016bc7a23 */ /* 0x100fe200000108b3 */
[----:B------:R-:W-:Y:S01]  /*baf0*/  MUFU.EX2 R170, R170 ;  /* 0x000000aa00aa7308 */ /* 0x000fe20000000800 */
[----:B------:R-:W-:-:S02]  /*bb00*/  FFMA.FTZ R189, R20, c[0x0][0x23c], -R179 ;  /* 0x00008f0014bd7a23 */ /* 0x000fc400000108b3 */
[----:B------:R-:W-:Y:S01]  /*bb10*/  LDSM.16.MT88.4 R20, [R224+0x12800] ;  /* 0x01280000e014783b */ /* 0x000fe20000004200 */
[--C-:B------:R-:W-:Y:S02]  /*bb20*/  FFMA.FTZ R183, R31, c[0x0][0x23c], -R166.reuse ;  /* 0x00008f001fb77a23 */ /* 0x100fe400000108a6 */
[--C-:B------:R-:W-:Y:S02]  /*bb30*/  FFMA.FTZ R184, R29, c[0x0][0x23c], -R166.reuse ;  /* 0x00008f001db87a23 */ /* 0x100fe400000108a6 */
[----:B------:R-:W2:Y:S01]  /*bb40*/  MUFU.EX2 R169, R169 ;  /* 0x000000a900a97308 */ /* 0x000ea20000000800 */
[----:B-1----:R-:W-:Y:S01]  /*bb50*/  F2FP.BF16.PACK_AB R4, R171, R172 ;  /* 0x000000acab04723e */ /* 0x002fe200000010ff */
[----:B------:R-:W-:Y:S01]  /*bb60*/  FFMA.FTZ R185, R25, c[0x0][0x23c], -R166 ;  /* 0x00008f0019b97a23 */ /* 0x000fe200000108a6 */
[----:B------:R-:W-:Y:S01]  /*bb70*/  LDSM.16.MT88.4 R28, [R222+0x10800] ;  /* 0x01080000de1c783b */ /* 0x000fe20000004200 */
[--C-:B------:R-:W-:Y:S02]  /*bb80*/  FFMA.FTZ R187, R26, c[0x0][0x23c], -R179.reuse ;  /* 0x00008f001abb7a23 */ /* 0x100fe400000108b3 */
[----:B------:R-:W-:-:S02]  /*bb90*/  FFMA.FTZ R190, R24, c[0x0][0x23c], -R179 ;  /* 0x00008f0018be7a23 */ /* 0x000fc400000108b3 */
[----:B------:R-:W-:Y:S01]  /*bba0*/  MUFU.EX2 R168, R168 ;  /* 0x000000a800a87308 */ /* 0x000fe20000000800 */
[----:B------:R-:W-:Y:S01]  /*bbb0*/  LDSM.16.MT88.4 R24, [R221+0x10800] ;  /* 0x01080000dd18783b */ /* 0x000fe20000004200 */
[--C-:B------:R-:W-:Y:S02]  /*bbc0*/  FFMA.FTZ R196, R195, c[0x0][0x23c], -R166.reuse ;  /* 0x00008f00c3c47a23 */ /* 0x100fe400000108a6 */
[--C-:B------:R-:W-:Y:S02]  /*bbd0*/  FFMA.FTZ R198, R197, c[0x0][0x23c], -R166.reuse ;  /* 0x00008f00c5c67a23 */ /* 0x100fe400000108a6 */
[----:B------:R-:W-:Y:S02]  /*bbe0*/  FFMA.FTZ R195, R192, c[0x0][0x23c], -R179 ;  /* 0x00008f00c0c37a23 */ /* 0x000fe400000108b3 */
[----:B------:R-:W1:Y:S01]  /*bbf0*/  MUFU.EX2 R2, R2 ;  /* 0x0000000200027308 */ /* 0x000e620000000800 */
[----:B--2---:R-:W-:Y:S01]  /*bc00*/  F2FP.BF16.PACK_AB R6, R169, R170 ;  /* 0x000000aaa906723e */ /* 0x004fe200000010ff */
[----:B------:R-:W-:-:S02]  /*bc10*/  FFMA.FTZ R191, R199, c[0x0][0x23c], -R166 ;  /* 0x00008f00c7bf7a23 */ /* 0x000fc400000108a6 */
[--C-:B------:R-:W-:Y:S02]  /*bc20*/  FFMA.FTZ R193, R193, c[0x0][0x23c], -R166.reuse ;  /* 0x00008f00c1c17a23 */ /* 0x100fe400000108a6 */
[--C-:B------:R-:W-:Y:S02]  /*bc30*/  FFMA.FTZ R194, R194, c[0x0][0x23c], -R179.reuse ;  /* 0x00008f00c2c27a23 */ /* 0x100fe400000108b3 */
[----:B------:R-:W-:Y:S01]  /*bc40*/  MUFU.EX2 R0, R0 ;  /* 0x0000000000007308 */ /* 0x000fe20000000800 */
[--C-:B------:R-:W-:Y:S02]  /*bc50*/  FFMA.FTZ R192, R32, c[0x0][0x23c], -R179.reuse ;  /* 0x00008f0020c07a23 */ /* 0x100fe400000108b3 */
[----:B------:R-:W-:Y:S02]  /*bc60*/  FFMA.FTZ R197, R34, c[0x0][0x23c], -R179 ;  /* 0x00008f0022c57a23 */ /* 0x000fe400000108b3 */
[--C-:B------:R-:W-:Y:S02]  /*bc70*/  FFMA.FTZ R199, R35, c[0x0][0x23c], -R166.reuse ;  /* 0x00008f0023c77a23 */ /* 0x100fe400000108a6 */
[--C-:B------:R-:W-:Y:S01]  /*bc80*/  FFMA.FTZ R200, R33, c[0x0][0x23c], -R166.reuse ;  /* 0x00008f0021c87a23 */ /* 0x100fe200000108a6 */
[----:B------:R-:W2:Y:S01]  /*bc90*/  MUFU.EX2 R175, R175 ;  /* 0x000000af00af7308 */ /* 0x000ea20000000800 */
[----:B-1----:R-:W-:Y:S01]  /*bca0*/  F2FP.BF16.PACK_AB R5, R2, R168 ;  /* 0x000000a80205723e */ /* 0x002fe200000010ff */
[----:B------:R-:W-:Y:S01]  /*bcb0*/  LDSM.16.MT88.4 R32, [R220+0x17000] ;  /* 0x01700000dc20783b */ /* 0x000fe20000004200 */
[----:B------:R-:W-:-:S02]  /*bcc0*/  FFMA.FTZ R181, R181, c[0x0][0x23c], -R166 ;  /* 0x00008f00b5b57a23 */ /* 0x000fc400000108a6 */
[----:B------:R-:W-:Y:S02]  /*bcd0*/  FFMA.FTZ R202, R167, c[0x0][0x23c], -R166 ;  /* 0x00008f00a7ca7a23 */ /* 0x000fe400000108a6 */
[--C-:B------:R-:W-:Y:S01]  /*bce0*/  FFMA.FTZ R182, R182, c[0x0][0x23c], -R179.reuse ;  /* 0x00008f00b6b67a23 */ /* 0x100fe200000108b3 */
[----:B------:R-:W1:Y:S01]  /*bcf0*/  MUFU.EX2 R176, R176 ;  /* 0x000000b000b07308 */ /* 0x000e620000000800 */
[--C-:B------:R-:W-:Y:S01]  /*bd00*/  FFMA.FTZ R201, R180, c[0x0][0x23c], -R179.reuse ;  /* 0x00008f00b4c97a23 */ /* 0x100fe200000108b3 */
[----:B------:R-:W-:Y:S01]  /*bd10*/  LDSM.16.MT88.4 R164, [R224+0x11800] ;  /* 0x01180000e0a4783b */ /* 0x000fe20000004200 */
[--C-:B------:R-:W-:Y:S02]  /*bd20*/  FFMA.FTZ R178, R178, c[0x0][0x23c], -R179.reuse ;  /* 0x00008f00b2b27a23 */ /* 0x100fe400000108b3 */
[----:B------:R-:W-:-:S03]  /*bd30*/  FFMA.FTZ R177, R177, c[0x0][0x23c], -R179 ;  /* 0x00008f00b1b17a23 */ /* 0x000fc600000108b3 */
[----:B------:R-:W3:Y:S01]  /*bd40*/  MUFU.EX2 R3, R3 ;  /* 0x0000000300037308 */ /* 0x000ee20000000800 */
[----:B--2---:R-:W-:Y:S01]  /*bd50*/  F2FP.BF16.PACK_AB R7, R175, R0 ;  /* 0x00000000af07723e */ /* 0x004fe200000010ff */
[----:B-1----:R-:W-:-:S06]  /*bd60*/  FMUL.FTZ R160, R160, R176 ;  /* 0x000000b0a0a07220 */ /* 0x002fcc0000410000 */
[----:B------:R-:W-:Y:S01]  /*bd70*/  MUFU.EX2 R183, R183 ;  /* 0x000000b700b77308 */ /* 0x000fe20000000800 */
[-C--:B------:R-:W-:Y:S02]  /*bd80*/  FMUL.FTZ R161, R161, R176.reuse ;  /* 0x000000b0a1a17220 */ /* 0x080fe40000410000 */
[-C--:B------:R-:W-:Y:S02]  /*bd90*/  FMUL.FTZ R156, R156, R176.reuse ;  /* 0x000000b09c9c7220 */ /* 0x080fe40000410000 */
[----:B------:R-:W-:Y:S02]  /*bda0*/  FMUL.FTZ R157, R157, R176 ;  /* 0x000000b09d9d7220 */ /* 0x000fe40000410000 */
[-C--:B---3--:R-:W-:Y:S01]  /*bdb0*/  FMUL.FTZ R162, R162, R3.reuse ;  /* 0x00000003a2a27220 */ /* 0x088fe20000410000 */
[----:B------:R-:W-:Y:S01]  /*bdc0*/  MUFU.EX2 R184, R184 ;  /* 0x000000b800b87308 */ /* 0x000fe20000000800 */
        /* <DEDUP_REMOVED lines=11> */
[----:B------:R-:W1:Y:S01]  /*be80*/  LDSM.16.MT88.4 R12, [R220+0x10000] ;  /* 0x01000000dc0c783b */ /* 0x000e620000004200 */
[----:B------:R-:W-:Y:S01]  /*be90*/  FMUL.FTZ R149, R149, R176 ;  /* 0x000000b095957220 */ /* 0x000fe20000410000 */
[----:B------:R-:W-:Y:S01]  /*bea0*/  MUFU.EX2 R186, R186 ;  /* 0x000000ba00ba7308 */ /* 0x000fe20000000800 */
[----:B------:R-:W-:-:S02]  /*beb0*/  FMUL.FTZ R150, R150, R3 ;  /* 0x0000000396967220 */ /* 0x000fc40000410000 */
[-C--:B------:R-:W-:Y:S02]  /*bec0*/  FMUL.FTZ R151, R151, R3.reuse ;  /* 0x0000000397977220 */ /* 0x080fe40000410000 */
[-C--:B------:R-:W-:Y:S01]  /*bed0*/  FMUL.FTZ R144, R144, R176.reuse ;  /* 0x000000b090907220 */ /* 0x080fe20000410000 */
[C---:B------:R-:W-:Y:S01]  /*bee0*/  HMMA.16816.F32.BF16 R152, R4.reuse, R16, R152 ;  /* 0x000000100498723c */ /* 0x040fe20000041898 */
[-C--:B------:R-:W-:Y:S01]  /*bef0*/  FMUL.FTZ R145, R145, R176.reuse ;  /* 0x000000b091917220 */ /* 0x080fe20000410000 */
[----:B------:R-:W2:Y:S01]  /*bf00*/  MUFU.EX2 R187, R187 ;  /* 0x000000bb00bb7308 */ /* 0x000ea20000000800 */
[-C--:B------:R-:W-:Y:S02]  /*bf10*/  FMUL.FTZ R146, R146, R3.reuse ;  /* 0x0000000392927220 */ /* 0x080fe40000410000 */
[-C--:B------:R-:W-:Y:S02]  /*bf20*/  FMUL.FTZ R147, R147, R3.reuse ;  /* 0x0000000393937220 */ /* 0x080fe40000410000 */
[-C--:B------:R-:W-:Y:S01]  /*bf30*/  FMUL.FTZ R140, R140, R176.reuse ;  /* 0x000000b08c8c7220 */ /* 0x080fe20000410000 */
[----:B------:R-:W-:Y:S01]  /*bf40*/  HMMA.16816.F32.BF16 R148, R4, R18, R148 ;  /* 0x000000120494723c */ /* 0x000fe20000041894 */
[----:B------:R-:W-:Y:S01]  /*bf50*/  FMUL.FTZ R141, R141, R176 ;  /* 0x000000b08d8d7220 */ /* 0x000fe20000410000 */
[----:B------:R-:W3:Y:S01]  /*bf60*/  LDSM.16.MT88.4 R16, [R224+0x12000] ;  /* 0x01200000e010783b */ /* 0x000ee20000004200 */
[-C--:B------:R-:W-:Y:S01]  /*bf70*/  FMUL.FTZ R142, R142, R3.reuse ;  /* 0x000000038e8e7220 */ /* 0x080fe20000410000 */
[----:B------:R-:W4:Y:S01]  /*bf80*/  MUFU.EX2 R190, R190 ;  /* 0x000000be00be7308 */ /* 0x000f220000000800 */
[----:B------:R-:W-:-:S02]  /*bf90*/  FMUL.FTZ R143, R143, R3 ;  /* 0x000000038f8f7220 */ /* 0x000fc40000410000 */
[-C--:B------:R-:W-:Y:S01]  /*bfa0*/  FMUL.FTZ R136, R136, R176.reuse ;  /* 0x000000b088887220 */ /* 0x080fe20000410000 */
[C---:B------:R-:W-:Y:S01]  /*bfb0*/  HMMA.16816.F32.BF16 R144, R4.reuse, R8, R144 ;  /* 0x000000080490723c */ /* 0x040fe20000041890 */
[-C--:B------:R-:W-:Y:S02]  /*bfc0*/  FMUL.FTZ R137, R137, R176.reuse ;  /* 0x000000b089897220 */ /* 0x080fe40000410000 */
[-C--:B------:R-:W-:Y:S01]  /*bfd0*/  FMUL.FTZ R138, R138, R3.reuse ;  /* 0x000000038a8a7220 */ /* 0x080fe20000410000 */
[----:B------:R-:W-:Y:S01]  /*bfe0*/  MUFU.EX2 R188, R188 ;  /* 0x000000bc00bc7308 */ /* 0x000fe20000000800 */
[-C--:B------:R-:W-:Y:S02]  /*bff0*/  FMUL.FTZ R139, R139, R3.reuse ;  /* 0x000000038b8b7220 */ /* 0x080fe40000410000 */
[-C--:B------:R-:W-:Y:S01]  /*c000*/  FMUL.FTZ R132, R132, R176.reuse ;  /* 0x000000b084847220 */ /* 0x080fe20000410000 */
[----:B------:R-:W-:Y:S01]  /*c010*/  HMMA.16816.F32.BF16 R140, R4, R10, R140 ;  /* 0x0000000a048c723c */ /* 0x000fe2000004188c */
[----:B------:R-:W-:Y:S01]  /*c020*/  FMUL.FTZ R133, R133, R176 ;  /* 0x000000b085857220 */ /* 0x000fe20000410000 */
[----:B------:R-:W5:Y:S01]  /*c030*/  LDSM.16.MT88.4 R8, [R222+0x12000] ;  /* 0x01200000de08783b */ /* 0x000f620000004200 */
[-C--:B------:R-:W-:Y:S01]  /*c040*/  FMUL.FTZ R134, R134, R3.reuse ;  /* 0x0000000386867220 */ /* 0x080fe20000410000 */
[----:B------:R-:W2:Y:S01]  /*c050*/  MUFU.EX2 R189, R189 ;  /* 0x000000bd00bd7308 */ /* 0x000ea20000000800 */
[----:B------:R-:W-:-:S02]  /*c060*/  FMUL.FTZ R135, R135, R3 ;  /* 0x0000000387877220 */ /* 0x000fc40000410000 */
[-C--:B------:R-:W-:Y:S01]  /*c070*/  FMUL.FTZ R36, R36, R176.reuse ;  /* 0x000000b024247220 */ /* 0x080fe20000410000 */
[C---:B-1----:R-:W-:Y:S01]  /*c080*/  HMMA.16816.F32.BF16 R136, R4.reuse, R12, R136 ;  /* 0x0000000c0488723c */ /* 0x042fe20000041888 */
[-C--:B------:R-:W-:Y:S02]  /*c090*/  FMUL.FTZ R37, R37, R176.reuse ;  /* 0x000000b025257220 */ /* 0x080fe40000410000 */
[-C--:B------:R-:W-:Y:S01]  /*c0a0*/  FMUL.FTZ R38, R38, R3.reuse ;  /* 0x0000000326267220 */ /* 0x080fe20000410000 */
[----:B------:R-:W-:Y:S01]  /*c0b0*/  MUFU.EX2 R191, R191 ;  /* 0x000000bf00bf7308 */ /* 0x000fe20000000800 */
[----:B------:R-:W-:Y:S02]  /*c0c0*/  FMUL.FTZ R39, R39, R3 ;  /* 0x0000000327277220 */ /* 0x000fe40000410000 */
[-C--:B------:R-:W-:Y:S01]  /*c0d0*/  FMUL.FTZ R40, R40, R176.reuse ;  /* 0x000000b028287220 */ /* 0x080fe20000410000 */
[----:B------:R-:W-:Y:S01]  /*c0e0*/  HMMA.16816.F32.BF16 R132, R4, R14, R132 ;  /* 0x0000000e0484723c */ /* 0x000fe20000041884 */
[----:B------:R-:W1:Y:S01]  /*c0f0*/  LDSM.16.MT88.4 R12, [R221+0x12000] ;  /* 0x01200000dd0c783b */ /* 0x000e620000004200 */
[----:B------:R-:W-:-:S02]  /*c100*/  FMUL.FTZ R41, R41, R176 ;  /* 0x000000b029297220 */ /* 0x000fc40000410000 */
[-C--:B------:R-:W-:Y:S01]  /*c110*/  FMUL.FTZ R42, R42, R3.reuse ;  /* 0x000000032a2a7220 */ /* 0x080fe20000410000 */
[----:B------:R-:W1:Y:S01]  /*c120*/  MUFU.EX2 R196, R196 ;  /* 0x000000c400c47308 */ /* 0x000e620000000800 */
[-C--:B------:R-:W-:Y:S02]  /*c130*/  FMUL.FTZ R43, R43, R3.reuse ;  /* 0x000000032b2b7220 */ /* 0x080fe40000410000 */
[-C--:B------:R-:W-:Y:S02]  /*c140*/  FMUL.FTZ R44, R44, R176.reuse ;  /* 0x000000b02c2c7220 */ /* 0x080fe40000410000 */
[----:B------:R-:W-:Y:S01]  /*c150*/  FMUL.FTZ R45, R45, R176 ;  /* 0x000000b02d2d7220 */ /* 0x000fe20000410000 */
[----:B---3--:R-:W-:Y:S01]  /*c160*/  HMMA.16816.F32.BF16 R36, R4, R16, R36 ;  /* 0x000000100424723c */ /* 0x008fe20000041824 */
[-C--:B------:R-:W-:Y:S01]  /*c170*/  FMUL.FTZ R46, R46, R3.reuse ;  /* 0x000000032e2e7220 */ /* 0x080fe20000410000 */
[----:B------:R-:W-:Y:S01]  /*c180*/  MUFU.EX2 R193, R193 ;  /* 0x000000c100c17308 */ /* 0x000fe20000000800 */
[----:B------:R-:W-:-:S02]  /*c190*/  FMUL.FTZ R47, R47, R3 ;  /* 0x000000032f2f7220 */ /* 0x000fc40000410000 */
[-C--:B------:R-:W-:Y:S02]  /*c1a0*/  FMUL.FTZ R48, R48, R176.reuse ;  /* 0x000000b030307220 */ /* 0x080fe40000410000 */
[-C--:B------:R-:W-:Y:S01]  /*c1b0*/  FMUL.FTZ R49, R49, R176.reuse ;  /* 0x000000b031317220 */ /* 0x080fe20000410000 */
[C---:B------:R-:W-:Y:S01]  /*c1c0*/  HMMA.16816.F32.BF16 R40, R4.reuse, R18, R40 ;  /* 0x000000120428723c */ /* 0x040fe20000041828 */
[-C--:B------:R-:W-:Y:S01]  /*c1d0*/  FMUL.FTZ R50, R50, R3.reuse ;  /* 0x0000000332327220 */ /* 0x080fe20000410000 */
[----:B------:R-:W3:Y:S01]  /*c1e0*/  LDSM.16.MT88.4 R16, [R220+0x12000] ;  /* 0x01200000dc10783b */ /* 0x000ee20000004200 */
[-C--:B------:R-:W-:Y:S01]  /*c1f0*/  FMUL.FTZ R51, R51, R3.reuse ;  /* 0x0000000333337220 */ /* 0x080fe20000410000 */
[----:B------:R-:W-:Y:S01]  /*c200*/  MUFU.EX2 R198, R198 ;  /* 0x000000c600c67308 */ /* 0x000fe20000000800 */
[-C--:B------:R-:W-:Y:S02]  /*c210*/  FMUL.FTZ R52, R52, R176.reuse ;  /* 0x000000b034347220 */ /* 0x080fe40000410000 */
[----:B------:R-:W-:Y:S01]  /*c220*/  FMUL.FTZ R53, R53, R176 ;  /* 0x000000b035357220 */ /* 0x000fe20000410000 */
[----:B-----5:R-:W-:Y:S01]  /*c230*/  HMMA.16816.F32.BF16 R44, R4, R8, R44 ;  /* 0x00000008042c723c */ /* 0x020fe2000004182c */
[----:B------:R-:W-:-:S02]  /*c240*/  FMUL.FTZ R54, R54, R3 ;  /* 0x0000000336367220 */ /* 0x000fc40000410000 */
[-C--:B------:R-:W-:Y:S01]  /*c250*/  FMUL.FTZ R55, R55, R3.reuse ;  /* 0x0000000337377220 */ /* 0x080fe20000410000 */
[----:B------:R-:W-:Y:S01]  /*c260*/  MUFU.EX2 R194, R194 ;  /* 0x000000c200c27308 */ /* 0x000fe20000000800 */
[-C--:B------:R-:W-:Y:S02]  /*c270*/  FMUL.FTZ R56, R56, R176.reuse ;  /* 0x000000b038387220 */ /* 0x080fe40000410000 */
[-C--:B------:R-:W-:Y:S01]  /*c280*/  FMUL.FTZ R57, R57, R176.reuse ;  /* 0x000000b039397220 */ /* 0x080fe20000410000 */
[----:B------:R-:W-:Y:S01]  /*c290*/  HMMA.16816.F32.BF16 R48, R4, R10, R48 ;  /* 0x0000000a0430723c */ /* 0x000fe20000041830 */
[-C--:B------:R-:W-:Y:S01]  /*c2a0*/  FMUL.FTZ R58, R58, R3.reuse ;  /* 0x000000033a3a7220 */ /* 0x080fe20000410000 */
[----:B------:R-:W5:Y:S01]  /*c2b0*/  LDSM.16.MT88.4 R8, [R224+0x14000] ;  /* 0x01400000e008783b */ /* 0x000f620000004200 */
[----:B------:R-:W-:Y:S01]  /*c2c0*/  FMUL.FTZ R59, R59, R3 ;  /* 0x000000033b3b7220 */ /* 0x000fe20000410000 */
[----:B------:R-:W2:Y:S01]  /*c2d0*/  MUFU.EX2 R195, R195 ;  /* 0x000000c300c37308 */ /* 0x000ea20000000800 */
[----:B------:R-:W-:-:S02]  /*c2e0*/  FMUL.FTZ R60, R60, R176 ;  /* 0x000000b03c3c7220 */ /* 0x000fc40000410000 */
[-C--:B------:R-:W-:Y:S01]  /*c2f0*/  FMUL.FTZ R61, R61, R176.reuse ;  /* 0x000000b03d3d7220 */ /* 0x080fe20000410000 */
[C---:B-1----:R-:W-:Y:S01]  /*c300*/  HMMA.16816.F32.BF16 R52, R4.reuse, R12, R52 ;  /* 0x0000000c0434723c */ /* 0x042fe20000041834 */
[-C--:B------:R-:W-:Y:S02]  /*c310*/  FMUL.FTZ R62, R62, R3.reuse ;  /* 0x000000033e3e7220 */ /* 0x080fe40000410000 */
[-C--:B------:R-:W-:Y:S01]  /*c320*/  FMUL.FTZ R63, R63, R3.reuse ;  /* 0x000000033f3f7220 */ /* 0x080fe20000410000 */
[----:B------:R-:W-:Y:S01]  /*c330*/  MUFU.EX2 R192, R192 ;  /* 0x000000c000c07308 */ /* 0x000fe20000000800 */
[-C--:B------:R-:W-:Y:S02]  /*c340*/  FMUL.FTZ R64, R64, R176.reuse ;  /* 0x000000b040407220 */ /* 0x080fe40000410000 */
[----:B------:R-:W-:Y:S01]  /*c350*/  FMUL.FTZ R65, R65, R176 ;  /* 0x000000b041417220 */ /* 0x000fe20000410000 */
[----:B------:R-:W-:Y:S01]  /*c360*/  HMMA.16816.F32.BF16 R56, R4, R14, R56 ;  /* 0x0000000e0438723c */ /* 0x000fe20000041838 */
[----:B------:R-:W1:Y:S01]  /*c370*/  LDSM.16.MT88.4 R12, [R222+0x14000] ;  /* 0x01400000de0c783b */ /* 0x000e620000004200 */
[----:B------:R-:W-:-:S02]  /*c380*/  FMUL.FTZ R66, R66, R3 ;  /* 0x0000000342427220 */ /* 0x000fc40000410000 */
[-C--:B------:R-:W-:Y:S01]  /*c390*/  FMUL.FTZ R67, R67, R3.reuse ;  /* 0x0000000343437220 */ /* 0x080fe20000410000 */
[----:B------:R-:W1:Y:S01]  /*c3a0*/  MUFU.EX2 R197, R197 ;  /* 0x000000c500c57308 */ /* 0x000e620000000800 */
[-C--:B------:R-:W-:Y:S02]  /*c3b0*/  FMUL.FTZ R68, R68, R176.reuse ;  /* 0x000000b044447220 */ /* 0x080fe40000410000 */
[-C--:B------:R-:W-:Y:S02]  /*c3c0*/  FMUL.FTZ R69, R69, R176.reuse ;  /* 0x000000b045457220 */ /* 0x080fe40000410000 */
[-C--:B------:R-:W-:Y:S01]  /*c3d0*/  FMUL.FTZ R70, R70, R3.reuse ;  /* 0x0000000346467220 */ /* 0x080fe20000410000 */
[----:B---3--:R-:W-:Y:S01]  /*c3e0*/  HMMA.16816.F32.BF16 R60, R4, R16, R60 ;  /* 0x00000010043c723c */ /* 0x008fe2000004183c */
[----:B------:R-:W-:Y:S01]  /*c3f0*/  FMUL.FTZ R71, R71, R3 ;  /* 0x0000000347477220 */ /* 0x000fe20000410000 */
        /* <DEDUP_REMOVED lines=8> */
[----:B------:R-:W1:Y:S01]  /*c480*/  MUFU.EX2 R200, R200 ;  /* 0x000000c800c87308 */ /* 0x000e620000000800 */
[----:B------:R-:W-:Y:S02]  /*c490*/  FMUL.FTZ R77, R77, R176 ;  /* 0x000000b04d4d7220 */ /* 0x000fe40000410000 */
[-C--:B------:R-:W-:Y:S01]  /*c4a0*/  FMUL.FTZ R78, R78, R3.reuse ;  /* 0x000000034e4e7220 */ /* 0x080fe20000410000 */
[----:B-----5:R-:W-:Y:S01]  /*c4b0*/  HMMA.16816.F32.BF16 R68, R4, R8, R68 ;  /* 0x000000080444723c */ /* 0x020fe20000041844 */
[----:B------:R-:W-:-:S02]  /*c4c0*/  FMUL.FTZ R79, R79, R3 ;  /* 0x000000034f4f7220 */ /* 0x000fc40000410000 */
        /* <DEDUP_REMOVED lines=8> */
[----:B------:R-:W-:Y:S01]  /*c550*/  MUFU.EX2 R202, R202 ;  /* 0x000000ca00ca7308 */ /* 0x000fe20000000800 */
        /* <DEDUP_REMOVED lines=27> */
[-C--:B------:R-:W-:Y:S02]  /*c710*/  FMUL.FTZ R102, R102, R3.reuse ;  /* 0x0000000366667220 */ /* 0x080fe40000410000 */
[----:B------:R-:W-:Y:S01]  /*c720*/  FMUL.FTZ R103, R103, R3 ;  /* 0x0000000367677220 */ /* 0x000fe20000410000 */
[----:B-----5:R-:W-:Y:S01]  /*c730*/  HMMA.16816.F32.BF16 R92, R4, R8, R92 ;  /* 0x00000008045c723c */ /* 0x020fe2000004185c */
[----:B------:R-:W-:-:S02]  /*c740*/  FMUL.FTZ R104, R104, R176 ;  /* 0x000000b068687220 */ /* 0x000fc40000410000 */
[-C--:B------:R-:W-:Y:S02]  /*c750*/  FMUL.FTZ R105, R105, R176.reuse ;  /* 0x000000b069697220 */ /* 0x080fe40000410000 */
[-C--:B------:R-:W-:Y:S02]  /*c760*/  FMUL.FTZ R106, R106, R3.reuse ;  /* 0x000000036a6a7220 */ /* 0x080fe40000410000 */
[-C--:B------:R-:W-:Y:S01]  /*c770*/  FMUL.FTZ R107, R107, R3.reuse ;  /* 0x000000036b6b7220 */ /* 0x080fe20000410000 */
[----:B------:R-:W-:Y:S01]  /*c780*/  HMMA.16816.F32.BF16 R96, R4, R10, R96 ;  /* 0x0000000a0460723c */ /* 0x000fe20000041860 */
[----:B------:R-:W5:Y:S01]  /*c790*/  LDSM.16.MT88.4 R8, [R221+0x16000] ;  /* 0x01600000dd08783b */ /* 0x000f620000004200 */
[-C--:B------:R-:W-:Y:S02]  /*c7a0*/  FMUL.FTZ R108, R108, R176.reuse ;  /* 0x000000b06c6c7220 */ /* 0x080fe40000410000 */
[----:B------:R-:W-:Y:S02]  /*c7b0*/  FMUL.FTZ R109, R109, R176 ;  /* 0x000000b06d6d7220 */ /* 0x000fe40000410000 */
[----:B------:R-:W-:-:S02]  /*c7c0*/  FMUL.FTZ R110, R110, R3 ;  /* 0x000000036e6e7220 */ /* 0x000fc40000410000 */
[C---:B-1----:R-:W-:Y:S01]  /*c7d0*/  HMMA.16816.F32.BF16 R100, R4.reuse, R12, R100 ;  /* 0x0000000c0464723c */ /* 0x042fe20000041864 */
[-C--:B------:R-:W-:Y:S02]  /*c7e0*/  FMUL.FTZ R111, R111, R3.reuse ;  /* 0x000000036f6f7220 */ /* 0x080fe40000410000 */
[-C--:B------:R-:W-:Y:S02]  /*c7f0*/  FMUL.FTZ R112, R112, R176.reuse ;  /* 0x000000b070707220 */ /* 0x080fe40000410000 */
[----:B------:R-:W-:Y:S02]  /*c800*/  FMUL.FTZ R113, R113, R176 ;  /* 0x000000b071717220 */ /* 0x000fe40000410000 */
[-C--:B------:R-:W-:Y:S01]  /*c810*/  FMUL.FTZ R114, R114, R3.reuse ;  /* 0x0000000372727220 */ /* 0x080fe20000410000 */
[----:B------:R-:W-:Y:S01]  /*c820*/  HMMA.16816.F32.BF16 R104, R4, R14, R104 ;  /* 0x0000000e0468723c */ /* 0x000fe20000041868 */
[----:B------:R-:W1:Y:S01]  /*c830*/  LDSM.16.MT88.4 R12, [R220+0x16000] ;  /* 0x01600000dc0c783b */ /* 0x000e620000004200 */
[----:B------:R-:W-:-:S02]  /*c840*/  FMUL.FTZ R115, R115, R3 ;  /* 0x0000000373737220 */ /* 0x000fc40000410000 */
[-C--:B------:R-:W-:Y:S02]  /*c850*/  FMUL.FTZ R116, R116, R176.reuse ;  /* 0x000000b074747220 */ /* 0x080fe40000410000 */
[-C--:B------:R-:W-:Y:S02]  /*c860*/  FMUL.FTZ R117, R117, R176.reuse ;  /* 0x000000b075757220 */ /* 0x080fe40000410000 */
[-C--:B------:R-:W-:Y:S02]  /*c870*/  FMUL.FTZ R118, R118, R3.reuse ;  /* 0x0000000376767220 */ /* 0x080fe40000410000 */
[----:B------:R-:W-:Y:S01]  /*c880*/  FMUL.FTZ R119, R119, R3 ;  /* 0x0000000377777220 */ /* 0x000fe20000410000 */
[----:B---3--:R-:W-:Y:S01]  /*c890*/  HMMA.16816.F32.BF16 R108, R4, R16, R108 ;  /* 0x00000010046c723c */ /* 0x008fe2000004186c */
[-C--:B------:R-:W-:Y:S02]  /*c8a0*/  FMUL.FTZ R120, R120, R176.reuse ;  /* 0x000000b078787220 */ /* 0x080fe40000410000 */
[----:B------:R-:W-:-:S02]  /*c8b0*/  FMUL.FTZ R121, R121, R176 ;  /* 0x000000b079797220 */ /* 0x000fc40000410000 */
[-C--:B------:R-:W-:Y:S02]  /*c8c0*/  FMUL.FTZ R122, R122, R3.reuse ;  /* 0x000000037a7a7220 */ /* 0x080fe40000410000 */
[-C--:B------:R-:W-:Y:S01]  /*c8d0*/  FMUL.FTZ R123, R123, R3.reuse ;  /* 0x000000037b7b7220 */ /* 0x080fe20000410000 */
[C---:B------:R-:W-:Y:S01]  /*c8e0*/  HMMA.16816.F32.BF16 R112, R4.reuse, R18, R112 ;  /* 0x000000120470723c */ /* 0x040fe20000041870 */
[-C--:B------:R-:W-:Y:S01]  /*c8f0*/  FMUL.FTZ R124, R124, R176.reuse ;  /* 0x000000b07c7c7220 */ /* 0x080fe20000410000 */
[----:B------:R-:W-:Y:S01]  /*c900*/  LDSM.16.MT88.4 R16, [R220+0x10800] ;  /* 0x01080000dc10783b */ /* 0x000fe20000004200 */
[-C--:B------:R-:W-:Y:S02]  /*c910*/  FMUL.FTZ R125, R125, R176.reuse ;  /* 0x000000b07d7d7220 */ /* 0x080fe40000410000 */
        /* <DEDUP_REMOVED lines=8> */
[----:B------:R-:W3:Y:S01]  /*c9a0*/  LDSM.16.MT88.4 R8, [R224+0x10800] ;  /* 0x01080000e008783b */ /* 0x000ee20000004200 */
[----:B------:R-:W-:Y:S02]  /*c9b0*/  FFMA.FTZ R172, R245, R176, R172 ;  /* 0x000000b0f5ac7223 */ /* 0x000fe400000100ac */
[----:B------:R-:W-:Y:S02]  /*c9c0*/  FFMA.FTZ R3, R243, R3, R168 ;  /* 0x00000003f3037223 */ /* 0x000fe400000100a8 */
[----:B------:R-:W-:-:S02]  /*c9d0*/  FADD.FTZ R171, R171, R172 ;  /* 0x000000acabab7221 */ /* 0x000fc40000010000 */
[C---:B-1----:R-:W-:Y:S01]  /*c9e0*/  HMMA.16816.F32.BF16 R124, R4.reuse, R12, R124 ;  /* 0x0000000c047c723c */ /* 0x042fe2000004187c */
[----:B------:R-:W-:Y:S02]  /*c9f0*/  FADD.FTZ R3, R2, R3 ;  /* 0x0000000302037221 */ /* 0x000fe40000010000 */
[----:B------:R-:W-:Y:S02]  /*ca00*/  FADD.FTZ R170, R170, R171 ;  /* 0x000000abaaaa7221 */ /* 0x000fe40000010000 */
[----:B------:R-:W-:Y:S02]  /*ca10*/  FADD.FTZ R2, R0, R3 ;  /* 0x0000000300027221 */ /* 0x000fe40000010000 */
[----:B------:R-:W-:Y:S01]  /*ca20*/  FADD.FTZ R0, R169, R170 ;  /* 0x000000aaa9007221 */ /* 0x000fe20000010000 */
[----:B------:R-:W-:Y:S01]  /*ca30*/  HMMA.16816.F32.BF16 R128, R4, R14, R128 ;  /* 0x0000000e0480723c */ /* 0x000fe20000041880 */
[----:B------:R-:W1:Y:S01]  /*ca40*/  LDSM.16.MT88.4 R12, [R222+0x12800] ;  /* 0x01280000de0c783b */ /* 0x000e620000004200 */
[----:B------:R-:W-:-:S04]  /*ca50*/  FADD.FTZ R2, R175, R2 ;  /* 0x00000002af027221 */ /* 0x000fc80000010000 */
[----:B--2---:R-:W-:Y:S01]  /*ca60*/  FADD.FTZ R3, R187, R2 ;  /* 0x00000002bb037221 */ /* 0x004fe20000010000 */
[----:B------:R-:W-:Y:S01]  /*ca70*/  F2FP.BF16.PACK_AB R4, R184, R183 ;  /* 0x000000b7b804723e */ /* 0x000fe200000010ff */
[----:B------:R-:W-:Y:S01]  /*ca80*/  FADD.FTZ R183, R183, R0 ;  /* 0x00000000b7b77221 */ /* 0x000fe20000010000 */
[C---:B----4-:R-:W-:Y:S01]  /*ca90*/  F2FP.BF16.PACK_AB R5, R190.reuse, R187 ;  /* 0x000000bbbe05723e */ /* 0x050fe200000010ff */
        /* <DEDUP_REMOVED lines=8> */
[----:B------:R-:W-:Y:S01]  /*cb20*/  HMMA.16816.F32.BF16 R36, R4, R20, R36 ;  /* 0x000000140424723c */ /* 0x000fe20000041824 */
[----:B------:R-:W-:-:S07]  /*cb30*/  FADD.FTZ R186, R186, R185 ;  /* 0x000000b9baba7221 */ /* 0x000fce0000010000 */
[C---:B------:R-:W-:Y:S01]  /*cb40*/  HMMA.16816.F32.BF16 R40, R4.reuse, R22, R40 ;  /* 0x000000160428723c */ /* 0x040fe20000041828 */
[----:B------:R-:W2:Y:S07]  /*cb50*/  LDSM.16.MT88.4 R20, [R221+0x14800] ;  /* 0x01480000dd14783b */ /* 0x000eae0000004200 */
[C---:B---3--:R-:W-:Y:S08]  /*cb60*/  HMMA.16816.F32.BF16 R160, R4.reuse, R8, R160 ;  /* 0x0000000804a0723c */ /* 0x048ff000000418a0 */
        /* <DEDUP_REMOVED lines=31> */
[----:B------:R-:W-:Y:S07]  /*cd60*/  LDSM.16.MT88.4 R28, [R222+0x11000] ;  /* 0x01100000de1c783b */ /* 0x000fee0000004200 */
[C---:B------:R-:W-:Y:S08]  /*cd70*/  HMMA.16816.F32.BF16 R76, R4.reuse, R24, R76 ;  /* 0x00000018044c723c */ /* 0x040ff0000004184c */
[C---:B------:R-:W-:Y:S01]  /*cd80*/  HMMA.16816.F32.BF16 R80, R4.reuse, R26, R80 ;  /* 0x0000001a0450723c */ /* 0x040fe20000041850 */
[----:B------:R-:W-:Y:S07]  /*cd90*/  LDSM.16.MT88.4 R24, [R221+0x11000] ;  /* 0x01100000dd18783b */ /* 0x000fee0000004200 */
[C---:B---3--:R-:W-:Y:S08]  /*cda0*/  HMMA.16816.F32.BF16 R100, R4.reuse, R8, R100 ;  /* 0x000000080464723c */ /* 0x048ff00000041864 */
[C---:B------:R-:W-:Y:S01]  /*cdb0*/  HMMA.16816.F32.BF16 R104, R4.reuse, R10, R104 ;  /* 0x0000000a0468723c */ /* 0x040fe20000041868 */
[----:B------:R-:W3:Y:S07]  /*cdc0*/  LDSM.16.MT88.4 R8, [R224+0x11000] ;  /* 0x01100000e008783b */ /* 0x000eee0000004200 */
[C---:B----4-:R-:W-:Y:S08]  /*cdd0*/  HMMA.16816.F32.BF16 R108, R4.reuse, R16, R108 ;  /* 0x00000010046c723c */ /* 0x050ff0000004186c */
[C---:B------:R-:W-:Y:S01]  /*cde0*/  HMMA.16816.F32.BF16 R112, R4.reuse, R18, R112 ;  /* 0x000000120470723c */ /* 0x040fe20000041870 */
[----:B------:R-:W-:Y:S07]  /*cdf0*/  LDSM.16.MT88.4 R16, [R224+0x13000] ;  /* 0x01300000e010783b */ /* 0x000fee0000004200 */
[C---:B-1----:R-:W-:Y:S08]  /*ce00*/  HMMA.16816.F32.BF16 R124, R4.reuse, R12, R124 ;  /* 0x0000000c047c723c */ /* 0x042ff0000004187c */
[----:B------:R-:W-:Y:S01]  /*ce10*/  HMMA.16816.F32.BF16 R128, R4, R14, R128 ;  /* 0x0000000e0480723c */ /* 0x000fe20000041880 */
[----:B------:R-:W1:Y:S06]  /*ce20*/  LDSM.16.MT88.4 R12, [R222+0x13000] ;  /* 0x01300000de0c783b */ /* 0x000e6c0000004200 */
        /* <DEDUP_REMOVED lines=41> */
[----:B------:R-:W-:Y:S07]  /*d0c0*/  LDSM.16.MT88.4 R12, [R222+0x13800] ;  /* 0x01380000de0c783b */ /* 0x000fee0000004200 */
[C---:B--2---:R-:W-:Y:S08]  /*d0d0*/  HMMA.16816.F32.BF16 R116, R4.reuse, R20, R116 ;  /* 0x000000140474723c */ /* 0x044ff00000041874 */
        /* <DEDUP_REMOVED lines=10> */
[----:B------:R-:W-:Y:S07]  /*d180*/  LDSM.16.MT88.4 R8, [R221+0x13800] ;  /* 0x01380000dd08783b */ /* 0x000fee0000004200 */
[C---:B----4-:R-:W-:Y:S08]  /*d190*/  HMMA.16816.F32.BF16 R108, R4.reuse, R28, R108 ;  /* 0x0000001c046c723c */ /* 0x050ff0000004186c */
        /* <DEDUP_REMOVED lines=44> */
[C---:B--2---:R-:W-:Y:S08]  /*d460*/  HMMA.16816.F32.BF16 R76, R4.reuse, R28, R76 ;  /* 0x0000001c044c723c */ /* 0x044ff0000004184c */
[C---:B------:R-:W-:Y:S08]  /*d470*/  HMMA.16816.F32.BF16 R80, R4.reuse, R30, R80 ;  /* 0x0000001e0450723c */ /* 0x040ff00000041850 */
[C---:B----4-:R-:W-:Y:S08]  /*d480*/  HMMA.16816.F32.BF16 R84, R4.reuse, R24, R84 ;  /* 0x000000180454723c */ /* 0x050ff00000041854 */
[C---:B------:R-:W-:Y:S08]  /*d490*/  HMMA.16816.F32.BF16 R88, R4.reuse, R26, R88 ;  /* 0x0000001a0458723c */ /* 0x040ff00000041858 */
[C---:B-----5:R-:W-:Y:S08]  /*d4a0*/  HMMA.16816.F32.BF16 R92, R4.reuse, R16, R92 ;  /* 0x00000010045c723c */ /* 0x060ff0000004185c */
[C---:B------:R-:W-:Y:S08]  /*d4b0*/  HMMA.16816.F32.BF16 R96, R4.reuse, R18, R96 ;  /* 0x000000120460723c */ /* 0x040ff00000041860 */
[C---:B------:R-:W-:Y:S08]  /*d4c0*/  HMMA.16816.F32.BF16 R108, R4.reuse, R8, R108 ;  /* 0x00000008046c723c */ /* 0x040ff0000004186c */
[C---:B------:R-:W-:Y:S08]  /*d4d0*/  HMMA.16816.F32.BF16 R112, R4.reuse, R10, R112 ;  /* 0x0000000a0470723c */ /* 0x040ff00000041870 */
[C---:B-1----:R-:W-:Y:S08]  /*d4e0*/  HMMA.16816.F32.BF16 R116, R4.reuse, R20, R116 ;  /* 0x000000140474723c */ /* 0x042ff00000041874 */
[C---:B------:R-:W-:Y:S08]  /*d4f0*/  HMMA.16816.F32.BF16 R120, R4.reuse, R22, R120 ;  /* 0x000000160478723c */ /* 0x040ff00000041878 */
[C---:B---3--:R-:W-:Y:S08]  /*d500*/  HMMA.16816.F32.BF16 R124, R4.reuse, R12, R124 ;  /* 0x0000000c047c723c */ /* 0x048ff0000004187c */
[C---:B------:R-:W-:Y:S08]  /*d510*/  HMMA.16816.F32.BF16 R128, R4.reuse, R14, R128 ;  /* 0x0000000e0480723c */ /* 0x040ff00000041880 */
[----:B------:R-:W-:Y:S07]  /*d520*/  HMMA.16816.F32.BF16 R160, R4, R164, R160 ;  /* 0x000000a404a0723c */ /* 0x000fee00000418a0 */
[----:B------:R-:W-:Y:S11]  /*d530*/  MOV R164, R174 ;  /* 0x000000ae00a47202 */ /* 0x000ff60000000f00 */
[----:B------:R-:W-:Y:S01]  /*d540*/  @!UPT UIADD3 URZ, URZ, URZ, URZ ;  /* 0x0000003f3f3ff290 */ /* 0x000fe2000fffe03f */
.L_x_3109:
[----:B------:R-:W-:Y:S05]  /*d550*/  @!P6 BRA `(.L_x_3117) ;  /* 0x00004e800000e947 */ /* 0x000fea0003800000 */
[----:B------:R-:W-:Y:S01]  /*d560*/  IABS R0, c[0x0][0x2d0] ;  /* 0x0000b40000007a13 */ /* 0x000fe20000000000 */
[----:B------:R-:W-:Y:S01]  /*d570*/  ULDC.64 UR8, c[0x0][0x1a0] ;  /* 0x0000680000087ab9 */ /* 0x000fe20000000a00 */
[----:B------:R-:W-:Y:S01]  /*d580*/  IABS R4, c[0x0][0x2d0] ;  /* 0x0000b40000047a13 */ /* 0x000fe20000000000 */
[----:B------:R-:W-:-:S02]  /*d590*/  ULEA UR17, -UR8, URZ, 0x6 ;  /* 0x0000003f08117291 */ /* 0x000fc4000f8e313f */
[----:B------:R-:W-:Y:S01]  /*d5a0*/  IMAD.MOV.U32 R7, RZ, RZ, R0 ;  /* 0x000000ffff077224 */ /* 0x000fe200078e0000 */
[----:B------:R-:W1:Y:S01]  /*d5b0*/  R2UR UR18, R4 ;  /* 0x00000000041273c2 */ /* 0x000e6200000e0000 */
[----:B------:R-:W-:Y:S02]  /*d5c0*/  UMOV UR34, URZ ;  /* 0x0000003f00227c82 */ /* 0x000fe40008000000 */
[----:B------:R-:W-:Y:S01]  /*d5d0*/  UMOV UR22, URZ ;  /* 0x0000003f00167c82 */ /* 0x000fe20008000000 */
[----:B------:R-:W-:Y:S01]  /*d5e0*/  IMAD.U32 R239, RZ, RZ, UR17 ;  /* 0x00000011ffef7e24 */ /* 0x000fe2000f8e00ff */
[----:B------:R-:W-:Y:S02]  /*d5f0*/  USHF.R.S32.HI UR15, URZ, 0x1f, UR17 ;  /* 0x0000001f3f0f7899 */ /* 0x000fe40008011411 */
[----:B------:R-:W-:Y:S01]  /*d600*/  ULDC.64 UR6, c[0x0][0x198] ;  /* 0x0000660000067ab9 */ /* 0x000fe20000000a00 */
[----:B------:R-:W2:Y:S01]  /*d610*/  R2UR UR14, R7 ;  /* 0x00000000070e73c2 */ /* 0x000ea200000e0000 */
[----:B------:R-:W-:-:S02]  /*d620*/  ULEA UR19, -UR6, URZ, 0x6 ;  /* 0x0000003f06137291 */ /* 0x000fc4000f8e313f */
[----:B------:R-:W-:Y:S01]  /*d630*/  ULDC UR11, c[0x0][0x2d0] ;  /* 0x0000b400000b7ab9 */ /* 0x000fe20000000800 */
[----:B------:R-:W-:Y:S01]  /*d640*/  MOV R238, UR15 ;  /* 0x0000000f00ee7c02 */ /* 0x000fe20008000f00 */
[----:B------:R-:W-:Y:S02]  /*d650*/  ULDC UR10, c[0x0][0x2d0] ;  /* 0x0000b400000a7ab9 */ /* 0x000fe40000000800 */
[----:B------:R-:W-:Y:S02]  /*d660*/  UISETP.NE.AND UP1, UPT, URZ, UR11, UPT ;  /* 0x0000000b3f00728c */ /* 0x000fe4000bf25270 */
[----:B------:R-:W-:Y:S02]  /*d670*/  ULOP3.LUT UR16, URZ, UR11, URZ, 0x33, !UPT ;  /* 0x0000000b3f107292 */ /* 0x000fe4000f8e333f */
[----:B------:R-:W-:Y:S02]  /*d680*/  UISETP.NE.AND UP0, UPT, URZ, UR10, UPT ;  /* 0x0000000a3f00728c */ /* 0x000fe4000bf05270 */
[----:B------:R-:W-:-:S02]  /*d690*/  ULOP3.LUT UR13, URZ, UR10, URZ, 0x33, !UPT ;  /* 0x0000000a3f0d7292 */ /* 0x000fc4000f8e333f */
[----:B------:R-:W-:Y:S01]  /*d6a0*/  USHF.R.S32.HI UR12, URZ, 0x1f, UR19 ;  /* 0x0000001f3f0c7899 */ /* 0x000fe20008011413 */
        /* <DEDUP_REMOVED lines=10> */
[----:B-1----:R-:W-:Y:S01]  /*d750*/  MOV R2, R164 ;  /* 0x000000a400027202 */ /* 0x002fe20000000f00 */
[----:B---3--:R-:W-:-:S04]  /*d760*/  UIADD3 UR5, URZ, -UR35, URZ ;  /* 0x800000233f057290 */ /* 0x008fc8000fffe03f */
[----:B------:R-:W-:Y:S01]  /*d770*/  UIMAD UR5, UR5, UR18, URZ ;  /* 0x00000012050572a4 */ /* 0x000fe2000f8e023f */
[----:B--2---:R-:W-:Y:S01]  /*d780*/  IMAD.MOV.U32 R0, RZ, RZ, R3 ;  /* 0x000000ffff007224 */ /* 0x004fe200078e0003 */
[----:B----4-:R-:W-:Y:S02]  /*d790*/  UIADD3 UR4, URZ, -UR23, URZ ;  /* 0x800000173f047290 */ /* 0x010fe4000fffe03f */
[----:B------:R-:W-:Y:S02]  /*d7a0*/  UIMAD.WIDE.U32 UR34, UR35, UR5, UR34 ;  /* 0x00000005232272a5 */ /* 0x000fe4000f8e0022 */
[----:B------:R-:W-:-:S04]  /*d7b0*/  UIMAD UR4, UR4, UR14, URZ ;  /* 0x0000000e040472a4 */ /* 0x000fc8000f8e023f */
[----:B------:R-:W-:Y:S02]  /*d7c0*/  UIMAD.WIDE.U32 UR22, UR23, UR4, UR22 ;  /* 0x00000004171672a5 */ /* 0x000fe4000f8e0016 */
[----:B------:R-:W-:Y:S02]  /*d7d0*/  UMOV UR17, UR35 ;  /* 0x0000002300117c82 */ /* 0x000fe40008000000 */
[----:B------:R-:W-:-:S03]  /*d7e0*/  ULDC.64 UR4, c[0x0][0x1a0] ;  /* 0x0000680000047ab9 */ /* 0x000fc60000000a00 */
[----:B------:R-:W-:Y:S02]  /*d7f0*/  UMOV UR15, UR23 ;  /* 0x00000017000f7c82 */ /* 0x000fe40008000000 */
.L_x_3121:
        /* <DEDUP_REMOVED lines=62> */
[----:B------:R-:W2:Y:S03]  /*dbe0*/  LDG.E R11, [R10.64] ;  /* 0x000000200a0b7981 */ /* 0x000ea6000c1e1900 */
[----:B------:R-:W-:Y:S01]  /*dbf0*/  UIMAD UR22, UR23, UR8, UR22 ;  /* 0x00000008171672a4 */ /* 0x000fe2000f8e0216 */
[----:B----4-:R-:W-:Y:S01]  /*dc00*/  MOV R13, UR35 ;  /* 0x00000023000d7c02 */ /* 0x010fe20008000f00 */
[----:B------:R-:W-:Y:S02]  /*dc10*/  UIMAD.WIDE.U32 UR34, UR8, UR34, URZ ;  /* 0x00000022082272a5 */ /* 0x000fe4000f8e003f */
[----:B------:R-:W-:Y:S02]  /*dc20*/  UMOV UR23, UR8 ;  /* 0x0000000800177c82 */ /* 0x000fe40008000000 */
        /* <DEDUP_REMOVED lines=13> */
.L_x_3118:
[C---:B------:R-:W-:Y:S01]  /*dd00*/  ISETP.GE.AND P6, PT, R233.reuse, c[0x0][0x220], PT ;  /* 0x00008800e9007a0c */ /* 0x040fe20003fc6270 */
[----:B------:R-:W-:Y:S01]  /*dd10*/  UISETP.GT.AND UP2, UPT, UR28, UR21, UPT ;  /* 0x000000151c00728c */ /* 0x000fe2000bf44270 */
[----:B------:R-:W-:Y:S02]  /*dd20*/  IADD3 R3, R233, 0x40, RZ ;  /* 0x00000040e9037810 */ /* 0x000fe40007ffe0ff */
[-C--:B------:R-:W-:Y:S02]  /*dd30*/  LEA R248, P0, R249, R246.reuse, 0x1 ;  /* 0x000000f6f9f87211 */ /* 0x080fe400078008ff */
[----:B------:R-:W-:Y:S02]  /*dd40*/  ISETP.GE.AND P5, PT, R3, c[0x0][0x220], PT ;  /* 0x0000880003007a0c */ /* 0x000fe40003fa6270 */
[----:B------:R-:W-:Y:S02]  /*dd50*/  IADD3 R244, R233, 0x80, RZ ;  /* 0x00000080e9f47810 */ /* 0x000fe40007ffe0ff */
[C---:B------:R-:W-:Y:S02]  /*dd60*/  IADD3 R251, P1, R249.reuse, UR27, RZ ;  /* 0x0000001bf9fb7c10 */ /* 0x040fe4000ff3e0ff */
[-C--:B------:R-:W-:Y:S01]  /*dd70*/  LEA.HI.X R249, R249, R247.reuse, R242, 0x1, P0 ;  /* 0x000000f7f9f97211 */ /* 0x080fe200000f0cf2 */
[----:B------:R-:W-:Y:S01]  /*dd80*/  @P6 STS.128 [R232+0x10000], RZ ;  /* 0x010000ffe8006388 */ /* 0x000fe20000000c00 */
[----:B------:R-:W-:Y:S02]  /*dd90*/  ISETP.GE.AND P4, PT, R244, c[0x0][0x220], PT ;  /* 0x00008800f4007a0c */ /* 0x000fe40003f86270 */
[----:B------:R-:W-:Y:S01]  /*dda0*/  IADD3 R3, R233, 0xc0, RZ ;  /* 0x000000c0e9037810 */ /* 0x000fe20007ffe0ff */
[----:B------:R-:W-:Y:S01]  /*ddb0*/  @!PT LDS RZ, [RZ] ;  /* 0x00000000fffff984 */ /* 0x000fe20000000800 */
[----:B------:R-:W-:Y:S01]  /*ddc0*/  @!PT LDS RZ, [RZ] ;  /* 0x00000000fffff984 */ /* 0x000fe20000000800 */
[----:B------:R-:W-:Y:S01]  /*ddd0*/  @!PT LDS RZ, [RZ] ;  /* 0x00000000fffff984 */ /* 0x000fe20000000800 */
[----:B------:R1:W-:Y:S01]  /*dde0*/  @!P6 LDGSTS.E.BYPASS.LTC128B.128 [R232+0x10000], [R248.64] ;  /* 0x10000000f8e8efae */ /* 0x0003e2000b901d60 */
[----:B------:R-:W-:Y:S02]  /*ddf0*/  IADD3.X R244, R242, UR26, RZ, P1, !PT ;  /* 0x0000001af2f47c10 */ /* 0x000fe40008ffe4ff */
[----:B------:R-:W-:Y:S01]  /*de00*/  ISETP.GE.AND P3, PT, R3, c[0x0][0x220], PT ;  /* 0x0000880003007a0c */ /* 0x000fe20003f66270 */
        /* <DEDUP_REMOVED lines=10> */
[C---:B------:R-:W-:Y:S03]  /*deb0*/  IADD3 R3, P2, R251.reuse, UR27, RZ ;  /* 0x0000001bfb037c10 */ /* 0x040fe6000ff5e0ff */
[----:B------:R-:W-:Y:S01]  /*dec0*/  @!PT LDS RZ, [RZ] ;  /* 0x00000000fffff984 */ /* 0x000fe20000000800 */
[----:B------:R-:W-:Y:S01]  /*ded0*/  @!PT LDS RZ, [RZ] ;  /* 0x00000000fffff984 */ /* 0x000fe20000000800 */
[----:B------:R-:W-:Y:S01]  /*dee0*/  @!PT LDS RZ, [RZ] ;  /* 0x00000000fffff984 */ /* 0x000fe20000000800 */
[----:B------:R1:W-:Y:S01]  /*def0*/  @!P4 LDGSTS.E.BYPASS.LTC128B.128 [R232+0x14000], [R248.64+0x100] ;  /* 0x14000100f8e8cfae */ /* 0x0003e2000b901d60 */
[----:B------:R-:W-:Y:S02]  /*df00*/  IADD3.X R242, R244, UR26, RZ, P2, !PT ;  /* 0x0000001af4f27c10 */ /* 0x000fe400097fe4ff */
[CC--:B------:R-:W-:Y:S01]  /*df10*/  @!P4 LEA R14, P2, R251.reuse, R246.reuse, 0x1 ;  /* 0x000000f6fb0ec211 */ /* 0x0c0fe200078408ff */
[----:B------:R-:W-:Y:S01]  /*df20*/  @P3 STS.128 [R232+0x16000], RZ ;  /* 0x016000ffe8003388 */ /* 0x000fe20000000c00 */
[CC--:B------:R-:W-:Y:S02]  /*df30*/  @!P3 LEA R250, P1, R251.reuse, R246.reuse, 0x1 ;  /* 0x000000f6fbfab211 */ /* 0x0c0fe400078208ff */
[CCC-:B------:R-:W-:Y:S01]  /*df40*/  @!P4 LEA.HI.X R15, R251.reuse, R247.reuse, R244.reuse, 0x1, P2 ;  /* 0x000000f7fb0fc211 */ /* 0x1c0fe200010f0cf4 */
[----:B------:R-:W-:Y:S01]  /*df50*/  @!PT LDS RZ, [RZ] ;  /* 0x00000000fffff984 */ /* 0x000fe20000000800 */
[----:B------:R-:W-:Y:S01]  /*df60*/  @!PT LDS RZ, [RZ] ;  /* 0x00000000fffff984 */ /* 0x000fe20000000800 */
[----:B------:R-:W-:Y:S01]  /*df70*/  @!PT LDS RZ, [RZ] ;  /* 0x00000000fffff984 */ /* 0x000fe20000000800 */
[----:B------:R1:W-:Y:S01]  /*df80*/  @!P3 LDGSTS.E.BYPASS.LTC128B.128 [R232+0x16000], [R248.64+0x180] ;  /* 0x16000180f8e8bfae */ /* 0x0003e2000b901d60 */
[-C--:B------:R-:W-:Y:S02]  /*df90*/  @!P3 LEA.HI.X R251, R251, R247.reuse, R244, 0x1, P1 ;  /* 0x000000f7fbfbb211 */ /* 0x080fe400008f0cf4 */
[CC--:B------:R-:W-:Y:S01]  /*dfa0*/  @!P6 LEA R22, P0, R3.reuse, R246.reuse, 0x1 ;  /* 0x000000f60316e211 */ /* 0x0c0fe200078008ff */
[----:B------:R-:W-:Y:S01]  /*dfb0*/  @P6 STS.128 [R232+0x10800], RZ ;  /* 0x010800ffe8006388 */ /* 0x000fe20000000c00 */
[CC--:B------:R-:W-:Y:S02]  /*dfc0*/  @!P5 LEA R194, P2, R3.reuse, R246.reuse, 0x1 ;  /* 0x000000f603c2d211 */ /* 0x0c0fe400078408ff */
[CCC-:B------:R-:W-:Y:S01]  /*dfd0*/  @!P6 LEA.HI.X R23, R3.reuse, R247.reuse, R242.reuse, 0x1, P0 ;  /* 0x000000f70317e211 */ /* 0x1c0fe200000f0cf2 */
[----:B------:R-:W-:Y:S01]  /*dfe0*/  @!PT LDS RZ, [RZ] ;  /* 0x00000000fffff984 */ /* 0x000fe20000000800 */
[----:B------:R-:W-:Y:S01]  /*dff0*/  @!PT LDS RZ, [RZ] ;  /* 0x00000000fffff984 */ /* 0x000fe20000000800 */
[----:B------:R-:W-:Y:S01]  /*e000*/  @!PT LDS RZ, [RZ] ;  /* 0x00000000fffff984 */ /* 0x000fe20000000800 */
[----:B------:R2:W-:Y:S01]  /*e010*/  @!P6 LDGSTS.E.BYPASS.LTC128B.128 [R232+0x10800], [R26.64] ;  /* 0x108000001ae8efae */ /* 0x0005e2000b901d60 */
[CCC-:B------:R-:W-:Y:S02]  /*e020*/  @!P5 LEA.HI.X R195, R3.reuse, R247.reuse, R242.reuse, 0x1, P2 ;  /* 0x000000f703c3d211 */ /* 0x1c0fe400010f0cf2 */
        /* <DEDUP_REMOVED lines=8> */
[CC--:B------:R-:W-:Y:S02]  /*e0b0*/  @!P3 LEA.HI.X R31, R3.reuse, R247.reuse, R242, 0x1, P0 ;  /* 0x000000f7031fb211 */ /* 0x0c0fe400000f0cf2 */
[----:B------:R-:W-:Y:S01]  /*e0c0*/  IADD3 R244, P2, R3, UR27, RZ ;  /* 0x0000001b03f47c10 */ /* 0x000fe2000ff5e0ff */
[----:B------:R-:W-:Y:S03]  /*e0d0*/  @P4 STS.128 [R232+0x14800], RZ ;  /* 0x014800ffe8004388 */ /* 0x000fe60000000c00 */
[-C--:B------:R-:W-:Y:S01]  /*e0e0*/  @!P6 LEA R190, P0, R244, R246.reuse, 0x1 ;  /* 0x000000f6f4bee211 */ /* 0x080fe200078008ff */
[----:B------:R-:W-:Y:S01]  /*e0f0*/  @!PT LDS RZ, [RZ] ;  /* 0x00000000fffff984 */ /* 0x000fe20000000800 */
[----:B------:R-:W-:Y:S01]  /*e100*/  @!PT LDS RZ, [RZ] ;  /* 0x00000000fffff984 */ /* 0x000fe20000000800 */
[----:B------:R-:W-:Y:S01]  /*e110*/  @!PT LDS RZ, [RZ] ;  /* 0x00000000fffff984 */ /* 0x000fe20000000800 */
[----:B------:R4:W-:Y:S01]  /*e120*/  @!P4 LDGSTS.E.BYPASS.LTC128B.128 [R232+0x14800], [R14.64+0x100] ;  /* 0x148001000ee8cfae */ /* 0x0009e2000b901d60 */
[----:B------:R-:W-:Y:S02]  /*e130*/  IADD3.X R242, R242, UR26, RZ, P2, !PT ;  /* 0x0000001af2f27c10 */ /* 0x000fe400097fe4ff */
        /* <DEDUP_REMOVED lines=8> */
[CC--:B------:R-:W-:Y:S02]  /*e1c0*/  @!P4 LEA R198, P1, R244.reuse, R246.reuse, 0x1 ;  /* 0x000000f6f4c6c211 */ /* 0x0c0fe400078208ff */
[C---:B------:R-:W-:Y:S01]  /*e1d0*/  @!P3 LEA R246, P0, R244.reuse, R246, 0x1 ;  /* 0x000000f6f4f6b211 */ /* 0x040fe200078008ff */
[----:B------:R-:W-:Y:S01]  /*e1e0*/  @P6 STS.128 [R232+0x11000], RZ ;  /* 0x011000ffe8006388 */ /* 0x000fe20000000c00 */
[CCC-:B------:R-:W-:Y:S02]  /*e1f0*/  @!P4 LEA.HI.X R199, R244.reuse, R247.reuse, R242.reuse, 0x1, P1 ;  /* 0x000000f7f4c7c211 */ /* 0x1c0fe400008f0cf2 */
[----:B------:R-:W-:Y:S01]  /*e200*/  @!P3 LEA.HI.X R247, R244, R247, R242, 0x1, P0 ;  /* 0x000000f7f4f7b211 */ /* 0x000fe200000f0cf2 */
[----:B------:R-:W-:Y:S01]  /*e210*/  @!PT LDS RZ, [RZ] ;  /* 0x00000000fffff984 */ /* 0x000fe20000000800 */
[----:B------:R-:W-:Y:S01]  /*e220*/  @!PT LDS RZ, [RZ] ;  /* 0x00000000fffff984 */ /* 0x000fe20000000800 */
[----:B------:R-:W-:Y:S01]  /*e230*/  @!PT LDS RZ, [RZ] ;  /* 0x00000000fffff984 */ /* 0x000fe20000000800 */
[----:B------:R5:W-:Y:S01]  /*e240*/  @!P6 LDGSTS.E.BYPASS.LTC128B.128 [R232+0x11000], [R22.64] ;  /* 0x1100000016e8efae */ /* 0x000be2000b901d60 */
[----:B------:R-:W-:Y:S03]  /*e250*/  PLOP3.LUT P0, PT, PT, PT, UP2, 0x80, 0x0 ;  /* 0x000000000000781c */ /* 0x000fe60003f0f028 */
        /* <DEDUP_REMOVED lines=304> */
[----:B------:R-:W-:Y:S01]  /*f560*/  UIMAD UR8, UR7, UR34, URZ ;  /* 0x00000022070872a4 */ /* 0x000fe2000f8e023f */
[----:B---3--:R-:W-:Y:S06]  /*f570*/  MOV R171, UR35 ;  /* 0x0000002300ab7c02 */ /* 0x008fec0008000f00 */
        /* <DEDUP_REMOVED lines=19> */
.L_x_3120:
        /* <DEDUP_REMOVED lines=117> */
.L_x_3119:
[----:B------:R-:W-:Y:S01]  /*fe00*/  MOV R164, UR28 ;  /* 0x0000001c00a47c02 */ /* 0x000fe20008000f00 */
[----:B------:R-:W-:Y:S02]  /*fe10*/  UISETP.GT.AND UP2, UPT, UR28, UR21, UPT ;  /* 0x000000151c00728c */ /* 0x000fe4000bf44270 */
[----:B------:R-:W-:Y:S01]  /*fe20*/  UMOV UR8, UR23 ;  /* 0x0000001700087c82 */ /* 0x000fe20008000000 */
[----:B------:R-:W-:Y:S01]  /*fe30*/  LEA R3, R164, R231, 0x6 ;  /* 0x000000e7a4037211 */ /* 0x000fe200078e30ff */
[----:B------:R-:W-:Y:S03]  /*fe40*/  UMOV UR9, UR22 ;  /* 0x0000001600097c82 */ /* 0x000fe60008000000 */
[C---:B------:R-:W-:Y:S02]  /*fe50*/  IADD3 R164, R3.reuse, 0x1, RZ ;  /* 0x0000000103a47810 */ /* 0x040fe40007ffe0ff */
[C---:B------:R-:W-:Y:S02]  /*fe60*/  ISETP.GE.AND P2, PT, R3.reuse, R237, PT ;  /* 0x000000ed0300720c */ /* 0x040fe40003f46270 */
[C---:B------:R-:W-:Y:S02]  /*fe70*/  ISETP.GE.AND P1, PT, R164.reuse, R235, PT ;  /* 0x000000eba400720c */ /* 0x040fe40003f26270 */
[CC--:B------:R-:W-:Y:S02]  /*fe80*/  ISETP.GE.AND P6, PT, R164.reuse, R237.reuse, PT ;  /* 0x000000eda400720c */ /* 0x0c0fe40003fc6270 */
[C---:B------:R-:W-:Y:S02]  /*fe90*/  ISETP.GE.OR P1, PT, R164.reuse, R234, !P1 ;  /* 0x000000eaa400720c */ /* 0x040fe40004f26670 */
[-C--:B------:R-:W-:Y:S02]  /*fea0*/  ISETP.GE.OR P6, PT, R164, R236.reuse, !P6 ;  /* 0x000000eca400720c */ /* 0x080fe400077c6670 */
[C---:B------:R-:W-:Y:S02]  /*feb0*/  IADD3 R164, R3.reuse, 0x9, RZ ;  /* 0x0000000903a47810 */ /* 0x040fe40007ffe0ff */
[C---:B------:R-:W-:Y:S02]  /*fec0*/  IADD3 R165, R3.reuse, 0x8, RZ ;  /* 0x0000000803a57810 */ /* 0x040fe40007ffe0ff */
[-C--:B------:R-:W-:Y:S02]  /*fed0*/  ISETP.GE.OR P2, PT, R3, R236.reuse, !P2 ;  /* 0x000000ec0300720c */ /* 0x080fe40005746670 */
[-C--:B------:R-:W-:Y:S02]  /*fee0*/  ISETP.GE.AND P4, PT, R164, R237.reuse, PT ;  /* 0x000000eda400720c */ /* 0x080fe40003f86270 */
[----:B------:R-:W-:Y:S02]  /*fef0*/  ISETP.GE.AND P0, PT, R165, R237, PT ;  /* 0x000000eda500720c */ /* 0x000fe40003f06270 */
[----:B-1----:R-:W-:Y:S02]  /*ff00*/  FSEL R166, R4, -INF , !P2 ;  /* 0xff80000004a67808 */ /* 0x002fe40005000000 */
[CC--:B------:R-:W-:Y:S02]  /*ff10*/  ISETP.GE.OR P4, PT, R164.reuse, R236.reuse, !P4 ;  /* 0x000000eca400720c */ /* 0x0c0fe40006786670 */
[CC--:B------:R-:W-:Y:S02]  /*ff20*/  ISETP.GE.AND P2, PT, R164.reuse, R235.reuse, PT ;  /* 0x000000eba400720c */ /* 0x0c0fe40003f46270 */
[-C--:B------:R-:W-:Y:S02]  /*ff30*/  ISETP.GE.AND P5, PT, R3, R235.reuse, PT ;  /* 0x000000eb0300720c */ /* 0x080fe40003fa6270 */
[----:B------:R-:W-:Y:S02]  /*ff40*/  FSEL R168, R9, -INF , !P4 ;  /* 0xff80000009a87808 */ /* 0x000fe40006000000 */
[----:B------:R-:W-:Y:S02]  /*ff50*/  ISETP.GE.OR P0, PT, R165, R236, !P0 ;  /* 0x000000eca500720c */ /* 0x000fe40004706670 */
[----:B------:R-:W-:Y:S02]  /*ff60*/  ISETP.GE.OR P2, PT, R164, R234, !P2 ;  /* 0x000000eaa400720c */ /* 0x000fe40005746670 */
[C---:B------:R-:W-:Y:S02]  /*ff70*/  IADD3 R164, R3.reuse, 0x10, RZ ;  /* 0x0000001003a47810 */ /* 0x040fe40007ffe0ff */
[----:B------:R-:W-:Y:S02]  /*ff80*/  IADD3 R4, R3, 0x11, RZ ;  /* 0x0000001103047810 */ /* 0x000fe40007ffe0ff */
[----:B------:R-:W-:Y:S02]  /*ff90*/  FSEL R176, R5, -INF , !P6 ;  /* 0xff80000005b07808 */ /* 0x000fe40007000000 */
[----:B------:R-:W-:Y:S02]  /*ffa0*/  FMNMX.FTZ R9, R166, R2, !PT ;  /* 0x00000002a6097209 */ /* 0x000fe40007810000 */
[----:B------:R-:W-:Y:S02]  /*ffb0*/  ISETP.GE.AND P3, PT, R165, R235, PT ;  /* 0x000000eba500720c */ /* 0x000fe40003f66270 */
[-C--:B------:R-:W-:Y:S02]  /*ffc0*/  ISETP.GE.OR P5, PT, R3, R234.reuse, !P5 ;  /* 0x000000ea0300720c */ /* 0x080fe40006fa6670 */
[----:B------:R-:W-:Y:S02]  /*ffd0*/  FSEL R7, R7, -INF , !P1 ;  /* 0xff80000007077808 */ /* 0x000fe40004800000 */
[----:B------:R-:W-:Y:S02]  /*ffe0*/  FSEL R170, R8, -INF , !P0 ;  /* 0xff80000008aa7808 */ /* 0x000fe40004000000 */
[----:B------:R-:W-:Y:S02]  /*fff0*/  ISETP.GE.AND P1, PT, R164, R237, PT ;  /* 0x000000eda400720c */ /* 0x000fe40003f26270 */
[----:B------:R-:W-:Y:S02]  /*10000*/  ISETP.GE.AND P0, PT, R4, R235, PT ;  /* 0x000000eb0400720c */ /* 0x000fe40003f06270 */
[----:B------:R-:W-:Y:S02]  /*10010*/  FMNMX.FTZ R9, R176, R9, !PT ;  /* 0x00000009b0097209 */ /* 0x000fe40007810000 */
[----:B------:R-:W-:Y:S02]  /*10020*/  ISETP.GE.AND P6, PT, R4, R237, PT ;  /* 0x000000ed0400720c */ /* 0x000fe40003fc6270 */
[----:B------:R-:W-:Y:S02]  /*10030*/  ISETP.GE.OR P3, PT, R165, R234, !P3 ;  /* 0x000000eaa500720c */ /* 0x000fe40005f66670 */
[----:B------:R-:W-:Y:S02]  /*10040*/  FSEL R167, R6, -INF , !P5 ;  /* 0xff80000006a77808 */ /* 0x000fe40006800000 */
[----:B------:R-:W-:Y:S02]  /*10050*/  ISETP.GE.OR P1, PT, R164, R236, !P1 ;  /* 0x000000eca400720c */ /* 0x000fe40004f26670 */
[----:B------:R-:W-:Y:S02]  /*10060*/  ISETP.GE.OR P0, PT, R4, R234, !P0 ;  /* 0x000000ea0400720c */ /* 0x000fe40004706670 */
[----:B------:R-:W-:Y:S02]  /*10070*/  FMNMX.FTZ R9, R170, R9, !PT ;  /* 0x00000009aa097209 */ /* 0x000fe40007810000 */
[----:B------:R-:W-:Y:S02]  /*10080*/  ISETP.GE.OR P6, PT, R4, R236, !P6 ;  /* 0x000000ec0400720c */ /* 0x000fe400077c6670 */
[C---:B------:R-:W-:Y:S02]  /*10090*/  IADD3 R6, R3.reuse, 0x18, RZ ;  /* 0x0000001803067810 */ /* 0x040fe40007ffe0ff */
[----:B------:R-:W-:Y:S02]  /*100a0*/  IADD3 R4, R3, 0x19, RZ ;  /* 0x0000001903047810 */ /* 0x000fe40007ffe0ff */
[----:B------:R-:W-:Y:S02]  /*100b0*/  FSEL R5, R10, -INF , !P3 ;  /* 0xff8000000a057808 */ /* 0x000fe40005800000 */
[----:B------:R-:W-:Y:S02]  /*100c0*/  FMNMX.FTZ R10, R167, R0, !PT ;  /* 0x00000000a70a7209 */ /* 0x000fe40007810000 */
[----:B------:R-:W-:Y:S02]  /*100d0*/  FSEL R194, R12, -INF , !P1 ;  /* 0xff8000000cc27808 */ /* 0x000fe40004800000 */
[----:B------:R-:W-:Y:S02]  /*100e0*/  FSEL R11, R11, -INF , !P2 ;  /* 0xff8000000b0b7808 */ /* 0x000fe40005000000 */
[----:B------:R-:W-:Y:S02]  /*100f0*/  FMNMX.FTZ R9, R168, R9, !PT ;  /* 0x00000009a8097209 */ /* 0x000fe40007810000 */
[C---:B------:R-:W-:Y:S02]  /*10100*/  ISETP.GE.AND P4, PT, R6.reuse, R237, PT ;  /* 0x000000ed0600720c */ /* 0x040fe40003f86270 */
[----:B------:R-:W-:Y:S02]  /*10110*/  ISETP.GE.AND P2, PT, R6, R235, PT ;  /* 0x000000eb0600720c */ /* 0x000fe40003f46270 */
[C---:B------:R-:W-:Y:S02]  /*10120*/  ISETP.GE.AND P3, PT, R4.reuse, R237, PT ;  /* 0x000000ed0400720c */ /* 0x040fe40003f66270 */
[-C--:B------:R-:W-:Y:S02]  /*10130*/  ISETP.GE.AND P1, PT, R4, R235.reuse, PT ;  /* 0x000000eb0400720c */ /* 0x080fe40003f26270 */
[----:B------:R-:W-:Y:S02]  /*10140*/  FMNMX.FTZ R10, R7, R10, !PT ;  /* 0x0000000a070a7209 */ /* 0x000fe40007810000 */
[----:B------:R-:W-:Y:S02]  /*10150*/  ISETP.GE.AND P5, PT, R164, R235, PT ;  /* 0x000000eba400720c */ /* 0x000fe40003fa6270 */
[C---:B------:R-:W-:Y:S02]  /*10160*/  ISETP.GE.OR P4, PT, R6.reuse, R236, !P4 ;  /* 0x000000ec0600720c */ /* 0x040fe40006786670 */
[----:B------:R-:W-:Y:S02]  /*10170*/  ISETP.GE.OR P2, PT, R6, R234, !P2 ;  /* 0x000000ea0600720c */ /* 0x000fe40005746670 */
[C---:B------:R-:W-:Y:S02]  /*10180*/  ISETP.GE.OR P3, PT, R4.reuse, R236, !P3 ;  /* 0x000000ec0400720c */ /* 0x040fe40005f66670 */
[-C--:B------:R-:W-:Y:S02]  /*10190*/  ISETP.GE.OR P1, PT, R4, R234.reuse, !P1 ;  /* 0x000000ea0400720c */ /* 0x080fe40004f26670 */
[----:B------:R-:W-:Y:S02]  /*101a0*/  FSEL R192, R13, -INF , !P6 ;  /* 0xff8000000dc07808 */ /* 0x000fe40007000000 */
[----:B------:R-:W-:Y:S02]  /*101b0*/  FMNMX.FTZ R9, R194, R9, !PT ;  /* 0x00000009c2097209 */ /* 0x000fe40007810000 */
[C---:B------:R-:W-:Y:S02]  /*101c0*/  IADD3 R6, R3.reuse, 0x20, RZ ;  /* 0x0000002003067810 */ /* 0x040fe40007ffe0ff */
[----:B------:R-:W-:Y:S02]  /*101d0*/  IADD3 R4, R3, 0x21, RZ ;  /* 0x0000002103047810 */ /* 0x000fe40007ffe0ff */
[----:B------:R-:W-:Y:S02]  /*101e0*/  ISETP.GE.OR P5, PT, R164, R234, !P5 ;  /* 0x000000eaa400720c */ /* 0x000fe40006fa6670 */
[----:B------:R-:W-:Y:S02]  /*101f0*/  FMNMX.FTZ R10, R5, R10, !PT ;  /* 0x0000000a050a7209 */ /* 0x000fe40007810000 */
[----:B------:R-:W-:Y:S02]  /*10200*/  FSEL R195, R15, -INF , !P0 ;  /* 0xff8000000fc37808 */ /* 0x000fe40004000000 */
[----:B------:R-:W-:Y:S02]  /*10210*/  FSEL R174, R16, -INF , !P4 ;  /* 0xff80000010ae7808 */ /* 0x000fe40006000000 */
[----:B------:R-:W-:Y:S02]  /*10220*/  FMNMX.FTZ R9, R192, R9, !PT ;  /* 0x00000009c0097209 */ /* 0x000fe40007810000 */
[-C--:B------:R-:W-:Y:S02]  /*10230*/  ISETP.GE.AND P0, PT, R6, R237.reuse, PT ;  /* 0x000000ed0600720c */ /* 0x080fe40003f06270 */
[C---:B------:R-:W-:Y:S02]  /*10240*/  ISETP.GE.AND P6, PT, R4.reuse, R237, PT ;  /* 0x000000ed0400720c */ /* 0x040fe40003fc6270 */
[-C--:B------:R-:W-:Y:S02]  /*10250*/  ISETP.GE.AND P4, PT, R4, R235.reuse, PT ;  /* 0x000000eb0400720c */ /* 0x080fe40003f86270 */
[----:B------:R-:W-:Y:S02]  /*10260*/  FSEL R197, R14, -INF , !P5 ;  /* 0xff8000000ec57808 */ /* 0x000fe40006800000 */
[----:B------:R-:W-:Y:S02]  /*10270*/  FMNMX.FTZ R10, R11, R10, !PT ;  /* 0x0000000a0b0a7209 */ /* 0x000fe40007810000 */
[----:B------:R-:W-:Y:S02]  /*10280*/  ISETP.GE.AND P5, PT, R6, R235, PT ;  /* 0x000000eb0600720c */ /* 0x000fe40003fa6270 */
[----:B------:R-:W-:Y:S02]  /*10290*/  FSEL R172, R17, -INF , !P3 ;  /* 0xff80000011ac7808 */ /* 0x000fe40005800000 */
[----:B------:R-:W-:Y:S02]  /*102a0*/  FMNMX.FTZ R9, R174, R9, !PT ;  /* 0x00000009ae097209 */ /* 0x000fe40007810000 */
[-C--:B------:R-:W-:Y:S02]  /*102b0*/  ISETP.GE.OR P0, PT, R6, R236.reuse, !P0 ;  /* 0x000000ec0600720c */ /* 0x080fe40004706670 */
[C---:B------:R-:W-:Y:S02]  /*102c0*/  ISETP.GE.OR P6, PT, R4.reuse, R236, !P6 ;  /* 0x000000ec0400720c */ /* 0x040fe400077c6670 */
[-C--:B------:R-:W-:Y:S02]  /*102d0*/  ISETP.GE.OR P4, PT, R4, R234.reuse, !P4 ;  /* 0x000000ea0400720c */ /* 0x080fe40006786670 */
[----:B------:R-:W-:Y:S02]  /*102e0*/  IADD3 R4, R3, 0x28, RZ ;  /* 0x0000002803047810 */ /* 0x000fe40007ffe0ff */
[----:B------:R-:W-:Y:S02]  /*102f0*/  ISETP.GE.OR P5, PT, R6, R234, !P5 ;  /* 0x000000ea0600720c */ /* 0x000fe40006fa6670 */
[----:B------:R-:W-:Y:S02]  /*10300*/  FMNMX.FTZ R10, R197, R10, !PT ;  /* 0x0000000ac50a7209 */ /* 0x000fe40007810000 */
[----:B------:R-:W-:Y:S02]  /*10310*/  IADD3 R6, R3, 0x29, RZ ;  /* 0x0000002903067810 */ /* 0x000fe40007ffe0ff */
[----:B------:R-:W-:Y:S02]  /*10320*/  FSEL R244, R20, -INF , !P0 ;  /* 0xff80000014f47808 */ /* 0x000fe40004000000 */
[----:B------:R-:W-:Y:S02]  /*10330*/  FMNMX.FTZ R9, R172, R9, !PT ;  /* 0x00000009ac097209 */ /* 0x000fe40007810000 */
[----:B------:R-:W-:Y:S02]  /*10340*/  ISETP.GE.AND P3, PT, R4, R237, PT ;  /* 0x000000ed0400720c */ /* 0x000fe40003f66270 */
[----:B------:R-:W-:Y:S02]  /*10350*/  FSEL R175, R18, -INF , !P2 ;  /* 0xff80000012af7808 */ /* 0x000fe40005000000 */
[----:B------:R-:W-:Y:S02]  /*10360*/  FSEL R173, R19, -INF , !P1 ;  /* 0xff80000013ad7808 */ /* 0x000fe40004800000 */
[----:B------:R-:W-:Y:S02]  /*10370*/  FMNMX.FTZ R10, R195, R10, !PT ;  /* 0x0000000ac30a7209 */ /* 0x000fe40007810000 */
[----:B------:R-:W-:Y:S02]  /*10380*/  ISETP.GE.AND P1, PT, R4, R235, PT ;  /* 0x000000eb0400720c */ /* 0x000fe40003f26270 */
[----:B------:R-:W-:Y:S02]  /*10390*/  ISETP.GE.AND P2, PT, R6, R237, PT ;  /* 0x000000ed0600720c */ /* 0x000fe40003f46270 */
[----:B------:R-:W-:Y:S02]  /*103a0*/  FSEL R242, R21, -INF , !P6 ;  /* 0xff80000015f27808 */ /* 0x000fe40007000000 */
[----:B------:R-:W-:Y:S02]  /*103b0*/  ISETP.GE.OR P3, PT, R4, R236, !P3 ;  /* 0x000000ec0400720c */ /* 0x000fe40005f66670 */
[----:B------:R-:W-:Y:S02]  /*103c0*/  IADD3 R8, R3, 0x30, RZ ;  /* 0x0000003003087810 */ /* 0x000fe40007ffe0ff */
[----:B------:R-:W-:Y:S02]  /*103d0*/  FMNMX.FTZ R9, R244, R9, !PT ;  /* 0x00000009f4097209 */ /* 0x000fe40007810000 */
[----:B------:R-:W-:Y:S02]  /*103e0*/  ISETP.GE.AND P0, PT, R6, R235, PT ;  /* 0x000000eb0600720c */ /* 0x000fe40003f06270 */
[----:B------:R-:W-:Y:S02]  /*103f0*/  FMNMX.FTZ R10, R175, R10, !PT ;  /* 0x0000000aaf0a7209 */ /* 0x000fe40007810000 */
[----:B------:R-:W-:Y:S02]  /*10400*/  ISETP.GE.OR P1, PT, R4, R234, !P1 ;  /* 0x000000ea0400720c */ /* 0x000fe40004f26670 */
[----:B------:R-:W-:Y:S02]  /*10410*/  ISETP.GE.OR P2, PT, R6, R236, !P2 ;  /* 0x000000ec0600720c */ /* 0x000fe40005746670 */
[C---:B------:R-:W-:Y:S02]  /*10420*/  IADD3 R4, R3.reuse, 0x38, RZ ;  /* 0x0000003803047810 */ /* 0x040fe40007ffe0ff */
[----:B------:R-:W-:Y:S02]  /*10430*/  FSEL R202, R24, -INF , !P3 ;  /* 0xff80000018ca7808 */ /* 0x000fe40005800000 */
[----:B------:R-:W-:Y:S02]  /*10440*/  ISETP.GE.OR P0, PT, R6, R234, !P0 ;  /* 0x000000ea0600720c */ /* 0x000fe40004706670 */
[----:B------:R-:W-:Y:S02]  /*10450*/  IADD3 R6, R3, 0x31, RZ ;  /* 0x0000003103067810 */ /* 0x000fe40007ffe0ff */
[----:B------:R-:W-:Y:S02]  /*10460*/  ISETP.GE.AND P6, PT, R8, R237, PT ;  /* 0x000000ed0800720c */ /* 0x000fe40003fc6270 */
[----:B------:R-:W-:Y:S02]  /*10470*/  FMNMX.FTZ R9, R242, R9, !PT ;  /* 0x00000009f2097209 */ /* 0x000fe40007810000 */
[----:B------:R-:W-:Y:S02]  /*10480*/  FSEL R249, R22, -INF , !P5 ;  /* 0xff80000016f97808 */ /* 0x000fe40006800000 */
[----:B------:R-:W-:Y:S02]  /*10490*/  FMNMX.FTZ R10, R173, R10, !PT ;  /* 0x0000000aad0a7209 */ /* 0x000fe40007810000 */
[----:B------:R-:W-:Y:S02]  /*104a0*/  FSEL R200, R25, -INF , !P2 ;  /* 0xff80000019c87808 */ /* 0x000fe40005000000 */
[-C--:B------:R-:W-:Y:S02]  /*104b0*/  ISETP.GE.AND P2, PT, R4, R237.reuse, PT ;  /* 0x000000ed0400720c */ /* 0x080fe40003f46270 */
[----:B------:R-:W-:Y:S02]  /*104c0*/  ISETP.GE.OR P6, PT, R8, R236, !P6 ;  /* 0x000000ec0800720c */ /* 0x000fe400077c6670 */
[----:B------:R-:W-:Y:S02]  /*104d0*/  ISETP.GE.AND P3, PT, R6, R237, PT ;  /* 0x000000ed0600720c */ /* 0x000fe40003f66270 */
[----:B------:R-:W-:Y:S02]  /*104e0*/  FMNMX.FTZ R9, R202, R9, !PT ;  /* 0x00000009ca097209 */ /* 0x000fe40007810000 */
[----:B------:R-:W-:Y:S02]  /*104f0*/  FSEL R203, R23, -INF , !P4 ;  /* 0xff80000017cb7808 */ /* 0x000fe40006000000 */
[----:B------:R-:W-:Y:S01]  /*10500*/  FMNMX.FTZ R10, R249, R10, !PT ;  /* 0x0000000af90a7209 */ /* 0x000fe20007810000 */
[----:B------:R-:W-:Y:S01]  /*10510*/  LDSM.16.MT88.4 R20, [R222+0x10000] ;  /* 0x01000000de14783b */ /* 0x000fe20000004200 */
[-C--:B------:R-:W-:Y:S02]  /*10520*/  ISETP.GE.OR P2, PT, R4, R236.reuse, !P2 ;  /* 0x000000ec0400720c */ /* 0x080fe40005746670 */
[----:B------:R-:W-:Y:S02]  /*10530*/  FSEL R190, R28, -INF , !P6 ;  /* 0xff8000001cbe7808 */ /* 0x000fe40007000000 */
[----:B------:R-:W-:Y:S02]  /*10540*/  ISETP.GE.OR P3, PT, R6, R236, !P3 ;  /* 0x000000ec0600720c */ /* 0x000fe40005f66670 */
[----:B------:R-:W-:Y:S02]  /*10550*/  IADD3 R3, R3, 0x39, RZ ;  /* 0x0000003903037810 */ /* 0x000fe40007ffe0ff */
[----:B------:R-:W-:Y:S02]  /*10560*/  FMNMX.FTZ R9, R200, R9, !PT ;  /* 0x00000009c8097209 */ /* 0x000fe40007810000 */
[----:B------:R-:W-:Y:S02]  /*10570*/  FSEL R186, R32, -INF , !P2 ;  /* 0xff80000020ba7808 */ /* 0x000fe40005000000 */
[----:B------:R-:W-:Y:S02]  /*10580*/  FSEL R201, R26, -INF , !P1 ;  /* 0xff8000001ac97808 */ /* 0x000fe40004800000 */
[----:B------:R-:W-:Y:S02]  /*10590*/  ISETP.GE.AND P2, PT, R8, R235, PT ;  /* 0x000000eb0800720c */ /* 0x000fe40003f46270 */
[----:B------:R-:W-:Y:S02]  /*105a0*/  FMNMX.FTZ R10, R203, R10, !PT ;  /* 0x0000000acb0a7209 */ /* 0x000fe40007810000 */
[----:B------:R-:W-:Y:S02]  /*105b0*/  FSEL R188, R29, -INF , !P3 ;  /* 0xff8000001dbc7808 */ /* 0x000fe40005800000 */
[----:B------:R-:W-:Y:S02]  /*105c0*/  ISETP.GE.AND P6, PT, R3, R237, PT ;  /* 0x000000ed0300720c */ /* 0x000fe40003fc6270 */
[----:B------:R-:W-:Y:S02]  /*105d0*/  FMNMX.FTZ R9, R190, R9, !PT ;  /* 0x00000009be097209 */ /* 0x000fe40007810000 */
[----:B------:R-:W-:Y:S02]  /*105e0*/  ISETP.GE.OR P1, PT, R8, R234, !P2 ;  /* 0x000000ea0800720c */ /* 0x000fe40005726670 */
[----:B------:R-:W-:Y:S02]  /*105f0*/  FSEL R199, R27, -INF , !P0 ;  /* 0xff8000001bc77808 */ /* 0x000fe40004000000 */
[----:B------:R-:W-:Y:S02]  /*10600*/  ISETP.GE.AND P2, PT, R6, R235, PT ;  /* 0x000000eb0600720c */ /* 0x000fe40003f46270 */
[----:B------:R-:W-:Y:S02]  /*10610*/  FMNMX.FTZ R8, R201, R10, !PT ;  /* 0x0000000ac9087209 */ /* 0x000fe40007810000 */
[----:B------:R-:W-:Y:S02]  /*10620*/  ISETP.GE.OR P6, PT, R3, R236, !P6 ;  /* 0x000000ec0300720c */ /* 0x000fe400077c6670 */
[----:B------:R-:W-:Y:S02]  /*10630*/  FMNMX.FTZ R9, R188, R9, !PT ;  /* 0x00000009bc097209 */ /* 0x000fe40007810000 */
[----:B------:R-:W-:Y:S02]  /*10640*/  FSEL R187, R30, -INF , !P1 ;  /* 0xff8000001ebb7808 */ /* 0x000fe40004800000 */
[----:B------:R-:W-:Y:S02]  /*10650*/  ISETP.GE.OR P2, PT, R6, R234, !P2 ;  /* 0x000000ea0600720c */ /* 0x000fe40005746670 */
[----:B------:R-:W-:Y:S02]  /*10660*/  ISETP.GE.AND P0, PT, R4, R235, PT ;  /* 0x000000eb0400720c */ /* 0x000fe40003f06270 */
[----:B------:R-:W-:Y:S02]  /*10670*/  FMNMX.FTZ R8, R199, R8, !PT ;  /* 0x00000008c7087209 */ /* 0x000fe40007810000 */
[----:B------:R-:W-:Y:S02]  /*10680*/  FSEL R178, R33, -INF , !P6 ;  /* 0xff80000021b27808 */ /* 0x000fe40007000000 */
[----:B------:R-:W-:Y:S02]  /*10690*/  FMNMX.FTZ R13, R186, R9, !PT ;  /* 0x00000009ba0d7209 */ /* 0x000fe40007810000 */
[----:B------:R-:W-:Y:S02]  /*106a0*/  FSEL R179, R31, -INF , !P2 ;  /* 0xff8000001fb37808 */ /* 0x000fe40005000000 */
[----:B------:R-:W-:Y:S01]  /*106b0*/  ISETP.GE.OR P1, PT, R4, R234, !P0 ;  /* 0x000000ea0400720c */ /* 0x000fe20004726670 */
[----:B------:R-:W-:Y:S01]  /*106c0*/  LDSM.16.MT88.4 R28, [R221+0x10000] ;  /* 0x01000000dd1c783b */ /* 0x000fe20000004200 */
[----:B------:R-:W-:Y:S02]  /*106d0*/  FMNMX.FTZ R8, R187, R8, !PT ;  /* 0x00000008bb087209 */ /* 0x000fe40007810000 */
[----:B------:R-:W-:Y:S02]  /*106e0*/  ISETP.GE.AND P0, PT, R3, R235, PT ;  /* 0x000000eb0300720c */ /* 0x000fe40003f06270 */
[----:B------:R-:W-:Y:S02]  /*106f0*/  FMNMX.FTZ R9, R178, R13, !PT ;  /* 0x0000000db2097209 */ /* 0x000fe40007810000 */
[----:B------:R-:W-:Y:S01]  /*10700*/  FSEL R177, R34, -INF , !P1 ;  /* 0xff80000022b17808 */ /* 0x000fe20004800000 */
[----:B------:R-:W-:Y:S01]  /*10710*/  LDSM.16.MT88.4 R12, [R224+0x10000] ;  /* 0x01000000e00c783b */ /* 0x000fe20000004200 */
[----:B------:R-:W-:Y:S02]  /*10720*/  FMNMX.FTZ R8, R179, R8, !PT ;  /* 0x00000008b3087209 */ /* 0x000fe40007810000 */
[----:B------:R-:W-:Y:S02]  /*10730*/  ISETP.GE.OR P0, PT, R3, R234, !P0 ;  /* 0x000000ea0300720c */ /* 0x000fe40004706670 */
[----:B------:R-:W-:Y:S02]  /*10740*/  FMNMX.FTZ R8, R177, R8, !PT ;  /* 0x00000008b1087209 */ /* 0x000fe40007810000 */
[----:B------:R-:W-:Y:S01]  /*10750*/  FSEL R165, R35, -INF , !P0 ;  /* 0xff80000023a57808 */ /* 0x000fe20004000000 */
        /* <DEDUP_REMOVED lines=8> */
[----:B------:R-:W-:Y:S02]  /*107e0*/  FSETP.NEU.FTZ.AND P0, PT, R3, -INF , PT ;  /* 0xff8000000300780b */ /* 0x000fe40003f1d000 */
[----:B--2---:R-:W-:Y:S04]  /*107f0*/  FMNMX.FTZ R164, R9, R164, !PT ;  /* 0x000000a409a47209 */ /* 0x004fe80007810000 */
[C---:B------:R-:W-:Y:S01]  /*10800*/  FSETP.NEU.FTZ.AND P1, PT, R164.reuse, -INF , PT ;  /* 0xff800000a400780b */ /* 0x040fe20003f3d000 */
[----:B------:R-:W-:Y:S05]  /*10810*/  FMUL.FTZ R189, R164, c[0x0][0x23c] ;  /* 0x00008f00a4bd7a20 */ /* 0x000fea0000410000 */
[----:B------:R-:W-:Y:S05]  /*10820*/  FSEL R189, R189, RZ, P1 ;  /* 0x000000ffbdbd7208 */ /* 0x000fea0000800000 */
[--C-:B------:R-:W-:Y:S02]  /*10830*/  FFMA.FTZ R185, R166, c[0x0][0x23c], -R189.reuse ;  /* 0x00008f00a6b97a23 */ /* 0x100fe400000108bd */
[--C-:B------:R-:W-:Y:S02]  /*10840*/  FFMA.FTZ R166, R176, c[0x0][0x23c], -R189.reuse ;  /* 0x00008f00b0a67a23 */ /* 0x100fe400000108bd */
[----:B------:R-:W-:Y:S02]  /*10850*/  FMUL.FTZ R176, R3, c[0x0][0x23c] ;  /* 0x00008f0003b07a20 */ /* 0x000fe40000410000 */
[--C-:B------:R-:W-:Y:S01]  /*10860*/  FFMA.FTZ R183, R170, c[0x0][0x23c], -R189.reuse ;  /* 0x00008f00aab77a23 */ /* 0x100fe200000108bd */
[----:B------:R-:W-:Y:S01]  /*10870*/  MUFU.EX2 R185, R185 ;  /* 0x000000b900b97308 */ /* 0x000fe20000000800 */
[--C-:B------:R-:W-:Y:S01]  /*10880*/  FFMA.FTZ R182, R168, c[0x0][0x23c], -R189.reuse ;  /* 0x00008f00a8b67a23 */ /* 0x100fe200000108bd */
[----:B------:R-:W-:Y:S01]  /*10890*/  FSEL R176, R176, RZ, P0 ;  /* 0x000000ffb0b07208 */ /* 0x000fe20000000000 */
[--C-:B------:R-:W-:Y:S02]  /*108a0*/  FFMA.FTZ R193, R174, c[0x0][0x23c], -R189.reuse ;  /* 0x00008f00aec17a23 */ /* 0x100fe400000108bd */
[--C-:B------:R-:W-:Y:S02]  /*108b0*/  FFMA.FTZ R191, R194, c[0x0][0x23c], -R189.reuse ;  /* 0x00008f00c2bf7a23 */ /* 0x100fe400000108bd */
[--C-:B------:R-:W-:Y:S01]  /*108c0*/  FFMA.FTZ R180, R5, c[0x0][0x23c], -R176.reuse ;  /* 0x00008f0005b47a23 */ /* 0x100fe200000108b0 */
[----:B------:R-:W-:Y:S01]  /*108d0*/  FSEL R5, R164, RZ, P1 ;  /* 0x000000ffa4057208 */ /* 0x000fe20000800000 */
[--C-:B------:R-:W-:Y:S01]  /*108e0*/  FFMA.FTZ R184, R167, c[0x0][0x23c], -R176.reuse ;  /* 0x00008f00a7b87a23 */ /* 0x100fe200000108b0 */
[----:B------:R-:W1:Y:S01]  /*108f0*/  MUFU.EX2 R166, R166 ;  /* 0x000000a600a67308 */ /* 0x000e620000000800 */
[----:B------:R-:W-:Y:S02]  /*10900*/  FFMA.FTZ R181, R7, c[0x0][0x23c], -R176 ;  /* 0x00008f0007b57a23 */ /* 0x000fe400000108b0 */
[----:B------:R-:W-:Y:S01]  /*10910*/  FADD.FTZ R4, -R5, R2 ;  /* 0x0000000205047221 */ /* 0x000fe20000010100 */
[----:B------:R-:W-:Y:S01]  /*10920*/  FSEL R5, R3, RZ, P0 ;  /* 0x000000ff03057208 */ /* 0x000fe20000000000 */
[----:B------:R-:W-:Y:S01]  /*10930*/  FFMA.FTZ R167, R11, c[0x0][0x23c], -R176 ;  /* 0x00008f000ba77a23 */ /* 0x000fe200000108b0 */
[----:B------:R-:W-:Y:S01]  /*10940*/  PLOP3.LUT P0, PT, PT, PT, UP2, 0x80, 0x0 ;  /* 0x000000000000781c */ /* 0x000fe20003f0f028 */
[----:B------:R-:W-:Y:S02]  /*10950*/  FMUL.FTZ R2, R4, c[0x0][0x23c] ;  /* 0x00008f0004027a20 */ /* 0x000fe40000410000 */
[----:B------:R-:W-:Y:S01]  /*10960*/  FADD.FTZ R5, -R5, R0 ;  /* 0x0000000005057221 */ /* 0x000fe20000010100 */
[----:B------:R-:W-:Y:S01]  /*10970*/  MUFU.EX2 R183, R183 ;  /* 0x000000b700b77308 */ /* 0x000fe20000000800 */
[--C-:B------:R-:W-:Y:S02]  /*10980*/  FFMA.FTZ R194, R172, c[0x0][0x23c], -R189.reuse ;  /* 0x00008f00acc27a23 */ /* 0x100fe400000108bd */
[----:B------:R-:W-:Y:S02]  /*10990*/  FMUL.FTZ R0, R5, c[0x0][0x23c] ;  /* 0x00008f0005007a20 */ /* 0x000fe40000410000 */
[--C-:B------:R-:W-:Y:S02]  /*109a0*/  FFMA.FTZ R198, R173, c[0x0][0x23c], -R176.reuse ;  /* 0x00008f00adc67a23 */ /* 0x100fe400000108b0 */
[--C-:B------:R-:W-:Y:S02]  /*109b0*/  FFMA.FTZ R192, R192, c[0x0][0x23c], -R189.reuse ;  /* 0x00008f00c0c07a23 */ /* 0x100fe400000108bd */
[--C-:B------:R-:W-:Y:S01]  /*109c0*/  FFMA.FTZ R196, R197, c[0x0][0x23c], -R176.reuse ;  /* 0x00008f00c5c47a23 */ /* 0x100fe200000108b0 */
[----:B------:R-:W2:Y:S01]  /*109d0*/  MUFU.EX2 R182, R182 ;  /* 0x000000b600b67308 */ /* 0x000ea20000000800 */
[--C-:B------:R-:W-:Y:S02]  /*109e0*/  FFMA.FTZ R197, R175, c[0x0][0x23c], -R176.reuse ;  /* 0x00008f00afc57a23 */ /* 0x100fe400000108b0 */
[----:B------:R-:W-:Y:S01]  /*109f0*/  LDSM.16.MT88.4 R172, [R224+0x14800] ;  /* 0x01480000e0ac783b */ /* 0x000fe20000004200 */
[----:B-1----:R-:W-:Y:S01]  /*10a00*/  F2FP.BF16.PACK_AB R168, R166, R185 ;  /* 0x000000b9a6a8723e */ /* 0x002fe200000010ff */
        /* <DEDUP_REMOVED lines=9> */
[----:B------:R-:W1:Y:S01]  /*10aa0*/  MUFU.EX2 R181, R181 ;  /* 0x000000b500b57308 */ /* 0x000e620000000800 */
[--C-:B------:R-:W-:Y:S02]  /*10ab0*/  FFMA.FTZ R201, R201, c[0x0][0x23c], -R176.reuse ;  /* 0x00008f00c9c97a23 */ /* 0x100fe400000108b0 */
[--C-:B------:R-:W-:Y:S01]  /*10ac0*/  FFMA.FTZ R248, R199, c[0x0][0x23c], -R176.reuse ;  /* 0x00008f00c7f87a23 */ /* 0x100fe200000108b0 */
[----:B--2---:R-:W-:Y:S01]  /*10ad0*/  F2FP.BF16.PACK_AB R170, R182, R183 ;  /* 0x000000b7b6aa723e */ /* 0x004fe200000010ff */
        /* <DEDUP_REMOVED lines=8> */
[----:B------:R-:W2:Y:S01]  /*10b60*/  MUFU.EX2 R167, R167 ;  /* 0x000000a700a77308 */ /* 0x000ea20000000800 */
[----:B-1----:R-:W-:Y:S09]  /*10b70*/  F2FP.BF16.PACK_AB R169, R181, R184 ;  /* 0x000000b8b5a9723e */ /* 0x002ff200000010ff */
[----:B------:R-:W1:Y:S10]  /*10b80*/  MUFU.EX2 R2, R2 ;  /* 0x0000000200027308 */ /* 0x000e740000000800 */
[----:B------:R-:W3:Y:S01]  /*10b90*/  MUFU.EX2 R0, R0 ;  /* 0x0000000000007308 */ /* 0x000ee20000000800 */
[----:B--2---:R-:W-:Y:S09]  /*10ba0*/  F2FP.BF16.PACK_AB R171, R167, R180 ;  /* 0x000000b4a7ab723e */ /* 0x004ff200000010ff */
[----:B------:R2:W-:Y:S01]  /*10bb0*/  MUFU.EX2 R250, R176 ;  /* 0x000000b000fa7308 */ /* 0x0005e20000000800 */
[C---:B-1----:R-:W-:Y:S02]  /*10bc0*/  FMUL.FTZ R4, R2.reuse, R160 ;  /* 0x000000a002047220 */ /* 0x042fe40000410000 */
        /* <DEDUP_REMOVED lines=16> */
[----:B------:R-:W-:Y:S02]  /*10cd0*/  MUFU.EX2 R193, R193 ;  /* 0x000000c100c17308 */ /* 0x000fe40000000800 */
[----:B--2---:R-:W-:Y:S01]  /*10ce0*/  LDSM.16.MT88.4 R176, [R224+0x15800] ;  /* 0x01580000e0b0783b */ /* 0x004fe20000004200 */
        /* <DEDUP_REMOVED lines=85> */
[----:B------:R-:W4:Y:S01]  /*11240*/  MUFU.EX2 R199, R199 ;  /* 0x000000c700c77308 */ /* 0x000f220000000800 */
        /* <DEDUP_REMOVED lines=9> */
[----:B------:R-:W3:Y:S01]  /*112e0*/  LDSM.16.MT88.4 R140, [R221+0x14000] ;  /* 0x01400000dd8c783b */ /* 0x000ee20000004200 */
        /* <DEDUP_REMOVED lines=11> */
[----:B------:R-:W1:Y:S01]  /*113a0*/  MUFU.EX2 R188, R188 ;  /* 0x000000bc00bc7308 */ /* 0x000e620000000800 */
[C---:B------:R-:W-:Y:S01]  /*113b0*/  HMMA.16816.F32.BF16 R72, R168.reuse, R138, R72 ;  /* 0x0000008aa848723c */ /* 0x040fe20000041848 */
[----:B------:R-:W1:Y:S02]  /*113c0*/  LDSM.16.MT88.4 R136, [R220+0x14000] ;  /* 0x01400000dc88783b */ /* 0x000e640000004200 */
[C---:B------:R-:W-:Y:S02]  /*113d0*/  FMUL.FTZ R78, R0.reuse, R78 ;  /* 0x0000004e004e7220 */ /* 0x040fe40000410000 */
[----:B------:R-:W-:Y:S02]  /*113e0*/  FMUL.FTZ R79, R0, R79 ;  /* 0x0000004f004f7220 */ /* 0x000fe40000410000 */
[C---:B------:R-:W-:Y:S02]  /*113f0*/  FMUL.FTZ R80, R2.reuse, R80 ;  /* 0x0000005002507220 */ /* 0x040fe40000410000 */
[----:B------:R-:W-:Y:S01]  /*11400*/  FMUL.FTZ R81, R2, R81 ;  /* 0x0000005102517220 */ /* 0x000fe20000410000 */
[----:B------:R-:W1:Y:S02]  /*11410*/  MUFU.EX2 R249, R249 ;  /* 0x000000f900f97308 */ /* 0x000e640000000800 */
        /* <DEDUP_REMOVED lines=71> */
[----:B------:R-:W-:Y:S03]  /*11890*/  F2FP.BF16.PACK_AB R133, R195, R196 ;  /* 0x000000c4c385723e */ /* 0x000fe600000010ff */
[----:B------:R-:W-:Y:S01]  /*118a0*/  HMMA.16816.F32.BF16 R128, R168, R134, R128 ;  /* 0x00000086a880723c */ /* 0x000fe20000041880 */
[----:B------:R-:W2:Y:S02]  /*118b0*/  LDSM.16.MT88.4 R168, [R220+0x12800] ;  /* 0x01280000dca8783b */ /* 0x000ea40000004200 */
        /* <DEDUP_REMOVED lines=9> */
[C---:B---3--:R-:W-:Y:S05]  /*11950*/  HMMA.16816.F32.BF16 R4, R132.reuse, R140, R4 ;  /* 0x0000008c8404723c */ /* 0x048fea0000041804 */
[----:B------:R-:W-:Y:S02]  /*11960*/  FADD.FTZ R182, R182, R183 ;  /* 0x000000b7b6b67221 */ /* 0x000fe40000010000 */
[----:B------:R-:W-:Y:S01]  /*11970*/  FADD.FTZ R167, R167, R180 ;  /* 0x000000b4a7a77221 */ /* 0x000fe20000010000 */
[C---:B------:R-:W-:Y:S01]  /*11980*/  HMMA.16816.F32.BF16 R8, R132.reuse, R142, R8 ;  /* 0x0000008e8408723c */ /* 0x040fe20000041808 */
[----:B------:R-:W3:Y:S03]  /*11990*/  LDSM.16.MT88.4 R140, [R222+0x14800] ;  /* 0x01480000de8c783b */ /* 0x000ee60000004200 */
[----:B------:R-:W-:Y:S02]  /*119a0*/  FADD.FTZ R191, R191, R182 ;  /* 0x000000b6bfbf7221 */ /* 0x000fe40000010000 */
[----:B------:R-:W-:Y:S02]  /*119b0*/  FADD.FTZ R196, R196, R167 ;  /* 0x000000a7c4c47221 */ /* 0x000fe40000010000 */
[C---:B-1----:R-:W-:Y:S04]  /*119c0*/  HMMA.16816.F32.BF16 R12, R132.reuse, R136, R12 ;  /* 0x00000088840c723c */ /* 0x042fe8000004180c */
[----:B------:R-:W-:Y:S02]  /*119d0*/  FADD.FTZ R192, R192, R191 ;  /* 0x000000bfc0c07221 */ /* 0x000fe40000010000 */
[----:B------:R-:W-:Y:S02]  /*119e0*/  FADD.FTZ R196, R195, R196 ;  /* 0x000000c4c3c47221 */ /* 0x000fe40000010000 */
        /* <DEDUP_REMOVED lines=21> */
[C---:B--2---:R-:W-:Y:S07]  /*11b40*/  HMMA.16816.F32.BF16 R60, R132.reuse, R168, R60 ;  /* 0x000000a8843c723c */ /* 0x044fee000004183c */
[----:B----4-:R-:W-:Y:S01]  /*11b50*/  F2FP.BF16.PACK_AB R168, R199, R190 ;  /* 0x000000bec7a8723e */ /* 0x010fe200000010ff */
[C---:B------:R-:W-:Y:S04]  /*11b60*/  HMMA.16816.F32.BF16 R64, R132.reuse, R170, R64 ;  /* 0x000000aa8440723c */ /* 0x040fe80000041840 */
[----:B------:R-:W-:Y:S03]  /*11b70*/  F2FP.BF16.PACK_AB R169, R188, R187 ;  /* 0x000000bbbca9723e */ /* 0x000fe600000010ff */
[----:B------:R-:W-:Y:S01]  /*11b80*/  F2FP.BF16.PACK_AB R170, R189, R186 ;  /* 0x000000babdaa723e */ /* 0x000fe200000010ff */
[C---:B------:R-:W-:Y:S04]  /*11b90*/  HMMA.16816.F32.BF16 R68, R132.reuse, R172, R68 ;  /* 0x000000ac8444723c */ /* 0x040fe80000041844 */
[----:B------:R-:W-:Y:S04]  /*11ba0*/  F2FP.BF16.PACK_AB R171, R250, R249 ;  /* 0x000000f9faab723e */ /* 0x000fe800000010ff */
        /* <DEDUP_REMOVED lines=8> */
[C---:B-----5:R-:W-:Y:S08]  /*11c30*/  HMMA.16816.F32.BF16 R92, R132.reuse, R144, R92 ;  /* 0x00000090845c723c */ /* 0x060ff0000004185c */
        /* <DEDUP_REMOVED lines=12> */
[----:B------:R-:W-:Y:S01]  /*11d00*/  HMMA.16816.F32.BF16 R128, R132, R146, R128 ;  /* 0x000000928480723c */ /* 0x000fe20000041880 */
[----:B------:R-:W3:Y:S06]  /*11d10*/  LDSM.16.MT88.4 R144, [R220+0x11000] ;  /* 0x01100000dc90783b */ /* 0x000eec0000004200 */
[----:B------:R-:W-:Y:S01]  /*11d20*/  F2FP.BF16.PACK_AB R132, R251, R244 ;  /* 0x000000f4fb84723e */ /* 0x000fe200000010ff */
[----:B------:R-:W-:Y:S01]  /*11d30*/  FADD.FTZ R244, R244, R193 ;  /* 0x000000c1f4f47221 */ /* 0x000fe20000010000 */
[----:B------:R-:W-:Y:S03]  /*11d40*/  F2FP.BF16.PACK_AB R134, R200, R202 ;  /* 0x000000cac886723e */ /* 0x000fe600000010ff */
[C---:B------:R-:W-:Y:S01]  /*11d50*/  F2FP.BF16.PACK_AB R133, R203.reuse, R242 ;  /* 0x000000f2cb85723e */ /* 0x040fe200000010ff */
[----:B------:R-:W-:Y:S01]  /*11d60*/  FADD.FTZ R242, R242, R197 ;  /* 0x000000c5f2f27221 */ /* 0x000fe20000010000 */
[C---:B------:R-:W-:Y:S03]  /*11d70*/  F2FP.BF16.PACK_AB R135, R248.reuse, R201 ;  /* 0x000000c9f887723e */ /* 0x040fe600000010ff */
[----:B------:R-:W-:Y:S04]  /*11d80*/  FADD.FTZ R242, R203, R242 ;  /* 0x000000f2cbf27221 */ /* 0x000fe80000010000 */
[C---:B----4-:R-:W-:Y:S03]  /*11d90*/  HMMA.16816.F32.BF16 R4, R132.reuse, R148, R4 ;  /* 0x000000948404723c */ /* 0x050fe60000041804 */
[----:B------:R-:W-:Y:S04]  /*11da0*/  FADD.FTZ R201, R201, R242 ;  /* 0x000000f2c9c97221 */ /* 0x000fe80000010000 */
[----:B------:R-:W-:Y:S01]  /*11db0*/  FADD.FTZ R248, R248, R201 ;  /* 0x000000c9f8f87221 */ /* 0x000fe20000010000 */
[C---:B------:R-:W-:Y:S01]  /*11dc0*/  HMMA.16816.F32.BF16 R8, R132.reuse, R150, R8 ;  /* 0x000000968408723c */ /* 0x040fe20000041808 */
[----:B------:R-:W4:Y:S03]  /*11dd0*/  LDSM.16.MT88.4 R148, [R221+0x13000] ;  /* 0x01300000dd94783b */ /* 0x000f260000004200 */
[----:B------:R-:W-:Y:S04]  /*11de0*/  FADD.FTZ R187, R187, R248 ;  /* 0x000000f8bbbb7221 */ /* 0x000fe80000010000 */
[C---:B--2---:R-:W-:Y:S04]  /*11df0*/  HMMA.16816.F32.BF16 R12, R132.reuse, R140, R12 ;  /* 0x0000008c840c723c */ /* 0x044fe8000004180c */
[----:B------:R-:W-:Y:S04]  /*11e00*/  FADD.FTZ R188, R188, R187 ;  /* 0x000000bbbcbc7221 */ /* 0x000fe80000010000 */
[C---:B------:R-:W-:Y:S01]  /*11e10*/  HMMA.16816.F32.BF16 R16, R132.reuse, R142, R16 ;  /* 0x0000008e8410723c */ /* 0x040fe20000041810 */
[----:B------:R-:W2:Y:S03]  /*11e20*/  LDSM.16.MT88.4 R140, [R220+0x13000] ;  /* 0x01300000dc8c783b */ /* 0x000ea60000004200 */
[----:B------:R-:W-:Y:S04]  /*11e30*/  FADD.FTZ R243, R249, R188 ;  /* 0x000000bcf9f37221 */ /* 0x000fe80000010000 */
[C---:B-1----:R-:W-:Y:S04]  /*11e40*/  HMMA.16816.F32.BF16 R20, R132.reuse, R136, R20 ;  /* 0x000000888414723c */ /* 0x042fe80000041814 */
[----:B------:R-:W-:Y:S04]  /*11e50*/  FADD.FTZ R243, R250, R243 ;  /* 0x000000f3faf37221 */ /* 0x000fe80000010000 */
        /* <DEDUP_REMOVED lines=10> */
[C---:B----4-:R-:W-:Y:S08]  /*11f00*/  HMMA.16816.F32.BF16 R52, R132.reuse, R148, R52 ;  /* 0x000000948434723c */ /* 0x050ff00000041834 */
[C---:B------:R-:W-:Y:S01]  /*11f10*/  HMMA.16816.F32.BF16 R56, R132.reuse, R150, R56 ;  /* 0x000000968438723c */ /* 0x040fe20000041838 */
[----:B------:R-:W4:Y:S07]  /*11f20*/  LDSM.16.MT88.4 R148, [R220+0x15000] ;  /* 0x01500000dc94783b */ /* 0x000f2e0000004200 */
[C---:B--2---:R-:W-:Y:S08]  /*11f30*/  HMMA.16816.F32.BF16 R60, R132.reuse, R140, R60 ;  /* 0x0000008c843c723c */ /* 0x044ff0000004183c */
[C---:B------:R-:W-:Y:S01]  /*11f40*/  HMMA.16816.F32.BF16 R64, R132.reuse, R142, R64 ;  /* 0x0000008e8440723c */ /* 0x040fe20000041840 */
[----:B------:R-:W-:Y:S07]  /*11f50*/  LDSM.16.MT88.4 R140, [R222+0x17000] ;  /* 0x01700000de8c783b */ /* 0x000fee0000004200 */
[C---:B-1----:R-:W-:Y:S08]  /*11f60*/  HMMA.16816.F32.BF16 R68, R132.reuse, R136, R68 ;  /* 0x000000888444723c */ /* 0x042ff00000041844 */
[C---:B------:R-:W-:Y:S01]  /*11f70*/  HMMA.16816.F32.BF16 R72, R132.reuse, R138, R72 ;  /* 0x0000008a8448723c */ /* 0x040fe20000041848 */
[----:B------:R-:W1:Y:S07]  /*11f80*/  LDSM.16.MT88.4 R136, [R224+0x17000] ;  /* 0x01700000e088783b */ /* 0x000e6e0000004200 */
[C---:B------:R-:W-:Y:S08]  /*11f90*/  HMMA.16816.F32.BF16 R76, R132.reuse, R160, R76 ;  /* 0x000000a0844c723c */ /* 0x040ff0000004184c */
[C---:B------:R-:W-:Y:S08]  /*11fa0*/  HMMA.16816.F32.BF16 R80, R132.reuse, R162, R80 ;  /* 0x000000a28450723c */ /* 0x040ff00000041850 */
[C---:B---3--:R-:W-:Y:S08]  /*11fb0*/  HMMA.16816.F32.BF16 R84, R132.reuse, R144, R84 ;  /* 0x000000908454723c */ /* 0x048ff00000041854 */
[C---:B------:R-:W-:Y:S01]  /*11fc0*/  HMMA.16816.F32.BF16 R88, R132.reuse, R146, R88 ;  /* 0x000000928458723c */ /* 0x040fe20000041858 */
[----:B------:R-:W2:Y:S07]  /*11fd0*/  LDSM.16.MT88.4 R144, [R221+0x17000] ;  /* 0x01700000dd90783b */ /* 0x000eae0000004200 */
[C---:B----4-:R-:W-:Y:S08]  /*11fe0*/  HMMA.16816.F32.BF16 R92, R132.reuse, R148, R92 ;  /* 0x00000094845c723c */ /* 0x050ff0000004185c */
        /* <DEDUP_REMOVED lines=9> */
[C---:B------:R-:W-:Y:S08]  /*12080*/  HMMA.16816.F32.BF16 R120, R132.reuse, R146, R120 ;  /* 0x000000928478723c */ /* 0x040ff00000041878 */
[C---:B---3--:R-:W-:Y:S08]  /*12090*/  HMMA.16816.F32.BF16 R124, R132.reuse, R148, R124 ;  /* 0x00000094847c723c */ /* 0x048ff0000004187c */
[----:B------:R-:W-:Y:S08]  /*120a0*/  HMMA.16816.F32.BF16 R128, R132, R150, R128 ;  /* 0x000000968480723c */ /* 0x000ff00000041880 */
[C---:B------:R-:W-:Y:S01]  /*120b0*/  HMMA.16816.F32.BF16 R160, R168.reuse, R156, R4 ;  /* 0x0000009ca8a0723c */ /* 0x040fe20000041804 */
[----:B------:R-:W2:Y:S07]  /*120c0*/  LDSM.16.MT88.4 R4, [R224+0x13800] ;  /* 0x01380000e004783b */ /* 0x000eae0000004200 */
[C---:B------:R-:W-:Y:S01]  /*120d0*/  HMMA.16816.F32.BF16 R156, R168.reuse, R158, R8 ;  /* 0x0000009ea89c723c */ /* 0x040fe20000041808 */
[----:B------:R-:W3:Y:S07]  /*120e0*/  LDSM.16.MT88.4 R8, [R222+0x13800] ;  /* 0x01380000de08783b */ /* 0x000eee0000004200 */
[C---:B-1----:R-:W-:Y:S01]  /*120f0*/  HMMA.16816.F32.BF16 R152, R168.reuse, R136, R12 ;  /* 0x00000088a898723c */ /* 0x042fe2000004180c */
[----:B------:R-:W1:Y:S07]  /*12100*/  LDSM.16.MT88.4 R12, [R221+0x13800] ;  /* 0x01380000dd0c783b */ /* 0x000e6e0000004200 */
[C---:B------:R-:W-:Y:S01]  /*12110*/  HMMA.16816.F32.BF16 R148, R168.reuse, R138, R16 ;  /* 0x0000008aa894723c */ /* 0x040fe20000041810 */
[----:B------:R-:W5:Y:S07]  /*12120*/  LDSM.16.MT88.4 R16, [R220+0x13800] ;  /* 0x01380000dc10783b */ /* 0x000f6e0000004200 */
[C---:B----4-:R-:W-:Y:S01]  /*12130*/  HMMA.16816.F32.BF16 R144, R168.reuse, R140, R20 ;  /* 0x0000008ca890723c */ /* 0x050fe20000041814 */
[----:B------:R-:W4:Y:S07]  /*12140*/  LDSM.16.MT88.4 R20, [R222+0x15800] ;  /* 0x01580000de14783b */ /* 0x000f2e0000004200 */
[C---:B------:R-:W-:Y:S01]  /*12150*/  HMMA.16816.F32.BF16 R140, R168.reuse, R142, R24 ;  /* 0x0000008ea88c723c */ /* 0x040fe20000041818 */
[----:B------:R-:W1:Y:S07]  /*12160*/  LDSM.16.MT88.4 R24, [R221+0x15800] ;  /* 0x01580000dd18783b */ /* 0x000e6e0000004200 */
[C---:B------:R-:W-:Y:S01]  /*12170*/  HMMA.16816.F32.BF16 R136, R168.reuse, R172, R28 ;  /* 0x000000aca888723c */ /* 0x040fe2000004181c */
[----:B------:R-:W1:Y:S07]  /*12180*/  LDSM.16.MT88.4 R28, [R220+0x15800] ;  /* 0x01580000dc1c783b */ /* 0x000e6e0000004200 */
        /* <DEDUP_REMOVED lines=11> */
[C---:B-----5:R-:W-:Y:S08]  /*12240*/  HMMA.16816.F32.BF16 R60, R168.reuse, R16, R60 ;  /* 0x00000010a83c723c */ /* 0x060ff0000004183c */
        /* <DEDUP_REMOVED lines=9> */
[C---:B------:R-:W-:Y:S08]  /*122e0*/  HMMA.16816.F32.BF16 R100, R168.reuse, R32, R100 ;  /* 0x00000020a864723c */ /* 0x040ff00000041864 */
[C---:B------:R-:W-:Y:S08]  /*122f0*/  HMMA.16816.F32.BF16 R104, R168.reuse, R34, R104 ;  /* 0x00000022a868723c */ /* 0x040ff00000041868 */
[C---:B--2---:R-:W-:Y:S07]  /*12300*/  HMMA.16816.F32.BF16 R108, R168.reuse, R4, R108 ;  /* 0x00000004a86c723c */ /* 0x044fee000004186c */
[----:B------:R-:W-:Y:S01]  /*12310*/  FADD.FTZ R5, R251, R244 ;  /* 0x000000f4fb057221 */ /* 0x000fe20000010000 */
[C---:B------:R-:W-:Y:S04]  /*12320*/  HMMA.16816.F32.BF16 R112, R168.reuse, R6, R112 ;  /* 0x00000006a870723c */ /* 0x040fe80000041870 */
[----:B------:R-:W-:Y:S04]  /*12330*/  FADD.FTZ R5, R202, R5 ;  /* 0x00000005ca057221 */ /* 0x000fe80000010000 */
[C---:B---3--:R-:W-:Y:S04]  /*12340*/  HMMA.16816.F32.BF16 R116, R168.reuse, R8, R116 ;  /* 0x00000008a874723c */ /* 0x048fe80000041874 */
[----:B------:R-:W-:Y:S04]  /*12350*/  FADD.FTZ R5, R200, R5 ;  /* 0x00000005c8057221 */ /* 0x000fe80000010000 */
[C---:B------:R-:W-:Y:S04]  /*12360*/  HMMA.16816.F32.BF16 R120, R168.reuse, R10, R120 ;  /* 0x0000000aa878723c */ /* 0x040fe80000041878 */
[----:B------:R-:W-:Y:S04]  /*12370*/  FADD.FTZ R190, R190, R5 ;  /* 0x00000005bebe7221 */ /* 0x000fe80000010000 */
[C---:B-1----:R-:W-:Y:S04]  /*12380*/  HMMA.16816.F32.BF16 R124, R168.reuse, R12, R124 ;  /* 0x0000000ca87c723c */ /* 0x042fe8000004187c */
[----:B------:R-:W-:Y:S04]  /*12390*/  FADD.FTZ R199, R199, R190 ;  /* 0x000000bec7c77221 */ /* 0x000fe80000010000 */
[----:B------:R-:W-:Y:S04]  /*123a0*/  HMMA.16816.F32.BF16 R128, R168, R14, R128 ;  /* 0x0000000ea880723c */ /* 0x000fe80000041880 */
[----:B------:R-:W-:Y:S04]  /*123b0*/  FADD.FTZ R186, R186, R199 ;  /* 0x000000c7baba7221 */ /* 0x000fe80000010000 */
[----:B------:R-:W-:Y:S01]  /*123c0*/  FADD.FTZ R245, R189, R186 ;  /* 0x000000babdf57221 */ /* 0x000fe20000010000 */
[----:B------:R-:W-:-:S05]  /*123d0*/  @P0 BRA `(.L_x_3121) ;  /* 0xffffb42000000947 */ /* 0x000fca000383ffff */
.L_x_3117:
        /* <DEDUP_REMOVED lines=8> */
[----:B------:R-:W-:Y:S06]  /*12460*/  BAR.SYNC.DEFER_BLOCKING 0x0 ;  /* 0x0000000000007b1d */ /* 0x000fec0000010000 */
[----:B------:R-:W4:Y:S01]  /*12470*/  S2UR UR7, SR_CTAID.Y ;  /* 0x00000000000779c3 */ /* 0x000f220000002600 */
[----:B------:R-:W-:-:S07]  /*12480*/  ULDC.64 UR4, c[0x0][0x210] ;  /* 0x0000840000047ab9 */ /* 0x000fce0000000a00 */
[----:B------:R-:W5:Y:S01]  /*12490*/  S2UR UR8, SR_CTAID.X ;  /* 0x00000000000879c3 */ /* 0x000f620000002500 */
[----:B-1----:R-:W-:Y:S02]  /*124a0*/  FADD.FTZ R5, R0, R243 ;  /* 0x000000f300057221 */ /* 0x002fe40000010000 */
[----:B------:R-:W1:Y:S01]  /*124b0*/  S2R R0, SR_TID.X ;  /* 0x0000000000007919 */ /* 0x000e620000002100 */
[----:B--2---:R-:W-:Y:S01]  /*124c0*/  UIMAD UR9, UR9, UR6, UR10 ;  /* 0x00000006090972a4 */ /* 0x004fe2000f8e020a */
[----:B---3--:R-:W-:Y:S02]  /*124d0*/  FADD.FTZ R11, R2, R245 ;  /* 0x000000f5020b7221 */ /* 0x008fe40000010000 */
[----:B------:R-:W2:Y:S04]  /*124e0*/  SHFL.BFLY PT, R2, R5, 0x1, 0x1f ;  /* 0x0c201f0005027f89 */ /* 0x000ea800000e0000 */
[----:B------:R-:W3:Y:S01]  /*124f0*/  SHFL.BFLY PT, R4, R11, 0x1, 0x1f ;  /* 0x0c201f000b047f89 */ /* 0x000ee200000e0000 */
[----:B----4-:R-:W-:-:S04]  /*12500*/  UIMAD UR4, UR7, UR4, UR29 ;  /* 0x00000004070472a4 */ /* 0x010fc8000f8e021d */
[----:B------:R-:W-:Y:S02]  /*12510*/  UIMAD UR4, UR4, UR6, UR9 ;  /* 0x00000006040472a4 */ /* 0x000fe4000f8e0209 */
[----:B-----5:R-:W-:Y:S01]  /*12520*/  USHF.L.U32 UR8, UR8, 0x6, URZ ;  /* 0x0000000608087899 */ /* 0x020fe2000800063f */
[----:B-1----:R-:W-:-:S03]  /*12530*/  SHF.R.S32.HI R9, RZ, 0x1f, R0 ;  /* 0x0000001fff097819 */ /* 0x002fc60000011400 */
[----:B------:R-:W-:Y:S01]  /*12540*/  UIMAD UR5, UR4, UR5, UR8 ;  /* 0x00000005040572a4 */ /* 0x000fe2000f8e0208 */
[-C--:B------:R-:W-:Y:S01]  /*12550*/  LEA.HI R8, R9, R0.reuse, RZ, 0x2 ;  /* 0x0000000009087211 */ /* 0x080fe200078f10ff */
[----:B--2---:R-:W-:Y:S01]  /*12560*/  FADD.FTZ R2, R5, R2 ;  /* 0x0000000205027221 */ /* 0x004fe20000010000 */
[----:B------:R-:W-:Y:S02]  /*12570*/  LEA.HI R12, R9, R0, RZ, 0x4 ;  /* 0x00000000090c7211 */ /* 0x000fe400078f20ff */
[----:B------:R-:W-:Y:S01]  /*12580*/  SHF.R.S32.HI R10, RZ, 0x2, R8 ;  /* 0x00000002ff0a7819 */ /* 0x000fe20000011408 */
[----:B---3--:R-:W-:Y:S01]  /*12590*/  FADD.FTZ R4, R11, R4 ;  /* 0x000000040b047221 */ /* 0x008fe20000010000 */
[----:B------:R-:W-:Y:S02]  /*125a0*/  SHF.R.S32.HI R5, RZ, 0x1f, R8 ;  /* 0x0000001fff057819 */ /* 0x000fe40000011408 */
[----:B------:R-:W-:Y:S02]  /*125b0*/  FSETP.NE.FTZ.AND P3, PT, R2, RZ, PT ;  /* 0x000000ff0200720b */ /* 0x000fe40003f75000 */
[----:B------:R-:W-:-:S02]  /*125c0*/  LEA.HI R5, R5, R10, RZ, 0x3 ;  /* 0x0000000a05057211 */ /* 0x000fc400078f18ff */
[----:B------:R-:W-:Y:S02]  /*125d0*/  FSETP.NE.FTZ.AND P4, PT, R4, RZ, PT ;  /* 0x000000ff0400720b */ /* 0x000fe40003f95000 */
[----:B------:R-:W-:Y:S02]  /*125e0*/  LOP3.LUT R5, R5, 0xfffffff8, RZ, 0xc0, !PT ;  /* 0xfffffff805057812 */ /* 0x000fe400078ec0ff */
[----:B------:R-:W-:Y:S02]  /*125f0*/  LEA.HI R9, R9, R0, RZ, 0x5 ;  /* 0x0000000009097211 */ /* 0x000fe400078f28ff */
[----:B------:R-:W-:Y:S02]  /*12600*/  IADD3 R5, R10, -R5, RZ ;  /* 0x800000050a057210 */ /* 0x000fe40007ffe0ff */
[----:B------:R-:W1:Y:S01]  /*12610*/  S2R R10, SR_TID.X ;  /* 0x00000000000a7919 */ /* 0x000e620000002100 */
[----:B------:R-:W-:Y:S01]  /*12620*/  LOP3.LUT R17, R8, 0x1ffffffc, RZ, 0xc0, !PT ;  /* 0x1ffffffc08117812 */ /* 0x000fe200078ec0ff */
[----:B------:R-:W2:Y:S01]  /*12630*/  @P3 MUFU.RCP R6, R2 ;  /* 0x0000000200063308 */ /* 0x000ea20000001000 */
[----:B------:R-:W-:-:S02]  /*12640*/  LOP3.LUT R13, R12, 0xfffffff0, RZ, 0xc0, !PT ;  /* 0xfffffff00c0d7812 */ /* 0x000fc400078ec0ff */
[----:B------:R-:W-:Y:S02]  /*12650*/  SHF.R.S32.HI R12, RZ, 0x5, R9 ;  /* 0x00000005ff0c7819 */ /* 0x000fe40000011409 */
[-C--:B------:R-:W-:Y:S02]  /*12660*/  IADD3 R17, -R17, R0.reuse, RZ ;  /* 0x0000000011117210 */ /* 0x080fe40007ffe1ff */
[----:B------:R-:W-:Y:S01]  /*12670*/  IADD3 R13, -R13, R0, RZ ;  /* 0x000000000d0d7210 */ /* 0x000fe20007ffe1ff */
[----:B------:R-:W3:Y:S01]  /*12680*/  @P4 MUFU.RCP R7, R4 ;  /* 0x0000000400074308 */ /* 0x000ee20000001000 */
[C---:B------:R-:W-:Y:S02]  /*12690*/  LOP3.LUT R16, R5.reuse, 0x1, RZ, 0xc0, !PT ;  /* 0x0000000105107812 */ /* 0x040fe400078ec0ff */
[----:B------:R-:W-:Y:S02]  /*126a0*/  SHF.L.U32 R19, R5, 0x6, RZ ;  /* 0x0000000605137819 */ /* 0x000fe400000006ff */
[----:B------:R-:W-:-:S02]  /*126b0*/  ISETP.NE.U32.AND P0, PT, R16, 0x1, PT ;  /* 0x000000011000780c */ /* 0x000fc40003f05070 */
[----:B------:R-:W-:Y:S01]  /*126c0*/  LOP3.LUT R19, R19, 0x1c0, RZ, 0xc0, !PT ;  /* 0x000001c013137812 */ /* 0x000fe200078ec0ff */
[C---:B--2---:R-:W-:Y:S01]  /*126d0*/  FMUL.FTZ R163, R6.reuse, R163 ;  /* 0x000000a306a37220 */ /* 0x044fe20000410000 */
[----:B------:R-:W-:Y:S01]  /*126e0*/  R2P PR, R5, 0x6 ;  /* 0x0000000605007804 */ /* 0x000fe20000000000 */
[C---:B------:R-:W-:Y:S01]  /*126f0*/  FMUL.FTZ R162, R6.reuse, R162 ;  /* 0x000000a206a27220 */ /* 0x040fe20000410000 */
[----:B------:R-:W-:Y:S01]  /*12700*/  LEA.HI R19, R19, R19, RZ, 0x1d ;  /* 0x0000001313137211 */ /* 0x000fe200078fe8ff */
[C---:B------:R-:W-:Y:S01]  /*12710*/  FMUL.FTZ R159, R6.reuse, R159 ;  /* 0x0000009f069f7220 */ /* 0x040fe20000410000 */
[----:B------:R-:W-:Y:S01]  /*12720*/  LOP3.LUT R9, R9, 0xffffffe0, RZ, 0xc0, !PT ;  /* 0xffffffe009097812 */ /* 0x000fe200078ec0ff */
[----:B------:R-:W-:Y:S01]  /*12730*/  FMUL.FTZ R158, R6, R158 ;  /* 0x0000009e069e7220 */ /* 0x000fe20000410000 */
[----:B-1----:R-:W-:Y:S01]  /*12740*/  SHF.R.S32.HI R11, RZ, 0x1f, R10 ;  /* 0x0000001fff0b7819 */ /* 0x002fe2000001140a */
[C---:B---3--:R-:W-:Y:S01]  /*12750*/  FMUL.FTZ R160, R7.reuse, R160 ;  /* 0x000000a007a07220 */ /* 0x048fe20000410000 */
[----:B------:R-:W-:Y:S01]  /*12760*/  @P4 MUFU.LG2 R4, R4 ;  /* 0x0000000400044308 */ /* 0x000fe20000000c00 */
[----:B------:R-:W-:Y:S01]  /*12770*/  FMUL.FTZ R161, R7, R161 ;  /* 0x000000a107a17220 */ /* 0x000fe20000410000 */
[----:B------:R-:W-:Y:S01]  /*12780*/  LEA.HI R14, R11, R10, RZ, 0x4 ;  /* 0x0000000a0b0e7211 */ /* 0x000fe200078f20ff */
[----:B------:R-:W-:Y:S01]  /*12790*/  FMUL.FTZ R156, R7, R156 ;  /* 0x0000009c079c7220 */ /* 0x000fe20000410000 */
[----:B------:R-:W-:Y:S01]  /*127a0*/  LEA.HI R11, R11, R10, RZ, 0x5 ;  /* 0x0000000a0b0b7211 */ /* 0x000fe200078f28ff */
[C---:B------:R-:W-:Y:S01]  /*127b0*/  FMUL.FTZ R157, R7.reuse, R157 ;  /* 0x0000009d079d7220 */ /* 0x040fe20000410000 */
[----:B------:R-:W-:Y:S01]  /*127c0*/  SHF.R.S32.HI R8, RZ, 0x4, R14 ;  /* 0x00000004ff087819 */ /* 0x000fe2000001140e */
[C---:B------:R-:W-:Y:S01]  /*127d0*/  FMUL.FTZ R152, R7.reuse, R152 ;  /* 0x0000009807987220 */ /* 0x040fe20000410000 */
[----:B------:R-:W-:Y:S01]  /*127e0*/  LEA R14, R12, R17, 0x9 ;  /* 0x000000110c0e7211 */ /* 0x000fe200078e48ff */
[----:B------:R-:W-:Y:S01]  /*127f0*/  FMUL.FTZ R153, R7, R153 ;  /* 0x0000009907997220 */ /* 0x000fe20000410000 */
[----:B------:R-:W-:Y:S01]  /*12800*/  SHF.L.U32 R15, R8, 0x6, RZ ;  /* 0x00000006080f7819 */ /* 0x000fe200000006ff */
[C---:B------:R-:W-:Y:S01]  /*12810*/  FMUL.FTZ R155, R6.reuse, R155 ;  /* 0x0000009b069b7220 */ /* 0x040fe20000410000 */
[----:B------:R-:W-:Y:S01]  /*12820*/  LEA.HI R17, R13, R13, RZ, 0x1 ;  /* 0x0000000d0d117211 */ /* 0x000fe200078f08ff */
[C---:B------:R-:W-:Y:S01]  /*12830*/  FMUL.FTZ R154, R6.reuse, R154 ;  /* 0x0000009a069a7220 */ /* 0x040fe20000410000 */
[----:B------:R-:W-:Y:S01]  /*12840*/  LOP3.LUT R15, R15, 0x1c0, RZ, 0xc0, !PT ;  /* 0x000001c00f0f7812 */ /* 0x000fe200078ec0ff */
[----:B------:R-:W-:Y:S01]  /*12850*/  FMUL.FTZ R148, R7, R148 ;  /* 0x0000009407947220 */ /* 0x000fe20000410000 */
[----:B------:R-:W-:Y:S01]  /*12860*/  SHF.L.U32 R16, R17, 0x2, RZ ;  /* 0x0000000211107819 */ /* 0x000fe200000006ff */
[----:B------:R-:W-:Y:S01]  /*12870*/  FMUL.FTZ R149, R7, R149 ;  /* 0x0000009507957220 */ /* 0x000fe20000410000 */
[----:B------:R-:W-:Y:S01]  /*12880*/  LOP3.LUT R18, R17, 0xffffffe, RZ, 0xc0, !PT ;  /* 0x0ffffffe11127812 */ /* 0x000fe200078ec0ff */
[C---:B------:R-:W-:Y:S01]  /*12890*/  FMUL.FTZ R151, R6.reuse, R151 ;  /* 0x0000009706977220 */ /* 0x040fe20000410000 */
[----:B------:R-:W-:Y:S01]  /*128a0*/  LOP3.LUT R16, R15, 0x38, R16, 0xf8, !PT ;  /* 0x000000380f107812 */ /* 0x000fe200078ef810 */
[----:B------:R-:W-:Y:S01]  /*128b0*/  FMUL.FTZ R150, R6, R150 ;  /* 0x0000009606967220 */ /* 0x000fe20000410000 */
[----:B------:R-:W-:Y:S01]  /*128c0*/  SHF.R.U32.HI R15, RZ, 0x3, R15 ;  /* 0x00000003ff0f7819 */ /* 0x000fe2000001160f */
[C---:B------:R-:W-:Y:S01]  /*128d0*/  FMUL.FTZ R144, R7.reuse, R144 ;  /* 0x0000009007907220 */ /* 0x040fe20000410000 */
[----:B------:R-:W-:Y:S01]  /*128e0*/  LEA R14, R14, R19, 0x1 ;  /* 0x000000130e0e7211 */ /* 0x000fe200078e08ff */
[----:B------:R-:W-:Y:S01]  /*128f0*/  FMUL.FTZ R145, R7, R145 ;  /* 0x0000009107917220 */ /* 0x000fe20000410000 */
[----:B------:R-:W-:Y:S01]  /*12900*/  LOP3.LUT R15, R16, R15, RZ, 0x3c, !PT ;  /* 0x0000000f100f7212 */ /* 0x000fe200078e3cff */
[C---:B------:R-:W-:Y:S01]  /*12910*/  FMUL.FTZ R147, R6.reuse, R147 ;  /* 0x0000009306937220 */ /* 0x040fe20000410000 */
[----:B------:R-:W-:Y:S01]  /*12920*/  IADD3 R18, R13, -R18, RZ ;  /* 0x800000120d127210 */ /* 0x000fe20007ffe0ff */
[----:B------:R-:W-:Y:S01]  /*12930*/  FMUL.FTZ R146, R6, R146 ;  /* 0x0000009206927220 */ /* 0x000fe20000410000 */
[----:B------:R-:W-:Y:S01]  /*12940*/  STS.64 [R14.X4], R160 ;  /* 0x000000a00e007388 */ /* 0x000fe20000004a00 */
[C---:B------:R-:W-:Y:S01]  /*12950*/  FMUL.FTZ R140, R7.reuse, R140 ;  /* 0x0000008c078c7220 */ /* 0x040fe20000410000 */
[----:B------:R-:W-:Y:S01]  /*12960*/  LEA R5, R18, R15, 0x2 ;  /* 0x0000000f12057211 */ /* 0x000fe200078e10ff */
[----:B------:R-:W-:Y:S01]  /*12970*/  FMUL.FTZ R141, R7, R141 ;  /* 0x0000008d078d7220 */ /* 0x000fe20000410000 */
[----:B------:R-:W-:Y:S01]  /*12980*/  MOV R15, 0x80 ;  /* 0x00000080000f7802 */ /* 0x000fe20000000f00 */
[C---:B------:R-:W-:Y:S01]  /*12990*/  FMUL.FTZ R143, R6.reuse, R143 ;  /* 0x0000008f068f7220 */ /* 0x040fe20000410000 */
[----:B------:R-:W-:Y:S01]  /*129a0*/  STS.64 [R14.X4+0x800], R162 ;  /* 0x000800a20e007388 */ /* 0x000fe20000004a00 */
[C---:B------:R-:W-:Y:S01]  /*129b0*/  FMUL.FTZ R142, R6.reuse, R142 ;  /* 0x0000008e068e7220 */ /* 0x040fe20000410000 */
[----:B------:R-:W-:Y:S01]  /*129c0*/  SEL R15, R15, 0xffffff80, !P2 ;  /* 0xffffff800f0f7807 */ /* 0x000fe20005000000 */
[----:B------:R-:W-:Y:S01]  /*129d0*/  FMUL.FTZ R136, R7, R136 ;  /* 0x0000008807887220 */ /* 0x000fe20000410000 */
[----:B------:R-:W-:Y:S01]  /*129e0*/  LOP3.LUT R11, R11, 0xffffffe0, RZ, 0xc0, !PT ;  /* 0xffffffe00b0b7812 */ /* 0x000fe200078ec0ff */
[----:B------:R-:W-:Y:S01]  /*129f0*/  FMUL.FTZ R137, R7, R137 ;  /* 0x0000008907897220 */ /* 0x000fe20000410000 */
[----:B------:R-:W1:Y:S01]  /*12a00*/  @P3 MUFU.LG2 R2, R2 ;  /* 0x0000000200023308 */ /* 0x000e620000000c00 */
[C---:B------:R-:W-:Y:S01]  /*12a10*/  FMUL.FTZ R139, R6.reuse, R139 ;  /* 0x0000008b068b7220 */ /* 0x040fe20000410000 */
[----:B------:R-:W-:Y:S01]  /*12a20*/  IADD3 R9, -R9, R0, RZ ;  /* 0x0000000009097210 */ /* 0x000fe20007ffe1ff */
[C---:B------:R-:W-:Y:S01]  /*12a30*/  FMUL.FTZ R138, R6.reuse, R138 ;  /* 0x0000008a068a7220 */ /* 0x040fe20000410000 */
[----:B------:R-:W-:Y:S01]  /*12a40*/  IADD3 R11, -R11, R10, RZ ;  /* 0x0000000a0b0b7210 */ /* 0x000fe20007ffe1ff */
[----:B------:R-:W-:Y:S01]  /*12a50*/  FMUL.FTZ R132, R7, R132 ;  /* 0x0000008407847220 */ /* 0x000fe20000410000 */
[----:B------:R-:W-:Y:S01]  /*12a60*/  SHF.L.U32 R10, R13, 0x2, RZ ;  /* 0x000000020d0a7819 */ /* 0x000fe200000006ff */
[----:B------:R-:W-:Y:S01]  /*12a70*/  FMUL.FTZ R133, R7, R133 ;  /* 0x0000008507857220 */ /* 0x000fe20000410000 */
[----:B------:R-:W-:Y:S01]  /*12a80*/  SHF.R.S32.HI R0, RZ, 0x1f, R11 ;  /* 0x0000001fff007819 */ /* 0x000fe2000001140b */
[----:B------:R-:W-:-:S02]  /*12a90*/  FMUL.FTZ R135, R6, R135 ;  /* 0x0000008706877220 */ /* 0x000fc40000410000 */
[----:B------:R-:W-:Y:S01]  /*12aa0*/  FMUL.FTZ R134, R6, R134 ;  /* 0x0000008606867220 */ /* 0x000fe20000410000 */
[----:B------:R-:W-:Y:S01]  /*12ab0*/  LEA.HI R0, R0, R11, RZ, 0x2 ;  /* 0x0000000b00007211 */ /* 0x000fe200078f10ff */
[C---:B------:R-:W-:Y:S01]  /*12ac0*/  FMUL.FTZ R36, R7.reuse, R36 ;  /* 0x0000002407247220 */ /* 0x040fe20000410000 */
[----:B------:R-:W-:Y:S01]  /*12ad0*/  SHF.R.S32.HI R11, RZ, 0x1f, R10 ;  /* 0x0000001fff0b7819 */ /* 0x000fe2000001140a */
[C---:B------:R-:W-:Y:S01]  /*12ae0*/  FMUL.FTZ R37, R7.reuse, R37 ;  /* 0x0000002507257220 */ /* 0x040fe20000410000 */
[----:B------:R-:W-:Y:S01]  /*12af0*/  SHF.R.S32.HI R0, RZ, 0x2, R0 ;  /* 0x00000002ff007819 */ /* 0x000fe20000011400 */
[C---:B------:R-:W-:Y:S02]  /*12b00*/  FMUL.FTZ R39, R6.reuse, R39 ;  /* 0x0000002706277220 */ /* 0x040fe40000410000 */
[----:B------:R-:W-:Y:S02]  /*12b10*/  FMUL.FTZ R38, R6, R38 ;  /* 0x0000002606267220 */ /* 0x000fe40000410000 */
[----:B------:R-:W-:-:S02]  /*12b20*/  FMUL.FTZ R40, R7, R40 ;  /* 0x0000002807287220 */ /* 0x000fc40000410000 */
[C---:B------:R-:W-:Y:S02]  /*12b30*/  FMUL.FTZ R41, R7.reuse, R41 ;  /* 0x0000002907297220 */ /* 0x040fe40000410000 */
[C---:B------:R-:W-:Y:S02]  /*12b40*/  FMUL.FTZ R43, R6.reuse, R43 ;  /* 0x0000002b062b7220 */ /* 0x040fe40000410000 */
[C---:B------:R-:W-:Y:S02]  /*12b50*/  FMUL.FTZ R42, R6.reuse, R42 ;  /* 0x0000002a062a7220 */ /* 0x040fe40000410000 */
        /* <DEDUP_REMOVED lines=85> */
[----:B------:R-:W-:Y:S01]  /*130b0*/  FMUL.FTZ R129, R7, R129 ;  /* 0x0000008107817220 */ /* 0x000fe20000410000 */
[----:B------:R-:W-:Y:S01]  /*130c0*/  MOV R7, 0x40 ;  /* 0x0000004000077802 */ /* 0x000fe20000000f00 */
[----:B------:R-:W-:-:S02]  /*130d0*/  FMUL.FTZ R131, R6, R131 ;  /* 0x0000008306837220 */ /* 0x000fc40000410000 */
[----:B------:R-:W-:Y:S01]  /*130e0*/  FMUL.FTZ R130, R6, R130 ;  /* 0x0000008206827220 */ /* 0x000fe20000410000 */
[----:B------:R-:W-:Y:S01]  /*130f0*/  SHF.L.U32 R6, R14, 0x2, RZ ;  /* 0x000000020e067819 */ /* 0x000fe200000006ff */
[----:B-1----:R-:W-:Y:S01]  /*13100*/  @P3 FMUL.FTZ R2, R2, 0.69314718246459960938 ;  /* 0x3f31721802023820 */ /* 0x002fe20000410000 */
[----:B------:R-:W-:Y:S02]  /*13110*/  SEL R7, R7, 0xffffffc0, !P1 ;  /* 0xffffffc007077807 */ /* 0x000fe40004800000 */
[C---:B------:R-:W-:Y:S02]  /*13120*/  IADD3 R16, R6.reuse, -0x20, RZ ;  /* 0xffffffe006107810 */ /* 0x040fe40007ffe0ff */
[C---:B------:R-:W-:Y:S02]  /*13130*/  @P0 IADD3 R16, R6.reuse, 0x20, RZ ;  /* 0x0000002006100810 */ /* 0x040fe40007ffe0ff */
[C---:B------:R-:W-:Y:S02]  /*13140*/  IADD3 R17, R6.reuse, R7, RZ ;  /* 0x0000000706117210 */ /* 0x040fe40007ffe0ff */
[----:B------:R-:W-:Y:S01]  /*13150*/  IADD3 R18, R7, R16, RZ ;  /* 0x0000001007127210 */ /* 0x000fe20007ffe0ff */
[----:B------:R-:W-:Y:S01]  /*13160*/  STS.64 [R16], R156 ;  /* 0x0000009c10007388 */ /* 0x000fe20000000a00 */
[----:B------:R-:W-:-:S02]  /*13170*/  IADD3 R6, R6, R15, RZ ;  /* 0x0000000f06067210 */ /* 0x000fc40007ffe0ff */
[----:B------:R-:W-:Y:S01]  /*13180*/  IADD3 R7, R15, R16, RZ ;  /* 0x000000100f077210 */ /* 0x000fe20007ffe0ff */
[----:B------:R-:W-:Y:S01]  /*13190*/  STS.64 [R16+0x800], R158 ;  /* 0x0008009e10007388 */ /* 0x000fe20000000a00 */
[-C--:B------:R-:W-:Y:S02]  /*131a0*/  IADD3 R19, R17, R15.reuse, RZ ;  /* 0x0000000f11137210 */ /* 0x080fe40007ffe0ff */
[----:B------:R-:W-:Y:S01]  /*131b0*/  IADD3 R15, R18, R15, RZ ;  /* 0x0000000f120f7210 */ /* 0x000fe20007ffe0ff */
[----:B------:R-:W-:Y:S01]  /*131c0*/  STS.64 [R17], R152 ;  /* 0x0000009811007388 */ /* 0x000fe20000000a00 */
[----:B------:R-:W-:Y:S01]  /*131d0*/  LOP3.LUT P0, RZ, R9, 0x3, RZ, 0xc0, !PT ;  /* 0x0000000309ff7812 */ /* 0x000fe2000780c0ff */
[----:B------:R-:W-:Y:S02]  /*131e0*/  @P4 FMUL.FTZ R9, R4, 0.69314718246459960938 ;  /* 0x3f31721804094820 */ /* 0x000fe40000410000 */
        /* <DEDUP_REMOVED lines=65> */
[----:B------:R-:W-:-:S04]  /*13600*/  IADD3 R7, R12, -R7, RZ ;  /* 0x800000070c077210 */ /* 0x000fc80007ffe0ff */
[----:B------:R-:W-:Y:S01]  /*13610*/  LEA R7, R7, R0, 0x4 ;  /* 0x0000000007077211 */ /* 0x000fe200078e20ff */
[----:B------:R-:W1:Y:S04]  /*13620*/  LDS.128 R140, [R5.X4] ;  /* 0x00000000058c7984 */ /* 0x000e680000004c00 */
        /* <DEDUP_REMOVED lines=31> */
[----:B-----5:R-:W-:Y:S01]  /*13820*/  MOV R5, 0xff800000 ;  /* 0xff80000000057802 */ /* 0x020fe20000000f00 */
[----:B------:R-:W-:Y:S01]  /*13830*/  @P4 FFMA.FTZ R5, R164, c[0x0][0x238], R9 ;  /* 0x00008e00a4054a23 */ /* 0x000fe20000010009 */
[----:B------:R-:W-:Y:S05]  /*13840*/  @P0 BRA `(.L_x_3123) ;  /* 0x000000b000000947 */ /* 0x000fea0003800000 */
[----:B--234-:R-:W-:Y:S01]  /*13850*/  IADD3 R4, R7, 0x8, RZ ;  /* 0x0000000807047810 */ /* 0x01cfe20007ffe0ff */
[----:B------:R-:W-:Y:S01]  /*13860*/  IMAD.U32 R0, RZ, RZ, UR5 ;  /* 0x00000005ff007e24 */ /* 0x000fe2000f8e00ff */
[----:B------:R-:W-:-:S02]  /*13870*/  SHF.R.S32.HI R3, RZ, 0x1f, R7 ;  /* 0x0000001fff037819 */ /* 0x000fc40000011407 */
[C---:B------:R-:W-:Y:S02]  /*13880*/  IADD3 R2, P0, R7.reuse, UR5, RZ ;  /* 0x0000000507027c10 */ /* 0x040fe4000ff1e0ff */
[----:B------:R-:W-:Y:S02]  /*13890*/  ISETP.GE.AND P2, PT, R7, UR20, PT ;  /* 0x0000001407007c0c */ /* 0x000fe4000bf46270 */
[----:B------:R-:W-:Y:S02]  /*138a0*/  ISETP.GE.AND P1, PT, R4, UR20, PT ;  /* 0x0000001404007c0c */ /* 0x000fe4000bf26270 */
[----:B------:R-:W-:Y:S02]  /*138b0*/  LEA.HI.X.SX32 R3, R0, R3, 0x1, P0 ;  /* 0x0000000300037211 */ /* 0x000fe400000f0eff */
[----:B------:R-:W-:-:S04]  /*138c0*/  LEA R12, P0, R2, c[0x0][0x208], 0x2 ;  /* 0x00008200020c7a11 */ /* 0x000fc800078010ff */
[----:B------:R-:W-:-:S05]  /*138d0*/  LEA.HI.X R13, R2, c[0x0][0x20c], R3, 0x2, P0 ;  /* 0x00008300020d7a11 */ /* 0x000fca00000f1403 */
[----:B------:R2:W-:Y:S04]  /*138e0*/  @!P2 STG.E [R12.64], R5 ;  /* 0x000000050c00a986 */ /* 0x0005e8000c101920 */
[----:B------:R2:W-:Y:S02]  /*138f0*/  @!P1 STG.E [R12.64+0x20], R6 ;  /* 0x000020060c009986 */ /* 0x0005e4000c101920 */
.L_x_3123:
[----:B--234-:R-:W-:Y:S05]  /*13900*/  BSYNC B0 ;  /* 0x0000000000007941 */ /* 0x01cfea0003800000 */
.L_x_3122:
        /* <DEDUP_REMOVED lines=23> */
.L_x_3125:
[----:B------:R-:W-:Y:S05]  /*13a80*/  BSYNC B0 ;  /* 0x0000000000007941 */ /* 0x000fea0003800000 */
.L_x_3124:
        /* <DEDUP_REMOVED lines=14> */
.L_x_3127:
[----:B------:R-:W-:Y:S05]  /*13b70*/  BSYNC B0 ;  /* 0x0000000000007941 */ /* 0x000fea0003800000 */
.L_x_3126:
        /* <DEDUP_REMOVED lines=14> */
.L_x_3129:
[----:B------:R-:W-:Y:S05]  /*13c60*/  BSYNC B0 ;  /* 0x0000000000007941 */ /* 0x000fea0003800000 */
.L_x_3128:
        /* <DEDUP_REMOVED lines=14> */
.L_x_3131:
[----:B------:R-:W-:Y:S05]  /*13d50*/  BSYNC B0 ;  /* 0x0000000000007941 */ /* 0x000fea0003800000 */
.L_x_3130:
        /* <DEDUP_REMOVED lines=14> */
.L_x_3133:
[----:B------:R-:W-:Y:S05]  /*13e40*/  BSYNC B0 ;  /* 0x0000000000007941 */ /* 0x000fea0003800000 */
.L_x_3132:
        /* <DEDUP_REMOVED lines=14> */
.L_x_3135:
[----:B------:R-:W-:Y:S05]  /*13f30*/  BSYNC B0 ;  /* 0x0000000000007941 */ /* 0x000fea0003800000 */
.L_x_3134:
        /* <DEDUP_REMOVED lines=14> */
.L_x_3137:
[----:B------:R-:W-:Y:S05]  /*14020*/  BSYNC B0 ;  /* 0x0000000000007941 */ /* 0x000fea0003800000 */
.L_x_3136:
        /* <DEDUP_REMOVED lines=15> */
.L_x_3138:
        /* <DEDUP_REMOVED lines=14> */
.L_x_8946:


//--------------------- .text._ZN5flash24flash_fwd_splitkv_kernelI23Flash_fwd_kernel_traitsILi256ELi64ELi64ELi4ELb0ELb0EN7cutlass10bfloat16_tE19Flash_kernel_traitsILi256ELi64ELi64ELi4ES3_EELb0ELb1ELb0ELb0ELb0ELb1ELb1ELb0EEEvNS_16Flash_fwd_paramsE --------------------------
	.section	.text._ZN5flash24flash_fwd_splitkv_kernelI23Flash_fwd_kernel_traitsILi256ELi64ELi64ELi4ELb0ELb0EN7cutlass10bfloat16_tE19Flash_kernel_traitsILi256ELi64ELi64ELi4ES3_EELb0ELb1ELb0ELb0ELb0ELb1ELb1ELb0EEEvNS_16Flash_fwd_paramsE,"ax",@progbits
	.sectioninfo	@"SHI_REGISTERS=253"
	.align	128
        .global         _ZN5flash24flash_fwd_splitkv_kernelI23Flash_fwd_kernel_traitsILi256ELi64ELi64ELi4ELb0ELb0EN7cutlass10bfloat16_tE19Flash_kernel_traitsILi256ELi64ELi64ELi4ES3_EELb0ELb1ELb0ELb0ELb0ELb1ELb1ELb0EEEvNS_16Flash_fwd_paramsE
        .type           _ZN5flash24flash_fwd_splitkv_kernelI23Flash_fwd_kernel_traitsILi256ELi64ELi64ELi4ELb0ELb0EN7cutlass10bfloat16_tE19Flash_kernel_traitsILi256ELi64ELi64ELi4ES3_EELb0ELb1ELb0ELb0ELb0ELb1ELb1ELb0EEEvNS_16Flash_fwd_paramsE,@function
        .size           _ZN5flash24flash_fwd_splitkv_kernelI23Flash_fwd_kernel_traitsILi256ELi64ELi64ELi4ELb0ELb0EN7cutlass10bfloat16_tE19Flash_kernel_traitsILi256ELi64ELi64ELi4ES3_EELb0ELb1ELb0ELb0ELb0ELb1ELb1ELb0EEEvNS_16Flash_fwd_paramsE,(.L_x_8947 - _ZN5flash24flash_fwd_splitkv_kernelI23Flash_fwd_kernel_traitsILi256ELi64ELi64ELi4ELb0ELb0EN7cutlass10bfloat16_tE19Flash_kernel_traitsILi256ELi64ELi64ELi4ES3_EELb0ELb1ELb0ELb0ELb0ELb1ELb1ELb0EEEvNS_16Flash_fwd_paramsE)
        .other          _ZN5flash24flash_fwd_splitkv_kernelI23Flash_fwd_kernel_traitsILi256ELi64ELi64ELi4ELb0ELb0EN7cutlass10bfloat16_tE19Flash_kernel_traitsILi256ELi64ELi64ELi4ES3_EELb0ELb1ELb0ELb0ELb0ELb1ELb1ELb0EEEvNS_16Flash_fwd_paramsE,@"STO_CUDA_ENTRY STV_DEFAULT"
_ZN5flash24flash_fwd_splitkv_kernelI23Flash_fwd_kernel_traitsILi256ELi64ELi64ELi4ELb0ELb0EN7cutlass10bfloat16_tE19Flash_kernel_traitsILi256ELi64ELi64ELi4ES3_EELb0ELb1ELb0ELb0ELb0ELb1ELb1ELb0EEEvNS_16Flash_fwd_paramsE:
.text._ZN5flash24flash_fwd_splitkv_kernelI23Flash_fwd_kernel_traitsILi256ELi64ELi64ELi4ELb0ELb0EN7cutlass10bfloat16_tE19Flash_kernel_traitsILi256ELi64ELi64ELi4ES3_EELb0ELb1ELb0ELb0ELb0ELb1ELb1ELb0EEEvNS_16Flash_fwd_paramsE:
        /* <DEDUP_REMOVED lines=42> */
[----:B------:R1:W2:Y:S01]  /*02a0*/  @P2 LDG.E R4, [R2.64] ;  /* 0x0000002002042981 */ /* 0x0002a2000c1e1900 */
[----:B------:R-:W-:Y:S02]  /*02b0*/  @UP1 UIMAD.WIDE UR8, UR29, UR26, UR8 ;  /* 0x0000001a1d0812a5 */ /* 0x000fe4000f8e0208 */
[----:B------:R-:W-:Y:S01]  /*02c0*/  ULDC.64 UR10, c[0x0][0x248] ;  /* 0x00009200000a7ab9 */ /* 0x000fe20000000a00 */
[----:B------:R1:W3:Y:S01]  /*02d0*/  @P2 LDG.E R0, [R2.64+0x4] ;  /* 0x0000042002002981 */ /* 0x0002e2000c1e1900 */
[----:B------:R-:W-:Y:S01]  /*02e0*/  PLOP3.LUT P1, PT, PT, PT, UP2, 0x80, 0x0 ;  /* 0x000000000000781c */ /* 0x000fe20003f2f028 */
[----:B------:R-:W-:Y:S01]  /*02f0*/  UIMAD.WIDE UR10, UR29, UR26, UR10 ;  /* 0x0000001a1d0a72a5 */ /* 0x000fe2000f8e020a */
[----:B-1----:R-:W-:-:S02]  /*0300*/  IMAD.U32 R2, RZ, RZ, UR8 ;  /* 0x00000008ff027e24 */ /* 0x002fc4000f8e00ff */
[----:B------:R-:W-:-:S05]  /*0310*/  IMAD.U32 R3, RZ, RZ, UR9 ;  /* 0x00000009ff037e24 */ /* 0x000fca000f8e00ff */
[----:B------:R1:W4:Y:S01]  /*0320*/  @P0 LDG.E R2, [R2.64] ;  /* 0x0000002002020981 */ /* 0x000322000c1e1900 */
[----:B------:R-:W-:Y:S02]  /*0330*/  IMAD.U32 R6, RZ, RZ, UR10 ;  /* 0x0000000aff067e24 */ /* 0x000fe4000f8e00ff */
[----:B------:R-:W-:-:S05]  /*0340*/  IMAD.U32 R7, RZ, RZ, UR11 ;  /* 0x0000000bff077e24 */ /* 0x000fca000f8e00ff */
[----:B-1----:R-:W5:Y:S01]  /*0350*/  @!P1 LDG.E R3, [R6.64] ;  /* 0x0000002006039981 */ /* 0x002f62000c1e1900 */
        /* <DEDUP_REMOVED lines=23> */
.L_x_3139:
[----:B------:R-:W-:Y:S02]  /*04d0*/  ULDC UR8, c[0x0][0x218] ;  /* 0x0000860000087ab9 */ /* 0x000fe40000000800 */
.L_x_3140:
        /* <DEDUP_REMOVED lines=25> */
[----:B------:R-:W2:Y:S01]  /*0670*/  R2UR UR9, R0 ;  /* 0x00000000000973c2 */ /* 0x000ea200000e0000 */
[----:B------:R-:W-:Y:S02]  /*0680*/  ULDC UR5, c[0x0][0x10] ;  /* 0x0000040000057ab9 */ /* 0x000fe40000000800 */
[----:B------:R-:W-:Y:S02]  /*0690*/  USHF.R.S32.HI UR13, URZ, 0x1f, UR4 ;  /* 0x0000001f3f0d7899 */ /* 0x000fe40008011404 */
[----:B------:R-:W-:Y:S02]  /*06a0*/  UMOV UR18, URZ ;  /* 0x0000003f00127c82 */ /* 0x000fe40008000000 */
[----:B------:R-:W-:-:S04]  /*06b0*/  ULEA.HI UR13, UR13, UR4, URZ, 0x6 ;  /* 0x000000040d0d7291 */ /* 0x000fc8000f8f303f */
[----:B------:R-:W-:-:S04]  /*06c0*/  ULEA.HI.SX32 UR13, UR13, UR5, 0x1a ;  /* 0x000000050d0d7291 */ /* 0x000fc8000f8fd23f */
[----:B------:R-:W-:Y:S01]  /*06d0*/  UIADD3 UR13, UR13, -0x1, URZ ;  /* 0xffffffff0d0d7890 */ /* 0x000fe2000fffe03f */
[----:B--2---:R-:W2:Y:S08]  /*06e0*/  I2F.RP R0, UR9 ;  /* 0x0000000900007d06 */ /* 0x004eb00008209400 */
[----:B--2---:R-:W2:Y:S02]  /*06f0*/  MUFU.RCP R0, R0 ;  /* 0x0000000000007308 */ /* 0x004ea40000001000 */
[----:B--2---:R-:W-:-:S06]  /*0700*/  IADD3 R0, R0, 0xffffffe, RZ ;  /* 0x0ffffffe00007810 */ /* 0x004fcc0007ffe0ff */
[----:B------:R-:W2:Y:S02]  /*0710*/  F2I.FTZ.U32.TRUNC.NTZ R0, R0 ;  /* 0x0000000000007305 */ /* 0x000ea4000021f000 */
[----:B--2---:R2:W3:Y:S02]  /*0720*/  R2UR UR19, R0 ;  /* 0x00000000001373c2 */ /* 0x0044e400000e0000 */
[----:B--2---:R-:W-:Y:S01]  /*0730*/  IMAD.U32 R0, RZ, RZ, UR13 ;  /* 0x0000000dff007e24 */ /* 0x004fe2000f8e00ff */
[----:B---3--:R-:W-:Y:S02]  /*0740*/  UIADD3 UR4, URZ, -UR19, URZ ;  /* 0x800000133f047290 */ /* 0x008fe4000fffe03f */
[----:B------:R-:W-:Y:S02]  /*0750*/  ULOP3.LUT UR13, UR13, UR5, URZ, 0x3c, !UPT ;  /* 0x000000050d0d7292 */ /* 0x000fe4000f8e3c3f */
[----:B------:R-:W-:Y:S01]  /*0760*/  IABS R0, R0 ;  /* 0x0000000000007213 */ /* 0x000fe20000000000 */
[----:B------:R-:W-:-:S03]  /*0770*/  UIMAD UR4, UR4, UR9, URZ ;  /* 0x00000009040472a4 */ /* 0x000fc6000f8e023f */
[----:B------:R-:W2:Y:S01]  /*0780*/  R2UR UR8, R0 ;  /* 0x00000000000873c2 */ /* 0x000ea200000e0000 */
[----:B------:R-:W-:-:S07]  /*0790*/  UIMAD.WIDE.U32 UR18, UR19, UR4, UR18 ;  /* 0x00000004131272a5 */ /* 0x000fce000f8e0012 */
[----:B------:R-:W-:Y:S02]  /*07a0*/  UMOV UR15, UR19 ;  /* 0x00000013000f7c82 */ /* 0x000fe40008000000 */
[----:B--2---:R-:W-:Y:S02]  /*07b0*/  UIMAD.WIDE.U32 UR18, UR15, UR8, URZ ;  /* 0x000000080f1272a5 */ /* 0x004fe4000f8e003f */
        /* <DEDUP_REMOVED lines=74> */
.L_x_3143:
[----:B------:R-:W-:Y:S05]  /*0c60*/  BSYNC B0 ;  /* 0x0000000000007941 */ /* 0x000fea0003800000 */
.L_x_3142:
        /* <DEDUP_REMOVED lines=12> */
.L_x_3145:
[----:B------:R-:W-:Y:S05]  /*0d30*/  BSYNC B0 ;  /* 0x0000000000007941 */ /* 0x000fea0003800000 */
.L_x_3144:
        /* <DEDUP_REMOVED lines=12> */
.L_x_3147:
[----:B------:R-:W-:Y:S05]  /*0e00*/  BSYNC B0 ;  /* 0x0000000000007941 */ /* 0x000fea0003800000 */
.L_x_3146:
        /* <DEDUP_REMOVED lines=12> */
.L_x_3149:
[----:B------:R-:W-:Y:S05]  /*0ed0*/  BSYNC B0 ;  /* 0x0000000000007941 */ /* 0x000fea0003800000 */
.L_x_3148:
        /* <DEDUP_REMOVED lines=12> */
.L_x_3151:
[----:B------:R-:W-:Y:S05]  /*0fa0*/  BSYNC B0 ;  /* 0x0000000000007941 */ /* 0x000fea0003800000 */
.L_x_3150:
        /* <DEDUP_REMOVED lines=12> */
.L_x_3153:
[----:B------:R-:W-:Y:S05]  /*1070*/  BSYNC B0 ;  /* 0x0000000000007941 */ /* 0x000fea0003800000 */
.L_x_3152:
        /* <DEDUP_REMOVED lines=12> */
.L_x_3155:
[----:B------:R-:W-:Y:S05]  /*1140*/  BSYNC B0 ;  /* 0x0000000000007941 */ /* 0x000fea0003800000 */
.L_x_3154:
        /* <DEDUP_REMOVED lines=12> */
.L_x_3157:
[----:B------:R-:W-:Y:S05]  /*1210*/  BSYNC B0 ;  /* 0x0000000000007941 */ /* 0x000fea0003800000 */
.L_x_3156:
[----:B------:R-:W-:Y:S01]  /*1220*/  ISETP.NE.AND P6, PT, R12, RZ, PT ;  /* 0x000000ff0c00720c */ /* 0x000fe20003fc5270 */
[----:B------:R-:W-:Y:S01]  /*1230*/  USHF.R.S32.HI UR4, URZ, 0x1f, UR5 ;  /* 0x0000001f3f047899 */ /* 0x000fe20008011405 */
[----:B------:R-:W-:-:S02]  /*1240*/  IADD3 R8, P1, R11, UR5, RZ ;  /* 0x000000050b087c10 */ /* 0x000fc4000ff3e0ff */
[C---:B------:R-:W-:Y:S02]  /*1250*/  ISETP.GE.OR P0, PT, R11.reuse, UR10, P6 ;  /* 0x0000000a0b007c0c */ /* 0x040fe4000b706670 */
[----:B------:R-:W-:Y:S02]  /*1260*/  ISETP.GE.OR P4, PT, R6, UR10, P6 ;  /* 0x0000000a06007c0c */ /* 0x000fe4000b786670 */
[----:B------:R-:W-:Y:S02]  /*1270*/  LEA.HI.X.SX32 R11, R11, UR4, 0x1, P1 ;  /* 0x000000040b0b7c11 */ /* 0x000fe400088f0eff */
[C---:B------:R-:W-:Y:S02]  /*1280*/  LEA R10, P1, R8.reuse, c[0x0][0x208], 0x2 ;  /* 0x00008200080a7a11 */ /* 0x040fe400078210ff */
[----:B------:R-:W-:Y:S02]  /*1290*/  ISETP.GE.OR P5, PT, R7, UR10, P6 ;  /* 0x0000000a07007c0c */ /* 0x000fe4000b7a6670 */
[----:B------:R-:W-:-:S02]  /*12a0*/  LEA.HI.X R11, R8, c[0x0][0x20c], R11, 0x2, P1 ;  /* 0x00008300080b7a11 */ /* 0x000fc400008f140b */
[----:B------:R-:W-:Y:S01]  /*12b0*/  ISETP.GE.OR P3, PT, R5, UR10, P6 ;  /* 0x0000000a05007c0c */ /* 0x000fe2000b766670 */
[----:B------:R-:W-:Y:S01]  /*12c0*/  @!P0 IMAD.MOV.U32 R6, RZ, RZ, -0x800000 ;  /* 0xff800000ff068424 */ /* 0x000fe200078e00ff */
[----:B------:R-:W-:Y:S02]  /*12d0*/  ISETP.GE.OR P2, PT, R4, UR10, P6 ;  /* 0x0000000a04007c0c */ /* 0x000fe4000b746670 */
[----:B------:R-:W-:Y:S02]  /*12e0*/  ISETP.GE.OR P1, PT, R3, UR10, P6 ;  /* 0x0000000a03007c0c */ /* 0x000fe4000b726670 */
[----:B------:R5:W-:Y:S01]  /*12f0*/  @!P0 STG.E [R10.64], R6 ;  /* 0x000000060a008986 */ /* 0x000be2000c101920 */
[----:B------:R-:W-:Y:S02]  /*1300*/  ISETP.GE.OR P0, PT, R2, UR10, P6 ;  /* 0x0000000a02007c0c */ /* 0x000fe4000b706670 */
[----:B------:R-:W-:Y:S01]  /*1310*/  ISETP.GE.OR P6, PT, R0, UR10, P6 ;  /* 0x0000000a00007c0c */ /* 0x000fe2000b7c6670 */
[----:B------:R-:W-:-:S03]  /*1320*/  @!P5 IMAD.MOV.U32 R2, RZ, RZ, -0x800000 ;  /* 0xff800000ff02d424 */ /* 0x000fc600078e00ff */
[----:B------:R-:W-:Y:S02]  /*1330*/  @!P3 IMAD.MOV.U32 R5, RZ, RZ, -0x800000 ;  /* 0xff800000ff05b424 */ /* 0x000fe400078e00ff */
[----:B------:R1:W-:Y:S01]  /*1340*/  @!P5 STG.E [R10.64+0x20], R2 ;  /* 0x000020020a00d986 */ /* 0x0003e2000c101920 */
[----:B------:R-:W-:Y:S02]  /*1350*/  @!P2 IMAD.MOV.U32 R4, RZ, RZ, -0x800000 ;  /* 0xff800000ff04a424 */ /* 0x000fe400078e00ff */
[----:B------:R-:W-:Y:S01]  /*1360*/  @!P1 IMAD.MOV.U32 R3, RZ, RZ, -0x800000 ;  /* 0xff800000ff039424 */ /* 0x000fe200078e00ff */
[----:B------:R2:W-:Y:S04]  /*1370*/  @!P3 STG.E [R10.64+0x60], R5 ;  /* 0x000060050a00b986 */ /* 0x0005e8000c101920 */
[----:B------:R2:W-:Y:S04]  /*1380*/  @!P2 STG.E [R10.64+0x80], R4 ;  /* 0x000080040a00a986 */ /* 0x0005e8000c101920 */
[----:B------:R2:W-:Y:S01]  /*1390*/  @!P1 STG.E [R10.64+0xa0], R3 ;  /* 0x0000a0030a009986 */ /* 0x0005e2000c101920 */
[----:B-----5:R-:W-:-:S05]  /*13a0*/  @!P4 IMAD.MOV.U32 R6, RZ, RZ, -0x800000 ;  /* 0xff800000ff06c424 */ /* 0x020fca00078e00ff */
[----:B------:R2:W-:Y:S01]  /*13b0*/  @!P4 STG.E [R10.64+0x40], R6 ;  /* 0x000040060a00c986 */ /* 0x0005e2000c101920 */
[----:B-1----:R-:W-:-:S05]  /*13c0*/  @!P0 IMAD.MOV.U32 R2, RZ, RZ, -0x800000 ;  /* 0xff800000ff028424 */ /* 0x002fca00078e00ff */
[----:B------:R2:W-:Y:S01]  /*13d0*/  @!P0 STG.E [R10.64+0xc0], R2 ;  /* 0x0000c0020a008986 */ /* 0x0005e2000c101920 */
[----:B------:R-:W-:Y:S05]  /*13e0*/  @P6 EXIT ;  /* 0x000000000000694d */ /* 0x000fea0003800000 */
[----:B------:R-:W-:-:S05]  /*13f0*/  MOV R0, 0xff800000 ;  /* 0xff80000000007802 */ /* 0x000fca0000000f00 */
[----:B------:R-:W-:Y:S01]  /*1400*/  STG.E [R10.64+0xe0], R0 ;  /* 0x0000e0000a007986 */ /* 0x000fe2000c101920 */
[----:B------:R-:W-:Y:S05]  /*1410*/  EXIT ;  /* 0x000000000000794d */ /* 0x000fea0003800000 */
.L_x_3141:
        /* <DEDUP_REMOVED lines=34> */
[----:B------:R-:W-:-:S05]  /*1640*/  UMOV UR16, URZ ;  /* 0x0000003f00107c82 */ /* 0x000fca0008000000 */
        /* <DEDUP_REMOVED lines=9> */
[----:B------:R-:W-:-:S07]  /*16e0*/  UIMAD.WIDE.U32 UR16, UR17, UR4, UR16 ;  /* 0x00000004111072a5 */ /* 0x000fce000f8e0010 */
[----:B------:R-:W-:Y:S02]  /*16f0*/  UMOV UR13, UR17 ;  /* 0x00000011000d7c82 */ /* 0x000fe40008000000 */
[----:B-1----:R-:W-:-:S03]  /*1700*/  UIMAD.WIDE.U32 UR18, UR13, UR5, URZ ;  /* 0x000000050d1272a5 */ /* 0x002fc6000f8e003f */
        /* <DEDUP_REMOVED lines=20> */
[----:B------:R1:W2:Y:S01]  /*1850*/  LDG.E R2, [R2.64] ;  /* 0x0000002002027981 */ /* 0x0002a2000c1e1900 */
[----:B------:R-:W3:Y:S01]  /*1860*/  I2F.RP R6, R4 ;  /* 0x0000000400067306 */ /* 0x000ee20000209400 */
[----:B------:R-:W-:Y:S01]  /*1870*/  ULOP3.LUT UR19, UR6, UR19, URZ, 0x3c, !UPT ;  /* 0x0000001306137292 */ /* 0x000fe2000f8e3c3f */
[----:B------:R-:W-:Y:S01]  /*1880*/  IABS R0, R0 ;  /* 0x0000000000007213 */ /* 0x000fe20000000000 */
[----:B------:R-:W-:-:S02]  /*1890*/  UIADD3 UR18, -UR18, URZ, URZ ;  /* 0x0000003f12127290 */ /* 0x000fc4000fffe13f */
[----:B------:R-:W-:Y:S02]  /*18a0*/  ULDC.64 UR4, c[0x0][0x180] ;  /* 0x0000600000047ab9 */ /* 0x000fe40000000a00 */
[----:B------:R-:W-:Y:S01]  /*18b0*/  UIMAD UR13, UR18, UR13, UR7 ;  /* 0x0000000d120d72a4 */ /* 0x000fe2000f8e0207 */
[----:B------:R-:W-:-:S03]  /*18c0*/  ISETP.LE.AND P0, PT, RZ, UR19, PT ;  /* 0x00000013ff007c0c */ /* 0x000fc6000bf03270 */
[----:B------:R-:W-:Y:S01]  /*18d0*/  USHF.R.S32.HI UR7, URZ, 0x1f, UR13 ;  /* 0x0000001f3f077899 */ /* 0x000fe2000801140d */
[----:B---3--:R-:W3:Y:S02]  /*18e0*/  MUFU.RCP R6, R6 ;  /* 0x0000000600067308 */ /* 0x008ee40000001000 */
[----:B---3--:R-:W-:-:S06]  /*18f0*/  IADD3 R6, R6, 0xffffffe, RZ ;  /* 0x0ffffffe06067810 */ /* 0x008fcc0007ffe0ff */
[----:B------:R-:W1:Y:S02]  /*1900*/  F2I.FTZ.U32.TRUNC.NTZ R7, R6 ;  /* 0x0000000600077305 */ /* 0x000e64000021f000 */
[----:B-1----:R-:W-:Y:S01]  /*1910*/  IMAD.MOV R3, RZ, RZ, -R7 ;  /* 0x000000ffff037224 */ /* 0x002fe200078e0a07 */
[----:B------:R-:W-:-:S03]  /*1920*/  MOV R6, RZ ;  /* 0x000000ff00067202 */ /* 0x000fc60000000f00 */
[----:B------:R-:W-:-:S04]  /*1930*/  IMAD R3, R3, R4, RZ ;  /* 0x0000000403037224 */ /* 0x000fc800078e02ff */
[----:B------:R-:W-:-:S04]  /*1940*/  IMAD.HI.U32 R6, R7, R3, R6 ;  /* 0x0000000307067227 */ /* 0x000fc800078e0006 */
[----:B------:R-:W-:-:S04]  /*1950*/  IMAD.MOV.U32 R3, RZ, RZ, R0 ;  /* 0x000000ffff037224 */ /* 0x000fc800078e0000 */
[----:B------:R-:W-:-:S04]  /*1960*/  IMAD.HI.U32 R12, R6, R3, RZ ;  /* 0x00000003060c7227 */ /* 0x000fc800078e00ff */
[----:B------:R-:W-:-:S04]  /*1970*/  IMAD.MOV R0, RZ, RZ, -R12 ;  /* 0x000000ffff007224 */ /* 0x000fc800078e0a0c */
[----:B------:R-:W-:-:S05]  /*1980*/  IMAD R0, R4, R0, R3 ;  /* 0x0000000004007224 */ /* 0x000fca00078e0203 */
[----:B------:R-:W-:-:S13]  /*1990*/  ISETP.GT.U32.AND P1, PT, R4, R0, PT ;  /* 0x000000000400720c */ /* 0x000fda0003f24070 */
[-C--:B------:R-:W-:Y:S02]  /*19a0*/  @!P1 IADD3 R0, R0, -R4.reuse, RZ ;  /* 0x8000000400009210 */ /* 0x080fe40007ffe0ff */
[----:B------:R-:W-:Y:S02]  /*19b0*/  @!P1 IADD3 R12, R12, 0x1, RZ ;  /* 0x000000010c0c9810 */ /* 0x000fe40007ffe0ff */
[----:B------:R-:W-:Y:S02]  /*19c0*/  ISETP.GE.U32.AND P2, PT, R0, R4, PT ;  /* 0x000000040000720c */ /* 0x000fe40003f46070 */
[----:B------:R-:W-:-:S11]  /*19d0*/  ISETP.NE.AND P1, PT, RZ, c[0x0][0x1c8], PT ;  /* 0x00007200ff007a0c */ /* 0x000fd60003f25270 */
[----:B------:R-:W-:-:S05]  /*19e0*/  @P2 IADD3 R12, R12, 0x1, RZ ;  /* 0x000000010c0c2810 */ /* 0x000fca0007ffe0ff */
[----:B------:R-:W-:Y:S01]  /*19f0*/  @!P0 IMAD.MOV R12, RZ, RZ, -R12 ;  /* 0x000000ffff0c8224 */ /* 0x000fe200078e0a0c */
        /* <DEDUP_REMOVED lines=16> */
[----:B------:R-:W-:Y:S01]  /*1b00*/  IMAD.U32 R3, RZ, RZ, UR19 ;  /* 0x00000013ff037e24 */ /* 0x000fe2000f8e00ff */
[----:B------:R-:W-:Y:S01]  /*1b10*/  MOV R2, UR18 ;  /* 0x0000001200027c02 */ /* 0x000fe20008000f00 */
[----:B------:R-:W-:Y:S02]  /*1b20*/  ULDC.64 UR4, c[0x0][0x188] ;  /* 0x0000620000047ab9 */ /* 0x000fe40000000a00 */
[----:B------:R-:W-:Y:S01]  /*1b30*/  UIMAD UR15, UR15, UR4, URZ ;  /* 0x000000040f0f72a4 */ /* 0x000fe2000f8e023f */
[----:B------:R-:W-:Y:S01]  /*1b40*/  MOV R3, UR17 ;  /* 0x0000001100037c02 */ /* 0x000fe20008000f00 */
[----:B------:R-:W-:Y:S02]  /*1b50*/  UIMAD.WIDE.U32 UR18, UR16, UR4, URZ ;  /* 0x00000004101272a5 */ /* 0x000fe4000f8e003f */
[----:B------:R-:W-:Y:S02]  /*1b60*/  UIMAD UR5, UR16, UR5, UR15 ;  /* 0x00000005100572a4 */ /* 0x000fe4000f8e020f */
[----:B------:R-:W-:-:S02]  /*1b70*/  IMAD.WIDE.U32 R2, R12, c[0x0][0x1b0], R2 ;  /* 0x00006c000c027a25 */ /* 0x000fc400078e0002 */
[----:B------:R-:W-:Y:S02]  /*1b80*/  UIADD3 UR17, UR19, UR5, URZ ;  /* 0x0000000513117290 */ /* 0x000fe4000fffe03f */
[----:B------:R-:W-:Y:S01]  /*1b90*/  IMAD.IADD R5, R3, 0x1, R5 ;  /* 0x0000000103057824 */ /* 0x000fe200078e0205 */
[----:B------:R-:W-:Y:S01]  /*1ba0*/  MOV R20, R2 ;  /* 0x0000000200147202 */ /* 0x000fe20000000f00 */
[----:B------:R-:W-:Y:S05]  /*1bb0*/  BRA `(.L_x_3159) ;  /* 0x0000052000007947 */ /* 0x000fea0003800000 */
.L_x_3158:
        /* <DEDUP_REMOVED lines=21> */
.L_x_3160:
        /* <DEDUP_REMOVED lines=61> */
.L_x_3159:
        /* <DEDUP_REMOVED lines=10> */
[----:B------:R-:W-:Y:S01]  /*2180*/  LOP3.LUT R3, R3, 0xfffffff8, RZ, 0xc0, !PT ;  /* 0xfffffff803037812 */ /* 0x000fe200078ec0ff */
[----:B------:R-:W-:Y:S01]  /*2190*/  IMAD R8, R12, c[0x0][0x1bc], R8 ;  /* 0x00006f000c087a24 */ /* 0x000fe200078e0208 */
[----:B------:R-:W-:Y:S01]  /*21a0*/  SHF.R.S32.HI R233, RZ, 0x4, R4 ;  /* 0x00000004ffe97819 */ /* 0x000fe20000011404 */
[----:B------:R-:W-:Y:S01]  /*21b0*/  IMAD.SHL.U32 R236, R18, 0x40, RZ ;  /* 0x0000004012ec7824 */ /* 0x000fe200078e00ff */
[----:B------:R-:W-:Y:S01]  /*21c0*/  @UP0 UIMAD.WIDE.U32 UR22, UR14, UR4, URZ ;  /* 0x000000040e1602a5 */ /* 0x000fe2000f8e003f */
[----:B------:R-:W-:Y:S01]  /*21d0*/  IMAD.IADD R3, R10, 0x1, -R3 ;  /* 0x000000010a037824 */ /* 0x000fe200078e0a03 */
[----:B------:R-:W-:-:S02]  /*21e0*/  LEA.HI R0, R4, R233, RZ, 0x1 ;  /* 0x000000e904007211 */ /* 0x000fc400078f08ff */
[----:B------:R-:W-:Y:S01]  /*21f0*/  LOP3.LUT R236, R236, 0x1c0, RZ, 0xc0, !PT ;  /* 0x000001c0ecec7812 */ /* 0x000fe200078ec0ff */
[----:B------:R-:W-:Y:S01]  /*2200*/  IMAD.SHL.U32 R237, R3, 0x8, RZ ;  /* 0x0000000803ed7824 */ /* 0x000fe200078e00ff */
[----:B------:R-:W-:Y:S01]  /*2210*/  LOP3.LUT R4, R4, 0xfffffff0, RZ, 0xc0, !PT ;  /* 0xfffffff004047812 */ /* 0x000fe200078ec0ff */
[----:B------:R-:W-:Y:S01]  /*2220*/  @UP0 UIMAD UR15, UR14, UR5, UR23 ;  /* 0x000000050e0f02a4 */ /* 0x000fe2000f8e0217 */
[----:B------:R-:W-:Y:S01]  /*2230*/  LOP3.LUT R0, R0, 0xfffffffe, RZ, 0xc0, !PT ;  /* 0xfffffffe00007812 */ /* 0x000fe200078ec0ff */
[----:B------:R-:W-:Y:S01]  /*2240*/  @!UP0 USHF.R.S32.HI UR14, URZ, 0x1f, UR29 ;  /* 0x0000001f3f0e8899 */ /* 0x000fe2000801141d */
[----:B------:R-:W-:Y:S01]  /*2250*/  LOP3.LUT R2, R236, 0x38, R237, 0xf8, !PT ;  /* 0x00000038ec027812 */ /* 0x000fe200078ef8ed */
[----:B------:R-:W-:Y:S01]  /*2260*/  IMAD.IADD R4, R10, 0x1, -R4 ;  /* 0x000000010a047824 */ /* 0x000fe200078e0a04 */
[----:B------:R-:W-:Y:S01]  /*2270*/  SHF.R.U32.HI R236, RZ, 0x3, R236 ;  /* 0x00000003ffec7819 */ /* 0x000fe200000116ec */
[----:B------:R-:W-:Y:S01]  /*2280*/  IMAD.IADD R233, R233, 0x1, -R0 ;  /* 0x00000001e9e97824 */ /* 0x000fe200078e0a00 */
[----:B------:R-:W-:Y:S01]  /*2290*/  ULDC.64 UR4, c[0x0][0x178] ;  /* 0x00005e0000047ab9 */ /* 0x000fe20000000a00 */
[----:B------:R-:W-:Y:S01]  /*22a0*/  IADD3 R16, P0, R237, UR18, RZ ;  /* 0x00000012ed107c10 */ /* 0x000fe2000ff1e0ff */
[----:B------:R-:W-:Y:S01]  /*22b0*/  @!UP0 UIMAD.WIDE.U32 UR24, UR29, UR4, URZ ;  /* 0x000000041d1882a5 */ /* 0x000fe2000f8e003f */
[----:B------:R-:W-:Y:S01]  /*22c0*/  LOP3.LUT R236, R2, R236, RZ, 0x3c, !PT ;  /* 0x000000ec02ec7212 */ /* 0x000fe200078e3cff */
[----:B------:R-:W-:Y:S01]  /*22d0*/  @!UP0 UIMAD UR14, UR14, UR4, URZ ;  /* 0x000000040e0e82a4 */ /* 0x000fe2000f8e023f */
[----:B------:R-:W-:-:S02]  /*22e0*/  LEA.HI R2, R6, R10, RZ, 0x6 ;  /* 0x0000000a06027211 */ /* 0x000fc400078f30ff */
[----:B------:R-:W-:Y:S01]  /*22f0*/  SHF.R.S32.HI R0, RZ, 0x1f, R4 ;  /* 0x0000001fff007819 */ /* 0x000fe20000011404 */
[----:B------:R-:W-:Y:S01]  /*2300*/  @!UP0 UIMAD UR5, UR29, UR5, UR14 ;  /* 0x000000051d0582a4 */ /* 0x000fe2000f8e020e */
[----:B------:R-:W-:Y:S01]  /*2310*/  IADD3 R20, P1, R237, R20, RZ ;  /* 0x00000014ed147210 */ /* 0x000fe20007f3e0ff */
[----:B------:R-:W-:Y:S01]  /*2320*/  IMAD.SHL.U32 R2, R2, 0x8, RZ ;  /* 0x0000000802027824 */ /* 0x000fe200078e00ff */
[----:B------:R-:W-:Y:S01]  /*2330*/  LEA.HI R0, R0, R4, RZ, 0x3 ;  /* 0x0000000400007211 */ /* 0x000fe200078f18ff */
[----:B------:R-:W-:Y:S01]  /*2340*/  @!UP0 UMOV UR22, UR24 ;  /* 0x0000001800168c82 */ /* 0x000fe20008000000 */
[----:B------:R-:W-:Y:S01]  /*2350*/  SHF.R.S32.HI R19, RZ, 0x1f, R18 ;  /* 0x0000001fff137819 */ /* 0x000fe20000011412 */
[----:B------:R-:W-:Y:S01]  /*2360*/  @!UP0 UIADD3 UR15, UR25, UR5, URZ ;  /* 0x00000005190f8290 */ /* 0x000fe2000fffe03f */
[C---:B------:R-:W-:Y:S01]  /*2370*/  LOP3.LUT R7, R0.reuse, 0xfffffff8, RZ, 0xc0, !PT ;  /* 0xfffffff800077812 */ /* 0x040fe200078ec0ff */
[----:B------:R-:W-:Y:S01]  /*2380*/  IMAD.SHL.U32 R0, R0, 0x40, RZ ;  /* 0x0000004000007824 */ /* 0x000fe200078e00ff */
[----:B------:R-:W-:Y:S01]  /*2390*/  LOP3.LUT R236, R236, 0xfffffe00, R2, 0xf8, !PT ;  /* 0xfffffe00ecec7812 */ /* 0x000fe200078ef802 */
[----:B------:R-:W-:Y:S01]  /*23a0*/  ULDC.64 UR4, c[0x0][0x1a8] ;  /* 0x00006a0000047ab9 */ /* 0x000fe20000000a00 */
[----:B------:R-:W-:Y:S01]  /*23b0*/  SHF.R.S32.HI R2, RZ, 0x1f, R237 ;  /* 0x0000001fff027819 */ /* 0x000fe200000114ed */
[----:B------:R-:W-:Y:S01]  /*23c0*/  IMAD.IADD R4, R4, 0x1, -R7 ;  /* 0x0000000104047824 */ /* 0x000fe200078e0a07 */
[----:B------:R-:W-:Y:S01]  /*23d0*/  LEA.HI R6, R6, R10, RZ, 0x5 ;  /* 0x0000000a06067211 */ /* 0x000fe200078f28ff */
[----:B------:R-:W-:Y:S01]  /*23e0*/  IMAD R165, R19, c[0x0][0x198], RZ ;  /* 0x0000660013a57a24 */ /* 0x000fe200078e02ff */
[C---:B------:R-:W-:Y:S01]  /*23f0*/  IADD3.X R17, R2.reuse, UR17, RZ, P0, !PT ;  /* 0x0000001102117c10 */ /* 0x040fe200087fe4ff */
[----:B------:R-:W-:Y:S01]  /*2400*/  IMAD.X R21, R2, 0x1, R5, P1 ;  /* 0x0000000102157824 */ /* 0x000fe200008e0605 */
[----:B------:R-:W-:Y:S01]  /*2410*/  IADD3 R14, P0, R237, UR22, RZ ;  /* 0x00000016ed0e7c10 */ /* 0x000fe2000ff1e0ff */
[----:B------:R-:W-:Y:S01]  /*2420*/  IMAD R165, R18, c[0x0][0x19c], R165 ;  /* 0x0000670012a57a24 */ /* 0x000fe200078e02a5 */
[----:B------:R-:W-:Y:S01]  /*2430*/  LOP3.LUT R5, R6, 0xffffffe0, RZ, 0xc0, !PT ;  /* 0xffffffe006057812 */ /* 0x000fe200078ec0ff */
[----:B------:R-:W-:Y:S01]  /*2440*/  IMAD.WIDE.U32 R12, R12, c[0x0][0x1b8], R16 ;  /* 0x00006e000c0c7a25 */ /* 0x000fe200078e0010 */
[----:B------:R-:W-:-:S02]  /*2450*/  R2P PR, R4, 0x6 ;  /* 0x0000000604007804 */ /* 0x000fc40000000000 */
[----:B------:R-:W-:Y:S01]  /*2460*/  IADD3.X R15, R2, UR15, RZ, P0, !PT ;  /* 0x0000000f020f7c10 */ /* 0x000fe200087fe4ff */
[----:B------:R-:W-:Y:S01]  /*2470*/  IMAD.SHL.U32 R4, R4, 0x40, RZ ;  /* 0x0000004004047824 */ /* 0x000fe200078e00ff */
[----:B------:R-:W-:Y:S01]  /*2480*/  IADD3 R170, P0, R18, UR13, RZ ;  /* 0x0000000d12aa7c10 */ /* 0x000fe2000ff1e0ff */
[----:B------:R-:W-:Y:S01]  /*2490*/  IMAD.SHL.U32 R2, R233, 0x8, RZ ;  /* 0x00000008e9027824 */ /* 0x000fe200078e00ff */
[----:B------:R-:W-:Y:S01]  /*24a0*/  USHF.R.S32.HI UR13, URZ, 0x1f, UR6 ;  /* 0x0000001f3f0d7899 */ /* 0x000fe20008011406 */
[----:B------:R-:W-:Y:S01]  /*24b0*/  IMAD.U32 R16, RZ, RZ, UR6 ;  /* 0x00000006ff107e24 */ /* 0x000fe2000f8e00ff */
[----:B------:R-:W-:Y:S01]  /*24c0*/  LOP3.LUT R4, R4, 0x1c0, RZ, 0xc0, !PT ;  /* 0x000001c004047812 */ /* 0x000fe200078ec0ff */
[----:B------:R-:W-:Y:S01]  /*24d0*/  IMAD.IADD R9, R13, 0x1, R8 ;  /* 0x000000010d097824 */ /* 0x000fe200078e0208 */
[----:B------:R-:W-:Y:S01]  /*24e0*/  IADD3.X R168, R19, UR7, RZ, P0, !PT ;  /* 0x0000000713a87c10 */ /* 0x000fe200087fe4ff */
[----:B------:R-:W-:Y:S01]  /*24f0*/  UIMAD UR4, UR13, UR4, URZ ;  /* 0x000000040d0472a4 */ /* 0x000fe2000f8e023f */
[----:B------:R-:W-:Y:S01]  /*2500*/  LOP3.LUT R2, R4, 0x8, R2, 0xf8, !PT ;  /* 0x0000000804027812 */ /* 0x000fe200078ef802 */
[C---:B------:R-:W-:Y:S01]  /*2510*/  IMAD.WIDE.U32 R20, R18.reuse, c[0x0][0x198], R20 ;  /* 0x0000660012147a25 */ /* 0x040fe200078e0014 */
[----:B------:R-:W-:Y:S01]  /*2520*/  ISETP.GE.AND P0, PT, R18, UR20, PT ;  /* 0x0000001412007c0c */ /* 0x000fe2000bf06270 */
[----:B------:R-:W-:Y:S01]  /*2530*/  UIMAD UR4, UR6, UR5, UR4 ;  /* 0x00000005060472a4 */ /* 0x000fe2000f8e0204 */
[----:B------:R-:W-:Y:S01]  /*2540*/  SHF.R.U32.HI R4, RZ, 0x3, R4 ;  /* 0x00000003ff047819 */ /* 0x000fe20000011604 */
[----:B------:R-:W-:Y:S01]  /*2550*/  IMAD R168, R168, c[0x0][0x1a0], RZ ;  /* 0x00006800a8a87a24 */ /* 0x000fe200078e02ff */
[----:B------:R-:W-:Y:S01]  /*2560*/  SHF.R.S32.HI R6, RZ, 0x5, R6 ;  /* 0x00000005ff067819 */ /* 0x000fe20000011406 */
[----:B------:R-:W-:Y:S01]  /*2570*/  IMAD.WIDE.U32 R16, R16, c[0x0][0x1a8], R14 ;  /* 0x00006a0010107a25 */ /* 0x000fe200078e000e */
[----:B------:R-:W-:-:S02]  /*2580*/  LOP3.LUT R4, R2, R4, RZ, 0x3c, !PT ;  /* 0x0000000402047212 */ /* 0x000fc400078e3cff */
[C---:B------:R-:W-:Y:S01]  /*2590*/  IADD3 R173, R237.reuse, 0x40, RZ ;  /* 0x00000040edad7810 */ /* 0x040fe20007ffe0ff */
[----:B------:R-:W-:Y:S01]  /*25a0*/  IMAD.MOV.U32 R8, RZ, RZ, R12 ;  /* 0x000000ffff087224 */ /* 0x000fe200078e000c */
[----:B------:R-:W-:Y:S01]  /*25b0*/  LOP3.LUT R4, R4, 0xfffffe00, R0, 0xf8, !PT ;  /* 0xfffffe0004047812 */ /* 0x000fe200078ef800 */
[C---:B------:R-:W-:Y:S01]  /*25c0*/  IMAD R168, R170.reuse, c[0x0][0x1a4], R168 ;  /* 0x00006900aaa87a24 */ /* 0x040fe200078e02a8 */
        /* <DEDUP_REMOVED lines=9> */
[----:B-1----:R-:W-:-:S04]  /*2660*/  IMAD.WIDE R22, R22, 0x40, R18 ;  /* 0x0000004016167825 */ /* 0x002fc800078e0212 */
        /* <DEDUP_REMOVED lines=43> */
.L_x_3162:
[----:B------:R-:W-:Y:S05]  /*2920*/  BSYNC B0 ;  /* 0x0000000000007941 */ /* 0x000fea0003800000 */
.L_x_3161:
        /* <DEDUP_REMOVED lines=45> */
.L_x_3164:
[----:B------:R-:W-:Y:S05]  /*2c00*/  BSYNC B0 ;  /* 0x0000000000007941 */ /* 0x000fea0003800000 */
.L_x_3163:
        /* <DEDUP_REMOVED lines=45> */
.L_x_3166:
[----:B------:R-:W-:Y:S05]  /*2ee0*/  BSYNC B0 ;  /* 0x0000000000007941 */ /* 0x000fea0003800000 */
.L_x_3165:
        /* <DEDUP_REMOVED lines=44> */
.L_x_3168:
[----:B------:R-:W-:Y:S05]  /*31b0*/  BSYNC B0 ;  /* 0x0000000000007941 */ /* 0x000fea0003800000 */
.L_x_3167:
        /* <DEDUP_REMOVED lines=10> */
[C---:B-12---:R-:W-:Y:S01]  /*3260*/  @!P5 LEA R20, P6, R200.reuse, c[0x0][0x168], 0x1 ;  /* 0x00005a00c814da11 */ /* 0x046fe200078c08ff */
        /* <DEDUP_REMOVED lines=28> */
.L_x_3170:
[----:B------:R-:W-:Y:S05]  /*3430*/  BSYNC B0 ;  /* 0x0000000000007941 */ /* 0x000fea0003800000 */
.L_x_3169:
        /* <DEDUP_REMOVED lines=13> */
[C---:B--2---:R-:W-:Y:S02]  /*3510*/  @!P5 LEA R22, P6, R9.reuse, c[0x0][0x168], 0x1 ;  /* 0x00005a000916da11 */ /* 0x044fe400078c08ff */
        /* <DEDUP_REMOVED lines=27> */
.L_x_3172:
[----:B------:R-:W-:Y:S05]  /*36d0*/  BSYNC B0 ;  /* 0x0000000000007941 */ /* 0x000fea0003800000 */
.L_x_3171:
        /* <DEDUP_REMOVED lines=40> */
.L_x_3174:
[----:B------:R-:W-:Y:S05]  /*3960*/  BSYNC B0 ;  /* 0x0000000000007941 */ /* 0x000fea0003800000 */
.L_x_3173:
[----:B------:R-:W-:Y:S01]  /*3970*/  ISETP.GE.AND P0, PT, R13, UR14, PT ;  /* 0x0000000e0d007c0c */ /* 0x000fe2000bf06270 */
[----:B------:R-:W-:-:S12]  /*3980*/  BSSY B0, `(.L_x_3175) ;  /* 0x000002a000007945 */ /* 0x000fd80003800000 */
[----:B------:R-:W-:Y:S05]  /*3990*/  @P0 BRA `(.L_x_3176) ;  /* 0x0000028000000947 */ /* 0x000fea0003800000 */
[----:B------:R-:W-:Y:S01]  /*39a0*/  ISETP.GE.AND P5, PT, R237, c[0x0][0x220], PT ;  /* 0x00008800ed007a0c */ /* 0x000fe20003fa6270 */
[----:B-12---:R-:W-:Y:S01]  /*39b0*/  IMAD.MOV.U32 R22, RZ, RZ, c[0x0][0x198] ;  /* 0x00006600ff167624 */ /* 0x006fe200078e00ff */
        /* <DEDUP_REMOVED lines=38> */
.L_x_3176:
[----:B------:R-:W-:Y:S05]  /*3c20*/  BSYNC B0 ;  /* 0x0000000000007941 */ /* 0x000fea0003800000 */
.L_x_3175:
[----:B------:R-:W0:Y:S01]  /*3c30*/  LDGDEPBAR ;  /* 0x00000000000079af */ /* 0x000e220000000000 */
[----:B------:R-:W-:Y:S01]  /*3c40*/  ISETP.GE.AND P1, PT, R18, UR14, PT ;  /* 0x0000000e12007c0c */ /* 0x000fe2000bf26270 */
[----:B------:R-:W-:Y:S01]  /*3c50*/  IMAD.SHL.U32 R235, R10, 0x2, RZ ;  /* 0x000000020aeb7824 */ /* 0x000fe200078e00ff */
[----:B-12---:R-:W-:Y:S01]  /*3c60*/  SHF.R.S32.HI R8, RZ, 0x1f, R5 ;  /* 0x0000001fff087819 */ /* 0x006fe20000011405 */
        /* <DEDUP_REMOVED lines=17> */
[--C-:B------:R-:W-:Y:S01]  /*3d80*/  @!P3 IMAD.MOV.U32 R8, RZ, RZ, R167.reuse ;  /* 0x000000ffff08b224 */ /* 0x100fe200078e00a7 */
        /* <DEDUP_REMOVED lines=14> */
[----:B---3--:R-:W-:Y:S01]  /*3e70*/  @!P1 IMAD.MOV.U32 R8, RZ, RZ, R167 ;  /* 0x000000ffff089224 */ /* 0x008fe200078e00a7 */
        /* <DEDUP_REMOVED lines=13> */
.L_x_3178:
[----:B------:R-:W-:Y:S05]  /*3f50*/  BSYNC B0 ;  /* 0x0000000000007941 */ /* 0x000fea0003800000 */
.L_x_3177:
        /* <DEDUP_REMOVED lines=13> */
[----:B--2---:R-:W-:Y:S01]  /*4030*/  IMAD.U32 R8, RZ, RZ, UR27 ;  /* 0x0000001bff087e24 */ /* 0x004fe2000f8e00ff */
        /* <DEDUP_REMOVED lines=39> */
.L_x_3180:
[----:B------:R-:W-:Y:S05]  /*42b0*/  BSYNC B0 ;  /* 0x0000000000007941 */ /* 0x000fea0003800000 */
.L_x_3179:
        /* <DEDUP_REMOVED lines=10> */
[----:B--2---:R-:W-:Y:S01]  /*4360*/  IMAD.MOV.U32 R8, RZ, RZ, 0x5 ;  /* 0x00000005ff087424 */ /* 0x004fe200078e00ff */
[----:B------:R-:W-:Y:S01]  /*4370*/  ISETP.GE.AND P2, PT, R172, c[0x0][0x220], PT ;  /* 0x00008800ac007a0c */ /* 0x000fe20003f46270 */
[----:B------:R-:W-:Y:S01]  /*4380*/  IMAD.SHL.U32 R9, R7, 0x20, RZ ;  /* 0x0000002007097824 */ /* 0x000fe200078e00ff */
[----:B------:R-:W-:-:S02]  /*4390*/  ISETP.GE.AND P0, PT, R169, c[0x0][0x220], PT ;  /* 0x00008800a9007a0c */ /* 0x000fc40003f06270 */
[----:B------:R-:W-:-:S05]  /*43a0*/  SHF.L.U64.HI R8, R7, R8, c[0x0][0x1a4] ;  /* 0x0000690007087619 */ /* 0x000fca0000010208 */
[CC--:B------:R-:W-:Y:S01]  /*43b0*/  @!P5 LEA R16, P6, R9.reuse, R167.reuse, 0x1 ;  /* 0x000000a70910d211 */ /* 0x0c0fe200078c08ff */
[----:B------:R2:W-:Y:S01]  /*43c0*/  @P5 STS.128 [R236+0x11000], RZ ;  /* 0x011000ffec005388 */ /* 0x0005e20000000c00 */
[CC--:B------:R-:W-:Y:S02]  /*43d0*/  @!P4 LEA R14, P3, R9.reuse, R167.reuse, 0x1 ;  /* 0x000000a7090ec211 */ /* 0x0c0fe400078608ff */
[C---:B----4-:R-:W-:Y:S02]  /*43e0*/  @!P2 LEA R10, P1, R9.reuse, R167, 0x1 ;  /* 0x000000a7090aa211 */ /* 0x050fe400078208ff */
        /* <DEDUP_REMOVED lines=25> */
.L_x_3182:
[----:B------:R-:W-:Y:S05]  /*4580*/  BSYNC B0 ;  /* 0x0000000000007941 */ /* 0x000fea0003800000 */
.L_x_3181:
        /* <DEDUP_REMOVED lines=12> */
[-C--:B--2---:R-:W-:Y:S01]  /*4650*/  @!P3 MOV R16, R167.reuse ;  /* 0x000000a70010b202 */ /* 0x084fe20000000f00 */
[----:B----4-:R-:W-:Y:S01]  /*4660*/  @!P3 IMAD.MOV.U32 R10, RZ, RZ, c[0x0][0x1a4] ;  /* 0x00006900ff0ab624 */ /* 0x010fe200078e00ff */
[----:B------:R-:W-:Y:S01]  /*4670*/  @!P2 MOV R9, c[0x0][0x1a4] ;  /* 0x000069000009aa02 */ /* 0x000fe20000000f00 */
[--C-:B------:R-:W-:Y:S01]  /*4680*/  @!P3 IMAD.MOV.U32 R17, RZ, RZ, R166.reuse ;  /* 0x000000ffff11b224 */ /* 0x100fe200078e00a6 */
[-C--:B------:R-:W-:Y:S01]  /*4690*/  @!P2 MOV R14, R167.reuse ;  /* 0x000000a7000ea202 */ /* 0x080fe20000000f00 */
[----:B------:R-:W-:Y:S01]  /*46a0*/  @!P2 IMAD.MOV.U32 R15, RZ, RZ, R166 ;  /* 0x000000ffff0fa224 */ /* 0x000fe200078e00a6 */
[----:B------:R-:W-:Y:S01]  /*46b0*/  @!P1 MOV R12, R167 ;  /* 0x000000a7000c9202 */ /* 0x000fe20000000f00 */
[----:B------:R-:W-:Y:S01]  /*46c0*/  @!P3 IMAD R10, R10, 0x60, RZ ;  /* 0x000000600a0ab824 */ /* 0x000fe200078e02ff */
[----:B------:R2:W-:Y:S01]  /*46d0*/  @P3 STS.128 [R236+0x11800], RZ ;  /* 0x011800ffec003388 */ /* 0x0005e20000000c00 */
[----:B------:R-:W-:-:S04]  /*46e0*/  @!P3 IMAD.WIDE.U32 R16, R7, 0x60, R16 ;  /* 0x000000600710b825 */ /* 0x000fc800078e0010 */
[----:B------:R-:W-:Y:S01]  /*46f0*/  @!P1 IMAD.MOV.U32 R8, RZ, RZ, c[0x0][0x1a4] ;  /* 0x00006900ff089624 */ /* 0x000fe200078e00ff */
[----:B------:R-:W-:Y:S01]  /*4700*/  @!P3 IADD3 R11, R17, R10, RZ ;  /* 0x0000000a110bb210 */ /* 0x000fe20007ffe0ff */
[----:B------:R-:W-:Y:S01]  /*4710*/  @!P1 IMAD.MOV.U32 R13, RZ, RZ, R166 ;  /* 0x000000ffff0d9224 */ /* 0x000fe200078e00a6 */
[----:B------:R-:W-:Y:S01]  /*4720*/  @!P3 MOV R10, R16 ;  /* 0x00000010000ab202 */ /* 0x000fe20000000f00 */
[----:B------:R-:W-:Y:S02]  /*4730*/  @!P2 IMAD R9, R9, 0x60, RZ ;  /* 0x000000600909a824 */ /* 0x000fe400078e02ff */
[----:B------:R-:W-:Y:S02]  /*4740*/  @!P2 IMAD.WIDE.U32 R14, R7, 0x60, R14 ;  /* 0x00000060070ea825 */ /* 0x000fe400078e000e */
[----:B------:R-:W-:Y:S01]  /*4750*/  @!PT LDS RZ, [RZ] ;  /* 0x00000000fffff984 */ /* 0x000fe20000000800 */
[----:B------:R-:W-:Y:S01]  /*4760*/  @!PT LDS RZ, [RZ] ;  /* 0x00000000fffff984 */ /* 0x000fe20000000800 */
[----:B------:R-:W-:Y:S01]  /*4770*/  @!PT LDS RZ, [RZ] ;  /* 0x00000000fffff984 */ /* 0x000fe20000000800 */
[----:B------:R2:W-:Y:S02]  /*4780*/  @!P3 LDGSTS.E.BYPASS.LTC128B.128 [R236+0x11800], [R10.64] ;  /* 0x118000000aecbfae */ /* 0x0005e4000b901d60 */
[----:B------:R-:W-:Y:S01]  /*4790*/  @!P1 IMAD R8, R8, 0x60, RZ ;  /* 0x0000006008089824 */ /* 0x000fe200078e02ff */
[----:B------:R-:W-:Y:S01]  /*47a0*/  @!P2 IADD3 R15, R15, R9, RZ ;  /* 0x000000090f0fa210 */ /* 0x000fe20007ffe0ff */
[----:B------:R-:W-:Y:S01]  /*47b0*/  @!P1 IMAD.WIDE.U32 R12, R7, 0x60, R12 ;  /* 0x00000060070c9825 */ /* 0x000fe200078e000c */
        /* <DEDUP_REMOVED lines=14> */
[----:B--2---:R-:W-:Y:S01]  /*48a0*/  MOV R8, R167 ;  /* 0x000000a700087202 */ /* 0x004fe20000000f00 */
[----:B------:R-:W-:Y:S01]  /*48b0*/  ULDC UR4, c[0x0][0x1a4] ;  /* 0x0000690000047ab9 */ /* 0x000fe20000000800 */
[----:B------:R-:W-:Y:S01]  /*48c0*/  MOV R9, R166 ;  /* 0x000000a600097202 */ /* 0x000fe20000000f00 */
[----:B------:R-:W-:-:S04]  /*48d0*/  UIMAD UR4, UR4, 0x60, URZ ;  /* 0x00000060040478a4 */ /* 0x000fc8000f8e023f */
[----:B------:R-:W-:-:S05]  /*48e0*/  IMAD.WIDE.U32 R8, R7, 0x60, R8 ;  /* 0x0000006007087825 */ /* 0x000fca00078e0008 */
[----:B------:R-:W-:-:S05]  /*48f0*/  IADD3 R9, R9, UR4, RZ ;  /* 0x0000000409097c10 */ /* 0x000fca000fffe0ff */
[----:B------:R-:W-:Y:S01]  /*4900*/  @!PT LDS RZ, [RZ] ;  /* 0x00000000fffff984 */ /* 0x000fe20000000800 */
[----:B------:R-:W-:Y:S01]  /*4910*/  @!PT LDS RZ, [RZ] ;  /* 0x00000000fffff984 */ /* 0x000fe20000000800 */
[----:B------:R-:W-:Y:S01]  /*4920*/  @!PT LDS RZ, [RZ] ;  /* 0x00000000fffff984 */ /* 0x000fe20000000800 */
[----:B------:R2:W-:Y:S02]  /*4930*/  LDGSTS.E.BYPASS.LTC128B.128 [R236+0x17800], [R8.64+0x180] ;  /* 0x1780018008ec7fae */ /* 0x0005e4000b901d60 */
.L_x_3184:
[----:B------:R-:W-:Y:S05]  /*4940*/  BSYNC B0 ;  /* 0x0000000000007941 */ /* 0x000fea0003800000 */
.L_x_3183:
        /* <DEDUP_REMOVED lines=18> */
[----:B------:R-:W-:Y:S01]  /*4a70*/  LDSM.16.M88.4 R28, [R232] ;  /* 0x00000000e81c783b */ /* 0x000fe20000000200 */
        /* <DEDUP_REMOVED lines=8> */
[----:B------:R-:W2:Y:S01]  /*4b00*/  LDSM.16.M88.4 R36, [R233+0x8000] ;  /* 0x00800000e924783b */ /* 0x000ea20000000200 */
[C---:B------:R-:W-:Y:S02]  /*4b10*/  IADD3 R3, R233.reuse, 0x8000, RZ ;  /* 0x00008000e9037810 */ /* 0x040fe40007ffe0ff */
[----:B------:R-:W-:Y:S01]  /*4b20*/  IADD3 R231, R233, 0x8020, RZ ;  /* 0x00008020e9e77810 */ /* 0x000fe20007ffe0ff */
[----:B----4-:R-:W4:Y:S01]  /*4b30*/  LDSM.16.M88.4 R8, [R233+0x9000] ;  /* 0x00900000e908783b */ /* 0x010f220000000200 */
[----:B------:R-:W-:Y:S01]  /*4b40*/  @P1 IADD3 R231, R3, -0x20, RZ ;  /* 0xffffffe003e71810 */ /* 0x000fe20007ffe0ff */
[----:B------:R-:W-:Y:S01]  /*4b50*/  IMAD.MOV.U32 R3, RZ, RZ, 0x40 ;  /* 0x00000040ff037424 */ /* 0x000fe200078e00ff */
[C---:B------:R-:W-:Y:S01]  /*4b60*/  IADD3 R238, R5.reuse, 0x8, RZ ;  /* 0x0000000805ee7810 */ /* 0x040fe20007ffe0ff */
[----:B------:R-:W5:Y:S01]  /*4b70*/  LDSM.16.M88.4 R16, [R233+0x8800] ;  /* 0x00880000e910783b */ /* 0x000f620000000200 */
[----:B------:R-:W-:Y:S02]  /*4b80*/  IADD3 R241, R5, UR5, RZ ;  /* 0x0000000505f17c10 */ /* 0x000fe4000fffe0ff */
[----:B------:R-:W-:Y:S01]  /*4b90*/  SEL R3, R3, 0xffffffc0, !P2 ;  /* 0xffffffc003037807 */ /* 0x000fe20005000000 */
[----:B------:R-:W1:Y:S01]  /*4ba0*/  LDSM.16.M88.4 R60, [R233+0x9800] ;  /* 0x00980000e93c783b */ /* 0x000e620000000200 */
[----:B------:R-:W-:-:S02]  /*4bb0*/  IADD3 R239, R238, UR5, RZ ;  /* 0x00000005eeef7c10 */ /* 0x000fc4000fffe0ff */
[----:B------:R-:W-:Y:S01]  /*4bc0*/  IADD3 R240, R5, UR4, RZ ;  /* 0x0000000405f07c10 */ /* 0x000fe2000fffe0ff */
[----:B------:R-:W3:Y:S01]  /*4bd0*/  LDSM.16.M88.4 R56, [R231] ;  /* 0x00000000e738783b */ /* 0x000ee20000000200 */
[----:B------:R-:W-:Y:S01]  /*4be0*/  IMAD.IADD R227, R233, 0x1, R3 ;  /* 0x00000001e9e37824 */ /* 0x000fe200078e0203 */
[----:B------:R-:W-:Y:S01]  /*4bf0*/  IADD3 R238, R238, UR4, RZ ;  /* 0x00000004eeee7c10 */ /* 0x000fe2000fffe0ff */
[----:B------:R-:W-:Y:S01]  /*4c00*/  IMAD.IADD R220, R3, 0x1, R231 ;  /* 0x0000000103dc7824 */ /* 0x000fe200078e02e7 */
[----:B------:R-:W1:Y:S01]  /*4c10*/  LDSM.16.M88.4 R48, [R231+0x1000] ;  /* 0x00100000e730783b */ /* 0x000e620000000200 */
[----:B------:R-:W-:Y:S02]  /*4c20*/  IMNMX R241, RZ, R241, !PT ;  /* 0x000000f1fff17217 */ /* 0x000fe40007800200 */
[----:B------:R-:W-:Y:S01]  /*4c30*/  IMNMX R240, R240, UR11, PT ;  /* 0x0000000bf0f07c17 */ /* 0x000fe2000b800200 */
[----:B------:R-:W1:Y:S01]  /*4c40*/  LDSM.16.M88.4 R52, [R231+0x800] ;  /* 0x00080000e734783b */ /* 0x000e620000000200 */
        /* <DEDUP_REMOVED lines=11> */
[C---:B--2---:R-:W-:Y:S01]  /*4d00*/  HMMA.16816.F32.BF16 R40, R64.reuse, R36, RZ ;  /* 0x000000244028723c */ /* 0x044fe200000418ff */
[----:B------:R-:W2:Y:S01]  /*4d10*/  LDSM.16.M88.4 R80, [R227+0x8800] ;  /* 0x00880000e350783b */ /* 0x000ea20000000200 */
        /* <DEDUP_REMOVED lines=9> */
[----:B----4-:R-:W-:Y:S01]  /*4db0*/  HMMA.16816.F32.BF16 R12, R64, R8, RZ ;  /* 0x00000008400c723c */ /* 0x010fe200000418ff */
[C---:B------:R-:W-:Y:S02]  /*4dc0*/  IADD3 R209, R231.reuse, 0x7000, RZ ;  /* 0x00007000e7d17810 */ /* 0x040fe40007ffe0ff */
[----:B------:R-:W-:-:S05]  /*4dd0*/  IADD3 R208, R231, 0x7800, RZ ;  /* 0x00007800e7d07810 */ /* 0x000fca0007ffe0ff */
[C---:B------:R-:W-:Y:S08]  /*4de0*/  HMMA.16816.F32.BF16 R8, R64.reuse, R10, RZ ;  /* 0x0000000a4008723c */ /* 0x040ff000000418ff */
[C---:B-----5:R-:W-:Y:S08]  /*4df0*/  HMMA.16816.F32.BF16 R32, R64.reuse, R16, RZ ;  /* 0x000000104020723c */ /* 0x060ff000000418ff */
[C---:B------:R-:W-:Y:S08]  /*4e00*/  HMMA.16816.F32.BF16 R16, R64.reuse, R18, RZ ;  /* 0x000000124010723c */ /* 0x040ff000000418ff */
[C---:B-1----:R-:W-:Y:S08]  /*4e10*/  HMMA.16816.F32.BF16 R68, R64.reuse, R60, RZ ;  /* 0x0000003c4044723c */ /* 0x042ff000000418ff */
[----:B------:R-:W-:Y:S01]  /*4e20*/  HMMA.16816.F32.BF16 R64, R64, R62, RZ ;  /* 0x0000003e4040723c */ /* 0x000fe200000418ff */
[----:B------:R-:W-:Y:S07]  /*4e30*/  LDSM.16.M88.4 R60, [R229] ;  /* 0x00000000e53c783b */ /* 0x000fee0000000200 */
[C---:B---3--:R-:W-:Y:S08]  /*4e40*/  HMMA.16816.F32.BF16 R40, R28.reuse, R56, R40 ;  /* 0x000000381c28723c */ /* 0x048ff00000041828 */
[C---:B------:R-:W-:Y:S01]  /*4e50*/  HMMA.16816.F32.BF16 R36, R28.reuse, R58, R36 ;  /* 0x0000003a1c24723c */ /* 0x040fe20000041824 */
[----:B------:R-:W1:Y:S07]  /*4e60*/  LDSM.16.M88.4 R56, [R220] ;  /* 0x00000000dc38783b */ /* 0x000e6e0000000200 */
        /* <DEDUP_REMOVED lines=12> */
[----:B------:R-:W1:Y:S07]  /*4f30*/  LDSM.16.M88.4 R24, [R233+0xa000] ;  /* 0x00a00000e918783b */ /* 0x000e6e0000000200 */
[C---:B------:R-:W-:Y:S08]  /*4f40*/  HMMA.16816.F32.BF16 R12, R20.reuse, R76, R12 ;  /* 0x0000004c140c723c */ /* 0x040ff0000004180c */
[C---:B------:R-:W-:Y:S08]  /*4f50*/  HMMA.16816.F32.BF16 R8, R20.reuse, R78, R8 ;  /* 0x0000004e1408723c */ /* 0x040ff00000041808 */
[C---:B--2---:R-:W-:Y:S08]  /*4f60*/  HMMA.16816.F32.BF16 R32, R20.reuse, R80, R32 ;  /* 0x000000501420723c */ /* 0x044ff00000041820 */
[C---:B------:R-:W-:Y:S08]  /*4f70*/  HMMA.16816.F32.BF16 R16, R20.reuse, R82, R16 ;  /* 0x000000521410723c */ /* 0x040ff00000041810 */
[C---:B------:R-:W-:Y:S08]  /*4f80*/  HMMA.16816.F32.BF16 R68, R20.reuse, R72, R68 ;  /* 0x000000481444723c */ /* 0x040ff00000041844 */
[----:B------:R-:W-:Y:S01]  /*4f90*/  HMMA.16816.F32.BF16 R64, R20, R74, R64 ;  /* 0x0000004a1440723c */ /* 0x000fe20000041840 */
[----:B------:R-:W2:Y:S04]  /*4fa0*/  LDSM.16.M88.4 R20, [R233+0xb000] ;  /* 0x00b00000e914783b */ /* 0x000ea80000000200 */
[----:B------:R-:W-:Y:S03]  /*4fb0*/  LDSM.16.M88.4 R72, [R233+0xb800] ;  /* 0x00b80000e948783b */ /* 0x000fe60000000200 */
[C---:B-1----:R-:W-:Y:S08]  /*4fc0*/  HMMA.16816.F32.BF16 R40, R60.reuse, R56, R40 ;  /* 0x000000383c28723c */ /* 0x042ff00000041828 */
[C---:B------:R-:W-:Y:S01]  /*4fd0*/  HMMA.16816.F32.BF16 R36, R60.reuse, R58, R36 ;  /* 0x0000003a3c24723c */ /* 0x040fe20000041824 */
[----:B------:R-:W1:Y:S07]  /*4fe0*/  LDSM.16.M88.4 R56, [R233+0xa800] ;  /* 0x00a80000e938783b */ /* 0x000e6e0000000200 */
        /* <DEDUP_REMOVED lines=13> */
[C---:B--2---:R-:W-:Y:S08]  /*50c0*/  HMMA.16816.F32.BF16 R12, R28.reuse, R20, R12 ;  /* 0x000000141c0c723c */ /* 0x044ff0000004180c */
[C---:B------:R-:W-:Y:S01]  /*50d0*/  HMMA.16816.F32.BF16 R8, R28.reuse, R22, R8 ;  /* 0x000000161c08723c */ /* 0x040fe20000041808 */
[----:B------:R-:W2:Y:S07]  /*50e0*/  LDSM.16.M88.4 R20, [R231+0x3800] ;  /* 0x00380000e714783b */ /* 0x000eae0000000200 */
[C---:B-1----:R-:W-:Y:S08]  /*50f0*/  HMMA.16816.F32.BF16 R32, R28.reuse, R56, R32 ;  /* 0x000000381c20723c */ /* 0x042ff00000041820 */
[C---:B------:R-:W-:Y:S01]  /*5100*/  HMMA.16816.F32.BF16 R16, R28.reuse, R58, R16 ;  /* 0x0000003a1c10723c */ /* 0x040fe20000041810 */
[----:B------:R-:W-:Y:S07]  /*5110*/  LDSM.16.M88.4 R56, [R227+0xa800] ;  /* 0x00a80000e338783b */ /* 0x000fee0000000200 */
[C---:B------:R-:W-:Y:S01]  /*5120*/  HMMA.16816.F32.BF16 R76, R28.reuse, R72, R68 ;  /* 0x000000481c4c723c */ /* 0x040fe20000041844 */
[----:B------:R-:W1:Y:S07]  /*5130*/  LDSM.16.M88.4 R68, [R230+0x2000] ;  /* 0x00200000e644783b */ /* 0x000e6e0000000200 */
        /* <DEDUP_REMOVED lines=12> */
[C---:B--2---:R-:W-:Y:S08]  /*5200*/  HMMA.16816.F32.BF16 R76, R52.reuse, R20, R76 ;  /* 0x00000014344c723c */ /* 0x044ff0000004184c */
[----:B------:R-:W-:Y:S01]  /*5210*/  HMMA.16816.F32.BF16 R64, R52, R22, R64 ;  /* 0x000000163440723c */ /* 0x000fe20000041840 */
[----:B------:R-:W2:Y:S04]  /*5220*/  LDSM.16.M88.4 R20, [R220+0x3000] ;  /* 0x00300000dc14783b */ /* 0x000ea80000000200 */
[----:B------:R-:W5:Y:S03]  /*5230*/  LDSM.16.M88.4 R52, [R220+0x3800] ;  /* 0x00380000dc34783b */ /* 0x000f660000000200 */
[C---:B-1----:R-:W-:Y:S08]  /*5240*/  HMMA.16816.F32.BF16 R40, R68.reuse, R60, R40 ;  /* 0x0000003c4428723c */ /* 0x042ff00000041828 */
[C---:B------:R-:W-:Y:S01]  /*5250*/  HMMA.16816.F32.BF16 R36, R68.reuse, R62, R36 ;  /* 0x0000003e4424723c */ /* 0x040fe20000041824 */
[----:B------:R-:W-:Y:S07]  /*5260*/  LDSM.16.M88.4 R60, [R231+0x4000] ;  /* 0x00400000e73c783b */ /* 0x000fee0000000200 */
[C---:B------:R-:W-:Y:S08]  /*5270*/  HMMA.16816.F32.BF16 R32, R68.reuse, R56, R32 ;  /* 0x000000384420723c */ /* 0x040ff00000041820 */
[C---:B------:R-:W-:Y:S01]  /*5280*/  HMMA.16816.F32.BF16 R16, R68.reuse, R58, R16 ;  /* 0x0000003a4410723c */ /* 0x040fe20000041810 */
[----:B------:R-:W-:Y:S07]  /*5290*/  LDSM.16.M88.4 R56, [R234+0x4000] ;  /* 0x00400000ea38783b */ /* 0x000fee0000000200 */
[C---:B------:R-:W-:Y:S08]  /*52a0*/  HMMA.16816.F32.BF16 R48, R68.reuse, R28, R48 ;  /* 0x0000001c4430723c */ /* 0x040ff00000041830 */
[C---:B------:R-:W-:Y:S01]  /*52b0*/  HMMA.16816.F32.BF16 R8, R68.reuse, R30, R8 ;  /* 0x0000001e4408723c */ /* 0x040fe20000041808 */
[----:B------:R-:W1:Y:S07]  /*52c0*/  LDSM.16.M88.4 R28, [R233+0xc000] ;  /* 0x00c00000e91c783b */ /* 0x000e6e0000000200 */
        /* <DEDUP_REMOVED lines=10> */
[C---:B--2---:R-:W-:Y:S08]  /*5370*/  HMMA.16816.F32.BF16 R48, R44.reuse, R20, R48 ;  /* 0x000000142c30723c */ /* 0x044ff00000041830 */
[C---:B------:R-:W-:Y:S01]  /*5380*/  HMMA.16816.F32.BF16 R8, R44.reuse, R22, R8 ;  /* 0x000000162c08723c */ /* 0x040fe20000041808 */
[----:B------:R-:W2:Y:S07]  /*5390*/  LDSM.16.M88.4 R20, [R233+0xd800] ;  /* 0x00d80000e914783b */ /* 0x000eae0000000200 */
[C---:B-----5:R-:W-:Y:S08]  /*53a0*/  HMMA.16816.F32.BF16 R76, R44.reuse, R52, R76 ;  /* 0x000000342c4c723c */ /* 0x060ff0000004184c */
[----:B------:R-:W-:Y:S01]  /*53b0*/  HMMA.16816.F32.BF16 R64, R44, R54, R64 ;  /* 0x000000362c40723c */ /* 0x000fe20000041840 */
[----:B------:R-:W4:Y:S04]  /*53c0*/  LDSM.16.M88.4 R44, [R231+0x4800] ;  /* 0x00480000e72c783b */ /* 0x000f280000000200 */
[----:B------:R-:W-:Y:S03]  /*53d0*/  LDSM.16.M88.4 R52, [R227+0xc800] ;  /* 0x00c80000e334783b */ /* 0x000fe60000000200 */
[C---:B-1----:R-:W-:Y:S08]  /*53e0*/  HMMA.16816.F32.BF16 R40, R56.reuse, R28, R40 ;  /* 0x0000001c3828723c */ /* 0x042ff00000041828 */
[C---:B------:R-:W-:Y:S01]  /*53f0*/  HMMA.16816.F32.BF16 R36, R56.reuse, R30, R36 ;  /* 0x0000001e3824723c */ /* 0x040fe20000041824 */
[----:B------:R-:W-:Y:S07]  /*5400*/  LDSM.16.M88.4 R28, [R231+0x5800] ;  /* 0x00580000e71c783b */ /* 0x000fee0000000200 */
[C---:B---3--:R-:W-:Y:S08]  /*5410*/  HMMA.16816.F32.BF16 R32, R56.reuse, R24, R32 ;  /* 0x000000183820723c */ /* 0x048ff00000041820 */
[C---:B------:R-:W-:Y:S01]  /*5420*/  HMMA.16816.F32.BF16 R16, R56.reuse, R26, R16 ;  /* 0x0000001a3810723c */ /* 0x040fe20000041810 */
[----:B------:R-:W-:Y:S07]  /*5430*/  LDSM.16.M88.4 R24, [R230+0x4000] ;  /* 0x00400000e618783b */ /* 0x000fee0000000200 */
[C---:B------:R-:W-:Y:S08]  /*5440*/  HMMA.16816.F32.BF16 R48, R56.reuse, R12, R48 ;  /* 0x0000000c3830723c */ /* 0x040ff00000041830 */
[C---:B------:R-:W-:Y:S01]  /*5450*/  HMMA.16816.F32.BF16 R8, R56.reuse, R14, R8 ;  /* 0x0000000e3808723c */ /* 0x040fe20000041808 */
[----:B------:R-:W1:Y:S07]  /*5460*/  LDSM.16.M88.4 R12, [R231+0x5000] ;  /* 0x00500000e70c783b */ /* 0x000e6e0000000200 */
[C---:B--2---:R-:W-:Y:S08]  /*5470*/  HMMA.16816.F32.BF16 R76, R56.reuse, R20, R76 ;  /* 0x00000014384c723c */ /* 0x044ff0000004184c */
[----:B------:R-:W-:Y:S01]  /*5480*/  HMMA.16816.F32.BF16 R64, R56, R22, R64 ;  /* 0x000000163840723c */ /* 0x000fe20000041840 */
[----:B------:R-:W2:Y:S04]  /*5490*/  LDSM.16.M88.4 R20, [R227+0xc000] ;  /* 0x00c00000e314783b */ /* 0x000ea80000000200 */
[----:B------:R-:W3:Y:S03]  /*54a0*/  LDSM.16.M88.4 R56, [R227+0xd000] ;  /* 0x00d00000e338783b */ /* 0x000ee60000000200 */
[C---:B------:R-:W-:Y:S08]  /*54b0*/  HMMA.16816.F32.BF16 R40, R68.reuse, R60, R40 ;  /* 0x0000003c4428723c */ /* 0x040ff00000041828 */
[C---:B------:R-:W-:Y:S08]  /*54c0*/  HMMA.16816.F32.BF16 R36, R68.reuse, R62, R36 ;  /* 0x0000003e4424723c */ /* 0x040ff00000041824 */
[C---:B----4-:R-:W-:Y:S08]  /*54d0*/  HMMA.16816.F32.BF16 R32, R68.reuse, R44, R32 ;  /* 0x0000002c4420723c */ /* 0x050ff00000041820 */
[C---:B------:R-:W-:Y:S01]  /*54e0*/  HMMA.16816.F32.BF16 R60, R68.reuse, R46, R16 ;  /* 0x0000002e443c723c */ /* 0x040fe20000041810 */
[----:B------:R-:W-:Y:S04]  /*54f0*/  LDSM.16.M88.4 R44, [R229+0x4000] ;  /* 0x00400000e52c783b */ /* 0x000fe80000000200 */
[----:B------:R-:W4:Y:S03]  /*5500*/  LDSM.16.M88.4 R16, [R220+0x4000] ;  /* 0x00400000dc10783b */ /* 0x000f260000000200 */
[C---:B-1----:R-:W-:Y:S08]  /*5510*/  HMMA.16816.F32.BF16 R48, R68.reuse, R12, R48 ;  /* 0x0000000c4430723c */ /* 0x042ff00000041830 */
[----:B------:R-:W-:Y:S01]  /*5520*/  HMMA.16816.F32.BF16 R8, R68, R14, R8 ;  /* 0x0000000e4408723c */ /* 0x000fe20000041808 */
[----:B------:R-:W-:Y:S07]  /*5530*/  LDSM.16.M88.4 R12, [R233+0xe000] ;  /* 0x00e00000e90c783b */ /* 0x000fee0000000200 */
[C---:B--2---:R-:W-:Y:S08]  /*5540*/  HMMA.16816.F32.BF16 R40, R24.reuse, R20, R40 ;  /* 0x000000141828723c */ /* 0x044ff00000041828 */
        /* <DEDUP_REMOVED lines=156> */
[----:B---3--:R-:W-:-:S04]  /*5f10*/  UIMAD.WIDE.U32 UR14, UR17, UR7, URZ ;  /* 0x00000007110e72a5 */ /* 0x008fc8000f8e003f */
[----:B------:R-:W-:-:S04]  /*5f20*/  UIADD3 UR6, -UR15, URZ, URZ ;  /* 0x0000003f0f067290 */ /* 0x000fc8000fffe13f */
[----:B------:R-:W-:-:S04]  /*5f30*/  UIMAD UR6, UR9, UR6, UR7 ;  /* 0x00000006090672a4 */ /* 0x000fc8000f8e0207 */
[----:B------:R-:W-:Y:S02]  /*5f40*/  UISETP.GT.U32.AND UP2, UPT, UR9, UR6, UPT ;  /* 0x000000060900728c */ /* 0x000fe4000bf44070 */
[----:B--2---:R-:W-:-:S09]  /*5f50*/  UIMAD.WIDE.U32 UR16, UR17, UR5, URZ ;  /* 0x00000005111072a5 */ /* 0x004fd2000f8e003f */
        /* <DEDUP_REMOVED lines=9> */
[----:B------:R-:W-:Y:S02]  /*5ff0*/  @UP4 UIADD3 UR15, UR15, 0x1, URZ ;  /* 0x000000010f0f4890 */ /* 0x000fe4000fffe03f */
[----:B------:R-:W-:-:S05]  /*6000*/  UISETP.NE.AND UP2, UPT, URZ, UR4, UPT ;  /* 0x000000043f00728c */ /* 0x000fca000bf45270 */
[----:B------:R-:W-:Y:S02]  /*6010*/  @!UP0 UIADD3 UR5, UR5, -UR9, URZ ;  /* 0x8000000905058290 */ /* 0x000fe4000fffe03f */
[----:B------:R-:W-:Y:S02]  /*6020*/  @!UP0 UIADD3 UR11, UR11, 0x1, URZ ;  /* 0x000000010b0b8890 */ /* 0x000fe4000fffe03f */
[----:B------:R-:W-:Y:S02]  /*6030*/  UISETP.GE.U32.AND UP3, UPT, UR5, UR9, UPT ;  /* 0x000000090500728c */ /* 0x000fe4000bf66070 */
[----:B------:R-:W-:Y:S02]  /*6040*/  ULOP3.LUT UR5, UR13, UR4, URZ, 0x3c, !UPT ;  /* 0x000000040d057292 */ /* 0x000fe4000f8e3c3f */
[----:B------:R-:W-:Y:S02]  /*6050*/  UISETP.GE.AND UP0, UPT, UR10, URZ, UPT ;  /* 0x0000003f0a00728c */ /* 0x000fe4000bf06270 */
[----:B------:R-:W-:-:S02]  /*6060*/  UISETP.GE.AND UP1, UPT, UR5, URZ, UPT ;  /* 0x0000003f0500728c */ /* 0x000fc4000bf26270 */
        /* <DEDUP_REMOVED lines=34> */
.L_x_3186:
[----:B------:R-:W-:-:S04]  /*6290*/  ULEA UR6, -UR6, URZ, 0x6 ;  /* 0x0000003f06067291 */ /* 0x000fc8000f8e313f */
[----:B------:R-:W-:Y:S02]  /*62a0*/  USHF.R.S32.HI UR4, URZ, 0x1f, UR6 ;  /* 0x0000001f3f047899 */ /* 0x000fe40008011406 */
[----:B------:R-:W-:-:S04]  /*62b0*/  MOV R15, UR6 ;  /* 0x00000006000f7c02 */ /* 0x000fc80008000f00 */
[----:B------:R-:W-:Y:S02]  /*62c0*/  MOV R14, UR4 ;  /* 0x00000004000e7c02 */ /* 0x000fe40008000f00 */
.L_x_3187:
        /* <DEDUP_REMOVED lines=156> */
.L_x_3189:
[----:B------:R-:W-:Y:S05]  /*6c90*/  BSYNC B0 ;  /* 0x0000000000007941 */ /* 0x000fea0003800000 */
.L_x_3188:
[----:B------:R-:W0:Y:S01]  /*6ca0*/  LDGDEPBAR ;  /* 0x00000000000079af */ /* 0x000e220000000000 */
[----:B------:R-:W-:-:S04]  /*6cb0*/  IADD3 R200, P0, R15, R200, RZ ;  /* 0x000000c80fc87210 */ /* 0x000fc80007f1e0ff */
[----:B------:R-:W-:Y:S02]  /*6cc0*/  IADD3.X R165, R14, R165, RZ, P0, !PT ;  /* 0x000000a50ea57210 */ /* 0x000fe400007fe4ff */
.L_x_3185:
        /* <DEDUP_REMOVED lines=192> */
[--C-:B------:R-:W-:Y:S01]  /*78d0*/  FFMA.FTZ R185, R29, c[0x0][0x23c], -R192.reuse ;  /* 0x00008f001db97a23 */ /* 0x100fe200000108c0 */
        /* <DEDUP_REMOVED lines=16> */
[--C-:B------:R-:W-:Y:S02]  /*79e0*/  FFMA.FTZ R191, R191, c[0x0][0x23c], -R33.reuse ;  /* 0x00008f00bfbf7a23 */ /* 0x100fe40000010821 */
        /* <DEDUP_REMOVED lines=87> */
[C---:B------:R-:W-:Y:S01]  /*7f60*/  F2FP.BF16.PACK_AB R6, R175.reuse, R176 ;  /* 0x000000b0af06723e */ /* 0x040fe200000010ff */
        /* <DEDUP_REMOVED lines=176> */
[----:B------:R-:W1:Y:S01]  /*8a70*/  R2UR UR4, R0 ;  /* 0x00000000000473c2 */ /* 0x000e6200000e0000 */
[----:B------:R-:W-:-:S06]  /*8a80*/  UIADD3 UR10, UR5, 0x40, URZ ;  /* 0x00000040050a7890 */ /* 0x000fcc000fffe03f */
[----:B------:R-:W-:-:S05]  /*8a90*/  IMAD.U32 R2, RZ, RZ, UR10 ;  /* 0x0000000aff027e24 */ /* 0x000fca000f8e00ff */
[----:B------:R-:W-:-:S04]  /*8aa0*/  IABS R2, R2 ;  /* 0x0000000200027213 */ /* 0x000fc80000000000 */
[----:B------:R-:W2:Y:S01]  /*8ab0*/  R2UR UR9, R2 ;  /* 0x00000000020973c2 */ /* 0x000ea200000e0000 */
[----:B-1----:R-:W1:Y:S08]  /*8ac0*/  I2F.RP R0, UR4 ;  /* 0x0000000400007d06 */ /* 0x002e700008209400 */
        /* <DEDUP_REMOVED lines=62> */
[----:B------:R-:W-:Y:S02]  /*8eb0*/  IMAD R0, R2, c[0x0][0x18c], R0 ;  /* 0x0000630002007a24 */ /* 0x000fe400078e0200 */
[----:B------:R-:W-:-:S03]  /*8ec0*/  IMAD.MOV.U32 R2, RZ, RZ, R4 ;  /* 0x000000ffff027224 */ /* 0x000fc600078e0004 */
[----:B------:R-:W-:Y:S01]  /*8ed0*/  IADD3 R0, R5, R0, RZ ;  /* 0x0000000005007210 */ /* 0x000fe20007ffe0ff */
[----:B------:R-:W-:Y:S05]  /*8ee0*/  BRA `(.L_x_3192) ;  /* 0x0000003000007947 */ /* 0x000fea0003800000 */
.L_x_3191:
[----:B------:R-:W-:-:S05]  /*8ef0*/  IMAD.MOV.U32 R2, RZ, RZ, c[0x0][0x1a0] ;  /* 0x00006800ff027624 */ /* 0x000fca00078e00ff */
[----:B------:R-:W-:-:S04]  /*8f00*/  LEA R2, -R2, RZ, 0x6 ;  /* 0x000000ff02027211 */ /* 0x000fc800078e31ff */
[----:B------:R-:W-:Y:S02]  /*8f10*/  SHF.R.S32.HI R0, RZ, 0x1f, R2 ;  /* 0x0000001fff007819 */ /* 0x000fe40000011402 */
.L_x_3192:
        /* <DEDUP_REMOVED lines=12> */
[----:B------:R-:W-:Y:S02]  /*8fe0*/  @!P3 LEA R16, P1, R5, c[0x0][0x170], 0x1 ;  /* 0x00005c000510ba11 */ /* 0x000fe400078208ff */
        /* <DEDUP_REMOVED lines=136> */
[----:B-----5:R-:W5:Y:S04]  /*9870*/  LDSM.16.M88.4 R20, [R233+0x8800] ;  /* 0x00880000e914783b */ /* 0x020f680000000200 */
[----:B------:R-:W5:Y:S04]  /*9880*/  LDSM.16.M88.4 R168, [R233+0x9000] ;  /* 0x00900000e9a8783b */ /* 0x000f680000000200 */
[----:B----4-:R-:W4:Y:S04]  /*9890*/  LDSM.16.M88.4 R12, [R233+0x9800] ;  /* 0x00980000e90c783b */ /* 0x010f280000000200 */
[----:B---3--:R-:W-:Y:S04]  /*98a0*/  LDSM.16.M88.4 R16, [R232] ;  /* 0x00000000e810783b */ /* 0x008fe80000000200 */
[----:B------:R-:W3:Y:S04]  /*98b0*/  LDSM.16.M88.4 R196, [R231] ;  /* 0x00000000e7c4783b */ /* 0x000ee80000000200 */
[----:B------:R-:W3:Y:S04]  /*98c0*/  LDSM.16.M88.4 R176, [R223] ;  /* 0x00000000dfb0783b */ /* 0x000ee80000000200 */
[----:B-1----:R-:W1:Y:S04]  /*98d0*/  LDSM.16.M88.4 R32, [R222] ;  /* 0x00000000de20783b */ /* 0x002e680000000200 */
[----:B------:R-:W1:Y:S04]  /*98e0*/  LDSM.16.M88.4 R192, [R221] ;  /* 0x00000000ddc0783b */ /* 0x000e680000000200 */
[----:B------:R-:W-:Y:S01]  /*98f0*/  LDSM.16.M88.4 R180, [R227+0x8000] ;  /* 0x00800000e3b4783b */ /* 0x000fe20000000200 */
[C---:B--2---:R-:W-:Y:S03]  /*9900*/  HMMA.16816.F32.BF16 R8, R184.reuse, R4, RZ ;  /* 0x00000004b808723c */ /* 0x044fe600000418ff */
[----:B------:R-:W-:Y:S04]  /*9910*/  LDSM.16.M88.4 R28, [R227+0x8800] ;  /* 0x00880000e31c783b */ /* 0x000fe80000000200 */
[----:B------:R-:W0:Y:S01]  /*9920*/  LDGDEPBAR ;  /* 0x00000000000079af */ /* 0x000e220000000000 */
[C---:B-----5:R-:W-:Y:S08]  /*9930*/  HMMA.16816.F32.BF16 R24, R184.reuse, R20, RZ ;  /* 0x00000014b818723c */ /* 0x060ff000000418ff */
[C---:B------:R-:W-:Y:S08]  /*9940*/  HMMA.16816.F32.BF16 R172, R184.reuse, R168, RZ ;  /* 0x000000a8b8ac723c */ /* 0x040ff000000418ff */
[C---:B------:R-:W-:Y:S08]  /*9950*/  HMMA.16816.F32.BF16 R4, R184.reuse, R6, RZ ;  /* 0x00000006b804723c */ /* 0x040ff000000418ff */
[C---:B------:R-:W-:Y:S08]  /*9960*/  HMMA.16816.F32.BF16 R20, R184.reuse, R22, RZ ;  /* 0x00000016b814723c */ /* 0x040ff000000418ff */
[C---:B------:R-:W-:Y:S08]  /*9970*/  HMMA.16816.F32.BF16 R168, R184.reuse, R170, RZ ;  /* 0x000000aab8a8723c */ /* 0x040ff000000418ff */
[C---:B----4-:R-:W-:Y:S08]  /*9980*/  HMMA.16816.F32.BF16 R188, R184.reuse, R12, RZ ;  /* 0x0000000cb8bc723c */ /* 0x050ff000000418ff */
[----:B------:R-:W-:Y:S01]  /*9990*/  HMMA.16816.F32.BF16 R184, R184, R14, RZ ;  /* 0x0000000eb8b8723c */ /* 0x000fe200000418ff */
[----:B------:R-:W2:Y:S07]  /*99a0*/  LDSM.16.M88.4 R12, [R230] ;  /* 0x00000000e60c783b */ /* 0x000eae0000000200 */
[C---:B---3--:R-:W-:Y:S08]  /*99b0*/  HMMA.16816.F32.BF16 R8, R16.reuse, R196, R8 ;  /* 0x000000c41008723c */ /* 0x048ff00000041808 */
[C---:B------:R-:W-:Y:S01]  /*99c0*/  HMMA.16816.F32.BF16 R4, R16.reuse, R198, R4 ;  /* 0x000000c61004723c */ /* 0x040fe20000041804 */
[----:B------:R-:W-:Y:S07]  /*99d0*/  LDSM.16.M88.4 R196, [R220] ;  /* 0x00000000dcc4783b */ /* 0x000fee0000000200 */
[C---:B------:R-:W-:Y:S08]  /*99e0*/  HMMA.16816.F32.BF16 R24, R16.reuse, R176, R24 ;  /* 0x000000b01018723c */ /* 0x040ff00000041818 */
[C---:B------:R-:W-:Y:S01]  /*99f0*/  HMMA.16816.F32.BF16 R20, R16.reuse, R178, R20 ;  /* 0x000000b21014723c */ /* 0x040fe20000041814 */
[----:B------:R-:W3:Y:S07]  /*9a00*/  LDSM.16.M88.4 R176, [R227+0x9000] ;  /* 0x00900000e3b0783b */ /* 0x000eee0000000200 */
[C---:B-1----:R-:W-:Y:S08]  /*9a10*/  HMMA.16816.F32.BF16 R172, R16.reuse, R32, R172 ;  /* 0x0000002010ac723c */ /* 0x042ff000000418ac */
[C---:B------:R-:W-:Y:S01]  /*9a20*/  HMMA.16816.F32.BF16 R168, R16.reuse, R34, R168 ;  /* 0x0000002210a8723c */ /* 0x040fe200000418a8 */
[----:B------:R-:W1:Y:S07]  /*9a30*/  LDSM.16.M88.4 R32, [R227+0x9800] ;  /* 0x00980000e320783b */ /* 0x000e6e0000000200 */
[C---:B------:R-:W-:Y:S08]  /*9a40*/  HMMA.16816.F32.BF16 R188, R16.reuse, R192, R188 ;  /* 0x000000c010bc723c */ /* 0x040ff000000418bc */
[----:B------:R-:W-:Y:S01]  /*9a50*/  HMMA.16816.F32.BF16 R184, R16, R194, R184 ;  /* 0x000000c210b8723c */ /* 0x000fe200000418b8 */
[----:B------:R-:W4:Y:S04]  /*9a60*/  LDSM.16.M88.4 R16, [R229] ;  /* 0x00000000e510783b */ /* 0x000f280000000200 */
[----:B------:R-:W5:Y:S03]  /*9a70*/  LDSM.16.M88.4 R192, [R220+0x800] ;  /* 0x00080000dcc0783b */ /* 0x000f660000000200 */
[C---:B--2---:R-:W-:Y:S08]  /*9a80*/  HMMA.16816.F32.BF16 R8, R12.reuse, R180, R8 ;  /* 0x000000b40c08723c */ /* 0x044ff00000041808 */
[C---:B------:R-:W-:Y:S01]  /*9a90*/  HMMA.16816.F32.BF16 R4, R12.reuse, R182, R4 ;  /* 0x000000b60c04723c */ /* 0x040fe20000041804 */
[----:B------:R-:W2:Y:S07]  /*9aa0*/  LDSM.16.M88.4 R180, [R220+0x1000] ;  /* 0x00100000dcb4783b */ /* 0x000eae0000000200 */
[C---:B------:R-:W-:Y:S08]  /*9ab0*/  HMMA.16816.F32.BF16 R24, R12.reuse, R28, R24 ;  /* 0x0000001c0c18723c */ /* 0x040ff00000041818 */
[C---:B------:R-:W-:Y:S01]  /*9ac0*/  HMMA.16816.F32.BF16 R20, R12.reuse, R30, R20 ;  /* 0x0000001e0c14723c */ /* 0x040fe20000041814 */
[----:B------:R-:W2:Y:S07]  /*9ad0*/  LDSM.16.M88.4 R28, [R220+0x1800] ;  /* 0x00180000dc1c783b */ /* 0x000eae0000000200 */
[C---:B---3--:R-:W-:Y:S08]  /*9ae0*/  HMMA.16816.F32.BF16 R172, R12.reuse, R176, R172 ;  /* 0x000000b00cac723c */ /* 0x048ff000000418ac */
[C---:B------:R-:W-:Y:S01]  /*9af0*/  HMMA.16816.F32.BF16 R168, R12.reuse, R178, R168 ;  /* 0x000000b20ca8723c */ /* 0x040fe200000418a8 */
[----:B------:R-:W-:Y:S07]  /*9b00*/  LDSM.16.M88.4 R176, [R233+0xa000] ;  /* 0x00a00000e9b0783b */ /* 0x000fee0000000200 */
[C---:B-1----:R-:W-:Y:S08]  /*9b10*/  HMMA.16816.F32.BF16 R188, R12.reuse, R32, R188 ;  /* 0x000000200cbc723c */ /* 0x042ff000000418bc */
[----:B------:R-:W-:Y:S01]  /*9b20*/  HMMA.16816.F32.BF16 R184, R12, R34, R184 ;  /* 0x000000220cb8723c */ /* 0x000fe200000418b8 */
[----:B------:R-:W1:Y:S04]  /*9b30*/  LDSM.16.M88.4 R12, [R234+0x2000] ;  /* 0x00200000ea0c783b */ /* 0x000e680000000200 */
[----:B------:R-:W3:Y:S03]  /*9b40*/  LDSM.16.M88.4 R32, [R233+0xa800] ;  /* 0x00a80000e920783b */ /* 0x000ee60000000200 */
[C---:B----4-:R-:W-:Y:S08]  /*9b50*/  HMMA.16816.F32.BF16 R8, R16.reuse, R196, R8 ;  /* 0x000000c41008723c */ /* 0x050ff00000041808 */
[C---:B------:R-:W-:Y:S01]  /*9b60*/  HMMA.16816.F32.BF16 R4, R16.reuse, R198, R4 ;  /* 0x000000c61004723c */ /* 0x040fe20000041804 */
[----:B------:R-:W4:Y:S07]  /*9b70*/  LDSM.16.M88.4 R196, [R233+0xb000] ;  /* 0x00b00000e9c4783b */ /* 0x000f2e0000000200 */
[C---:B-----5:R-:W-:Y:S08]  /*9b80*/  HMMA.16816.F32.BF16 R24, R16.reuse, R192, R24 ;  /* 0x000000c01018723c */ /* 0x060ff00000041818 */
[C---:B------:R-:W-:Y:S01]  /*9b90*/  HMMA.16816.F32.BF16 R20, R16.reuse, R194, R20 ;  /* 0x000000c21014723c */ /* 0x040fe20000041814 */
[----:B------:R-:W-:Y:S07]  /*9ba0*/  LDSM.16.M88.4 R192, [R217] ;  /* 0x00000000d9c0783b */ /* 0x000fee0000000200 */
[C---:B--2---:R-:W-:Y:S08]  /*9bb0*/  HMMA.16816.F32.BF16 R172, R16.reuse, R180, R172 ;  /* 0x000000b410ac723c */ /* 0x044ff000000418ac */
[C---:B------:R-:W-:Y:S01]  /*9bc0*/  HMMA.16816.F32.BF16 R168, R16.reuse, R182, R168 ;  /* 0x000000b610a8723c */ /* 0x040fe200000418a8 */
[----:B------:R-:W2:Y:S07]  /*9bd0*/  LDSM.16.M88.4 R180, [R233+0xb800] ;  /* 0x00b80000e9b4783b */ /* 0x000eae0000000200 */
[C---:B------:R-:W-:Y:S08]  /*9be0*/  HMMA.16816.F32.BF16 R188, R16.reuse, R28, R188 ;  /* 0x0000001c10bc723c */ /* 0x040ff000000418bc */
[----:B------:R-:W-:Y:S01]  /*9bf0*/  HMMA.16816.F32.BF16 R184, R16, R30, R184 ;  /* 0x0000001e10b8723c */ /* 0x000fe200000418b8 */
[----:B------:R-:W-:Y:S04]  /*9c00*/  LDSM.16.M88.4 R16, [R232+0x2000] ;  /* 0x00200000e810783b */ /* 0x000fe80000000200 */
[----:B------:R-:W5:Y:S03]  /*9c10*/  LDSM.16.M88.4 R28, [R219] ;  /* 0x00000000db1c783b */ /* 0x000f660000000200 */
[C---:B-1----:R-:W-:Y:S08]  /*9c20*/  HMMA.16816.F32.BF16 R8, R12.reuse, R176, R8 ;  /* 0x000000b00c08723c */ /* 0x042ff00000041808 */
[C---:B------:R-:W-:Y:S01]  /*9c30*/  HMMA.16816.F32.BF16 R4, R12.reuse, R178, R4 ;  /* 0x000000b20c04723c */ /* 0x040fe20000041804 */
[----:B------:R-:W1:Y:S07]  /*9c40*/  LDSM.16.M88.4 R176, [R218] ;  /* 0x00000000dab0783b */ /* 0x000e6e0000000200 */
[C---:B---3--:R-:W-:Y:S08]  /*9c50*/  HMMA.16816.F32.BF16 R24, R12.reuse, R32, R24 ;  /* 0x000000200c18723c */ /* 0x048ff00000041818 */
[C---:B------:R-:W-:Y:S01]  /*9c60*/  HMMA.16816.F32.BF16 R20, R12.reuse, R34, R20 ;  /* 0x000000220c14723c */ /* 0x040fe20000041814 */
[----:B------:R-:W3:Y:S07]  /*9c70*/  LDSM.16.M88.4 R32, [R216] ;  /* 0x00000000d820783b */ /* 0x000eee0000000200 */
[C---:B----4-:R-:W-:Y:S08]  /*9c80*/  HMMA.16816.F32.BF16 R172, R12.reuse, R196, R172 ;  /* 0x000000c40cac723c */ /* 0x050ff000000418ac */
[C---:B------:R-:W-:Y:S01]  /*9c90*/  HMMA.16816.F32.BF16 R168, R12.reuse, R198, R168 ;  /* 0x000000c60ca8723c */ /* 0x040fe200000418a8 */
[----:B------:R-:W-:Y:S07]  /*9ca0*/  LDSM.16.M88.4 R196, [R233+0xc800] ;  /* 0x00c80000e9c4783b */ /* 0x000fee0000000200 */
[C---:B--2---:R-:W-:Y:S08]  /*9cb0*/  HMMA.16816.F32.BF16 R188, R12.reuse, R180, R188 ;  /* 0x000000b40cbc723c */ /* 0x044ff000000418bc */
[----:B------:R-:W-:Y:S01]  /*9cc0*/  HMMA.16816.F32.BF16 R184, R12, R182, R184 ;  /* 0x000000b60cb8723c */ /* 0x000fe200000418b8 */
[----:B------:R-:W-:Y:S04]  /*9cd0*/  LDSM.16.M88.4 R12, [R230+0x2000] ;  /* 0x00200000e60c783b */ /* 0x000fe80000000200 */
[----:B------:R-:W-:Y:S03]  /*9ce0*/  LDSM.16.M88.4 R180, [R227+0xa000] ;  /* 0x00a00000e3b4783b */ /* 0x000fe60000000200 */
[C---:B-----5:R-:W-:Y:S08]  /*9cf0*/  HMMA.16816.F32.BF16 R8, R16.reuse, R28, R8 ;  /* 0x0000001c1008723c */ /* 0x060ff00000041808 */
[C---:B------:R-:W-:Y:S01]  /*9d00*/  HMMA.16816.F32.BF16 R4, R16.reuse, R30, R4 ;  /* 0x0000001e1004723c */ /* 0x040fe20000041804 */
[----:B------:R-:W2:Y:S07]  /*9d10*/  LDSM.16.M88.4 R28, [R227+0xa800] ;  /* 0x00a80000e31c783b */ /* 0x000eae0000000200 */
[C---:B-1----:R-:W-:Y:S08]  /*9d20*/  HMMA.16816.F32.BF16 R24, R16.reuse, R176, R24 ;  /* 0x000000b01018723c */ /* 0x042ff00000041818 */
[C---:B------:R-:W-:Y:S01]  /*9d30*/  HMMA.16816.F32.BF16 R20, R16.reuse, R178, R20 ;  /* 0x000000b21014723c */ /* 0x040fe20000041814 */
[----:B------:R-:W1:Y:S07]  /*9d40*/  LDSM.16.M88.4 R176, [R227+0xb000] ;  /* 0x00b00000e3b0783b */ /* 0x000e6e0000000200 */
[C---:B---3--:R-:W-:Y:S08]  /*9d50*/  HMMA.16816.F32.BF16 R188, R16.reuse, R32, R188 ;  /* 0x0000002010bc723c */ /* 0x048ff000000418bc */
[C---:B------:R-:W-:Y:S01]  /*9d60*/  HMMA.16816.F32.BF16 R184, R16.reuse, R34, R184 ;  /* 0x0000002210b8723c */ /* 0x040fe200000418b8 */
[----:B------:R-:W3:Y:S07]  /*9d70*/  LDSM.16.M88.4 R32, [R227+0xb800] ;  /* 0x00b80000e320783b */ /* 0x000eee0000000200 */
[C---:B------:R-:W-:Y:S08]  /*9d80*/  HMMA.16816.F32.BF16 R172, R16.reuse, R192, R172 ;  /* 0x000000c010ac723c */ /* 0x040ff000000418ac */
[----:B------:R-:W-:Y:S01]  /*9d90*/  HMMA.16816.F32.BF16 R168, R16, R194, R168 ;  /* 0x000000c210a8723c */ /* 0x000fe200000418a8 */
[----:B------:R-:W-:Y:S04]  /*9da0*/  LDSM.16.M88.4 R16, [R229+0x2000] ;  /* 0x00200000e510783b */ /* 0x000fe80000000200 */
[----:B------:R-:W4:Y:S03]  /*9db0*/  LDSM.16.M88.4 R192, [R220+0x2000] ;  /* 0x00200000dcc0783b */ /* 0x000f260000000200 */
[C---:B--2---:R-:W-:Y:S08]  /*9dc0*/  HMMA.16816.F32.BF16 R24, R12.reuse, R28, R24 ;  /* 0x0000001c0c18723c */ /* 0x044ff00000041818 */
[C---:B------:R-:W-:Y:S01]  /*9dd0*/  HMMA.16816.F32.BF16 R20, R12.reuse, R30, R20 ;  /* 0x0000001e0c14723c */ /* 0x040fe20000041814 */
[----:B------:R-:W2:Y:S07]  /*9de0*/  LDSM.16.M88.4 R28, [R220+0x3000] ;  /* 0x00300000dc1c783b */ /* 0x000eae0000000200 */
        /* <DEDUP_REMOVED lines=8> */
[----:B------:R-:W-:Y:S04]  /*9e70*/  LDSM.16.M88.4 R12, [R234+0x4000] ;  /* 0x00400000ea0c783b */ /* 0x000fe80000000200 */
[----:B------:R-:W3:Y:S03]  /*9e80*/  LDSM.16.M88.4 R32, [R233+0xc000] ;  /* 0x00c00000e920783b */ /* 0x000ee60000000200 */
[C---:B----4-:R-:W-:Y:S08]  /*9e90*/  HMMA.16816.F32.BF16 R8, R16.reuse, R192, R8 ;  /* 0x000000c01008723c */ /* 0x050ff00000041808 */
[C---:B------:R-:W-:Y:S01]  /*9ea0*/  HMMA.16816.F32.BF16 R4, R16.reuse, R194, R4 ;  /* 0x000000c21004723c */ /* 0x040fe20000041804 */
[----:B------:R-:W-:Y:S07]  /*9eb0*/  LDSM.16.M88.4 R192, [R233+0xd800] ;  /* 0x00d80000e9c0783b */ /* 0x000fee0000000200 */
[C---:B--2---:R-:W-:Y:S08]  /*9ec0*/  HMMA.16816.F32.BF16 R172, R16.reuse, R28, R172 ;  /* 0x0000001c10ac723c */ /* 0x044ff000000418ac */
[C---:B------:R-:W-:Y:S01]  /*9ed0*/  HMMA.16816.F32.BF16 R168, R16.reuse, R30, R168 ;  /* 0x0000001e10a8723c */ /* 0x040fe200000418a8 */
[----:B------:R-:W2:Y:S07]  /*9ee0*/  LDSM.16.M88.4 R28, [R233+0xd000] ;  /* 0x00d00000e91c783b */ /* 0x000eae0000000200 */
[C---:B-----5:R-:W-:Y:S08]  /*9ef0*/  HMMA.16816.F32.BF16 R24, R16.reuse, R180, R24 ;  /* 0x000000b41018723c */ /* 0x060ff00000041818 */
[C---:B------:R-:W-:Y:S01]  /*9f00*/  HMMA.16816.F32.BF16 R20, R16.reuse, R182, R20 ;  /* 0x000000b61014723c */ /* 0x040fe20000041814 */
[----:B------:R-:W-:Y:S07]  /*9f10*/  LDSM.16.M88.4 R180, [R215] ;  /* 0x00000000d7b4783b */ /* 0x000fee0000000200 */
[C---:B-1----:R-:W-:Y:S08]  /*9f20*/  HMMA.16816.F32.BF16 R188, R16.reuse, R176, R188 ;  /* 0x000000b010bc723c */ /* 0x042ff000000418bc */
[----:B------:R-:W-:Y:S01]  /*9f30*/  HMMA.16816.F32.BF16 R184, R16, R178, R184 ;  /* 0x000000b210b8723c */ /* 0x000fe200000418b8 */
[----:B------:R-:W1:Y:S04]  /*9f40*/  LDSM.16.M88.4 R16, [R232+0x4000] ;  /* 0x00400000e810783b */ /* 0x000e680000000200 */
[----:B------:R-:W-:Y:S03]  /*9f50*/  LDSM.16.M88.4 R176, [R213] ;  /* 0x00000000d5b0783b */ /* 0x000fe60000000200 */
[C---:B---3--:R-:W-:Y:S08]  /*9f60*/  HMMA.16816.F32.BF16 R8, R12.reuse, R32, R8 ;  /* 0x000000200c08723c */ /* 0x048ff00000041808 */
[C---:B------:R-:W-:Y:S01]  /*9f70*/  HMMA.16816.F32.BF16 R4, R12.reuse, R34, R4 ;  /* 0x000000220c04723c */ /* 0x040fe20000041804 */
[----:B------:R-:W3:Y:S07]  /*9f80*/  LDSM.16.M88.4 R32, [R214] ;  /* 0x00000000d620783b */ /* 0x000eee0000000200 */
[C---:B------:R-:W-:Y:S08]  /*9f90*/  HMMA.16816.F32.BF16 R24, R12.reuse, R196, R24 ;  /* 0x000000c40c18723c */ /* 0x040ff00000041818 */
[C---:B------:R-:W-:Y:S01]  /*9fa0*/  HMMA.16816.F32.BF16 R20, R12.reuse, R198, R20 ;  /* 0x000000c60c14723c */ /* 0x040fe20000041814 */
[----:B------:R-:W-:Y:S07]  /*9fb0*/  LDSM.16.M88.4 R196, [R227+0xc000] ;  /* 0x00c00000e3c4783b */ /* 0x000fee0000000200 */
[C---:B--2---:R-:W-:Y:S08]  /*9fc0*/  HMMA.16816.F32.BF16 R172, R12.reuse, R28, R172 ;  /* 0x0000001c0cac723c */ /* 0x044ff000000418ac */
[C---:B------:R-:W-:Y:S01]  /*9fd0*/  HMMA.16816.F32.BF16 R168, R12.reuse, R30, R168 ;  /* 0x0000001e0ca8723c */ /* 0x040fe200000418a8 */
[----:B------:R-:W2:Y:S07]  /*9fe0*/  LDSM.16.M88.4 R28, [R212] ;  /* 0x00000000d41c783b */ /* 0x000eae0000000200 */
[C---:B------:R-:W-:Y:S08]  /*9ff0*/  HMMA.16816.F32.BF16 R188, R12.reuse, R192, R188 ;  /* 0x000000c00cbc723c */ /* 0x040ff000000418bc */
[----:B------:R-:W-:Y:S01]  /*a000*/  HMMA.16816.F32.BF16 R184, R12, R194, R184 ;  /* 0x000000c20cb8723c */ /* 0x000fe200000418b8 */
[----:B------:R-:W4:Y:S04]  /*a010*/  LDSM.16.M88.4 R12, [R230+0x4000] ;  /* 0x00400000e60c783b */ /* 0x000f280000000200 */
[----:B------:R-:W5:Y:S03]  /*a020*/  LDSM.16.M88.4 R192, [R227+0xc800] ;  /* 0x00c80000e3c0783b */ /* 0x000f660000000200 */
[C---:B-1----:R-:W-:Y:S08]  /*a030*/  HMMA.16816.F32.BF16 R8, R16.reuse, R180, R8 ;  /* 0x000000b41008723c */ /* 0x042ff00000041808 */
[C---:B------:R-:W-:Y:S01]  /*a040*/  HMMA.16816.F32.BF16 R4, R16.reuse, R182, R4 ;  /* 0x000000b61004723c */ /* 0x040fe20000041804 */
[----:B------:R-:W1:Y:S07]  /*a050*/  LDSM.16.M88.4 R180, [R227+0xd000] ;  /* 0x00d00000e3b4783b */ /* 0x000e6e0000000200 */
[C---:B---3--:R-:W-:Y:S08]  /*a060*/  HMMA.16816.F32.BF16 R24, R16.reuse, R32, R24 ;  /* 0x000000201018723c */ /* 0x048ff00000041818 */
        /* <DEDUP_REMOVED lines=8> */
[----:B------:R-:W2:Y:S03]  /*a0f0*/  LDSM.16.M88.4 R16, [R220+0x4800] ;  /* 0x00480000dc10783b */ /* 0x000ea60000000200 */
[C---:B----4-:R-:W-:Y:S08]  /*a100*/  HMMA.16816.F32.BF16 R8, R12.reuse, R196, R8 ;  /* 0x000000c40c08723c */ /* 0x050ff00000041808 */
[C---:B------:R-:W-:Y:S01]  /*a110*/  HMMA.16816.F32.BF16 R4, R12.reuse, R198, R4 ;  /* 0x000000c60c04723c */ /* 0x040fe20000041804 */
[----:B------:R-:W-:Y:S07]  /*a120*/  LDSM.16.M88.4 R196, [R234+0x6000] ;  /* 0x00600000eac4783b */ /* 0x000fee0000000200 */
[C---:B-----5:R-:W-:Y:S08]  /*a130*/  HMMA.16816.F32.BF16 R24, R12.reuse, R192, R24 ;  /* 0x000000c00c18723c */ /* 0x060ff00000041818 */
        /* <DEDUP_REMOVED lines=9> */
[C---:B--2---:R-:W-:Y:S08]  /*a1d0*/  HMMA.16816.F32.BF16 R8, R28.reuse, R176, R8 ;  /* 0x000000b01c08723c */ /* 0x044ff00000041808 */
[C---:B------:R-:W-:Y:S01]  /*a1e0*/  HMMA.16816.F32.BF16 R4, R28.reuse, R178, R4 ;  /* 0x000000b21c04723c */ /* 0x040fe20000041804 */
[----:B------:R-:W-:Y:S07]  /*a1f0*/  LDSM.16.M88.4 R176, [R233+0xe800] ;  /* 0x00e80000e9b0783b */ /* 0x000fee0000000200 */
[C---:B------:R-:W-:Y:S08]  /*a200*/  HMMA.16816.F32.BF16 R24, R28.reuse, R16, R24 ;  /* 0x000000101c18723c */ /* 0x040ff00000041818 */
[C---:B------:R-:W-:Y:S01]  /*a210*/  HMMA.16816.F32.BF16 R20, R28.reuse, R18, R20 ;  /* 0x000000121c14723c */ /* 0x040fe20000041814 */
[----:B------:R-:W2:Y:S07]  /*a220*/  LDSM.16.M88.4 R16, [R211] ;  /* 0x00000000d310783b */ /* 0x000eae0000000200 */
[----:B----4-:R-:W-:Y:S08]  /*a230*/  HMMA.16816.F32.BF16 R172, R28, R192, R172 ;  /* 0x000000c01cac723c */ /* 0x010ff000000418ac */
[C---:B-1----:R-:W-:Y:S08]  /*a240*/  HMMA.16816.F32.BF16 R8, R196.reuse, R12, R8 ;  /* 0x0000000cc408723c */ /* 0x042ff00000041808 */
[----:B------:R-:W-:Y:S01]  /*a250*/  HMMA.16816.F32.BF16 R4, R196, R14, R4 ;  /* 0x0000000ec404723c */ /* 0x000fe20000041804 */
[----:B------:R-:W-:Y:S07]  /*a260*/  LDSM.16.M88.4 R12, [R210] ;  /* 0x00000000d20c783b */ /* 0x000fee0000000200 */
[C---:B------:R-:W-:Y:S01]  /*a270*/  HMMA.16816.F32.BF16 R168, R28.reuse, R194, R168 ;  /* 0x000000c21ca8723c */ /* 0x040fe200000418a8 */
[----:B------:R-:W-:Y:S07]  /*a280*/  LDSM.16.M88.4 R192, [R227+0xe000] ;  /* 0x00e00000e3c0783b */ /* 0x000fee0000000200 */
[C---:B---3--:R-:W-:Y:S08]  /*a290*/  HMMA.16816.F32.BF16 R188, R28.reuse, R32, R188 ;  /* 0x000000201cbc723c */ /* 0x048ff000000418bc */
[----:B------:R-:W-:Y:S01]  /*a2a0*/  HMMA.16816.F32.BF16 R184, R28, R34, R184 ;  /* 0x000000221cb8723c */ /* 0x000fe200000418b8 */
[----:B------:R-:W1:Y:S04]  /*a2b0*/  LDSM.16.M88.4 R32, [R230+0x6000] ;  /* 0x00600000e620783b */ /* 0x000e680000000200 */
[----:B------:R-:W3:Y:S03]  /*a2c0*/  LDSM.16.M88.4 R28, [R233+0xf000] ;  /* 0x00f00000e91c783b */ /* 0x000ee60000000200 */
        /* <DEDUP_REMOVED lines=9> */
[C---:B---3--:R-:W-:Y:S08]  /*a360*/  HMMA.16816.F32.BF16 R172, R196.reuse, R28, R172 ;  /* 0x0000001cc4ac723c */ /* 0x048ff000000418ac */
[----:B------:R-:W-:Y:S01]  /*a370*/  HMMA.16816.F32.BF16 R168, R196, R30, R168 ;  /* 0x0000001ec4a8723c */ /* 0x000fe200000418a8 */
[----:B------:R-:W3:Y:S07]  /*a380*/  LDSM.16.M88.4 R28, [R227+0xe800] ;  /* 0x00e80000e31c783b */ /* 0x000eee0000000200 */
[C---:B--2---:R-:W-:Y:S08]  /*a390*/  HMMA.16816.F32.BF16 R8, R16.reuse, R176, R8 ;  /* 0x000000b01008723c */ /* 0x044ff00000041808 */
[----:B------:R-:W-:Y:S01]  /*a3a0*/  HMMA.16816.F32.BF16 R4, R16, R178, R4 ;  /* 0x000000b21004723c */ /* 0x000fe20000041804 */
[----:B------:R-:W2:Y:S07]  /*a3b0*/  LDSM.16.M88.4 R176, [R209] ;  /* 0x00000000d1b0783b */ /* 0x000eae0000000200 */
[C---:B------:R-:W-:Y:S08]  /*a3c0*/  HMMA.16816.F32.BF16 R24, R180.reuse, R12, R24 ;  /* 0x0000000cb418723c */ /* 0x040ff00000041818 */
[----:B------:R-:W-:Y:S01]  /*a3d0*/  HMMA.16816.F32.BF16 R20, R180, R14, R20 ;  /* 0x0000000eb414723c */ /* 0x000fe20000041814 */
[----:B------:R-:W4:Y:S01]  /*a3e0*/  LDSM.16.M88.4 R12, [R220+0x6800] ;  /* 0x00680000dc0c783b */ /* 0x000f220000000200 */
[----:B------:R-:W-:-:S02]  /*a3f0*/  FMUL.FTZ R10, R10, c[0x0][0x2ec] ;  /* 0x0000bb000a0a7a20 */ /* 0x000fc40000410000 */
[----:B------:R-:W-:Y:S02]  /*a400*/  FMUL.FTZ R2, R8, c[0x0][0x2ec] ;  /* 0x0000bb0008027a20 */ /* 0x000fe40000410000 */
[----:B------:R-:W-:Y:S01]  /*a410*/  FMUL.FTZ R0, R9, c[0x0][0x2ec] ;  /* 0x0000bb0009007a20 */ /* 0x000fe20000410000 */
[----:B------:R5:W-:Y:S01]  /*a420*/  MUFU.TANH R166, R10 ;  /* 0x0000000a00a67308 */ /* 0x000be20000002400 */
[C---:B-1----:R-:W-:Y:S01]  /*a430*/  HMMA.16816.F32.BF16 R188, R196.reuse, R192, R188 ;  /* 0x000000c0c4bc723c */ /* 0x042fe200000418bc */
[----:B------:R-:W-:Y:S02]  /*a440*/  FMUL.FTZ R167, R11, c[0x0][0x2ec] ;  /* 0x0000bb000ba77a20 */ /* 0x000fe40000410000 */
[----:B------:R-:W-:Y:S02]  /*a450*/  FMUL.FTZ R4, R4, c[0x0][0x2ec] ;  /* 0x0000bb0004047a20 */ /* 0x000fe40000410000 */
[----:B------:R-:W-:Y:S02]  /*a460*/  FMUL.FTZ R5, R5, c[0x0][0x2ec] ;  /* 0x0000bb0005057a20 */ /* 0x000fe40000410000 */
[----:B------:R-:W-:Y:S01]  /*a470*/  FMUL.FTZ R6, R6, c[0x0][0x2ec] ;  /* 0x0000bb0006067a20 */ /* 0x000fe20000410000 */
[----:B------:R-:W-:Y:S01]  /*a480*/  HMMA.16816.F32.BF16 R184, R196, R194, R184 ;  /* 0x000000c2c4b8723c */ /* 0x000fe200000418b8 */
[----:B------:R-:W1:Y:S01]  /*a490*/  LDSM.16.M88.4 R192, [R227+0xf000] ;  /* 0x00f00000e3c0783b */ /* 0x000e620000000200 */
[----:B------:R-:W-:Y:S01]  /*a4a0*/  FMUL.FTZ R7, R7, c[0x0][0x2ec] ;  /* 0x0000bb0007077a20 */ /* 0x000fe20000410000 */
[----:B------:R-:W1:Y:S02]  /*a4b0*/  MUFU.TANH R2, R2 ;  /* 0x0000000200027308 */ /* 0x000e640000002400 */
[----:B-----5:R-:W5:Y:S03]  /*a4c0*/  LDSM.16.M88.4 R8, [R208] ;  /* 0x00000000d008783b */ /* 0x020f660000000200 */
[----:B---3--:R-:W-:Y:S03]  /*a4d0*/  HMMA.16816.F32.BF16 R24, R32, R28, R24 ;  /* 0x0000001c2018723c */ /* 0x008fe60000041818 */
[----:B------:R-:W3:Y:S05]  /*a4e0*/  MUFU.TANH R0, R0 ;  /* 0x0000000000007308 */ /* 0x000eea0000002400 */
[----:B--2---:R-:W-:Y:S03]  /*a4f0*/  HMMA.16816.F32.BF16 R172, R180, R176, R172 ;  /* 0x000000b0b4ac723c */ /* 0x004fe600000418ac */
[----:B------:R-:W-:Y:S05]  /*a500*/  MUFU.TANH R176, R6 ;  /* 0x0000000600b07308 */ /* 0x000fea0000002400 */
[----:B------:R-:W-:Y:S01]  /*a510*/  HMMA.16816.F32.BF16 R20, R32, R30, R20 ;  /* 0x0000001e2014723c */ /* 0x000fe20000041814 */
[----:B------:R-:W2:Y:S02]  /*a520*/  LDSM.16.M88.4 R28, [R220+0x7000] ;  /* 0x00700000dc1c783b */ /* 0x000ea40000000200 */
[----:B------:R-:W-:Y:S05]  /*a530*/  MUFU.TANH R177, R7 ;  /* 0x0000000700b17308 */ /* 0x000fea0000002400 */
[----:B------:R-:W-:Y:S03]  /*a540*/  HMMA.16816.F32.BF16 R168, R180, R178, R168 ;  /* 0x000000b2b4a8723c */ /* 0x000fe600000418a8 */
[----:B------:R-:W2:Y:S05]  /*a550*/  MUFU.TANH R167, R167 ;  /* 0x000000a700a77308 */ /* 0x000eaa0000002400 */
[----:B----4-:R-:W-:Y:S03]  /*a560*/  HMMA.16816.F32.BF16 R24, R16, R12, R24 ;  /* 0x0000000c1018723c */ /* 0x010fe60000041818 */
[----:B------:R-:W4:Y:S05]  /*a570*/  MUFU.TANH R12, R4 ;  /* 0x00000004000c7308 */ /* 0x000f2a0000002400 */
[----:B-1----:R-:W-:Y:S03]  /*a580*/  HMMA.16816.F32.BF16 R172, R32, R192, R172 ;  /* 0x000000c020ac723c */ /* 0x002fe600000418ac */
[----:B------:R1:W1:Y:S05]  /*a590*/  MUFU.TANH R13, R5 ;  /* 0x00000005000d7308 */ /* 0x00026a0000002400 */
[----:B------:R-:W-:Y:S08]  /*a5a0*/  HMMA.16816.F32.BF16 R20, R16, R14, R20 ;  /* 0x0000000e1014723c */ /* 0x000ff00000041814 */
[----:B-----5:R-:W-:Y:S01]  /*a5b0*/  HMMA.16816.F32.BF16 R188, R180, R8, R188 ;  /* 0x00000008b4bc723c */ /* 0x020fe200000418bc */
[----:B------:R-:W-:Y:S01]  /*a5c0*/  FMUL.FTZ R14, R24, c[0x0][0x2ec] ;  /* 0x0000bb00180e7a20 */ /* 0x000fe20000410000 */
[----:B-1----:R-:W1:Y:S01]  /*a5d0*/  LDSM.16.M88.4 R4, [R227+0xf800] ;  /* 0x00f80000e304783b */ /* 0x002e620000000200 */
[----:B------:R-:W-:-:S02]  /*a5e0*/  FMUL.FTZ R24, R26, c[0x0][0x2ec] ;  /* 0x0000bb001a187a20 */ /* 0x000fc40000410000 */
[----:B------:R-:W-:Y:S02]  /*a5f0*/  FMUL.FTZ R15, R25, c[0x0][0x2ec] ;  /* 0x0000bb00190f7a20 */ /* 0x000fe40000410000 */
[----:B------:R-:W5:Y:S01]  /*a600*/  MUFU.TANH R14, R14 ;  /* 0x0000000e000e7308 */ /* 0x000f620000002400 */
[----:B------:R-:W-:Y:S01]  /*a610*/  IMAD.U32 R8, RZ, RZ, UR28 ;  /* 0x0000001cff087e24 */ /* 0x000fe2000f8e00ff */
[----:B--2---:R-:W-:Y:S01]  /*a620*/  HMMA.16816.F32.BF16 R172, R16, R28, R172 ;  /* 0x0000001c10ac723c */ /* 0x004fe200000418ac */
[----:B------:R-:W-:-:S05]  /*a630*/  FMUL.FTZ R25, R27, c[0x0][0x2ec] ;  /* 0x0000bb001b197a20 */ /* 0x000fca0000410000 */
[----:B------:R-:W2:Y:S01]  /*a640*/  MUFU.TANH R24, R24 ;  /* 0x0000001800187308 */ /* 0x000ea20000002400 */
[----:B------:R-:W-:Y:S01]  /*a650*/  IMAD R28, R8, 0x40, R235 ;  /* 0x00000040081c7824 */ /* 0x000fe200078e02eb */
[----:B------:R-:W-:Y:S01]  /*a660*/  HMMA.16816.F32.BF16 R168, R32, R194, R168 ;  /* 0x000000c220a8723c */ /* 0x000fe200000418a8 */
[----:B------:R-:W-:Y:S02]  /*a670*/  FMUL.FTZ R21, R21, c[0x0][0x2ec] ;  /* 0x0000bb0015157a20 */ /* 0x000fe40000410000 */
[----:B------:R-:W-:Y:S01]  /*a680*/  FMUL.FTZ R23, R23, c[0x0][0x2ec] ;  /* 0x0000bb0017177a20 */ /* 0x000fe20000410000 */
[----:B------:R-:W-:Y:S01]  /*a690*/  IADD3 R8, R28, 0x1, RZ ;  /* 0x000000011c087810 */ /* 0x000fe20007ffe0ff */
[----:B------:R-:W-:Y:S01]  /*a6a0*/  FMUL.FTZ R20, R20, c[0x0][0x2ec] ;  /* 0x0000bb0014147a20 */ /* 0x000fe20000410000 */
[-C--:B------:R-:W-:Y:S01]  /*a6b0*/  ISETP.GE.AND P0, PT, R28, R240.reuse, PT ;  /* 0x000000f01c00720c */ /* 0x080fe20003f06270 */
[----:B------:R2:W-:Y:S01]  /*a6c0*/  MUFU.TANH R29, R21 ;  /* 0x00000015001d7308 */ /* 0x0005e20000002400 */
[----:B------:R-:W-:Y:S01]  /*a6d0*/  HMMA.16816.F32.BF16 R184, R180, R10, R184 ;  /* 0x0000000ab4b8723c */ /* 0x000fe200000418b8 */
[----:B------:R-:W-:-:S02]  /*a6e0*/  ISETP.GE.AND P6, PT, R8, R240, PT ;  /* 0x000000f00800720c */ /* 0x000fc40003fc6270 */
[-C--:B------:R-:W-:Y:S02]  /*a6f0*/  ISETP.GE.AND P1, PT, R8, R238.reuse, PT ;  /* 0x000000ee0800720c */ /* 0x080fe40003f26270 */
[-C--:B------:R-:W-:Y:S02]  /*a700*/  ISETP.LT.OR P0, PT, R28, R241.reuse, P0 ;  /* 0x000000f11c00720c */ /* 0x080fe40000701670 */
[C---:B------:R-:W-:Y:S01]  /*a710*/  ISETP.LT.OR P6, PT, R8.reuse, R241, P6 ;  /* 0x000000f10800720c */ /* 0x040fe200037c1670 */
[----:B------:R-:W1:Y:S01]  /*a720*/  MUFU.TANH R25, R25 ;  /* 0x0000001900197308 */ /* 0x000e620000002400 */
[-C--:B------:R-:W-:Y:S01]  /*a730*/  ISETP.LT.OR P1, PT, R8, R239.reuse, P1 ;  /* 0x000000ef0800720c */ /* 0x080fe20000f21670 */
[----:B------:R-:W-:Y:S01]  /*a740*/  FMUL.FTZ R172, R172, c[0x0][0x2ec] ;  /* 0x0000bb00acac7a20 */ /* 0x000fe20000410000 */
[----:B------:R-:W4:Y:S01]  /*a750*/  LDSM.16.M88.4 R8, [R220+0x7800] ;  /* 0x00780000dc08783b */ /* 0x000f220000000200 */
[----:B------:R-:W-:Y:S01]  /*a760*/  FSEL R2, R2, -INF , !P0 ;  /* 0xff80000002027808 */ /* 0x000fe20004000000 */
[----:B------:R-:W-:Y:S01]  /*a770*/  FMUL.FTZ R174, R174, c[0x0][0x2ec] ;  /* 0x0000bb00aeae7a20 */ /* 0x000fe20000410000 */
[----:B------:R-:W-:Y:S01]  /*a780*/  ISETP.GE.AND P0, PT, R28, R238, PT ;  /* 0x000000ee1c00720c */ /* 0x000fe20003f06270 */
[----:B--2---:R-:W-:Y:S01]  /*a790*/  FMUL.FTZ R21, R22, c[0x0][0x2ec] ;  /* 0x0000bb0016157a20 */ /* 0x004fe20000410000 */
[C---:B------:R-:W-:Y:S01]  /*a7a0*/  IADD3 R22, R28.reuse, 0x8, RZ ;  /* 0x000000081c167810 */ /* 0x040fe20007ffe0ff */
[----:B------:R-:W-:Y:S01]  /*a7b0*/  HMMA.16816.F32.BF16 R168, R16, R30, R168 ;  /* 0x0000001e10a8723c */ /* 0x000fe200000418a8 */
[----:B------:R-:W-:Y:S01]  /*a7c0*/  ISETP.LT.OR P0, PT, R28, R239, P0 ;  /* 0x000000ef1c00720c */ /* 0x000fe20000701670 */
[----:B------:R2:W-:Y:S01]  /*a7d0*/  MUFU.TANH R30, R23 ;  /* 0x00000017001e7308 */ /* 0x0005e20000002400 */
[----:B------:R-:W-:Y:S01]  /*a7e0*/  FMUL.FTZ R175, R175, c[0x0][0x2ec] ;  /* 0x0000bb00afaf7a20 */ /* 0x000fe20000410000 */
[----:B------:R-:W-:-:S04]  /*a7f0*/  DEPBAR.LE SB0, 0x0 ;  /* 0x000080000000791a */ /* 0x000fc80000000000 */
[C---:B-1----:R-:W-:Y:S01]  /*a800*/  HMMA.16816.F32.BF16 R188, R32.reuse, R4, R188 ;  /* 0x0000000420bc723c */ /* 0x042fe200000418bc */
[----:B------:R-:W-:Y:S01]  /*a810*/  FMUL.FTZ R173, R173, c[0x0][0x2ec] ;  /* 0x0000bb00adad7a20 */ /* 0x000fe20000410000 */
[----:B------:R-:W1:Y:S05]  /*a820*/  MUFU.TANH R15, R15 ;  /* 0x0000000f000f7308 */ /* 0x000e6a0000002400 */
[----:B------:R-:W-:Y:S01]  /*a830*/  FSEL R4, R166, -INF , !P0 ;  /* 0xff800000a6047808 */ /* 0x000fe20004000000 */
[----:B------:R-:W-:Y:S01]  /*a840*/  HMMA.16816.F32.BF16 R184, R32, R6, R184 ;  /* 0x0000000620b8723c */ /* 0x000fe200000418b8 */
[----:B---3--:R-:W-:Y:S01]  /*a850*/  FSEL R5, R0, -INF , !P6 ;  /* 0xff80000000057808 */ /* 0x008fe20007000000 */
[----:B------:R-:W3:Y:S01]  /*a860*/  MUFU.TANH R20, R20 ;  /* 0x0000001400147308 */ /* 0x000ee20000002400 */
[C---:B------:R-:W-:Y:S01]  /*a870*/  ISETP.GE.AND P0, PT, R22.reuse, R240, PT ;  /* 0x000000f01600720c */ /* 0x040fe20003f06270 */
[----:B------:R-:W-:Y:S01]  /*a880*/  IMAD.MOV.U32 R166, RZ, RZ, R203 ;  /* 0x000000ffffa67224 */ /* 0x000fe200078e00cb */
[----:B------:R-:W-:-:S02]  /*a890*/  ISETP.GE.AND P6, PT, R22, R238, PT ;  /* 0x000000ee1600720c */ /* 0x000fc40003fc6270 */
[----:B--2---:R-:W-:Y:S01]  /*a8a0*/  IADD3 R23, R28, 0x9, RZ ;  /* 0x000000091c177810 */ /* 0x004fe20007ffe0ff */
[----:B------:R-:W-:Y:S01]  /*a8b0*/  FMUL.FTZ R168, R168, c[0x0][0x2ec] ;  /* 0x0000bb00a8a87a20 */ /* 0x000fe20000410000 */
[C---:B------:R-:W-:Y:S01]  /*a8c0*/  ISETP.LT.OR P0, PT, R22.reuse, R241, P0 ;  /* 0x000000f11600720c */ /* 0x040fe20000701670 */
[----:B------:R-:W2:Y:S01]  /*a8d0*/  MUFU.TANH R21, R21 ;  /* 0x0000001500157308 */ /* 0x000ea20000002400 */
[----:B------:R-:W-:Y:S01]  /*a8e0*/  ISETP.LT.OR P6, PT, R22, R239, P6 ;  /* 0x000000ef1600720c */ /* 0x000fe200037c1670 */
[----:B------:R-:W-:Y:S01]  /*a8f0*/  FMUL.FTZ R35, R171, c[0x0][0x2ec] ;  /* 0x0000bb00ab237a20 */ /* 0x000fe20000410000 */
[----:B------:R-:W-:Y:S01]  /*a900*/  FSEL R0, R167, -INF , !P1 ;  /* 0xff800000a7007808 */ /* 0x000fe20004800000 */
[----:B------:R-:W-:Y:S01]  /*a910*/  FMUL.FTZ R34, R170, c[0x0][0x2ec] ;  /* 0x0000bb00aa227a20 */ /* 0x000fe20000410000 */
[----:B------:R-:W-:Y:S01]  /*a920*/  IADD3 R22, R28, 0x10, RZ ;  /* 0x000000101c167810 */ /* 0x000fe20007ffe0ff */
[----:B------:R-:W-:Y:S01]  /*a930*/  IMAD.MOV.U32 R167, RZ, RZ, R202 ;  /* 0x000000ffffa77224 */ /* 0x000fe200078e00ca */
[----:B------:R-:W-:Y:S01]  /*a940*/  ISETP.GE.AND P1, PT, R23, R240, PT ;  /* 0x000000f01700720c */ /* 0x000fe20003f26270 */
[----:B----4-:R-:W-:Y:S01]  /*a950*/  HMMA.16816.F32.BF16 R188, R16, R8, R188 ;  /* 0x0000000810bc723c */ /* 0x010fe200000418bc */
[----:B------:R-:W-:Y:S01]  /*a960*/  FSEL R12, R12, -INF , !P0 ;  /* 0xff8000000c0c7808 */ /* 0x000fe20004000000 */
[----:B------:R-:W4:Y:S01]  /*a970*/  MUFU.TANH R194, R172 ;  /* 0x000000ac00c27308 */ /* 0x000f220000002400 */
[----:B------:R-:W-:-:S02]  /*a980*/  FSEL R7, R176, -INF , !P6 ;  /* 0xff800000b0077808 */ /* 0x000fc40007000000 */
[C---:B------:R-:W-:Y:S02]  /*a990*/  ISETP.GE.AND P0, PT, R23.reuse, R238, PT ;  /* 0x000000ee1700720c */ /* 0x040fe40003f06270 */
[C---:B------:R-:W-:Y:S01]  /*a9a0*/  ISETP.GE.AND P6, PT, R22.reuse, R240, PT ;  /* 0x000000f01600720c */ /* 0x040fe20003fc6270 */
[----:B------:R-:W-:Y:S01]  /*a9b0*/  HMMA.16816.F32.BF16 R184, R16, R10, R184 ;  /* 0x0000000a10b8723c */ /* 0x000fe200000418b8 */
[C---:B------:R-:W-:Y:S01]  /*a9c0*/  ISETP.LT.OR P1, PT, R23.reuse, R241, P1 ;  /* 0x000000f11700720c */ /* 0x040fe20000f21670 */
[----:B------:R-:W1:Y:S01]  /*a9d0*/  MUFU.TANH R193, R174 ;  /* 0x000000ae00c17308 */ /* 0x000e620000002400 */
[----:B------:R-:W-:Y:S01]  /*a9e0*/  ISETP.LT.OR P0, PT, R23, R239, P0 ;  /* 0x000000ef1700720c */ /* 0x000fe20000701670 */
[----:B------:R-:W-:Y:S01]  /*a9f0*/  FMUL.FTZ R8, R169, c[0x0][0x2ec] ;  /* 0x0000bb00a9087a20 */ /* 0x000fe20000410000 */
[----:B------:R-:W-:Y:S02]  /*aa00*/  ISETP.LT.OR P6, PT, R22, R241, P6 ;  /* 0x000000f11600720c */ /* 0x000fe400037c1670 */
[----:B------:R-:W-:-:S02]  /*aa10*/  IADD3 R23, R28, 0x11, RZ ;  /* 0x000000111c177810 */ /* 0x000fc40007ffe0ff */
[----:B------:R-:W-:Y:S01]  /*aa20*/  FSEL R13, R13, -INF , !P1 ;  /* 0xff8000000d0d7808 */ /* 0x000fe20004800000 */
[----:B------:R-:W1:Y:S01]  /*aa30*/  MUFU.TANH R192, R175 ;  /* 0x000000af00c07308 */ /* 0x000e620000002400 */
[----:B------:R-:W-:Y:S02]  /*aa40*/  ISETP.GE.AND P1, PT, R22, R238, PT ;  /* 0x000000ee1600720c */ /* 0x000fe40003f26270 */
[----:B------:R-:W-:Y:S02]  /*aa50*/  FSEL R6, R177, -INF , !P0 ;  /* 0xff800000b1067808 */ /* 0x000fe40004000000 */
[----:B-----5:R-:W-:Y:S01]  /*aa60*/  FSEL R27, R14, -INF , !P6 ;  /* 0xff8000000e1b7808 */ /* 0x020fe20007000000 */
[----:B------:R-:W-:Y:S01]  /*aa70*/  FMUL.FTZ R189, R189, c[0x0][0x2ec] ;  /* 0x0000bb00bdbd7a20 */ /* 0x000fe20000410000 */
[C---:B------:R-:W-:Y:S01]  /*aa80*/  ISETP.GE.AND P0, PT, R23.reuse, R240, PT ;  /* 0x000000f01700720c */ /* 0x040fe20003f06270 */
[----:B------:R5:W1:Y:S01]  /*aa90*/  MUFU.TANH R195, R168 ;  /* 0x000000a800c37308 */ /* 0x000a620000002400 */
[----:B------:R-:W-:Y:S01]  /*aaa0*/  ISETP.GE.AND P6, PT, R23, R238, PT ;  /* 0x000000ee1700720c */ /* 0x000fe20003fc6270 */
[----:B------:R-:W-:Y:S01]  /*aab0*/  FMUL.FTZ R33, R188, c[0x0][0x2ec] ;  /* 0x0000bb00bc217a20 */ /* 0x000fe20000410000 */
[----:B------:R-:W-:Y:S01]  /*aac0*/  ISETP.LT.OR P1, PT, R22, R239, P1 ;  /* 0x000000ef1600720c */ /* 0x000fe20000f21670 */
[----:B------:R-:W-:Y:S01]  /*aad0*/  FMUL.FTZ R182, R191, c[0x0][0x2ec] ;  /* 0x0000bb00bfb67a20 */ /* 0x000fe20000410000 */
[----:B------:R-:W-:Y:S01]  /*aae0*/  IADD3 R14, R28, 0x18, RZ ;  /* 0x000000181c0e7810 */ /* 0x000fe20007ffe0ff */
[----:B------:R-:W-:Y:S01]  /*aaf0*/  FMUL.FTZ R179, R186, c[0x0][0x2ec] ;  /* 0x0000bb00bab37a20 */ /* 0x000fe20000410000 */
[C---:B------:R-:W-:Y:S01]  /*ab00*/  ISETP.LT.OR P0, PT, R23.reuse, R241, P0 ;  /* 0x000000f11700720c */ /* 0x040fe20000701670 */
[----:B------:R-:W2:Y:S01]  /*ab10*/  MUFU.TANH R196, R173 ;  /* 0x000000ad00c47308 */ /* 0x000ea20000002400 */
[----:B------:R-:W-:Y:S01]  /*ab20*/  ISETP.LT.OR P6, PT, R23, R239, P6 ;  /* 0x000000ef1700720c */ /* 0x000fe200037c1670 */
[----:B------:R-:W-:Y:S01]  /*ab30*/  FMUL.FTZ R170, R184, c[0x0][0x2ec] ;  /* 0x0000bb00b8aa7a20 */ /* 0x000fe20000410000 */
[----:B------:R-:W-:Y:S01]  /*ab40*/  FSEL R23, R24, -INF , !P1 ;  /* 0xff80000018177808 */ /* 0x000fe20004800000 */
[----:B------:R-:W-:Y:S01]  /*ab50*/  FMUL.FTZ R169, R185, c[0x0][0x2ec] ;  /* 0x0000bb00b9a97a20 */ /* 0x000fe20000410000 */
[----:B------:R-:W-:Y:S01]  /*ab60*/  ISETP.GE.AND P1, PT, R14, R240, PT ;  /* 0x000000f00e00720c */ /* 0x000fe20003f26270 */
[----:B------:R-:W-:Y:S01]  /*ab70*/  FMUL.FTZ R180, R187, c[0x0][0x2ec] ;  /* 0x0000bb00bbb47a20 */ /* 0x000fe20000410000 */
[----:B------:R-:W-:Y:S01]  /*ab80*/  IADD3 R9, R28, 0x19, RZ ;  /* 0x000000191c097810 */ /* 0x000fe20007ffe0ff */
[----:B------:R-:W2:Y:S01]  /*ab90*/  MUFU.TANH R35, R35 ;  /* 0x0000002300237308 */ /* 0x000ea20000002400 */
[----:B------:R-:W-:Y:S01]  /*aba0*/  ISETP.LT.OR P1, PT, R14, R241, P1 ;  /* 0x000000f10e00720c */ /* 0x000fe20000f21670 */
[----:B-----5:R-:W-:Y:S01]  /*abb0*/  FMUL.FTZ R168, R190, c[0x0][0x2ec] ;  /* 0x0000bb00bea87a20 */ /* 0x020fe20000410000 */
[----:B------:R-:W-:-:S02]  /*abc0*/  FSEL R22, R25, -INF , !P6 ;  /* 0xff80000019167808 */ /* 0x000fc40007000000 */
[----:B-1----:R-:W-:Y:S02]  /*abd0*/  FSEL R26, R15, -INF , !P0 ;  /* 0xff8000000f1a7808 */ /* 0x002fe40004000000 */
[----:B---3--:R-:W-:Y:S01]  /*abe0*/  FSEL R25, R20, -INF , !P1 ;  /* 0xff80000014197808 */ /* 0x008fe20004800000 */
[----:B------:R-:W1:Y:S01]  /*abf0*/  MUFU.TANH R8, R8 ;  /* 0x0000000800087308 */ /* 0x000e620000002400 */
[C---:B------:R-:W-:Y:S02]  /*ac00*/  ISETP.GE.AND P0, PT, R14.reuse, R238, PT ;  /* 0x000000ee0e00720c */ /* 0x040fe40003f06270 */
[C---:B------:R-:W-:Y:S02]  /*ac10*/  ISETP.GE.AND P6, PT, R9.reuse, R240, PT ;  /* 0x000000f00900720c */ /* 0x040fe40003fc6270 */
[C---:B------:R-:W-:Y:S02]  /*ac20*/  ISETP.GE.AND P1, PT, R9.reuse, R238, PT ;  /* 0x000000ee0900720c */ /* 0x040fe40003f26270 */
[----:B------:R-:W-:Y:S01]  /*ac30*/  ISETP.LT.OR P0, PT, R14, R239, P0 ;  /* 0x000000ef0e00720c */ /* 0x000fe20000701670 */
[----:B------:R-:W3:Y:S01]  /*ac40*/  MUFU.TANH R34, R34 ;  /* 0x0000002200227308 */ /* 0x000ee20000002400 */
[----:B------:R-:W-:-:S02]  /*ac50*/  ISETP.LT.OR P6, PT, R9, R241, P6 ;  /* 0x000000f10900720c */ /* 0x000fc400037c1670 */
[----:B------:R-:W-:Y:S02]  /*ac60*/  ISETP.LT.OR P1, PT, R9, R239, P1 ;  /* 0x000000ef0900720c */ /* 0x000fe40000f21670 */
[----:B------:R-:W-:Y:S02]  /*ac70*/  IADD3 R9, R28, 0x20, RZ ;  /* 0x000000201c097810 */ /* 0x000fe40007ffe0ff */
[----:B--2---:R-:W-:Y:S01]  /*ac80*/  FSEL R21, R21, -INF , !P0 ;  /* 0xff80000015157808 */ /* 0x004fe20004000000 */
[----:B------:R-:W2:Y:S01]  /*ac90*/  MUFU.TANH R32, R189 ;  /* 0x000000bd00207308 */ /* 0x000ea20000002400 */
[----:B------:R-:W-:Y:S02]  /*aca0*/  FSEL R24, R29, -INF , !P6 ;  /* 0xff8000001d187808 */ /* 0x000fe40007000000 */
[C---:B------:R-:W-:Y:S02]  /*acb0*/  ISETP.GE.AND P0, PT, R9.reuse, R240, PT ;  /* 0x000000f00900720c */ /* 0x040fe40003f06270 */
[----:B------:R-:W-:-:S02]  /*acc0*/  ISETP.GE.AND P6, PT, R9, R238, PT ;  /* 0x000000ee0900720c */ /* 0x000fc40003fc6270 */
[C---:B------:R-:W-:Y:S01]  /*acd0*/  ISETP.LT.OR P0, PT, R9.reuse, R241, P0 ;  /* 0x000000f10900720c */ /* 0x040fe20000701670 */
[----:B------:R-:W5:Y:S01]  /*ace0*/  MUFU.TANH R33, R33 ;  /* 0x0000002100217308 */ /* 0x000f620000002400 */
[----:B------:R-:W-:Y:S02]  /*acf0*/  ISETP.LT.OR P6, PT, R9, R239, P6 ;  /* 0x000000ef0900720c */ /* 0x000fe400037c1670 */
[C---:B------:R-:W-:Y:S02]  /*ad00*/  IADD3 R14, R28.reuse, 0x21, RZ ;  /* 0x000000211c0e7810 */ /* 0x040fe40007ffe0ff */
[----:B------:R-:W-:Y:S02]  /*ad10*/  IADD3 R10, R28, 0x28, RZ ;  /* 0x000000281c0a7810 */ /* 0x000fe40007ffe0ff */
[----:B----4-:R-:W-:Y:S01]  /*ad20*/  FSEL R194, R194, -INF , !P0 ;  /* 0xff800000c2c27808 */ /* 0x010fe20004000000 */
[----:B------:R-:W4:Y:S01]  /*ad30*/  MUFU.TANH R168, R168 ;  /* 0x000000a800a87308 */ /* 0x000f220000002400 */
[----:B------:R-:W-:-:S02]  /*ad40*/  FSEL R193, R193, -INF , !P6 ;  /* 0xff800000c1c17808 */ /* 0x000fc40007000000 */
[----:B------:R-:W-:Y:S02]  /*ad50*/  ISETP.GE.AND P0, PT, R14, R238, PT ;  /* 0x000000ee0e00720c */ /* 0x000fe40003f06270 */
[-C--:B------:R-:W-:Y:S02]  /*ad60*/  ISETP.GE.AND P6, PT, R10, R240.reuse, PT ;  /* 0x000000f00a00720c */ /* 0x080fe40003fc6270 */
[----:B------:R-:W-:Y:S01]  /*ad70*/  ISETP.LT.OR P0, PT, R14, R239, P0 ;  /* 0x000000ef0e00720c */ /* 0x000fe20000701670 */
[----:B------:R-:W1:Y:S01]  /*ad80*/  MUFU.TANH R179, R179 ;  /* 0x000000b300b37308 */ /* 0x000e620000002400 */
[----:B------:R-:W-:Y:S02]  /*ad90*/  ISETP.LT.OR P6, PT, R10, R241, P6 ;  /* 0x000000f10a00720c */ /* 0x000fe400037c1670 */
[----:B------:R-:W-:Y:S02]  /*ada0*/  IADD3 R9, R28, 0x29, RZ ;  /* 0x000000291c097810 */ /* 0x000fe40007ffe0ff */
[----:B------:R-:W-:Y:S01]  /*adb0*/  FSEL R20, R30, -INF , !P1 ;  /* 0xff8000001e147808 */ /* 0x000fe20004800000 */
[----:B------:R-:W-:Y:S01]  /*adc0*/  BAR.SYNC.DEFER_BLOCKING 0x0 ;  /* 0x0000000000007b1d */ /* 0x000fe20000010000 */
[----:B------:R-:W-:-:S02]  /*add0*/  ISETP.GE.AND P1, PT, R14, R240, PT ;  /* 0x000000f00e00720c */ /* 0x000fc40003f26270 */
[----:B------:R-:W-:Y:S02]  /*ade0*/  FSEL R192, R192, -INF , !P0 ;  /* 0xff800000c0c07808 */ /* 0x000fe40004000000 */
[----:B------:R-:W-:Y:S01]  /*adf0*/  FSEL R195, R195, -INF , !P6 ;  /* 0xff800000c3c37808 */ /* 0x000fe20007000000 */
[----:B------:R-:W1:Y:S01]  /*ae00*/  MUFU.TANH R182, R182 ;  /* 0x000000b600b67308 */ /* 0x000e620000002400 */
[C---:B------:R-:W-:Y:S02]  /*ae10*/  ISETP.GE.AND P0, PT, R9.reuse, R240, PT ;  /* 0x000000f00900720c */ /* 0x040fe40003f06270 */
[C---:B------:R-:W-:Y:S02]  /*ae20*/  ISETP.GE.AND P6, PT, R9.reuse, R238, PT ;  /* 0x000000ee0900720c */ /* 0x040fe40003fc6270 */
[-C--:B------:R-:W-:Y:S02]  /*ae30*/  ISETP.LT.OR P1, PT, R14, R241.reuse, P1 ;  /* 0x000000f10e00720c */ /* 0x080fe40000f21670 */
[C---:B------:R-:W-:Y:S01]  /*ae40*/  ISETP.LT.OR P0, PT, R9.reuse, R241, P0 ;  /* 0x000000f10900720c */ /* 0x040fe20000701670 */
[----:B------:R-:W1:Y:S01]  /*ae50*/  MUFU.TANH R170, R170 ;  /* 0x000000aa00aa7308 */ /* 0x000e620000002400 */
[----:B------:R-:W-:-:S02]  /*ae60*/  ISETP.LT.OR P6, PT, R9, R239, P6 ;  /* 0x000000ef0900720c */ /* 0x000fc400037c1670 */
[----:B------:R-:W-:Y:S02]  /*ae70*/  IADD3 R9, R28, 0x31, RZ ;  /* 0x000000311c097810 */ /* 0x000fe40007ffe0ff */
[----:B------:R-:W-:Y:S02]  /*ae80*/  FSEL R196, R196, -INF , !P1 ;  /* 0xff800000c4c47808 */ /* 0x000fe40004800000 */
[C---:B------:R-:W-:Y:S01]  /*ae90*/  ISETP.GE.AND P1, PT, R10.reuse, R238, PT ;  /* 0x000000ee0a00720c */ /* 0x040fe20003f26270 */
[----:B------:R-:W2:Y:S01]  /*aea0*/  MUFU.TANH R169, R169 ;  /* 0x000000a900a97308 */ /* 0x000ea20000002400 */
[----:B------:R-:W-:Y:S02]  /*aeb0*/  FSEL R35, R35, -INF , !P6 ;  /* 0xff80000023237808 */ /* 0x000fe40007000000 */
[----:B------:R-:W-:Y:S02]  /*aec0*/  ISETP.GE.AND P6, PT, R9, R240, PT ;  /* 0x000000f00900720c */ /* 0x000fe40003fc6270 */
[----:B------:R-:W-:-:S02]  /*aed0*/  ISETP.LT.OR P1, PT, R10, R239, P1 ;  /* 0x000000ef0a00720c */ /* 0x000fc40000f21670 */
[----:B------:R-:W-:Y:S01]  /*aee0*/  IADD3 R10, R28, 0x30, RZ ;  /* 0x000000301c0a7810 */ /* 0x000fe20007ffe0ff */
[----:B------:R-:W4:Y:S01]  /*aef0*/  MUFU.TANH R180, R180 ;  /* 0x000000b400b47308 */ /* 0x000f220000002400 */
[----:B-1----:R-:W-:Y:S02]  /*af00*/  FSEL R191, R8, -INF , !P0 ;  /* 0xff80000008bf7808 */ /* 0x002fe40004000000 */
[----:B------:R-:W-:Y:S02]  /*af10*/  ISETP.LT.OR P6, PT, R9, R241, P6 ;  /* 0x000000f10900720c */ /* 0x000fe400037c1670 */
[----:B------:R-:W-:Y:S02]  /*af20*/  IADD3 R8, R28, 0x38, RZ ;  /* 0x000000381c087810 */ /* 0x000fe40007ffe0ff */
[----:B---3--:R-:W-:Y:S02]  /*af30*/  FSEL R34, R34, -INF , !P1 ;  /* 0xff80000022227808 */ /* 0x008fe40004800000 */
[----:B------:R-:W-:-:S02]  /*af40*/  ISETP.GE.AND P1, PT, R10, R240, PT ;  /* 0x000000f00a00720c */ /* 0x000fc40003f26270 */
[-C--:B------:R-:W-:Y:S02]  /*af50*/  ISETP.GE.AND P0, PT, R10, R238.reuse, PT ;  /* 0x000000ee0a00720c */ /* 0x080fe40003f06270 */
[----:B--2---:R-:W-:Y:S02]  /*af60*/  FSEL R32, R32, -INF , !P6 ;  /* 0xff80000020207808 */ /* 0x004fe40007000000 */
[----:B------:R-:W-:Y:S02]  /*af70*/  ISETP.GE.AND P6, PT, R8, R238, PT ;  /* 0x000000ee0800720c */ /* 0x000fe40003fc6270 */
[C---:B------:R-:W-:Y:S02]  /*af80*/  ISETP.LT.OR P1, PT, R10.reuse, R241, P1 ;  /* 0x000000f10a00720c */ /* 0x040fe40000f21670 */
[-C--:B------:R-:W-:Y:S02]  /*af90*/  ISETP.LT.OR P0, PT, R10, R239.reuse, P0 ;  /* 0x000000ef0a00720c */ /* 0x080fe40000701670 */
[----:B------:R-:W-:-:S02]  /*afa0*/  ISETP.LT.OR P6, PT, R8, R239, P6 ;  /* 0x000000ef0800720c */ /* 0x000fc400037c1670 */
[----:B-----5:R-:W-:Y:S02]  /*afb0*/  FSEL R33, R33, -INF , !P1 ;  /* 0xff80000021217808 */ /* 0x020fe40004800000 */
[----:B----4-:R-:W-:Y:S02]  /*afc0*/  FSEL R168, R168, -INF , !P0 ;  /* 0xff800000a8a87808 */ /* 0x010fe40004000000 */
[----:B------:R-:W-:Y:S02]  /*afd0*/  ISETP.GE.AND P1, PT, R9, R238, PT ;  /* 0x000000ee0900720c */ /* 0x000fe40003f26270 */
[----:B------:R-:W-:Y:S02]  /*afe0*/  ISETP.GE.AND P0, PT, R8, R240, PT ;  /* 0x000000f00800720c */ /* 0x000fe40003f06270 */
[----:B------:R-:W-:Y:S02]  /*aff0*/  FSEL R179, R179, -INF , !P6 ;  /* 0xff800000b3b37808 */ /* 0x000fe40007000000 */
[----:B------:R-:W-:-:S02]  /*b000*/  PLOP3.LUT P6, PT, PT, PT, UP0, 0x80, 0x0 ;  /* 0x000000000000781c */ /* 0x000fc40003fcf008 */
[----:B------:R-:W-:Y:S02]  /*b010*/  ISETP.LT.OR P1, PT, R9, R239, P1 ;  /* 0x000000ef0900720c */ /* 0x000fe40000f21670 */
[----:B------:R-:W-:Y:S02]  /*b020*/  ISETP.LT.OR P0, PT, R8, R241, P0 ;  /* 0x000000f10800720c */ /* 0x000fe40000701670 */
[----:B------:R-:W-:Y:S02]  /*b030*/  IADD3 R28, R28, 0x39, RZ ;  /* 0x000000391c1c7810 */ /* 0x000fe40007ffe0ff */
[----:B------:R-:W-:Y:S02]  /*b040*/  FSEL R182, R182, -INF , !P1 ;  /* 0xff800000b6b67808 */ /* 0x000fe40004800000 */
[----:B------:R-:W-:Y:S02]  /*b050*/  FSEL R170, R170, -INF , !P0 ;  /* 0xff800000aaaa7808 */ /* 0x000fe40004000000 */
[----:B------:R-:W-:-:S02]  /*b060*/  ISETP.GE.AND P1, PT, R28, R240, PT ;  /* 0x000000f01c00720c */ /* 0x000fc40003f26270 */
[C---:B------:R-:W-:Y:S02]  /*b070*/  ISETP.GE.AND P0, PT, R28.reuse, R238, PT ;  /* 0x000000ee1c00720c */ /* 0x040fe40003f06270 */
        /* <DEDUP_REMOVED lines=10> */
[----:B------:R-:W1:Y:S01]  /*b120*/  R2UR UR4, R8 ;  /* 0x00000000080473c2 */ /* 0x000e6200000e0000 */
[----:B------:R-:W-:Y:S02]  /*b130*/  UIADD3 UR10, UR5, -0x40, URZ ;  /* 0xffffffc0050a7890 */ /* 0x000fe4000fffe03f */
        /* <DEDUP_REMOVED lines=39> */
[----:B------:R-:W-:Y:S02]  /*b3b0*/  @UP3 UIADD3 UR11, UR11, 0x1, URZ ;  /* 0x000000010b0b3890 */ /* 0x000fe4000fffe03f */
[----:B------:R-:W-:Y:S02]  /*b3c0*/  UIMAD.WIDE UR8, UR5, 0x4, UR30 ;  /* 0x00000004050878a5 */ /* 0x000fe4000f8e021e */
[----:B------:R-:W-:-:S04]  /*b3d0*/  @!UP0 UIADD3 UR11, -UR11, URZ, URZ ;  /* 0x0000003f0b0b8290 */ /* 0x000fc8000fffe13f */
[----:B------:R-:W-:Y:S01]  /*b3e0*/  USEL UR4, UR4, UR11, !UP2 ;  /* 0x0000000b04047287 */ /* 0x000fe2000d000000 */
[----:B------:R-:W-:Y:S01]  /*b3f0*/  MOV R9, UR9 ;  /* 0x0000000900097c02 */ /* 0x000fe20008000f00 */
[----:B------:R-:W-:Y:S02]  /*b400*/  IMAD.U32 R8, RZ, RZ, UR8 ;  /* 0x00000008ff087e24 */ /* 0x000fe4000f8e00ff */
[----:B------:R-:W-:-:S03]  /*b410*/  UIMAD.WIDE UR10, UR4, 0x4, UR30 ;  /* 0x00000004040a78a5 */ /* 0x000fc6000f8e021e */
[----:B------:R1:W2:Y:S03]  /*b420*/  LDG.E R9, [R8.64] ;  /* 0x0000002008097981 */ /* 0x0002a6000c1e1900 */
[----:B------:R-:W-:Y:S01]  /*b430*/  IMAD.U32 R10, RZ, RZ, UR10 ;  /* 0x0000000aff0a7e24 */ /* 0x000fe2000f8e00ff */
[----:B------:R-:W-:-:S05]  /*b440*/  MOV R11, UR11 ;  /* 0x0000000b000b7c02 */ /* 0x000fca0008000f00 */
[----:B-1----:R-:W3:Y:S01]  /*b450*/  LDG.E R8, [R10.64] ;  /* 0x000000200a087981 */ /* 0x002ee2000c1e1900 */
[----:B------:R-:W-:Y:S02]  /*b460*/  UIADD3 UR5, UR5, -UR4, URZ ;  /* 0x8000000405057290 */ /* 0x000fe4000fffe03f */
[----:B------:R-:W-:Y:S02]  /*b470*/  UMOV UR9, 0x40 ;  /* 0x0000004000097882 */ /* 0x000fe40000000000 */
[----:B------:R-:W-:-:S03]  /*b480*/  UIMAD UR9, UR5, UR6, -UR9 ;  /* 0x00000006050972a4 */ /* 0x000fc6000f8e0a09 */
[----:B------:R-:W-:Y:S02]  /*b490*/  ULDC.64 UR4, c[0x0][0x198] ;  /* 0x0000660000047ab9 */ /* 0x000fe40000000a00 */
[----:B------:R-:W-:-:S04]  /*b4a0*/  USHF.R.S32.HI UR6, URZ, 0x1f, UR9 ;  /* 0x0000001f3f067899 */ /* 0x000fc80008011409 */
[----:B------:R-:W-:Y:S02]  /*b4b0*/  UIMAD UR6, UR6, UR4, URZ ;  /* 0x00000004060672a4 */ /* 0x000fe4000f8e023f */
[----:B------:R-:W-:Y:S02]  /*b4c0*/  UIMAD.WIDE.U32 UR10, UR9, UR4, URZ ;  /* 0x00000004090a72a5 */ /* 0x000fe4000f8e003f */
[----:B------:R-:W-:-:S04]  /*b4d0*/  UIMAD UR5, UR9, UR5, UR6 ;  /* 0x00000005090572a4 */ /* 0x000fc8000f8e0206 */
[----:B------:R-:W-:-:S03]  /*b4e0*/  UIADD3 UR11, UR11, UR5, URZ ;  /* 0x000000050b0b7290 */ /* 0x000fc6000fffe03f */
[----:B------:R-:W-:Y:S01]  /*b4f0*/  ULDC.64 UR4, c[0x0][0x180] ;  /* 0x0000600000047ab9 */ /* 0x000fe20000000a00 */
[----:B--2---:R-:W1:Y:S08]  /*b500*/  R2UR UR8, R9 ;  /* 0x00000000090873c2 */ /* 0x004e7000000e0000 */
[----:B---3--:R-:W1:Y:S02]  /*b510*/  R2UR UR7, R8 ;  /* 0x00000000080773c2 */ /* 0x008e6400000e0000 */
[----:B-1----:R-:W-:-:S04]  /*b520*/  UIADD3 UR7, -UR8, UR7, URZ ;  /* 0x0000000708077290 */ /* 0x002fc8000fffe13f */
[----:B------:R-:W-:-:S04]  /*b530*/  USHF.R.S32.HI UR6, URZ, 0x1f, UR7 ;  /* 0x0000001f3f067899 */ /* 0x000fc80008011407 */
[----:B------:R-:W-:Y:S02]  /*b540*/  UIMAD UR6, UR6, UR4, URZ ;  /* 0x00000004060672a4 */ /* 0x000fe4000f8e023f */
[----:B------:R-:W-:Y:S02]  /*b550*/  UIMAD.WIDE.U32 UR8, UR7, UR4, UR10 ;  /* 0x00000004070872a5 */ /* 0x000fe4000f8e000a */
[----:B------:R-:W-:-:S04]  /*b560*/  UIMAD UR6, UR7, UR5, UR6 ;  /* 0x00000005070672a4 */ /* 0x000fc8000f8e0206 */
[----:B------:R-:W-:Y:S01]  /*b570*/  UIADD3 UR6, UR9, UR6, URZ ;  /* 0x0000000609067290 */ /* 0x000fe2000fffe03f */
[----:B------:R-:W-:Y:S05]  /*b580*/  BRA `(.L_x_3195) ;  /* 0x0000003000007947 */ /* 0x000fea0003800000 */
.L_x_3194:
[----:B------:R-:W-:Y:S02]  /*b590*/  ULDC UR8, c[0x0][0x198] ;  /* 0x0000660000087ab9 */ /* 0x000fe40000000800 */
[----:B------:R-:W-:-:S04]  /*b5a0*/  ULEA UR8, -UR8, URZ, 0x6 ;  /* 0x0000003f08087291 */ /* 0x000fc8000f8e313f */
[----:B------:R-:W-:Y:S02]  /*b5b0*/  USHF.R.S32.HI UR6, URZ, 0x1f, UR8 ;  /* 0x0000001f3f067899 */ /* 0x000fe40008011408 */
.L_x_3195:
[C---:B------:R-:W-:Y:S01]  /*b5c0*/  @!P4 IADD3 R11, P1, R200.reuse, UR8, RZ ;  /* 0x00000008c80bcc10 */ /* 0x040fe2000ff3e0ff */
[----:B------:R-:W-:Y:S01]  /*b5d0*/  IMAD.U32 R14, RZ, RZ, UR8 ;  /* 0x00000008ff0e7e24 */ /* 0x000fe2000f8e00ff */
[----:B------:R-:W-:Y:S01]  /*b5e0*/  @!P3 IADD3 R10, P0, R200, UR8, RZ ;  /* 0x00000008c80abc10 */ /* 0x000fe2000ff1e0ff */
        /* <DEDUP_REMOVED lines=8> */
[----:B------:R-:W-:Y:S01]  /*b670*/  UIADD3.X UR4, UR24, UR6, UR24, UP2, UP1 ;  /* 0x0000000618047290 */ /* 0x000fe200097e2418 */
[----:B------:R-:W-:Y:S01]  /*b680*/  @!P3 LEA R28, P1, R10, c[0x0][0x168], 0x1 ;  /* 0x00005a000a1cba11 */ /* 0x000fe200078208ff */
[----:B------:R-:W-:Y:S01]  /*b690*/  @!UP0 UIADD3.X UR7, UR24, UR6, URZ, UP3, !UPT ;  /* 0x0000000618078290 */ /* 0x000fe20009ffe43f */
[----:B------:R-:W-:Y:S01]  /*b6a0*/  @!P2 IADD3 R9, P0, R200, UR8, RZ ;  /* 0x00000008c809ac10 */ /* 0x000fe2000ff1e0ff */
[----:B------:R-:W-:Y:S01]  /*b6b0*/  BSSY B0, `(.L_x_3196) ;  /* 0x000008b000007945 */ /* 0x000fe20003800000 */
[----:B------:R-:W-:Y:S01]  /*b6c0*/  @!P3 LEA.HI.X R29, R10, c[0x0][0x16c], R8, 0x1, P1 ;  /* 0x00005b000a1dba11 */ /* 0x000fe200008f0c08 */
[----:B------:R-:W-:Y:S01]  /*b6d0*/  IMAD.U32 R10, RZ, RZ, UR6 ;  /* 0x00000006ff0a7e24 */ /* 0x000fe2000f8e00ff */
[----:B------:R-:W-:-:S02]  /*b6e0*/  @!P2 IADD3.X R8, R165, UR6, RZ, P0, !PT ;  /* 0x00000006a508ac10 */ /* 0x000fc400087fe4ff */
[----:B------:R-:W-:-:S04]  /*b6f0*/  @!P4 IADD3 R15, P1, P0, R200, UR25, R14 ;  /* 0x00000019c80fcc10 */ /* 0x000fc8000f83e00e */
[----:B------:R-:W-:Y:S02]  /*b700*/  @!P4 IADD3.X R11, R165, UR24, R10, P1, P0 ;  /* 0x00000018a50bcc10 */ /* 0x000fe40008fe040a */
[----:B------:R-:W-:Y:S02]  /*b710*/  @!P2 LEA R18, P0, R9, c[0x0][0x168], 0x1 ;  /* 0x00005a000912aa11 */ /* 0x000fe400078008ff */
[----:B------:R-:W-:Y:S02]  /*b720*/  @!P4 LEA R172, P1, R15, c[0x0][0x168], 0x1 ;  /* 0x00005a000facca11 */ /* 0x000fe400078208ff */
[----:B------:R-:W-:Y:S01]  /*b730*/  @!P2 LEA.HI.X R19, R9, c[0x0][0x16c], R8, 0x1, P0 ;  /* 0x00005b000913aa11 */ /* 0x000fe200000f0c08 */
[----:B------:R-:W-:Y:S01]  /*b740*/  IMAD.U32 R8, RZ, RZ, UR7 ;  /* 0x00000007ff087e24 */ /* 0x000fe2000f8e00ff */
[----:B------:R-:W-:Y:S01]  /*b750*/  @!P4 LEA.HI.X R173, R15, c[0x0][0x16c], R11, 0x1, P1 ;  /* 0x00005b000fadca11 */ /* 0x000fe200008f0c0b */
[----:B------:R-:W-:Y:S01]  /*b760*/  IMAD.U32 R11, RZ, RZ, UR9 ;  /* 0x00000009ff0b7e24 */ /* 0x000fe2000f8e00ff */
[----:B------:R-:W-:Y:S01]  /*b770*/  @!P3 IADD3 R15, P1, P0, R200, UR25, R14 ;  /* 0x00000019c80fbc10 */ /* 0x000fe2000f83e00e */
[----:B------:R-:W-:-:S03]  /*b780*/  UIADD3 UR7, UP0, UR25, UR5, URZ ;  /* 0x0000000519077290 */ /* 0x000fc6000ff1e03f */
[----:B------:R-:W-:Y:S02]  /*b790*/  @!P3 IADD3.X R9, R165, UR24, R10, P1, P0 ;  /* 0x00000018a509bc10 */ /* 0x000fe40008fe040a */
[----:B------:R-:W-:Y:S02]  /*b7a0*/  @!P3 LEA R16, P0, R15, c[0x0][0x168], 0x1 ;  /* 0x00005a000f10ba11 */ /* 0x000fe400078008ff */
[-C--:B------:R-:W-:Y:S02]  /*b7b0*/  @!P5 LEA R174, P1, R11, R245.reuse, 0x1 ;  /* 0x000000f50baed211 */ /* 0x080fe400078208ff */
        /* <DEDUP_REMOVED lines=122> */
.L_x_3197:
[----:B------:R-:W-:Y:S05]  /*bf60*/  BSYNC B0 ;  /* 0x0000000000007941 */ /* 0x000fea0003800000 */
.L_x_3196:
[----:B------:R-:W0:Y:S01]  /*bf70*/  LDGDEPBAR ;  /* 0x00000000000079af */ /* 0x000e220000000000 */
[----:B--2---:R-:W-:Y:S02]  /*bf80*/  IMAD.U32 R9, RZ, RZ, UR8 ;  /* 0x00000008ff097e24 */ /* 0x004fe4000f8e00ff */
[----:B------:R-:W-:-:S03]  /*bf90*/  IMAD.U32 R8, RZ, RZ, UR6 ;  /* 0x00000006ff087e24 */ /* 0x000fc6000f8e00ff */
[----:B------:R-:W-:-:S04]  /*bfa0*/  LEA R245, P0, R9, R245, 0x1 ;  /* 0x000000f509f57211 */ /* 0x000fc800078008ff */
[----:B------:R-:W-:Y:S02]  /*bfb0*/  LEA.HI.X R244, R9, R244, R8, 0x1, P0 ;  /* 0x000000f409f47211 */ /* 0x000fe400000f0c08 */
.L_x_3193:
        /* <DEDUP_REMOVED lines=43> */
[----:B------:R-:W-:Y:S01]  /*c270*/  FSETP.NEU.FTZ.AND P1, PT, R177, -INF , PT ;  /* 0xff800000b100780b */ /* 0x000fe20003f3d000 */
[----:B------:R-:W-:Y:S01]  /*c280*/  LDSM.16.MT88.4 R8, [R225+0x10000] ;  /* 0x01000000e108783b */ /* 0x000fe20000004200 */
[C---:B------:R-:W-:Y:S01]  /*c290*/  FSETP.NEU.FTZ.AND P0, PT, R176.reuse, -INF , PT ;  /* 0xff800000b000780b */ /* 0x040fe20003f1d000 */
[----:B------:R-:W-:Y:S01]  /*c2a0*/  FMUL.FTZ R181, R176, c[0x0][0x23c] ;  /* 0x00008f00b0b57a20 */ /* 0x000fe20000410000 */
[----:B------:R-:W-:-:S04]  /*c2b0*/  FSEL R171, R171, RZ, P1 ;  /* 0x000000ffabab7208 */ /* 0x000fc80000800000 */
[----:B------:R-:W-:Y:S01]  /*c2c0*/  FSEL R181, R181, RZ, P0 ;  /* 0x000000ffb5b57208 */ /* 0x000fe20000000000 */
[--C-:B------:R-:W-:Y:S02]  /*c2d0*/  FFMA.FTZ R173, R12, c[0x0][0x23c], -R171.reuse ;  /* 0x00008f000cad7a23 */ /* 0x100fe400000108ab */
[--C-:B------:R-:W-:Y:S02]  /*c2e0*/  FFMA.FTZ R172, R13, c[0x0][0x23c], -R171.reuse ;  /* 0x00008f000dac7a23 */ /* 0x100fe400000108ab */
[----:B------:R-:W1:Y:S01]  /*c2f0*/  LDSM.16.MT88.4 R12, [R228+0x10000] ;  /* 0x01000000e40c783b */ /* 0x000e620000004200 */
[----:B------:R-:W-:Y:S01]  /*c300*/  FFMA.FTZ R174, R5, c[0x0][0x23c], -R171 ;  /* 0x00008f0005ae7a23 */ /* 0x000fe200000108ab */
[----:B------:R-:W-:Y:S01]  /*c310*/  FSEL R5, R176, RZ, P0 ;  /* 0x000000ffb0057208 */ /* 0x000fe20000000000 */
[----:B------:R-:W-:Y:S01]  /*c320*/  FFMA.FTZ R165, R4, c[0x0][0x23c], -R181 ;  /* 0x00008f0004a57a23 */ /* 0x000fe200000108b5 */
[----:B------:R-:W-:Y:S01]  /*c330*/  FSEL R4, R177, RZ, P1 ;  /* 0x000000ffb1047208 */ /* 0x000fe20000800000 */
[----:B------:R-:W-:Y:S01]  /*c340*/  FFMA.FTZ R175, R2, c[0x0][0x23c], -R171 ;  /* 0x00008f0002af7a23 */ /* 0x000fe200000108ab */
[----:B------:R-:W-:Y:S01]  /*c350*/  MUFU.EX2 R173, R173 ;  /* 0x000000ad00ad7308 */ /* 0x000fe20000000800 */
[----:B------:R-:W-:-:S02]  /*c360*/  FADD.FTZ R5, R3, -R5 ;  /* 0x8000000503057221 */ /* 0x000fc40000010000 */
[----:B------:R-:W-:Y:S02]  /*c370*/  FADD.FTZ R4, R164, -R4 ;  /* 0x80000004a4047221 */ /* 0x000fe40000010000 */
[--C-:B------:R-:W-:Y:S02]  /*c380*/  FFMA.FTZ R2, R0, c[0x0][0x23c], -R181.reuse ;  /* 0x00008f0000027a23 */ /* 0x100fe400000108b5 */
[--C-:B------:R-:W-:Y:S01]  /*c390*/  FFMA.FTZ R0, R7, c[0x0][0x23c], -R181.reuse ;  /* 0x00008f0007007a23 */ /* 0x100fe200000108b5 */
[----:B------:R-:W-:Y:S01]  /*c3a0*/  MUFU.EX2 R175, R175 ;  /* 0x000000af00af7308 */ /* 0x000fe20000000800 */
[----:B------:R-:W-:Y:S02]  /*c3b0*/  FFMA.FTZ R164, R6, c[0x0][0x23c], -R181 ;  /* 0x00008f0006a47a23 */ /* 0x000fe400000108b5 */
[----:B------:R-:W-:Y:S02]  /*c3c0*/  FMUL.FTZ R3, R5, c[0x0][0x23c] ;  /* 0x00008f0005037a20 */ /* 0x000fe40000410000 */
[----:B------:R-:W-:-:S02]  /*c3d0*/  FMUL.FTZ R4, R4, c[0x0][0x23c] ;  /* 0x00008f0004047a20 */ /* 0x000fc40000410000 */
[--C-:B------:R-:W-:Y:S01]  /*c3e0*/  FFMA.FTZ R187, R23, c[0x0][0x23c], -R181.reuse ;  /* 0x00008f0017bb7a23 */ /* 0x100fe200000108b5 */
[----:B------:R-:W-:Y:S01]  /*c3f0*/  MUFU.EX2 R174, R174 ;  /* 0x000000ae00ae7308 */ /* 0x000fe20000000800 */
[--C-:B------:R-:W-:Y:S02]  /*c400*/  FFMA.FTZ R189, R22, c[0x0][0x23c], -R181.reuse ;  /* 0x00008f0016bd7a23 */ /* 0x100fe400000108b5 */
[--C-:B------:R-:W-:Y:S02]  /*c410*/  FFMA.FTZ R188, R21, c[0x0][0x23c], -R181.reuse ;  /* 0x00008f0015bc7a23 */ /* 0x100fe400000108b5 */
[----:B------:R-:W-:Y:S02]  /*c420*/  FFMA.FTZ R190, R20, c[0x0][0x23c], -R181 ;  /* 0x00008f0014be7a23 */ /* 0x000fe400000108b5 */
[----:B------:R-:W-:Y:S01]  /*c430*/  LDSM.16.MT88.4 R20, [R228+0x12800] ;  /* 0x01280000e414783b */ /* 0x000fe20000004200 */
[----:B------:R-:W2:Y:S01]  /*c440*/  MUFU.EX2 R172, R172 ;  /* 0x000000ac00ac7308 */ /* 0x000ea20000000800 */
[----:B------:R-:W-:-:S02]  /*c450*/  FFMA.FTZ R183, R27, c[0x0][0x23c], -R171 ;  /* 0x00008f001bb77a23 */ /* 0x000fc400000108ab */
[--C-:B------:R-:W-:Y:S02]  /*c460*/  FFMA.FTZ R184, R26, c[0x0][0x23c], -R171.reuse ;  /* 0x00008f001ab87a23 */ /* 0x100fe400000108ab */
[--C-:B------:R-:W-:Y:S02]  /*c470*/  FFMA.FTZ R185, R25, c[0x0][0x23c], -R171.reuse ;  /* 0x00008f0019b97a23 */ /* 0x100fe400000108ab */
[--C-:B------:R-:W-:Y:S01]  /*c480*/  FFMA.FTZ R186, R24, c[0x0][0x23c], -R171.reuse ;  /* 0x00008f0018ba7a23 */ /* 0x100fe200000108ab */
[----:B------:R-:W-:Y:S01]  /*c490*/  MUFU.EX2 R165, R165 ;  /* 0x000000a500a57308 */ /* 0x000fe20000000800 */
[----:B------:R-:W-:Y:S01]  /*c4a0*/  LDSM.16.MT88.4 R24, [R225+0x10800] ;  /* 0x01080000e118783b */ /* 0x000fe20000004200 */
[--C-:B------:R-:W-:Y:S02]  /*c4b0*/  FFMA.FTZ R194, R194, c[0x0][0x23c], -R171.reuse ;  /* 0x00008f00c2c27a23 */ /* 0x100fe400000108ab */
[--C-:B------:R-:W-:Y:S02]  /*c4c0*/  FFMA.FTZ R196, R196, c[0x0][0x23c], -R171.reuse ;  /* 0x00008f00c4c47a23 */ /* 0x100fe400000108ab */
[----:B------:R-:W-:-:S02]  /*c4d0*/  FFMA.FTZ R195, R195, c[0x0][0x23c], -R171 ;  /* 0x00008f00c3c37a23 */ /* 0x000fc400000108ab */
[----:B------:R-:W3:Y:S01]  /*c4e0*/  MUFU.EX2 R2, R2 ;  /* 0x0000000200027308 */ /* 0x000ee20000000800 */
[----:B--2---:R-:W-:Y:S01]  /*c4f0*/  F2FP.BF16.PACK_AB R6, R172, R173 ;  /* 0x000000adac06723e */ /* 0x004fe200000010ff */
[----:B------:R-:W-:Y:S02]  /*c500*/  FFMA.FTZ R191, R191, c[0x0][0x23c], -R171 ;  /* 0x00008f00bfbf7a23 */ /* 0x000fe400000108ab */
[--C-:B------:R-:W-:Y:S02]  /*c510*/  FFMA.FTZ R193, R193, c[0x0][0x23c], -R181.reuse ;  /* 0x00008f00c1c17a23 */ /* 0x100fe400000108b5 */
[--C-:B------:R-:W-:Y:S02]  /*c520*/  FFMA.FTZ R192, R192, c[0x0][0x23c], -R181.reuse ;  /* 0x00008f00c0c07a23 */ /* 0x100fe400000108b5 */
[----:B------:R-:W-:Y:S01]  /*c530*/  MUFU.EX2 R0, R0 ;  /* 0x0000000000007308 */ /* 0x000fe20000000800 */
[--C-:B------:R-:W-:Y:S02]  /*c540*/  FFMA.FTZ R197, R34, c[0x0][0x23c], -R181.reuse ;  /* 0x00008f0022c57a23 */ /* 0x100fe400000108b5 */
[----:B------:R-:W-:-:S02]  /*c550*/  FFMA.FTZ R198, R35, c[0x0][0x23c], -R181 ;  /* 0x00008f0023c67a23 */ /* 0x000fc400000108b5 */
[--C-:B------:R-:W-:Y:S02]  /*c560*/  FFMA.FTZ R199, R33, c[0x0][0x23c], -R171.reuse ;  /* 0x00008f0021c77a23 */ /* 0x100fe400000108ab */
[--C-:B------:R-:W-:Y:S01]  /*c570*/  FFMA.FTZ R200, R32, c[0x0][0x23c], -R171.reuse ;  /* 0x00008f0020c87a23 */ /* 0x100fe200000108ab */
[----:B------:R-:W2:Y:S01]  /*c580*/  MUFU.EX2 R164, R164 ;  /* 0x000000a400a47308 */ /* 0x000ea20000000800 */
[----:B---3--:R-:W-:Y:S01]  /*c590*/  F2FP.BF16.PACK_AB R5, R2, R165 ;  /* 0x000000a50205723e */ /* 0x008fe200000010ff */
[----:B------:R-:W-:Y:S01]  /*c5a0*/  LDSM.16.MT88.4 R32, [R224+0x17000] ;  /* 0x01700000e020783b */ /* 0x000fe20000004200 */
[--C-:B------:R-:W-:Y:S02]  /*c5b0*/  FFMA.FTZ R201, R170, c[0x0][0x23c], -R171.reuse ;  /* 0x00008f00aac97a23 */ /* 0x100fe400000108ab */
[----:B------:R-:W-:Y:S02]  /*c5c0*/  FFMA.FTZ R202, R169, c[0x0][0x23c], -R171 ;  /* 0x00008f00a9ca7a23 */ /* 0x000fe400000108ab */
[--C-:B------:R-:W-:Y:S01]  /*c5d0*/  FFMA.FTZ R203, R168, c[0x0][0x23c], -R181.reuse ;  /* 0x00008f00a8cb7a23 */ /* 0x100fe200000108b5 */
[----:B------:R3:W4:Y:S01]  /*c5e0*/  MUFU.EX2 R178, R4 ;  /* 0x0000000400b27308 */ /* 0x0007220000000800 */
[--C-:B------:R-:W-:Y:S01]  /*c5f0*/  FFMA.FTZ R182, R182, c[0x0][0x23c], -R181.reuse ;  /* 0x00008f00b6b67a23 */ /* 0x100fe200000108b5 */
[----:B------:R-:W-:Y:S01]  /*c600*/  LDSM.16.MT88.4 R168, [R228+0x11800] ;  /* 0x01180000e4a8783b */ /* 0x000fe20000004200 */
[----:B------:R-:W-:-:S02]  /*c610*/  FFMA.FTZ R179, R179, c[0x0][0x23c], -R181 ;  /* 0x00008f00b3b37a23 */ /* 0x000fc400000108b5 */
[----:B------:R-:W-:-:S03]  /*c620*/  FFMA.FTZ R180, R180, c[0x0][0x23c], -R181 ;  /* 0x00008f00b4b47a23 */ /* 0x000fc600000108b5 */
        /* <DEDUP_REMOVED lines=9> */
[----:B------:R-:W-:Y:S01]  /*c6c0*/  MUFU.EX2 R184, R184 ;  /* 0x000000b800b87308 */ /* 0x000fe20000000800 */
[-C--:B------:R-:W-:Y:S02]  /*c6d0*/  FMUL.FTZ R163, R163, R3.reuse ;  /* 0x00000003a3a37220 */ /* 0x080fe40000410000 */
        /* <DEDUP_REMOVED lines=18> */
[----:B------:R-:W3:Y:S01]  /*c800*/  MUFU.EX2 R187, R187 ;  /* 0x000000bb00bb7308 */ /* 0x000ee20000000800 */
[-C--:B------:R-:W-:Y:S02]  /*c810*/  FMUL.FTZ R146, R146, R3.reuse ;  /* 0x0000000392927220 */ /* 0x080fe40000410000 */
[-C--:B------:R-:W-:Y:S02]  /*c820*/  FMUL.FTZ R147, R147, R3.reuse ;  /* 0x0000000393937220 */ /* 0x080fe40000410000 */
[-C--:B------:R-:W-:Y:S01]  /*c830*/  FMUL.FTZ R140, R140, R178.reuse ;  /* 0x000000b28c8c7220 */ /* 0x080fe20000410000 */
[----:B------:R-:W-:Y:S01]  /*c840*/  HMMA.16816.F32.BF16 R148, R4, R18, R148 ;  /* 0x000000120494723c */ /* 0x000fe20000041894 */
[----:B------:R-:W-:Y:S01]  /*c850*/  FMUL.FTZ R141, R141, R178 ;  /* 0x000000b28d8d7220 */ /* 0x000fe20000410000 */
[----:B------:R-:W4:Y:S01]  /*c860*/  LDSM.16.MT88.4 R16, [R228+0x12000] ;  /* 0x01200000e410783b */ /* 0x000f220000004200 */
[-C--:B------:R-:W-:Y:S01]  /*c870*/  FMUL.FTZ R142, R142, R3.reuse ;  /* 0x000000038e8e7220 */ /* 0x080fe20000410000 */
[----:B------:R-:W5:Y:S01]  /*c880*/  MUFU.EX2 R189, R189 ;  /* 0x000000bd00bd7308 */ /* 0x000f620000000800 */
        /* <DEDUP_REMOVED lines=10> */
[----:B------:R-:W2:Y:S01]  /*c930*/  LDSM.16.MT88.4 R8, [R226+0x12000] ;  /* 0x01200000e208783b */ /* 0x000ea20000004200 */
[-C--:B------:R-:W-:Y:S01]  /*c940*/  FMUL.FTZ R134, R134, R3.reuse ;  /* 0x0000000386867220 */ /* 0x080fe20000410000 */
[----:B------:R-:W2:Y:S01]  /*c950*/  MUFU.EX2 R190, R190 ;  /* 0x000000be00be7308 */ /* 0x000ea20000000800 */
[----:B------:R-:W-:-:S02]  /*c960*/  FMUL.FTZ R135, R135, R3 ;  /* 0x0000000387877220 */ /* 0x000fc40000410000 */
[-C--:B------:R-:W-:Y:S01]  /*c970*/  FMUL.FTZ R36, R36, R178.reuse ;  /* 0x000000b224247220 */ /* 0x080fe20000410000 */
[C---:B-1----:R-:W-:Y:S01]  /*c980*/  HMMA.16816.F32.BF16 R136, R4.reuse, R12, R136 ;  /* 0x0000000c0488723c */ /* 0x042fe20000041888 */
[-C--:B------:R-:W-:Y:S02]  /*c990*/  FMUL.FTZ R37, R37, R178.reuse ;  /* 0x000000b225257220 */ /* 0x080fe40000410000 */
[-C--:B------:R-:W-:Y:S01]  /*c9a0*/  FMUL.FTZ R38, R38, R3.reuse ;  /* 0x0000000326267220 */ /* 0x080fe20000410000 */
[----:B------:R-:W1:Y:S01]  /*c9b0*/  MUFU.EX2 R194, R194 ;  /* 0x000000c200c27308 */ /* 0x000e620000000800 */
[----:B------:R-:W-:Y:S02]  /*c9c0*/  FMUL.FTZ R39, R39, R3 ;  /* 0x0000000327277220 */ /* 0x000fe40000410000 */
[-C--:B------:R-:W-:Y:S01]  /*c9d0*/  FMUL.FTZ R40, R40, R178.reuse ;  /* 0x000000b228287220 */ /* 0x080fe20000410000 */
[----:B------:R-:W-:Y:S01]  /*c9e0*/  HMMA.16816.F32.BF16 R132, R4, R14, R132 ;  /* 0x0000000e0484723c */ /* 0x000fe20000041884 */
[----:B------:R-:W1:Y:S01]  /*c9f0*/  LDSM.16.MT88.4 R12, [R225+0x12000] ;  /* 0x01200000e10c783b */ /* 0x000e620000004200 */
[----:B------:R-:W-:-:S02]  /*ca00*/  FMUL.FTZ R41, R41, R178 ;  /* 0x000000b229297220 */ /* 0x000fc40000410000 */
[-C--:B------:R-:W-:Y:S01]  /*ca10*/  FMUL.FTZ R42, R42, R3.reuse ;  /* 0x000000032a2a7220 */ /* 0x080fe20000410000 */
[----:B------:R-:W-:Y:S01]  /*ca20*/  MUFU.EX2 R196, R196 ;  /* 0x000000c400c47308 */ /* 0x000fe20000000800 */
[-C--:B------:R-:W-:Y:S02]  /*ca30*/  FMUL.FTZ R43, R43, R3.reuse ;  /* 0x000000032b2b7220 */ /* 0x080fe40000410000 */
[-C--:B------:R-:W-:Y:S02]  /*ca40*/  FMUL.FTZ R44, R44, R178.reuse ;  /* 0x000000b22c2c7220 */ /* 0x080fe40000410000 */
[----:B------:R-:W-:Y:S01]  /*ca50*/  FMUL.FTZ R45, R45, R178 ;  /* 0x000000b22d2d7220 */ /* 0x000fe20000410000 */
[----:B----4-:R-:W-:Y:S01]  /*ca60*/  HMMA.16816.F32.BF16 R36, R4, R16, R36 ;  /* 0x000000100424723c */ /* 0x010fe20000041824 */
[-C--:B------:R-:W-:Y:S01]  /*ca70*/  FMUL.FTZ R46, R46, R3.reuse ;  /* 0x000000032e2e7220 */ /* 0x080fe20000410000 */
[----:B------:R-:W-:Y:S01]  /*ca80*/  MUFU.EX2 R195, R195 ;  /* 0x000000c300c37308 */ /* 0x000fe20000000800 */
[----:B------:R-:W-:-:S02]  /*ca90*/  FMUL.FTZ R47, R47, R3 ;  /* 0x000000032f2f7220 */ /* 0x000fc40000410000 */
[-C--:B------:R-:W-:Y:S02]  /*caa0*/  FMUL.FTZ R48, R48, R178.reuse ;  /* 0x000000b230307220 */ /* 0x080fe40000410000 */
[-C--:B------:R-:W-:Y:S01]  /*cab0*/  FMUL.FTZ R49, R49, R178.reuse ;  /* 0x000000b231317220 */ /* 0x080fe20000410000 */
[C---:B------:R-:W-:Y:S01]  /*cac0*/  HMMA.16816.F32.BF16 R40, R4.reuse, R18, R40 ;  /* 0x000000120428723c */ /* 0x040fe20000041828 */
[-C--:B------:R-:W-:Y:S01]  /*cad0*/  FMUL.FTZ R50, R50, R3.reuse ;  /* 0x0000000332327220 */ /* 0x080fe20000410000 */
[----:B------:R-:W4:Y:S01]  /*cae0*/  LDSM.16.MT88.4 R16, [R224+0x12000] ;  /* 0x01200000e010783b */ /* 0x000f220000004200 */
[-C--:B------:R-:W-:Y:S01]  /*caf0*/  FMUL.FTZ R51, R51, R3.reuse ;  /* 0x0000000333337220 */ /* 0x080fe20000410000 */
[----:B------:R-:W-:Y:S01]  /*cb00*/  MUFU.EX2 R191, R191 ;  /* 0x000000bf00bf7308 */ /* 0x000fe20000000800 */
[-C--:B------:R-:W-:Y:S02]  /*cb10*/  FMUL.FTZ R52, R52, R178.reuse ;  /* 0x000000b234347220 */ /* 0x080fe40000410000 */
[----:B------:R-:W-:Y:S01]  /*cb20*/  FMUL.FTZ R53, R53, R178 ;  /* 0x000000b235357220 */ /* 0x000fe20000410000 */
[----:B--2---:R-:W-:Y:S01]  /*cb30*/  HMMA.16816.F32.BF16 R44, R4, R8, R44 ;  /* 0x00000008042c723c */ /* 0x004fe2000004182c */
[----:B------:R-:W-:-:S02]  /*cb40*/  FMUL.FTZ R54, R54, R3 ;  /* 0x0000000336367220 */ /* 0x000fc40000410000 */
[-C--:B------:R-:W-:Y:S01]  /*cb50*/  FMUL.FTZ R55, R55, R3.reuse ;  /* 0x0000000337377220 */ /* 0x080fe20000410000 */
[----:B------:R-:W2:Y:S01]  /*cb60*/  MUFU.EX2 R193, R193 ;  /* 0x000000c100c17308 */ /* 0x000ea20000000800 */
[-C--:B------:R-:W-:Y:S02]  /*cb70*/  FMUL.FTZ R56, R56, R178.reuse ;  /* 0x000000b238387220 */ /* 0x080fe40000410000 */
[-C--:B------:R-:W-:Y:S01]  /*cb80*/  FMUL.FTZ R57, R57, R178.reuse ;  /* 0x000000b239397220 */ /* 0x080fe20000410000 */
[----:B------:R-:W-:Y:S01]  /*cb90*/  HMMA.16816.F32.BF16 R48, R4, R10, R48 ;  /* 0x0000000a0430723c */ /* 0x000fe20000041830 */
[-C--:B------:R-:W-:Y:S01]  /*cba0*/  FMUL.FTZ R58, R58, R3.reuse ;  /* 0x000000033a3a7220 */ /* 0x080fe20000410000 */
[----:B------:R-:W2:Y:S01]  /*cbb0*/  LDSM.16.MT88.4 R8, [R228+0x14000] ;  /* 0x01400000e408783b */ /* 0x000ea20000004200 */
        /* <DEDUP_REMOVED lines=29> */
[----:B------:R-:W-:Y:S02]  /*cd90*/  FMUL.FTZ R77, R77, R178 ;  /* 0x000000b24d4d7220 */ /* 0x000fe40000410000 */
[-C--:B------:R-:W-:Y:S01]  /*cda0*/  FMUL.FTZ R78, R78, R3.reuse ;  /* 0x000000034e4e7220 */ /* 0x080fe20000410000 */
[----:B--2---:R-:W-:Y:S01]  /*cdb0*/  HMMA.16816.F32.BF16 R68, R4, R8, R68 ;  /* 0x000000080444723c */ /* 0x004fe20000041844 */
[----:B------:R-:W-:-:S02]  /*cdc0*/  FMUL.FTZ R79, R79, R3 ;  /* 0x000000034f4f7220 */ /* 0x000fc40000410000 */
        /* <DEDUP_REMOVED lines=8> */
[----:B------:R-:W-:Y:S01]  /*ce50*/  MUFU.EX2 R202, R202 ;  /* 0x000000ca00ca7308 */ /* 0x000fe20000000800 */
        /* <DEDUP_REMOVED lines=18> */
[----:B------:R-:W3:Y:S01]  /*cf80*/  MUFU.EX2 R179, R179 ;  /* 0x000000b300b37308 */ /* 0x000ee20000000800 */
        /* <DEDUP_REMOVED lines=50> */
[----:B------:R-:W-:Y:S02]  /*d2b0*/  FFMA.FTZ R175, R247, R178, R175 ;  /* 0x000000b2f7af7223 */ /* 0x000fe400000100af */
[----:B------:R-:W-:Y:S02]  /*d2c0*/  FFMA.FTZ R3, R246, R3, R165 ;  /* 0x00000003f6037223 */ /* 0x000fe400000100a5 */
[----:B------:R-:W-:-:S02]  /*d2d0*/  FADD.FTZ R174, R174, R175 ;  /* 0x000000afaeae7221 */ /* 0x000fc40000010000 */
[C---:B-1----:R-:W-:Y:S01]  /*d2e0*/  HMMA.16816.F32.BF16 R124, R4.reuse, R12, R124 ;  /* 0x0000000c047c723c */ /* 0x042fe2000004187c */
[----:B------:R-:W-:Y:S01]  /*d2f0*/  FADD.FTZ R2, R2, R3 ;  /* 0x0000000302027221 */ /* 0x000fe20000010000 */
[----:B------:R-:W-:Y:S01]  /*d300*/  MOV R3, R176 ;  /* 0x000000b000037202 */ /* 0x000fe20000000f00 */
[----:B------:R-:W-:Y:S02]  /*d310*/  FADD.FTZ R174, R173, R174 ;  /* 0x000000aeadae7221 */ /* 0x000fe40000010000 */
[----:B------:R-:W-:Y:S02]  /*d320*/  FADD.FTZ R2, R0, R2 ;  /* 0x0000000200027221 */ /* 0x000fe40000010000 */
[----:B------:R-:W-:Y:S01]  /*d330*/  FADD.FTZ R172, R172, R174 ;  /* 0x000000aeacac7221 */ /* 0x000fe20000010000 */
[----:B------:R-:W-:Y:S01]  /*d340*/  HMMA.16816.F32.BF16 R128, R4, R14, R128 ;  /* 0x0000000e0480723c */ /* 0x000fe20000041880 */
[----:B------:R-:W1:Y:S01]  /*d350*/  LDSM.16.MT88.4 R12, [R226+0x12800] ;  /* 0x01280000e20c783b */ /* 0x000e620000004200 */
[----:B------:R-:W-:-:S02]  /*d360*/  FADD.FTZ R164, R164, R2 ;  /* 0x00000002a4a47221 */ /* 0x000fc40000010000 */
[----:B------:R-:W-:Y:S02]  /*d370*/  FADD.FTZ R172, R183, R172 ;  /* 0x000000acb7ac7221 */ /* 0x000fe40000010000 */
[----:B------:R-:W-:Y:S01]  /*d380*/  FADD.FTZ R164, R187, R164 ;  /* 0x000000a4bba47221 */ /* 0x000fe20000010000 */
[C---:B------:R-:W-:Y:S01]  /*d390*/  F2FP.BF16.PACK_AB R4, R184.reuse, R183 ;  /* 0x000000b7b804723e */ /* 0x040fe200000010ff */
[----:B------:R-:W-:Y:S01]  /*d3a0*/  FADD.FTZ R184, R184, R172 ;  /* 0x000000acb8b87221 */ /* 0x000fe20000010000 */
[C---:B-----5:R-:W-:Y:S01]  /*d3b0*/  F2FP.BF16.PACK_AB R5, R189.reuse, R187 ;  /* 0x000000bbbd05723e */ /* 0x060fe200000010ff */
        /* <DEDUP_REMOVED lines=54> */
[----:B------:R-:W-:Y:S07]  /*d720*/  LDSM.16.MT88.4 R16, [R228+0x13000] ;  /* 0x01300000e410783b */ /* 0x000fee0000004200 */
[C---:B-1----:R-:W-:Y:S08]  /*d730*/  HMMA.16816.F32.BF16 R124, R4.reuse, R12, R124 ;  /* 0x0000000c047c723c */ /* 0x042ff0000004187c */
[----:B------:R-:W-:Y:S01]  /*d740*/  HMMA.16816.F32.BF16 R128, R4, R14, R128 ;  /* 0x0000000e0480723c */ /* 0x000fe20000041880 */
[----:B------:R-:W1:Y:S06]  /*d750*/  LDSM.16.MT88.4 R12, [R226+0x13000] ;  /* 0x01300000e20c783b */ /* 0x000e6c0000004200 */
        /* <DEDUP_REMOVED lines=10> */
[C---:B---3--:R-:W-:Y:S01]  /*d800*/  HMMA.16816.F32.BF16 R136, R4.reuse, R20, R136 ;  /* 0x000000140488723c */ /* 0x048fe20000041888 */
[----:B----4-:R-:W-:Y:S02]  /*d810*/  FADD.FTZ R191, R199, R191 ;  /* 0x000000bfc7bf7221 */ /* 0x010fe40000010000 */
[----:B------:R-:W-:Y:S02]  /*d820*/  FADD.FTZ R198, R203, R198 ;  /* 0x000000c6cbc67221 */ /* 0x000fe40000010000 */
[----:B------:R-:W-:Y:S02]  /*d830*/  FADD.FTZ R191, R200, R191 ;  /* 0x000000bfc8bf7221 */ /* 0x000fe40000010000 */
[----:B------:R-:W-:Y:S01]  /*d840*/  FADD.FTZ R198, R182, R198 ;  /* 0x000000c6b6c67221 */ /* 0x000fe20000010000 */
[----:B------:R-:W-:Y:S01]  /*d850*/  HMMA.16816.F32.BF16 R132, R4, R22, R132 ;  /* 0x000000160484723c */ /* 0x000fe20000041884 */
[----:B------:R-:W3:Y:S01]  /*d860*/  LDSM.16.MT88.4 R20, [R226+0x15000] ;  /* 0x01500000e214783b */ /* 0x000ee20000004200 */
[----:B------:R-:W-:-:S02]  /*d870*/  FADD.FTZ R191, R201, R191 ;  /* 0x000000bfc9bf7221 */ /* 0x000fc40000010000 */
[----:B------:R-:W-:Y:S02]  /*d880*/  FADD.FTZ R198, R179, R198 ;  /* 0x000000c6b3c67221 */ /* 0x000fe40000010000 */
[----:B------:R-:W-:Y:S02]  /*d890*/  FADD.FTZ R247, R202, R191 ;  /* 0x000000bfcaf77221 */ /* 0x000fe40000010000 */
[----:B--2---:R-:W-:Y:S01]  /*d8a0*/  HMMA.16816.F32.BF16 R160, R4, R8, R160 ;  /* 0x0000000804a0723c */ /* 0x004fe200000418a0 */
[----:B------:R-:W-:-:S07]  /*d8b0*/  FADD.FTZ R246, R180, R198 ;  /* 0x000000c6b4f67221 */ /* 0x000fce0000010000 */
[C---:B------:R-:W-:Y:S01]  /*d8c0*/  HMMA.16816.F32.BF16 R156, R4.reuse, R10, R156 ;  /* 0x0000000a049c723c */ /* 0x040fe2000004189c */
[----:B------:R-:W2:Y:S07]  /*d8d0*/  LDSM.16.MT88.4 R8, [R225+0x13000] ;  /* 0x01300000e108783b */ /* 0x000eae0000004200 */
[C---:B------:R-:W-:Y:S08]  /*d8e0*/  HMMA.16816.F32.BF16 R152, R4.reuse, R28, R152 ;  /* 0x0000001c0498723c */ /* 0x040ff00000041898 */
        /* <DEDUP_REMOVED lines=17> */
[C---:B----4-:R-:W-:Y:S08]  /*da00*/  HMMA.16816.F32.BF16 R60, R4.reuse, R28, R60 ;  /* 0x0000001c043c723c */ /* 0x050ff0000004183c */
[C---:B------:R-:W-:Y:S01]  /*da10*/  HMMA.16816.F32.BF16 R64, R4.reuse, R30, R64 ;  /* 0x0000001e0440723c */ /* 0x040fe20000041840 */
[----:B------:R-:W4:Y:S07]  /*da20*/  LDSM.16.MT88.4 R28, [R226+0x17000] ;  /* 0x01700000e21c783b */ /* 0x000f2e0000004200 */
[C---:B-1----:R-:W-:Y:S08]  /*da30*/  HMMA.16816.F32.BF16 R92, R4.reuse, R12, R92 ;  /* 0x0000000c045c723c */ /* 0x042ff0000004185c */
[C---:B------:R-:W-:Y:S01]  /*da40*/  HMMA.16816.F32.BF16 R96, R4.reuse, R14, R96 ;  /* 0x0000000e0460723c */ /* 0x040fe20000041860 */
[----:B------:R-:W-:Y:S07]  /*da50*/  LDSM.16.MT88.4 R12, [R226+0x13800] ;  /* 0x01380000e20c783b */ /* 0x000fee0000004200 */
[C---:B---3--:R-:W-:Y:S08]  /*da60*/  HMMA.16816.F32.BF16 R116, R4.reuse, R20, R116 ;  /* 0x000000140474723c */ /* 0x048ff00000041874 */
        /* <DEDUP_REMOVED lines=60> */
[----:B------:R-:W-:Y:S11]  /*de30*/  HMMA.16816.F32.BF16 R128, R4, R14, R128 ;  /* 0x0000000e0480723c */ /* 0x000ff60000041880 */
[----:B------:R-:W-:Y:S08]  /*de40*/  @!UPT UIADD3 URZ, URZ, URZ, URZ ;  /* 0x0000003f3f3ff290 */ /* 0x000ff0000fffe03f */
.L_x_3190:
[----:B------:R-:W-:Y:S05]  /*de50*/  @!P6 BRA `(.L_x_3198) ;  /* 0x000052700000e947 */ /* 0x000fea0003800000 */
[----:B------:R-:W-:Y:S01]  /*de60*/  IABS R2, c[0x0][0x2d0] ;  /* 0x0000b40000027a13 */ /* 0x000fe20000000000 */
[----:B------:R-:W-:Y:S01]  /*de70*/  ULDC.64 UR8, c[0x0][0x1a0] ;  /* 0x0000680000087ab9 */ /* 0x000fe20000000a00 */
[----:B------:R-:W-:Y:S01]  /*de80*/  IABS R0, c[0x0][0x2d0] ;  /* 0x0000b40000007a13 */ /* 0x000fe20000000000 */
[----:B------:R-:W-:Y:S01]  /*de90*/  ULEA UR17, -UR8, URZ, 0x6 ;  /* 0x0000003f08117291 */ /* 0x000fe2000f8e313f */
[----:B------:R-:W1:Y:S01]  /*dea0*/  R2UR UR18, R2 ;  /* 0x00000000021273c2 */ /* 0x000e6200000e0000 */
[----:B------:R-:W-:-:S02]  /*deb0*/  UMOV UR34, URZ ;  /* 0x0000003f00227c82 */ /* 0x000fc40008000000 */
[----:B------:R-:W-:Y:S02]  /*dec0*/  UMOV UR22, URZ ;  /* 0x0000003f00167c82 */ /* 0x000fe40008000000 */
[----:B------:R-:W-:Y:S01]  /*ded0*/  USHF.R.S32.HI UR15, URZ, 0x1f, UR17 ;  /* 0x0000001f3f0f7899 */ /* 0x000fe20008011411 */
[----:B------:R-:W-:Y:S01]  /*dee0*/  IMAD.U32 R243, RZ, RZ, UR17 ;  /* 0x00000011fff37e24 */ /* 0x000fe2000f8e00ff */
[----:B------:R-:W-:Y:S01]  /*def0*/  ULDC.64 UR6, c[0x0][0x198] ;  /* 0x0000660000067ab9 */ /* 0x000fe20000000a00 */
[----:B------:R-:W2:Y:S01]  /*df00*/  R2UR UR14, R0 ;  /* 0x00000000000e73c2 */ /* 0x000ea200000e0000 */
[----:B------:R-:W-:Y:S02]  /*df10*/  ULEA UR19, -UR6, URZ, 0x6 ;  /* 0x0000003f06137291 */ /* 0x000fe4000f8e313f */
[----:B------:R-:W-:Y:S01]  /*df20*/  ULDC UR11, c[0x0][0x2d0] ;  /* 0x0000b400000b7ab9 */ /* 0x000fe20000000800 */
[----:B------:R-:W-:Y:S01]  /*df30*/  IMAD.U32 R242, RZ, RZ, UR15 ;  /* 0x0000000ffff27e24 */ /* 0x000fe2000f8e00ff */
[----:B------:R-:W-:-:S02]  /*df40*/  ULDC UR10, c[0x0][0x2d0] ;  /* 0x0000b400000a7ab9 */ /* 0x000fc40000000800 */
[----:B------:R-:W-:Y:S02]  /*df50*/  UISETP.NE.AND UP1, UPT, URZ, UR11, UPT ;  /* 0x0000000b3f00728c */ /* 0x000fe4000bf25270 */
[----:B------:R-:W-:Y:S02]  /*df60*/  ULOP3.LUT UR16, URZ, UR11, URZ, 0x33, !UPT ;  /* 0x0000000b3f107292 */ /* 0x000fe4000f8e333f */
[----:B------:R-:W-:Y:S02]  /*df70*/  UISETP.NE.AND UP0, UPT, URZ, UR10, UPT ;  /* 0x0000000a3f00728c */ /* 0x000fe4000bf05270 */
[----:B------:R-:W-:Y:S02]  /*df80*/  ULOP3.LUT UR13, URZ, UR10, URZ, 0x33, !UPT ;  /* 0x0000000a3f0d7292 */ /* 0x000fe4000f8e333f */
        /* <DEDUP_REMOVED lines=22> */
.L_x_3202:
        /* <DEDUP_REMOVED lines=52> */
[----:B------:R1:W2:Y:S08]  /*e430*/  R2UR UR34, R6 ;  /* 0x00000000062273c2 */ /* 0x0002b000000e0000 */
[----:B------:R-:W3:Y:S08]  /*e440*/  R2UR UR35, R7 ;  /* 0x00000000072373c2 */ /* 0x000ef000000e0000 */
[----:B------:R3:W4:Y:S01]  /*e450*/  R2UR UR23, R5 ;  /* 0x00000000051773c2 */ /* 0x00072200000e0000 */
[----:B-1----:R-:W-:Y:S02]  /*e460*/  IMAD.U32 R6, RZ, RZ, UR22 ;  /* 0x00000016ff067e24 */ /* 0x002fe4000f8e00ff */
[----:B--2---:R-:W-:Y:S01]  /*e470*/  IMAD.U32 R4, RZ, RZ, UR34 ;  /* 0x00000022ff047e24 */ /* 0x004fe2000f8e00ff */
[----:B------:R-:W-:Y:S04]  /*e480*/  UIADD3 UR34, UR39, -UR37, URZ ;  /* 0x8000002527227290 */ /* 0x000fe8000fffe03f */
[----:B------:R-:W-:Y:S04]  /*e490*/  UIMAD UR34, UR34, UR11, -0x40 ;  /* 0xffffffc0222274a4 */ /* 0x000fe8000f8e020b */
[----:B------:R-:W-:Y:S01]  /*e4a0*/  UIMAD UR22, UR9, UR34, URZ ;  /* 0x00000022091672a4 */ /* 0x000fe2000f8e023f */
[----:B---3--:R-:W-:Y:S02]  /*e4b0*/  MOV R5, UR35 ;  /* 0x0000002300057c02 */ /* 0x008fe40008000f00 */
[----:B----4-:R-:W-:Y:S01]  /*e4c0*/  MOV R7, UR23 ;  /* 0x0000001700077c02 */ /* 0x010fe20008000f00 */
[----:B------:R-:W-:Y:S02]  /*e4d0*/  USHF.R.S32.HI UR23, URZ, 0x1f, UR34 ;  /* 0x0000001f3f177899 */ /* 0x000fe40008011422 */
[----:B------:R-:W2:Y:S01]  /*e4e0*/  LDG.E R4, [R4.64] ;  /* 0x0000002004047981 */ /* 0x000ea2000c1e1900 */
[----:B------:R-:W-:Y:S02]  /*e4f0*/  UIMAD.WIDE.U32 UR34, UR8, UR34, URZ ;  /* 0x00000022082272a5 */ /* 0x000fe4000f8e003f */
[----:B------:R-:W-:Y:S01]  /*e500*/  UIMAD UR22, UR23, UR8, UR22 ;  /* 0x00000008171672a4 */ /* 0x000fe2000f8e0216 */
[----:B------:R1:W2:Y:S02]  /*e510*/  LDG.E R6, [R6.64] ;  /* 0x0000002006067981 */ /* 0x0002a4000c1e1900 */
[----:B------:R-:W-:Y:S02]  /*e520*/  UMOV UR23, UR8 ;  /* 0x0000000800177c82 */ /* 0x000fe40008000000 */
[----:B------:R-:W-:Y:S01]  /*e530*/  UIADD3 UR22, UR35, UR22, URZ ;  /* 0x0000001623167290 */ /* 0x000fe2000fffe03f */
[----:B-1----:R-:W-:Y:S05]  /*e540*/  IMAD.U32 R7, RZ, RZ, UR35 ;  /* 0x00000023ff077e24 */ /* 0x002fea000f8e00ff */
[----:B------:R-:W-:Y:S01]  /*e550*/  MOV R7, UR22 ;  /* 0x0000001600077c02 */ /* 0x000fe20008000f00 */
[----:B------:R-:W-:Y:S01]  /*e560*/  UMOV UR22, UR9 ;  /* 0x0000000900167c82 */ /* 0x000fe20008000000 */
[----:B--2---:R-:W-:Y:S01]  /*e570*/  IMAD.IADD R4, R4, 0x1, -R6 ;  /* 0x0000000104047824 */ /* 0x004fe200078e0a06 */
[----:B------:R-:W-:Y:S04]  /*e580*/  MOV R6, UR34 ;  /* 0x0000002200067c02 */ /* 0x000fe80008000f00 */
[----:B------:R-:W-:Y:S01]  /*e590*/  SHF.R.S32.HI R3, RZ, 0x1f, R4 ;  /* 0x0000001fff037819 */ /* 0x000fe20000011404 */
[C---:B------:R-:W-:Y:S04]  /*e5a0*/  IMAD.WIDE.U32 R8, R4.reuse, c[0x0][0x188], R6 ;  /* 0x0000620004087a25 */ /* 0x040fe800078e0006 */
[----:B------:R-:W-:Y:S02]  /*e5b0*/  IMAD R3, R3, c[0x0][0x188], RZ ;  /* 0x0000620003037a24 */ /* 0x000fe400078e02ff */
[----:B------:R-:W-:Y:S02]  /*e5c0*/  IMAD.MOV.U32 R7, RZ, RZ, R8 ;  /* 0x000000ffff077224 */ /* 0x000fe400078e0008 */
[----:B------:R-:W-:Y:S05]  /*e5d0*/  IMAD R3, R4, c[0x0][0x18c], R3 ;  /* 0x0000630004037a24 */ /* 0x000fea00078e0203 */
[----:B------:R-:W-:Y:S02]  /*e5e0*/  IADD3 R3, R9, R3, RZ ;  /* 0x0000000309037210 */ /* 0x000fe40007ffe0ff */
.L_x_3199:
[C---:B------:R-:W-:Y:S01]  /*e5f0*/  ISETP.GE.AND P6, PT, R237.reuse, c[0x0][0x220], PT ;  /* 0x00008800ed007a0c */ /* 0x040fe20003fc6270 */
[----:B------:R-:W-:Y:S01]  /*e600*/  UISETP.GT.AND UP2, UPT, UR28, UR21, UPT ;  /* 0x000000151c00728c */ /* 0x000fe2000bf44270 */
[----:B------:R-:W-:Y:S02]  /*e610*/  IADD3 R4, R237, 0x40, RZ ;  /* 0x00000040ed047810 */ /* 0x000fe40007ffe0ff */
[CC--:B------:R-:W-:Y:S02]  /*e620*/  LEA R248, P0, R7.reuse, R167.reuse, 0x1 ;  /* 0x000000a707f87211 */ /* 0x0c0fe400078008ff */
[----:B------:R-:W-:Y:S02]  /*e630*/  ISETP.GE.AND P5, PT, R4, c[0x0][0x220], PT ;  /* 0x0000880004007a0c */ /* 0x000fe40003fa6270 */
[-C--:B------:R-:W-:Y:S02]  /*e640*/  LEA.HI.X R249, R7, R166.reuse, R3, 0x1, P0 ;  /* 0x000000a607f97211 */ /* 0x080fe400000f0c03 */
[C---:B------:R-:W-:Y:S02]  /*e650*/  IADD3 R5, R237.reuse, 0x80, RZ ;  /* 0x00000080ed057810 */ /* 0x040fe40007ffe0ff */
[----:B------:R-:W-:Y:S01]  /*e660*/  IADD3 R4, R237, 0xc0, RZ ;  /* 0x000000c0ed047810 */ /* 0x000fe20007ffe0ff */
[----:B------:R-:W-:Y:S01]  /*e670*/  @P6 STS.128 [R236+0x10000], RZ ;  /* 0x010000ffec006388 */ /* 0x000fe20000000c00 */
[----:B------:R-:W-:Y:S02]  /*e680*/  ISETP.GE.AND P4, PT, R5, c[0x0][0x220], PT ;  /* 0x0000880005007a0c */ /* 0x000fe40003f86270 */
[----:B------:R-:W-:Y:S02]  /*e690*/  ISETP.GE.AND P3, PT, R4, c[0x0][0x220], PT ;  /* 0x0000880004007a0c */ /* 0x000fe40003f66270 */
[----:B------:R-:W-:Y:S01]  /*e6a0*/  @!PT LDS RZ, [RZ] ;  /* 0x00000000fffff984 */ /* 0x000fe20000000800 */
[----:B------:R-:W-:Y:S01]  /*e6b0*/  @!PT LDS RZ, [RZ] ;  /* 0x00000000fffff984 */ /* 0x000fe20000000800 */
[----:B------:R-:W-:Y:S01]  /*e6c0*/  @!PT LDS RZ, [RZ] ;  /* 0x00000000fffff984 */ /* 0x000fe20000000800 */
[----:B------:R1:W-:Y:S01]  /*e6d0*/  @!P6 LDGSTS.E.BYPASS.LTC128B.128 [R236+0x10000], [R248.64] ;  /* 0x10000000f8ecefae */ /* 0x0003e2000b901d60 */
[----:B------:R-:W-:Y:S04]  /*e6e0*/  IADD3 R6, P1, R7, UR27, RZ ;  /* 0x0000001b07067c10 */ /* 0x000fe8000ff3e0ff */
[----:B------:R-:W-:Y:S01]  /*e6f0*/  @P5 STS.128 [R236+0x12000], RZ ;  /* 0x012000ffec005388 */ /* 0x000fe20000000c00 */
[----:B------:R-:W-:Y:S02]  /*e700*/  IADD3.X R5, R3, UR26, RZ, P1, !PT ;  /* 0x0000001a03057c10 */ /* 0x000fe40008ffe4ff */
[CC--:B------:R-:W-:Y:S02]  /*e710*/  @!P6 LEA R16, P1, R6.reuse, R167.reuse, 0x1 ;  /* 0x000000a70610e211 */ /* 0x0c0fe400078208ff */
        /* <DEDUP_REMOVED lines=115> */
[----:B------:R-:W-:Y:S04]  /*ee50*/  LDSM.16.M88.4 R188, [R230] ;  /* 0x00000000e6bc783b */ /* 0x000fe80000000200 */
[C---:B--2---:R-:W-:Y:S01]  /*ee60*/  HMMA.16816.F32.BF16 R12, R32.reuse, R16, RZ ;  /* 0x00000010200c723c */ /* 0x044fe200000418ff */
[----:B------:R-:W2:Y:S05]  /*ee70*/  LDSM.16.M88.4 R192, [R227+0x8000] ;  /* 0x00800000e3c0783b */ /* 0x000eaa0000000200 */
[----:B------:R-:W-:Y:S02]  /*ee80*/  LDSM.16.M88.4 R196, [R227+0x9000] ;  /* 0x00900000e3c4783b */ /* 0x000fe40000000200 */
[C---:B------:R-:W-:Y:S03]  /*ee90*/  HMMA.16816.F32.BF16 R16, R32.reuse, R18, RZ ;  /* 0x000000122010723c */ /* 0x040fe600000418ff */
[----:B------:R-:W-:Y:S05]  /*eea0*/  LDSM.16.M88.4 R200, [R229] ;  /* 0x00000000e5c8783b */ /* 0x000fea0000000200 */
[C---:B-----5:R-:W-:Y:S01]  /*eeb0*/  HMMA.16816.F32.BF16 R20, R32.reuse, R24, RZ ;  /* 0x000000182014723c */ /* 0x060fe200000418ff */
[----:B------:R-:W-:Y:S07]  /*eec0*/  LDSM.16.M88.4 R204, [R220] ;  /* 0x00000000dccc783b */ /* 0x000fee0000000200 */
[C---:B------:R-:W-:Y:S08]  /*eed0*/  HMMA.16816.F32.BF16 R24, R32.reuse, R26, RZ ;  /* 0x0000001a2018723c */ /* 0x040ff000000418ff */
[C---:B-1----:R-:W-:Y:S08]  /*eee0*/  HMMA.16816.F32.BF16 R28, R32.reuse, R164, RZ ;  /* 0x000000a4201c723c */ /* 0x042ff000000418ff */
[----:B------:R-:W-:Y:S01]  /*eef0*/  HMMA.16816.F32.BF16 R32, R32, R166, RZ ;  /* 0x000000a62020723c */ /* 0x000fe200000418ff */
[----:B------:R-:W1:Y:S07]  /*ef00*/  LDSM.16.M88.4 R164, [R227+0x8800] ;  /* 0x00880000e3a4783b */ /* 0x000e6e0000000200 */
[C---:B----4-:R-:W-:Y:S08]  /*ef10*/  HMMA.16816.F32.BF16 R4, R168.reuse, R172, R4 ;  /* 0x000000aca804723c */ /* 0x050ff00000041804 */
[C---:B------:R-:W-:Y:S01]  /*ef20*/  HMMA.16816.F32.BF16 R8, R168.reuse, R174, R8 ;  /* 0x000000aea808723c */ /* 0x040fe20000041808 */
[----:B------:R-:W4:Y:S07]  /*ef30*/  LDSM.16.M88.4 R172, [R227+0x9800] ;  /* 0x00980000e3ac783b */ /* 0x000f2e0000000200 */
[C---:B------:R-:W-:Y:S08]  /*ef40*/  HMMA.16816.F32.BF16 R12, R168.reuse, R176, R12 ;  /* 0x000000b0a80c723c */ /* 0x040ff0000004180c */
[C---:B------:R-:W-:Y:S01]  /*ef50*/  HMMA.16816.F32.BF16 R16, R168.reuse, R178, R16 ;  /* 0x000000b2a810723c */ /* 0x040fe20000041810 */
[----:B------:R-:W-:Y:S07]  /*ef60*/  LDSM.16.M88.4 R176, [R220+0x1000] ;  /* 0x00100000dcb0783b */ /* 0x000fee0000000200 */
[C---:B---3--:R-:W-:Y:S08]  /*ef70*/  HMMA.16816.F32.BF16 R20, R168.reuse, R180, R20 ;  /* 0x000000b4a814723c */ /* 0x048ff00000041814 */
[C---:B------:R-:W-:Y:S01]  /*ef80*/  HMMA.16816.F32.BF16 R24, R168.reuse, R182, R24 ;  /* 0x000000b6a818723c */ /* 0x040fe20000041818 */
[----:B------:R-:W-:Y:S07]  /*ef90*/  LDSM.16.M88.4 R180, [R220+0x1800] ;  /* 0x00180000dcb4783b */ /* 0x000fee0000000200 */
[C---:B------:R-:W-:Y:S08]  /*efa0*/  HMMA.16816.F32.BF16 R28, R168.reuse, R184, R28 ;  /* 0x000000b8a81c723c */ /* 0x040ff0000004181c */
[----:B------:R-:W-:Y:S01]  /*efb0*/  HMMA.16816.F32.BF16 R32, R168, R186, R32 ;  /* 0x000000baa820723c */ /* 0x000fe20000041820 */
[----:B------:R-:W3:Y:S05]  /*efc0*/  LDSM.16.M88.4 R168, [R220+0x800] ;  /* 0x00080000dca8783b */ /* 0x000eea0000000200 */
[----:B------:R-:W-:Y:S02]  /*efd0*/  LDSM.16.M88.4 R184, [R234+0x2000] ;  /* 0x00200000eab8783b */ /* 0x000fe40000000200 */
        /* <DEDUP_REMOVED lines=9> */
[C---:B----4-:R-:W-:Y:S08]  /*f070*/  HMMA.16816.F32.BF16 R28, R188.reuse, R172, R28 ;  /* 0x000000acbc1c723c */ /* 0x050ff0000004181c */
[----:B------:R-:W-:Y:S01]  /*f080*/  HMMA.16816.F32.BF16 R32, R188, R174, R32 ;  /* 0x000000aebc20723c */ /* 0x000fe20000041820 */
[----:B------:R-:W4:Y:S05]  /*f090*/  LDSM.16.M88.4 R172, [R233+0xb000] ;  /* 0x00b00000e9ac783b */ /* 0x000f2a0000000200 */
[----:B------:R-:W5:Y:S02]  /*f0a0*/  LDSM.16.M88.4 R188, [R233+0xb800] ;  /* 0x00b80000e9bc783b */ /* 0x000f640000000200 */
[C---:B------:R-:W-:Y:S08]  /*f0b0*/  HMMA.16816.F32.BF16 R4, R200.reuse, R204, R4 ;  /* 0x000000ccc804723c */ /* 0x040ff00000041804 */
[C---:B------:R-:W-:Y:S01]  /*f0c0*/  HMMA.16816.F32.BF16 R8, R200.reuse, R206, R8 ;  /* 0x000000cec808723c */ /* 0x040fe20000041808 */
[----:B------:R-:W1:Y:S07]  /*f0d0*/  LDSM.16.M88.4 R204, [R219] ;  /* 0x00000000dbcc783b */ /* 0x000e6e0000000200 */
[C---:B---3--:R-:W-:Y:S08]  /*f0e0*/  HMMA.16816.F32.BF16 R12, R200.reuse, R168, R12 ;  /* 0x000000a8c80c723c */ /* 0x048ff0000004180c */
[C---:B------:R-:W-:Y:S01]  /*f0f0*/  HMMA.16816.F32.BF16 R16, R200.reuse, R170, R16 ;  /* 0x000000aac810723c */ /* 0x040fe20000041810 */
[----:B------:R-:W3:Y:S07]  /*f100*/  LDSM.16.M88.4 R168, [R218] ;  /* 0x00000000daa8783b */ /* 0x000eee0000000200 */
[C---:B------:R-:W-:Y:S08]  /*f110*/  HMMA.16816.F32.BF16 R20, R200.reuse, R176, R20 ;  /* 0x000000b0c814723c */ /* 0x040ff00000041814 */
[C---:B------:R-:W-:Y:S01]  /*f120*/  HMMA.16816.F32.BF16 R24, R200.reuse, R178, R24 ;  /* 0x000000b2c818723c */ /* 0x040fe20000041818 */
[----:B------:R-:W3:Y:S07]  /*f130*/  LDSM.16.M88.4 R176, [R217] ;  /* 0x00000000d9b0783b */ /* 0x000eee0000000200 */
[C---:B------:R-:W-:Y:S08]  /*f140*/  HMMA.16816.F32.BF16 R28, R200.reuse, R180, R28 ;  /* 0x000000b4c81c723c */ /* 0x040ff0000004181c */
[----:B------:R-:W-:Y:S01]  /*f150*/  HMMA.16816.F32.BF16 R32, R200, R182, R32 ;  /* 0x000000b6c820723c */ /* 0x000fe20000041820 */
[----:B------:R-:W3:Y:S05]  /*f160*/  LDSM.16.M88.4 R180, [R216] ;  /* 0x00000000d8b4783b */ /* 0x000eea0000000200 */
[----:B------:R-:W-:Y:S02]  /*f170*/  LDSM.16.M88.4 R200, [R227+0xa000] ;  /* 0x00a00000e3c8783b */ /* 0x000fe40000000200 */
        /* <DEDUP_REMOVED lines=8> */
[----:B------:R-:W4:Y:S07]  /*f200*/  LDSM.16.M88.4 R172, [R227+0xb000] ;  /* 0x00b00000e3ac783b */ /* 0x000f2e0000000200 */
[C---:B-----5:R-:W-:Y:S08]  /*f210*/  HMMA.16816.F32.BF16 R28, R184.reuse, R188, R28 ;  /* 0x000000bcb81c723c */ /* 0x060ff0000004181c */
[----:B------:R-:W-:Y:S01]  /*f220*/  HMMA.16816.F32.BF16 R32, R184, R190, R32 ;  /* 0x000000beb820723c */ /* 0x000fe20000041820 */
[----:B------:R-:W5:Y:S05]  /*f230*/  LDSM.16.M88.4 R184, [R227+0xb800] ;  /* 0x00b80000e3b8783b */ /* 0x000f6a0000000200 */
[----:B------:R-:W-:Y:S02]  /*f240*/  LDSM.16.M88.4 R188, [R229+0x2000] ;  /* 0x00200000e5bc783b */ /* 0x000fe40000000200 */
[C---:B------:R-:W-:Y:S08]  /*f250*/  HMMA.16816.F32.BF16 R4, R196.reuse, R204, R4 ;  /* 0x000000ccc404723c */ /* 0x040ff00000041804 */
[C---:B------:R-:W-:Y:S01]  /*f260*/  HMMA.16816.F32.BF16 R8, R196.reuse, R206, R8 ;  /* 0x000000cec408723c */ /* 0x040fe20000041808 */
[----:B------:R-:W1:Y:S07]  /*f270*/  LDSM.16.M88.4 R204, [R220+0x2000] ;  /* 0x00200000dccc783b */ /* 0x000e6e0000000200 */
[C---:B---3--:R-:W-:Y:S08]  /*f280*/  HMMA.16816.F32.BF16 R12, R196.reuse, R168, R12 ;  /* 0x000000a8c40c723c */ /* 0x048ff0000004180c */
[C---:B------:R-:W-:Y:S01]  /*f290*/  HMMA.16816.F32.BF16 R16, R196.reuse, R170, R16 ;  /* 0x000000aac410723c */ /* 0x040fe20000041810 */
[----:B------:R-:W3:Y:S07]  /*f2a0*/  LDSM.16.M88.4 R168, [R220+0x2800] ;  /* 0x00280000dca8783b */ /* 0x000eee0000000200 */
[C---:B------:R-:W-:Y:S08]  /*f2b0*/  HMMA.16816.F32.BF16 R20, R196.reuse, R176, R20 ;  /* 0x000000b0c414723c */ /* 0x040ff00000041814 */
[C---:B------:R-:W-:Y:S01]  /*f2c0*/  HMMA.16816.F32.BF16 R24, R196.reuse, R178, R24 ;  /* 0x000000b2c418723c */ /* 0x040fe20000041818 */
[----:B------:R-:W3:Y:S07]  /*f2d0*/  LDSM.16.M88.4 R176, [R220+0x3000] ;  /* 0x00300000dcb0783b */ /* 0x000eee0000000200 */
        /* <DEDUP_REMOVED lines=99> */
[C---:B------:R-:W-:Y:S08]  /*f910*/  HMMA.16816.F32.BF16 R16, R188.reuse, R170, R16 ;  /* 0x000000aabc10723c */ /* 0x040ff00000041810 */
[C---:B------:R-:W-:Y:S08]  /*f920*/  HMMA.16816.F32.BF16 R20, R188.reuse, R176, R20 ;  /* 0x000000b0bc14723c */ /* 0x040ff00000041814 */
[C---:B------:R-:W-:Y:S08]  /*f930*/  HMMA.16816.F32.BF16 R24, R188.reuse, R178, R24 ;  /* 0x000000b2bc18723c */ /* 0x040ff00000041818 */
[C---:B------:R-:W-:Y:S08]  /*f940*/  HMMA.16816.F32.BF16 R28, R188.reuse, R180, R28 ;  /* 0x000000b4bc1c723c */ /* 0x040ff0000004181c */
[----:B------:R-:W-:Y:S08]  /*f950*/  HMMA.16816.F32.BF16 R32, R188, R182, R32 ;  /* 0x000000b6bc20723c */ /* 0x000ff00000041820 */
[C---:B--2---:R-:W-:Y:S08]  /*f960*/  HMMA.16816.F32.BF16 R4, R196.reuse, R200, R4 ;  /* 0x000000c8c404723c */ /* 0x044ff00000041804 */
[C---:B------:R-:W-:Y:S08]  /*f970*/  HMMA.16816.F32.BF16 R8, R196.reuse, R202, R8 ;  /* 0x000000cac408723c */ /* 0x040ff00000041808 */
[C---:B-1----:R-:W-:Y:S08]  /*f980*/  HMMA.16816.F32.BF16 R12, R196.reuse, R164, R12 ;  /* 0x000000a4c40c723c */ /* 0x042ff0000004180c */
[C---:B------:R-:W-:Y:S01]  /*f990*/  HMMA.16816.F32.BF16 R16, R196.reuse, R166, R16 ;  /* 0x000000a6c410723c */ /* 0x040fe20000041810 */
[----:B------:R-:W1:Y:S07]  /*f9a0*/  LDSM.16.M88.4 R164, [R220+0x6800] ;  /* 0x00680000dca4783b */ /* 0x000e6e0000000200 */
[C---:B----4-:R-:W-:Y:S08]  /*f9b0*/  HMMA.16816.F32.BF16 R20, R196.reuse, R172, R20 ;  /* 0x000000acc414723c */ /* 0x050ff00000041814 */
[C---:B------:R-:W-:Y:S08]  /*f9c0*/  HMMA.16816.F32.BF16 R24, R196.reuse, R174, R24 ;  /* 0x000000aec418723c */ /* 0x040ff00000041818 */
[C---:B-----5:R-:W-:Y:S08]  /*f9d0*/  HMMA.16816.F32.BF16 R28, R196.reuse, R184, R28 ;  /* 0x000000b8c41c723c */ /* 0x060ff0000004181c */
[----:B------:R-:W-:Y:S08]  /*f9e0*/  HMMA.16816.F32.BF16 R32, R196, R186, R32 ;  /* 0x000000bac420723c */ /* 0x000ff00000041820 */
[C---:B------:R-:W-:Y:S08]  /*f9f0*/  HMMA.16816.F32.BF16 R4, R192.reuse, R204, R4 ;  /* 0x000000ccc004723c */ /* 0x040ff00000041804 */
[C---:B------:R-:W-:Y:S08]  /*fa00*/  HMMA.16816.F32.BF16 R8, R192.reuse, R206, R8 ;  /* 0x000000cec008723c */ /* 0x040ff00000041808 */
[C---:B-1----:R-:W-:Y:S08]  /*fa10*/  HMMA.16816.F32.BF16 R12, R192.reuse, R164, R12 ;  /* 0x000000a4c00c723c */ /* 0x042ff0000004180c */
[----:B------:R-:W-:Y:S01]  /*fa20*/  FMUL.FTZ R4, R4, c[0x0][0x2ec] ;  /* 0x0000bb0004047a20 */ /* 0x000fe20000410000 */
[C---:B------:R-:W-:Y:S03]  /*fa30*/  HMMA.16816.F32.BF16 R16, R192.reuse, R166, R16 ;  /* 0x000000a6c010723c */ /* 0x040fe60000041810 */
[----:B------:R-:W1:Y:S01]  /*fa40*/  MUFU.TANH R168, R4 ;  /* 0x0000000400a87308 */ /* 0x000e620000002400 */
[----:B------:R-:W-:Y:S02]  /*fa50*/  FMUL.FTZ R5, R5, c[0x0][0x2ec] ;  /* 0x0000bb0005057a20 */ /* 0x000fe40000410000 */
[----:B------:R-:W-:Y:S02]  /*fa60*/  FMUL.FTZ R6, R6, c[0x0][0x2ec] ;  /* 0x0000bb0006067a20 */ /* 0x000fe40000410000 */
        /* <DEDUP_REMOVED lines=11> */
[----:B------:R-:W-:Y:S02]  /*fb20*/  IMAD.MOV.U32 R167, RZ, RZ, R248 ;  /* 0x000000ffffa77224 */ /* 0x000fe400078e00f8 */
[----:B------:R-:W-:Y:S03]  /*fb30*/  IMAD.MOV.U32 R166, RZ, RZ, R249 ;  /* 0x000000ffffa67224 */ /* 0x000fe600078e00f9 */
[----:B------:R-:W1:Y:S10]  /*fb40*/  MUFU.TANH R171, R8 ;  /* 0x0000000800ab7308 */ /* 0x000e740000002400 */
[----:B------:R-:W1:Y:S01]  /*fb50*/  MUFU.TANH R172, R9 ;  /* 0x0000000900ac7308 */ /* 0x000e620000002400 */
[----:B---3--:R-:W3:Y:S09]  /*fb60*/  LDSM.16.M88.4 R4, [R220+0x7000] ;  /* 0x00700000dc04783b */ /* 0x008ef20000000200 */
[----:B------:R-:W1:Y:S10]  /*fb70*/  MUFU.TANH R165, R10 ;  /* 0x0000000a00a57308 */ /* 0x000e740000002400 */
[----:B------:R5:W1:Y:S10]  /*fb80*/  MUFU.TANH R164, R11 ;  /* 0x0000000b00a47308 */ /* 0x000a740000002400 */
[----:B------:R1:W1:Y:S10]  /*fb90*/  MUFU.TANH R173, R12 ;  /* 0x0000000c00ad7308 */ /* 0x0002740000002400 */
[----:B------:R2:W2:Y:S01]  /*fba0*/  MUFU.TANH R175, R14 ;  /* 0x0000000e00af7308 */ /* 0x0004a20000002400 */
[----:B-----5:R-:W5:Y:S01]  /*fbb0*/  LDSM.16.M88.4 R8, [R220+0x7800] ;  /* 0x00780000dc08783b */ /* 0x020f620000000200 */
[----:B------:R-:W-:Y:S08]  /*fbc0*/  DEPBAR.LE SB0, 0x0 ;  /* 0x000080000000791a */ /* 0x000ff00000000000 */
[----:B------:R-:W2:Y:S01]  /*fbd0*/  MUFU.TANH R3, R3 ;  /* 0x0000000300037308 */ /* 0x000ea20000002400 */
[----:B------:R-:W-:Y:S01]  /*fbe0*/  BAR.SYNC.DEFER_BLOCKING 0x0 ;  /* 0x0000000000007b1d */ /* 0x000fe20000010000 */
[C---:B---3--:R-:W-:Y:S05]  /*fbf0*/  HMMA.16816.F32.BF16 R20, R192.reuse, R4, R20 ;  /* 0x00000004c014723c */ /* 0x048fea0000041814 */
[----:B-1----:R-:W-:Y:S02]  /*fc00*/  FMUL.FTZ R12, R13, c[0x0][0x2ec] ;  /* 0x0000bb000d0c7a20 */ /* 0x002fe40000410000 */
[----:B------:R-:W-:Y:S01]  /*fc10*/  FMUL.FTZ R13, R16, c[0x0][0x2ec] ;  /* 0x0000bb00100d7a20 */ /* 0x000fe20000410000 */
[----:B------:R1:W3:Y:S01]  /*fc20*/  MUFU.TANH R174, R15 ;  /* 0x0000000f00ae7308 */ /* 0x0002e20000002400 */
[C---:B------:R-:W-:Y:S03]  /*fc30*/  HMMA.16816.F32.BF16 R24, R192.reuse, R6, R24 ;  /* 0x00000006c018723c */ /* 0x040fe60000041818 */
[----:B------:R-:W-:Y:S02]  /*fc40*/  FMUL.FTZ R5, R18, c[0x0][0x2ec] ;  /* 0x0000bb0012057a20 */ /* 0x000fe40000410000 */
[----:B------:R-:W-:Y:S04]  /*fc50*/  FMUL.FTZ R4, R19, c[0x0][0x2ec] ;  /* 0x0000bb0013047a20 */ /* 0x000fe80000410000 */
[----:B------:R-:W1:Y:S06]  /*fc60*/  MUFU.TANH R12, R12 ;  /* 0x0000000c000c7308 */ /* 0x000e6c0000002400 */
[----:B--2---:R-:W-:Y:S02]  /*fc70*/  FMUL.FTZ R14, R20, c[0x0][0x2ec] ;  /* 0x0000bb00140e7a20 */ /* 0x004fe40000410000 */
[----:B------:R-:W-:Y:S02]  /*fc80*/  FMUL.FTZ R21, R21, c[0x0][0x2ec] ;  /* 0x0000bb0015157a20 */ /* 0x000fe40000410000 */
[----:B------:R-:W2:Y:S01]  /*fc90*/  MUFU.TANH R13, R13 ;  /* 0x0000000d000d7308 */ /* 0x000ea20000002400 */
[----:B------:R-:W-:Y:S02]  /*fca0*/  FMUL.FTZ R22, R22, c[0x0][0x2ec] ;  /* 0x0000bb0016167a20 */ /* 0x000fe40000410000 */
[----:B------:R-:W-:Y:S01]  /*fcb0*/  FMUL.FTZ R23, R23, c[0x0][0x2ec] ;  /* 0x0000bb0017177a20 */ /* 0x000fe20000410000 */
[C---:B-----5:R-:W-:Y:S03]  /*fcc0*/  HMMA.16816.F32.BF16 R28, R192.reuse, R8, R28 ;  /* 0x00000008c01c723c */ /* 0x060fe6000004181c */
[----:B------:R-:W-:Y:S02]  /*fcd0*/  FMUL.FTZ R24, R24, c[0x0][0x2ec] ;  /* 0x0000bb0018187a20 */ /* 0x000fe40000410000 */
[----:B------:R-:W-:Y:S01]  /*fce0*/  FMUL.FTZ R25, R25, c[0x0][0x2ec] ;  /* 0x0000bb0019197a20 */ /* 0x000fe20000410000 */
[----:B------:R1:W1:Y:S01]  /*fcf0*/  MUFU.TANH R196, R17 ;  /* 0x0000001100c47308 */ /* 0x0002620000002400 */
[----:B------:R-:W-:Y:S01]  /*fd00*/  FMUL.FTZ R26, R26, c[0x0][0x2ec] ;  /* 0x0000bb001a1a7a20 */ /* 0x000fe20000410000 */
[----:B------:R-:W-:Y:S04]  /*fd10*/  HMMA.16816.F32.BF16 R32, R192, R10, R32 ;  /* 0x0000000ac020723c */ /* 0x000fe80000041820 */
[----:B------:R-:W-:Y:S04]  /*fd20*/  FMUL.FTZ R27, R27, c[0x0][0x2ec] ;  /* 0x0000bb001b1b7a20 */ /* 0x000fe80000410000 */
[----:B------:R-:W1:Y:S08]  /*fd30*/  MUFU.TANH R5, R5 ;  /* 0x0000000500057308 */ /* 0x000e700000002400 */
[----:B------:R-:W-:Y:S02]  /*fd40*/  FMUL.FTZ R6, R28, c[0x0][0x2ec] ;  /* 0x0000bb001c067a20 */ /* 0x000fe40000410000 */
[----:B------:R-:W1:Y:S01]  /*fd50*/  MUFU.TANH R4, R4 ;  /* 0x0000000400047308 */ /* 0x000e620000002400 */
[----:B------:R-:W-:Y:S02]  /*fd60*/  FMUL.FTZ R29, R29, c[0x0][0x2ec] ;  /* 0x0000bb001d1d7a20 */ /* 0x000fe40000410000 */
[----:B------:R-:W-:Y:S02]  /*fd70*/  FMUL.FTZ R30, R30, c[0x0][0x2ec] ;  /* 0x0000bb001e1e7a20 */ /* 0x000fe40000410000 */
[----:B------:R-:W-:Y:S02]  /*fd80*/  FMUL.FTZ R31, R31, c[0x0][0x2ec] ;  /* 0x0000bb001f1f7a20 */ /* 0x000fe40000410000 */
[----:B------:R-:W-:Y:S02]  /*fd90*/  FMUL.FTZ R11, R35, c[0x0][0x2ec] ;  /* 0x0000bb00230b7a20 */ /* 0x000fe40000410000 */
[----:B------:R-:W-:Y:S01]  /*fda0*/  FMUL.FTZ R32, R32, c[0x0][0x2ec] ;  /* 0x0000bb0020207a20 */ /* 0x000fe20000410000 */
[----:B------:R-:W1:Y:S01]  /*fdb0*/  MUFU.TANH R14, R14 ;  /* 0x0000000e000e7308 */ /* 0x000e620000002400 */
        /* <DEDUP_REMOVED lines=18> */
[----:B--234-:R-:W-:Y:S01]  /*fee0*/  ULDC.64 UR8, c[0x0][0x198] ;  /* 0x0000660000087ab9 */ /* 0x01cfe20000000a00 */
[----:B------:R-:W-:Y:S01]  /*fef0*/  PLOP3.LUT P0, PT, PT, PT, UP6, 0x40, 0x0 ;  /* 0x000000000000781c */ /* 0x000fe20003f0e868 */
[----:B-1----:R-:W-:Y:S01]  /*ff00*/  IMAD.U32 R15, RZ, RZ, UR19 ;  /* 0x00000013ff0f7e24 */ /* 0x002fe2000f8e00ff */
        /* <DEDUP_REMOVED lines=42> */
[----:B------:R-:W1:Y:S01]  /*101b0*/  R2UR UR34, R18 ;  /* 0x00000000122273c2 */ /* 0x000e6200000e0000 */
[----:B------:R-:W-:Y:S02]  /*101c0*/  LEA.HI.X.SX32 R19, R8, UR31, 0x2, P1 ;  /* 0x0000001f08137c11 */ /* 0x000fe400088f16ff */
[----:B------:R-:W-:Y:S05]  /*101d0*/  LEA.HI.X.SX32 R17, R7, UR31, 0x2, P0 ;  /* 0x0000001f07117c11 */ /* 0x000fea00080f16ff */
[----:B------:R1:W2:Y:S08]  /*101e0*/  R2UR UR8, R16 ;  /* 0x00000000100873c2 */ /* 0x0002b000000e0000 */
[----:B------:R-:W3:Y:S08]  /*101f0*/  R2UR UR9, R17 ;  /* 0x00000000110973c2 */ /* 0x000ef000000e0000 */
[----:B------:R-:W4:Y:S01]  /*10200*/  R2UR UR35, R19 ;  /* 0x00000000132373c2 */ /* 0x000f2200000e0000 */
[----:B-1----:R-:W-:Y:S01]  /*10210*/  IMAD.U32 R16, RZ, RZ, UR34 ;  /* 0x00000022ff107e24 */ /* 0x002fe2000f8e00ff */
[----:B------:R-:W-:Y:S01]  /*10220*/  UIADD3 UR34, UR39, -UR37, URZ ;  /* 0x8000002527227290 */ /* 0x000fe2000fffe03f */
[----:B--2---:R-:W-:Y:S03]  /*10230*/  IMAD.U32 R8, RZ, RZ, UR8 ;  /* 0x00000008ff087e24 */ /* 0x004fe6000f8e00ff */
[----:B------:R-:W-:Y:S04]  /*10240*/  UIMAD UR34, UR34, UR10, -0x40 ;  /* 0xffffffc0222274a4 */ /* 0x000fe8000f8e020a */
[----:B------:R-:W-:Y:S01]  /*10250*/  UIMAD UR8, UR7, UR34, URZ ;  /* 0x00000022070872a4 */ /* 0x000fe2000f8e023f */
[----:B---3--:R-:W-:Y:S01]  /*10260*/  MOV R9, UR9 ;  /* 0x0000000900097c02 */ /* 0x008fe20008000f00 */
[----:B------:R-:W-:Y:S04]  /*10270*/  USHF.R.S32.HI UR9, URZ, 0x1f, UR34 ;  /* 0x0000001f3f097899 */ /* 0x000fe80008011422 */
[----:B------:R-:W2:Y:S01]  /*10280*/  LDG.E R8, [R8.64] ;  /* 0x0000002008087981 */ /* 0x000ea2000c1e1900 */
[----:B------:R-:W-:Y:S01]  /*10290*/  UIMAD UR8, UR9, UR6, UR8 ;  /* 0x00000006090872a4 */ /* 0x000fe2000f8e0208 */
[----:B----4-:R-:W-:Y:S01]  /*102a0*/  MOV R17, UR35 ;  /* 0x0000002300117c02 */ /* 0x010fe20008000f00 */
[----:B------:R-:W-:Y:S02]  /*102b0*/  UIMAD.WIDE.U32 UR34, UR6, UR34, URZ ;  /* 0x00000022062272a5 */ /* 0x000fe4000f8e003f */
[----:B------:R-:W-:Y:S02]  /*102c0*/  UMOV UR9, UR7 ;  /* 0x0000000700097c82 */ /* 0x000fe40008000000 */
[----:B------:R1:W2:Y:S01]  /*102d0*/  LDG.E R16, [R16.64] ;  /* 0x0000002010107981 */ /* 0x0002a2000c1e1900 */
        /* <DEDUP_REMOVED lines=12> */
.L_x_3201:
        /* <DEDUP_REMOVED lines=117> */
.L_x_3200:
[----:B-1234-:R-:W-:Y:S01]  /*10af0*/  MOV R15, UR28 ;  /* 0x0000001c000f7c02 */ /* 0x01efe20008000f00 */
[----:B------:R-:W-:Y:S01]  /*10b00*/  LDSM.16.MT88.4 R20, [R226+0x10000] ;  /* 0x01000000e214783b */ /* 0x000fe20000004200 */
[----:B------:R-:W-:Y:S02]  /*10b10*/  UISETP.GT.AND UP2, UPT, UR28, UR21, UPT ;  /* 0x000000151c00728c */ /* 0x000fe4000bf44270 */
[----:B------:R-:W-:Y:S01]  /*10b20*/  LEA R15, R15, R235, 0x6 ;  /* 0x000000eb0f0f7211 */ /* 0x000fe200078e30ff */
[----:B------:R-:W-:Y:S02]  /*10b30*/  UMOV UR8, UR23 ;  /* 0x0000001700087c82 */ /* 0x000fe40008000000 */
[----:B------:R-:W-:Y:S01]  /*10b40*/  UMOV UR9, UR22 ;  /* 0x0000001600097c82 */ /* 0x000fe20008000000 */
[C---:B------:R-:W-:Y:S01]  /*10b50*/  IADD3 R7, R15.reuse, 0x8, RZ ;  /* 0x000000080f077810 */ /* 0x040fe20007ffe0ff */
[----:B------:R-:W-:Y:S01]  /*10b60*/  LDSM.16.MT88.4 R28, [R225+0x10000] ;  /* 0x01000000e11c783b */ /* 0x000fe20000004200 */
[----:B------:R-:W-:Y:S02]  /*10b70*/  ISETP.GE.AND P2, PT, R15, R239, PT ;  /* 0x000000ef0f00720c */ /* 0x000fe40003f46270 */
[C---:B------:R-:W-:Y:S02]  /*10b80*/  ISETP.GE.AND P5, PT, R7.reuse, R241, PT ;  /* 0x000000f10700720c */ /* 0x040fe40003fa6270 */
[----:B------:R-:W-:Y:S02]  /*10b90*/  ISETP.GE.AND P4, PT, R7, R239, PT ;  /* 0x000000ef0700720c */ /* 0x000fe40003f86270 */
[C---:B------:R-:W-:Y:S02]  /*10ba0*/  IADD3 R8, R15.reuse, 0x1, RZ ;  /* 0x000000010f087810 */ /* 0x040fe40007ffe0ff */
[----:B------:R-:W-:Y:S02]  /*10bb0*/  ISETP.GE.OR P2, PT, R15, R238, !P2 ;  /* 0x000000ee0f00720c */ /* 0x000fe40005746670 */
[C---:B------:R-:W-:Y:S02]  /*10bc0*/  ISETP.GE.OR P5, PT, R7.reuse, R240, !P5 ;  /* 0x000000f00700720c */ /* 0x040fe40006fa6670 */
[----:B------:R-:W-:Y:S02]  /*10bd0*/  ISETP.GE.OR P4, PT, R7, R238, !P4 ;  /* 0x000000ee0700720c */ /* 0x000fe40006786670 */
[C---:B------:R-:W-:Y:S02]  /*10be0*/  IADD3 R7, R15.reuse, 0x10, RZ ;  /* 0x000000100f077810 */ /* 0x040fe40007ffe0ff */
[-C--:B------:R-:W-:Y:S02]  /*10bf0*/  ISETP.GE.AND P3, PT, R15, R241.reuse, PT ;  /* 0x000000f10f00720c */ /* 0x080fe40003f66270 */
[----:B------:R-:W-:Y:S02]  /*10c00*/  FSEL R170, R170, -INF , !P2 ;  /* 0xff800000aaaa7808 */ /* 0x000fe40005000000 */
[C---:B------:R-:W-:Y:S02]  /*10c10*/  ISETP.GE.AND P1, PT, R8.reuse, R241, PT ;  /* 0x000000f10800720c */ /* 0x040fe40003f26270 */
[C---:B------:R-:W-:Y:S02]  /*10c20*/  ISETP.GE.AND P6, PT, R8.reuse, R239, PT ;  /* 0x000000ef0800720c */ /* 0x040fe40003fc6270 */
[-C--:B------:R-:W-:Y:S02]  /*10c30*/  ISETP.GE.AND P2, PT, R7, R241.reuse, PT ;  /* 0x000000f10700720c */ /* 0x080fe40003f46270 */
[CC--:B------:R-:W-:Y:S02]  /*10c40*/  ISETP.GE.OR P3, PT, R15.reuse, R240.reuse, !P3 ;  /* 0x000000f00f00720c */ /* 0x0c0fe40005f66670 */
[C---:B------:R-:W-:Y:S02]  /*10c50*/  IADD3 R9, R15.reuse, 0x18, RZ ;  /* 0x000000180f097810 */ /* 0x040fe40007ffe0ff */
[C---:B------:R-:W-:Y:S02]  /*10c60*/  ISETP.GE.OR P1, PT, R8.reuse, R240, !P1 ;  /* 0x000000f00800720c */ /* 0x040fe40004f26670 */
[----:B------:R-:W-:Y:S02]  /*10c70*/  ISETP.GE.OR P6, PT, R8, R238, !P6 ;  /* 0x000000ee0800720c */ /* 0x000fe400077c6670 */
[----:B------:R-:W-:Y:S02]  /*10c80*/  IADD3 R8, R15, 0x9, RZ ;  /* 0x000000090f087810 */ /* 0x000fe40007ffe0ff */
[-C--:B------:R-:W-:Y:S02]  /*10c90*/  ISETP.GE.OR P2, PT, R7, R240.reuse, !P2 ;  /* 0x000000f00700720c */ /* 0x080fe40005746670 */
[----:B------:R-:W-:Y:S02]  /*10ca0*/  FSEL R168, R168, -INF , !P3 ;  /* 0xff800000a8a87808 */ /* 0x000fe40005800000 */
[----:B------:R-:W-:Y:S02]  /*10cb0*/  FSEL R193, R173, -INF , !P2 ;  /* 0xff800000adc17808 */ /* 0x000fe40005000000 */
[C---:B------:R-:W-:Y:S02]  /*10cc0*/  ISETP.GE.AND P0, PT, R8.reuse, R241, PT ;  /* 0x000000f10800720c */ /* 0x040fe40003f06270 */
[C---:B------:R-:W-:Y:S02]  /*10cd0*/  ISETP.GE.AND P3, PT, R8.reuse, R239, PT ;  /* 0x000000ef0800720c */ /* 0x040fe40003f66270 */
[-C--:B------:R-:W-:Y:S02]  /*10ce0*/  ISETP.GE.AND P2, PT, R9, R241.reuse, PT ;  /* 0x000000f10900720c */ /* 0x080fe40003f46270 */
[C---:B------:R-:W-:Y:S02]  /*10cf0*/  ISETP.GE.OR P0, PT, R8.reuse, R240, !P0 ;  /* 0x000000f00800720c */ /* 0x040fe40004706670 */
[----:B------:R-:W-:Y:S02]  /*10d00*/  ISETP.GE.OR P3, PT, R8, R238, !P3 ;  /* 0x000000ee0800720c */ /* 0x000fe40005f66670 */
[----:B------:R-:W-:Y:S02]  /*10d10*/  IADD3 R8, R15, 0x11, RZ ;  /* 0x000000110f087810 */ /* 0x000fe40007ffe0ff */
[----:B------:R-:W-:Y:S02]  /*10d20*/  ISETP.GE.OR P2, PT, R9, R240, !P2 ;  /* 0x000000f00900720c */ /* 0x000fe40005746670 */
[----:B------:R-:W-:Y:S02]  /*10d30*/  FSEL R169, R169, -INF , !P1 ;  /* 0xff800000a9a97808 */ /* 0x000fe40004800000 */
[----:B------:R-:W-:Y:S02]  /*10d40*/  FSEL R171, R171, -INF , !P5 ;  /* 0xff800000abab7808 */ /* 0x000fe40006800000 */
[----:B------:R-:W-:Y:S02]  /*10d50*/  IADD3 R16, R15, 0x20, RZ ;  /* 0x000000200f107810 */ /* 0x000fe40007ffe0ff */
[----:B------:R-:W-:Y:S02]  /*10d60*/  ISETP.GE.AND P5, PT, R8, R241, PT ;  /* 0x000000f10800720c */ /* 0x000fe40003fa6270 */
[----:B------:R-:W-:Y:S02]  /*10d70*/  FSEL R195, R13, -INF , !P2 ;  /* 0xff8000000dc37808 */ /* 0x000fe40005000000 */
[----:B------:R-:W-:Y:S02]  /*10d80*/  FMNMX.FTZ R13, R168, R2, !PT ;  /* 0x00000002a80d7209 */ /* 0x000fe40007810000 */
[----:B------:R-:W-:Y:S02]  /*10d90*/  ISETP.GE.AND P1, PT, R7, R239, PT ;  /* 0x000000ef0700720c */ /* 0x000fe40003f26270 */
[----:B------:R-:W-:Y:S02]  /*10da0*/  FMNMX.FTZ R13, R169, R13, !PT ;  /* 0x0000000da90d7209 */ /* 0x000fe40007810000 */
[----:B------:R-:W-:Y:S02]  /*10db0*/  ISETP.GE.OR P5, PT, R8, R240, !P5 ;  /* 0x000000f00800720c */ /* 0x000fe40006fa6670 */
[----:B------:R-:W-:Y:S02]  /*10dc0*/  ISETP.GE.AND P2, PT, R16, R241, PT ;  /* 0x000000f11000720c */ /* 0x000fe40003f46270 */
[----:B------:R-:W-:Y:S02]  /*10dd0*/  ISETP.GE.OR P1, PT, R7, R238, !P1 ;  /* 0x000000ee0700720c */ /* 0x000fe40004f26670 */
[----:B------:R-:W-:Y:S02]  /*10de0*/  FSEL R7, R172, -INF , !P0 ;  /* 0xff800000ac077808 */ /* 0x000fe40004000000 */
[----:B------:R-:W-:Y:S02]  /*10df0*/  FMNMX.FTZ R13, R171, R13, !PT ;  /* 0x0000000dab0d7209 */ /* 0x000fe40007810000 */
[----:B------:R-:W-:Y:S02]  /*10e00*/  FSEL R194, R12, -INF , !P5 ;  /* 0xff8000000cc27808 */ /* 0x000fe40006800000 */
[C---:B------:R-:W-:Y:S02]  /*10e10*/  IADD3 R12, R15.reuse, 0x21, RZ ;  /* 0x000000210f0c7810 */ /* 0x040fe40007ffe0ff */
[----:B------:R-:W-:Y:S02]  /*10e20*/  ISETP.GE.OR P2, PT, R16, R240, !P2 ;  /* 0x000000f01000720c */ /* 0x000fe40005746670 */
[----:B------:R-:W-:Y:S02]  /*10e30*/  IADD3 R17, R15, 0x19, RZ ;  /* 0x000000190f117810 */ /* 0x000fe40007ffe0ff */
[----:B------:R-:W-:Y:S02]  /*10e40*/  FMNMX.FTZ R13, R7, R13, !PT ;  /* 0x0000000d070d7209 */ /* 0x000fe40007810000 */
[----:B------:R-:W-:Y:S02]  /*10e50*/  ISETP.GE.AND P0, PT, R8, R239, PT ;  /* 0x000000ef0800720c */ /* 0x000fe40003f06270 */
[----:B------:R-:W-:Y:S02]  /*10e60*/  FSEL R248, R14, -INF , !P2 ;  /* 0xff8000000ef87808 */ /* 0x000fe40005000000 */
[-C--:B------:R-:W-:Y:S02]  /*10e70*/  ISETP.GE.AND P2, PT, R12, R241.reuse, PT ;  /* 0x000000f10c00720c */ /* 0x080fe40003f46270 */
[----:B------:R-:W-:Y:S02]  /*10e80*/  ISETP.GE.OR P0, PT, R8, R238, !P0 ;  /* 0x000000ee0800720c */ /* 0x000fe40004706670 */
[----:B------:R-:W-:Y:S02]  /*10e90*/  ISETP.GE.AND P5, PT, R17, R241, PT ;  /* 0x000000f11100720c */ /* 0x000fe40003fa6270 */
[----:B------:R-:W-:Y:S02]  /*10ea0*/  FSEL R8, R3, -INF , !P6 ;  /* 0xff80000003087808 */ /* 0x000fe40007000000 */
[----:B------:R-:W-:Y:S02]  /*10eb0*/  IADD3 R3, R15, 0x28, RZ ;  /* 0x000000280f037810 */ /* 0x000fe40007ffe0ff */
[----:B------:R-:W-:Y:S02]  /*10ec0*/  FMNMX.FTZ R14, R193, R13, !PT ;  /* 0x0000000dc10e7209 */ /* 0x000fe40007810000 */
[-C--:B------:R-:W-:Y:S02]  /*10ed0*/  ISETP.GE.AND P6, PT, R9, R239.reuse, PT ;  /* 0x000000ef0900720c */ /* 0x080fe40003fc6270 */
[-C--:B------:R-:W-:Y:S02]  /*10ee0*/  ISETP.GE.OR P2, PT, R12, R240.reuse, !P2 ;  /* 0x000000f00c00720c */ /* 0x080fe40005746670 */
[----:B------:R-:W-:Y:S02]  /*10ef0*/  FSEL R10, R165, -INF , !P4 ;  /* 0xff800000a50a7808 */ /* 0x000fe40006000000 */
[-C--:B------:R-:W-:Y:S02]  /*10f00*/  ISETP.GE.AND P4, PT, R16, R239.reuse, PT ;  /* 0x000000ef1000720c */ /* 0x080fe40003f86270 */
[----:B------:R-:W-:Y:S02]  /*10f10*/  ISETP.GE.OR P5, PT, R17, R240, !P5 ;  /* 0x000000f01100720c */ /* 0x000fe40006fa6670 */
[----:B------:R-:W-:Y:S02]  /*10f20*/  ISETP.GE.OR P6, PT, R9, R238, !P6 ;  /* 0x000000ee0900720c */ /* 0x000fe400077c6670 */
[----:B------:R-:W-:Y:S02]  /*10f30*/  FSEL R9, R164, -INF , !P3 ;  /* 0xff800000a4097808 */ /* 0x000fe40005800000 */
[----:B------:R-:W-:Y:S02]  /*10f40*/  FSEL R207, R207, -INF , !P2 ;  /* 0xff800000cfcf7808 */ /* 0x000fe40005000000 */
[----:B------:R-:W-:Y:S02]  /*10f50*/  ISETP.GE.AND P3, PT, R12, R239, PT ;  /* 0x000000ef0c00720c */ /* 0x000fe40003f66270 */
[-C--:B------:R-:W-:Y:S02]  /*10f60*/  ISETP.GE.AND P2, PT, R3, R241.reuse, PT ;  /* 0x000000f10300720c */ /* 0x080fe40003f46270 */
[----:B------:R-:W-:Y:S02]  /*10f70*/  FMNMX.FTZ R14, R194, R14, !PT ;  /* 0x0000000ec20e7209 */ /* 0x000fe40007810000 */
[----:B------:R-:W-:Y:S02]  /*10f80*/  ISETP.GE.OR P4, PT, R16, R238, !P4 ;  /* 0x000000ee1000720c */ /* 0x000fe40006786670 */
[----:B------:R-:W-:Y:S02]  /*10f90*/  FMNMX.FTZ R16, R170, R0, !PT ;  /* 0x00000000aa107209 */ /* 0x000fe40007810000 */
[----:B------:R-:W-:Y:S02]  /*10fa0*/  FSEL R196, R196, -INF , !P5 ;  /* 0xff800000c4c47808 */ /* 0x000fe40006800000 */
[----:B------:R-:W-:Y:S02]  /*10fb0*/  ISETP.GE.OR P3, PT, R12, R238, !P3 ;  /* 0x000000ee0c00720c */ /* 0x000fe40005f66670 */
[----:B------:R-:W-:Y:S02]  /*10fc0*/  IADD3 R12, R15, 0x29, RZ ;  /* 0x000000290f0c7810 */ /* 0x000fe40007ffe0ff */
[----:B------:R-:W-:Y:S02]  /*10fd0*/  ISETP.GE.OR P2, PT, R3, R240, !P2 ;  /* 0x000000f00300720c */ /* 0x000fe40005746670 */
[----:B------:R-:W-:Y:S02]  /*10fe0*/  FMNMX.FTZ R14, R195, R14, !PT ;  /* 0x0000000ec30e7209 */ /* 0x000fe40007810000 */
[----:B------:R-:W-:Y:S02]  /*10ff0*/  FMNMX.FTZ R16, R8, R16, !PT ;  /* 0x0000001008107209 */ /* 0x000fe40007810000 */
[----:B------:R-:W-:Y:S02]  /*11000*/  FSEL R206, R206, -INF , !P2 ;  /* 0xff800000cece7808 */ /* 0x000fe40005000000 */
[----:B------:R-:W-:Y:S02]  /*11010*/  ISETP.GE.AND P2, PT, R12, R241, PT ;  /* 0x000000f10c00720c */ /* 0x000fe40003f46270 */
[----:B------:R-:W-:Y:S02]  /*11020*/  FMNMX.FTZ R14, R196, R14, !PT ;  /* 0x0000000ec40e7209 */ /* 0x000fe40007810000 */
[----:B------:R-:W-:Y:S02]  /*11030*/  FSEL R173, R5, -INF , !P6 ;  /* 0xff80000005ad7808 */ /* 0x000fe40007000000 */
[-C--:B------:R-:W-:Y:S02]  /*11040*/  ISETP.GE.AND P5, PT, R17, R239.reuse, PT ;  /* 0x000000ef1100720c */ /* 0x080fe40003fa6270 */
[----:B------:R-:W-:Y:S02]  /*11050*/  FMNMX.FTZ R5, R10, R16, !PT ;  /* 0x000000100a057209 */ /* 0x000fe40007810000 */
[----:B------:R-:W-:Y:S02]  /*11060*/  FSEL R174, R174, -INF , !P0 ;  /* 0xff800000aeae7808 */ /* 0x000fe40004000000 */
[----:B------:R-:W-:Y:S02]  /*11070*/  IADD3 R13, R15, 0x30, RZ ;  /* 0x000000300f0d7810 */ /* 0x000fe40007ffe0ff */
[C---:B------:R-:W-:Y:S02]  /*11080*/  ISETP.GE.AND P0, PT, R12.reuse, R239, PT ;  /* 0x000000ef0c00720c */ /* 0x040fe40003f06270 */
[----:B------:R-:W-:Y:S02]  /*11090*/  ISETP.GE.OR P2, PT, R12, R240, !P2 ;  /* 0x000000f00c00720c */ /* 0x000fe40005746670 */
[----:B------:R-:W-:Y:S02]  /*110a0*/  FMNMX.FTZ R14, R248, R14, !PT ;  /* 0x0000000ef80e7209 */ /* 0x000fe40007810000 */
[----:B------:R-:W-:Y:S02]  /*110b0*/  FSEL R175, R175, -INF , !P1 ;  /* 0xff800000afaf7808 */ /* 0x000fe40004800000 */
[----:B------:R-:W-:Y:S02]  /*110c0*/  ISETP.GE.OR P5, PT, R17, R238, !P5 ;  /* 0x000000ee1100720c */ /* 0x000fe40006fa6670 */
[----:B------:R-:W-:Y:S02]  /*110d0*/  FMNMX.FTZ R5, R9, R5, !PT ;  /* 0x0000000509057209 */ /* 0x000fe40007810000 */
[----:B------:R-:W-:Y:S02]  /*110e0*/  FMNMX.FTZ R14, R207, R14, !PT ;  /* 0x0000000ecf0e7209 */ /* 0x000fe40007810000 */
[----:B------:R-:W-:Y:S02]  /*110f0*/  ISETP.GE.OR P0, PT, R12, R238, !P0 ;  /* 0x000000ee0c00720c */ /* 0x000fe40004706670 */
[----:B------:R-:W-:Y:S02]  /*11100*/  IADD3 R12, R15, 0x31, RZ ;  /* 0x000000310f0c7810 */ /* 0x000fe40007ffe0ff */
[----:B------:R-:W-:Y:S02]  /*11110*/  FSEL R205, R205, -INF , !P2 ;  /* 0xff800000cdcd7808 */ /* 0x000fe40005000000 */
[----:B------:R-:W-:Y:S02]  /*11120*/  ISETP.GE.AND P2, PT, R13, R241, PT ;  /* 0x000000f10d00720c */ /* 0x000fe40003f46270 */
[----:B------:R-:W-:Y:S02]  /*11130*/  ISETP.GE.AND P1, PT, R3, R239, PT ;  /* 0x000000ef0300720c */ /* 0x000fe40003f26270 */
[----:B------:R-:W-:Y:S02]  /*11140*/  FSEL R172, R4, -INF , !P5 ;  /* 0xff80000004ac7808 */ /* 0x000fe40006800000 */
[----:B------:R-:W-:Y:S02]  /*11150*/  FMNMX.FTZ R4, R175, R5, !PT ;  /* 0x00000005af047209 */ /* 0x000fe40007810000 */
[----:B------:R-:W-:Y:S02]  /*11160*/  ISETP.GE.OR P2, PT, R13, R240, !P2 ;  /* 0x000000f00d00720c */ /* 0x000fe40005746670 */
[-C--:B------:R-:W-:Y:S02]  /*11170*/  ISETP.GE.AND P6, PT, R12, R241.reuse, PT ;  /* 0x000000f10c00720c */ /* 0x080fe40003fc6270 */
[----:B------:R-:W-:Y:S02]  /*11180*/  FMNMX.FTZ R5, R206, R14, !PT ;  /* 0x0000000ece057209 */ /* 0x000fe40007810000 */
[----:B------:R-:W-:Y:S02]  /*11190*/  ISETP.GE.OR P1, PT, R3, R238, !P1 ;  /* 0x000000ee0300720c */ /* 0x000fe40004f26670 */
[C---:B------:R-:W-:Y:S02]  /*111a0*/  IADD3 R3, R15.reuse, 0x38, RZ ;  /* 0x000000380f037810 */ /* 0x040fe40007ffe0ff */
        /* <DEDUP_REMOVED lines=23> */
[C---:B------:R-:W-:Y:S02]  /*11320*/  ISETP.GE.AND P2, PT, R13.reuse, R239, PT ;  /* 0x000000ef0d00720c */ /* 0x040fe40003f46270 */
[----:B------:R-:W-:Y:S02]  /*11330*/  FMNMX.FTZ R6, R202, R5, !PT ;  /* 0x00000005ca067209 */ /* 0x000fe40007810000 */
[----:B------:R-:W1:Y:S01]  /*11340*/  SHFL.BFLY PT, R5, R4, 0x2, 0x1f ;  /* 0x0c401f0004057f89 */ /* 0x000e6200000e0000 */
[-C--:B------:R-:W-:Y:S02]  /*11350*/  ISETP.GE.OR P2, PT, R13, R238.reuse, !P2 ;  /* 0x000000ee0d00720c */ /* 0x080fe40005746670 */
[CC--:B------:R-:W-:Y:S02]  /*11360*/  ISETP.GE.AND P1, PT, R12.reuse, R239.reuse, PT ;  /* 0x000000ef0c00720c */ /* 0x0c0fe40003f26270 */
[----:B------:R-:W-:Y:S02]  /*11370*/  FSEL R201, R201, -INF , !P0 ;  /* 0xff800000c9c97808 */ /* 0x000fe40004000000 */
[----:B------:R-:W-:Y:S02]  /*11380*/  ISETP.GE.OR P1, PT, R12, R238, !P1 ;  /* 0x000000ee0c00720c */ /* 0x000fe40004f26670 */
[----:B------:R-:W-:Y:S02]  /*11390*/  FSEL R179, R179, -INF , !P2 ;  /* 0xff800000b3b37808 */ /* 0x000fe40005000000 */
[-C--:B------:R-:W-:Y:S02]  /*113a0*/  ISETP.GE.AND P0, PT, R3, R239.reuse, PT ;  /* 0x000000ef0300720c */ /* 0x080fe40003f06270 */
[----:B------:R-:W-:Y:S02]  /*113b0*/  FMNMX.FTZ R6, R201, R6, !PT ;  /* 0x00000006c9067209 */ /* 0x000fe40007810000 */
[----:B------:R-:W-:Y:S02]  /*113c0*/  FSEL R178, R178, -INF , !P1 ;  /* 0xff800000b2b27808 */ /* 0x000fe40004800000 */
[----:B------:R-:W-:Y:S02]  /*113d0*/  FMNMX.FTZ R6, R179, R6, !PT ;  /* 0x00000006b3067209 */ /* 0x000fe40007810000 */
[-C--:B------:R-:W-:Y:S02]  /*113e0*/  ISETP.GE.OR P2, PT, R3, R238.reuse, !P0 ;  /* 0x000000ee0300720c */ /* 0x080fe40004746670 */
[----:B------:R-:W-:Y:S02]  /*113f0*/  ISETP.GE.AND P0, PT, R15, R239, PT ;  /* 0x000000ef0f00720c */ /* 0x000fe40003f06270 */
[----:B------:R-:W-:Y:S02]  /*11400*/  FSEL R177, R177, -INF , !P2 ;  /* 0xff800000b1b17808 */ /* 0x000fe40005000000 */
[----:B------:R-:W-:Y:S02]  /*11410*/  ISETP.GE.OR P0, PT, R15, R238, !P0 ;  /* 0x000000ee0f00720c */ /* 0x000fe40004706670 */
[----:B------:R-:W-:Y:S01]  /*11420*/  FMNMX.FTZ R3, R178, R6, !PT ;  /* 0x00000006b2037209 */ /* 0x000fe20007810000 */
[----:B------:R-:W-:Y:S01]  /*11430*/  LDSM.16.MT88.4 R12, [R228+0x10000] ;  /* 0x01000000e40c783b */ /* 0x000fe20000004200 */
[----:B------:R-:W-:Y:S02]  /*11440*/  FSEL R165, R11, -INF , !P0 ;  /* 0xff8000000ba57808 */ /* 0x000fe40004000000 */
[----:B------:R-:W-:Y:S04]  /*11450*/  FMNMX.FTZ R3, R177, R3, !PT ;  /* 0x00000003b1037209 */ /* 0x000fe80007810000 */
[----:B------:R-:W-:Y:S02]  /*11460*/  FMNMX.FTZ R3, R165, R3, !PT ;  /* 0x00000003a5037209 */ /* 0x000fe40007810000 */
[----:B-1----:R-:W-:Y:S03]  /*11470*/  FMNMX.FTZ R5, R4, R5, !PT ;  /* 0x0000000504057209 */ /* 0x002fe60007810000 */
[----:B------:R-:W1:Y:S08]  /*11480*/  SHFL.BFLY PT, R4, R3, 0x2, 0x1f ;  /* 0x0c401f0003047f89 */ /* 0x000e7000000e0000 */
[----:B------:R-:W2:Y:S01]  /*11490*/  SHFL.BFLY PT, R164, R5, 0x1, 0x1f ;  /* 0x0c201f0005a47f89 */ /* 0x000ea200000e0000 */
[----:B-1----:R-:W-:Y:S07]  /*114a0*/  FMNMX.FTZ R4, R3, R4, !PT ;  /* 0x0000000403047209 */ /* 0x002fee0007810000 */
[----:B------:R-:W1:Y:S01]  /*114b0*/  SHFL.BFLY PT, R3, R4, 0x1, 0x1f ;  /* 0x0c201f0004037f89 */ /* 0x000e6200000e0000 */
[----:B--2---:R-:W-:Y:S04]  /*114c0*/  FMNMX.FTZ R164, R5, R164, !PT ;  /* 0x000000a405a47209 */ /* 0x004fe80007810000 */
[C---:B------:R-:W-:Y:S01]  /*114d0*/  FSETP.NEU.FTZ.AND P1, PT, R164.reuse, -INF , PT ;  /* 0xff800000a400780b */ /* 0x040fe20003f3d000 */
[----:B------:R-:W-:Y:S05]  /*114e0*/  FMUL.FTZ R189, R164, c[0x0][0x23c] ;  /* 0x00008f00a4bd7a20 */ /* 0x000fea0000410000 */
[----:B------:R-:W-:Y:S05]  /*114f0*/  FSEL R189, R189, RZ, P1 ;  /* 0x000000ffbdbd7208 */ /* 0x000fea0000800000 */
[--C-:B------:R-:W-:Y:S02]  /*11500*/  FFMA.FTZ R186, R168, c[0x0][0x23c], -R189.reuse ;  /* 0x00008f00a8ba7a23 */ /* 0x100fe400000108bd */
[--C-:B------:R-:W-:Y:S02]  /*11510*/  FFMA.FTZ R180, R169, c[0x0][0x23c], -R189.reuse ;  /* 0x00008f00a9b47a23 */ /* 0x100fe400000108bd */
[--C-:B------:R-:W-:Y:S01]  /*11520*/  FFMA.FTZ R185, R171, c[0x0][0x23c], -R189.reuse ;  /* 0x00008f00abb97a23 */ /* 0x100fe200000108bd */
[----:B-1----:R-:W-:Y:S01]  /*11530*/  FMNMX.FTZ R3, R4, R3, !PT ;  /* 0x0000000304037209 */ /* 0x002fe20007810000 */
[--C-:B------:R-:W-:Y:S01]  /*11540*/  FFMA.FTZ R184, R7, c[0x0][0x23c], -R189.reuse ;  /* 0x00008f0007b87a23 */ /* 0x100fe200000108bd */
[----:B------:R-:W-:Y:S01]  /*11550*/  FSEL R4, R164, RZ, P1 ;  /* 0x000000ffa4047208 */ /* 0x000fe20000800000 */
[----:B------:R-:W-:Y:S01]  /*11560*/  MUFU.EX2 R186, R186 ;  /* 0x000000ba00ba7308 */ /* 0x000fe20000000800 */
[C---:B------:R-:W-:Y:S01]  /*11570*/  FSETP.NEU.FTZ.AND P0, PT, R3.reuse, -INF , PT ;  /* 0xff8000000300780b */ /* 0x040fe20003f1d000 */
[C---:B------:R-:W-:Y:S02]  /*11580*/  FMUL.FTZ R176, R3.reuse, c[0x0][0x23c] ;  /* 0x00008f0003b07a20 */ /* 0x040fe40000410000 */
[----:B------:R-:W-:Y:S01]  /*11590*/  FADD.FTZ R2, -R4, R2 ;  /* 0x0000000204027221 */ /* 0x000fe20000010100 */
[----:B------:R-:W-:Y:S01]  /*115a0*/  FSEL R4, R3, RZ, P0 ;  /* 0x000000ff03047208 */ /* 0x000fe20000000000 */
[--C-:B------:R-:W-:Y:S01]  /*115b0*/  FFMA.FTZ R193, R193, c[0x0][0x23c], -R189.reuse ;  /* 0x00008f00c1c17a23 */ /* 0x100fe200000108bd */
[----:B------:R-:W-:Y:S01]  /*115c0*/  FSEL R176, R176, RZ, P0 ;  /* 0x000000ffb0b07208 */ /* 0x000fe20000000000 */
[----:B------:R-:W-:Y:S01]  /*115d0*/  FMUL.FTZ R2, R2, c[0x0][0x23c] ;  /* 0x00008f0002027a20 */ /* 0x000fe20000410000 */
[----:B------:R-:W-:Y:S01]  /*115e0*/  PLOP3.LUT P0, PT, PT, PT, UP2, 0x80, 0x0 ;  /* 0x000000000000781c */ /* 0x000fe20003f0f028 */
[----:B------:R-:W-:Y:S01]  /*115f0*/  FADD.FTZ R0, -R4, R0 ;  /* 0x0000000004007221 */ /* 0x000fe20000010100 */
[----:B------:R-:W1:Y:S01]  /*11600*/  MUFU.EX2 R180, R180 ;  /* 0x000000b400b47308 */ /* 0x000e620000000800 */
[--C-:B------:R-:W-:Y:S02]  /*11610*/  FFMA.FTZ R187, R170, c[0x0][0x23c], -R176.reuse ;  /* 0x00008f00aabb7a23 */ /* 0x100fe400000108b0 */
[--C-:B------:R-:W-:Y:S02]  /*11620*/  FFMA.FTZ R183, R8, c[0x0][0x23c], -R176.reuse ;  /* 0x00008f0008b77a23 */ /* 0x100fe400000108b0 */
[--C-:B------:R-:W-:Y:S02]  /*11630*/  FFMA.FTZ R182, R10, c[0x0][0x23c], -R176.reuse ;  /* 0x00008f000ab67a23 */ /* 0x100fe400000108b0 */
[--C-:B------:R-:W-:Y:S02]  /*11640*/  FFMA.FTZ R181, R9, c[0x0][0x23c], -R176.reuse ;  /* 0x00008f0009b57a23 */ /* 0x100fe400000108b0 */
[----:B------:R-:W-:Y:S01]  /*11650*/  FMUL.FTZ R0, R0, c[0x0][0x23c] ;  /* 0x00008f0000007a20 */ /* 0x000fe20000410000 */
[----:B------:R-:W-:Y:S01]  /*11660*/  MUFU.EX2 R185, R185 ;  /* 0x000000b900b97308 */ /* 0x000fe20000000800 */
[--C-:B------:R-:W-:Y:S02]  /*11670*/  FFMA.FTZ R198, R175, c[0x0][0x23c], -R176.reuse ;  /* 0x00008f00afc67a23 */ /* 0x100fe400000108b0 */
[--C-:B------:R-:W-:Y:S02]  /*11680*/  FFMA.FTZ R197, R174, c[0x0][0x23c], -R176.reuse ;  /* 0x00008f00aec57a23 */ /* 0x100fe400000108b0 */
[--C-:B------:R-:W-:Y:S02]  /*11690*/  FFMA.FTZ R199, R173, c[0x0][0x23c], -R176.reuse ;  /* 0x00008f00adc77a23 */ /* 0x100fe400000108b0 */
[--C-:B------:R-:W-:Y:S02]  /*116a0*/  FFMA.FTZ R200, R172, c[0x0][0x23c], -R176.reuse ;  /* 0x00008f00acc87a23 */ /* 0x100fe400000108b0 */
[----:B------:R-:W-:Y:S01]  /*116b0*/  LDSM.16.MT88.4 R172, [R228+0x14800] ;  /* 0x01480000e4ac783b */ /* 0x000fe20000004200 */
        /* <DEDUP_REMOVED lines=318> */
[C---:B----4-:R-:W-:Y:S03]  /*12aa0*/  HMMA.16816.F32.BF16 R4, R132.reuse, R148, R4 ;  /* 0x000000948404723c */ /* 0x050fe60000041804 */
[----:B------:R-:W-:Y:S02]  /*12ab0*/  FADD.FTZ R202, R202, R204 ;  /* 0x000000cccaca7221 */ /* 0x000fe40000010000 */
[----:B------:R-:W-:Y:S02]  /*12ac0*/  FADD.FTZ R206, R205, R206 ;  /* 0x000000cecdce7221 */ /* 0x000fe40000010000 */
[----:B------:R-:W-:Y:S01]  /*12ad0*/  FADD.FTZ R202, R201, R202 ;  /* 0x000000cac9ca7221 */ /* 0x000fe20000010000 */
[C---:B------:R-:W-:Y:S01]  /*12ae0*/  HMMA.16816.F32.BF16 R8, R132.reuse, R150, R8 ;  /* 0x000000968408723c */ /* 0x040fe20000041808 */
[----:B------:R-:W4:Y:S03]  /*12af0*/  LDSM.16.MT88.4 R148, [R225+0x13000] ;  /* 0x01300000e194783b */ /* 0x000f260000004200 */
        /* <DEDUP_REMOVED lines=9> */
[C---:B-1----:R-:W-:Y:S04]  /*12b90*/  HMMA.16816.F32.BF16 R20, R132.reuse, R136, R20 ;  /* 0x000000888414723c */ /* 0x042fe80000041814 */
[----:B------:R-:W-:Y:S02]  /*12ba0*/  FADD.FTZ R247, R189, R192 ;  /* 0x000000c0bdf77221 */ /* 0x000fe40000010000 */
[----:B------:R-:W-:Y:S02]  /*12bb0*/  FADD.FTZ R246, R165, R188 ;  /* 0x000000bca5f67221 */ /* 0x000fe40000010000 */
        /* <DEDUP_REMOVED lines=78> */
[C---:B-1----:R-:W-:Y:S08]  /*130a0*/  HMMA.16816.F32.BF16 R124, R168.reuse, R12, R124 ;  /* 0x0000000ca87c723c */ /* 0x042ff0000004187c */
[----:B------:R-:W-:Y:S01]  /*130b0*/  HMMA.16816.F32.BF16 R128, R168, R14, R128 ;  /* 0x0000000ea880723c */ /* 0x000fe20000041880 */
[----:B------:R-:W-:-:S07]  /*130c0*/  @P0 BRA `(.L_x_3202) ;  /* 0xffffb02000000947 */ /* 0x000fce000383ffff */
.L_x_3198:
        /* <DEDUP_REMOVED lines=26> */
[--C-:B------:R-:W-:Y:S01]  /*13270*/  SHF.R.S32.HI R10, RZ, 0x2, R9.reuse ;  /* 0x00000002ff0a7819 */ /* 0x100fe20000011409 */
[----:B---3--:R-:W-:Y:S01]  /*13280*/  FADD.FTZ R4, R247, R4 ;  /* 0x00000004f7047221 */ /* 0x008fe20000010000 */
[----:B------:R-:W-:Y:S02]  /*13290*/  SHF.R.S32.HI R5, RZ, 0x1f, R9 ;  /* 0x0000001fff057819 */ /* 0x000fe40000011409 */
[----:B------:R-:W-:Y:S02]  /*132a0*/  FSETP.NE.FTZ.AND P3, PT, R2, RZ, PT ;  /* 0x000000ff0200720b */ /* 0x000fe40003f75000 */
[----:B------:R-:W-:-:S02]  /*132b0*/  LEA.HI R5, R5, R10, RZ, 0x3 ;  /* 0x0000000a05057211 */ /* 0x000fc400078f18ff */
[----:B------:R-:W-:Y:S02]  /*132c0*/  FSETP.NE.FTZ.AND P4, PT, R4, RZ, PT ;  /* 0x000000ff0400720b */ /* 0x000fe40003f95000 */
[----:B------:R-:W-:Y:S02]  /*132d0*/  LOP3.LUT R5, R5, 0xfffffff8, RZ, 0xc0, !PT ;  /* 0xfffffff805057812 */ /* 0x000fe400078ec0ff */
[----:B------:R-:W-:Y:S02]  /*132e0*/  LOP3.LUT R13, R12, 0xfffffff0, RZ, 0xc0, !PT ;  /* 0xfffffff00c0d7812 */ /* 0x000fe400078ec0ff */
[----:B------:R-:W-:Y:S02]  /*132f0*/  IADD3 R5, R10, -R5, RZ ;  /* 0x800000050a057210 */ /* 0x000fe40007ffe0ff */
[----:B------:R-:W1:Y:S01]  /*13300*/  S2R R10, SR_TID.X ;  /* 0x00000000000a7919 */ /* 0x000e620000002100 */
[----:B------:R-:W-:Y:S01]  /*13310*/  LOP3.LUT R14, R9, 0x1ffffffc, RZ, 0xc0, !PT ;  /* 0x1ffffffc090e7812 */ /* 0x000fe200078ec0ff */
[----:B------:R-:W2:Y:S01]  /*13320*/  @P3 MUFU.RCP R6, R2 ;  /* 0x0000000200063308 */ /* 0x000ea20000001000 */
[----:B------:R-:W-:-:S02]  /*13330*/  IADD3 R13, -R13, R0, RZ ;  /* 0x000000000d0d7210 */ /* 0x000fc40007ffe1ff */
[C---:B------:R-:W-:Y:S02]  /*13340*/  LOP3.LUT R16, R5.reuse, 0x1, RZ, 0xc0, !PT ;  /* 0x0000000105107812 */ /* 0x040fe400078ec0ff */
[----:B------:R-:W-:Y:S02]  /*13350*/  LEA.HI R8, R8, R0, RZ, 0x5 ;  /* 0x0000000008087211 */ /* 0x000fe400078f28ff */
[----:B------:R-:W-:Y:S01]  /*13360*/  SHF.L.U32 R18, R5, 0x6, RZ ;  /* 0x0000000605127819 */ /* 0x000fe200000006ff */
[----:B------:R-:W3:Y:S01]  /*13370*/  @P4 MUFU.RCP R7, R4 ;  /* 0x0000000400074308 */ /* 0x000ee20000001000 */
[----:B------:R-:W-:Y:S02]  /*13380*/  LEA.HI R17, R13, R13, RZ, 0x1 ;  /* 0x0000000d0d117211 */ /* 0x000fe400078f08ff */
[----:B------:R-:W-:Y:S02]  /*13390*/  ISETP.NE.U32.AND P0, PT, R16, 0x1, PT ;  /* 0x000000011000780c */ /* 0x000fe40003f05070 */
[----:B------:R-:W-:-:S02]  /*133a0*/  SHF.R.S32.HI R12, RZ, 0x5, R8 ;  /* 0x00000005ff0c7819 */ /* 0x000fc40000011408 */
[----:B------:R-:W-:Y:S01]  /*133b0*/  IADD3 R14, -R14, R0, RZ ;  /* 0x000000000e0e7210 */ /* 0x000fe20007ffe1ff */
[----:B--2---:R-:W-:Y:S01]  /*133c0*/  FMUL.FTZ R163, R6, R163 ;  /* 0x000000a306a37220 */ /* 0x004fe20000410000 */
[----:B------:R-:W-:Y:S01]  /*133d0*/  LOP3.LUT R18, R18, 0x1c0, RZ, 0xc0, !PT ;  /* 0x000001c012127812 */ /* 0x000fe200078ec0ff */
[C---:B------:R-:W-:Y:S01]  /*133e0*/  FMUL.FTZ R162, R6.reuse, R162 ;  /* 0x000000a206a27220 */ /* 0x040fe20000410000 */
[----:B------:R-:W-:Y:S01]  /*133f0*/  SHF.L.U32 R16, R17, 0x2, RZ ;  /* 0x0000000211107819 */ /* 0x000fe200000006ff */
[----:B------:R-:W-:Y:S01]  /*13400*/  FMUL.FTZ R159, R6, R159 ;  /* 0x0000009f069f7220 */ /* 0x000fe20000410000 */
[----:B------:R-:W-:Y:S01]  /*13410*/  LEA R14, R12, R14, 0x9 ;  /* 0x0000000e0c0e7211 */ /* 0x000fe200078e48ff */
[----:B------:R-:W-:Y:S01]  /*13420*/  FMUL.FTZ R158, R6, R158 ;  /* 0x0000009e069e7220 */ /* 0x000fe20000410000 */
[----:B-1----:R-:W-:Y:S01]  /*13430*/  SHF.R.S32.HI R11, RZ, 0x1f, R10 ;  /* 0x0000001fff0b7819 */ /* 0x002fe2000001140a */
[C---:B---3--:R-:W-:Y:S01]  /*13440*/  FMUL.FTZ R160, R7.reuse, R160 ;  /* 0x000000a007a07220 */ /* 0x048fe20000410000 */
[----:B------:R-:W-:Y:S01]  /*13450*/  LEA.HI R18, R18, R18, RZ, 0x1d ;  /* 0x0000001212127211 */ /* 0x000fe200078fe8ff */
[----:B------:R-:W-:Y:S01]  /*13460*/  FMUL.FTZ R161, R7, R161 ;  /* 0x000000a107a17220 */ /* 0x000fe20000410000 */
[----:B------:R-:W-:Y:S01]  /*13470*/  LEA.HI R15, R11, R10, RZ, 0x4 ;  /* 0x0000000a0b0f7211 */ /* 0x000fe200078f20ff */
[----:B------:R-:W-:Y:S01]  /*13480*/  FMUL.FTZ R156, R7, R156 ;  /* 0x0000009c079c7220 */ /* 0x000fe20000410000 */
[----:B------:R-:W-:Y:S01]  /*13490*/  LOP3.LUT R17, R17, 0xffffffe, RZ, 0xc0, !PT ;  /* 0x0ffffffe11117812 */ /* 0x000fe200078ec0ff */
[C---:B------:R-:W-:Y:S01]  /*134a0*/  FMUL.FTZ R157, R7.reuse, R157 ;  /* 0x0000009d079d7220 */ /* 0x040fe20000410000 */
[----:B------:R-:W-:Y:S01]  /*134b0*/  SHF.R.S32.HI R9, RZ, 0x4, R15 ;  /* 0x00000004ff097819 */ /* 0x000fe2000001140f */
[C---:B------:R-:W-:Y:S01]  /*134c0*/  FMUL.FTZ R152, R7.reuse, R152 ;  /* 0x0000009807987220 */ /* 0x040fe20000410000 */
[----:B------:R-:W-:Y:S01]  /*134d0*/  LEA R14, R14, R18, 0x1 ;  /* 0x000000120e0e7211 */ /* 0x000fe200078e08ff */
[----:B------:R-:W-:Y:S01]  /*134e0*/  FMUL.FTZ R153, R7, R153 ;  /* 0x0000009907997220 */ /* 0x000fe20000410000 */
[----:B------:R-:W-:Y:S01]  /*134f0*/  SHF.L.U32 R15, R9, 0x6, RZ ;  /* 0x00000006090f7819 */ /* 0x000fe200000006ff */
[C---:B------:R-:W-:Y:S01]  /*13500*/  FMUL.FTZ R155, R6.reuse, R155 ;  /* 0x0000009b069b7220 */ /* 0x040fe20000410000 */
[----:B------:R-:W-:Y:S01]  /*13510*/  IADD3 R17, R13, -R17, RZ ;  /* 0x800000110d117210 */ /* 0x000fe20007ffe0ff */
[C---:B------:R-:W-:Y:S01]  /*13520*/  FMUL.FTZ R154, R6.reuse, R154 ;  /* 0x0000009a069a7220 */ /* 0x040fe20000410000 */
[----:B------:R-:W-:Y:S01]  /*13530*/  LOP3.LUT R15, R15, 0x1c0, RZ, 0xc0, !PT ;  /* 0x000001c00f0f7812 */ /* 0x000fe200078ec0ff */
[----:B------:R-:W-:Y:S01]  /*13540*/  FMUL.FTZ R148, R7, R148 ;  /* 0x0000009407947220 */ /* 0x000fe20000410000 */
[----:B------:R-:W-:Y:S01]  /*13550*/  R2P PR, R5, 0x6 ;  /* 0x0000000605007804 */ /* 0x000fe20000000000 */
[----:B------:R-:W-:Y:S01]  /*13560*/  FMUL.FTZ R149, R7, R149 ;  /* 0x0000009507957220 */ /* 0x000fe20000410000 */
[----:B------:R-:W-:Y:S01]  /*13570*/  LOP3.LUT R16, R15, 0x38, R16, 0xf8, !PT ;  /* 0x000000380f107812 */ /* 0x000fe200078ef810 */
[C---:B------:R-:W-:Y:S01]  /*13580*/  FMUL.FTZ R151, R6.reuse, R151 ;  /* 0x0000009706977220 */ /* 0x040fe20000410000 */
[----:B------:R-:W-:Y:S01]  /*13590*/  SHF.R.U32.HI R15, RZ, 0x3, R15 ;  /* 0x00000003ff0f7819 */ /* 0x000fe2000001160f */
[----:B------:R-:W-:Y:S01]  /*135a0*/  FMUL.FTZ R150, R6, R150 ;  /* 0x0000009606967220 */ /* 0x000fe20000410000 */
[----:B------:R-:W-:Y:S01]  /*135b0*/  STS.64 [R14.X4], R160 ;  /* 0x000000a00e007388 */ /* 0x000fe20000004a00 */
[C---:B------:R-:W-:Y:S01]  /*135c0*/  FMUL.FTZ R144, R7.reuse, R144 ;  /* 0x0000009007907220 */ /* 0x040fe20000410000 */
[----:B------:R-:W-:Y:S01]  /*135d0*/  LOP3.LUT R15, R16, R15, RZ, 0x3c, !PT ;  /* 0x0000000f100f7212 */ /* 0x000fe200078e3cff */
[----:B------:R-:W-:Y:S01]  /*135e0*/  FMUL.FTZ R145, R7, R145 ;  /* 0x0000009107917220 */ /* 0x000fe20000410000 */
[----:B------:R-:W-:Y:S01]  /*135f0*/  STS.64 [R14.X4+0x800], R162 ;  /* 0x000800a20e007388 */ /* 0x000fe20000004a00 */
[C---:B------:R-:W-:Y:S01]  /*13600*/  FMUL.FTZ R147, R6.reuse, R147 ;  /* 0x0000009306937220 */ /* 0x040fe20000410000 */
[----:B------:R-:W-:Y:S01]  /*13610*/  LEA R5, R17, R15, 0x2 ;  /* 0x0000000f11057211 */ /* 0x000fe200078e10ff */
[C---:B------:R-:W-:Y:S01]  /*13620*/  FMUL.FTZ R146, R6.reuse, R146 ;  /* 0x0000009206927220 */ /* 0x040fe20000410000 */
[----:B------:R-:W-:Y:S01]  /*13630*/  MOV R15, 0x80 ;  /* 0x00000080000f7802 */ /* 0x000fe20000000f00 */
[----:B------:R-:W-:Y:S01]  /*13640*/  FMUL.FTZ R140, R7, R140 ;  /* 0x0000008c078c7220 */ /* 0x000fe20000410000 */
[----:B------:R-:W-:Y:S01]  /*13650*/  LEA.HI R11, R11, R10, RZ, 0x5 ;  /* 0x0000000a0b0b7211 */ /* 0x000fe200078f28ff */
[----:B------:R-:W-:Y:S01]  /*13660*/  FMUL.FTZ R141, R7, R141 ;  /* 0x0000008d078d7220 */ /* 0x000fe20000410000 */
[----:B------:R-:W-:Y:S01]  /*13670*/  SEL R15, R15, 0xffffff80, !P2 ;  /* 0xffffff800f0f7807 */ /* 0x000fe20005000000 */
[----:B------:R-:W-:Y:S01]  /*13680*/  FMUL.FTZ R143, R6, R143 ;  /* 0x0000008f068f7220 */ /* 0x000fe20000410000 */
[----:B------:R-:W-:Y:S01]  /*13690*/  LOP3.LUT R8, R8, 0xffffffe0, RZ, 0xc0, !PT ;  /* 0xffffffe008087812 */ /* 0x000fe200078ec0ff */
[----:B------:R-:W-:Y:S01]  /*136a0*/  FMUL.FTZ R142, R6, R142 ;  /* 0x0000008e068e7220 */ /* 0x000fe20000410000 */
[----:B------:R-:W-:Y:S01]  /*136b0*/  LOP3.LUT R11, R11, 0xffffffe0, RZ, 0xc0, !PT ;  /* 0xffffffe00b0b7812 */ /* 0x000fe200078ec0ff */
[C---:B------:R-:W-:Y:S01]  /*136c0*/  FMUL.FTZ R136, R7.reuse, R136 ;  /* 0x0000008807887220 */ /* 0x040fe20000410000 */
[----:B------:R-:W1:Y:S01]  /*136d0*/  @P4 MUFU.LG2 R4, R4 ;  /* 0x0000000400044308 */ /* 0x000e620000000c00 */
[----:B------:R-:W-:Y:S01]  /*136e0*/  FMUL.FTZ R137, R7, R137 ;  /* 0x0000008907897220 */ /* 0x000fe20000410000 */
[----:B------:R-:W-:Y:S01]  /*136f0*/  IADD3 R8, -R8, R0, RZ ;  /* 0x0000000008087210 */ /* 0x000fe20007ffe1ff */
[C---:B------:R-:W-:Y:S01]  /*13700*/  FMUL.FTZ R139, R6.reuse, R139 ;  /* 0x0000008b068b7220 */ /* 0x040fe20000410000 */
[----:B------:R-:W-:Y:S01]  /*13710*/  IADD3 R11, -R11, R10, RZ ;  /* 0x0000000a0b0b7210 */ /* 0x000fe20007ffe1ff */
[C---:B------:R-:W-:Y:S01]  /*13720*/  FMUL.FTZ R138, R6.reuse, R138 ;  /* 0x0000008a068a7220 */ /* 0x040fe20000410000 */
[----:B------:R-:W-:Y:S01]  /*13730*/  SHF.L.U32 R10, R13, 0x2, RZ ;  /* 0x000000020d0a7819 */ /* 0x000fe200000006ff */
[C---:B------:R-:W-:Y:S01]  /*13740*/  FMUL.FTZ R132, R7.reuse, R132 ;  /* 0x0000008407847220 */ /* 0x040fe20000410000 */
[----:B------:R-:W2:Y:S01]  /*13750*/  @P3 MUFU.LG2 R2, R2 ;  /* 0x0000000200023308 */ /* 0x000ea20000000c00 */
        /* <DEDUP_REMOVED lines=106> */
[----:B------:R-:W-:Y:S01]  /*13e00*/  SEL R7, R7, 0xffffffc0, !P1 ;  /* 0xffffffc007077807 */ /* 0x000fe20004800000 */
[----:B--2---:R-:W-:Y:S01]  /*13e10*/  @P3 FMUL.FTZ R2, R2, 0.69314718246459960938 ;  /* 0x3f31721802023820 */ /* 0x004fe20000410000 */
        /* <DEDUP_REMOVED lines=70> */
[----:B------:R-:W-:Y:S01]  /*14280*/  STS.64 [R15+0xc000], R128 ;  /* 0x00c000800f007388 */ /* 0x000fe20000000a00 */
[----:B------:R-:W-:-:S03]  /*14290*/  @P3 FFMA.FTZ R7, R3, c[0x0][0x238], R2 ;  /* 0x00008e0003073a23 */ /* 0x000fc60000010002 */
[----:B------:R-:W-:Y:S01]  /*142a0*/  STS.64 [R15+0xc800], R130 ;  /* 0x00c800820f007388 */ /* 0x000fe20000000a00 */
[----:B--2---:R-:W-:-:S03]  /*142b0*/  MOV R6, 0xff800000 ;  /* 0xff80000000067802 */ /* 0x004fc60000000f00 */
[----:B------:R-:W-:Y:S01]  /*142c0*/  BAR.SYNC.DEFER_BLOCKING 0x0 ;  /* 0x0000000000007b1d */ /* 0x000fe20000010000 */
[----:B------:R-:W-:-:S05]  /*142d0*/  @P4 FFMA.FTZ R6, R164, c[0x0][0x238], R4 ;  /* 0x00008e00a4064a23 */ /* 0x000fca0000010004 */
        /* <DEDUP_REMOVED lines=33> */
[----:B------:R-:W-:-:S04]  /*144f0*/  LEA.HI R5, R5, R12, RZ, 0x2 ;  /* 0x0000000c05057211 */ /* 0x000fc800078f10ff */
[----:B------:R-:W-:-:S04]  /*14500*/  LOP3.LUT R5, R5, 0xffffffc, RZ, 0xc0, !PT ;  /* 0x0ffffffc05057812 */ /* 0x000fc800078ec0ff */
[----:B------:R-:W-:-:S04]  /*14510*/  IADD3 R5, R12, -R5, RZ ;  /* 0x800000050c057210 */ /* 0x000fc80007ffe0ff */
[----:B------:R-:W-:Y:S01]  /*14520*/  LEA R5, R5, R0, 0x4 ;  /* 0x0000000005057211 */ /* 0x000fe200078e20ff */
[----:B------:R-:W-:Y:S05]  /*14530*/  @P0 BRA `(.L_x_3204) ;  /* 0x000000b000000947 */ /* 0x000fea0003800000 */
[C---:B-1234-:R-:W-:Y:S01]  /*14540*/  IADD3 R4, R5.reuse, 0x8, RZ ;  /* 0x0000000805047810 */ /* 0x05efe20007ffe0ff */
        /* <DEDUP_REMOVED lines=10> */
.L_x_3204:
[----:B-1234-:R-:W-:Y:S05]  /*145f0*/  BSYNC B0 ;  /* 0x0000000000007941 */ /* 0x01efea0003800000 */
.L_x_3203:
[----:B------:R-:W-:Y:S01]  /*14600*/  ULDC UR4, c[0x0][0x22c] ;  /* 0x00008b0000047ab9 */ /* 0x000fe20000000800 */
[C---:B------:R-:W-:Y:S01]  /*14610*/  IMAD.WIDE R2, R9.reuse, 0x100, R10 ;  /* 0x0000010009027825 */ /* 0x040fe200078e020a */
[----:B------:R-:W-:Y:S01]  /*14620*/  UIMAD UR4, UR5, UR4, URZ ;  /* 0x00000004050472a4 */ /* 0x000fe2000f8e023f */
[----:B------:R-:W-:Y:S01]  /*14630*/  ISETP.GE.AND P1, PT, R9, UR20, PT ;  /* 0x0000001409007c0c */ /* 0x000fe2000bf26270 */
[----:B------:R-:W-:Y:S04]  /*14640*/  BSSY B0, `(.L_x_3205) ;  /* 0x0000013000007945 */ /* 0x000fe80003800000 */
[----:B------:R-:W-:Y:S01]  /*14650*/  IMAD.U32 R0, RZ, RZ, UR4 ;  /* 0x00000004ff007e24 */ /* 0x000fe2000f8e00ff */
[----:B------:R-:W-:-:S04]  /*14660*/  IADD3 R2, P0, R2, UR4, RZ ;  /* 0x0000000402027c10 */ /* 0x000fc8000ff1e0ff */
[----:B------:R-:W-:Y:S02]  /*14670*/  LEA.HI.X.SX32 R0, R0, R3, 0x1, P0 ;  /* 0x0000000300007211 */ /* 0x000fe400000f0eff */
[----:B------:R-:W-:-:S04]  /*14680*/  LEA R4, P0, R2, c[0x0][0x1d8], 0x2 ;  /* 0x0000760002047a11 */ /* 0x000fc800078010ff */
[----:B------:R-:W-:Y:S02]  /*14690*/  LEA.HI.X R5, R2, c[0x0][0x1dc], R0, 0x2, P0 ;  /* 0x0000770002057a11 */ /* 0x000fe400000f1400 */
[----:B------:R-:W-:Y:S01]  /*146a0*/  IADD3 R0, R10, 0x40, RZ ;  /* 0x000000400a007810 */ /* 0x000fe20007ffe0ff */
[----:B------:R-:W-:Y:S05]  /*146b0*/  @P1 BRA `(.L_x_3206) ;  /* 0x000000b000001947 */ /* 0x000fea0003800000 */
[C---:B------:R-:W-:Y:S02]  /*146c0*/  IADD3 R3, R0.reuse, 0x40, RZ ;  /* 0x0000004000037810 */ /* 0x040fe40007ffe0ff */
[C---:B------:R-:W-:Y:S02]  /*146d0*/  IADD3 R2, R0.reuse, 0x80, RZ ;  /* 0x0000008000027810 */ /* 0x040fe40007ffe0ff */
[----:B------:R-:W-:Y:S02]  /*146e0*/  ISETP.GE.AND P0, PT, R0, c[0x0][0x220], PT ;  /* 0x0000880000007a0c */ /* 0x000fe40003f06270 */
[----:B------:R-:W-:Y:S02]  /*146f0*/  ISETP.GE.AND P1, PT, R10, c[0x0][0x220], PT ;  /* 0x000088000a007a0c */ /* 0x000fe40003f26270 */
[----:B------:R-:W-:-:S02]  /*14700*/  ISETP.GE.AND P3, PT, R3, c[0x0][0x220], PT ;  /* 0x0000880003007a0c */ /* 0x000fc40003f66270 */
[----:B------:R-:W-:-:S07]  /*14710*/  ISETP.GE.AND P2, PT, R2, c[0x0][0x220], PT ;  /* 0x0000880002007a0c */ /* 0x000fce0003f46270 */
[----:B------:R1:W-:Y:S04]  /*14720*/  @!P0 STG.E.128 [R4.64+0x100], R104 ;  /* 0x0001006804008986 */ /* 0x0003e8000c101d20 */
[----:B------:R1:W-:Y:S04]  /*14730*/  @!P1 STG.E.64 [R4.64], R136 ;  /* 0x0000008804009986 */ /* 0x0003e8000c101b20 */
[----:B------:R1:W-:Y:S04]  /*14740*/  @!P1 STG.E.64 [R4.64+0x8], R138 ;  /* 0x0000088a04009986 */ /* 0x0003e8000c101b20 */
[----:B------:R1:W-:Y:S04]  /*14750*/  @!P3 STG.E.128 [R4.64+0x200], R72 ;  /* 0x000200480400b986 */ /* 0x0003e8000c101d20 */
[----:B------:R1:W-:Y:S02]  /*14760*/  @!P2 STG.E.128 [R4.64+0x300], R40 ;  /* 0x000300280400a986 */ /* 0x0003e4000c101d20 */
.L_x_3206:
[----:B------:R-:W-:Y:S05]  /*14770*/  BSYNC B0 ;  /* 0x0000000000007941 */ /* 0x000fea0003800000 */
.L_x_3205:
        /* <DEDUP_REMOVED lines=11> */
[----:B------:R2:W-:Y:S04]  /*14830*/  @!P2 STG.E.128 [R4.64+0x2100], R100 ;  /* 0x002100640400a986 */ /* 0x0005e8000c101d20 */
[----:B------:R2:W-:Y:S04]  /*14840*/  @!P1 STG.E.128 [R4.64+0x2200], R68 ;  /* 0x0022004404009986 */ /* 0x0005e8000c101d20 */
[----:B------:R2:W-:Y:S02]  /*14850*/  @!P0 STG.E.128 [R4.64+0x2300], R36 ;  /* 0x0023002404008986 */ /* 0x0005e4000c101d20 */
.L_x_3208:
[----:B------:R-:W-:Y:S05]  /*14860*/  BSYNC B0 ;  /* 0x0000000000007941 */ /* 0x000fea0003800000 */
.L_x_3207:
        /* <DEDUP_REMOVED lines=14> */
.L_x_3210:
[----:B------:R-:W-:Y:S05]  /*14950*/  BSYNC B0 ;  /* 0x0000000000007941 */ /* 0x000fea0003800000 */
.L_x_3209:
        /* <DEDUP_REMOVED lines=14> */
.L_x_3212:
[----:B------:R-:W-:Y:S05]  /*14a40*/  BSYNC B0 ;  /* 0x0000000000007941 */ /* 0x000fea0003800000 */
.L_x_3211:
        /* <DEDUP_REMOVED lines=14> */
.L_x_3214:
[----:B------:R-:W-:Y:S05]  /*14b30*/  BSYNC B0 ;  /* 0x0000000000007941 */ /* 0x000fea0003800000 */
.L_x_3213:
        /* <DEDUP_REMOVED lines=14> */
.L_x_3216:
[----:B------:R-:W-:Y:S05]  /*14c20*/  BSYNC B0 ;  /* 0x0000000000007941 */ /* 0x000fea0003800000 */
.L_x_3215:
        /* <DEDUP_REMOVED lines=14> */
.L_x_3218:
[----:B------:R-:W-:Y:S05]  /*14d10*/  BSYNC B0 ;  /* 0x0000000000007941 */ /* 0x000fea0003800000 */
.L_x_3217:
        /* <DEDUP_REMOVED lines=8> */
[----:B------:R1:W-:Y:S04]  /*14da0*/  @!P1 STG.E.128 [R4.64+0xe100], R76 ;  /* 0x00e1004c04009986 */ /* 0x0003e8000c101d20 */
[----:B------:R1:W-:Y:S01]  /*14db0*/  @!P0 STG.E.128 [R4.64+0xe200], R44 ;  /* 0x00e2002c04008986 */ /* 0x0003e2000c101d20 */
[----:B------:R-:W-:-:S03]  /*14dc0*/  ISETP.GE.AND P0, PT, R0, c[0x0][0x220], PT ;  /* 0x0000880000007a0c */ /* 0x000fc60003f06270 */
[----:B------:R1:W-:Y:S10]  /*14dd0*/  @!P2 STG.E.128 [R4.64+0xe000], R108 ;  /* 0x00e0006c0400a986 */ /* 0x0003f4000c101d20 */
[----:B------:R-:W-:Y:S05]  /*14de0*/  @P0 EXIT ;  /* 0x000000000000094d */ /* 0x000fea0003800000 */
[----:B------:R-:W-:Y:S01]  /*14df0*/  STG.E.128 [R4.64+0xe300], R140 ;  /* 0x00e3008c04007986 */ /* 0x000fe2000c101d20 */
[----:B------:R-:W-:Y:S05]  /*14e00*/  EXIT ;  /* 0x000000000000794d */ /* 0x000fea0003800000 */
.L_x_3219:
        /* <DEDUP_REMOVED lines=15> */
.L_x_8947:


//--------------------- .text._ZN5flash24flash_fwd_splitkv_kernelI23Flash_fwd_kernel_traitsILi256ELi64ELi64ELi4ELb0ELb0EN7cutlass10bfloat16_tE19Flash_kernel_traitsILi256ELi64ELi64ELi4ES3_EELb0ELb1ELb0ELb0ELb0ELb0ELb1ELb1EEEvNS_16Flash_fwd_paramsE --------------------------
	.section	.text._ZN5flash24flash_fwd_splitkv_kernelI23Flash_fwd_kernel_traitsILi256ELi64ELi64ELi4ELb0ELb0EN7cutlass10bfloat16_tE19Flash_kernel_traitsILi256ELi64ELi64ELi4ES3_EELb0ELb1ELb0ELb0ELb0ELb0ELb1ELb1EEEvNS_16Flash_fwd_paramsE,"ax",@progbits
	.sectioninfo	@"SHI_REGISTERS=255"
	.align	128
        .global         _ZN5flash24flash_fwd_splitkv_kernelI23Flash_fwd_kernel_traitsILi256ELi64ELi64ELi4ELb0ELb0EN7cutlass10bfloat16_tE19Flash_kernel_traitsILi256ELi64ELi64ELi4ES3_EELb0ELb1ELb0ELb0ELb0ELb0ELb1ELb1EEEvNS_16Flash_fwd_paramsE
        .type           _ZN5flash24flash_fwd_splitkv_kernelI23Flash_fwd_kernel_traitsILi256ELi64ELi64ELi4ELb0ELb0EN7cutlass10bfloat16_tE19Flash_kernel_traitsILi256ELi64ELi64ELi4ES3_EELb0ELb1ELb0ELb0ELb0ELb0ELb1ELb1EEEvNS_16Flash_fwd_paramsE,@function
        .size           _ZN5flash24flash_fwd_splitkv_kernelI23Flash_fwd_kernel_traitsILi256ELi64ELi64ELi4ELb0ELb0EN7cutlass10bfloat16_tE19Flash_kernel_traitsILi256ELi64ELi64ELi4ES3_EELb0ELb1ELb0ELb0ELb0ELb0ELb1ELb1EEEvNS_16Flash_fwd_paramsE,(.L_x_8885 - _ZN5flash24flash_fwd_splitkv_kernelI23Flash_fwd_kernel_traitsILi256ELi64ELi64ELi4ELb0ELb0EN7cutlass10bfloat16_tE19Flash_kernel_traitsILi256ELi64ELi64ELi4ES3_EELb0ELb1ELb0ELb0ELb0ELb0ELb1ELb1EEEvNS_16Flash_fwd_paramsE)
        .other          _ZN5flash24flash_fwd_splitkv_kernelI23Flash_fwd_kernel_traitsILi256ELi64ELi64ELi4ELb0ELb0EN7cutlass10bfloat16_tE19Flash_kernel_traitsILi256ELi64ELi64ELi4ES3_EELb0ELb1ELb0ELb0ELb0ELb0ELb1ELb1EEEvNS_16Flash_fwd_paramsE,@"STO_CUDA_ENTRY STV_DEFAULT"
_ZN5flash24flash_fwd_splitkv_kernelI23Flash_fwd_kernel_traitsILi256ELi64ELi64ELi4ELb0ELb0EN7cutlass10bfloat16_tE19Flash_kernel_traitsILi256ELi64ELi64ELi4ES3_EELb0ELb1ELb0ELb0ELb0ELb0ELb1ELb1EEEvNS_16Flash_fwd_paramsE:
.text._ZN5flash24flash_fwd_splitkv_kernelI23Flash_fwd_kernel_traitsILi256ELi64ELi64ELi4ELb0ELb0EN7cutlass10bfloat16_tE19Flash_kernel_traitsILi256ELi64ELi64ELi4ES3_EELb0ELb1ELb0ELb0ELb0ELb0ELb1ELb1EEEvNS_16Flash_fwd_paramsE:
[----:B------:R-:W-:Y:S02]  /*0000*/  MOV R1, c[0x0][0x28] ;  /* 0x00000a0000017a02 */ /* 0x000fe40000000f00 */
[----:B------:R-:W1:Y:S01]  /*0010*/  I2F.U32.RP R2, c[0x0][0x1c0] ;  /* 0x0000700000027b06 */ /* 0x000e620000209000 */
[----:B------:R-:W2:Y:S01]  /*0020*/  S2R R240, SR_CTAID.Z ;  /* 0x0000000000f07919 */ /* 0x000ea20000002700 */
[----:B------:R-:W-:Y:S01]  /*0030*/  ISETP.NE.U32.AND P0, PT, RZ, c[0x0][0x1c0], PT ;  /* 0x00007000ff007a0c */ /* 0x000fe20003f05070 */
[----:B------:R-:W3:Y:S01]  /*0040*/  S2UR UR8, SR_CTAID.Y ;  /* 0x00000000000879c3 */ /* 0x000ee20000002600 */
[----:B------:R-:W-:Y:S01]  /*0050*/  ULDC.64 UR4, c[0x0][0x40] ;  /* 0x0000100000047ab9 */ /* 0x000fe20000000a00 */
[----:B------:R-:W4:Y:S01]  /*0060*/  S2R R238, SR_CTAID.X ;  /* 0x0000000000ee7919 */ /* 0x000f220000002500 */
[----:B------:R-:W-:Y:S01]  /*0070*/  BSSY B4, `(.L_x_3220) ;  /* 0x0000017000047945 */ /* 0x000fe20003800000 */
[----:B------:R-:W-:Y:S01]  /*0080*/  UIADD3 UR4, UP0, UR4, 0x160, URZ ;  /* 0x0000016004047890 */ /* 0x000fe2000ff1e03f */
[----:B------:R-:W-:-:S03]  /*0090*/  MOV R237, 0x1e0 ;  /* 0x000001e000ed7802 */ /* 0x000fc60000000f00 */
[----:B------:R-:W-:Y:S01]  /*00a0*/  UIADD3.X UR5, URZ, UR5, URZ, UP0, !UPT ;  /* 0x000000053f057290 */ /* 0x000fe200087fe43f */
[----:B-1----:R-:W1:Y:S02]  /*00b0*/  MUFU.RCP R2, R2 ;  /* 0x0000000200027308 */ /* 0x002e640000001000 */
[----:B-1----:R-:W-:-:S06]  /*00c0*/  IADD3 R2, R2, 0xffffffe, RZ ;  /* 0x0ffffffe02027810 */ /* 0x002fcc0007ffe0ff */
[----:B------:R-:W1:Y:S02]  /*00d0*/  F2I.FTZ.U32.TRUNC.NTZ R3, R2 ;  /* 0x0000000200037305 */ /* 0x000e64000021f000 */
[----:B-1----:R-:W-:Y:S02]  /*00e0*/  IMAD.MOV R0, RZ, RZ, -R3 ;  /* 0x000000ffff007224 */ /* 0x002fe400078e0a03 */
[----:B------:R-:W-:Y:S02]  /*00f0*/  IMAD.MOV.U32 R2, RZ, RZ, RZ ;  /* 0x000000ffff027224 */ /* 0x000fe400078e00ff */
        /* <DEDUP_REMOVED lines=13> */
[----:B---34-:R-:W-:Y:S05]  /*01d0*/  CALL.REL.NOINC `($_ZN5flash24flash_fwd_splitkv_kernelI23Flash_fwd_kernel_traitsILi256ELi64ELi64ELi4ELb0ELb0EN7cutlass10bfloat16_tE19Flash_kernel_traitsILi256ELi64ELi64ELi4ES3_EELb0ELb1ELb0ELb0ELb0ELb0ELb1ELb1EEEvNS_16Flash_fwd_paramsE$_ZN5flash30compute_attn_1rowblock_splitkvI23Flash_fwd_kernel_traitsILi256ELi64ELi64ELi4ELb0ELb0EN7cutlass10bfloat16_tE19Flash_kernel_traitsILi256ELi64ELi64ELi4ES3_EELb0ELb1ELb0ELb0ELb0ELb0ELb1ELb1ENS_16Flash_fwd_paramsEEEvRKT8_iiiii) ;  /* 0x0000002000007944 */ /* 0x018fea0003c00000 */
[----:B------:R-:W-:Y:S05]  /*01e0*/  BSYNC B4 ;  /* 0x0000000000047941 */ /* 0x000fea0003800000 */
.L_x_3220:
[----:B------:R-:W-:Y:S05]  /*01f0*/  EXIT ;  /* 0x000000000000794d */ /* 0x000fea0003800000 */
        .type           $_ZN5flash24flash_fwd_splitkv_kernelI23Flash_fwd_kernel_traitsILi256ELi64ELi64ELi4ELb0ELb0EN7cutlass10bfloat16_tE19Flash_kernel_traitsILi256ELi64ELi64ELi4ES3_EELb0ELb1ELb0ELb0ELb0ELb0ELb1ELb1EEEvNS_16Flash_fwd_paramsE$_ZN5flash30compute_attn_1rowblock_splitkvI23Flash_fwd_kernel_traitsILi256ELi64ELi64ELi4ELb0ELb0EN7cutlass10bfloat16_tE19Flash_kernel_traitsILi256ELi64ELi64ELi4ES3_EELb0ELb1ELb0ELb0ELb0ELb0ELb1ELb1ENS_16Flash_fwd_paramsEEEvRKT8_iiiii,@function
        .size           $_ZN5flash24flash_fwd_splitkv_kernelI23Flash_fwd_kernel_traitsILi256ELi64ELi64ELi4ELb0ELb0EN7cutlass10bfloat16_tE19Flash_kernel_traitsILi256ELi64ELi64ELi4ES3_EELb0ELb1ELb0ELb0ELb0ELb0ELb1ELb1EEEvNS_16Flash_fwd_paramsE$_ZN5flash30compute_attn_1rowblock_splitkvI23Flash_fwd_kernel_traitsILi256ELi64ELi64ELi4ELb0ELb0EN7cutlass10bfloat16_tE19Flash_kernel_traitsILi256ELi64ELi64ELi4ES3_EELb0ELb1ELb0ELb0ELb0ELb0ELb1ELb1ENS_16Flash_fwd_paramsEEEvRKT8_iiiii,($__internal_20_$__cuda_sm70_shflsync_bfly_p - $_ZN5flash24flash_fwd_splitkv_kernelI23Flash_fwd_kernel_traitsILi256ELi64ELi64ELi4ELb0ELb0EN7cutlass10bfloat16_tE19Flash_kernel_traitsILi256ELi64ELi64ELi4ES3_EELb0ELb1ELb0ELb0ELb0ELb0ELb1ELb1EEEvNS_16Flash_fwd_paramsE$_ZN5flash30compute_attn_1rowblock_splitkvI23Flash_fwd_kernel_traitsILi256ELi64ELi64ELi4ELb0ELb0EN7cutlass10bfloat16_tE19Flash_kernel_traitsILi256ELi64ELi64ELi4ES3_EELb0ELb1ELb0ELb0ELb0ELb0ELb1ELb1ENS_16Flash_fwd_paramsEEEvRKT8_iiiii)
$_ZN5flash24flash_fwd_splitkv_kernelI23Flash_fwd_kernel_traitsILi256ELi64ELi64ELi4ELb0ELb0EN7cutlass10bfloat16_tE19Flash_kernel_traitsILi256ELi64ELi64ELi4ES3_EELb0ELb1ELb0ELb0ELb0ELb0ELb1ELb1EEEvNS_16Flash_fwd_paramsE$_ZN5flash30compute_attn_1rowblock_splitkvI23Flash_fwd_kernel_traitsILi256ELi64ELi64ELi4ELb0ELb0EN7cutlass10bfloat16_tE19Flash_kernel_traitsILi256ELi64ELi64ELi4ES3_EELb0ELb1ELb0ELb0ELb0ELb0ELb1ELb1ENS_16Flash_fwd_paramsEEEvRKT8_iiiii:
        /* <DEDUP_REMOVED lines=20> */
.L_x_3222:
[----:B------:R-:W-:Y:S05]  /*0340*/  BSYNC B0 ;  /* 0x0000000000007941 */ /* 0x000fea0003800000 */
.L_x_3221:
[----:B------:R-:W3:Y:S04]  /*0350*/  LD.E.64 R20, [R10.64+0xf0] ;  /* 0x0000f0060a147980 */ /* 0x000ee8000c101b00 */
[----:B------:R-:W4:Y:S01]  /*0360*/  @P1 LD.E R239, [R4.64+0x4] ;  /* 0x0000040604ef1980 */ /* 0x000f22000c101900 */
[----:B------:R-:W-:Y:S01]  /*0370*/  IMAD.MOV.U32 R15, RZ, RZ, RZ ;  /* 0x000000ffff0f7224 */ /* 0x000fe200078e00ff */
[----:B---3--:R-:W-:-:S04]  /*0380*/  ISETP.NE.U32.AND P4, PT, R20, RZ, PT ;  /* 0x000000ff1400720c */ /* 0x008fc80003f85070 */
[----:B------:R-:W-:Y:S01]  /*0390*/  ISETP.NE.AND.EX P4, PT, R21, RZ, PT, P4 ;  /* 0x000000ff1500720c */ /* 0x000fe20003f85340 */
[----:B------:R-:W-:Y:S01]  /*03a0*/  IMAD.WIDE R20, R241, 0x4, R20 ;  /* 0x00000004f1147825 */ /* 0x000fe200078e0214 */
[----:B----45:R-:W-:-:S06]  /*03b0*/  @P1 IADD3 R239, R239, -R7, RZ ;  /* 0x80000007efef1210 */ /* 0x030fcc0007ffe0ff */
        /* <DEDUP_REMOVED lines=10> */
.L_x_3224:
[----:B------:R4:W5:Y:S02]  /*0460*/  LD.E R61, [R10.64+0xb8] ;  /* 0x0000b8060a3d7980 */ /* 0x000964000c101900 */
.L_x_3225:
[----:B------:R-:W-:Y:S05]  /*0470*/  BSYNC B0 ;  /* 0x0000000000007941 */ /* 0x000fea0003800000 */
.L_x_3223:
        /* <DEDUP_REMOVED lines=10> */
.L_x_3227:
[----:B------:R-:W2:Y:S01]  /*0520*/  LD.E.64 R2, [R10.64+0x108] ;  /* 0x000108060a027980 */ /* 0x000ea2000c101b00 */
[----:B------:R-:W-:Y:S01]  /*0530*/  BSSY B0, `(.L_x_3229) ;  /* 0x0000006000007945 */ /* 0x000fe20003800000 */
[----:B------:R-:W-:Y:S01]  /*0540*/  IMAD.MOV.U32 R52, RZ, RZ, RZ ;  /* 0x000000ffff347224 */ /* 0x000fe200078e00ff */
[----:B--2---:R-:W-:-:S04]  /*0550*/  ISETP.NE.U32.AND P0, PT, R2, RZ, PT ;  /* 0x000000ff0200720c */ /* 0x004fc80003f05070 */
[----:B------:R-:W-:-:S13]  /*0560*/  ISETP.NE.AND.EX P0, PT, R3, RZ, PT, P0 ;  /* 0x000000ff0300720c */ /* 0x000fda0003f05300 */
[----:B------:R-:W-:Y:S05]  /*0570*/  @!P0 BRA `(.L_x_3230) ;  /* 0x0000001000008947 */ /* 0x000fea0003800000 */
[----:B------:R2:W5:Y:S02]  /*0580*/  LD.E R52, [R10.64+0xbc] ;  /* 0x0000bc060a347980 */ /* 0x000564000c101900 */
.L_x_3230:
[----:B------:R-:W-:Y:S05]  /*0590*/  BSYNC B0 ;  /* 0x0000000000007941 */ /* 0x000fea0003800000 */
.L_x_3229:
[----:B-----5:R-:W-:Y:S02]  /*05a0*/  IADD3 R52, R61, R52, RZ ;  /* 0x000000343d347210 */ /* 0x020fe40007ffe0ff */
.L_x_3228:
[----:B------:R-:W-:Y:S05]  /*05b0*/  BSYNC B1 ;  /* 0x0000000000017941 */ /* 0x000fea0003800000 */
.L_x_3226:
[----:B------:R-:W-:Y:S01]  /*05c0*/  IMAD.SHL.U32 R54, R238, 0x40, RZ ;  /* 0x00000040ee367824 */ /* 0x000fe200078e00ff */
[----:B------:R-:W-:Y:S01]  /*05d0*/  MOV R2, R237 ;  /* 0x000000ed00027202 */ /* 0x000fe20000000f00 */
[----:B------:R-:W-:-:S03]  /*05e0*/  IMAD.MOV.U32 R3, RZ, RZ, 0x0 ;  /* 0x00000000ff037424 */ /* 0x000fc600078e00ff */
[----:B------:R-:W-:-:S13]  /*05f0*/  ISETP.GT.AND P0, PT, R239, R54, PT ;  /* 0x00000036ef00720c */ /* 0x000fda0003f04270 */
[----:B------:R-:W-:Y:S05]  /*0600*/  @!P0 RET.REL.NODEC R2 `(_ZN5flash24flash_fwd_splitkv_kernelI23Flash_fwd_kernel_traitsILi256ELi64ELi64ELi4ELb0ELb0EN7cutlass10bfloat16_tE19Flash_kernel_traitsILi256ELi64ELi64ELi4ES3_EELb0ELb1ELb0ELb0ELb0ELb0ELb1ELb1EEEvNS_16Flash_fwd_paramsE) ;  /* 0xfffff9f002008950 */ /* 0x000fea0003c3ffff */
[----:B------:R-:W4:Y:S04]  /*0610*/  LD.E R0, [R10.64+0xb8] ;  /* 0x0000b8060a007980 */ /* 0x000f28000c101900 */
[----:B------:R-:W5:Y:S04]  /*0620*/  LD.E R6, [R10.64+0x184] ;  /* 0x000184060a067980 */ /* 0x000f68000c101900 */
[----:B-12---:R-:W2:Y:S01]  /*0630*/  LD.E R4, [R10.64+0x188] ;  /* 0x000188060a047980 */ /* 0x006ea2000c101900 */
[----:B------:R-:W-:-:S03]  /*0640*/  IABS R3, c[0x0][0x10] ;  /* 0x0000040000037a13 */ /* 0x000fc60000000000 */
[----:B------:R-:W1:Y:S01]  /*0650*/  S2R R57, SR_TID.X ;  /* 0x0000000000397919 */ /* 0x000e620000002100 */
[----:B------:R-:W3:Y:S08]  /*0660*/  I2F.RP R12, R3 ;  /* 0x00000003000c7306 */ /* 0x000ef00000209400 */
[----:B---3--:R-:W3:Y:S02]  /*0670*/  MUFU.RCP R12, R12 ;  /* 0x0000000c000c7308 */ /* 0x008ee40000001000 */
[----:B---3--:R-:W-:-:S06]  /*0680*/  IADD3 R12, R12, 0xffffffe, RZ ;  /* 0x0ffffffe0c0c7810 */ /* 0x008fcc0007ffe0ff */
[----:B------:R-:W3:Y:S02]  /*0690*/  F2I.FTZ.U32.TRUNC.NTZ R13, R12 ;  /* 0x0000000c000d7305 */ /* 0x000ee4000021f000 */
[----:B---3--:R-:W-:Y:S02]  /*06a0*/  IMAD.MOV R5, RZ, RZ, -R13 ;  /* 0x000000ffff057224 */ /* 0x008fe400078e0a0d */
[----:B------:R-:W-:Y:S02]  /*06b0*/  IMAD.MOV.U32 R12, RZ, RZ, RZ ;  /* 0x000000ffff0c7224 */ /* 0x000fe400078e00ff */
[----:B------:R-:W-:-:S04]  /*06c0*/  IMAD R5, R5, R3, RZ ;  /* 0x0000000305057224 */ /* 0x000fc800078e02ff */
[----:B------:R-:W-:Y:S01]  /*06d0*/  IMAD.HI.U32 R5, R13, R5, R12 ;  /* 0x000000050d057227 */ /* 0x000fe200078e000c */
[----:B----4-:R-:W-:-:S04]  /*06e0*/  IADD3 R0, R0, 0x3f, RZ ;  /* 0x0000003f00007810 */ /* 0x010fc80007ffe0ff */
[----:B------:R-:W-:-:S04]  /*06f0*/  SHF.R.S32.HI R8, RZ, 0x1f, R0 ;  /* 0x0000001fff087819 */ /* 0x000fc80000011400 */
[----:B------:R-:W-:Y:S02]  /*0700*/  LEA.HI R8, R8, R0, RZ, 0x6 ;  /* 0x0000000008087211 */ /* 0x000fe400078f30ff */
[----:B------:R-:W-:Y:S02]  /*0710*/  IABS R0, c[0x0][0x10] ;  /* 0x0000040000007a13 */ /* 0x000fe40000000000 */
[----:B------:R-:W-:-:S03]  /*0720*/  LEA.HI.SX32 R8, R8, c[0x0][0x10], 0x1a ;  /* 0x0000040008087a11 */ /* 0x000fc600078fd2ff */
[----:B------:R-:W-:Y:S01]  /*0730*/  IMAD.MOV R0, RZ, RZ, -R0 ;  /* 0x000000ffff007224 */ /* 0x000fe200078e0a00 */
[----:B------:R-:W-:-:S04]  /*0740*/  IADD3 R8, R8, -0x1, RZ ;  /* 0xffffffff08087810 */ /* 0x000fc80007ffe0ff */
[----:B------:R-:W-:Y:S02]  /*0750*/  IABS R2, R8 ;  /* 0x0000000800027213 */ /* 0x000fe40000000000 */
[----:B------:R-:W-:-:S03]  /*0760*/  LOP3.LUT R8, R8, c[0x0][0x10], RZ, 0x3c, !PT ;  /* 0x0000040008087a12 */ /* 0x000fc600078e3cff */
[----:B------:R-:W-:Y:S01]  /*0770*/  IMAD.HI.U32 R5, R5, R2, RZ ;  /* 0x0000000205057227 */ /* 0x000fe200078e00ff */
[----:B------:R-:W-:Y:S02]  /*0780*/  ISETP.GE.AND P0, PT, R8, RZ, PT ;  /* 0x000000ff0800720c */ /* 0x000fe40003f06270 */
[----:B------:R-:W-:Y:S01]  /*0790*/  IADD3 R8, R52, 0x3f, RZ ;  /* 0x0000003f34087810 */ /* 0x000fe20007ffe0ff */
[----:B------:R-:W-:-:S03]  /*07a0*/  IMAD R0, R5, R0, R2 ;  /* 0x0000000005007224 */ /* 0x000fc600078e0202 */
[----:B------:R-:W-:Y:S02]  /*07b0*/  SHF.R.S32.HI R2, RZ, 0x1f, R8 ;  /* 0x0000001fff027819 */ /* 0x000fe40000011408 */
[----:B------:R-:W-:Y:S02]  /*07c0*/  ISETP.GT.U32.AND P1, PT, R3, R0, PT ;  /* 0x000000000300720c */ /* 0x000fe40003f24070 */
[----:B------:R-:W-:-:S04]  /*07d0*/  LEA.HI R2, R2, R8, RZ, 0x6 ;  /* 0x0000000802027211 */ /* 0x000fc800078f30ff */
[----:B------:R-:W-:-:S07]  /*07e0*/  SHF.R.S32.HI R2, RZ, 0x6, R2 ;  /* 0x00000006ff027819 */ /* 0x000fce0000011402 */
[----:B------:R-:W-:Y:S01]  /*07f0*/  @!P1 IMAD.IADD R0, R0, 0x1, -R3 ;  /* 0x0000000100009824 */ /* 0x000fe200078e0a03 */
[----:B------:R-:W-:Y:S02]  /*0800*/  @!P1 IADD3 R5, R5, 0x1, RZ ;  /* 0x0000000105059810 */ /* 0x000fe40007ffe0ff */
[----:B------:R-:W-:Y:S02]  /*0810*/  ISETP.NE.AND P1, PT, RZ, c[0x0][0x10], PT ;  /* 0x00000400ff007a0c */ /* 0x000fe40003f25270 */
[----:B------:R-:W-:Y:S02]  /*0820*/  ISETP.GE.U32.AND P2, PT, R0, R3, PT ;  /* 0x000000030000720c */ /* 0x000fe40003f46070 */
[----:B------:R-:W-:-:S04]  /*0830*/  IADD3 R3, -R239, 0x7f, R54 ;  /* 0x0000007fef037810 */ /* 0x000fc80007ffe136 */
[----:B--2---:R-:W-:-:S04]  /*0840*/  IADD3 R4, R4, R3, R52 ;  /* 0x0000000304047210 */ /* 0x004fc80007ffe034 */
[----:B------:R-:W-:-:S03]  /*0850*/  SHF.R.S32.HI R3, RZ, 0x1f, R4 ;  /* 0x0000001fff037819 */ /* 0x000fc60000011404 */
[----:B------:R-:W-:Y:S02]  /*0860*/  @P2 IADD3 R5, R5, 0x1, RZ ;  /* 0x0000000105052810 */ /* 0x000fe40007ffe0ff */
[----:B------:R-:W-:-:S03]  /*0870*/  LEA.HI R3, R3, R4, RZ, 0x6 ;  /* 0x0000000403037211 */ /* 0x000fc600078f30ff */
[----:B------:R-:W-:Y:S01]  /*0880*/  IMAD.MOV.U32 R0, RZ, RZ, R5 ;  /* 0x000000ffff007224 */ /* 0x000fe200078e0005 */
[----:B------:R-:W-:Y:S02]  /*0890*/  IADD3 R5, R52, R54, -R239 ;  /* 0x0000003634057210 */ /* 0x000fe40007ffe8ef */
[----:B------:R-:W-:Y:S01]  /*08a0*/  SHF.R.S32.HI R3, RZ, 0x6, R3 ;  /* 0x00000006ff037819 */ /* 0x000fe20000011403 */
[----:B------:R-:W-:Y:S01]  /*08b0*/  @!P0 IMAD.MOV R0, RZ, RZ, -R0 ;  /* 0x000000ffff008224 */ /* 0x000fe200078e0a00 */
[----:B------:R-:W-:Y:S01]  /*08c0*/  @!P1 LOP3.LUT R0, RZ, c[0x0][0x10], RZ, 0x33, !PT ;  /* 0x00000400ff009a12 */ /* 0x000fe200078e33ff */
[----:B-----5:R-:W-:-:S04]  /*08d0*/  IMAD.IADD R6, R5, 0x1, -R6 ;  /* 0x0000000105067824 */ /* 0x020fc800078e0a06 */
[----:B------:R-:W-:Y:S01]  /*08e0*/  IMAD R234, R0, UR8, RZ ;  /* 0x0000000800ea7c24 */ /* 0x000fe2000f8e02ff */
[----:B------:R-:W-:-:S03]  /*08f0*/  SHF.R.S32.HI R5, RZ, 0x1f, R6 ;  /* 0x0000001fff057819 */ /* 0x000fc60000011406 */
[----:B------:R-:W-:Y:S01]  /*0900*/  IMAD.IADD R0, R0, 0x1, R234 ;  /* 0x0000000100007824 */ /* 0x000fe200078e02ea */
[----:B------:R-:W-:-:S04]  /*0910*/  LEA.HI R5, R5, R6, RZ, 0x6 ;  /* 0x0000000605057211 */ /* 0x000fc800078f30ff */
[----:B------:R-:W-:Y:S02]  /*0920*/  IMNMX R0, R2, R0, PT ;  /* 0x0000000002007217 */ /* 0x000fe40003800200 */
[----:B------:R-:W-:Y:S02]  /*0930*/  SHF.R.S32.HI R5, RZ, 0x6, R5 ;  /* 0x00000006ff057819 */ /* 0x000fe40000011405 */
[----:B------:R-:W-:Y:S02]  /*0940*/  IMNMX R165, R0, R3, PT ;  /* 0x0000000300a57217 */ /* 0x000fe40003800200 */
[----:B------:R-:W-:-:S04]  /*0950*/  IMNMX R234, R234, R5, !PT ;  /* 0x00000005eaea7217 */ /* 0x000fc80007800200 */
[----:B------:R-:W-:-:S13]  /*0960*/  ISETP.GE.AND P0, PT, R234, R165, PT ;  /* 0x000000a5ea00720c */ /* 0x000fda0003f06270 */
[----:B------:R-:W-:Y:S05]  /*0970*/  @!P0 BRA `(.L_x_3231) ;  /* 0x00000a5000008947 */ /* 0x000fea0003800000 */
[----:B-1----:R1:W2:Y:S04]  /*0980*/  LD.E.64 R2, [R10.64+0xb0] ;  /* 0x0000b0060a027980 */ /* 0x0022a8000c101b00 */
[----:B------:R1:W3:Y:S04]  /*0990*/  LD.E R4, [R10.64+0x60] ;  /* 0x000060060a047980 */ /* 0x0002e8000c101900 */
[----:B------:R1:W4:Y:S04]  /*09a0*/  LD.E R6, [R10.64+0xcc] ;  /* 0x0000cc060a067980 */ /* 0x000328000c101900 */
[----:B------:R1:W4:Y:S04]  /*09b0*/  LD.E.64 R8, [R10.64+0x78] ;  /* 0x000078060a087980 */ /* 0x000328000c101b00 */
[----:B------:R1:W5:Y:S04]  /*09c0*/  LD.E R0, [R10.64+0xc0] ;  /* 0x0000c0060a007980 */ /* 0x000368000c101900 */
[----:B-1----:R-:W5:Y:S01]  /*09d0*/  LD.E.64 R10, [R10.64+0xa8] ;  /* 0x0000a8060a0a7980 */ /* 0x002f62000c101b00 */
[----:B------:R-:W-:Y:S01]  /*09e0*/  SHF.R.S32.HI R7, RZ, 0x1f, R57 ;  /* 0x0000001fff077819 */ /* 0x000fe20000011439 */
[----:B------:R-:W-:Y:S03]  /*09f0*/  BSSY B0, `(.L_x_3232) ;  /* 0x000001e000007945 */ /* 0x000fe60003800000 */
[----:B------:R-:W-:-:S04]  /*0a00*/  LEA.HI R7, R7, R57, RZ, 0x4 ;  /* 0x0000003907077211 */ /* 0x000fc800078f20ff */
[----:B------:R-:W-:-:S05]  /*0a10*/  LOP3.LUT R5, R7, 0xfffffff0, RZ, 0xc0, !PT ;  /* 0xfffffff007057812 */ /* 0x000fca00078ec0ff */
[----:B------:R-:W-:Y:S02]  /*0a20*/  IMAD.IADD R57, R57, 0x1, -R5 ;  /* 0x0000000139397824 */ /* 0x000fe400078e0a05 */
[----:B--2---:R-:W-:-:S04]  /*0a30*/  IMAD R2, R2, UR8, R241 ;  /* 0x0000000802027c24 */ /* 0x004fc8000f8e02f1 */
[----:B---3--:R-:W-:Y:S02]  /*0a40*/  IMAD R2, R2, R4, R240 ;  /* 0x0000000402027224 */ /* 0x008fe400078e02f0 */
[----:B------:R-:W-:Y:S02]  /*0a50*/  IMAD.SHL.U32 R4, R57, 0x4, RZ ;  /* 0x0000000439047824 */ /* 0x000fe400078e00ff */
[--C-:B------:R-:W-:Y:S01]  /*0a60*/  IMAD R3, R3, R2, R54.reuse ;  /* 0x0000000203037224 */ /* 0x100fe200078e0236 */
[----:B------:R-:W-:Y:S01]  /*0a70*/  SHF.R.S32.HI R2, RZ, 0x4, R7 ;  /* 0x00000004ff027819 */ /* 0x000fe20000011407 */
[----:B------:R-:W-:Y:S01]  /*0a80*/  IMAD.IADD R54, R239, 0x1, -R54 ;  /* 0x00000001ef367824 */ /* 0x000fe200078e0a36 */
[--C-:B------:R-:W-:Y:S01]  /*0a90*/  SHF.R.S32.HI R5, RZ, 0x1f, R4.reuse ;  /* 0x0000001fff057819 */ /* 0x100fe20000011404 */
[----:B----4-:R-:W-:Y:S01]  /*0aa0*/  IMAD R7, R3, R6, RZ ;  /* 0x0000000603077224 */ /* 0x010fe200078e02ff */
[----:B------:R-:W-:Y:S02]  /*0ab0*/  IADD3 R17, R4, 0x40, RZ ;  /* 0x0000004004117810 */ /* 0x000fe40007ffe0ff */
[C---:B------:R-:W-:Y:S01]  /*0ac0*/  ISETP.GE.AND P1, PT, R2.reuse, R54, PT ;  /* 0x000000360200720c */ /* 0x040fe20003f26270 */
[----:B------:R-:W-:Y:S01]  /*0ad0*/  IMAD.WIDE R12, R2, 0x100, R4 ;  /* 0x00000100020c7825 */ /* 0x000fe200078e0204 */
[----:B------:R-:W-:-:S02]  /*0ae0*/  IADD3 R16, R4, 0x80, RZ ;  /* 0x0000008004107810 */ /* 0x000fc40007ffe0ff */
[----:B------:R-:W-:Y:S02]  /*0af0*/  IADD3 R15, R4, 0xc0, RZ ;  /* 0x000000c0040f7810 */ /* 0x000fe40007ffe0ff */
[----:B------:R-:W-:-:S04]  /*0b00*/  IADD3 R6, P0, R7, R12, RZ ;  /* 0x0000000c07067210 */ /* 0x000fc80007f1e0ff */
[----:B------:R-:W-:Y:S02]  /*0b10*/  LEA.HI.X.SX32 R7, R7, R13, 0x1, P0 ;  /* 0x0000000d07077211 */ /* 0x000fe400000f0eff */
[----:B------:R-:W-:-:S04]  /*0b20*/  LEA R18, P0, R6, R8, 0x2 ;  /* 0x0000000806127211 */ /* 0x000fc800078010ff */
[----:B------:R-:W-:Y:S01]  /*0b30*/  LEA.HI.X R19, R6, R9, R7, 0x2, P0 ;  /* 0x0000000906137211 */ /* 0x000fe200000f1407 */
[----:B------:R-:W-:Y:S05]  /*0b40*/  @P1 BRA `(.L_x_3233) ;  /* 0x0000008000001947 */ /* 0x000fea0003800000 */
[-C--:B-----5:R-:W-:Y:S02]  /*0b50*/  ISETP.GE.AND P3, PT, R4, R0.reuse, PT ;  /* 0x000000000400720c */ /* 0x0a0fe40003f66270 */
[-C--:B------:R-:W-:Y:S02]  /*0b60*/  ISETP.GE.AND P2, PT, R17, R0.reuse, PT ;  /* 0x000000001100720c */ /* 0x080fe40003f46270 */
[-C--:B------:R-:W-:Y:S02]  /*0b70*/  ISETP.GE.AND P1, PT, R16, R0.reuse, PT ;  /* 0x000000001000720c */ /* 0x080fe40003f26270 */
[----:B------:R-:W-:-:S07]  /*0b80*/  ISETP.GE.AND P0, PT, R15, R0, PT ;  /* 0x000000000f00720c */ /* 0x000fce0003f06270 */
[----:B------:R1:W-:Y:S04]  /*0b90*/  @!P3 ST.E.128 [R18.64], RZ ;  /* 0x000000ff1200b985 */ /* 0x0003e8000c101d06 */
[----:B------:R1:W-:Y:S04]  /*0ba0*/  @!P2 ST.E.128 [R18.64+0x100], RZ ;  /* 0x000100ff1200a985 */ /* 0x0003e8000c101d06 */
[----:B------:R1:W-:Y:S04]  /*0bb0*/  @!P1 ST.E.128 [R18.64+0x200], RZ ;  /* 0x000200ff12009985 */ /* 0x0003e8000c101d06 */
[----:B------:R1:W-:Y:S02]  /*0bc0*/  @!P0 ST.E.128 [R18.64+0x300], RZ ;  /* 0x000300ff12008985 */ /* 0x0003e4000c101d06 */
.L_x_3233:
[----:B------:R-:W-:Y:S05]  /*0bd0*/  BSYNC B0 ;  /* 0x0000000000007941 */ /* 0x000fea0003800000 */
.L_x_3232:
        /* <DEDUP_REMOVED lines=12> */
.L_x_3235:
[----:B------:R-:W-:Y:S05]  /*0ca0*/  BSYNC B0 ;  /* 0x0000000000007941 */ /* 0x000fea0003800000 */
.L_x_3234:
        /* <DEDUP_REMOVED lines=12> */
.L_x_3237:
[----:B------:R-:W-:Y:S05]  /*0d70*/  BSYNC B0 ;  /* 0x0000000000007941 */ /* 0x000fea0003800000 */
.L_x_3236:
        /* <DEDUP_REMOVED lines=12> */
.L_x_3239:
[----:B------:R-:W-:Y:S05]  /*0e40*/  BSYNC B0 ;  /* 0x0000000000007941 */ /* 0x000fea0003800000 */
.L_x_3238:
        /* <DEDUP_REMOVED lines=12> */
.L_x_3241:
[----:B------:R-:W-:Y:S05]  /*0f10*/  BSYNC B0 ;  /* 0x0000000000007941 */ /* 0x000fea0003800000 */
.L_x_3240:
        /* <DEDUP_REMOVED lines=12> */
.L_x_3243:
[----:B------:R-:W-:Y:S05]  /*0fe0*/  BSYNC B0 ;  /* 0x0000000000007941 */ /* 0x000fea0003800000 */
.L_x_3242:
        /* <DEDUP_REMOVED lines=12> */
.L_x_3245:
[----:B------:R-:W-:Y:S05]  /*10b0*/  BSYNC B0 ;  /* 0x0000000000007941 */ /* 0x000fea0003800000 */
.L_x_3244:
        /* <DEDUP_REMOVED lines=12> */
.L_x_3247:
[----:B------:R-:W-:Y:S05]  /*1180*/  BSYNC B0 ;  /* 0x0000000000007941 */ /* 0x000fea0003800000 */
.L_x_3246:
[----:B------:R-:W-:Y:S02]  /*1190*/  ISETP.NE.AND P6, PT, R57, RZ, PT ;  /* 0x000000ff3900720c */ /* 0x000fe40003fc5270 */
[----:B-----5:R-:W-:-:S02]  /*11a0*/  SHF.R.S32.HI R0, RZ, 0x1f, R3 ;  /* 0x0000001fff007819 */ /* 0x020fc40000011403 */
[----:B------:R-:W-:Y:S02]  /*11b0*/  ISETP.GE.OR P0, PT, R2, R54, P6 ;  /* 0x000000360200720c */ /* 0x000fe40003706670 */
[----:B------:R-:W-:Y:S02]  /*11c0*/  IADD3 R3, P1, R3, R2, RZ ;  /* 0x0000000203037210 */ /* 0x000fe40007f3e0ff */
[----:B------:R-:W-:Y:S02]  /*11d0*/  ISETP.GE.OR P5, PT, R14, R54, P6 ;  /* 0x000000360e00720c */ /* 0x000fe400037a6670 */
[----:B------:R-:W-:Y:S02]  /*11e0*/  LEA.HI.X.SX32 R0, R2, R0, 0x1, P1 ;  /* 0x0000000002007211 */ /* 0x000fe400008f0eff */
[----:B------:R-:W-:Y:S02]  /*11f0*/  LEA R2, P1, R3, R10, 0x2 ;  /* 0x0000000a03027211 */ /* 0x000fe400078210ff */
[----:B------:R-:W-:-:S02]  /*1200*/  ISETP.GE.OR P2, PT, R9, R54, P6 ;  /* 0x000000360900720c */ /* 0x000fc40003746670 */
[----:B------:R-:W-:Y:S01]  /*1210*/  LEA.HI.X R3, R3, R11, R0, 0x2, P1 ;  /* 0x0000000b03037211 */ /* 0x000fe200008f1400 */
[----:B------:R-:W-:Y:S01]  /*1220*/  @!P0 IMAD.MOV.U32 R0, RZ, RZ, -0x800000 ;  /* 0xff800000ff008424 */ /* 0x000fe200078e00ff */
[-C--:B------:R-:W-:Y:S02]  /*1230*/  ISETP.GE.OR P1, PT, R8, R54.reuse, P6 ;  /* 0x000000360800720c */ /* 0x080fe40003726670 */
[-C--:B------:R-:W-:Y:S02]  /*1240*/  ISETP.GE.OR P4, PT, R13, R54.reuse, P6 ;  /* 0x000000360d00720c */ /* 0x080fe40003786670 */
[----:B------:R1:W-:Y:S01]  /*1250*/  @!P0 ST.E [R2.64], R0 ;  /* 0x0000000002008985 */ /* 0x0003e2000c101906 */
[-C--:B------:R-:W-:Y:S02]  /*1260*/  ISETP.GE.OR P3, PT, R12, R54.reuse, P6 ;  /* 0x000000360c00720c */ /* 0x080fe40003766670 */
[-C--:B------:R-:W-:Y:S02]  /*1270*/  ISETP.GE.OR P0, PT, R7, R54.reuse, P6 ;  /* 0x000000360700720c */ /* 0x080fe40003706670 */
[----:B------:R-:W-:Y:S01]  /*1280*/  ISETP.GE.OR P6, PT, R6, R54, P6 ;  /* 0x000000360600720c */ /* 0x000fe200037c6670 */
[----:B------:R-:W-:-:S03]  /*1290*/  @!P2 IMAD.MOV.U32 R5, RZ, RZ, -0x800000 ;  /* 0xff800000ff05a424 */ /* 0x000fc600078e00ff */
[----:B------:R-:W-:Y:S02]  /*12a0*/  @!P1 IMAD.MOV.U32 R4, RZ, RZ, -0x800000 ;  /* 0xff800000ff049424 */ /* 0x000fe400078e00ff */
[----:B------:R-:W-:Y:S01]  /*12b0*/  @!P4 IMAD.MOV.U32 R8, RZ, RZ, -0x800000 ;  /* 0xff800000ff08c424 */ /* 0x000fe200078e00ff */
[----:B------:R2:W-:Y:S02]  /*12c0*/  @!P2 ST.E [R2.64+0x80], R5 ;  /* 0x000080050200a985 */ /* 0x0005e4000c101906 */
[----:B------:R-:W-:Y:S02]  /*12d0*/  @!P3 IMAD.MOV.U32 R7, RZ, RZ, -0x800000 ;  /* 0xff800000ff07b424 */ /* 0x000fe400078e00ff */
[----:B------:R3:W-:Y:S04]  /*12e0*/  @!P1 ST.E [R2.64+0xa0], R4 ;  /* 0x0000a00402009985 */ /* 0x0007e8000c101906 */
[----:B------:R-:W-:Y:S04]  /*12f0*/  @!P4 ST.E [R2.64+0x40], R8 ;  /* 0x000040080200c985 */ /* 0x000fe8000c101906 */
[----:B------:R-:W-:Y:S01]  /*1300*/  @!P3 ST.E [R2.64+0x60], R7 ;  /* 0x000060070200b985 */ /* 0x000fe2000c101906 */
[----:B-1----:R-:W-:-:S05]  /*1310*/  @!P5 IMAD.MOV.U32 R0, RZ, RZ, -0x800000 ;  /* 0xff800000ff00d424 */ /* 0x002fca00078e00ff */
[----:B------:R1:W-:Y:S01]  /*1320*/  @!P5 ST.E [R2.64+0x20], R0 ;  /* 0x000020000200d985 */ /* 0x0003e2000c101906 */
[----:B--2---:R-:W-:Y:S02]  /*1330*/  IMAD.MOV.U32 R5, RZ, RZ, 0x0 ;  /* 0x00000000ff057424 */ /* 0x004fe400078e00ff */
[----:B---3--:R-:W-:Y:S02]  /*1340*/  IMAD.MOV.U32 R4, RZ, RZ, R237 ;  /* 0x000000ffff047224 */ /* 0x008fe400078e00ed */
[----:B-1----:R-:W-:-:S05]  /*1350*/  @!P0 IMAD.MOV.U32 R0, RZ, RZ, -0x800000 ;  /* 0xff800000ff008424 */ /* 0x002fca00078e00ff */
[----:B------:R1:W-:Y:S01]  /*1360*/  @!P0 ST.E [R2.64+0xc0], R0 ;  /* 0x0000c00002008985 */ /* 0x0003e2000c101906 */
[----:B------:R-:W-:Y:S05]  /*1370*/  @P6 RET.REL.NODEC R4 `(_ZN5flash24flash_fwd_splitkv_kernelI23Flash_fwd_kernel_traitsILi256ELi64ELi64ELi4ELb0ELb0EN7cutlass10bfloat16_tE19Flash_kernel_traitsILi256ELi64ELi64ELi4ES3_EELb0ELb1ELb0ELb0ELb0ELb0ELb1ELb1EEEvNS_16Flash_fwd_paramsE) ;  /* 0xffffec8004006950 */ /* 0x000fea0003c3ffff */
[----:B-1----:R-:W-:-:S05]  /*1380*/  MOV R0, 0xff800000 ;  /* 0xff80000000007802 */ /* 0x002fca0000000f00 */
[----:B------:R1:W-:Y:S02]  /*1390*/  ST.E [R2.64+0xe0], R0 ;  /* 0x0000e00002007985 */ /* 0x0003e4000c101906 */
[----:B-1----:R-:W-:Y:S02]  /*13a0*/  MOV R2, R237 ;  /* 0x000000ed00027202 */ /* 0x002fe40000000f00 */
[----:B------:R-:W-:-:S04]  /*13b0*/  MOV R3, 0x0 ;  /* 0x0000000000037802 */ /* 0x000fc80000000f00 */
[----:B------:R-:W-:Y:S05]  /*13c0*/  RET.REL.NODEC R2 `(_ZN5flash24flash_fwd_splitkv_kernelI23Flash_fwd_kernel_traitsILi256ELi64ELi64ELi4ELb0ELb0EN7cutlass10bfloat16_tE19Flash_kernel_traitsILi256ELi64ELi64ELi4ES3_EELb0ELb1ELb0ELb0ELb0ELb0ELb1ELb1EEEvNS_16Flash_fwd_paramsE) ;  /* 0xffffec3002007950 */ /* 0x000fea0003c3ffff */
.L_x_3231:
[----:B-1----:R-:W2:Y:S04]  /*13d0*/  LD.E.64 R8, [R10.64+0x160] ;  /* 0x000160060a087980 */ /* 0x002ea8000c101b00 */
[----:B------:R-:W3:Y:S01]  /*13e0*/  LD.E.64 R2, [R10.64+0x158] ;  /* 0x000158060a027980 */ /* 0x000ee2000c101b00 */
[----:B--2---:R-:W-:-:S04]  /*13f0*/  ISETP.NE.U32.AND P1, PT, R8, RZ, PT ;  /* 0x000000ff0800720c */ /* 0x004fc80003f25070 */
[----:B------:R-:W-:-:S13]  /*1400*/  ISETP.NE.AND.EX P1, PT, R9, RZ, PT, P1 ;  /* 0x000000ff0900720c */ /* 0x000fda0003f25310 */
[----:B------:R-:W2:Y:S01]  /*1410*/  @P1 LD.E.64 R12, [R10.64+0x168] ;  /* 0x000168060a0c1980 */ /* 0x000ea2000c101b00 */
        /* <DEDUP_REMOVED lines=21> */
[----:B------:R-:W3:Y:S01]  /*1570*/  LD.E R4, [R10.64+0x68] ;  /* 0x000068060a047980 */ /* 0x000ee2000c101900 */
[----:B------:R-:W-:-:S03]  /*1580*/  LEA R2, R165, 0xffffffc0, 0x6 ;  /* 0xffffffc0a5027811 */ /* 0x000fc600078e30ff */
[----:B-----5:R-:W4:Y:S01]  /*1590*/  LD.E.64 R14, [R10.64+0x20] ;  /* 0x000020060a0e7980 */ /* 0x020f22000c101b00 */
[----:B------:R-:W-:-:S03]  /*15a0*/  IABS R3, R2 ;  /* 0x0000000200037213 */ /* 0x000fc60000000000 */
[----:B------:R-:W3:Y:S04]  /*15b0*/  LD.E.64 R48, [R10.64+0x38] ;  /* 0x000038060a307980 */ /* 0x000ee8000c101b00 */
[----:B------:R-:W3:Y:S04]  /*15c0*/  LD.E.64 R18, [R10.64+0x50] ;  /* 0x000050060a127980 */ /* 0x000ee8000c101b00 */
        /* <DEDUP_REMOVED lines=26> */
[----:B------:R-:W-:-:S05]  /*1770*/  IMAD.WIDE R12, R8, 0x4, R242 ;  /* 0x00000004080c7825 */ /* 0x000fca00078e02f2 */
[----:B------:R2:W4:Y:S04]  /*1780*/  LD.E R3, [R12.64] ;  /* 0x000000060c037980 */ /* 0x000528000c101900 */
[----:B--2---:R-:W2:Y:S01]  /*1790*/  LD.E.64 R12, [R10.64+0x28] ;  /* 0x000028060a0c7980 */ /* 0x004ea2000c101b00 */
[----:B---3--:R-:W-:-:S04]  /*17a0*/  IABS R6, R4 ;  /* 0x0000000400067213 */ /* 0x008fc80000000000 */
[----:B------:R-:W3:Y:S08]  /*17b0*/  I2F.RP R0, R6 ;  /* 0x0000000600007306 */ /* 0x000ef00000209400 */
[----:B---3--:R-:W3:Y:S02]  /*17c0*/  MUFU.RCP R0, R0 ;  /* 0x0000000000007308 */ /* 0x008ee40000001000 */
[----:B---3--:R-:W-:-:S06]  /*17d0*/  IADD3 R0, R0, 0xffffffe, RZ ;  /* 0x0ffffffe00007810 */ /* 0x008fcc0007ffe0ff */
[----:B------:R-:W3:Y:S01]  /*17e0*/  F2I.FTZ.U32.TRUNC.NTZ R23, R0 ;  /* 0x0000000000177305 */ /* 0x000ee2000021f000 */
[----:B------:R-:W-:Y:S01]  /*17f0*/  IMAD.MOV.U32 R22, RZ, RZ, RZ ;  /* 0x000000ffff167224 */ /* 0x000fe200078e00ff */
[----:B------:R-:W-:Y:S01]  /*1800*/  IABS R5, R240 ;  /* 0x000000f000057213 */ /* 0x000fe20000000000 */
[----:B---3--:R-:W-:-:S04]  /*1810*/  IMAD.MOV R0, RZ, RZ, -R23 ;  /* 0x000000ffff007224 */ /* 0x008fc800078e0a17 */
[----:B------:R-:W-:Y:S01]  /*1820*/  IMAD R16, R0, R6, RZ ;  /* 0x0000000600107224 */ /* 0x000fe200078e02ff */
[----:B------:R-:W-:-:S03]  /*1830*/  IABS R0, R4 ;  /* 0x0000000400007213 */ /* 0x000fc60000000000 */
[----:B------:R-:W-:Y:S01]  /*1840*/  IMAD.HI.U32 R16, R23, R16, R22 ;  /* 0x0000001017107227 */ /* 0x000fe200078e0016 */
[----:B------:R-:W-:-:S05]  /*1850*/  IADD3 R0, RZ, -R0, RZ ;  /* 0x80000000ff007210 */ /* 0x000fca0007ffe0ff */
[----:B------:R-:W-:-:S04]  /*1860*/  IMAD.HI.U32 R16, R16, R5, RZ ;  /* 0x0000000510107227 */ /* 0x000fc800078e00ff */
[----:B------:R-:W-:-:S05]  /*1870*/  IMAD R0, R16, R0, R5 ;  /* 0x0000000010007224 */ /* 0x000fca00078e0205 */
[----:B------:R-:W-:Y:S02]  /*1880*/  ISETP.GT.U32.AND P1, PT, R6, R0, PT ;  /* 0x000000000600720c */ /* 0x000fe40003f24070 */
[----:B------:R-:W-:-:S11]  /*1890*/  IADD3 R8, -R8, RZ, RZ ;  /* 0x000000ff08087210 */ /* 0x000fd60007ffe1ff */
[----:B------:R-:W-:-:S05]  /*18a0*/  @!P1 IMAD.IADD R0, R0, 0x1, -R6 ;  /* 0x0000000100009824 */ /* 0x000fca00078e0a06 */
[----:B------:R-:W-:Y:S02]  /*18b0*/  ISETP.GE.U32.AND P2, PT, R0, R6, PT ;  /* 0x000000060000720c */ /* 0x000fe40003f46070 */
[----:B------:R-:W-:Y:S02]  /*18c0*/  LOP3.LUT R6, R240, R4, RZ, 0x3c, !PT ;  /* 0x00000004f0067212 */ /* 0x000fe400078e3cff */
[----:B------:R-:W-:Y:S02]  /*18d0*/  @!P1 IADD3 R16, R16, 0x1, RZ ;  /* 0x0000000110109810 */ /* 0x000fe40007ffe0ff */
[----:B------:R-:W-:Y:S02]  /*18e0*/  ISETP.GE.AND P0, PT, R6, RZ, PT ;  /* 0x000000ff0600720c */ /* 0x000fe40003f06270 */
[----:B------:R-:W-:Y:S01]  /*18f0*/  ISETP.NE.AND P1, PT, R4, RZ, PT ;  /* 0x000000ff0400720c */ /* 0x000fe20003f25270 */
[----:B------:R-:W-:-:S04]  /*1900*/  IMAD R9, R9, R8, R2 ;  /* 0x0000000809097224 */ /* 0x000fc800078e0202 */
[----:B------:R-:W-:Y:S02]  /*1910*/  @P2 IADD3 R16, R16, 0x1, RZ ;  /* 0x0000000110102810 */ /* 0x000fe40007ffe0ff */
[----:B------:R-:W-:-:S04]  /*1920*/  SHF.R.S32.HI R8, RZ, 0x1f, R9 ;  /* 0x0000001fff087819 */ /* 0x000fc80000011409 */
[----:B------:R-:W-:Y:S02]  /*1930*/  @!P0 IADD3 R16, -R16, RZ, RZ ;  /* 0x000000ff10108210 */ /* 0x000fe40007ffe1ff */
[----:B------:R-:W-:Y:S02]  /*1940*/  @!P1 LOP3.LUT R16, RZ, R4, RZ, 0x33, !PT ;  /* 0x00000004ff109212 */ /* 0x000fe400078e33ff */
[----:B----4-:R-:W-:Y:S01]  /*1950*/  SHF.R.S32.HI R0, RZ, 0x1f, R3 ;  /* 0x0000001fff007819 */ /* 0x010fe20000011403 */
[----:B------:R-:W-:-:S04]  /*1960*/  IMAD R5, R15, R3, RZ ;  /* 0x000000030f057224 */ /* 0x000fc800078e02ff */
[C---:B------:R-:W-:Y:S02]  /*1970*/  IMAD R5, R14.reuse, R0, R5 ;  /* 0x000000000e057224 */ /* 0x040fe400078e0205 */
[----:B------:R-:W-:-:S04]  /*1980*/  IMAD.WIDE.U32 R14, R14, R3, RZ ;  /* 0x000000030e0e7225 */ /* 0x000fc800078e00ff */
[----:B------:R-:W-:Y:S02]  /*1990*/  IMAD.IADD R15, R15, 0x1, R5 ;  /* 0x000000010f0f7824 */ /* 0x000fe400078e0205 */
[----:B------:R-:W-:Y:S02]  /*19a0*/  IMAD R5, R49, R9, RZ ;  /* 0x0000000931057224 */ /* 0x000fe400078e02ff */
[----:B------:R-:W-:-:S04]  /*19b0*/  IMAD.WIDE.U32 R14, R9, R48, R14 ;  /* 0x00000030090e7225 */ /* 0x000fc800078e000e */
[----:B------:R-:W-:Y:S02]  /*19c0*/  IMAD R5, R48, R8, R5 ;  /* 0x0000000830057224 */ /* 0x000fe400078e0205 */
[-C--:B--2---:R-:W-:Y:S02]  /*19d0*/  IMAD R4, R13, R3.reuse, RZ ;  /* 0x000000030d047224 */ /* 0x084fe400078e02ff */
[----:B------:R-:W-:Y:S01]  /*19e0*/  IMAD.IADD R13, R15, 0x1, R5 ;  /* 0x000000010f0d7824 */ /* 0x000fe200078e0205 */
[----:B------:R-:W-:Y:S01]  /*19f0*/  SHF.R.S32.HI R15, RZ, 0x1f, R16 ;  /* 0x0000001fff0f7819 */ /* 0x000fe20000011410 */
[----:B------:R-:W-:-:S04]  /*1a00*/  IMAD.WIDE.U32 R22, R12, R3, RZ ;  /* 0x000000030c167225 */ /* 0x000fc800078e00ff */
[----:B------:R-:W-:Y:S01]  /*1a10*/  IMAD R4, R12, R0, R4 ;  /* 0x000000000c047224 */ /* 0x000fe200078e0204 */
[----:B------:R-:W-:Y:S01]  /*1a20*/  MOV R12, R14 ;  /* 0x0000000e000c7202 */ /* 0x000fe20000000f00 */
[----:B------:R-:W-:-:S04]  /*1a30*/  IMAD R5, R19, R16, RZ ;  /* 0x0000001013057224 */ /* 0x000fc800078e02ff */
[----:B------:R-:W-:Y:S02]  /*1a40*/  IMAD R5, R18, R15, R5 ;  /* 0x0000000f12057224 */ /* 0x000fe400078e0205 */
[----:B------:R-:W-:Y:S01]  /*1a50*/  IMAD.WIDE.U32 R18, R16, R18, R12 ;  /* 0x0000001210127225 */ /* 0x000fe200078e000c */
[----:B------:R-:W-:-:S03]  /*1a60*/  IADD3 R17, R23, R4, RZ ;  /* 0x0000000417117210 */ /* 0x000fc60007ffe0ff */
[----:B------:R-:W-:Y:S01]  /*1a70*/  IMAD.MOV.U32 R13, RZ, RZ, R22 ;  /* 0x000000ffff0d7224 */ /* 0x000fe200078e0016 */
[----:B------:R-:W-:Y:S01]  /*1a80*/  MOV R3, R18 ;  /* 0x0000001200037202 */ /* 0x000fe20000000f00 */
[----:B------:R-:W-:Y:S01]  /*1a90*/  IMAD.IADD R0, R19, 0x1, R5 ;  /* 0x0000000113007824 */ /* 0x000fe200078e0205 */
[----:B------:R-:W-:Y:S05]  /*1aa0*/  BRA `(.L_x_3250) ;  /* 0x0000052000007947 */ /* 0x000fea0003800000 */
.L_x_3249:
[----:B------:R-:W2:Y:S01]  /*1ab0*/  LD.E R5, [R10.64+0x68] ;  /* 0x000068060a057980 */ /* 0x000ea2000c101900 */
[----:B------:R-:W-:-:S03]  /*1ac0*/  ISETP.NE.AND P3, PT, R16, -0x1, PT ;  /* 0xffffffff1000780c */ /* 0x000fc60003f65270 */
[----:B------:R-:W3:Y:S04]  /*1ad0*/  LD.E.64 R48, [R10.64+0x38] ;  /* 0x000038060a307980 */ /* 0x000ee8000c101b00 */
[----:B------:R-:W4:Y:S04]  /*1ae0*/  LD.E.64 R50, [R10.64+0x40] ;  /* 0x000040060a327980 */ /* 0x000f28000c101b00 */
        /* <DEDUP_REMOVED lines=16> */
[----:B------:R-:W-:-:S03]  /*1bf0*/  IADD3 R0, RZ, -R0, RZ ;  /* 0x80000000ff007210 */ /* 0x000fc60007ffe0ff */
[----:B---3--:R-:W-:Y:S02]  /*1c00*/  @!P3 IMAD R2, R49, R15, RZ ;  /* 0x0000000f3102b224 */ /* 0x008fe400078e02ff */
[----:B------:R-:W-:-:S04]  /*1c10*/  IMAD.HI.U32 R4, R4, R8, RZ ;  /* 0x0000000804047227 */ /* 0x000fc800078e00ff */
[----:B------:R-:W-:Y:S02]  /*1c20*/  IMAD R0, R4, R0, R8 ;  /* 0x0000000004007224 */ /* 0x000fe400078e0208 */
[----:B------:R-:W-:Y:S02]  /*1c30*/  @!P3 IMAD R2, R6, R48, R2 ;  /* 0x000000300602b224 */ /* 0x000fe400078e0202 */
[----:B------:R-:W-:Y:S01]  /*1c40*/  @!P3 IMAD.WIDE.U32 R30, R48, R15, RZ ;  /* 0x0000000f301eb225 */ /* 0x000fe200078e00ff */
[----:B------:R-:W-:-:S03]  /*1c50*/  ISETP.GT.U32.AND P0, PT, R3, R0, PT ;  /* 0x000000000300720c */ /* 0x000fc60003f04070 */
[----:B------:R-:W-:Y:S01]  /*1c60*/  @P3 IMAD.IADD R8, R15, 0x1, R16 ;  /* 0x000000010f083824 */ /* 0x000fe200078e0210 */
[----:B-----5:R-:W-:Y:S02]  /*1c70*/  @!P3 SHF.R.S32.HI R6, RZ, 0x1f, R14 ;  /* 0x0000001fff06b819 */ /* 0x020fe4000001140e */
[----:B------:R-:W-:Y:S01]  /*1c80*/  @!P3 IADD3 R9, R31, R2, RZ ;  /* 0x000000021f09b210 */ /* 0x000fe20007ffe0ff */
[-C--:B------:R-:W-:Y:S02]  /*1c90*/  @P3 IMAD R12, R49, R8.reuse, RZ ;  /* 0x00000008310c3224 */ /* 0x080fe400078e02ff */
[----:B------:R-:W-:-:S04]  /*1ca0*/  @P3 IMAD.WIDE.U32 R26, R48, R8, RZ ;  /* 0x00000008301a3225 */ /* 0x000fc800078e00ff */
[----:B------:R-:W-:Y:S02]  /*1cb0*/  @!P3 IMAD R2, R25, R14, RZ ;  /* 0x0000000e1902b224 */ /* 0x000fe400078e02ff */
[----:B------:R-:W-:Y:S02]  /*1cc0*/  @!P3 IMAD.MOV.U32 R8, RZ, RZ, R30 ;  /* 0x000000ffff08b224 */ /* 0x000fe400078e001e */
[C---:B------:R-:W-:Y:S02]  /*1cd0*/  @!P3 IMAD R2, R24.reuse, R6, R2 ;  /* 0x000000061802b224 */ /* 0x040fe400078e0202 */
[----:B------:R-:W-:Y:S01]  /*1ce0*/  @!P3 IMAD.WIDE.U32 R8, R24, R14, R8 ;  /* 0x0000000e1808b225 */ /* 0x000fe200078e0008 */
[----:B------:R-:W-:-:S03]  /*1cf0*/  @P3 IADD3 R12, R27, R12, RZ ;  /* 0x0000000c1b0c3210 */ /* 0x000fc60007ffe0ff */
[----:B------:R-:W-:Y:S01]  /*1d00*/  @P3 IMAD.MOV.U32 R13, RZ, RZ, R26 ;  /* 0x000000ffff0d3224 */ /* 0x000fe200078e001a */
[----:B------:R-:W-:Y:S01]  /*1d10*/  @!P3 MOV R13, R8 ;  /* 0x00000008000db202 */ /* 0x000fe20000000f00 */
[----:B------:R-:W-:Y:S01]  /*1d20*/  @!P3 IMAD.IADD R12, R9, 0x1, R2 ;  /* 0x00000001090cb824 */ /* 0x000fe200078e0202 */
[----:B------:R-:W-:-:S04]  /*1d30*/  @!P0 IADD3 R0, R0, -R3, RZ ;  /* 0x8000000300008210 */ /* 0x000fc80007ffe0ff */
[-C--:B------:R-:W-:Y:S02]  /*1d40*/  LOP3.LUT R13, R13, R12.reuse, RZ, 0x3c, !PT ;  /* 0x0000000c0d0d7212 */ /* 0x080fe400078e3cff */
[----:B------:R-:W-:Y:S02]  /*1d50*/  ISETP.GE.U32.AND P2, PT, R0, R3, PT ;  /* 0x000000030000720c */ /* 0x000fe40003f46070 */
[----:B------:R-:W-:Y:S02]  /*1d60*/  LOP3.LUT R3, R240, R5, RZ, 0x3c, !PT ;  /* 0x00000005f0037212 */ /* 0x000fe400078e3cff */
[----:B------:R-:W-:Y:S02]  /*1d70*/  LOP3.LUT R12, R13, R12, RZ, 0x3c, !PT ;  /* 0x0000000c0d0c7212 */ /* 0x000fe400078e3cff */
[----:B------:R-:W-:Y:S02]  /*1d80*/  ISETP.GE.AND P1, PT, R3, RZ, PT ;  /* 0x000000ff0300720c */ /* 0x000fe40003f26270 */
[----:B------:R-:W-:-:S02]  /*1d90*/  @!P0 IADD3 R4, R4, 0x1, RZ ;  /* 0x0000000104048810 */ /* 0x000fc40007ffe0ff */
[----:B------:R-:W-:Y:S02]  /*1da0*/  LEA R2, R165, 0xffffffc0, 0x6 ;  /* 0xffffffc0a5027811 */ /* 0x000fe400078e30ff */
[----:B------:R-:W-:Y:S02]  /*1db0*/  LOP3.LUT R13, R13, R12, RZ, 0x3c, !PT ;  /* 0x0000000c0d0d7212 */ /* 0x000fe400078e3cff */
[----:B------:R-:W-:Y:S01]  /*1dc0*/  ISETP.NE.AND P0, PT, R5, RZ, PT ;  /* 0x000000ff0500720c */ /* 0x000fe20003f05270 */
[----:B----4-:R-:W-:Y:S01]  /*1dd0*/  @!P3 IMAD R6, R51, R15, RZ ;  /* 0x0000000f3306b224 */ /* 0x010fe200078e02ff */
[----:B------:R-:W-:Y:S01]  /*1de0*/  @!P3 SHF.R.S32.HI R0, RZ, 0x1f, R15 ;  /* 0x0000001fff00b819 */ /* 0x000fe2000001140f */
[----:B------:R-:W-:Y:S01]  /*1df0*/  IMAD.WIDE.U32 R24, R48, R2, R12 ;  /* 0x0000000230187225 */ /* 0x000fe200078e000c */
[----:B------:R-:W-:-:S03]  /*1e00*/  SHF.R.S32.HI R8, RZ, 0x1f, R2 ;  /* 0x0000001fff087819 */ /* 0x000fc60000011402 */
[----:B------:R-:W-:Y:S02]  /*1e10*/  @!P3 IMAD R0, R0, R50, R6 ;  /* 0x000000320000b224 */ /* 0x000fe400078e0206 */
[----:B------:R-:W-:Y:S01]  /*1e20*/  @!P3 IMAD.WIDE.U32 R12, R50, R15, RZ ;  /* 0x0000000f320cb225 */ /* 0x000fe200078e00ff */
[----:B------:R-:W-:-:S03]  /*1e30*/  @P2 IADD3 R4, R4, 0x1, RZ ;  /* 0x0000000104042810 */ /* 0x000fc60007ffe0ff */
[----:B------:R-:W-:Y:S01]  /*1e40*/  IMAD R9, R49, R2, RZ ;  /* 0x0000000231097224 */ /* 0x000fe200078e02ff */
[----:B------:R-:W-:Y:S01]  /*1e50*/  @!P3 IADD3 R13, R13, R0, RZ ;  /* 0x000000000d0db210 */ /* 0x000fe20007ffe0ff */
[----:B------:R-:W-:Y:S01]  /*1e60*/  @P3 IMAD.IADD R15, R15, 0x1, R16 ;  /* 0x000000010f0f3824 */ /* 0x000fe200078e0210 */
[----:B------:R-:W-:Y:S01]  /*1e70*/  @!P1 IADD3 R4, -R4, RZ, RZ ;  /* 0x000000ff04049210 */ /* 0x000fe20007ffe1ff */
[----:B------:R-:W-:Y:S01]  /*1e80*/  IMAD R9, R8, R48, R9 ;  /* 0x0000003008097224 */ /* 0x000fe200078e0209 */
[----:B------:R-:W-:Y:S01]  /*1e90*/  @!P3 SHF.R.S32.HI R0, RZ, 0x1f, R14 ;  /* 0x0000001fff00b819 */ /* 0x000fe2000001140e */
[----:B------:R-:W-:Y:S01]  /*1ea0*/  @!P3 IMAD R3, R23, R14, RZ ;  /* 0x0000000e1703b224 */ /* 0x000fe200078e02ff */
[----:B------:R-:W-:Y:S01]  /*1eb0*/  @!P0 LOP3.LUT R4, RZ, R5, RZ, 0x33, !PT ;  /* 0x00000005ff048212 */ /* 0x000fe200078e33ff */
[-C--:B------:R-:W-:Y:S02]  /*1ec0*/  @P3 IMAD R17, R51, R15.reuse, RZ ;  /* 0x0000000f33113224 */ /* 0x080fe400078e02ff */
[----:B------:R-:W-:Y:S01]  /*1ed0*/  @P3 IMAD.WIDE.U32 R26, R50, R15, RZ ;  /* 0x0000000f321a3225 */ /* 0x000fe200078e00ff */
[----:B------:R-:W-:-:S03]  /*1ee0*/  SHF.R.S32.HI R15, RZ, 0x1f, R4 ;  /* 0x0000001fff0f7819 */ /* 0x000fc60000011404 */
[----:B------:R-:W-:Y:S02]  /*1ef0*/  IMAD.IADD R25, R25, 0x1, R9 ;  /* 0x0000000119197824 */ /* 0x000fe400078e0209 */
[C---:B------:R-:W-:Y:S02]  /*1f00*/  @!P3 IMAD R0, R22.reuse, R0, R3 ;  /* 0x000000001600b224 */ /* 0x040fe400078e0203 */
[----:B------:R-:W-:Y:S02]  /*1f10*/  IMAD R3, R19, R4, RZ ;  /* 0x0000000413037224 */ /* 0x000fe400078e02ff */
[----:B------:R-:W-:-:S04]  /*1f20*/  @!P3 IMAD.WIDE.U32 R22, R22, R14, R12 ;  /* 0x0000000e1616b225 */ /* 0x000fc800078e000c */
[----:B------:R-:W-:Y:S01]  /*1f30*/  IMAD.WIDE.U32 R24, R18, R4, R24 ;  /* 0x0000000412187225 */ /* 0x000fe200078e0018 */
[----:B------:R-:W-:-:S03]  /*1f40*/  @P3 MOV R13, R26 ;  /* 0x0000001a000d3202 */ /* 0x000fc60000000f00 */
[----:B------:R-:W-:Y:S02]  /*1f50*/  IMAD R18, R18, R15, R3 ;  /* 0x0000000f12127224 */ /* 0x000fe400078e0203 */
[----:B------:R-:W-:Y:S01]  /*1f60*/  @P3 IMAD.IADD R17, R27, 0x1, R17 ;  /* 0x000000011b113824 */ /* 0x000fe200078e0211 */
[----:B------:R-:W-:Y:S01]  /*1f70*/  @!P3 MOV R13, R22 ;  /* 0x00000016000db202 */ /* 0x000fe20000000f00 */
[----:B------:R-:W-:Y:S01]  /*1f80*/  @!P3 IMAD.IADD R17, R23, 0x1, R0 ;  /* 0x000000011711b824 */ /* 0x000fe200078e0200 */
[----:B------:R-:W-:Y:S01]  /*1f90*/  MOV R3, R24 ;  /* 0x0000001800037202 */ /* 0x000fe20000000f00 */
[----:B------:R-:W-:Y:S01]  /*1fa0*/  IMAD.IADD R0, R25, 0x1, R18 ;  /* 0x0000000119007824 */ /* 0x000fe200078e0212 */
[----:B------:R-:W-:Y:S02]  /*1fb0*/  MOV R9, R2 ;  /* 0x0000000200097202 */ /* 0x000fe40000000f00 */
[----:B------:R-:W-:Y:S02]  /*1fc0*/  MOV R16, R4 ;  /* 0x0000000400107202 */ /* 0x000fe40000000f00 */
.L_x_3250:
[----:B-1----:R-:W-:Y:S05]  /*1fd0*/  BSYNC B0 ;  /* 0x0000000000007941 */ /* 0x002fea0003800000 */
.L_x_3248:
[----:B------:R-:W-:Y:S01]  /*1fe0*/  ISETP.NE.AND P0, PT, R7, -0x1, PT ;  /* 0xffffffff0700780c */ /* 0x000fe20003f05270 */
[----:B------:R-:W2:Y:S04]  /*1ff0*/  LD.E.64 R22, [R10.64+0x30] ;  /* 0x000030060a167980 */ /* 0x000ea8000c101b00 */
[----:B------:R-:W3:Y:S04]  /*2000*/  LD.E.64 R24, [R10.64+0x48] ;  /* 0x000048060a187980 */ /* 0x000ee8000c101b00 */
[----:B------:R-:W4:Y:S04]  /*2010*/  LD.E R63, [R10.64+0xc0] ;  /* 0x0000c0060a3f7980 */ /* 0x000f28000c101900 */
[----:B------:R-:W3:Y:S04]  /*2020*/  @!P0 LD.E.64 R26, [R10.64+0x18] ;  /* 0x000018060a1a8980 */ /* 0x000ee8000c101b00 */
[----:B------:R-:W4:Y:S04]  /*2030*/  LD.E.64 R4, [R10.64+0x10] ;  /* 0x000010060a047980 */ /* 0x000f28000c101b00 */
[----:B------:R-:W4:Y:S04]  /*2040*/  LD.E.64 R168, [R10.64+0x8] ;  /* 0x000008060aa87980 */ /* 0x000f28000c101b00 */
[----:B------:R1:W5:Y:S04]  /*2050*/  @P4 LD.E R20, [R20.64] ;  /* 0x0000000614144980 */ /* 0x000368000c101900 */
[----:B------:R2:W5:Y:S01]  /*2060*/  LD.E.64 R176, [R10.64] ;  /* 0x000000060ab07980 */ /* 0x000562000c101b00 */
[----:B------:R-:W-:-:S04]  /*2070*/  SHF.R.S32.HI R53, RZ, 0x1f, R57 ;  /* 0x0000001fff357819 */ /* 0x000fc80000011439 */
[----:B------:R-:W-:-:S04]  /*2080*/  LEA.HI R55, R53, R57, RZ, 0x3 ;  /* 0x0000003935377211 */ /* 0x000fc800078f18ff */
[----:B------:R-:W-:Y:S02]  /*2090*/  SHF.R.S32.HI R166, RZ, 0x3, R55 ;  /* 0x00000003ffa67819 */ /* 0x000fe40000011437 */
[----:B------:R-:W-:-:S03]  /*20a0*/  LOP3.LUT R55, R55, 0xfffffff8, RZ, 0xc0, !PT ;  /* 0xfffffff837377812 */ /* 0x000fc600078ec0ff */
[----:B------:R-:W-:Y:S02]  /*20b0*/  IMAD.SHL.U32 R159, R166, 0x40, RZ ;  /* 0x00000040a69f7824 */ /* 0x000fe400078e00ff */
[----:B------:R-:W-:Y:S01]  /*20c0*/  IMAD.IADD R55, R57, 0x1, -R55 ;  /* 0x0000000139377824 */ /* 0x000fe200078e0a37 */
[----:B-1----:R-:W-:-:S03]  /*20d0*/  LEA.HI R21, R53, R57, RZ, 0x4 ;  /* 0x0000003935157211 */ /* 0x002fc600078f20ff */
[----:B------:R-:W-:Y:S01]  /*20e0*/  IMAD.SHL.U32 R18, R55, 0x8, RZ ;  /* 0x0000000837127824 */ /* 0x000fe200078e00ff */
[----:B------:R-:W-:Y:S02]  /*20f0*/  LOP3.LUT R159, R159, 0x1c0, RZ, 0xc0, !PT ;  /* 0x000001c09f9f7812 */ /* 0x000fe400078ec0ff */
[----:B------:R-:W-:Y:S02]  /*2100*/  LOP3.LUT R12, R21, 0xfffffff0, RZ, 0xc0, !PT ;  /* 0xfffffff0150c7812 */ /* 0x000fe400078ec0ff */
[----:B------:R-:W-:Y:S02]  /*2110*/  LOP3.LUT R6, R159, 0x38, R18, 0xf8, !PT ;  /* 0x000000389f067812 */ /* 0x000fe400078ef812 */
[----:B------:R-:W-:Y:S01]  /*2120*/  SHF.R.U32.HI R159, RZ, 0x3, R159 ;  /* 0x00000003ff9f7819 */ /* 0x000fe2000001169f */
[----:B------:R-:W-:-:S03]  /*2130*/  IMAD.IADD R12, R57, 0x1, -R12 ;  /* 0x00000001390c7824 */ /* 0x000fc600078e0a0c */
[----:B------:R-:W-:Y:S02]  /*2140*/  LOP3.LUT R159, R6, R159, RZ, 0x3c, !PT ;  /* 0x0000009f069f7212 */ /* 0x000fe400078e3cff */
[----:B------:R-:W-:Y:S02]  /*2150*/  SHF.R.S32.HI R6, RZ, 0x1f, R12 ;  /* 0x0000001fff067819 */ /* 0x000fe4000001140c */
[----:B------:R-:W-:Y:S02]  /*2160*/  SHF.R.S32.HI R56, RZ, 0x4, R21 ;  /* 0x00000004ff387819 */ /* 0x000fe40000011415 */
[----:B------:R-:W-:Y:S02]  /*2170*/  LEA.HI R6, R6, R12, RZ, 0x3 ;  /* 0x0000000c06067211 */ /* 0x000fe400078f18ff */
[----:B------:R-:W-:Y:S02]  /*2180*/  IADD3 R30, P1, R18, R13, RZ ;  /* 0x0000000d121e7210 */ /* 0x000fe40007f3e0ff */
[----:B------:R-:W-:-:S02]  /*2190*/  LEA.HI R21, R21, R56, RZ, 0x1 ;  /* 0x0000003815157211 */ /* 0x000fc400078f08ff */
[----:B------:R-:W-:Y:S02]  /*21a0*/  LOP3.LUT R13, R6, 0xfffffff8, RZ, 0xc0, !PT ;  /* 0xfffffff8060d7812 */ /* 0x000fe400078ec0ff */
[----:B------:R-:W-:Y:S02]  /*21b0*/  LEA.HI R14, R53, R57, RZ, 0x6 ;  /* 0x00000039350e7211 */ /* 0x000fe400078f30ff */
[----:B------:R-:W-:Y:S01]  /*21c0*/  SHF.R.S32.HI R19, RZ, 0x1f, R18 ;  /* 0x0000001fff137819 */ /* 0x000fe20000011412 */
[----:B------:R-:W-:Y:S01]  /*21d0*/  IMAD.IADD R13, R12, 0x1, -R13 ;  /* 0x000000010c0d7824 */ /* 0x000fe200078e0a0d */
[----:B------:R-:W-:Y:S01]  /*21e0*/  LOP3.LUT R21, R21, 0xfffffffe, RZ, 0xc0, !PT ;  /* 0xfffffffe15157812 */ /* 0x000fe200078ec0ff */
[----:B------:R-:W-:Y:S02]  /*21f0*/  IMAD.SHL.U32 R14, R14, 0x8, RZ ;  /* 0x000000080e0e7824 */ /* 0x000fe400078e00ff */
[----:B-----5:R-:W-:Y:S02]  /*2200*/  IMAD R8, R8, R50, RZ ;  /* 0x0000003208087224 */ /* 0x020fe400078e02ff */
[----:B------:R-:W-:-:S02]  /*2210*/  IMAD.X R31, R19, 0x1, R17, P1 ;  /* 0x00000001131f7824 */ /* 0x000fc400008e0611 */
[----:B------:R-:W-:Y:S02]  /*2220*/  IMAD.IADD R56, R56, 0x1, -R21 ;  /* 0x0000000138387824 */ /* 0x000fe400078e0a15 */
[----:B------:R-:W-:Y:S01]  /*2230*/  IMAD.SHL.U32 R17, R13, 0x40, RZ ;  /* 0x000000400d117824 */ /* 0x000fe200078e00ff */
[----:B------:R-:W-:Y:S01]  /*2240*/  LOP3.LUT R159, R159, 0xfffffe00, R14, 0xf8, !PT ;  /* 0xfffffe009f9f7812 */ /* 0x000fe200078ef80e */
[C---:B------:R-:W-:Y:S01]  /*2250*/  IMAD R8, R9.reuse, R51, R8 ;  /* 0x0000003309087224 */ /* 0x040fe200078e0208 */
[----:B------:R-:W-:Y:S01]  /*2260*/  SHF.R.S32.HI R60, RZ, 0x1f, R241 ;  /* 0x0000001fff3c7819 */ /* 0x000fe200000114f1 */
[----:B------:R-:W-:Y:S01]  /*2270*/  IMAD.WIDE.U32 R30, R9, R50, R30 ;  /* 0x00000032091e7225 */ /* 0x000fe200078e001e */
[----:B------:R-:W-:-:S03]  /*2280*/  LOP3.LUT R17, R17, 0x1c0, RZ, 0xc0, !PT ;  /* 0x000001c011117812 */ /* 0x000fc600078ec0ff */
[----:B------:R-:W-:-:S05]  /*2290*/  IMAD.SHL.U32 R14, R56, 0x8, RZ ;  /* 0x00000008380e7824 */ /* 0x000fca00078e00ff */
[----:B------:R-:W-:Y:S02]  /*22a0*/  LOP3.LUT R14, R17, 0x8, R14, 0xf8, !PT ;  /* 0x00000008110e7812 */ /* 0x000fe400078ef80e */
[----:B------:R-:W-:Y:S01]  /*22b0*/  SHF.R.U32.HI R17, RZ, 0x3, R17 ;  /* 0x00000003ff117819 */ /* 0x000fe20000011611 */
[----:B------:R-:W-:-:S03]  /*22c0*/  IMAD.SHL.U32 R41, R6, 0x40, RZ ;  /* 0x0000004006297824 */ /* 0x000fc600078e00ff */
[----:B------:R-:W-:Y:S01]  /*22d0*/  LOP3.LUT R14, R14, R17, RZ, 0x3c, !PT ;  /* 0x000000110e0e7212 */ /* 0x000fe200078e3cff */
[----:B------:R-:W-:-:S03]  /*22e0*/  IMAD.IADD R31, R31, 0x1, R8 ;  /* 0x000000011f1f7824 */ /* 0x000fc600078e0208 */
[----:B------:R-:W-:Y:S01]  /*22f0*/  LOP3.LUT R41, R14, 0xfffffe00, R41, 0xf8, !PT ;  /* 0xfffffe000e297812 */ /* 0x000fe200078ef829 */
[----:B------:R-:W-:Y:S01]  /*2300*/  IMAD R8, R29, R16, RZ ;  /* 0x000000101d087224 */ /* 0x000fe200078e02ff */
[----:B------:R-:W-:-:S03]  /*2310*/  IADD3 R14, R18, 0x40, RZ ;  /* 0x00000040120e7810 */ /* 0x000fc60007ffe0ff */
[-C--:B------:R-:W-:Y:S02]  /*2320*/  IMAD R8, R15, R28.reuse, R8 ;  /* 0x0000001c0f087224 */ /* 0x080fe400078e0208 */
[----:B------:R-:W-:Y:S01]  /*2330*/  IMAD.WIDE.U32 R28, R16, R28, R30 ;  /* 0x0000001c101c7225 */ /* 0x000fe200078e001e */
[C---:B------:R-:W-:Y:S02]  /*2340*/  LOP3.LUT P3, RZ, R13.reuse, 0x4, RZ, 0xc0, !PT ;  /* 0x000000040dff7812 */ /* 0x040fe4000786c0ff */
[----:B------:R-:W-:Y:S01]  /*2350*/  LOP3.LUT P2, RZ, R13, 0x2, RZ, 0xc0, !PT ;  /* 0x000000020dff7812 */ /* 0x000fe2000784c0ff */
[----:B------:R-:W-:Y:S01]  /*2360*/  IMAD R184, R51, R166, RZ ;  /* 0x000000a633b87224 */ /* 0x000fe200078e02ff */
[----:B------:R-:W-:Y:S02]  /*2370*/  SHF.R.S32.HI R167, RZ, 0x1f, R166 ;  /* 0x0000001fffa77819 */ /* 0x000fe400000114a6 */
[----:B------:R-:W-:Y:S02]  /*2380*/  IADD3 R13, R18, 0x80, RZ ;  /* 0x00000080120d7810 */ /* 0x000fe40007ffe0ff */
[----:B------:R-:W-:Y:S01]  /*2390*/  SHF.R.S32.HI R87, RZ, 0x1f, R61 ;  /* 0x0000001fff577819 */ /* 0x000fe2000001143d */
[----:B------:R-:W-:-:S03]  /*23a0*/  IMAD R184, R167, R50, R184 ;  /* 0x00000032a7b87224 */ /* 0x000fc600078e02b8 */
        /* <DEDUP_REMOVED lines=19> */
[----:B------:R-:W-:Y:S02]  /*24e0*/  @P0 IMAD R12, R23, R7, RZ ;  /* 0x00000007170c0224 */ /* 0x000fe400078e02ff */
[----:B------:R-:W-:Y:S02]  /*24f0*/  @P0 IMAD.MOV.U32 R7, RZ, RZ, R34 ;  /* 0x000000ffff070224 */ /* 0x000fe400078e0022 */
[-C--:B---3--:R-:W-:Y:S02]  /*2500*/  @!P0 IMAD R9, R27, R241.reuse, RZ ;  /* 0x000000f11b098224 */ /* 0x088fe400078e02ff */
[----:B------:R-:W-:-:S04]  /*2510*/  @!P0 IMAD.WIDE.U32 R32, R26, R241, RZ ;  /* 0x000000f11a208225 */ /* 0x000fc800078e00ff */
[----:B------:R-:W-:Y:S02]  /*2520*/  @!P0 IMAD R26, R26, R60, R9 ;  /* 0x0000003c1a1a8224 */ /* 0x000fe400078e0209 */
[----:B------:R-:W-:Y:S02]  /*2530*/  @!P0 IMAD.MOV.U32 R7, RZ, RZ, R32 ;  /* 0x000000ffff078224 */ /* 0x000fe400078e0020 */
[----:B------:R-:W-:Y:S02]  /*2540*/  @P0 IMAD.IADD R9, R35, 0x1, R12 ;  /* 0x0000000123090824 */ /* 0x000fe400078e020c */
[----:B------:R-:W-:Y:S01]  /*2550*/  @!P0 IMAD.IADD R9, R33, 0x1, R26 ;  /* 0x0000000121098824 */ /* 0x000fe200078e021a */
[----:B------:R-:W-:Y:S01]  /*2560*/  IADD3 R26, P1, R18, R7, RZ ;  /* 0x00000007121a7210 */ /* 0x000fe20007f3e0ff */
[----:B------:R-:W-:Y:S01]  /*2570*/  IMAD R7, R25, R240, RZ ;  /* 0x000000f019077224 */ /* 0x000fe200078e02ff */
[----:B------:R-:W-:-:S03]  /*2580*/  SHF.R.S32.HI R12, RZ, 0x1f, R240 ;  /* 0x0000001fff0c7819 */ /* 0x000fc600000114f0 */
[----:B------:R-:W-:Y:S02]  /*2590*/  IMAD.X R27, R19, 0x1, R9, P1 ;  /* 0x00000001131b7824 */ /* 0x000fe400008e0609 */
[----:B------:R-:W-:Y:S02]  /*25a0*/  @P0 IMAD.MOV.U32 R174, RZ, RZ, R22 ;  /* 0x000000ffffae0224 */ /* 0x000fe400078e0016 */
[----:B------:R-:W-:Y:S02]  /*25b0*/  @P0 IMAD.MOV.U32 R175, RZ, RZ, R23 ;  /* 0x000000ffffaf0224 */ /* 0x000fe400078e0017 */
[----:B------:R-:W-:Y:S02]  /*25c0*/  IMAD R7, R24, R12, R7 ;  /* 0x0000000c18077224 */ /* 0x000fe400078e0207 */
[----:B------:R-:W-:-:S04]  /*25d0*/  IMAD.WIDE.U32 R26, R240, R24, R26 ;  /* 0x00000018f01a7225 */ /* 0x000fc800078e001a */
[----:B------:R-:W-:Y:S02]  /*25e0*/  @!P0 IMAD.MOV.U32 R174, RZ, RZ, R22 ;  /* 0x000000ffffae8224 */ /* 0x000fe400078e0016 */
[----:B------:R-:W-:Y:S01]  /*25f0*/  @!P0 IMAD.MOV.U32 R175, RZ, RZ, R23 ;  /* 0x000000ffffaf8224 */ /* 0x000fe200078e0017 */
[-C--:B----4-:R-:W-:Y:S01]  /*2600*/  ISETP.GE.AND P0, PT, R14, R63.reuse, PT ;  /* 0x0000003f0e00720c */ /* 0x090fe20003f06270 */
[----:B------:R-:W-:Y:S01]  /*2610*/  IMAD.IADD R171, R27, 0x1, R7 ;  /* 0x000000011bab7824 */ /* 0x000fe200078e0207 */
[-C--:B------:R-:W-:Y:S02]  /*2620*/  ISETP.GE.AND P1, PT, R18, R63.reuse, PT ;  /* 0x0000003f1200720c */ /* 0x080fe40003f26270 */
[----:B------:R-:W-:Y:S01]  /*2630*/  SEL R7, RZ, 0xffffffff, P0 ;  /* 0xffffffffff077807 */ /* 0x000fe20000000000 */
[----:B------:R-:W-:Y:S02]  /*2640*/  IMAD.IADD R9, R29, 0x1, R8 ;  /* 0x000000011d097824 */ /* 0x000fe400078e0208 */
[----:B------:R-:W-:Y:S01]  /*2650*/  IMAD.MOV.U32 R8, RZ, RZ, R28 ;  /* 0x000000ffff087224 */ /* 0x000fe200078e001c */
[----:B------:R-:W-:Y:S01]  /*2660*/  SEL R6, RZ, 0x1, P1 ;  /* 0x00000001ff067807 */ /* 0x000fe20000800000 */
[----:B------:R-:W-:Y:S01]  /*2670*/  IMAD.SHL.U32 R7, R7, 0x2, RZ ;  /* 0x0000000207077824 */ /* 0x000fe200078e00ff */
[----:B------:R-:W-:Y:S01]  /*2680*/  ISETP.GE.AND P0, PT, R13, R63, PT ;  /* 0x0000003f0d00720c */ /* 0x000fe20003f06270 */
[----:B------:R-:W-:Y:S01]  /*2690*/  IMAD.WIDE.U32 R8, R166, R50, R8 ;  /* 0x00000032a6087225 */ /* 0x000fe200078e0008 */
[----:B------:R-:W-:-:S02]  /*26a0*/  IADD3 R12, R18, 0xc0, RZ ;  /* 0x000000c0120c7810 */ /* 0x000fc40007ffe0ff */
[----:B------:R-:W-:Y:S01]  /*26b0*/  LOP3.LUT R7, R7, 0x2, R6, 0xe2, !PT ;  /* 0x0000000207077812 */ /* 0x000fe200078ee206 */
[----:B------:R-:W-:Y:S01]  /*26c0*/  IMAD.IADD R184, R9, 0x1, R184 ;  /* 0x0000000109b87824 */ /* 0x000fe200078e02b8 */
[----:B------:R-:W-:Y:S02]  /*26d0*/  SEL R6, RZ, 0x4, P0 ;  /* 0x00000004ff067807 */ /* 0x000fe40000000000 */
[----:B------:R-:W-:Y:S02]  /*26e0*/  LEA R185, P0, R8, R4, 0x1 ;  /* 0x0000000408b97211 */ /* 0x000fe400078008ff */
[----:B------:R-:W-:Y:S02]  /*26f0*/  ISETP.GE.AND P1, PT, R12, R63, PT ;  /* 0x0000003f0c00720c */ /* 0x000fe40003f26270 */
[----:B------:R-:W-:Y:S02]  /*2700*/  LEA.HI.X R184, R8, R5, R184, 0x1, P0 ;  /* 0x0000000508b87211 */ /* 0x000fe400000f0cb8 */
[----:B------:R-:W-:-:S02]  /*2710*/  IADD3 R160, P0, R18, R3, RZ ;  /* 0x0000000312a07210 */ /* 0x000fc40007f1e0ff */
[----:B------:R-:W-:Y:S02]  /*2720*/  SEL R59, RZ, 0x8, P1 ;  /* 0x00000008ff3b7807 */ /* 0x000fe40000800000 */
[----:B------:R-:W-:Y:S01]  /*2730*/  ISETP.GT.AND P1, PT, R165, R87, PT ;  /* 0x00000057a500720c */ /* 0x000fe20003f24270 */
[----:B------:R-:W-:Y:S02]  /*2740*/  IMAD.X R161, R19, 0x1, R0, P0 ;  /* 0x0000000113a17824 */ /* 0x000fe400000e0600 */
        /* <DEDUP_REMOVED lines=13> */
[----:B------:R-:W2:Y:S04]  /*2820*/  LD.E.64 R32, [R10.64+0x120] ;  /* 0x000120060a207980 */ /* 0x000ea8000c101b00 */
[----:B------:R-:W3:Y:S04]  /*2830*/  LD.E.64 R34, [R10.64+0x118] ;  /* 0x000118060a227980 */ /* 0x000ee8000c101b00 */
[----:B------:R-:W4:Y:S04]  /*2840*/  LD.E.64 R180, [R10.64+0x130] ;  /* 0x000130060ab47980 */ /* 0x000f28000c101b00 */
[----:B------:R-:W5:Y:S04]  /*2850*/  LD.E.64 R182, [R10.64+0x128] ;  /* 0x000128060ab67980 */ /* 0x000f68000c101b00 */
[----:B------:R-:W4:Y:S04]  /*2860*/  LD.E.64 R28, [R10.64+0x140] ;  /* 0x000140060a1c7980 */ /* 0x000f28000c101b00 */
[----:B------:R-:W4:Y:S04]  /*2870*/  LD.E R17, [R10.64+0xd0] ;  /* 0x0000d0060a117980 */ /* 0x000f28000c101900 */
[----:B------:R-:W5:Y:S04]  /*2880*/  LD.E.64 R26, [R10.64+0x138] ;  /* 0x000138060a1a7980 */ /* 0x000f68000c101b00 */
[----:B------:R-:W5:Y:S04]  /*2890*/  LD.E.64 R24, [R10.64+0x108] ;  /* 0x000108060a187980 */ /* 0x000f68000c101b00 */
[----:B------:R-:W5:Y:S04]  /*28a0*/  LD.E.64 R22, [R10.64+0x110] ;  /* 0x000110060a167980 */ /* 0x000f68000c101b00 */
[----:B------:R-:W5:Y:S04]  /*28b0*/  LD.E.64 R8, [R10.64+0x150] ;  /* 0x000150060a087980 */ /* 0x000f68000c101b00 */
[----:B------:R-:W5:Y:S01]  /*28c0*/  LD.E.64 R6, [R10.64+0x148] ;  /* 0x000148060a067980 */ /* 0x000f62000c101b00 */
[----:B------:R-:W-:Y:S01]  /*28d0*/  IADD3 R20, R20, R2, RZ ;  /* 0x0000000214147210 */ /* 0x000fe20007ffe0ff */
        /* <DEDUP_REMOVED lines=30> */
[----:B-----5:R-:W-:Y:S02]  /*2ac0*/  IMAD R3, R183, R2, RZ ;  /* 0x00000002b7037224 */ /* 0x020fe400078e02ff */
        /* <DEDUP_REMOVED lines=11> */
[-C--:B------:R-:W-:Y:S01]  /*2b80*/  IMAD R3, R27, R16.reuse, RZ ;  /* 0x000000101b037224 */ /* 0x080fe200078e02ff */
        /* <DEDUP_REMOVED lines=71> */
[C---:B------:R-:W-:Y:S01]  /*3000*/  SHF.L.U32 R111, R180.reuse, 0x4, RZ ;  /* 0x00000004b46f7819 */ /* 0x040fe200000006ff */
        /* <DEDUP_REMOVED lines=8> */
[C---:B------:R-:W-:Y:S01]  /*3090*/  IMAD.SHL.U32 R150, R148.reuse, 0x20, RZ ;  /* 0x0000002094967824 */ /* 0x040fe200078e00ff */
        /* <DEDUP_REMOVED lines=36> */
.L_x_3369:
        /* <DEDUP_REMOVED lines=9> */
[----:B------:R-:W-:-:S05]  /*3370*/  @!P2 BRA `(.L_x_3253) ;  /* 0x000001400000a947 */ /* 0x000fca0003800000 */
        /* <DEDUP_REMOVED lines=20> */
.L_x_3253:
[----:B------:R-:W-:Y:S05]  /*34c0*/  BSYNC B0 ;  /* 0x0000000000007941 */ /* 0x000fea0003800000 */
.L_x_3252:
        /* <DEDUP_REMOVED lines=21> */
.L_x_3255:
[----:B------:R-:W-:Y:S05]  /*3620*/  BSYNC B0 ;  /* 0x0000000000007941 */ /* 0x000fea0003800000 */
.L_x_3254:
        /* <DEDUP_REMOVED lines=21> */
.L_x_3257:
[----:B------:R-:W-:Y:S05]  /*3780*/  BSYNC B0 ;  /* 0x0000000000007941 */ /* 0x000fea0003800000 */
.L_x_3256:
        /* <DEDUP_REMOVED lines=21> */
.L_x_3259:
[----:B------:R-:W-:Y:S05]  /*38e0*/  BSYNC B0 ;  /* 0x0000000000007941 */ /* 0x000fea0003800000 */
.L_x_3258:
        /* <DEDUP_REMOVED lines=66> */
.L_x_3266:
[----:B------:R-:W-:Y:S05]  /*3d10*/  BSYNC B0 ;  /* 0x0000000000007941 */ /* 0x000fea0003800000 */
.L_x_3265:
        /* <DEDUP_REMOVED lines=51> */
.L_x_3268:
[----:B------:R-:W-:Y:S05]  /*4050*/  BSYNC B0 ;  /* 0x0000000000007941 */ /* 0x000fea0003800000 */
.L_x_3267:
        /* <DEDUP_REMOVED lines=51> */
.L_x_3270:
[----:B------:R-:W-:Y:S05]  /*4390*/  BSYNC B0 ;  /* 0x0000000000007941 */ /* 0x000fea0003800000 */
.L_x_3269:
        /* <DEDUP_REMOVED lines=50> */
.L_x_3264:
[----:B------:R-:W-:Y:S05]  /*46c0*/  BSYNC B1 ;  /* 0x0000000000017941 */ /* 0x000fea0003800000 */
.L_x_3263:
        /* <DEDUP_REMOVED lines=63> */
.L_x_3274:
[----:B------:R-:W-:Y:S05]  /*4ac0*/  BSYNC B0 ;  /* 0x0000000000007941 */ /* 0x000fea0003800000 */
.L_x_3273:
        /* <DEDUP_REMOVED lines=53> */
.L_x_3276:
[----:B------:R-:W-:Y:S05]  /*4e20*/  BSYNC B0 ;  /* 0x0000000000007941 */ /* 0x000fea0003800000 */
.L_x_3275:
        /* <DEDUP_REMOVED lines=53> */
.L_x_3278:
[----:B------:R-:W-:Y:S05]  /*5180*/  BSYNC B0 ;  /* 0x0000000000007941 */ /* 0x000fea0003800000 */
.L_x_3277:
        /* <DEDUP_REMOVED lines=52> */
.L_x_3272:
[----:B------:R-:W-:Y:S05]  /*54d0*/  BSYNC B1 ;  /* 0x0000000000017941 */ /* 0x000fea0003800000 */
.L_x_3271:
        /* <DEDUP_REMOVED lines=63> */
.L_x_3282:
[----:B------:R-:W-:Y:S05]  /*58d0*/  BSYNC B0 ;  /* 0x0000000000007941 */ /* 0x000fea0003800000 */
.L_x_3281:
        /* <DEDUP_REMOVED lines=53> */
.L_x_3284:
[----:B------:R-:W-:Y:S05]  /*5c30*/  BSYNC B0 ;  /* 0x0000000000007941 */ /* 0x000fea0003800000 */
.L_x_3283:
        /* <DEDUP_REMOVED lines=53> */
.L_x_3286:
[----:B------:R-:W-:Y:S05]  /*5f90*/  BSYNC B0 ;  /* 0x0000000000007941 */ /* 0x000fea0003800000 */
.L_x_3285:
        /* <DEDUP_REMOVED lines=52> */
.L_x_3280:
[----:B------:R-:W-:Y:S05]  /*62e0*/  BSYNC B1 ;  /* 0x0000000000017941 */ /* 0x000fea0003800000 */
.L_x_3279:
        /* <DEDUP_REMOVED lines=67> */
.L_x_3290:
[----:B------:R-:W-:Y:S05]  /*6720*/  BSYNC B0 ;  /* 0x0000000000007941 */ /* 0x000fea0003800000 */
.L_x_3289:
        /* <DEDUP_REMOVED lines=53> */
.L_x_3292:
[----:B------:R-:W-:Y:S05]  /*6a80*/  BSYNC B0 ;  /* 0x0000000000007941 */ /* 0x000fea0003800000 */
.L_x_3291:
        /* <DEDUP_REMOVED lines=53> */
.L_x_3294:
[----:B------:R-:W-:Y:S05]  /*6de0*/  BSYNC B0 ;  /* 0x0000000000007941 */ /* 0x000fea0003800000 */
.L_x_3293:
        /* <DEDUP_REMOVED lines=52> */
.L_x_3288:
[----:B------:R-:W-:Y:S05]  /*7130*/  BSYNC B1 ;  /* 0x0000000000017941 */ /* 0x000fea0003800000 */
.L_x_3287:
[----:B------:R-:W2:Y:S02]  /*7140*/  LD.E R0, [R10.64+0xd0] ;  /* 0x0000d0060a007980 */ /* 0x000ea4000c101900 */
[----:B--2---:R-:W-:Y:S05]  /*7150*/  IMAD.U32 R0, R0, -0x20, RZ ;  /* 0xffffffe000007824 */ /* 0x004fea00078e00ff */
[C---:B------:R-:W-:Y:S02]  /*7160*/  LEA R20, P1, R0.reuse, R20, 0x1 ;  /* 0x0000001400147211 */ /* 0x040fe400078208ff */
[C---:B------:R-:W-:Y:S02]  /*7170*/  LEA R42, P0, R0.reuse, R42, 0x1 ;  /* 0x0000002a002a7211 */ /* 0x040fe400078008ff */
[C---:B------:R-:W-:Y:S02]  /*7180*/  LEA.HI.X.SX32 R21, R0.reuse, R21, 0x1, P1 ;  /* 0x0000001500157211 */ /* 0x040fe400008f0eff */
[----:B------:R-:W-:Y:S01]  /*7190*/  LEA.HI.X.SX32 R43, R0, R43, 0x1, P0 ;  /* 0x0000002b002b7211 */ /* 0x000fe200000f0eff */
[----:B------:R-:W-:-:S05]  /*71a0*/  BRA `(.L_x_3295) ;  /* 0x00006a3000007947 */ /* 0x000fca0003800000 */
.L_x_3262:
        /* <DEDUP_REMOVED lines=94> */
.L_x_3301:
[----:B------:R-:W-:Y:S05]  /*7790*/  BSYNC B0 ;  /* 0x0000000000007941 */ /* 0x000fea0003800000 */
.L_x_3300:
[----:B-----5:R2:W-:Y:S02]  /*77a0*/  ST.E.128 [R124.64], R24 ;  /* 0x000000187c007985 */ /* 0x0205e4000c101d06 */
.L_x_3299:
[----:B------:R-:W-:Y:S05]  /*77b0*/  BSYNC B1 ;  /* 0x0000000000017941 */ /* 0x000fea0003800000 */
.L_x_3298:
        /* <DEDUP_REMOVED lines=92> */
.L_x_3305:
[----:B------:R-:W-:Y:S05]  /*7d80*/  BSYNC B0 ;  /* 0x0000000000007941 */ /* 0x000fea0003800000 */
.L_x_3304:
[----:B-----5:R2:W-:Y:S02]  /*7d90*/  ST.E.128 [R124.64+0x80], R24 ;  /* 0x000080187c007985 */ /* 0x0205e4000c101d06 */
.L_x_3303:
[----:B------:R-:W-:Y:S05]  /*7da0*/  BSYNC B1 ;  /* 0x0000000000017941 */ /* 0x000fea0003800000 */
.L_x_3302:
        /* <DEDUP_REMOVED lines=92> */
.L_x_3309:
[----:B------:R-:W-:Y:S05]  /*8370*/  BSYNC B0 ;  /* 0x0000000000007941 */ /* 0x000fea0003800000 */
.L_x_3308:
[----:B-----5:R2:W-:Y:S02]  /*8380*/  ST.E.128 [R124.64+0x100], R24 ;  /* 0x000100187c007985 */ /* 0x0205e4000c101d06 */
.L_x_3307:
[----:B------:R-:W-:Y:S05]  /*8390*/  BSYNC B1 ;  /* 0x0000000000017941 */ /* 0x000fea0003800000 */
.L_x_3306:
        /* <DEDUP_REMOVED lines=91> */
.L_x_3311:
[----:B------:R-:W-:Y:S05]  /*8950*/  BSYNC B0 ;  /* 0x0000000000007941 */ /* 0x000fea0003800000 */
.L_x_3310:
[----:B-----5:R2:W-:Y:S02]  /*8960*/  ST.E.128 [R124.64+0x180], R24 ;  /* 0x000180187c007985 */ /* 0x0205e4000c101d06 */
.L_x_3297:
[----:B------:R-:W-:Y:S05]  /*8970*/  BSYNC B2 ;  /* 0x0000000000027941 */ /* 0x000fea0003800000 */
.L_x_3296:
        /* <DEDUP_REMOVED lines=97> */
.L_x_3317:
[----:B------:R-:W-:Y:S05]  /*8f90*/  BSYNC B0 ;  /* 0x0000000000007941 */ /* 0x000fea0003800000 */
.L_x_3316:
[C---:B------:R-:W-:Y:S04]  /*8fa0*/  LEA R2, P0, R232.reuse, R124, 0x1 ;  /* 0x0000007ce8027211 */ /* 0x040fe800078008ff */
[----:B------:R-:W-:Y:S05]  /*8fb0*/  LEA.HI.X R3, R232, R125, R233, 0x1, P0 ;  /* 0x0000007de8037211 */ /* 0x000fea00000f0ce9 */
[----:B-----5:R2:W-:Y:S04]  /*8fc0*/  ST.E.128 [R2.64], R24 ;  /* 0x0000001802007985 */ /* 0x0205e8000c101d06 */
.L_x_3315:
[----:B------:R-:W-:Y:S05]  /*8fd0*/  BSYNC B1 ;  /* 0x0000000000017941 */ /* 0x000fea0003800000 */
.L_x_3314:
        /* <DEDUP_REMOVED lines=92> */
.L_x_3321:
[----:B------:R-:W-:Y:S05]  /*95a0*/  BSYNC B0 ;  /* 0x0000000000007941 */ /* 0x000fea0003800000 */
.L_x_3320:
[C---:B------:R-:W-:Y:S04]  /*95b0*/  LEA R2, P0, R84.reuse, R124, 0x1 ;  /* 0x0000007c54027211 */ /* 0x040fe800078008ff */
[----:B------:R-:W-:Y:S05]  /*95c0*/  LEA.HI.X R3, R84, R125, R83, 0x1, P0 ;  /* 0x0000007d54037211 */ /* 0x000fea00000f0c53 */
[----:B-----5:R2:W-:Y:S04]  /*95d0*/  ST.E.128 [R2.64], R24 ;  /* 0x0000001802007985 */ /* 0x0205e8000c101d06 */
.L_x_3319:
[----:B------:R-:W-:Y:S05]  /*95e0*/  BSYNC B1 ;  /* 0x0000000000017941 */ /* 0x000fea0003800000 */
.L_x_3318:
        /* <DEDUP_REMOVED lines=92> */
.L_x_3325:
[----:B------:R-:W-:Y:S05]  /*9bb0*/  BSYNC B0 ;  /* 0x0000000000007941 */ /* 0x000fea0003800000 */
.L_x_3324:
[C---:B------:R-:W-:Y:S04]  /*9bc0*/  LEA R2, P0, R80.reuse, R124, 0x1 ;  /* 0x0000007c50027211 */ /* 0x040fe800078008ff */
[----:B------:R-:W-:Y:S05]  /*9bd0*/  LEA.HI.X R3, R80, R125, R79, 0x1, P0 ;  /* 0x0000007d50037211 */ /* 0x000fea00000f0c4f */
[----:B-----5:R2:W-:Y:S04]  /*9be0*/  ST.E.128 [R2.64], R24 ;  /* 0x0000001802007985 */ /* 0x0205e8000c101d06 */
.L_x_3323:
[----:B------:R-:W-:Y:S05]  /*9bf0*/  BSYNC B1 ;  /* 0x0000000000017941 */ /* 0x000fea0003800000 */
.L_x_3322:
        /* <DEDUP_REMOVED lines=91> */
.L_x_3327:
[----:B------:R-:W-:Y:S05]  /*a1b0*/  BSYNC B0 ;  /* 0x0000000000007941 */ /* 0x000fea0003800000 */
.L_x_3326:
[C---:B------:R-:W-:Y:S04]  /*a1c0*/  LEA R2, P0, R74.reuse, R124, 0x1 ;  /* 0x0000007c4a027211 */ /* 0x040fe800078008ff */
[----:B------:R-:W-:Y:S05]  /*a1d0*/  LEA.HI.X R3, R74, R125, R73, 0x1, P0 ;  /* 0x0000007d4a037211 */ /* 0x000fea00000f0c49 */
[----:B-----5:R2:W-:Y:S04]  /*a1e0*/  ST.E.128 [R2.64], R24 ;  /* 0x0000001802007985 */ /* 0x0205e8000c101d06 */
.L_x_3313:
[----:B------:R-:W-:Y:S05]  /*a1f0*/  BSYNC B2 ;  /* 0x0000000000027941 */ /* 0x000fea0003800000 */
.L_x_3312:
        /* <DEDUP_REMOVED lines=97> */
.L_x_3333:
[----:B------:R-:W-:Y:S05]  /*a810*/  BSYNC B0 ;  /* 0x0000000000007941 */ /* 0x000fea0003800000 */
.L_x_3332:
[C---:B------:R-:W-:Y:S04]  /*a820*/  LEA R2, P0, R85.reuse, R124, 0x1 ;  /* 0x0000007c55027211 */ /* 0x040fe800078008ff */
[----:B------:R-:W-:Y:S05]  /*a830*/  LEA.HI.X R3, R85, R125, R86, 0x1, P0 ;  /* 0x0000007d55037211 */ /* 0x000fea00000f0c56 */
[----:B-----5:R2:W-:Y:S04]  /*a840*/  ST.E.128 [R2.64], R24 ;  /* 0x0000001802007985 */ /* 0x0205e8000c101d06 */
.L_x_3331:
[----:B------:R-:W-:Y:S05]  /*a850*/  BSYNC B1 ;  /* 0x0000000000017941 */ /* 0x000fea0003800000 */
.L_x_3330:
        /* <DEDUP_REMOVED lines=92> */
.L_x_3337:
[----:B------:R-:W-:Y:S05]  /*ae20*/  BSYNC B0 ;  /* 0x0000000000007941 */ /* 0x000fea0003800000 */
.L_x_3336:
[C---:B------:R-:W-:Y:S04]  /*ae30*/  LEA R2, P0, R82.reuse, R124, 0x1 ;  /* 0x0000007c52027211 */ /* 0x040fe800078008ff */
[----:B------:R-:W-:Y:S05]  /*ae40*/  LEA.HI.X R3, R82, R125, R81, 0x1, P0 ;  /* 0x0000007d52037211 */ /* 0x000fea00000f0c51 */
[----:B-----5:R2:W-:Y:S04]  /*ae50*/  ST.E.128 [R2.64], R24 ;  /* 0x0000001802007985 */ /* 0x0205e8000c101d06 */
.L_x_3335:
[----:B------:R-:W-:Y:S05]  /*ae60*/  BSYNC B1 ;  /* 0x0000000000017941 */ /* 0x000fea0003800000 */
.L_x_3334:
        /* <DEDUP_REMOVED lines=92> */
.L_x_3341:
[----:B------:R-:W-:Y:S05]  /*b430*/  BSYNC B0 ;  /* 0x0000000000007941 */ /* 0x000fea0003800000 */
.L_x_3340:
[C---:B------:R-:W-:Y:S04]  /*b440*/  LEA R2, P0, R78.reuse, R124, 0x1 ;  /* 0x0000007c4e027211 */ /* 0x040fe800078008ff */
[----:B------:R-:W-:Y:S05]  /*b450*/  LEA.HI.X R3, R78, R125, R77, 0x1, P0 ;  /* 0x0000007d4e037211 */ /* 0x000fea00000f0c4d */
[----:B-----5:R2:W-:Y:S04]  /*b460*/  ST.E.128 [R2.64], R24 ;  /* 0x0000001802007985 */ /* 0x0205e8000c101d06 */
.L_x_3339:
[----:B------:R-:W-:Y:S05]  /*b470*/  BSYNC B1 ;  /* 0x0000000000017941 */ /* 0x000fea0003800000 */
.L_x_3338:
        /* <DEDUP_REMOVED lines=91> */
.L_x_3343:
[----:B------:R-:W-:Y:S05]  /*ba30*/  BSYNC B0 ;  /* 0x0000000000007941 */ /* 0x000fea0003800000 */
.L_x_3342:
[C---:B------:R-:W-:Y:S04]  /*ba40*/  LEA R2, P0, R72.reuse, R124, 0x1 ;  /* 0x0000007c48027211 */ /* 0x040fe800078008ff */
[----:B------:R-:W-:Y:S05]  /*ba50*/  LEA.HI.X R3, R72, R125, R71, 0x1, P0 ;  /* 0x0000007d48037211 */ /* 0x000fea00000f0c47 */
[----:B-----5:R2:W-:Y:S04]  /*ba60*/  ST.E.128 [R2.64], R24 ;  /* 0x0000001802007985 */ /* 0x0205e8000c101d06 */
.L_x_3329:
[----:B------:R-:W-:Y:S05]  /*ba70*/  BSYNC B2 ;  /* 0x0000000000027941 */ /* 0x000fea0003800000 */
.L_x_3328:
        /* <DEDUP_REMOVED lines=100> */
.L_x_3349:
[----:B------:R-:W-:Y:S05]  /*c0c0*/  BSYNC B0 ;  /* 0x0000000000007941 */ /* 0x000fea0003800000 */
.L_x_3348:
[----:B------:R-:W-:Y:S02]  /*c0d0*/  IMAD R0, R49, 0x60, RZ ;  /* 0x0000006031007824 */ /* 0x000fe400078e02ff */
[----:B------:R-:W-:Y:S05]  /*c0e0*/  IMAD.WIDE.U32 R2, R48, 0x60, R124 ;  /* 0x0000006030027825 */ /* 0x000fea00078e007c */
[----:B------:R-:W-:Y:S05]  /*c0f0*/  IADD3 R3, R3, R0, RZ ;  /* 0x0000000003037210 */ /* 0x000fea0007ffe0ff */
[----:B-----5:R2:W-:Y:S02]  /*c100*/  ST.E.128 [R2.64], R24 ;  /* 0x0000001802007985 */ /* 0x0205e4000c101d06 */
.L_x_3347:
[----:B------:R-:W-:Y:S05]  /*c110*/  BSYNC B1 ;  /* 0x0000000000017941 */ /* 0x000fea0003800000 */
.L_x_3346:
        /* <DEDUP_REMOVED lines=92> */
.L_x_3353:
[----:B------:R-:W-:Y:S05]  /*c6e0*/  BSYNC B0 ;  /* 0x0000000000007941 */ /* 0x000fea0003800000 */
.L_x_3352:
[C---:B------:R-:W-:Y:S04]  /*c6f0*/  LEA R2, P0, R76.reuse, R124, 0x1 ;  /* 0x0000007c4c027211 */ /* 0x040fe800078008ff */
[----:B------:R-:W-:Y:S05]  /*c700*/  LEA.HI.X R3, R76, R125, R75, 0x1, P0 ;  /* 0x0000007d4c037211 */ /* 0x000fea00000f0c4b */
[----:B-----5:R2:W-:Y:S04]  /*c710*/  ST.E.128 [R2.64], R24 ;  /* 0x0000001802007985 */ /* 0x0205e8000c101d06 */
.L_x_3351:
[----:B------:R-:W-:Y:S05]  /*c720*/  BSYNC B1 ;  /* 0x0000000000017941 */ /* 0x000fea0003800000 */
.L_x_3350:
        /* <DEDUP_REMOVED lines=92> */
.L_x_3357:
[----:B------:R-:W-:Y:S05]  /*ccf0*/  BSYNC B0 ;  /* 0x0000000000007941 */ /* 0x000fea0003800000 */
.L_x_3356:
[C---:B------:R-:W-:Y:S04]  /*cd00*/  LEA R2, P0, R70.reuse, R124, 0x1 ;  /* 0x0000007c46027211 */ /* 0x040fe800078008ff */
[----:B------:R-:W-:Y:S05]  /*cd10*/  LEA.HI.X R3, R70, R125, R69, 0x1, P0 ;  /* 0x0000007d46037211 */ /* 0x000fea00000f0c45 */
[----:B-----5:R2:W-:Y:S04]  /*cd20*/  ST.E.128 [R2.64], R24 ;  /* 0x0000001802007985 */ /* 0x0205e8000c101d06 */
.L_x_3355:
[----:B------:R-:W-:Y:S05]  /*cd30*/  BSYNC B1 ;  /* 0x0000000000017941 */ /* 0x000fea0003800000 */
.L_x_3354:
        /* <DEDUP_REMOVED lines=15> */
[----:B------:R-:W-:Y:S01]  /*ce30*/  SHF.L.U32 R33, R26, 0x10, RZ ;  /* 0x000000101a217819 */ /* 0x000fe200000006ff */
[C---:B------:R-:W-:Y:S01]  /*ce40*/  IMAD.U32 R31, R25.reuse, 0x10000, RZ ;  /* 0x00010000191f7824 */ /* 0x040fe200078e00ff */
        /* <DEDUP_REMOVED lines=74> */
.L_x_3359:
[----:B------:R-:W-:Y:S05]  /*d2f0*/  BSYNC B0 ;  /* 0x0000000000007941 */ /* 0x000fea0003800000 */
.L_x_3358:
[C---:B------:R-:W-:Y:S04]  /*d300*/  LEA R2, P0, R68.reuse, R124, 0x1 ;  /* 0x0000007c44027211 */ /* 0x040fe800078008ff */
[----:B------:R-:W-:Y:S05]  /*d310*/  LEA.HI.X R3, R68, R125, R67, 0x1, P0 ;  /* 0x0000007d44037211 */ /* 0x000fea00000f0c43 */
[----:B-----5:R2:W-:Y:S04]  /*d320*/  ST.E.128 [R2.64], R24 ;  /* 0x0000001802007985 */ /* 0x0205e8000c101d06 */
.L_x_3345:
[----:B------:R-:W-:Y:S05]  /*d330*/  BSYNC B2 ;  /* 0x0000000000027941 */ /* 0x000fea0003800000 */
.L_x_3344:
        /* <DEDUP_REMOVED lines=11> */
.L_x_3261:
[----:B------:R-:W-:Y:S01]  /*d3f0*/  BSSY B0, `(.L_x_3360) ;  /* 0x0000016000007945 */ /* 0x000fe20003800000 */
[----:B------:R-:W-:-:S05]  /*d400*/  @!P2 BRA `(.L_x_3361) ;  /* 0x000001400000a947 */ /* 0x000fca0003800000 */
[----:B------:R-:W-:Y:S02]  /*d410*/  ISETP.NE.AND P1, PT, R157, RZ, PT ;  /* 0x000000ff9d00720c */ /* 0x000fe40003f25270 */
[----:B------:R-:W-:Y:S11]  /*d420*/  ISETP.NE.AND P0, PT, R155, RZ, PT ;  /* 0x000000ff9b00720c */ /* 0x000ff60003f05270 */
[--C-:B-1----:R-:W-:Y:S02]  /*d430*/  @P1 IMAD.MOV.U32 R2, RZ, RZ, R119.reuse ;  /* 0x000000ffff021224 */ /* 0x102fe400078e0077 */
[--C-:B------:R-:W-:Y:S05]  /*d440*/  @P1 IMAD.MOV.U32 R3, RZ, RZ, R118.reuse ;  /* 0x000000ffff031224 */ /* 0x100fea00078e0076 */
[----:B------:R1:W2:Y:S02]  /*d450*/  @P1 LD.E.128 R4, [R2.64] ;  /* 0x0000000602041980 */ /* 0x0002a4000c101d00 */
        /* <DEDUP_REMOVED lines=15> */
.L_x_3361:
[----:B------:R-:W-:Y:S05]  /*d550*/  BSYNC B0 ;  /* 0x0000000000007941 */ /* 0x000fea0003800000 */
.L_x_3360:
        /* <DEDUP_REMOVED lines=33> */
.L_x_3363:
[----:B------:R-:W-:Y:S05]  /*d770*/  BSYNC B0 ;  /* 0x0000000000007941 */ /* 0x000fea0003800000 */
.L_x_3362:
        /* <DEDUP_REMOVED lines=33> */
.L_x_3365:
[----:B------:R-:W-:Y:S05]  /*d990*/  BSYNC B0 ;  /* 0x0000000000007941 */ /* 0x000fea0003800000 */
.L_x_3364:
        /* <DEDUP_REMOVED lines=36> */
.L_x_3295:
[----:B------:R-:W-:Y:S05]  /*dbe0*/  BSYNC B3 ;  /* 0x0000000000037941 */ /* 0x000fea0003800000 */
.L_x_3260:
        /* <DEDUP_REMOVED lines=91> */
.L_x_3367:
        /* <DEDUP_REMOVED lines=10> */
.L_x_3368:
[----:B------:R-:W-:Y:S05]  /*e240*/  BSYNC B0 ;  /* 0x0000000000007941 */ /* 0x000fea0003800000 */
.L_x_3366:
[----:B------:R-:W-:Y:S04]  /*e250*/  IADD3 R9, R9, -0x1, RZ ;  /* 0xffffffff09097810 */ /* 0x000fe80007ffe0ff */
[----:B------:R-:W-:Y:S11]  /*e260*/  ISETP.GT.AND P0, PT, R9, R87, PT ;  /* 0x000000570900720c */ /* 0x000ff60003f04270 */
[----:B------:R-:W-:Y:S02]  /*e270*/  @!UPT UIADD3 URZ, URZ, URZ, URZ ;  /* 0x0000003f3f3ff290 */ /* 0x000fe4000fffe03f */
[----:B------:R-:W-:-:S05]  /*e280*/  @P0 BRA `(.L_x_3369) ;  /* 0xffff505000000947 */ /* 0x000fca000383ffff */
.L_x_3251:
        /* <DEDUP_REMOVED lines=22> */
[----:B------:R-:W-:Y:S01]  /*e3f0*/  SHF.R.S32.HI R7, RZ, 0x1, R7 ;  /* 0x00000001ff077819 */ /* 0x000fe20000011407 */
[----:B------:R-:W-:Y:S01]  /*e400*/  IMAD.MOV.U32 R172, RZ, RZ, R170 ;  /* 0x000000ffffac7224 */ /* 0x000fe200078e00aa */
[----:B------:R-:W-:Y:S01]  /*e410*/  LEA R64, P2, R170, R176, 0x1 ;  /* 0x000000b0aa407211 */ /* 0x000fe200078408ff */
[----:B------:R-:W-:Y:S01]  /*e420*/  IMAD.X R8, R8, 0x1, R173, P1 ;  /* 0x0000000108087824 */ /* 0x000fe200008e06ad */
[----:B------:R-:W-:-:S02]  /*e430*/  LEA R4, P0, R174, R170, 0x5 ;  /* 0x000000aaae047211 */ /* 0x000fc400078028ff */
[----:B---3--:R-:W-:Y:S01]  /*e440*/  ISETP.NE.AND P4, PT, R2, RZ, PT ;  /* 0x000000ff0200720c */ /* 0x008fe20003f85270 */
[----:B------:R-:W-:Y:S01]  /*e450*/  IMAD R21, R166, R7, R62 ;  /* 0x00000007a6157224 */ /* 0x000fe200078e023e */
[-C--:B------:R-:W-:Y:S01]  /*e460*/  LEA R46, P1, R3, R176.reuse, 0x1 ;  /* 0x000000b0032e7211 */ /* 0x080fe200078208ff */
[----:B------:R-:W-:Y:S01]  /*e470*/  IMAD R9, R175, 0x30, RZ ;  /* 0x00000030af097824 */ /* 0x000fe200078e02ff */
[----:B------:R-:W-:Y:S02]  /*e480*/  LEA.HI.X R65, R170, R177, R173, 0x1, P2 ;  /* 0x000000b1aa417211 */ /* 0x000fe400010f0cad */
[C---:B------:R-:W-:Y:S01]  /*e490*/  LEA.HI.X R15, R174.reuse, R173, R175, 0x5, P0 ;  /* 0x000000adae0f7211 */ /* 0x040fe200000f2caf */
[----:B------:R-:W-:Y:S01]  /*e4a0*/  IMAD.WIDE.U32 R172, R174, 0x30, R172 ;  /* 0x00000030aeac7825 */ /* 0x000fe200078e00ac */
[----:B------:R-:W-:Y:S02]  /*e4b0*/  LEA.HI.X R47, R3, R177, R8, 0x1, P1 ;  /* 0x000000b1032f7211 */ /* 0x000fe400008f0c08 */
[----:B------:R-:W-:Y:S01]  /*e4c0*/  LEA R44, P0, R4, R176, 0x1 ;  /* 0x000000b0042c7211 */ /* 0x000fe200078008ff */
[----:B------:R-:W-:-:S02]  /*e4d0*/  IMAD.IADD R8, R239, 0x1, -R54 ;  /* 0x00000001ef087824 */ /* 0x000fc400078e0a36 */
[----:B------:R-:W-:Y:S01]  /*e4e0*/  IMAD.IADD R62, R62, 0x1, R21 ;  /* 0x000000013e3e7824 */ /* 0x000fe200078e0215 */
[-C--:B------:R-:W-:Y:S01]  /*e4f0*/  LEA.HI.X R45, R4, R177.reuse, R15, 0x1, P0 ;  /* 0x000000b1042d7211 */ /* 0x080fe200000f0c0f */
[----:B------:R-:W-:Y:S01]  /*e500*/  IMAD.IADD R9, R173, 0x1, R9 ;  /* 0x00000001ad097824 */ /* 0x000fe200078e0209 */
[----:B------:R-:W-:Y:S02]  /*e510*/  LEA R42, P1, R172, R176, 0x1 ;  /* 0x000000b0ac2a7211 */ /* 0x000fe400078208ff */
[----:B------:R-:W-:Y:S02]  /*e520*/  ISETP.GE.AND P0, PT, R166, R8, PT ;  /* 0x00000008a600720c */ /* 0x000fe40003f06270 */
[----:B------:R-:W-:Y:S01]  /*e530*/  LEA.HI.X R43, R172, R177, R9, 0x1, P1 ;  /* 0x000000b1ac2b7211 */ /* 0x000fe200008f0c09 */
[----:B------:R-:W-:Y:S01]  /*e540*/  IMAD.SHL.U32 R9, R7, 0x10, RZ ;  /* 0x0000001007097824 */ /* 0x000fe200078e00ff */
[----:B------:R-:W-:Y:S02]  /*e550*/  ISETP.GT.AND P0, PT, R57, -0x8, !P0 ;  /* 0xfffffff83900780c */ /* 0x000fe40004704270 */
        /* <DEDUP_REMOVED lines=10> */
[----:B-----5:R-:W-:Y:S01]  /*e600*/  ISETP.GE.AND P2, PT, R18, R6, PT ;  /* 0x000000061200720c */ /* 0x020fe20003f46270 */
        /* <DEDUP_REMOVED lines=27> */
[----:B----4-:R-:W-:Y:S01]  /*e7c0*/  LOP3.LUT R30, R5, 0xffff0000, RZ, 0xc0, !PT ;  /* 0xffff0000051e7812 */ /* 0x010fe200078ec0ff */
        /* <DEDUP_REMOVED lines=27> */
.L_x_3378:
[----:B------:R-:W-:Y:S05]  /*e980*/  BSYNC B0 ;  /* 0x0000000000007941 */ /* 0x000fea0003800000 */
.L_x_3377:
[----:B-----5:R3:W-:Y:S02]  /*e990*/  STS.128 [R244], R24 ;  /* 0x00000018f4007388 */ /* 0x0207e40000000c00 */
.L_x_3376:
[----:B------:R-:W-:Y:S05]  /*e9a0*/  BSYNC B1 ;  /* 0x0000000000017941 */ /* 0x000fea0003800000 */
.L_x_3375:
        /* <DEDUP_REMOVED lines=22> */
[----:B---3--:R-:W-:Y:S01]  /*eb10*/  LOP3.LUT R30, R5, 0xffff0000, RZ, 0xc0, !PT ;  /* 0xffff0000051e7812 */ /* 0x008fe200078ec0ff */
        /* <DEDUP_REMOVED lines=27> */
.L_x_3382:
[----:B------:R-:W-:Y:S05]  /*ecd0*/  BSYNC B0 ;  /* 0x0000000000007941 */ /* 0x000fea0003800000 */
.L_x_3381:
[----:B-----5:R1:W-:Y:S02]  /*ece0*/  STS.128 [R244+0x2000], R24 ;  /* 0x00200018f4007388 */ /* 0x0203e40000000c00 */
.L_x_3380:
[----:B------:R-:W-:Y:S05]  /*ecf0*/  BSYNC B1 ;  /* 0x0000000000017941 */ /* 0x000fea0003800000 */
.L_x_3379:
        /* <DEDUP_REMOVED lines=50> */
.L_x_3386:
[----:B------:R-:W-:Y:S05]  /*f020*/  BSYNC B0 ;  /* 0x0000000000007941 */ /* 0x000fea0003800000 */
.L_x_3385:
[----:B-----5:R3:W-:Y:S02]  /*f030*/  STS.128 [R244+0x4000], R24 ;  /* 0x00400018f4007388 */ /* 0x0207e40000000c00 */
.L_x_3384:
[----:B------:R-:W-:Y:S05]  /*f040*/  BSYNC B1 ;  /* 0x0000000000017941 */ /* 0x000fea0003800000 */
.L_x_3383:
        /* <DEDUP_REMOVED lines=49> */
.L_x_3388:
[----:B------:R-:W-:Y:S05]  /*f360*/  BSYNC B0 ;  /* 0x0000000000007941 */ /* 0x000fea0003800000 */
.L_x_3387:
[----:B-----5:R3:W-:Y:S02]  /*f370*/  STS.128 [R244+0x6000], R24 ;  /* 0x00600018f4007388 */ /* 0x0207e40000000c00 */
.L_x_3374:
[----:B------:R-:W-:Y:S05]  /*f380*/  BSYNC B2 ;  /* 0x0000000000027941 */ /* 0x000fea0003800000 */
.L_x_3373:
[----:B------:R-:W-:Y:S01]  /*f390*/  IADD3 R15, R166, 0x10, RZ ;  /* 0x00000010a60f7810 */ /* 0x000fe20007ffe0ff */
[----:B------:R-:W-:Y:S03]  /*f3a0*/  BSSY B2, `(.L_x_3389) ;  /* 0x00000de000027945 */ /* 0x000fe60003800000 */
[----:B------:R-:W-:-:S04]  /*f3b0*/  ISETP.GE.AND P0, PT, R15, R8, PT ;  /* 0x000000080f00720c */ /* 0x000fc80003f06270 */
[----:B------:R-:W-:-:S13]  /*f3c0*/  ISETP.LT.OR P0, PT, R57, -0x87, P0 ;  /* 0xffffff793900780c */ /* 0x000fda0000701670 */
[----:B------:R-:W-:Y:S05]  /*f3d0*/  @P0 BRA `(.L_x_3390) ;  /* 0x00000da000000947 */ /* 0x000fea0003800000 */
[----:B-----5:R-:W-:Y:S01]  /*f3e0*/  ISETP.GE.AND P0, PT, R18, R6, PT ;  /* 0x000000061200720c */ /* 0x020fe20003f06270 */
        /* <DEDUP_REMOVED lines=57> */
.L_x_3394:
[----:B------:R-:W-:Y:S05]  /*f780*/  BSYNC B0 ;  /* 0x0000000000007941 */ /* 0x000fea0003800000 */
.L_x_3393:
[----:B-----5:R3:W-:Y:S02]  /*f790*/  STS.128 [R244+0x800], R24 ;  /* 0x00080018f4007388 */ /* 0x0207e40000000c00 */
.L_x_3392:
[----:B------:R-:W-:Y:S05]  /*f7a0*/  BSYNC B1 ;  /* 0x0000000000017941 */ /* 0x000fea0003800000 */
.L_x_3391:
        /* <DEDUP_REMOVED lines=50> */
.L_x_3398:
[----:B------:R-:W-:Y:S05]  /*fad0*/  BSYNC B0 ;  /* 0x0000000000007941 */ /* 0x000fea0003800000 */
.L_x_3397:
[----:B-----5:R3:W-:Y:S02]  /*fae0*/  STS.128 [R244+0x2800], R24 ;  /* 0x00280018f4007388 */ /* 0x0207e40000000c00 */
.L_x_3396:
[----:B------:R-:W-:Y:S05]  /*faf0*/  BSYNC B1 ;  /* 0x0000000000017941 */ /* 0x000fea0003800000 */
.L_x_3395:
        /* <DEDUP_REMOVED lines=50> */
.L_x_3402:
[----:B------:R-:W-:Y:S05]  /*fe20*/  BSYNC B0 ;  /* 0x0000000000007941 */ /* 0x000fea0003800000 */
.L_x_3401:
[----:B-----5:R3:W-:Y:S02]  /*fe30*/  STS.128 [R244+0x4800], R24 ;  /* 0x00480018f4007388 */ /* 0x0207e40000000c00 */
.L_x_3400:
[----:B------:R-:W-:Y:S05]  /*fe40*/  BSYNC B1 ;  /* 0x0000000000017941 */ /* 0x000fea0003800000 */
.L_x_3399:
        /* <DEDUP_REMOVED lines=49> */
.L_x_3404:
[----:B------:R-:W-:Y:S05]  /*10160*/  BSYNC B0 ;  /* 0x0000000000007941 */ /* 0x000fea0003800000 */
.L_x_3403:
[----:B-----5:R3:W-:Y:S02]  /*10170*/  STS.128 [R244+0x6800], R24 ;  /* 0x00680018f4007388 */ /* 0x0207e40000000c00 */
.L_x_3390:
[----:B------:R-:W-:Y:S05]  /*10180*/  BSYNC B2 ;  /* 0x0000000000027941 */ /* 0x000fea0003800000 */
.L_x_3389:
[----:B------:R-:W-:Y:S01]  /*10190*/  IADD3 R38, R166, 0x20, RZ ;  /* 0x00000020a6267810 */ /* 0x000fe20007ffe0ff */
[----:B------:R-:W-:Y:S03]  /*101a0*/  BSSY B2, `(.L_x_3405) ;  /* 0x00000dd000027945 */ /* 0x000fe60003800000 */
[----:B------:R-:W-:-:S04]  /*101b0*/  ISETP.GE.AND P0, PT, R38, R8, PT ;  /* 0x000000082600720c */ /* 0x000fc80003f06270 */
[----:B------:R-:W-:-:S13]  /*101c0*/  ISETP.LT.OR P0, PT, R57, -0x107, P0 ;  /* 0xfffffef93900780c */ /* 0x000fda0000701670 */
[----:B------:R-:W-:Y:S05]  /*101d0*/  @P0 BRA `(.L_x_3406) ;  /* 0x00000d9000000947 */ /* 0x000fea0003800000 */
[----:B-----5:R-:W-:Y:S01]  /*101e0*/  ISETP.GE.AND P0, PT, R18, R6, PT ;  /* 0x000000061200720c */ /* 0x020fe20003f06270 */
        /* <DEDUP_REMOVED lines=58> */
.L_x_3410:
[----:B------:R-:W-:Y:S05]  /*10590*/  BSYNC B0 ;  /* 0x0000000000007941 */ /* 0x000fea0003800000 */
.L_x_3409:
[----:B-----5:R3:W-:Y:S02]  /*105a0*/  STS.128 [R244+0x1000], R24 ;  /* 0x00100018f4007388 */ /* 0x0207e40000000c00 */
.L_x_3408:
[----:B------:R-:W-:Y:S05]  /*105b0*/  BSYNC B1 ;  /* 0x0000000000017941 */ /* 0x000fea0003800000 */
.L_x_3407:
        /* <DEDUP_REMOVED lines=50> */
.L_x_3414:
[----:B------:R-:W-:Y:S05]  /*108e0*/  BSYNC B0 ;  /* 0x0000000000007941 */ /* 0x000fea0003800000 */
.L_x_3413:
[----:B-----5:R3:W-:Y:S02]  /*108f0*/  STS.128 [R244+0x3000], R24 ;  /* 0x00300018f4007388 */ /* 0x0207e40000000c00 */
.L_x_3412:
[----:B------:R-:W-:Y:S05]  /*10900*/  BSYNC B1 ;  /* 0x0000000000017941 */ /* 0x000fea0003800000 */
.L_x_3411:
        /* <DEDUP_REMOVED lines=50> */
.L_x_3418:
[----:B------:R-:W-:Y:S05]  /*10c30*/  BSYNC B0 ;  /* 0x0000000000007941 */ /* 0x000fea0003800000 */
.L_x_3417:
[----:B-----5:R3:W-:Y:S02]  /*10c40*/  STS.128 [R244+0x5000], R24 ;  /* 0x00500018f4007388 */ /* 0x0207e40000000c00 */
.L_x_3416:
[----:B------:R-:W-:Y:S05]  /*10c50*/  BSYNC B1 ;  /* 0x0000000000017941 */ /* 0x000fea0003800000 */
.L_x_3415:
        /* <DEDUP_REMOVED lines=8> */
[----:B----4-:R3:W4:Y:S01]  /*10ce0*/  LD.E.64 R4, [R22.64+0xc0] ;  /* 0x0000c00616047980 */ /* 0x010722000c101b00 */
[----:B-----5:R-:W-:Y:S02]  /*10cf0*/  LOP3.LUT R9, R45, 0xffff0000, RZ, 0xc0, !PT ;  /* 0xffff00002d097812 */ /* 0x020fe400078ec0ff */
[C---:B------:R-:W-:Y:S02]  /*10d00*/  LOP3.LUT R29, R47.reuse, 0xffff0000, RZ, 0xc0, !PT ;  /* 0xffff00002f1d7812 */ /* 0x040fe400078ec0ff */
[C---:B-1----:R-:W-:Y:S01]  /*10d10*/  SHF.L.U32 R31, R46.reuse, 0x10, RZ ;  /* 0x000000102e1f7819 */ /* 0x042fe200000006ff */
[----:B------:R-:W-:Y:S01]  /*10d20*/  IMAD.U32 R30, R47, 0x10000, RZ ;  /* 0x000100002f1e7824 */ /* 0x000fe200078e00ff */
[----:B------:R-:W-:-:S02]  /*10d30*/  LOP3.LUT R46, R46, 0xffff0000, RZ, 0xc0, !PT ;  /* 0xffff00002e2e7812 */ /* 0x000fc400078ec0ff */
[----:B---3--:R-:W-:Y:S02]  /*10d40*/  SHF.L.U32 R22, R45, 0x10, RZ ;  /* 0x000000102d167819 */ /* 0x008fe400000006ff */
[C---:B------:R-:W-:Y:S02]  /*10d50*/  SHF.L.U32 R23, R44.reuse, 0x10, RZ ;  /* 0x000000102c177819 */ /* 0x040fe400000006ff */
[----:B------:R-:W-:Y:S02]  /*10d60*/  LOP3.LUT R44, R44, 0xffff0000, RZ, 0xc0, !PT ;  /* 0xffff00002c2c7812 */ /* 0x000fe400078ec0ff */
[C---:B--2---:R-:W-:Y:S01]  /*10d70*/  LOP3.LUT R26, R2.reuse, 0xffff0000, RZ, 0xc0, !PT ;  /* 0xffff0000021a7812 */ /* 0x044fe200078ec0ff */
[----:B------:R-:W-:Y:S01]  /*10d80*/  IMAD.U32 R2, R2, 0x10000, RZ ;  /* 0x0001000002027824 */ /* 0x000fe200078e00ff */
[----:B------:R-:W-:Y:S02]  /*10d90*/  LOP3.LUT R25, R3, 0xffff0000, RZ, 0xc0, !PT ;  /* 0xffff000003197812 */ /* 0x000fe400078ec0ff */
        /* <DEDUP_REMOVED lines=8> */
[----:B------:R-:W-:Y:S02]  /*10e20*/  IMAD.U32 R5, R5, 0x10000, RZ ;  /* 0x0001000005057824 */ /* 0x000fe400078e00ff */
[C---:B------:R-:W-:Y:S02]  /*10e30*/  FFMA.FTZ R24, R22.reuse, R28, -R24 ;  /* 0x0000001c16187223 */ /* 0x040fe40000010818 */
[----:B------:R-:W-:Y:S02]  /*10e40*/  FFMA.FTZ R9, R22, R26, R9 ;  /* 0x0000001a16097223 */ /* 0x000fe40000010009 */
[----:B------:R-:W-:Y:S02]  /*10e50*/  FFMA.FTZ R29, R30, R25, R29 ;  /* 0x000000191e1d7223 */ /* 0x000fe4000001001d */
[----:B------:R-:W-:Y:S01]  /*10e60*/  FMUL.FTZ R22, R44, R2 ;  /* 0x000000022c167220 */ /* 0x000fe20000410000 */
[----:B------:R-:W-:Y:S01]  /*10e70*/  F2FP.BF16.PACK_AB R9, R9, R24 ;  /* 0x000000180909723e */ /* 0x000fe200000010ff */
[----:B------:R-:W-:-:S02]  /*10e80*/  FMUL.FTZ R25, R46, R3 ;  /* 0x000000032e197220 */ /* 0x000fc40000410000 */
[----:B------:R-:W-:Y:S01]  /*10e90*/  FFMA.FTZ R32, R30, R27, -R32 ;  /* 0x0000001b1e207223 */ /* 0x000fe20000010820 */
[----:B------:R-:W-:Y:S01]  /*10ea0*/  MOV R45, R9 ;  /* 0x00000009002d7202 */ /* 0x000fe20000000f00 */
[----:B------:R-:W-:Y:S02]  /*10eb0*/  FMUL.FTZ R44, R44, R4 ;  /* 0x000000042c2c7220 */ /* 0x000fe40000410000 */
[----:B------:R-:W-:Y:S01]  /*10ec0*/  FMUL.FTZ R46, R46, R5 ;  /* 0x000000052e2e7220 */ /* 0x000fe20000410000 */
[----:B------:R-:W-:Y:S01]  /*10ed0*/  F2FP.BF16.PACK_AB R29, R29, R32 ;  /* 0x000000201d1d723e */ /* 0x000fe200000010ff */
[C---:B------:R-:W-:Y:S02]  /*10ee0*/  FFMA.FTZ R22, R23.reuse, R4, -R22 ;  /* 0x0000000417167223 */ /* 0x040fe40000010816 */
[----:B------:R-:W-:Y:S01]  /*10ef0*/  FFMA.FTZ R44, R23, R2, R44 ;  /* 0x00000002172c7223 */ /* 0x000fe2000001002c */
[----:B------:R-:W-:Y:S01]  /*10f00*/  MOV R47, R29 ;  /* 0x0000001d002f7202 */ /* 0x000fe20000000f00 */
[----:B------:R-:W-:-:S02]  /*10f10*/  FFMA.FTZ R25, R31, R5, -R25 ;  /* 0x000000051f197223 */ /* 0x000fc40000010819 */
[----:B------:R-:W-:Y:S01]  /*10f20*/  FFMA.FTZ R46, R31, R3, R46 ;  /* 0x000000031f2e7223 */ /* 0x000fe2000001002e */
[----:B------:R-:W-:-:S04]  /*10f30*/  F2FP.BF16.PACK_AB R44, R44, R22 ;  /* 0x000000162c2c723e */ /* 0x000fc800000010ff */
[----:B------:R-:W-:Y:S02]  /*10f40*/  F2FP.BF16.PACK_AB R46, R46, R25 ;  /* 0x000000192e2e723e */ /* 0x000fe400000010ff */
.L_x_3420:
[----:B------:R-:W-:Y:S05]  /*10f50*/  BSYNC B0 ;  /* 0x0000000000007941 */ /* 0x000fea0003800000 */
.L_x_3419:
[----:B-----5:R1:W-:Y:S02]  /*10f60*/  STS.128 [R244+0x7000], R44 ;  /* 0x0070002cf4007388 */ /* 0x0203e40000000c00 */
.L_x_3406:
[----:B------:R-:W-:Y:S05]  /*10f70*/  BSYNC B2 ;  /* 0x0000000000027941 */ /* 0x000fea0003800000 */
.L_x_3405:
[----:B------:R-:W-:-:S04]  /*10f80*/  IADD3 R4, R166, 0x30, RZ ;  /* 0x00000030a6047810 */ /* 0x000fc80007ffe0ff */
[----:B------:R-:W-:-:S04]  /*10f90*/  ISETP.GE.AND P0, PT, R4, R8, PT ;  /* 0x000000080400720c */ /* 0x000fc80003f06270 */
[----:B------:R-:W-:-:S13]  /*10fa0*/  ISETP.LT.OR P0, PT, R57, -0x187, P0 ;  /* 0xfffffe793900780c */ /* 0x000fda0000701670 */
[----:B------:R-:W-:Y:S05]  /*10fb0*/  @P0 BRA `(.L_x_3421) ;  /* 0x0000783000000947 */ /* 0x000fea0003800000 */
[----:B-----5:R-:W-:Y:S01]  /*10fc0*/  ISETP.GE.AND P0, PT, R18, R6, PT ;  /* 0x000000061200720c */ /* 0x020fe20003f06270 */
        /* <DEDUP_REMOVED lines=58> */
.L_x_3425:
[----:B------:R-:W-:Y:S05]  /*11370*/  BSYNC B0 ;  /* 0x0000000000007941 */ /* 0x000fea0003800000 */
.L_x_3424:
[----:B-----5:R1:W-:Y:S02]  /*11380*/  STS.128 [R244+0x1800], R20 ;  /* 0x00180014f4007388 */ /* 0x0203e40000000c00 */
.L_x_3423:
[----:B------:R-:W-:Y:S05]  /*11390*/  BSYNC B1 ;  /* 0x0000000000017941 */ /* 0x000fea0003800000 */
.L_x_3422:
        /* <DEDUP_REMOVED lines=50> */
.L_x_3429:
[----:B------:R-:W-:Y:S05]  /*116c0*/  BSYNC B0 ;  /* 0x0000000000007941 */ /* 0x000fea0003800000 */
.L_x_3428:
[----:B-----5:R1:W-:Y:S02]  /*116d0*/  STS.128 [R244+0x3800], R16 ;  /* 0x00380010f4007388 */ /* 0x0203e40000000c00 */
.L_x_3427:
[----:B------:R-:W-:Y:S05]  /*116e0*/  BSYNC B1 ;  /* 0x0000000000017941 */ /* 0x000fea0003800000 */
.L_x_3426:
        /* <DEDUP_REMOVED lines=50> */
.L_x_3433:
[----:B------:R-:W-:Y:S05]  /*11a10*/  BSYNC B0 ;  /* 0x0000000000007941 */ /* 0x000fea0003800000 */
.L_x_3432:
[----:B-----5:R1:W-:Y:S02]  /*11a20*/  STS.128 [R244+0x5800], R16 ;  /* 0x00580010f4007388 */ /* 0x0203e40000000c00 */
.L_x_3431:
[----:B------:R-:W-:Y:S05]  /*11a30*/  BSYNC B1 ;  /* 0x0000000000017941 */ /* 0x000fea0003800000 */
.L_x_3430:
        /* <DEDUP_REMOVED lines=49> */
.L_x_3435:
[----:B------:R-:W-:Y:S05]  /*11d50*/  BSYNC B0 ;  /* 0x0000000000007941 */ /* 0x000fea0003800000 */
.L_x_3434:
[----:B-----5:R1:W-:Y:S01]  /*11d60*/  STS.128 [R244+0x7800], R16 ;  /* 0x00780010f4007388 */ /* 0x0203e20000000c00 */
[----:B------:R-:W-:Y:S05]  /*11d70*/  BRA `(.L_x_3421) ;  /* 0x00006a7000007947 */ /* 0x000fea0003800000 */
.L_x_3372:
[----:B-1----:R-:W-:Y:S01]  /*11d80*/  BSSY B2, `(.L_x_3436) ;  /* 0x0000178000027945 */ /* 0x002fe20003800000 */
[----:B------:R-:W-:Y:S05]  /*11d90*/  @!P0 BRA `(.L_x_3437) ;  /* 0x0000176000008947 */ /* 0x000fea0003800000 */
[----:B-----5:R-:W-:Y:S01]  /*11da0*/  ISETP.GE.AND P0, PT, R18, R6, PT ;  /* 0x000000061200720c */ /* 0x020fe20003f06270 */
        /* <DEDUP_REMOVED lines=90> */
.L_x_3441:
[----:B------:R-:W-:Y:S05]  /*12350*/  BSYNC B0 ;  /* 0x0000000000007941 */ /* 0x000fea0003800000 */
.L_x_3440:
[----:B-----5:R3:W-:Y:S02]  /*12360*/  STS.128 [R244], R32 ;  /* 0x00000020f4007388 */ /* 0x0207e40000000c00 */
.L_x_3439:
[----:B------:R-:W-:Y:S05]  /*12370*/  BSYNC B1 ;  /* 0x0000000000017941 */ /* 0x000fea0003800000 */
.L_x_3438:
        /* <DEDUP_REMOVED lines=91> */
.L_x_3445:
[----:B------:R-:W-:Y:S05]  /*12930*/  BSYNC B0 ;  /* 0x0000000000007941 */ /* 0x000fea0003800000 */
.L_x_3444:
[----:B-----5:R1:W-:Y:S02]  /*12940*/  STS.128 [R244+0x2000], R32 ;  /* 0x00200020f4007388 */ /* 0x0203e40000000c00 */
.L_x_3443:
[----:B------:R-:W-:Y:S05]  /*12950*/  BSYNC B1 ;  /* 0x0000000000017941 */ /* 0x000fea0003800000 */
.L_x_3442:
        /* <DEDUP_REMOVED lines=91> */
.L_x_3449:
[----:B------:R-:W-:Y:S05]  /*12f10*/  BSYNC B0 ;  /* 0x0000000000007941 */ /* 0x000fea0003800000 */
.L_x_3448:
[----:B-----5:R3:W-:Y:S02]  /*12f20*/  STS.128 [R244+0x4000], R32 ;  /* 0x00400020f4007388 */ /* 0x0207e40000000c00 */
.L_x_3447:
[----:B------:R-:W-:Y:S05]  /*12f30*/  BSYNC B1 ;  /* 0x0000000000017941 */ /* 0x000fea0003800000 */
.L_x_3446:
        /* <DEDUP_REMOVED lines=90> */
.L_x_3451:
[----:B------:R-:W-:Y:S05]  /*134e0*/  BSYNC B0 ;  /* 0x0000000000007941 */ /* 0x000fea0003800000 */
.L_x_3450:
[----:B-----5:R3:W-:Y:S02]  /*134f0*/  STS.128 [R244+0x6000], R32 ;  /* 0x00600020f4007388 */ /* 0x0207e40000000c00 */
.L_x_3437:
[----:B------:R-:W-:Y:S05]  /*13500*/  BSYNC B2 ;  /* 0x0000000000027941 */ /* 0x000fea0003800000 */
.L_x_3436:
[----:B------:R-:W-:Y:S01]  /*13510*/  IADD3 R15, R166, 0x10, RZ ;  /* 0x00000010a60f7810 */ /* 0x000fe20007ffe0ff */
[----:B------:R-:W-:Y:S03]  /*13520*/  BSSY B2, `(.L_x_3452) ;  /* 0x0000185000027945 */ /* 0x000fe60003800000 */
[----:B------:R-:W-:-:S04]  /*13530*/  ISETP.GE.AND P0, PT, R15, R8, PT ;  /* 0x000000080f00720c */ /* 0x000fc80003f06270 */
[----:B------:R-:W-:-:S13]  /*13540*/  ISETP.LT.OR P0, PT, R57, -0x87, P0 ;  /* 0xffffff793900780c */ /* 0x000fda0000701670 */
[----:B------:R-:W-:Y:S05]  /*13550*/  @P0 BRA `(.L_x_3453) ;  /* 0x0000181000000947 */ /* 0x000fea0003800000 */
[----:B-----5:R-:W-:Y:S01]  /*13560*/  ISETP.GE.AND P0, PT, R18, R6, PT ;  /* 0x000000061200720c */ /* 0x020fe20003f06270 */
        /* <DEDUP_REMOVED lines=92> */
.L_x_3457:
[----:B------:R-:W-:Y:S05]  /*13b30*/  BSYNC B0 ;  /* 0x0000000000007941 */ /* 0x000fea0003800000 */
.L_x_3456:
[----:B-----5:R3:W-:Y:S02]  /*13b40*/  STS.128 [R244+0x800], R32 ;  /* 0x00080020f4007388 */ /* 0x0207e40000000c00 */
.L_x_3455:
[----:B------:R-:W-:Y:S05]  /*13b50*/  BSYNC B1 ;  /* 0x0000000000017941 */ /* 0x000fea0003800000 */
.L_x_3454:
        /* <DEDUP_REMOVED lines=94> */
.L_x_3461:
[----:B------:R-:W-:Y:S05]  /*14140*/  BSYNC B0 ;  /* 0x0000000000007941 */ /* 0x000fea0003800000 */
.L_x_3460:
[----:B-----5:R3:W-:Y:S02]  /*14150*/  STS.128 [R244+0x2800], R32 ;  /* 0x00280020f4007388 */ /* 0x0207e40000000c00 */
.L_x_3459:
[----:B------:R-:W-:Y:S05]  /*14160*/  BSYNC B1 ;  /* 0x0000000000017941 */ /* 0x000fea0003800000 */
.L_x_3458:
        /* <DEDUP_REMOVED lines=94> */
.L_x_3465:
[----:B------:R-:W-:Y:S05]  /*14750*/  BSYNC B0 ;  /* 0x0000000000007941 */ /* 0x000fea0003800000 */
.L_x_3464:
[----:B-----5:R3:W-:Y:S02]  /*14760*/  STS.128 [R244+0x4800], R32 ;  /* 0x00480020f4007388 */ /* 0x0207e40000000c00 */
.L_x_3463:
[----:B------:R-:W-:Y:S05]  /*14770*/  BSYNC B1 ;  /* 0x0000000000017941 */ /* 0x000fea0003800000 */
.L_x_3462:
        /* <DEDUP_REMOVED lines=93> */
.L_x_3467:
[----:B------:R-:W-:Y:S05]  /*14d50*/  BSYNC B0 ;  /* 0x0000000000007941 */ /* 0x000fea0003800000 */
.L_x_3466:
[----:B-----5:R1:W-:Y:S02]  /*14d60*/  STS.128 [R244+0x6800], R20 ;  /* 0x00680014f4007388 */ /* 0x0203e40000000c00 */
.L_x_3453:
[----:B------:R-:W-:Y:S05]  /*14d70*/  BSYNC B2 ;  /* 0x0000000000027941 */ /* 0x000fea0003800000 */
.L_x_3452:
        /* <DEDUP_REMOVED lines=21> */
[----:B------:R-:W-:-:S04]  /*14ed0*/  IADD3 R21, P1, R20, R5, RZ ;  /* 0x0000000514157210 */ /* 0x000fc80007f3e0ff */
[----:B------:R-:W-:Y:S02]  /*14ee0*/  LEA.HI.X.SX32 R20, R20, R4, 0x1, P1 ;  /* 0x0000000414147211 */ /* 0x000fe400008f0eff */
[----:B------:R-:W-:-:S04]  /*14ef0*/  LEA R24, P1, R21, R16, 0x1 ;  /* 0x0000001015187211 */ /* 0x000fc800078208ff */
[----:B------:R-:W-:Y:S01]  /*14f00*/  LEA.HI.X R25, R21, R17, R20, 0x1, P1 ;  /* 0x0000001115197211 */ /* 0x000fe200008f0c14 */
[----:B------:R-:W-:Y:S01]  /*14f10*/  IMAD.WIDE R20, R9, 0x2, R44 ;  /* 0x0000000209147825 */ /* 0x000fe200078e022c */
[----:B------:R-:W-:-:S03]  /*14f20*/  MOV R9, RZ ;  /* 0x000000ff00097202 */ /* 0x000fc60000000f00 */
[----:B------:R-:W-:Y:S01]  /*14f30*/  @P0 IMAD.MOV R9, RZ, RZ, -R7 ;  /* 0x000000ffff090224 */ /* 0x000fe200078e0a07 */
[----:B------:R-:W3:Y:S04]  /*14f40*/  LD.E.128 R24, [R24.64] ;  /* 0x0000000618187980 */ /* 0x000ee8000c101d00 */
[C---:B------:R-:W-:Y:S01]  /*14f50*/  IADD3 R5, P1, R9.reuse, R5, RZ ;  /* 0x0000000509057210 */ /* 0x040fe20007f3e0ff */
[----:B--2---:R-:W2:Y:S03]  /*14f60*/  LD.E.128 R20, [R20.64] ;  /* 0x0000000614147980 */ /* 0x004ea6000c101d00 */
        /* <DEDUP_REMOVED lines=15> */
[----:B------:R-:W-:Y:S01]  /*15060*/  SHF.L.U32 R24, R25, 0x10, RZ ;  /* 0x0000001019187819 */ /* 0x000fe200000006ff */
[----:B------:R-:W-:Y:S01]  /*15070*/  @!P0 FADD.FTZ R35, -R35, -RZ ;  /* 0x800000ff23238221 */ /* 0x000fe20000010100 */
[----:B------:R-:W-:Y:S01]  /*15080*/  LOP3.LUT R62, R25, 0xffff0000, RZ, 0xc0, !PT ;  /* 0xffff0000193e7812 */ /* 0x000fe200078ec0ff */
        /* <DEDUP_REMOVED lines=50> */
.L_x_3473:
[----:B------:R-:W-:Y:S05]  /*153b0*/  BSYNC B0 ;  /* 0x0000000000007941 */ /* 0x000fea0003800000 */
.L_x_3472:
[----:B-----5:R3:W-:Y:S02]  /*153c0*/  STS.128 [R244+0x1000], R32 ;  /* 0x00100020f4007388 */ /* 0x0207e40000000c00 */
.L_x_3471:
[----:B------:R-:W-:Y:S05]  /*153d0*/  BSYNC B1 ;  /* 0x0000000000017941 */ /* 0x000fea0003800000 */
.L_x_3470:
        /* <DEDUP_REMOVED lines=23> */
[----:B------:R-:W3:Y:S03]  /*15550*/  LD.E.128 R24, [R24.64] ;  /* 0x0000000618187980 */ /* 0x000ee6000c101d00 */
[C---:B------:R-:W-:Y:S01]  /*15560*/  IADD3 R5, P1, R9.reuse, R5, RZ ;  /* 0x0000000509057210 */ /* 0x040fe20007f3e0ff */
[----:B--2---:R-:W2:Y:S03]  /*15570*/  LD.E.128 R20, [R20.64+0x80] ;  /* 0x0000800614147980 */ /* 0x004ea6000c101d00 */
        /* <DEDUP_REMOVED lines=68> */
.L_x_3477:
[----:B------:R-:W-:Y:S05]  /*159c0*/  BSYNC B0 ;  /* 0x0000000000007941 */ /* 0x000fea0003800000 */
.L_x_3476:
[----:B-----5:R3:W-:Y:S02]  /*159d0*/  STS.128 [R244+0x3000], R32 ;  /* 0x00300020f4007388 */ /* 0x0207e40000000c00 */
.L_x_3475:
[----:B------:R-:W-:Y:S05]  /*159e0*/  BSYNC B1 ;  /* 0x0000000000017941 */ /* 0x000fea0003800000 */
.L_x_3474:
        /* <DEDUP_REMOVED lines=94> */
.L_x_3481:
[----:B------:R-:W-:Y:S05]  /*15fd0*/  BSYNC B0 ;  /* 0x0000000000007941 */ /* 0x000fea0003800000 */
.L_x_3480:
[----:B-----5:R3:W-:Y:S02]  /*15fe0*/  STS.128 [R244+0x5000], R32 ;  /* 0x00500020f4007388 */ /* 0x0207e40000000c00 */
.L_x_3479:
[----:B------:R-:W-:Y:S05]  /*15ff0*/  BSYNC B1 ;  /* 0x0000000000017941 */ /* 0x000fea0003800000 */
.L_x_3478:
        /* <DEDUP_REMOVED lines=38> */
[----:B------:R-:W-:Y:S01]  /*16260*/  LOP3.LUT R61, R28, 0xffff0000, RZ, 0xc0, !PT ;  /* 0xffff00001c3d7812 */ /* 0x000fe200078ec0ff */
[----:B------:R-:W-:Y:S01]  /*16270*/  IMAD.U32 R63, R30, 0x10000, RZ ;  /* 0x000100001e3f7824 */ /* 0x000fe200078e00ff */
[----:B------:R-:W-:Y:S01]  /*16280*/  SHF.L.U32 R28, R29, 0x10, RZ ;  /* 0x000000101d1c7819 */ /* 0x000fe200000006ff */
[C---:B---3--:R-:W-:Y:S01]  /*16290*/  IMAD.U32 R27, R20.reuse, 0x10000, RZ ;  /* 0x00010000141b7824 */ /* 0x048fe200078e00ff */
[----:B------:R-:W-:Y:S01]  /*162a0*/  LOP3.LUT R26, R20, 0xffff0000, RZ, 0xc0, !PT ;  /* 0xffff0000141a7812 */ /* 0x000fe200078ec0ff */
[----:B------:R-:W-:Y:S01]  /*162b0*/  IMAD.U32 R47, R22, 0x10000, RZ ;  /* 0x00010000162f7824 */ /* 0x000fe200078e00ff */
[----:B------:R-:W-:-:S02]  /*162c0*/  SHF.L.U32 R20, R21, 0x10, RZ ;  /* 0x0000001015147819 */ /* 0x000fc400000006ff */
[----:B------:R-:W-:Y:S02]  /*162d0*/  LOP3.LUT R60, R21, 0xffff0000, RZ, 0xc0, !PT ;  /* 0xffff0000153c7812 */ /* 0x000fe400078ec0ff */
[----:B------:R-:W-:Y:S02]  /*162e0*/  LOP3.LUT R22, R22, 0xffff0000, RZ, 0xc0, !PT ;  /* 0xffff000016167812 */ /* 0x000fe400078ec0ff */
[C---:B------:R-:W-:Y:S02]  /*162f0*/  SHF.L.U32 R21, R23.reuse, 0x10, RZ ;  /* 0x0000001017157819 */ /* 0x040fe400000006ff */
        /* <DEDUP_REMOVED lines=14> */
[----:B----4-:R-:W-:Y:S01]  /*163e0*/  LOP3.LUT R26, R34, 0xffff0000, RZ, 0xc0, !PT ;  /* 0xffff0000221a7812 */ /* 0x010fe200078ec0ff */
[----:B------:R-:W-:Y:S02]  /*163f0*/  FMUL.FTZ R62, R62, R27 ;  /* 0x0000001b3e3e7220 */ /* 0x000fe40000410000 */
[----:B------:R-:W-:-:S02]  /*16400*/  FMUL.FTZ R30, R30, R22 ;  /* 0x000000161e1e7220 */ /* 0x000fc40000410000 */
        /* <DEDUP_REMOVED lines=28> */
.L_x_3483:
[----:B------:R-:W-:Y:S05]  /*165d0*/  BSYNC B0 ;  /* 0x0000000000007941 */ /* 0x000fea0003800000 */
.L_x_3482:
[----:B-----5:R1:W-:Y:S02]  /*165e0*/  STS.128 [R244+0x7000], R24 ;  /* 0x00700018f4007388 */ /* 0x0203e40000000c00 */
.L_x_3469:
[----:B------:R-:W-:Y:S05]  /*165f0*/  BSYNC B2 ;  /* 0x0000000000027941 */ /* 0x000fea0003800000 */
.L_x_3468:
[----:B------:R-:W-:-:S04]  /*16600*/  IADD3 R4, R166, 0x30, RZ ;  /* 0x00000030a6047810 */ /* 0x000fc80007ffe0ff */
[----:B------:R-:W-:-:S04]  /*16610*/  ISETP.GE.AND P0, PT, R4, R8, PT ;  /* 0x000000080400720c */ /* 0x000fc80003f06270 */
[----:B------:R-:W-:-:S13]  /*16620*/  ISETP.LT.OR P0, PT, R57, -0x187, P0 ;  /* 0xfffffe793900780c */ /* 0x000fda0000701670 */
[----:B------:R-:W-:Y:S05]  /*16630*/  @P0 BRA `(.L_x_3421) ;  /* 0x000021b000000947 */ /* 0x000fea0003800000 */
[----:B-----5:R-:W-:Y:S01]  /*16640*/  ISETP.GE.AND P0, PT, R18, R6, PT ;  /* 0x000000061200720c */ /* 0x020fe20003f06270 */
        /* <DEDUP_REMOVED lines=20> */
[----:B--2---:R-:W2:Y:S01]  /*16790*/  LD.E.128 R24, [R24.64] ;  /* 0x0000000618187980 */ /* 0x004ea2000c101d00 */
        /* <DEDUP_REMOVED lines=71> */
.L_x_3487:
[----:B------:R-:W-:Y:S05]  /*16c10*/  BSYNC B0 ;  /* 0x0000000000007941 */ /* 0x000fea0003800000 */
.L_x_3486:
[----:B-----5:R1:W-:Y:S02]  /*16c20*/  STS.128 [R244+0x1800], R20 ;  /* 0x00180014f4007388 */ /* 0x0203e40000000c00 */
.L_x_3485:
[----:B------:R-:W-:Y:S05]  /*16c30*/  BSYNC B1 ;  /* 0x0000000000017941 */ /* 0x000fea0003800000 */
.L_x_3484:
        /* <DEDUP_REMOVED lines=71> */
[C---:B------:R-:W-:Y:S01]  /*170b0*/  LOP3.LUT R29, R34.reuse, 0xffff0000, RZ, 0xc0, !PT ;  /* 0xffff0000221d7812 */ /* 0x040fe200078ec0ff */
        /* <DEDUP_REMOVED lines=23> */
.L_x_3491:
[----:B------:R-:W-:Y:S05]  /*17230*/  BSYNC B0 ;  /* 0x0000000000007941 */ /* 0x000fea0003800000 */
.L_x_3490:
[----:B-----5:R1:W-:Y:S02]  /*17240*/  STS.128 [R244+0x3800], R20 ;  /* 0x00380014f4007388 */ /* 0x0203e40000000c00 */
.L_x_3489:
[----:B------:R-:W-:Y:S05]  /*17250*/  BSYNC B1 ;  /* 0x0000000000017941 */ /* 0x000fea0003800000 */
.L_x_3488:
        /* <DEDUP_REMOVED lines=17> */
[----:B------:R-:W-:Y:S01]  /*17370*/  IADD3 R14, P1, R13, R8, RZ ;  /* 0x000000080d0e7210 */ /* 0x000fe20007f3e0ff */
        /* <DEDUP_REMOVED lines=13> */
[C---:B-----5:R-:W-:Y:S02]  /*17450*/  SHF.L.U32 R9, R20.reuse, 0x10, RZ ;  /* 0x0000001014097819 */ /* 0x060fe400000006ff */
[----:B------:R-:W-:Y:S01]  /*17460*/  LOP3.LUT R8, R20, 0xffff0000, RZ, 0xc0, !PT ;  /* 0xffff000014087812 */ /* 0x000fe200078ec0ff */
[C---:B------:R-:W-:Y:S01]  /*17470*/  IMAD.U32 R20, R21.reuse, 0x10000, RZ ;  /* 0x0001000015147824 */ /* 0x040fe200078e00ff */
[----:B------:R-:W-:Y:S02]  /*17480*/  LOP3.LUT R5, R21, 0xffff0000, RZ, 0xc0, !PT ;  /* 0xffff000015057812 */ /* 0x000fe400078ec0ff */
[C---:B------:R-:W-:Y:S02]  /*17490*/  SHF.L.U32 R18, R22.reuse, 0x10, RZ ;  /* 0x0000001016127819 */ /* 0x040fe400000006ff */
[----:B------:R-:W-:Y:S02]  /*174a0*/  LOP3.LUT R14, R22, 0xffff0000, RZ, 0xc0, !PT ;  /* 0xffff0000160e7812 */ /* 0x000fe400078ec0ff */
[C---:B------:R-:W-:Y:S01]  /*174b0*/  LOP3.LUT R13, R23.reuse, 0xffff0000, RZ, 0xc0, !PT ;  /* 0xffff0000170d7812 */ /* 0x040fe200078ec0ff */
[----:B------:R-:W-:Y:S01]  /*174c0*/  IMAD.U32 R23, R23, 0x10000, RZ ;  /* 0x0001000017177824 */ /* 0x000fe200078e00ff */
[----:B--2---:R-:W-:-:S02]  /*174d0*/  SHF.L.U32 R46, R24, 0x10, RZ ;  /* 0x00000010182e7819 */ /* 0x004fc400000006ff */
[----:B------:R-:W-:Y:S02]  /*174e0*/  LOP3.LUT R60, R25, 0xffff0000, RZ, 0xc0, !PT ;  /* 0xffff0000193c7812 */ /* 0x000fe400078ec0ff */
[----:B------:R-:W-:Y:S02]  /*174f0*/  SHF.L.U32 R47, R26, 0x10, RZ ;  /* 0x000000101a2f7819 */ /* 0x000fe400000006ff */
[C---:B---3--:R-:W-:Y:S01]  /*17500*/  SHF.L.U32 R22, R28.reuse, 0x10, RZ ;  /* 0x000000101c167819 */ /* 0x048fe200000006ff */
[C---:B------:R-:W-:Y:S01]  /*17510*/  IMAD.U32 R19, R29.reuse, 0x10000, RZ ;  /* 0x000100001d137824 */ /* 0x040fe200078e00ff */
[----:B------:R-:W-:Y:S02]  /*17520*/  LOP3.LUT R21, R28, 0xffff0000, RZ, 0xc0, !PT ;  /* 0xffff00001c157812 */ /* 0x000fe400078ec0ff */
[----:B------:R-:W-:Y:S01]  /*17530*/  LOP3.LUT R45, R29, 0xffff0000, RZ, 0xc0, !PT ;  /* 0xffff00001d2d7812 */ /* 0x000fe200078ec0ff */
[----:B------:R-:W-:Y:S01]  /*17540*/  IMAD.U32 R28, R31, 0x10000, RZ ;  /* 0x000100001f1c7824 */ /* 0x000fe200078e00ff */
[----:B------:R-:W-:-:S02]  /*17550*/  SHF.L.U32 R44, R30, 0x10, RZ ;  /* 0x000000101e2c7819 */ /* 0x000fc400000006ff */
[----:B------:R-:W-:Y:S02]  /*17560*/  LOP3.LUT R29, R30, 0xffff0000, RZ, 0xc0, !PT ;  /* 0xffff00001e1d7812 */ /* 0x000fe400078ec0ff */
[----:B------:R-:W-:Y:S02]  /*17570*/  LOP3.LUT R30, R31, 0xffff0000, RZ, 0xc0, !PT ;  /* 0xffff00001f1e7812 */ /* 0x000fe400078ec0ff */
[----:B------:R-:W-:Y:S01]  /*17580*/  LOP3.LUT R31, R24, 0xffff0000, RZ, 0xc0, !PT ;  /* 0xffff0000181f7812 */ /* 0x000fe200078ec0ff */
[----:B------:R-:W-:Y:S01]  /*17590*/  IMAD.U32 R24, R25, 0x10000, RZ ;  /* 0x0001000019187824 */ /* 0x000fe200078e00ff */
[----:B------:R-:W-:Y:S01]  /*175a0*/  LOP3.LUT R26, R26, 0xffff0000, RZ, 0xc0, !PT ;  /* 0xffff00001a1a7812 */ /* 0x000fe200078ec0ff */
[C---:B------:R-:W-:Y:S01]  /*175b0*/  IMAD.U32 R25, R27.reuse, 0x10000, RZ ;  /* 0x000100001b197824 */ /* 0x040fe200078e00ff */
[----:B------:R-:W-:Y:S01]  /*175c0*/  LOP3.LUT R27, R27, 0xffff0000, RZ, 0xc0, !PT ;  /* 0xffff00001b1b7812 */ /* 0x000fe200078ec0ff */
[----:B------:R-:W-:Y:S02]  /*175d0*/  @!P0 FADD.FTZ R22, -R22, -RZ ;  /* 0x800000ff16168221 */ /* 0x000fe40000010100 */
[----:B------:R-:W-:-:S02]  /*175e0*/  @!P0 FADD.FTZ R21, -R21, -RZ ;  /* 0x800000ff15158221 */ /* 0x000fc40000010100 */
[----:B------:R-:W-:Y:S02]  /*175f0*/  @!P0 FADD.FTZ R19, -R19, -RZ ;  /* 0x800000ff13138221 */ /* 0x000fe40000010100 */
[----:B------:R-:W-:Y:S02]  /*17600*/  @!P0 FADD.FTZ R29, -R29, -RZ ;  /* 0x800000ff1d1d8221 */ /* 0x000fe40000010100 */
        /* <DEDUP_REMOVED lines=8> */
[----:B------:R-:W-:-:S02]  /*17690*/  FMUL.FTZ R24, R24, R19 ;  /* 0x0000001318187220 */ /* 0x000fc40000410000 */
[----:B------:R-:W-:Y:S01]  /*176a0*/  FMUL.FTZ R26, R26, R29 ;  /* 0x0000001d1a1a7220 */ /* 0x000fe20000410000 */
[C---:B------:R-:W-:Y:S01]  /*176b0*/  LOP3.LUT R29, R34.reuse, 0xffff0000, RZ, 0xc0, !PT ;  /* 0xffff0000221d7812 */ /* 0x040fe200078ec0ff */
[----:B------:R-:W-:Y:S01]  /*176c0*/  FMUL.FTZ R27, R27, R30 ;  /* 0x0000001e1b1b7220 */ /* 0x000fe20000410000 */
[----:B------:R-:W-:Y:S01]  /*176d0*/  SHF.L.U32 R30, R34, 0x10, RZ ;  /* 0x00000010221e7819 */ /* 0x000fe200000006ff */
[----:B------:R-:W-:Y:S02]  /*176e0*/  FMUL.FTZ R60, R60, R45 ;  /* 0x0000002d3c3c7220 */ /* 0x000fe40000410000 */
[----:B------:R-:W-:Y:S02]  /*176f0*/  @!P0 FADD.FTZ R28, -R28, -RZ ;  /* 0x800000ff1c1c8221 */ /* 0x000fe40000010100 */
[----:B------:R-:W-:Y:S02]  /*17700*/  IMAD.U32 R19, R33, 0x10000, RZ ;  /* 0x0001000021137824 */ /* 0x000fe400078e00ff */
[----:B------:R-:W-:Y:S01]  /*17710*/  FMUL.FTZ R47, R47, R44 ;  /* 0x0000002c2f2f7220 */ /* 0x000fe20000410000 */
[----:B------:R-:W-:Y:S01]  /*17720*/  LOP3.LUT R34, R35, 0xffff0000, RZ, 0xc0, !PT ;  /* 0xffff000023227812 */ /* 0x000fe200078ec0ff */
[----:B------:R-:W-:-:S02]  /*17730*/  FMUL.FTZ R25, R25, R28 ;  /* 0x0000001c19197220 */ /* 0x000fc40000410000 */
[----:B------:R-:W-:Y:S02]  /*17740*/  FFMA.FTZ R19, R20, R19, R24 ;  /* 0x0000001314137223 */ /* 0x000fe40000010018 */
[----:B------:R-:W-:Y:S02]  /*17750*/  FFMA.FTZ R5, R5, R32, R60 ;  /* 0x0000002005057223 */ /* 0x000fe4000001003c */
[----:B------:R-:W-:Y:S02]  /*17760*/  IMAD.U32 R28, R35, 0x10000, RZ ;  /* 0x00010000231c7824 */ /* 0x000fe400078e00ff */
[----:B------:R-:W-:Y:S02]  /*17770*/  FFMA.FTZ R9, R9, R22, R46 ;  /* 0x0000001609097223 */ /* 0x000fe4000001002e */
[----:B------:R-:W-:Y:S02]  /*17780*/  FFMA.FTZ R8, R8, R21, R31 ;  /* 0x0000001508087223 */ /* 0x000fe4000001001f */
[----:B------:R-:W-:-:S02]  /*17790*/  FFMA.FTZ R18, R18, R30, R47 ;  /* 0x0000001e12127223 */ /* 0x000fc4000001002f */
[----:B------:R-:W-:Y:S01]  /*177a0*/  FFMA.FTZ R14, R14, R29, R26 ;  /* 0x0000001d0e0e7223 */ /* 0x000fe2000001001a */
[----:B------:R-:W-:Y:S01]  /*177b0*/  F2FP.BF16.PACK_AB R5, R5, R19 ;  /* 0x000000130505723e */ /* 0x000fe200000010ff */
[----:B------:R-:W-:Y:S01]  /*177c0*/  FFMA.FTZ R23, R23, R28, R25 ;  /* 0x0000001c17177223 */ /* 0x000fe20000010019 */
[----:B------:R-:W-:Y:S01]  /*177d0*/  F2FP.BF16.PACK_AB R8, R8, R9 ;  /* 0x000000090808723e */ /* 0x000fe200000010ff */
[----:B------:R-:W-:Y:S01]  /*177e0*/  FFMA.FTZ R13, R13, R34, R27 ;  /* 0x000000220d0d7223 */ /* 0x000fe2000001001b */
[----:B------:R-:W-:Y:S01]  /*177f0*/  F2FP.BF16.PACK_AB R14, R14, R18 ;  /* 0x000000120e0e723e */ /* 0x000fe200000010ff */
[----:B------:R-:W-:Y:S01]  /*17800*/  IMAD.MOV.U32 R21, RZ, RZ, R5 ;  /* 0x000000ffff157224 */ /* 0x000fe200078e0005 */
[----:B------:R-:W-:Y:S02]  /*17810*/  MOV R20, R8 ;  /* 0x0000000800147202 */ /* 0x000fe40000000f00 */
[----:B------:R-:W-:Y:S02]  /*17820*/  F2FP.BF16.PACK_AB R23, R13, R23 ;  /* 0x000000170d17723e */ /* 0x000fe400000010ff */
[----:B------:R-:W-:-:S02]  /*17830*/  MOV R22, R14 ;  /* 0x0000000e00167202 */ /* 0x000fc40000000f00 */
.L_x_3495:
[----:B------:R-:W-:Y:S05]  /*17840*/  BSYNC B0 ;  /* 0x0000000000007941 */ /* 0x000fea0003800000 */
.L_x_3494:
[----:B-----5:R1:W-:Y:S02]  /*17850*/  STS.128 [R244+0x5800], R20 ;  /* 0x00580014f4007388 */ /* 0x0203e40000000c00 */
.L_x_3493:
[----:B------:R-:W-:Y:S05]  /*17860*/  BSYNC B1 ;  /* 0x0000000000017941 */ /* 0x000fea0003800000 */
.L_x_3492:
        /* <DEDUP_REMOVED lines=42> */
[C---:B------:R-:W-:Y:S01]  /*17b10*/  IMAD.U32 R21, R26.reuse, 0x10000, RZ ;  /* 0x000100001a157824 */ /* 0x040fe200078e00ff */
[C---:B------:R-:W-:Y:S02]  /*17b20*/  SHF.L.U32 R8, R25.reuse, 0x10, RZ ;  /* 0x0000001019087819 */ /* 0x040fe400000006ff */
[----:B------:R-:W-:Y:S02]  /*17b30*/  LOP3.LUT R24, R25, 0xffff0000, RZ, 0xc0, !PT ;  /* 0xffff000019187812 */ /* 0x000fe400078ec0ff */
[----:B------:R-:W-:Y:S02]  /*17b40*/  LOP3.LUT R14, R26, 0xffff0000, RZ, 0xc0, !PT ;  /* 0xffff00001a0e7812 */ /* 0x000fe400078ec0ff */
[C---:B------:R-:W-:Y:S01]  /*17b50*/  SHF.L.U32 R13, R27.reuse, 0x10, RZ ;  /* 0x000000101b0d7819 */ /* 0x040fe200000006ff */
[----:B---3--:R-:W-:Y:S01]  /*17b60*/  IMAD.U32 R25, R16, 0x10000, RZ ;  /* 0x0001000010197824 */ /* 0x008fe200078e00ff */
        /* <DEDUP_REMOVED lines=14> */
[----:B------:R-:W-:Y:S02]  /*17c50*/  @!P0 FADD.FTZ R17, -R17, -RZ ;  /* 0x800000ff11118221 */ /* 0x000fe40000010100 */
        /* <DEDUP_REMOVED lines=33> */
.L_x_3497:
[----:B------:R-:W-:Y:S05]  /*17e70*/  BSYNC B0 ;  /* 0x0000000000007941 */ /* 0x000fea0003800000 */
.L_x_3496:
[----:B-----5:R1:W-:Y:S01]  /*17e80*/  STS.128 [R244+0x7800], R20 ;  /* 0x00780014f4007388 */ /* 0x0203e20000000c00 */
[----:B------:R-:W-:Y:S05]  /*17e90*/  BRA `(.L_x_3421) ;  /* 0x0000095000007947 */ /* 0x000fea0003800000 */
.L_x_3371:
        /* <DEDUP_REMOVED lines=8> */
[CC--:B------:R-:W-:Y:S02]  /*17f20*/  @!P0 LEA R6, P4, R170.reuse, R176.reuse, 0x1 ;  /* 0x000000b0aa068211 */ /* 0x0c0fe400078808ff */
        /* <DEDUP_REMOVED lines=28> */
.L_x_3499:
[----:B------:R-:W-:Y:S05]  /*180f0*/  BSYNC B0 ;  /* 0x0000000000007941 */ /* 0x000fea0003800000 */
.L_x_3498:
[----:B------:R-:W-:Y:S01]  /*18100*/  IADD3 R15, R166, 0x10, RZ ;  /* 0x00000010a60f7810 */ /* 0x000fe20007ffe0ff */
[----:B------:R-:W-:Y:S03]  /*18110*/  BSSY B0, `(.L_x_3500) ;  /* 0x0000023000007945 */ /* 0x000fe60003800000 */
[----:B------:R-:W-:-:S13]  /*18120*/  ISETP.GE.AND P3, PT, R15, R0, PT ;  /* 0x000000000f00720c */ /* 0x000fda0003f66270 */
[----:B------:R-:W-:Y:S05]  /*18130*/  @P3 BRA `(.L_x_3501) ;  /* 0x0000020000003947 */ /* 0x000fea0003800000 */
[----:B------:R-:W-:Y:S02]  /*18140*/  ISETP.GE.AND P5, PT, R18, R63, PT ;  /* 0x0000003f1200720c */ /* 0x000fe40003fa6270 */
[----:B------:R-:W-:-:S04]  /*18150*/  IADD3 R3, P3, R3, R170, RZ ;  /* 0x000000aa03037210 */ /* 0x000fc80007f7e0ff */
[CC--:B-1----:R-:W-:Y:S01]  /*18160*/  @!P0 LEA R6, P4, R3.reuse, R176.reuse, 0x1 ;  /* 0x000000b003068211 */ /* 0x0c2fe200078808ff */
        /* <DEDUP_REMOVED lines=29> */
.L_x_3501:
[----:B------:R-:W-:Y:S05]  /*18340*/  BSYNC B0 ;  /* 0x0000000000007941 */ /* 0x000fea0003800000 */
.L_x_3500:
[----:B------:R-:W-:Y:S01]  /*18350*/  IADD3 R38, R166, 0x20, RZ ;  /* 0x00000020a6267810 */ /* 0x000fe20007ffe0ff */
[----:B------:R-:W-:Y:S03]  /*18360*/  BSSY B0, `(.L_x_3502) ;  /* 0x0000023000007945 */ /* 0x000fe60003800000 */
[----:B------:R-:W-:-:S13]  /*18370*/  ISETP.GE.AND P3, PT, R38, R0, PT ;  /* 0x000000002600720c */ /* 0x000fda0003f66270 */
[----:B------:R-:W-:Y:S05]  /*18380*/  @P3 BRA `(.L_x_3503) ;  /* 0x0000020000003947 */ /* 0x000fea0003800000 */
[----:B------:R-:W-:Y:S02]  /*18390*/  ISETP.GE.AND P5, PT, R18, R63, PT ;  /* 0x0000003f1200720c */ /* 0x000fe40003fa6270 */
[----:B--2---:R-:W-:-:S04]  /*183a0*/  LEA R3, P3, R174, R170, 0x5 ;  /* 0x000000aaae037211 */ /* 0x004fc800078628ff */
[----:B------:R-:W-:Y:S02]  /*183b0*/  LEA.HI.X R2, R174, R173, R175, 0x5, P3 ;  /* 0x000000adae027211 */ /* 0x000fe400018f2caf */
[CC--:B-1----:R-:W-:Y:S02]  /*183c0*/  @!P0 LEA R6, P4, R3.reuse, R176.reuse, 0x1 ;  /* 0x000000b003068211 */ /* 0x0c2fe400078808ff */
        /* <DEDUP_REMOVED lines=28> */
.L_x_3503:
[----:B------:R-:W-:Y:S05]  /*18590*/  BSYNC B0 ;  /* 0x0000000000007941 */ /* 0x000fea0003800000 */
.L_x_3502:
        /* <DEDUP_REMOVED lines=8> */
[CC--:B------:R-:W-:Y:S02]  /*18620*/  @!P0 LEA R6, P4, R174.reuse, R176.reuse, 0x1 ;  /* 0x000000b0ae068211 */ /* 0x0c0fe400078808ff */
        /* <DEDUP_REMOVED lines=28> */
.L_x_3421:
[----:B------:R-:W-:Y:S05]  /*187f0*/  BSYNC B3 ;  /* 0x0000000000037941 */ /* 0x000fea0003800000 */
.L_x_3370:
        /* <DEDUP_REMOVED lines=13> */
[-C--:B-----5:R-:W-:Y:S01]  /*188d0*/  @!P0 MOV R6, R236.reuse ;  /* 0x000000ec00068202 */ /* 0x0a0fe20000000f00 */
        /* <DEDUP_REMOVED lines=24> */
.L_x_3505:
[----:B------:R-:W-:Y:S05]  /*18a60*/  BSYNC B0 ;  /* 0x0000000000007941 */ /* 0x000fea0003800000 */
.L_x_3504:
        /* <DEDUP_REMOVED lines=9> */
[----:B------:R-:W-:Y:S01]  /*18b00*/  IMAD.X R3, R233, 0x1, R163, P2 ;  /* 0x00000001e9037824 */ /* 0x000fe200010e06a3 */
[C---:B--2---:R-:W-:Y:S02]  /*18b10*/  @P4 LEA R12, P6, R5.reuse, R168, 0x1 ;  /* 0x000000a8050c4211 */ /* 0x044fe400078c08ff */
[C---:B-----5:R-:W-:Y:S02]  /*18b20*/  @!P5 LEA R16, P0, R232.reuse, R236, 0x1 ;  /* 0x000000ece810d211 */ /* 0x060fe400078008ff */
        /* <DEDUP_REMOVED lines=26> */
.L_x_3507:
[----:B------:R-:W-:Y:S05]  /*18cd0*/  BSYNC B0 ;  /* 0x0000000000007941 */ /* 0x000fea0003800000 */
.L_x_3506:
        /* <DEDUP_REMOVED lines=10> */
[----:B-12--5:R-:W-:-:S04]  /*18d80*/  LEA R6, P0, R48, R160, 0x5 ;  /* 0x000000a030067211 */ /* 0x026fc800078028ff */
        /* <DEDUP_REMOVED lines=29> */
.L_x_3509:
[----:B------:R-:W-:Y:S05]  /*18f60*/  BSYNC B0 ;  /* 0x0000000000007941 */ /* 0x000fea0003800000 */
.L_x_3508:
[----:B------:R-:W-:Y:S01]  /*18f70*/  ISETP.GE.AND P0, PT, R4, R0, PT ;  /* 0x000000000400720c */ /* 0x000fe20003f06270 */
[----:B------:R-:W-:-:S12]  /*18f80*/  BSSY B0, `(.L_x_3510) ;  /* 0x000002a000007945 */ /* 0x000fd80003800000 */
[----:B------:R-:W-:Y:S05]  /*18f90*/  @P0 BRA `(.L_x_3511) ;  /* 0x0000028000000947 */ /* 0x000fea0003800000 */
[C---:B------:R-:W-:Y:S01]  /*18fa0*/  LOP3.LUT R3, R246.reuse, 0x1, RZ, 0xc0, !PT ;  /* 0x00000001f6037812 */ /* 0x040fe200078ec0ff */
[----:B------:R-:W-:Y:S01]  /*18fb0*/  IMAD.MOV.U32 R162, RZ, RZ, R160 ;  /* 0x000000ffffa27224 */ /* 0x000fe200078e00a0 */
[C---:B------:R-:W-:Y:S02]  /*18fc0*/  LOP3.LUT P4, RZ, R246.reuse, 0x2, RZ, 0xc0, !PT ;  /* 0x00000002f6ff7812 */ /* 0x040fe4000788c0ff */
[----:B------:R-:W-:Y:S01]  /*18fd0*/  ISETP.NE.U32.AND P5, PT, R3, 0x1, PT ;  /* 0x000000010300780c */ /* 0x000fe20003fa5070 */
[----:B------:R-:W-:Y:S01]  /*18fe0*/  IMAD R3, R49, 0x30, RZ ;  /* 0x0000003031037824 */ /* 0x000fe200078e02ff */
[----:B------:R-:W-:Y:S01]  /*18ff0*/  LOP3.LUT P3, RZ, R246, 0x4, RZ, 0xc0, !PT ;  /* 0x00000004f6ff7812 */ /* 0x000fe2000786c0ff */
[----:B------:R-:W-:Y:S01]  /*19000*/  IMAD.WIDE.U32 R162, R48, 0x30, R162 ;  /* 0x0000003030a27825 */ /* 0x000fe200078e00a2 */
[----:B------:R-:W-:-:S03]  /*19010*/  LOP3.LUT P1, RZ, R246, 0x8, RZ, 0xc0, !PT ;  /* 0x00000008f6ff7812 */ /* 0x000fc6000782c0ff */
[----:B------:R-:W-:-:S04]  /*19020*/  IMAD.IADD R3, R163, 0x1, R3 ;  /* 0x00000001a3037824 */ /* 0x000fc800078e0203 */
[CC--:B-12---:R-:W-:Y:S02]  /*19030*/  @P4 LEA R12, P6, R162.reuse, R168.reuse, 0x1 ;  /* 0x000000a8a20c4211 */ /* 0x0c6fe400078c08ff */
[----:B-----5:R-:W-:Y:S02]  /*19040*/  @!P5 IMAD.MOV.U32 R6, RZ, RZ, R236 ;  /* 0x000000ffff06d224 */ /* 0x020fe400078e00ec */
        /* <DEDUP_REMOVED lines=29> */
.L_x_3511:
[----:B------:R-:W-:Y:S05]  /*19220*/  BSYNC B0 ;  /* 0x0000000000007941 */ /* 0x000fea0003800000 */
.L_x_3510:
[----:B------:R-:W0:Y:S04]  /*19230*/  LDGDEPBAR ;  /* 0x00000000000079af */ /* 0x000e280000000000 */
[----:B-12---:R1:W5:Y:S04]  /*19240*/  LD.E R9, [R10.64+0x184] ;  /* 0x000184060a097980 */ /* 0x006368000c101900 */
[----:B------:R1:W5:Y:S01]  /*19250*/  LD.E R8, [R10.64+0x188] ;  /* 0x000188060a087980 */ /* 0x000362000c101900 */
[----:B------:R-:W-:Y:S01]  /*19260*/  ISETP.GE.AND P0, PT, R166, R0, PT ;  /* 0x00000000a600720c */ /* 0x000fe20003f06270 */
[----:B------:R-:W-:Y:S01]  /*19270*/  IMAD.SHL.U32 R57, R57, 0x2, RZ ;  /* 0x0000000239397824 */ /* 0x000fe200078e00ff */
[----:B------:R-:W-:Y:S01]  /*19280*/  SHF.R.S32.HI R3, RZ, 0x1f, R58 ;  /* 0x0000001fff037819 */ /* 0x000fe2000001143a */
[----:B------:R-:W-:Y:S03]  /*19290*/  BSSY B0, `(.L_x_3512) ;  /* 0x000002a000007945 */ /* 0x000fe60003800000 */
[----:B-----5:R-:W-:-:S02]  /*192a0*/  LEA.HI R36, R3, R58, RZ, 0x2 ;  /* 0x0000003a03247211 */ /* 0x020fc400078f10ff */
        /* <DEDUP_REMOVED lines=40> */
.L_x_3513:
[----:B------:R-:W-:Y:S05]  /*19530*/  BSYNC B0 ;  /* 0x0000000000007941 */ /* 0x000fea0003800000 */
.L_x_3512:
        /* <DEDUP_REMOVED lines=12> */
[CC--:B------:R-:W-:Y:S02]  /*19600*/  @P5 LEA R14, P4, R230.reuse, R185.reuse, 0x1 ;  /* 0x000000b9e60e5211 */ /* 0x0c0fe400078808ff */
[CC--:B-1----:R-:W-:Y:S02]  /*19610*/  @!P6 LEA R16, P0, R230.reuse, R185.reuse, 0x1 ;  /* 0x000000b9e610e211 */ /* 0x0c2fe400078008ff */
        /* <DEDUP_REMOVED lines=26> */
.L_x_3515:
[----:B------:R-:W-:Y:S05]  /*197c0*/  BSYNC B0 ;  /* 0x0000000000007941 */ /* 0x000fea0003800000 */
.L_x_3514:
        /* <DEDUP_REMOVED lines=42> */
.L_x_3517:
[----:B------:R-:W-:Y:S05]  /*19a70*/  BSYNC B0 ;  /* 0x0000000000007941 */ /* 0x000fea0003800000 */
.L_x_3516:
        /* <DEDUP_REMOVED lines=54> */
.L_x_3519:
[----:B------:R-:W-:Y:S05]  /*19de0*/  BSYNC B0 ;  /* 0x0000000000007941 */ /* 0x000fea0003800000 */
.L_x_3518:
        /* <DEDUP_REMOVED lines=18> */
[----:B------:R-:W-:Y:S01]  /*19f10*/  IADD3 R9, -R9, R52, -R239 ;  /* 0x0000003409097210 */ /* 0x000fe20007ffe9ef */
        /* <DEDUP_REMOVED lines=15> */
[----:B------:R-:W5:Y:S01]  /*1a010*/  LDSM.16.M88.4 R56, [R228+0x8800] ;  /* 0x00880000e438783b */ /* 0x000f620000000200 */
[----:B------:R-:W-:Y:S02]  /*1a020*/  IADD3 R218, R226, 0x800, RZ ;  /* 0x00000800e2da7810 */ /* 0x000fe40007ffe0ff */
[----:B------:R-:W-:Y:S01]  /*1a030*/  SEL R0, R0, 0xffffffc0, !P2 ;  /* 0xffffffc000007807 */ /* 0x000fe20005000000 */
[----:B------:R-:W2:Y:S01]  /*1a040*/  LDSM.16.M88.4 R32, [R228+0x9800] ;  /* 0x00980000e420783b */ /* 0x000ea20000000200 */
[C---:B------:R-:W-:Y:S02]  /*1a050*/  IADD3 R217, R226.reuse, 0x1000, RZ ;  /* 0x00001000e2d97810 */ /* 0x040fe40007ffe0ff */
[----:B------:R-:W-:Y:S01]  /*1a060*/  IADD3 R216, R226, 0x1800, RZ ;  /* 0x00001800e2d87810 */ /* 0x000fe20007ffe0ff */
[----:B------:R-:W4:Y:S01]  /*1a070*/  LDSM.16.M88.4 R80, [R226] ;  /* 0x00000000e250783b */ /* 0x000f220000000200 */
        /* <DEDUP_REMOVED lines=33> */
[C---:B-----5:R-:W-:Y:S08]  /*1a290*/  HMMA.16816.F32.BF16 R60, R4.reuse, R56, RZ ;  /* 0x00000038043c723c */ /* 0x060ff000000418ff */
[C---:B------:R-:W-:Y:S08]  /*1a2a0*/  HMMA.16816.F32.BF16 R56, R4.reuse, R58, RZ ;  /* 0x0000003a0438723c */ /* 0x040ff000000418ff */
[C---:B--2---:R-:W-:Y:S08]  /*1a2b0*/  HMMA.16816.F32.BF16 R12, R4.reuse, R32, RZ ;  /* 0x00000020040c723c */ /* 0x044ff000000418ff */
[----:B------:R-:W-:Y:S01]  /*1a2c0*/  HMMA.16816.F32.BF16 R4, R4, R34, RZ ;  /* 0x000000220404723c */ /* 0x000fe200000418ff */
        /* <DEDUP_REMOVED lines=37> */
[C---:B-----5:R-:W-:Y:S08]  /*1a520*/  HMMA.16816.F32.BF16 R68, R48.reuse, R44, R68 ;  /* 0x0000002c3044723c */ /* 0x060ff00000041844 */
        /* <DEDUP_REMOVED lines=29> */
[C---:B-----5:R-:W-:Y:S08]  /*1a700*/  HMMA.16816.F32.BF16 R60, R76.reuse, R4, R60 ;  /* 0x000000044c3c723c */ /* 0x060ff0000004183c */
        /* <DEDUP_REMOVED lines=14> */
[----:B------:R-:W5:Y:S07]  /*1a7f0*/  LDSM.16.M88.4 R48, [R228+0xd000] ;  /* 0x00d00000e430783b */ /* 0x000f6e0000000200 */
        /* <DEDUP_REMOVED lines=13> */
[C---:B-----5:R-:W-:Y:S08]  /*1a8d0*/  HMMA.16816.F32.BF16 R20, R32.reuse, R48, R20 ;  /* 0x000000302014723c */ /* 0x060ff00000041814 */
        /* <DEDUP_REMOVED lines=13> */
[----:B------:R-:W5:Y:S07]  /*1a9b0*/  LDSM.16.M88.4 R20, [R215+0x4000] ;  /* 0x00400000d714783b */ /* 0x000f6e0000000200 */
        /* <DEDUP_REMOVED lines=19> */
[C---:B-----5:R-:W-:Y:S08]  /*1aaf0*/  HMMA.16816.F32.BF16 R68, R84.reuse, R20, R68 ;  /* 0x000000145444723c */ /* 0x060ff00000041844 */
[C---:B------:R-:W-:Y:S01]  /*1ab00*/  HMMA.16816.F32.BF16 R64, R84.reuse, R22, R64 ;  /* 0x000000165440723c */ /* 0x040fe20000041840 */
[----:B------:R-:W5:Y:S07]  /*1ab10*/  LDSM.16.M88.4 R20, [R228+0xe800] ;  /* 0x00e80000e414783b */ /* 0x000f6e0000000200 */
        /* <DEDUP_REMOVED lines=12> */
[C---:B-----5:R-:W-:Y:S08]  /*1abe0*/  HMMA.16816.F32.BF16 R60, R32.reuse, R20, R60 ;  /* 0x00000014203c723c */ /* 0x060ff0000004183c */
        /* <DEDUP_REMOVED lines=106> */
.L_x_3523:
[----:B------:R-:W2:Y:S02]  /*1b290*/  LD.E R5, [R10.64+0x38] ;  /* 0x000038060a057980 */ /* 0x000ea4000c101900 */
[----:B--2---:R-:W-:-:S04]  /*1b2a0*/  LEA R5, -R5, RZ, 0x6 ;  /* 0x000000ff05057211 */ /* 0x004fc800078e31ff */
[----:B------:R-:W-:Y:S02]  /*1b2b0*/  SHF.R.S32.HI R0, RZ, 0x1f, R5 ;  /* 0x0000001fff007819 */ /* 0x000fe40000011405 */
.L_x_3524:
[----:B------:R-:W-:Y:S05]  /*1b2c0*/  BSYNC B0 ;  /* 0x0000000000007941 */ /* 0x000fea0003800000 */
.L_x_3522:
[C---:B------:R-:W-:Y:S02]  /*1b2d0*/  LOP3.LUT P5, RZ, R246.reuse, 0x1, RZ, 0xc0, !PT ;  /* 0x00000001f6ff7812 */ /* 0x040fe400078ac0ff */
[C---:B------:R-:W-:Y:S02]  /*1b2e0*/  LOP3.LUT P4, RZ, R246.reuse, 0x2, RZ, 0xc0, !PT ;  /* 0x00000002f6ff7812 */ /* 0x040fe4000788c0ff */
[C---:B------:R-:W-:Y:S02]  /*1b2f0*/  LEA R28, P2, R5.reuse, R236, 0x1 ;  /* 0x000000ec051c7211 */ /* 0x040fe400078408ff */
[C---:B------:R-:W-:Y:S02]  /*1b300*/  IADD3 R4, P1, R5.reuse, R232, RZ ;  /* 0x000000e805047210 */ /* 0x040fe40007f3e0ff */
        /* <DEDUP_REMOVED lines=121> */
.L_x_3521:
[----:B------:R-:W-:Y:S05]  /*1baa0*/  BSYNC B1 ;  /* 0x0000000000017941 */ /* 0x000fea0003800000 */
.L_x_3520:
[----:B------:R-:W2:Y:S01]  /*1bab0*/  LD.E R182, [R10.64+0xdc] ;  /* 0x0000dc060ab67980 */ /* 0x000ea2000c101900 */
[----:B------:R-:W-:-:S02]  /*1bac0*/  IMAD.IADD R3, R2, 0x1, R3 ;  /* 0x0000000102037824 */ /* 0x000fc400078e0203 */
[----:B------:R-:W-:-:S03]  /*1bad0*/  IMAD.SHL.U32 R223, R41, 0x2, RZ ;  /* 0x0000000229df7824 */ /* 0x000fc600078e00ff */
[----:B------:R-:W-:Y:S01]  /*1bae0*/  IADD3 R2, R3, 0x1, RZ ;  /* 0x0000000103027810 */ /* 0x000fe20007ffe0ff */
[--C-:B------:R-:W-:Y:S01]  /*1baf0*/  IMAD R220, R39, 0x2, R223.reuse ;  /* 0x0000000227dc7824 */ /* 0x100fe200078e02df */
[-C--:B------:R-:W-:Y:S01]  /*1bb00*/  ISETP.GE.AND P3, PT, R3, R250.reuse, PT ;  /* 0x000000fa0300720c */ /* 0x080fe20003f66270 */
[----:B------:R-:W-:Y:S01]  /*1bb10*/  IMAD R221, R40, 0x2, R223 ;  /* 0x0000000228dd7824 */ /* 0x000fe200078e02df */
[C---:B------:R-:W-:Y:S01]  /*1bb20*/  ISETP.GE.AND P5, PT, R2.reuse, R250, PT ;  /* 0x000000fa0200720c */ /* 0x040fe20003fa6270 */
[----:B------:R-:W-:Y:S01]  /*1bb30*/  LDSM.16.MT88.4 R156, [R223+0x10000] ;  /* 0x01000000df9c783b */ /* 0x000fe20000004200 */
[C---:B------:R-:W-:Y:S01]  /*1bb40*/  ISETP.GE.AND P1, PT, R2.reuse, R248, PT ;  /* 0x000000f80200720c */ /* 0x040fe20003f26270 */
[----:B------:R-:W-:Y:S01]  /*1bb50*/  IMAD R219, R39, 0x2, R221 ;  /* 0x0000000227db7824 */ /* 0x000fe200078e02dd */
[-C--:B------:R-:W-:Y:S01]  /*1bb60*/  ISETP.GE.OR P3, PT, R3, R249.reuse, !P3 ;  /* 0x000000f90300720c */ /* 0x080fe20005f66670 */
[----:B------:R-:W-:Y:S01]  /*1bb70*/  LDSM.16.MT88.4 R140, [R220+0x10000] ;  /* 0x01000000dc8c783b */ /* 0x000fe20000004200 */
[----:B------:R-:W-:-:S02]  /*1bb80*/  ISETP.GE.OR P5, PT, R2, R249, !P5 ;  /* 0x000000f90200720c */ /* 0x000fc40006fa6670 */
[----:B------:R-:W-:Y:S01]  /*1bb90*/  ISETP.GE.OR P1, PT, R2, R247, !P1 ;  /* 0x000000f70200720c */ /* 0x000fe20004f26670 */
[----:B------:R-:W-:Y:S01]  /*1bba0*/  LDSM.16.MT88.4 R148, [R221+0x10000] ;  /* 0x01000000dd94783b */ /* 0x000fe20000004200 */
[C---:B------:R-:W-:Y:S02]  /*1bbb0*/  IADD3 R0, R3.reuse, 0x8, RZ ;  /* 0x0000000803007810 */ /* 0x040fe40007ffe0ff */
[----:B------:R-:W-:Y:S01]  /*1bbc0*/  IADD3 R2, R3, 0x9, RZ ;  /* 0x0000000903027810 */ /* 0x000fe20007ffe0ff */
[----:B------:R-:W-:Y:S01]  /*1bbd0*/  LDSM.16.MT88.4 R132, [R219+0x10000] ;  /* 0x01000000db84783b */ /* 0x000fe20000004200 */
[----:B------:R-:W-:Y:S02]  /*1bbe0*/  FSEL R68, R68, -INF , !P3 ;  /* 0xff80000044447808 */ /* 0x000fe40005800000 */
[----:B------:R-:W-:Y:S01]  /*1bbf0*/  FSEL R69, R69, -INF , !P5 ;  /* 0xff80000045457808 */ /* 0x000fe20006800000 */
[----:B------:R-:W-:Y:S01]  /*1bc00*/  LDSM.16.MT88.4 R40, [R223+0x12000] ;  /* 0x01200000df28783b */ /* 0x000fe20000004200 */
[----:B------:R-:W-:-:S02]  /*1bc10*/  FSEL R71, R71, -INF , !P1 ;  /* 0xff80000047477808 */ /* 0x000fc40004800000 */
[C---:B------:R-:W-:Y:S01]  /*1bc20*/  ISETP.GE.AND P2, PT, R3.reuse, R248, PT ;  /* 0x000000f80300720c */ /* 0x040fe20003f46270 */
[----:B------:R-:W-:Y:S01]  /*1bc30*/  LDSM.16.MT88.4 R48, [R221+0x12000] ;  /* 0x01200000dd30783b */ /* 0x000fe20000004200 */
[C---:B------:R-:W-:Y:S02]  /*1bc40*/  ISETP.GE.AND P4, PT, R0.reuse, R250, PT ;  /* 0x000000fa0000720c */ /* 0x040fe40003f86270 */
[----:B------:R-:W-:Y:S01]  /*1bc50*/  ISETP.GE.AND P3, PT, R0, R248, PT ;  /* 0x000000f80000720c */ /* 0x000fe20003f66270 */
[----:B------:R-:W-:Y:S01]  /*1bc60*/  LDSM.16.MT88.4 R72, [R223+0x14000] ;  /* 0x01400000df48783b */ /* 0x000fe20000004200 */
[C---:B------:R-:W-:Y:S02]  /*1bc70*/  ISETP.GE.AND P5, PT, R2.reuse, R250, PT ;  /* 0x000000fa0200720c */ /* 0x040fe40003fa6270 */
[----:B------:R-:W-:Y:S01]  /*1bc80*/  ISETP.GE.AND P1, PT, R2, R248, PT ;  /* 0x000000f80200720c */ /* 0x000fe20003f26270 */
[----:B------:R-:W-:Y:S01]  /*1bc90*/  LDSM.16.MT88.4 R96, [R219+0x14000] ;  /* 0x01400000db60783b */ /* 0x000fe20000004200 */
[----:B------:R-:W-:-:S02]  /*1bca0*/  ISETP.GE.OR P2, PT, R3, R247, !P2 ;  /* 0x000000f70300720c */ /* 0x000fc40005746670 */
[C---:B------:R-:W-:Y:S01]  /*1bcb0*/  ISETP.GE.OR P4, PT, R0.reuse, R249, !P4 ;  /* 0x000000f90000720c */ /* 0x040fe20006786670 */
[----:B------:R-:W-:Y:S01]  /*1bcc0*/  LDSM.16.MT88.4 R104, [R223+0x16000] ;  /* 0x01600000df68783b */ /* 0x000fe20000004200 */
[----:B------:R-:W-:Y:S02]  /*1bcd0*/  ISETP.GE.OR P3, PT, R0, R247, !P3 ;  /* 0x000000f70000720c */ /* 0x000fe40005f66670 */
[C---:B------:R-:W-:Y:S01]  /*1bce0*/  ISETP.GE.OR P5, PT, R2.reuse, R249, !P5 ;  /* 0x000000f90200720c */ /* 0x040fe20006fa6670 */
[----:B------:R-:W-:Y:S01]  /*1bcf0*/  LDSM.16.MT88.4 R112, [R221+0x16000] ;  /* 0x01600000dd70783b */ /* 0x000fe20000004200 */
[----:B------:R-:W-:Y:S02]  /*1bd00*/  ISETP.GE.OR P1, PT, R2, R247, !P1 ;  /* 0x000000f70200720c */ /* 0x000fe40004f26670 */
[C---:B------:R-:W-:Y:S01]  /*1bd10*/  IADD3 R0, R3.reuse, 0x10, RZ ;  /* 0x0000001003007810 */ /* 0x040fe20007ffe0ff */
[----:B------:R-:W-:Y:S01]  /*1bd20*/  LDSM.16.MT88.4 R120, [R220+0x16000] ;  /* 0x01600000dc78783b */ /* 0x000fe20000004200 */
[----:B------:R-:W-:-:S02]  /*1bd30*/  IADD3 R2, R3, 0x11, RZ ;  /* 0x0000001103027810 */ /* 0x000fc40007ffe0ff */
[----:B------:R-:W-:Y:S01]  /*1bd40*/  FSEL R70, R70, -INF , !P2 ;  /* 0xff80000046467808 */ /* 0x000fe20005000000 */
[----:B-1----:R-:W-:Y:S01]  /*1bd50*/  LDSM.16.MT88.4 R20, [R221+0x10800] ;  /* 0x01080000dd14783b */ /* 0x002fe20000004200 */
[----:B------:R-:W-:Y:S02]  /*1bd60*/  FSEL R64, R64, -INF , !P4 ;  /* 0xff80000040407808 */ /* 0x000fe40006000000 */
[----:B------:R-:W-:Y:S01]  /*1bd70*/  FSEL R65, R65, -INF , !P5 ;  /* 0xff80000041417808 */ /* 0x000fe20006800000 */
[----:B------:R-:W-:Y:S01]  /*1bd80*/  LDSM.16.MT88.4 R24, [R223+0x10800] ;  /* 0x01080000df18783b */ /* 0x000fe20000004200 */
[----:B------:R-:W-:Y:S02]  /*1bd90*/  FSEL R67, R67, -INF , !P1 ;  /* 0xff80000043437808 */ /* 0x000fe40004800000 */
[C---:B------:R-:W-:Y:S01]  /*1bda0*/  ISETP.GE.AND P2, PT, R0.reuse, R250, PT ;  /* 0x000000fa0000720c */ /* 0x040fe20003f46270 */
[----:B------:R-:W-:Y:S01]  /*1bdb0*/  LDSM.16.MT88.4 R28, [R223+0x12800] ;  /* 0x01280000df1c783b */ /* 0x000fe20000004200 */
[----:B------:R-:W-:-:S02]  /*1bdc0*/  ISETP.GE.AND P4, PT, R0, R248, PT ;  /* 0x000000f80000720c */ /* 0x000fc40003f86270 */
[C---:B------:R-:W-:Y:S02]  /*1bdd0*/  ISETP.GE.AND P5, PT, R2.reuse, R250, PT ;  /* 0x000000fa0200720c */ /* 0x040fe40003fa6270 */
[----:B------:R-:W-:Y:S02]  /*1bde0*/  ISETP.GE.AND P1, PT, R2, R248, PT ;  /* 0x000000f80200720c */ /* 0x000fe40003f26270 */
[C---:B------:R-:W-:Y:S02]  /*1bdf0*/  ISETP.GE.OR P2, PT, R0.reuse, R249, !P2 ;  /* 0x000000f90000720c */ /* 0x040fe40005746670 */
[----:B------:R-:W-:Y:S02]  /*1be00*/  ISETP.GE.OR P4, PT, R0, R247, !P4 ;  /* 0x000000f70000720c */ /* 0x000fe40006786670 */
[C---:B------:R-:W-:Y:S02]  /*1be10*/  ISETP.GE.OR P5, PT, R2.reuse, R249, !P5 ;  /* 0x000000f90200720c */ /* 0x040fe40006fa6670 */
[----:B------:R-:W-:-:S02]  /*1be20*/  ISETP.GE.OR P1, PT, R2, R247, !P1 ;  /* 0x000000f70200720c */ /* 0x000fc40004f26670 */
[C---:B------:R-:W-:Y:S02]  /*1be30*/  IADD3 R0, R3.reuse, 0x18, RZ ;  /* 0x0000001803007810 */ /* 0x040fe40007ffe0ff */
[----:B------:R-:W-:Y:S02]  /*1be40*/  IADD3 R2, R3, 0x19, RZ ;  /* 0x0000001903027810 */ /* 0x000fe40007ffe0ff */
[----:B------:R-:W-:Y:S02]  /*1be50*/  FSEL R6, R60, -INF , !P2 ;  /* 0xff8000003c067808 */ /* 0x000fe40005000000 */
[----:B------:R-:W-:Y:S02]  /*1be60*/  FSEL R12, R62, -INF , !P4 ;  /* 0xff8000003e0c7808 */ /* 0x000fe40006000000 */
[----:B------:R-:W-:Y:S02]  /*1be70*/  ISETP.GE.AND P2, PT, R0, R248, PT ;  /* 0x000000f80000720c */ /* 0x000fe40003f46270 */
[----:B------:R-:W-:-:S02]  /*1be80*/  ISETP.GE.AND P4, PT, R2, R250, PT ;  /* 0x000000fa0200720c */ /* 0x000fc40003f86270 */
[----:B------:R-:W-:Y:S02]  /*1be90*/  FSEL R66, R66, -INF , !P3 ;  /* 0xff80000042427808 */ /* 0x000fe40005800000 */
[----:B------:R-:W-:Y:S02]  /*1bea0*/  ISETP.GE.AND P3, PT, R0, R250, PT ;  /* 0x000000fa0000720c */ /* 0x000fe40003f66270 */
[----:B------:R-:W-:Y:S02]  /*1beb0*/  FSEL R9, R63, -INF , !P1 ;  /* 0xff8000003f097808 */ /* 0x000fe40004800000 */
[----:B------:R-:W-:Y:S02]  /*1bec0*/  ISETP.GE.AND P1, PT, R2, R248, PT ;  /* 0x000000f80200720c */ /* 0x000fe40003f26270 */
[----:B------:R-:W-:Y:S02]  /*1bed0*/  ISETP.GE.OR P2, PT, R0, R247, !P2 ;  /* 0x000000f70000720c */ /* 0x000fe40005746670 */
[----:B------:R-:W-:-:S02]  /*1bee0*/  ISETP.GE.OR P4, PT, R2, R249, !P4 ;  /* 0x000000f90200720c */ /* 0x000fc40006786670 */
[C---:B------:R-:W-:Y:S02]  /*1bef0*/  IADD3 R13, R3.reuse, 0x21, RZ ;  /* 0x00000021030d7810 */ /* 0x040fe40007ffe0ff */
[----:B------:R-:W-:Y:S02]  /*1bf00*/  ISETP.GE.OR P3, PT, R0, R249, !P3 ;  /* 0x000000f90000720c */ /* 0x000fe40005f66670 */
[----:B------:R-:W-:Y:S02]  /*1bf10*/  IADD3 R0, R3, 0x20, RZ ;  /* 0x0000002003007810 */ /* 0x000fe40007ffe0ff */
[----:B------:R-:W-:Y:S02]  /*1bf20*/  ISETP.GE.OR P1, PT, R2, R247, !P1 ;  /* 0x000000f70200720c */ /* 0x000fe40004f26670 */
[----:B------:R-:W-:Y:S02]  /*1bf30*/  FSEL R8, R58, -INF , !P2 ;  /* 0xff8000003a087808 */ /* 0x000fe40005000000 */
[----:B------:R-:W-:-:S02]  /*1bf40*/  FSEL R2, R57, -INF , !P4 ;  /* 0xff80000039027808 */ /* 0x000fc40006000000 */
[C---:B------:R-:W-:Y:S02]  /*1bf50*/  ISETP.GE.AND P4, PT, R13.reuse, R250, PT ;  /* 0x000000fa0d00720c */ /* 0x040fe40003f86270 */
[----:B------:R-:W-:Y:S02]  /*1bf60*/  ISETP.GE.AND P2, PT, R13, R248, PT ;  /* 0x000000f80d00720c */ /* 0x000fe40003f46270 */
[----:B------:R-:W-:Y:S02]  /*1bf70*/  FSEL R5, R61, -INF , !P5 ;  /* 0xff8000003d057808 */ /* 0x000fe40006800000 */
[----:B------:R-:W-:Y:S02]  /*1bf80*/  FSEL R4, R56, -INF , !P3 ;  /* 0xff80000038047808 */ /* 0x000fe40005800000 */
[C---:B------:R-:W-:Y:S02]  /*1bf90*/  ISETP.GE.AND P5, PT, R0.reuse, R250, PT ;  /* 0x000000fa0000720c */ /* 0x040fe40003fa6270 */
[----:B------:R-:W-:-:S02]  /*1bfa0*/  ISETP.GE.AND P3, PT, R0, R248, PT ;  /* 0x000000f80000720c */ /* 0x000fc40003f66270 */
[----:B------:R-:W-:Y:S02]  /*1bfb0*/  IADD3 R7, R3, 0x28, RZ ;  /* 0x0000002803077810 */ /* 0x000fe40007ffe0ff */
[C---:B------:R-:W-:Y:S02]  /*1bfc0*/  ISETP.GE.OR P4, PT, R13.reuse, R249, !P4 ;  /* 0x000000f90d00720c */ /* 0x040fe40006786670 */
[----:B------:R-:W-:Y:S02]  /*1bfd0*/  ISETP.GE.OR P2, PT, R13, R247, !P2 ;  /* 0x000000f70d00720c */ /* 0x000fe40005746670 */
[----:B------:R-:W-:Y:S02]  /*1bfe0*/  FMNMX.FTZ R13, R68, R69, !PT ;  /* 0x00000045440d7209 */ /* 0x000fe40007810000 */
[C---:B------:R-:W-:Y:S02]  /*1bff0*/  ISETP.GE.OR P5, PT, R0.reuse, R249, !P5 ;  /* 0x000000f90000720c */ /* 0x040fe40006fa6670 */
[----:B------:R-:W-:-:S02]  /*1c000*/  ISETP.GE.OR P3, PT, R0, R247, !P3 ;  /* 0x000000f70000720c */ /* 0x000fc40005f66670 */
[----:B------:R-:W-:Y:S02]  /*1c010*/  FSEL R0, R59, -INF , !P1 ;  /* 0xff8000003b007808 */ /* 0x000fe40004800000 */
[C---:B------:R-:W-:Y:S01]  /*1c020*/  ISETP.GE.AND P1, PT, R7.reuse, R250, PT ;  /* 0x000000fa0700720c */ /* 0x040fe20003f26270 */
[----:B------:R-:W-:Y:S01]  /*1c030*/  LDSM.16.MT88.4 R56, [R220+0x12000] ;  /* 0x01200000dc38783b */ /* 0x000fe20000004200 */
[----:B------:R-:W-:Y:S02]  /*1c040*/  FMNMX.FTZ R13, R64, R13, !PT ;  /* 0x0000000d400d7209 */ /* 0x000fe40007810000 */
[----:B------:R-:W-:Y:S02]  /*1c050*/  ISETP.GE.OR P1, PT, R7, R249, !P1 ;  /* 0x000000f90700720c */ /* 0x000fe40004f26670 */
[----:B------:R-:W-:Y:S02]  /*1c060*/  IADD3 R14, R3, 0x30, RZ ;  /* 0x00000030030e7810 */ /* 0x000fe40007ffe0ff */
[----:B------:R-:W-:-:S02]  /*1c070*/  FMNMX.FTZ R13, R65, R13, !PT ;  /* 0x0000000d410d7209 */ /* 0x000fc40007810000 */
[----:B------:R-:W-:Y:S02]  /*1c080*/  FSEL R179, R90, -INF , !P3 ;  /* 0xff8000005ab37808 */ /* 0x000fe40005800000 */
[----:B------:R-:W-:Y:S02]  /*1c090*/  FSEL R178, R16, -INF , !P1 ;  /* 0xff80000010b27808 */ /* 0x000fe40004800000 */
[----:B------:R-:W-:Y:S02]  /*1c0a0*/  ISETP.GE.AND P3, PT, R14, R250, PT ;  /* 0x000000fa0e00720c */ /* 0x000fe40003f66270 */
[----:B------:R-:W-:Y:S02]  /*1c0b0*/  FMNMX.FTZ R13, R6, R13, !PT ;  /* 0x0000000d060d7209 */ /* 0x000fe40007810000 */
[----:B------:R-:W-:Y:S02]  /*1c0c0*/  ISETP.GE.AND P1, PT, R14, R248, PT ;  /* 0x000000f80e00720c */ /* 0x000fe40003f26270 */
[----:B------:R-:W-:-:S02]  /*1c0d0*/  FMNMX.FTZ R15, R5, R13, !PT ;  /* 0x0000000d050f7209 */ /* 0x000fc40007810000 */
[C---:B------:R-:W-:Y:S02]  /*1c0e0*/  ISETP.GE.OR P3, PT, R14.reuse, R249, !P3 ;  /* 0x000000f90e00720c */ /* 0x040fe40005f66670 */
[----:B------:R-:W-:Y:S02]  /*1c0f0*/  ISETP.GE.OR P1, PT, R14, R247, !P1 ;  /* 0x000000f70e00720c */ /* 0x000fe40004f26670 */
[----:B------:R-:W-:Y:S02]  /*1c100*/  FMNMX.FTZ R14, R70, R71, !PT ;  /* 0x00000047460e7209 */ /* 0x000fe40007810000 */
[----:B------:R-:W-:Y:S02]  /*1c110*/  FSEL R175, R88, -INF , !P5 ;  /* 0xff80000058af7808 */ /* 0x000fe40006800000 */
[----:B------:R-:W-:Y:S02]  /*1c120*/  ISETP.GE.AND P5, PT, R7, R248, PT ;  /* 0x000000f80700720c */ /* 0x000fe40003fa6270 */
[----:B------:R-:W-:-:S02]  /*1c130*/  FMNMX.FTZ R15, R4, R15, !PT ;  /* 0x0000000f040f7209 */ /* 0x000fc40007810000 */
[----:B------:R-:W-:Y:S02]  /*1c140*/  FMNMX.FTZ R14, R66, R14, !PT ;  /* 0x0000000e420e7209 */ /* 0x000fe40007810000 */
[----:B------:R-:W-:Y:S02]  /*1c150*/  ISETP.GE.OR P5, PT, R7, R247, !P5 ;  /* 0x000000f70700720c */ /* 0x000fe40006fa6670 */
[----:B------:R-:W-:Y:S02]  /*1c160*/  IADD3 R7, R3, 0x29, RZ ;  /* 0x0000002903077810 */ /* 0x000fe40007ffe0ff */
[----:B------:R-:W-:Y:S02]  /*1c170*/  FMNMX.FTZ R15, R2, R15, !PT ;  /* 0x0000000f020f7209 */ /* 0x000fe40007810000 */
[----:B------:R-:W-:Y:S02]  /*1c180*/  FMNMX.FTZ R14, R67, R14, !PT ;  /* 0x0000000e430e7209 */ /* 0x000fe40007810000 */
[----:B------:R-:W-:-:S02]  /*1c190*/  FSEL R176, R89, -INF , !P4 ;  /* 0xff80000059b07808 */ /* 0x000fc40006000000 */
[----:B------:R-:W-:Y:S02]  /*1c1a0*/  ISETP.GE.AND P4, PT, R7, R250, PT ;  /* 0x000000fa0700720c */ /* 0x000fe40003f86270 */
[----:B------:R-:W-:Y:S02]  /*1c1b0*/  FMNMX.FTZ R15, R175, R15, !PT ;  /* 0x0000000faf0f7209 */ /* 0x000fe40007810000 */
[----:B------:R-:W-:Y:S02]  /*1c1c0*/  FMNMX.FTZ R14, R12, R14, !PT ;  /* 0x0000000e0c0e7209 */ /* 0x000fe40007810000 */
[----:B------:R-:W-:Y:S02]  /*1c1d0*/  FSEL R180, R91, -INF , !P2 ;  /* 0xff8000005bb47808 */ /* 0x000fe40005000000 */
[C---:B------:R-:W-:Y:S01]  /*1c1e0*/  ISETP.GE.AND P2, PT, R7.reuse, R248, PT ;  /* 0x000000f80700720c */ /* 0x040fe20003f46270 */
[----:B------:R-:W-:Y:S01]  /*1c1f0*/  LDSM.16.MT88.4 R88, [R220+0x14000] ;  /* 0x01400000dc58783b */ /* 0x000fe20000004200 */
[----:B------:R-:W-:-:S02]  /*1c200*/  ISETP.GE.OR P4, PT, R7, R249, !P4 ;  /* 0x000000f90700720c */ /* 0x000fc40006786670 */
[----:B------:R-:W-:Y:S02]  /*1c210*/  IADD3 R13, R3, 0x31, RZ ;  /* 0x00000031030d7810 */ /* 0x000fe40007ffe0ff */
[----:B------:R-:W-:Y:S02]  /*1c220*/  FMNMX.FTZ R15, R176, R15, !PT ;  /* 0x0000000fb00f7209 */ /* 0x000fe40007810000 */
[----:B------:R-:W-:Y:S02]  /*1c230*/  FMNMX.FTZ R14, R9, R14, !PT ;  /* 0x0000000e090e7209 */ /* 0x000fe40007810000 */
[----:B------:R-:W-:Y:S02]  /*1c240*/  ISETP.GE.OR P2, PT, R7, R247, !P2 ;  /* 0x000000f70700720c */ /* 0x000fe40005746670 */
[----:B------:R-:W-:Y:S02]  /*1c250*/  FSEL R188, R18, -INF , !P5 ;  /* 0xff80000012bc7808 */ /* 0x000fe40006800000 */
[----:B------:R-:W-:-:S02]  /*1c260*/  IADD3 R7, R3, 0x38, RZ ;  /* 0x0000003803077810 */ /* 0x000fc40007ffe0ff */
[----:B------:R-:W-:Y:S02]  /*1c270*/  ISETP.GE.AND P5, PT, R13, R250, PT ;  /* 0x000000fa0d00720c */ /* 0x000fe40003fa6270 */
[----:B------:R-:W-:Y:S02]  /*1c280*/  FSEL R177, R17, -INF , !P4 ;  /* 0xff80000011b17808 */ /* 0x000fe40006000000 */
[----:B------:R-:W-:Y:S02]  /*1c290*/  FMNMX.FTZ R15, R178, R15, !PT ;  /* 0x0000000fb20f7209 */ /* 0x000fe40007810000 */
[----:B------:R-:W-:Y:S02]  /*1c2a0*/  FMNMX.FTZ R14, R8, R14, !PT ;  /* 0x0000000e080e7209 */ /* 0x000fe40007810000 */
[----:B------:R-:W-:Y:S02]  /*1c2b0*/  IADD3 R3, R3, 0x39, RZ ;  /* 0x0000003903037810 */ /* 0x000fe40007ffe0ff */
[----:B------:R-:W-:-:S02]  /*1c2c0*/  ISETP.GE.AND P4, PT, R7, R250, PT ;  /* 0x000000fa0700720c */ /* 0x000fc40003f86270 */
[----:B------:R-:W-:Y:S02]  /*1c2d0*/  FSEL R195, R80, -INF , !P3 ;  /* 0xff80000050c37808 */ /* 0x000fe40005800000 */
[----:B------:R-:W-:Y:S02]  /*1c2e0*/  ISETP.GE.OR P5, PT, R13, R249, !P5 ;  /* 0x000000f90d00720c */ /* 0x000fe40006fa6670 */
[----:B------:R-:W-:Y:S02]  /*1c2f0*/  FMNMX.FTZ R15, R177, R15, !PT ;  /* 0x0000000fb10f7209 */ /* 0x000fe40007810000 */
[----:B------:R-:W-:Y:S02]  /*1c300*/  FMNMX.FTZ R14, R0, R14, !PT ;  /* 0x0000000e000e7209 */ /* 0x000fe40007810000 */
[----:B------:R-:W-:Y:S02]  /*1c310*/  ISETP.GE.AND P3, PT, R3, R250, PT ;  /* 0x000000fa0300720c */ /* 0x000fe40003f66270 */
[----:B------:R-:W-:-:S02]  /*1c320*/  ISETP.GE.OR P4, PT, R7, R249, !P4 ;  /* 0x000000f90700720c */ /* 0x000fc40006786670 */
[----:B------:R-:W-:Y:S02]  /*1c330*/  FSEL R194, R81, -INF , !P5 ;  /* 0xff80000051c27808 */ /* 0x000fe40006800000 */
[----:B------:R-:W-:Y:S02]  /*1c340*/  FMNMX.FTZ R15, R195, R15, !PT ;  /* 0x0000000fc30f7209 */ /* 0x000fe40007810000 */
[----:B------:R-:W-:Y:S02]  /*1c350*/  FMNMX.FTZ R14, R179, R14, !PT ;  /* 0x0000000eb30e7209 */ /* 0x000fe40007810000 */
[----:B------:R-:W-:Y:S02]  /*1c360*/  ISETP.GE.OR P3, PT, R3, R249, !P3 ;  /* 0x000000f90300720c */ /* 0x000fe40005f66670 */
[----:B------:R-:W-:Y:S02]  /*1c370*/  FSEL R193, R76, -INF , !P4 ;  /* 0xff8000004cc17808 */ /* 0x000fe40006000000 */
[----:B------:R-:W-:-:S02]  /*1c380*/  FMNMX.FTZ R15, R194, R15, !PT ;  /* 0x0000000fc20f7209 */ /* 0x000fc40007810000 */
[----:B------:R-:W-:Y:S02]  /*1c390*/  FMNMX.FTZ R14, R180, R14, !PT ;  /* 0x0000000eb40e7209 */ /* 0x000fe40007810000 */
[----:B------:R-:W-:Y:S02]  /*1c3a0*/  FSEL R192, R77, -INF , !P3 ;  /* 0xff8000004dc07808 */ /* 0x000fe40005800000 */
[----:B------:R-:W-:Y:S02]  /*1c3b0*/  FMNMX.FTZ R16, R193, R15, !PT ;  /* 0x0000000fc1107209 */ /* 0x000fe40007810000 */
[----:B------:R-:W-:Y:S02]  /*1c3c0*/  ISETP.GE.AND P3, PT, R13, R248, PT ;  /* 0x000000f80d00720c */ /* 0x000fe40003f66270 */
[----:B------:R-:W-:Y:S02]  /*1c3d0*/  FSEL R189, R19, -INF , !P2 ;  /* 0xff80000013bd7808 */ /* 0x000fe40005000000 */
[----:B------:R-:W-:-:S02]  /*1c3e0*/  FMNMX.FTZ R15, R188, R14, !PT ;  /* 0x0000000ebc0f7209 */ /* 0x000fc40007810000 */
[----:B------:R-:W-:Y:S02]  /*1c3f0*/  ISETP.GE.OR P3, PT, R13, R247, !P3 ;  /* 0x000000f70d00720c */ /* 0x000fe40005f66670 */
[-C--:B------:R-:W-:Y:S02]  /*1c400*/  ISETP.GE.AND P2, PT, R7, R248.reuse, PT ;  /* 0x000000f80700720c */ /* 0x080fe40003f46270 */
[----:B------:R-:W-:Y:S02]  /*1c410*/  FSEL R190, R82, -INF , !P1 ;  /* 0xff80000052be7808 */ /* 0x000fe40004800000 */
[----:B------:R-:W-:Y:S02]  /*1c420*/  FMNMX.FTZ R13, R189, R15, !PT ;  /* 0x0000000fbd0d7209 */ /* 0x000fe40007810000 */
[----:B------:R-:W-:Y:S02]  /*1c430*/  ISETP.GE.OR P2, PT, R7, R247, !P2 ;  /* 0x000000f70700720c */ /* 0x000fe40005746670 */
[----:B------:R-:W-:-:S02]  /*1c440*/  ISETP.GE.AND P1, PT, R3, R248, PT ;  /* 0x000000f80300720c */ /* 0x000fc40003f26270 */
[----:B------:R-:W-:Y:S02]  /*1c450*/  FSEL R187, R83, -INF , !P3 ;  /* 0xff80000053bb7808 */ /* 0x000fe40005800000 */
[----:B------:R-:W-:Y:S01]  /*1c460*/  FMNMX.FTZ R13, R190, R13, !PT ;  /* 0x0000000dbe0d7209 */ /* 0x000fe20007810000 */
[----:B------:R-:W-:Y:S01]  /*1c470*/  LDSM.16.MT88.4 R80, [R221+0x14000] ;  /* 0x01400000dd50783b */ /* 0x000fe20000004200 */
[----:B------:R-:W-:Y:S02]  /*1c480*/  ISETP.GE.OR P1, PT, R3, R247, !P1 ;  /* 0x000000f70300720c */ /* 0x000fe40004f26670 */
[----:B------:R-:W-:Y:S02]  /*1c490*/  FSEL R186, R78, -INF , !P2 ;  /* 0xff8000004eba7808 */ /* 0x000fe40005000000 */
[----:B------:R-:W-:Y:S02]  /*1c4a0*/  FMNMX.FTZ R13, R187, R13, !PT ;  /* 0x0000000dbb0d7209 */ /* 0x000fe40007810000 */
[----:B------:R-:W-:-:S02]  /*1c4b0*/  FMNMX.FTZ R14, R192, R16, !PT ;  /* 0x00000010c00e7209 */ /* 0x000fc40007810000 */
        /* <DEDUP_REMOVED lines=26> */
[-C--:B------:R-:W-:Y:S01]  /*1c660*/  FFMA.FTZ R166, R67, R182.reuse, -R181 ;  /* 0x000000b643a67223 */ /* 0x080fe200000108b5 */
        /* <DEDUP_REMOVED lines=9> */
[-C--:B------:R-:W-:Y:S02]  /*1c700*/  FFMA.FTZ R2, R2, R182.reuse, -R191 ;  /* 0x000000b602027223 */ /* 0x080fe400000108bf */
        /* <DEDUP_REMOVED lines=16> */
[-CC-:B------:R-:W-:Y:S02]  /*1c810*/  FFMA.FTZ R195, R195, R182.reuse, -R191.reuse ;  /* 0x000000b6c3c37223 */ /* 0x180fe400000108bf */
[----:B------:R-:W-:Y:S01]  /*1c820*/  MUFU.EX2 R174, R174 ;  /* 0x000000ae00ae7308 */ /* 0x000fe20000000800 */
[-CC-:B------:R-:W-:Y:S02]  /*1c830*/  FFMA.FTZ R194, R194, R182.reuse, -R191.reuse ;  /* 0x000000b6c2c27223 */ /* 0x180fe400000108bf */
[-CC-:B------:R-:W-:Y:S02]  /*1c840*/  FFMA.FTZ R193, R193, R182.reuse, -R191.reuse ;  /* 0x000000b6c1c17223 */ /* 0x180fe400000108bf */
[-C--:B------:R-:W-:Y:S02]  /*1c850*/  FFMA.FTZ R252, R192, R182.reuse, -R191 ;  /* 0x000000b6c0fc7223 */ /* 0x080fe400000108bf */
[--C-:B------:R-:W-:Y:S01]  /*1c860*/  FFMA.FTZ R190, R190, R182, -R181.reuse ;  /* 0x000000b6bebe7223 */ /* 0x100fe200000108b5 */
[----:B------:R-:W1:Y:S01]  /*1c870*/  MUFU.EX2 R166, R166 ;  /* 0x000000a600a67308 */ /* 0x000e620000000800 */
[----:B-----5:R-:W-:Y:S01]  /*1c880*/  F2FP.BF16.PACK_AB R129, R173, R172 ;  /* 0x000000acad81723e */ /* 0x020fe200000010ff */
[----:B------:R-:W-:-:S02]  /*1c890*/  FFMA.FTZ R187, R187, R182, -R181 ;  /* 0x000000b6bbbb7223 */ /* 0x000fc400000108b5 */
[-CC-:B------:R-:W-:Y:S02]  /*1c8a0*/  FFMA.FTZ R186, R186, R182.reuse, -R181.reuse ;  /* 0x000000b6baba7223 */ /* 0x180fe400000108b5 */
[----:B------:R-:W-:Y:S02]  /*1c8b0*/  FFMA.FTZ R251, R183, R182, -R181 ;  /* 0x000000b6b7fb7223 */ /* 0x000fe400000108b5 */
[----:B------:R-:W-:Y:S01]  /*1c8c0*/  MUFU.EX2 R168, R168 ;  /* 0x000000a800a87308 */ /* 0x000fe20000000800 */
[----:B------:R-:W-:Y:S02]  /*1c8d0*/  FADD.FTZ R170, R171, R170 ;  /* 0x000000aaabaa7221 */ /* 0x000fe40000010000 */
[----:B------:R-:W-:Y:S02]  /*1c8e0*/  FADD.FTZ R172, R172, R173 ;  /* 0x000000adacac7221 */ /* 0x000fe40000010000 */
[----:B------:R-:W-:Y:S01]  /*1c8f0*/  FADD.FTZ R169, R169, R170 ;  /* 0x000000aaa9a97221 */ /* 0x000fe20000010000 */
[----:B-1----:R-:W-:-:S02]  /*1c900*/  F2FP.BF16.PACK_AB R131, R166, R174 ;  /* 0x000000aea683723e */ /* 0x002fc400000010ff */
        /* <DEDUP_REMOVED lines=109> */
[C---:B-----5:R-:W-:Y:S08]  /*1cfe0*/  HMMA.16816.F32.BF16 R76, R4.reuse, R24, R76 ;  /* 0x00000018044c723c */ /* 0x060ff0000004184c */
[C---:B------:R-:W-:Y:S01]  /*1cff0*/  HMMA.16816.F32.BF16 R80, R4.reuse, R26, R80 ;  /* 0x0000001a0450723c */ /* 0x040fe20000041850 */
[----:B------:R-:W5:Y:S07]  /*1d000*/  LDSM.16.MT88.4 R24, [R221+0x11000] ;  /* 0x01100000dd18783b */ /* 0x000f6e0000004200 */
[C---:B---3--:R-:W-:Y:S08]  /*1d010*/  HMMA.16816.F32.BF16 R116, R4.reuse, R20, R116 ;  /* 0x000000140474723c */ /* 0x048ff00000041874 */
[C---:B------:R-:W-:Y:S01]  /*1d020*/  HMMA.16816.F32.BF16 R120, R4.reuse, R22, R120 ;  /* 0x000000160478723c */ /* 0x040fe20000041878 */
[----:B------:R-:W3:Y:S07]  /*1d030*/  LDSM.16.MT88.4 R20, [R220+0x11000] ;  /* 0x01100000dc14783b */ /* 0x000eee0000004200 */
[C---:B----4-:R-:W-:Y:S08]  /*1d040*/  HMMA.16816.F32.BF16 R124, R4.reuse, R16, R124 ;  /* 0x00000010047c723c */ /* 0x050ff0000004187c */
[----:B------:R-:W-:Y:S01]  /*1d050*/  HMMA.16816.F32.BF16 R128, R4, R18, R128 ;  /* 0x000000120480723c */ /* 0x000fe20000041880 */
[----:B------:R-:W4:Y:S06]  /*1d060*/  LDSM.16.MT88.4 R16, [R219+0x11000] ;  /* 0x01100000db10783b */ /* 0x000f2c0000004200 */
[----:B------:R-:W-:Y:S01]  /*1d070*/  F2FP.BF16.PACK_AB R4, R176, R175 ;  /* 0x000000afb004723e */ /* 0x000fe200000010ff */
[----:B------:R-:W-:Y:S01]  /*1d080*/  FADD.FTZ R175, R175, R32 ;  /* 0x00000020afaf7221 */ /* 0x000fe20000010000 */
[----:B--2---:R-:W-:-:S02]  /*1d090*/  F2FP.BF16.PACK_AB R6, R177, R178 ;  /* 0x000000b2b106723e */ /* 0x004fc400000010ff */
        /* <DEDUP_REMOVED lines=16> */
[----:B-----5:R-:W-:Y:S01]  /*1d1a0*/  HMMA.16816.F32.BF16 R152, R4, R24, R152 ;  /* 0x000000180498723c */ /* 0x020fe20000041898 */
[----:B------:R-:W-:Y:S02]  /*1d1b0*/  FADD.FTZ R178, R193, R178 ;  /* 0x000000b2c1b27221 */ /* 0x000fe40000010000 */
[----:B------:R-:W-:-:S05]  /*1d1c0*/  FADD.FTZ R188, R186, R188 ;  /* 0x000000bcbabc7221 */ /* 0x000fca0000010000 */
        /* <DEDUP_REMOVED lines=41> */
[C---:B----4-:R-:W-:Y:S08]  /*1d460*/  HMMA.16816.F32.BF16 R124, R4.reuse, R16, R124 ;  /* 0x00000010047c723c */ /* 0x050ff0000004187c */
        /* <DEDUP_REMOVED lines=12> */
[C---:B---3--:R-:W-:Y:S08]  /*1d530*/  HMMA.16816.F32.BF16 R144, R4.reuse, R16, R144 ;  /* 0x000000100490723c */ /* 0x048ff00000041890 */
[C---:B------:R-:W-:Y:S01]  /*1d540*/  HMMA.16816.F32.BF16 R140, R4.reuse, R18, R140 ;  /* 0x00000012048c723c */ /* 0x040fe2000004188c */
[----:B------:R-:W2:Y:S07]  /*1d550*/  LDSM.16.MT88.4 R16, [R220+0x13800] ;  /* 0x01380000dc10783b */ /* 0x000eae0000004200 */
[C---:B------:R-:W-:Y:S01]  /*1d560*/  HMMA.16816.F32.BF16 R148, R4.reuse, R26, R148 ;  /* 0x0000001a0494723c */ /* 0x040fe20000041894 */
[----:B------:R-:W3:Y:S07]  /*1d570*/  LDSM.16.MT88.4 R24, [R221+0x13800] ;  /* 0x01380000dd18783b */ /* 0x000eee0000004200 */
[C---:B------:R-:W-:Y:S08]  /*1d580*/  HMMA.16816.F32.BF16 R136, R4.reuse, R20, R136 ;  /* 0x000000140488723c */ /* 0x040ff00000041888 */
[C---:B-1----:R-:W-:Y:S08]  /*1d590*/  HMMA.16816.F32.BF16 R36, R4.reuse, R12, R36 ;  /* 0x0000000c0424723c */ /* 0x042ff00000041824 */
        /* <DEDUP_REMOVED lines=9> */
[----:B------:R-:W-:Y:S07]  /*1d630*/  LDSM.16.MT88.4 R24, [R219+0x15800] ;  /* 0x01580000db18783b */ /* 0x000fee0000004200 */
[C---:B-1----:R-:W-:Y:S08]  /*1d640*/  HMMA.16816.F32.BF16 R68, R4.reuse, R12, R68 ;  /* 0x0000000c0444723c */ /* 0x042ff00000041844 */
        /* <DEDUP_REMOVED lines=12> */
[C---:B------:R-:W-:Y:S08]  /*1d710*/  HMMA.16816.F32.BF16 R80, R4.reuse, R30, R80 ;  /* 0x0000001e0450723c */ /* 0x040ff00000041850 */
[C---:B------:R-:W-:Y:S08]  /*1d720*/  HMMA.16816.F32.BF16 R92, R4.reuse, R24, R92 ;  /* 0x00000018045c723c */ /* 0x040ff0000004185c */
[C---:B------:R-:W-:Y:S08]  /*1d730*/  HMMA.16816.F32.BF16 R96, R4.reuse, R26, R96 ;  /* 0x0000001a0460723c */ /* 0x040ff00000041860 */
[C---:B---3--:R-:W-:Y:S08]  /*1d740*/  HMMA.16816.F32.BF16 R108, R4.reuse, R20, R108 ;  /* 0x00000014046c723c */ /* 0x048ff0000004186c */
[C---:B------:R-:W-:Y:S08]  /*1d750*/  HMMA.16816.F32.BF16 R112, R4.reuse, R22, R112 ;  /* 0x000000160470723c */ /* 0x040ff00000041870 */
[C---:B--2---:R-:W-:Y:S08]  /*1d760*/  HMMA.16816.F32.BF16 R116, R4.reuse, R16, R116 ;  /* 0x000000100474723c */ /* 0x044ff00000041874 */
[C---:B------:R-:W-:Y:S08]  /*1d770*/  HMMA.16816.F32.BF16 R120, R4.reuse, R18, R120 ;  /* 0x000000120478723c */ /* 0x040ff00000041878 */
[C---:B-1----:R-:W-:Y:S08]  /*1d780*/  HMMA.16816.F32.BF16 R124, R4.reuse, R12, R124 ;  /* 0x0000000c047c723c */ /* 0x042ff0000004187c */
        /* <DEDUP_REMOVED lines=71> */
.L_x_3527:
[----:B------:R-:W-:Y:S02]  /*1dc00*/  ULDC.64 UR4, c[0x0][0x118] ;  /* 0x0000460000047ab9 */ /* 0x000fe40000000a00 */
[----:B------:R-:W2:Y:S02]  /*1dc10*/  LD.E R4, [R10.64+0x40] ;  /* 0x000040040a047980 */ /* 0x000ea4000c101900 */
[----:B--2---:R-:W-:-:S04]  /*1dc20*/  LEA R4, -R4, RZ, 0x6 ;  /* 0x000000ff04047211 */ /* 0x004fc800078e31ff */
[----:B------:R-:W-:Y:S02]  /*1dc30*/  SHF.R.S32.HI R2, RZ, 0x1f, R4 ;  /* 0x0000001fff027819 */ /* 0x000fe40000011404 */
.L_x_3528:
[----:B------:R-:W-:Y:S05]  /*1dc40*/  BSYNC B0 ;  /* 0x0000000000007941 */ /* 0x000fea0003800000 */
.L_x_3526:
[C---:B------:R-:W-:Y:S01]  /*1dc50*/  LOP3.LUT P6, RZ, R246.reuse, 0x1, RZ, 0xc0, !PT ;  /* 0x00000001f6ff7812 */ /* 0x040fe200078cc0ff */
[----:B------:R-:W-:Y:S01]  /*1dc60*/  ULDC.64 UR4, c[0x0][0x118] ;  /* 0x0000460000047ab9 */ /* 0x000fe20000000a00 */
[C---:B------:R-:W-:Y:S01]  /*1dc70*/  LOP3.LUT P5, RZ, R246.reuse, 0x2, RZ, 0xc0, !PT ;  /* 0x00000002f6ff7812 */ /* 0x040fe200078ac0ff */
[----:B------:R-:W-:Y:S01]  /*1dc80*/  BSSY B1, `(.L_x_3529) ;  /* 0x0000286000017945 */ /* 0x000fe20003800000 */
[----:B------:R-:W-:Y:S02]  /*1dc90*/  LOP3.LUT P4, RZ, R246, 0x4, RZ, 0xc0, !PT ;  /* 0x00000004f6ff7812 */ /* 0x000fe4000788c0ff */
        /* <DEDUP_REMOVED lines=115> */
[----:B------:R-:W-:Y:S04]  /*1e3d0*/  LDSM.16.M88.4 R184, [R227] ;  /* 0x00000000e3b8783b */ /* 0x000fe80000000200 */
[----:B----4-:R-:W-:Y:S04]  /*1e3e0*/  LDSM.16.M88.4 R4, [R228+0x8000] ;  /* 0x00800000e404783b */ /* 0x010fe80000000200 */
[----:B-1----:R-:W-:Y:S04]  /*1e3f0*/  LDSM.16.M88.4 R20, [R226] ;  /* 0x00000000e214783b */ /* 0x002fe80000000200 */
[----:B--2---:R-:W3:Y:S04]  /*1e400*/  LDSM.16.M88.4 R28, [R229] ;  /* 0x00000000e51c783b */ /* 0x004ee80000000200 */
[----:B------:R-:W1:Y:S04]  /*1e410*/  LDSM.16.M88.4 R16, [R218] ;  /* 0x00000000da10783b */ /* 0x000e680000000200 */
[----:B-----5:R-:W2:Y:S04]  /*1e420*/  LDSM.16.M88.4 R24, [R228+0x9800] ;  /* 0x00980000e418783b */ /* 0x020ea80000000200 */
[----:B------:R-:W4:Y:S04]  /*1e430*/  LDSM.16.M88.4 R196, [R217] ;  /* 0x00000000d9c4783b */ /* 0x000f280000000200 */
[----:B------:R-:W5:Y:S04]  /*1e440*/  LDSM.16.M88.4 R188, [R216] ;  /* 0x00000000d8bc783b */ /* 0x000f680000000200 */
[----:B------:R-:W-:Y:S04]  /*1e450*/  LDSM.16.M88.4 R192, [R225] ;  /* 0x00000000e1c0783b */ /* 0x000fe80000000200 */
[----:B------:R-:W1:Y:S04]  /*1e460*/  S2R R0, SR_TID.X ;  /* 0x0000000000007919 */ /* 0x000e680000002100 */
[----:B------:R-:W0:Y:S01]  /*1e470*/  LDGDEPBAR ;  /* 0x00000000000079af */ /* 0x000e220000000000 */
[C---:B---3--:R-:W-:Y:S08]  /*1e480*/  HMMA.16816.F32.BF16 R12, R28.reuse, R4, RZ ;  /* 0x000000041c0c723c */ /* 0x048ff000000418ff */
[----:B------:R-:W-:Y:S01]  /*1e490*/  HMMA.16816.F32.BF16 R180, R28, R176, RZ ;  /* 0x000000b01cb4723c */ /* 0x000fe200000418ff */
[----:B-1----:R-:W-:-:S05]  /*1e4a0*/  IMAD.SHL.U32 R0, R0, 0x2, RZ ;  /* 0x0000000200007824 */ /* 0x002fca00078e00ff */
        /* <DEDUP_REMOVED lines=12> */
[----:B------:R-:W-:Y:S08]  /*1e570*/  HMMA.16816.F32.BF16 R168, R28, R170, RZ ;  /* 0x000000aa1ca8723c */ /* 0x000ff000000418ff */
[C---:B------:R-:W-:Y:S08]  /*1e580*/  HMMA.16816.F32.BF16 R12, R184.reuse, R20, R12 ;  /* 0x00000014b80c723c */ /* 0x040ff0000004180c */
[C---:B------:R-:W-:Y:S01]  /*1e590*/  HMMA.16816.F32.BF16 R4, R184.reuse, R22, R4 ;  /* 0x00000016b804723c */ /* 0x040fe20000041804 */
[----:B------:R-:W1:Y:S07]  /*1e5a0*/  LDSM.16.M88.4 R20, [R222+0x8800] ;  /* 0x00880000de14783b */ /* 0x000e6e0000000200 */
[C---:B------:R-:W-:Y:S08]  /*1e5b0*/  HMMA.16816.F32.BF16 R180, R184.reuse, R16, R180 ;  /* 0x00000010b8b4723c */ /* 0x040ff000000418b4 */
[----:B------:R-:W-:Y:S01]  /*1e5c0*/  HMMA.16816.F32.BF16 R176, R184, R18, R176 ;  /* 0x00000012b8b0723c */ /* 0x000fe200000418b0 */
[----:B------:R-:W3:Y:S07]  /*1e5d0*/  LDSM.16.M88.4 R16, [R222+0x9000] ;  /* 0x00900000de10783b */ /* 0x000eee0000000200 */
[C---:B--2---:R-:W-:Y:S08]  /*1e5e0*/  HMMA.16816.F32.BF16 R32, R28.reuse, R24, RZ ;  /* 0x000000181c20723c */ /* 0x044ff000000418ff */
[----:B------:R-:W-:Y:S01]  /*1e5f0*/  HMMA.16816.F32.BF16 R28, R28, R26, RZ ;  /* 0x0000001a1c1c723c */ /* 0x000fe200000418ff */
[----:B------:R-:W2:Y:S07]  /*1e600*/  LDSM.16.M88.4 R24, [R222+0x8000] ;  /* 0x00800000de18783b */ /* 0x000eae0000000200 */
[C---:B----4-:R-:W-:Y:S08]  /*1e610*/  HMMA.16816.F32.BF16 R172, R184.reuse, R196, R172 ;  /* 0x000000c4b8ac723c */ /* 0x050ff000000418ac */
[C---:B------:R-:W-:Y:S01]  /*1e620*/  HMMA.16816.F32.BF16 R168, R184.reuse, R198, R168 ;  /* 0x000000c6b8a8723c */ /* 0x040fe200000418a8 */
[----:B------:R-:W4:Y:S07]  /*1e630*/  LDSM.16.M88.4 R196, [R222+0x9800] ;  /* 0x00980000dec4783b */ /* 0x000f2e0000000200 */
[C---:B-----5:R-:W-:Y:S08]  /*1e640*/  HMMA.16816.F32.BF16 R32, R184.reuse, R188, R32 ;  /* 0x000000bcb820723c */ /* 0x060ff00000041820 */
[----:B------:R-:W-:Y:S01]  /*1e650*/  HMMA.16816.F32.BF16 R28, R184, R190, R28 ;  /* 0x000000beb81c723c */ /* 0x000fe2000004181c */
[----:B------:R-:W-:Y:S04]  /*1e660*/  LDSM.16.M88.4 R188, [R215] ;  /* 0x00000000d7bc783b */ /* 0x000fe80000000200 */
[----:B------:R-:W-:Y:S03]  /*1e670*/  LDSM.16.M88.4 R184, [R215+0x800] ;  /* 0x00080000d7b8783b */ /* 0x000fe60000000200 */
[C---:B-1----:R-:W-:Y:S08]  /*1e680*/  HMMA.16816.F32.BF16 R180, R192.reuse, R20, R180 ;  /* 0x00000014c0b4723c */ /* 0x042ff000000418b4 */
[C---:B------:R-:W-:Y:S01]  /*1e690*/  HMMA.16816.F32.BF16 R176, R192.reuse, R22, R176 ;  /* 0x00000016c0b0723c */ /* 0x040fe200000418b0 */
[----:B------:R-:W1:Y:S07]  /*1e6a0*/  LDSM.16.M88.4 R20, [R224] ;  /* 0x00000000e014783b */ /* 0x000e6e0000000200 */
[C---:B---3--:R-:W-:Y:S08]  /*1e6b0*/  HMMA.16816.F32.BF16 R172, R192.reuse, R16, R172 ;  /* 0x00000010c0ac723c */ /* 0x048ff000000418ac */
[C---:B------:R-:W-:Y:S01]  /*1e6c0*/  HMMA.16816.F32.BF16 R168, R192.reuse, R18, R168 ;  /* 0x00000012c0a8723c */ /* 0x040fe200000418a8 */
[----:B------:R-:W3:Y:S07]  /*1e6d0*/  LDSM.16.M88.4 R16, [R215+0x1000] ;  /* 0x00100000d710783b */ /* 0x000eee0000000200 */
[C---:B--2---:R-:W-:Y:S08]  /*1e6e0*/  HMMA.16816.F32.BF16 R12, R192.reuse, R24, R12 ;  /* 0x00000018c00c723c */ /* 0x044ff0000004180c */
[C---:B------:R-:W-:Y:S01]  /*1e6f0*/  HMMA.16816.F32.BF16 R4, R192.reuse, R26, R4 ;  /* 0x0000001ac004723c */ /* 0x040fe20000041804 */
[----:B------:R-:W2:Y:S07]  /*1e700*/  LDSM.16.M88.4 R24, [R215+0x1800] ;  /* 0x00180000d718783b */ /* 0x000eae0000000200 */
[C---:B----4-:R-:W-:Y:S08]  /*1e710*/  HMMA.16816.F32.BF16 R32, R192.reuse, R196, R32 ;  /* 0x000000c4c020723c */ /* 0x050ff00000041820 */
[----:B------:R-:W-:Y:S01]  /*1e720*/  HMMA.16816.F32.BF16 R28, R192, R198, R28 ;  /* 0x000000c6c01c723c */ /* 0x000fe2000004181c */
[----:B------:R-:W-:Y:S04]  /*1e730*/  LDSM.16.M88.4 R192, [R228+0xa000] ;  /* 0x00a00000e4c0783b */ /* 0x000fe80000000200 */
[----:B------:R-:W-:Y:S03]  /*1e740*/  LDSM.16.M88.4 R196, [R214] ;  /* 0x00000000d6c4783b */ /* 0x000fe60000000200 */
[C---:B-1----:R-:W-:Y:S08]  /*1e750*/  HMMA.16816.F32.BF16 R12, R20.reuse, R188, R12 ;  /* 0x000000bc140c723c */ /* 0x042ff0000004180c */
[C---:B---3--:R-:W-:Y:S08]  /*1e760*/  HMMA.16816.F32.BF16 R172, R20.reuse, R16, R172 ;  /* 0x0000001014ac723c */ /* 0x048ff000000418ac */
[C---:B------:R-:W-:Y:S01]  /*1e770*/  HMMA.16816.F32.BF16 R168, R20.reuse, R18, R168 ;  /* 0x0000001214a8723c */ /* 0x040fe200000418a8 */
[----:B------:R-:W1:Y:S07]  /*1e780*/  LDSM.16.M88.4 R16, [R229+0x2000] ;  /* 0x00200000e510783b */ /* 0x000e6e0000000200 */
[C---:B------:R-:W-:Y:S01]  /*1e790*/  HMMA.16816.F32.BF16 R4, R20.reuse, R190, R4 ;  /* 0x000000be1404723c */ /* 0x040fe20000041804 */
[----:B------:R-:W3:Y:S07]  /*1e7a0*/  LDSM.16.M88.4 R188, [R228+0xa800] ;  /* 0x00a80000e4bc783b */ /* 0x000eee0000000200 */
[C---:B------:R-:W-:Y:S08]  /*1e7b0*/  HMMA.16816.F32.BF16 R180, R20.reuse, R184, R180 ;  /* 0x000000b814b4723c */ /* 0x040ff000000418b4 */
        /* <DEDUP_REMOVED lines=17> */
[----:B------:R-:W2:Y:S04]  /*1e8d0*/  LDSM.16.M88.4 R24, [R211] ;  /* 0x00000000d318783b */ /* 0x000ea80000000200 */
[----:B------:R-:W4:Y:S03]  /*1e8e0*/  LDSM.16.M88.4 R16, [R222+0xa000] ;  /* 0x00a00000de10783b */ /* 0x000f260000000200 */
[C---:B-----5:R-:W-:Y:S08]  /*1e8f0*/  HMMA.16816.F32.BF16 R12, R20.reuse, R196, R12 ;  /* 0x000000c4140c723c */ /* 0x060ff0000004180c */
[C---:B------:R-:W-:Y:S01]  /*1e900*/  HMMA.16816.F32.BF16 R4, R20.reuse, R198, R4 ;  /* 0x000000c61404723c */ /* 0x040fe20000041804 */
[----:B------:R-:W5:Y:S07]  /*1e910*/  LDSM.16.M88.4 R196, [R222+0xa800] ;  /* 0x00a80000dec4783b */ /* 0x000f6e0000000200 */
[C---:B-1----:R-:W-:Y:S08]  /*1e920*/  HMMA.16816.F32.BF16 R180, R20.reuse, R192, R180 ;  /* 0x000000c014b4723c */ /* 0x042ff000000418b4 */
[C---:B------:R-:W-:Y:S01]  /*1e930*/  HMMA.16816.F32.BF16 R176, R20.reuse, R194, R176 ;  /* 0x000000c214b0723c */ /* 0x040fe200000418b0 */
[----:B------:R-:W1:Y:S07]  /*1e940*/  LDSM.16.M88.4 R192, [R222+0xb000] ;  /* 0x00b00000dec0783b */ /* 0x000e6e0000000200 */
[C---:B---3--:R-:W-:Y:S08]  /*1e950*/  HMMA.16816.F32.BF16 R172, R20.reuse, R188, R172 ;  /* 0x000000bc14ac723c */ /* 0x048ff000000418ac */
[C---:B------:R-:W-:Y:S01]  /*1e960*/  HMMA.16816.F32.BF16 R168, R20.reuse, R190, R168 ;  /* 0x000000be14a8723c */ /* 0x040fe200000418a8 */
[----:B------:R-:W3:Y:S07]  /*1e970*/  LDSM.16.M88.4 R188, [R222+0xb800] ;  /* 0x00b80000debc783b */ /* 0x000eee0000000200 */
[C---:B--2---:R-:W-:Y:S08]  /*1e980*/  HMMA.16816.F32.BF16 R32, R20.reuse, R24, R32 ;  /* 0x000000181420723c */ /* 0x044ff00000041820 */
[----:B------:R-:W-:Y:S01]  /*1e990*/  HMMA.16816.F32.BF16 R28, R20, R26, R28 ;  /* 0x0000001a141c723c */ /* 0x000fe2000004181c */
[----:B------:R-:W-:Y:S04]  /*1e9a0*/  LDSM.16.M88.4 R24, [R224+0x2000] ;  /* 0x00200000e018783b */ /* 0x000fe80000000200 */
[----:B------:R-:W2:Y:S03]  /*1e9b0*/  LDSM.16.M88.4 R20, [R215+0x2000] ;  /* 0x00200000d714783b */ /* 0x000ea60000000200 */
[C---:B----4-:R-:W-:Y:S08]  /*1e9c0*/  HMMA.16816.F32.BF16 R12, R184.reuse, R16, R12 ;  /* 0x00000010b80c723c */ /* 0x050ff0000004180c */
[C---:B------:R-:W-:Y:S01]  /*1e9d0*/  HMMA.16816.F32.BF16 R4, R184.reuse, R18, R4 ;  /* 0x00000012b804723c */ /* 0x040fe20000041804 */
[----:B------:R-:W4:Y:S07]  /*1e9e0*/  LDSM.16.M88.4 R16, [R215+0x2800] ;  /* 0x00280000d710783b */ /* 0x000f2e0000000200 */
[C---:B-----5:R-:W-:Y:S08]  /*1e9f0*/  HMMA.16816.F32.BF16 R180, R184.reuse, R196, R180 ;  /* 0x000000c4b8b4723c */ /* 0x060ff000000418b4 */
[C---:B------:R-:W-:Y:S01]  /*1ea00*/  HMMA.16816.F32.BF16 R176, R184.reuse, R198, R176 ;  /* 0x000000c6b8b0723c */ /* 0x040fe200000418b0 */
[----:B------:R-:W-:Y:S07]  /*1ea10*/  LDSM.16.M88.4 R196, [R228+0xd000] ;  /* 0x00d00000e4c4783b */ /* 0x000fee0000000200 */
[C---:B-1----:R-:W-:Y:S08]  /*1ea20*/  HMMA.16816.F32.BF16 R172, R184.reuse, R192, R172 ;  /* 0x000000c0b8ac723c */ /* 0x042ff000000418ac */
[C---:B------:R-:W-:Y:S01]  /*1ea30*/  HMMA.16816.F32.BF16 R168, R184.reuse, R194, R168 ;  /* 0x000000c2b8a8723c */ /* 0x040fe200000418a8 */
[----:B------:R-:W1:Y:S07]  /*1ea40*/  LDSM.16.M88.4 R192, [R215+0x3000] ;  /* 0x00300000d7c0783b */ /* 0x000e6e0000000200 */
[C---:B---3--:R-:W-:Y:S08]  /*1ea50*/  HMMA.16816.F32.BF16 R32, R184.reuse, R188, R32 ;  /* 0x000000bcb820723c */ /* 0x048ff00000041820 */
[----:B------:R-:W-:Y:S01]  /*1ea60*/  HMMA.16816.F32.BF16 R28, R184, R190, R28 ;  /* 0x000000beb81c723c */ /* 0x000fe2000004181c */
[----:B------:R-:W3:Y:S04]  /*1ea70*/  LDSM.16.M88.4 R188, [R215+0x3800] ;  /* 0x00380000d7bc783b */ /* 0x000ee80000000200 */
[----:B------:R-:W-:Y:S03]  /*1ea80*/  LDSM.16.M88.4 R184, [R229+0x4000] ;  /* 0x00400000e5b8783b */ /* 0x000fe60000000200 */
        /* <DEDUP_REMOVED lines=8> */
[----:B------:R-:W1:Y:S07]  /*1eb10*/  LDSM.16.M88.4 R192, [R228+0xd800] ;  /* 0x00d80000e4c0783b */ /* 0x000e6e0000000200 */
[C---:B---3--:R-:W-:Y:S08]  /*1eb20*/  HMMA.16816.F32.BF16 R32, R24.reuse, R188, R32 ;  /* 0x000000bc1820723c */ /* 0x048ff00000041820 */
[----:B------:R-:W-:Y:S01]  /*1eb30*/  HMMA.16816.F32.BF16 R28, R24, R190, R28 ;  /* 0x000000be181c723c */ /* 0x000fe2000004181c */
[----:B------:R-:W-:Y:S04]  /*1eb40*/  LDSM.16.M88.4 R188, [R227+0x4000] ;  /* 0x00400000e3bc783b */ /* 0x000fe80000000200 */
[----:B------:R-:W3:Y:S03]  /*1eb50*/  LDSM.16.M88.4 R24, [R210] ;  /* 0x00000000d218783b */ /* 0x000ee60000000200 */
[C---:B--2---:R-:W-:Y:S08]  /*1eb60*/  HMMA.16816.F32.BF16 R12, R184.reuse, R20, R12 ;  /* 0x00000014b80c723c */ /* 0x044ff0000004180c */
[C---:B------:R-:W-:Y:S01]  /*1eb70*/  HMMA.16816.F32.BF16 R4, R184.reuse, R22, R4 ;  /* 0x00000016b804723c */ /* 0x040fe20000041804 */
[----:B------:R-:W2:Y:S07]  /*1eb80*/  LDSM.16.M88.4 R20, [R209] ;  /* 0x00000000d114783b */ /* 0x000eae0000000200 */
[C---:B----4-:R-:W-:Y:S08]  /*1eb90*/  HMMA.16816.F32.BF16 R180, R184.reuse, R16, R180 ;  /* 0x00000010b8b4723c */ /* 0x050ff000000418b4 */
[C---:B------:R-:W-:Y:S01]  /*1eba0*/  HMMA.16816.F32.BF16 R176, R184.reuse, R18, R176 ;  /* 0x00000012b8b0723c */ /* 0x040fe200000418b0 */
[----:B------:R-:W4:Y:S07]  /*1ebb0*/  LDSM.16.M88.4 R16, [R208] ;  /* 0x00000000d010783b */ /* 0x000f2e0000000200 */
[C---:B------:R-:W-:Y:S08]  /*1ebc0*/  HMMA.16816.F32.BF16 R172, R184.reuse, R196, R172 ;  /* 0x000000c4b8ac723c */ /* 0x040ff000000418ac */
[C---:B------:R-:W-:Y:S01]  /*1ebd0*/  HMMA.16816.F32.BF16 R168, R184.reuse, R198, R168 ;  /* 0x000000c6b8a8723c */ /* 0x040fe200000418a8 */
[----:B------:R-:W5:Y:S07]  /*1ebe0*/  LDSM.16.M88.4 R196, [R207] ;  /* 0x00000000cfc4783b */ /* 0x000f6e0000000200 */
[C---:B-1----:R-:W-:Y:S08]  /*1ebf0*/  HMMA.16816.F32.BF16 R32, R184.reuse, R192, R32 ;  /* 0x000000c0b820723c */ /* 0x042ff00000041820 */
[----:B------:R-:W-:Y:S01]  /*1ec00*/  HMMA.16816.F32.BF16 R28, R184, R194, R28 ;  /* 0x000000c2b81c723c */ /* 0x000fe2000004181c */
[----:B------:R-:W-:Y:S04]  /*1ec10*/  LDSM.16.M88.4 R184, [R225+0x4000] ;  /* 0x00400000e1b8783b */ /* 0x000fe80000000200 */
[----:B------:R-:W-:Y:S03]  /*1ec20*/  LDSM.16.M88.4 R192, [R222+0xd800] ;  /* 0x00d80000dec0783b */ /* 0x000fe60000000200 */
[C---:B---3--:R-:W-:Y:S08]  /*1ec30*/  HMMA.16816.F32.BF16 R12, R188.reuse, R24, R12 ;  /* 0x00000018bc0c723c */ /* 0x048ff0000004180c */
[C---:B------:R-:W-:Y:S01]  /*1ec40*/  HMMA.16816.F32.BF16 R4, R188.reuse, R26, R4 ;  /* 0x0000001abc04723c */ /* 0x040fe20000041804 */
[----:B------:R-:W1:Y:S07]  /*1ec50*/  LDSM.16.M88.4 R24, [R222+0xc000] ;  /* 0x00c00000de18783b */ /* 0x000e6e0000000200 */
[C---:B--2---:R-:W-:Y:S08]  /*1ec60*/  HMMA.16816.F32.BF16 R180, R188.reuse, R20, R180 ;  /* 0x00000014bcb4723c */ /* 0x044ff000000418b4 */
[C---:B------:R-:W-:Y:S01]  /*1ec70*/  HMMA.16816.F32.BF16 R176, R188.reuse, R22, R176 ;  /* 0x00000016bcb0723c */ /* 0x040fe200000418b0 */
[----:B------:R-:W2:Y:S07]  /*1ec80*/  LDSM.16.M88.4 R20, [R222+0xc800] ;  /* 0x00c80000de14783b */ /* 0x000eae0000000200 */
[C---:B----4-:R-:W-:Y:S08]  /*1ec90*/  HMMA.16816.F32.BF16 R172, R188.reuse, R16, R172 ;  /* 0x00000010bcac723c */ /* 0x050ff000000418ac */
[C---:B------:R-:W-:Y:S01]  /*1eca0*/  HMMA.16816.F32.BF16 R168, R188.reuse, R18, R168 ;  /* 0x00000012bca8723c */ /* 0x040fe200000418a8 */
[----:B------:R-:W3:Y:S07]  /*1ecb0*/  LDSM.16.M88.4 R16, [R222+0xd000] ;  /* 0x00d00000de10783b */ /* 0x000eee0000000200 */
[C---:B-----5:R-:W-:Y:S08]  /*1ecc0*/  HMMA.16816.F32.BF16 R32, R188.reuse, R196, R32 ;  /* 0x000000c4bc20723c */ /* 0x060ff00000041820 */
        /* <DEDUP_REMOVED lines=13> */
[----:B------:R-:W-:Y:S01]  /*1eda0*/  HMMA.16816.F32.BF16 R28, R184, R194, R28 ;  /* 0x000000c2b81c723c */ /* 0x000fe2000004181c */
[----:B------:R-:W4:Y:S04]  /*1edb0*/  LDSM.16.M88.4 R184, [R215+0x5800] ;  /* 0x00580000d7b8783b */ /* 0x000f280000000200 */
[----:B------:R-:W-:Y:S03]  /*1edc0*/  LDSM.16.M88.4 R192, [R206] ;  /* 0x00000000cec0783b */ /* 0x000fe60000000200 */
        /* <DEDUP_REMOVED lines=15> */
[----:B------:R-:W1:Y:S07]  /*1eec0*/  LDSM.16.M88.4 R20, [R227+0x6000] ;  /* 0x00600000e314783b */ /* 0x000e6e0000000200 */
[C---:B--2---:R-:W-:Y:S08]  /*1eed0*/  HMMA.16816.F32.BF16 R12, R16.reuse, R188, R12 ;  /* 0x000000bc100c723c */ /* 0x044ff0000004180c */
[C---:B------:R-:W-:Y:S01]  /*1eee0*/  HMMA.16816.F32.BF16 R4, R16.reuse, R190, R4 ;  /* 0x000000be1004723c */ /* 0x040fe20000041804 */
[----:B------:R-:W2:Y:S07]  /*1eef0*/  LDSM.16.M88.4 R188, [R205] ;  /* 0x00000000cdbc783b */ /* 0x000eae0000000200 */
[C---:B---3--:R-:W-:Y:S08]  /*1ef00*/  HMMA.16816.F32.BF16 R172, R16.reuse, R184, R172 ;  /* 0x000000b810ac723c */ /* 0x048ff000000418ac */
[C---:B------:R-:W-:Y:S01]  /*1ef10*/  HMMA.16816.F32.BF16 R168, R16.reuse, R186, R168 ;  /* 0x000000ba10a8723c */ /* 0x040fe200000418a8 */
[----:B------:R-:W3:Y:S07]  /*1ef20*/  LDSM.16.M88.4 R184, [R204] ;  /* 0x00000000ccb8783b */ /* 0x000eee0000000200 */
[C---:B----4-:R-:W-:Y:S08]  /*1ef30*/  HMMA.16816.F32.BF16 R32, R16.reuse, R24, R32 ;  /* 0x000000181020723c */ /* 0x050ff00000041820 */
[----:B------:R-:W-:Y:S01]  /*1ef40*/  HMMA.16816.F32.BF16 R28, R16, R26, R28 ;  /* 0x0000001a101c723c */ /* 0x000fe2000004181c */
[----:B------:R-:W4:Y:S04]  /*1ef50*/  LDSM.16.M88.4 R24, [R167] ;  /* 0x00000000a718783b */ /* 0x000f280000000200 */
[----:B------:R-:W5:Y:S03]  /*1ef60*/  LDSM.16.M88.4 R16, [R222+0xe000] ;  /* 0x00e00000de10783b */ /* 0x000f660000000200 */
        /* <DEDUP_REMOVED lines=9> */
[C---:B----4-:R-:W-:Y:S08]  /*1f000*/  HMMA.16816.F32.BF16 R32, R20.reuse, R24, R32 ;  /* 0x000000181420723c */ /* 0x050ff00000041820 */
[----:B------:R-:W-:Y:S01]  /*1f010*/  HMMA.16816.F32.BF16 R28, R20, R26, R28 ;  /* 0x0000001a141c723c */ /* 0x000fe2000004181c */
[----:B------:R-:W-:Y:S04]  /*1f020*/  LDSM.16.M88.4 R24, [R224+0x6000] ;  /* 0x00600000e018783b */ /* 0x000fe80000000200 */
[----:B------:R-:W3:Y:S03]  /*1f030*/  LDSM.16.M88.4 R20, [R215+0x6000] ;  /* 0x00600000d714783b */ /* 0x000ee60000000200 */
[C---:B-----5:R-:W-:Y:S08]  /*1f040*/  HMMA.16816.F32.BF16 R12, R196.reuse, R16, R12 ;  /* 0x00000010c40c723c */ /* 0x060ff0000004180c */
[C---:B------:R-:W-:Y:S01]  /*1f050*/  HMMA.16816.F32.BF16 R4, R196.reuse, R18, R4 ;  /* 0x00000012c404723c */ /* 0x040fe20000041804 */
[----:B------:R-:W4:Y:S07]  /*1f060*/  LDSM.16.M88.4 R16, [R215+0x6800] ;  /* 0x00680000d710783b */ /* 0x000f2e0000000200 */
[C---:B-1----:R-:W-:Y:S08]  /*1f070*/  HMMA.16816.F32.BF16 R180, R196.reuse, R192, R180 ;  /* 0x000000c0c4b4723c */ /* 0x042ff000000418b4 */
[C---:B------:R-:W-:Y:S08]  /*1f080*/  HMMA.16816.F32.BF16 R176, R196.reuse, R194, R176 ;  /* 0x000000c2c4b0723c */ /* 0x040ff000000418b0 */
[----:B--2---:R-:W-:Y:S08]  /*1f090*/  HMMA.16816.F32.BF16 R172, R196, R188, R172 ;  /* 0x000000bcc4ac723c */ /* 0x004ff000000418ac */
[C---:B---3--:R-:W-:Y:S08]  /*1f0a0*/  HMMA.16816.F32.BF16 R12, R24.reuse, R20, R12 ;  /* 0x00000014180c723c */ /* 0x048ff0000004180c */
[C---:B------:R-:W-:Y:S01]  /*1f0b0*/  HMMA.16816.F32.BF16 R4, R24.reuse, R22, R4 ;  /* 0x000000161804723c */ /* 0x040fe20000041804 */
[----:B------:R-:W1:Y:S07]  /*1f0c0*/  LDSM.16.M88.4 R20, [R215+0x7000] ;  /* 0x00700000d714783b */ /* 0x000e6e0000000200 */
[C---:B----4-:R-:W-:Y:S07]  /*1f0d0*/  HMMA.16816.F32.BF16 R180, R24.reuse, R16, R180 ;  /* 0x0000001018b4723c */ /* 0x050fee00000418b4 */
        /* <DEDUP_REMOVED lines=11> */
[----:B------:R-:W-:Y:S01]  /*1f190*/  HMMA.16816.F32.BF16 R32, R196, R184, R32 ;  /* 0x000000b8c420723c */ /* 0x000fe20000041820 */
[C---:B------:R-:W-:Y:S02]  /*1f1a0*/  ISETP.GE.OR P6, PT, R17.reuse, R249, !P6 ;  /* 0x000000f91100720c */ /* 0x040fe400077c6670 */
[----:B------:R-:W-:Y:S02]  /*1f1b0*/  ISETP.GE.OR P1, PT, R17, R247, !P1 ;  /* 0x000000f71100720c */ /* 0x000fe40004f26670 */
[----:B------:R-:W-:Y:S02]  /*1f1c0*/  FSEL R17, R15, -INF , !P2 ;  /* 0xff8000000f117808 */ /* 0x000fe40005000000 */
[C---:B------:R-:W-:Y:S01]  /*1f1d0*/  ISETP.GE.AND P2, PT, R166.reuse, R250, PT ;  /* 0x000000faa600720c */ /* 0x040fe20003f46270 */
[----:B------:R-:W2:Y:S01]  /*1f1e0*/  LDSM.16.M88.4 R12, [R215+0x7800] ;  /* 0x00780000d70c783b */ /* 0x000ea20000000200 */
[----:B------:R-:W-:Y:S01]  /*1f1f0*/  IADD3 R18, R165, 0x10, RZ ;  /* 0x00000010a5127810 */ /* 0x000fe20007ffe0ff */
[----:B-1----:R-:W-:Y:S01]  /*1f200*/  HMMA.16816.F32.BF16 R172, R24, R20, R172 ;  /* 0x0000001418ac723c */ /* 0x002fe200000418ac */
[----:B------:R-:W-:Y:S01]  /*1f210*/  ISETP.GE.OR P2, PT, R166, R249, !P2 ;  /* 0x000000f9a600720c */ /* 0x000fe20005746670 */
[----:B------:R-:W-:-:S04]  /*1f220*/  DEPBAR.LE SB0, 0x0 ;  /* 0x000080000000791a */ /* 0x000fc80000000000 */
[----:B------:R-:W-:Y:S01]  /*1f230*/  FSEL R4, R4, -INF , !P6 ;  /* 0xff80000004047808 */ /* 0x000fe20007000000 */
[----:B------:R-:W-:Y:S01]  /*1f240*/  IMAD.MOV.U32 R185, RZ, RZ, R8 ;  /* 0x000000ffffb97224 */ /* 0x000fe200078e0008 */
[----:B------:R-:W-:Y:S01]  /*1f250*/  ISETP.GE.AND P6, PT, R166, R248, PT ;  /* 0x000000f8a600720c */ /* 0x000fe20003fc6270 */
[----:B------:R-:W-:Y:S01]  /*1f260*/  HMMA.16816.F32.BF16 R168, R24, R22, R168 ;  /* 0x0000001618a8723c */ /* 0x000fe200000418a8 */
[----:B------:R-:W-:Y:S01]  /*1f270*/  FSEL R6, R6, -INF , !P1 ;  /* 0xff80000006067808 */ /* 0x000fe20004800000 */
[----:B------:R-:W-:Y:S01]  /*1f280*/  IMAD.MOV.U32 R184, RZ, RZ, R9 ;  /* 0x000000ffffb87224 */ /* 0x000fe200078e0009 */
[----:B------:R-:W-:Y:S01]  /*1f290*/  BAR.SYNC.DEFER_BLOCKING 0x0 ;  /* 0x0000000000007b1d */ /* 0x000fe20000010000 */
[C---:B------:R-:W-:Y:S02]  /*1f2a0*/  ISETP.GE.AND P1, PT, R18.reuse, R250, PT ;  /* 0x000000fa1200720c */ /* 0x040fe40003f26270 */
[----:B------:R-:W-:Y:S02]  /*1f2b0*/  FSEL R5, R5, -INF , !P2 ;  /* 0xff80000005057808 */ /* 0x000fe40005000000 */
[----:B------:R-:W-:Y:S01]  /*1f2c0*/  ISETP.GE.AND P2, PT, R18, R248, PT ;  /* 0x000000f81200720c */ /* 0x000fe20003f46270 */
[----:B------:R-:W-:Y:S01]  /*1f2d0*/  HMMA.16816.F32.BF16 R28, R196, R186, R28 ;  /* 0x000000bac41c723c */ /* 0x000fe2000004181c */
[----:B------:R-:W-:-:S02]  /*1f2e0*/  ISETP.GE.OR P6, PT, R166, R247, !P6 ;  /* 0x000000f7a600720c */ /* 0x000fc400077c6670 */
[C---:B------:R-:W-:Y:S02]  /*1f2f0*/  IADD3 R19, R165.reuse, 0x11, RZ ;  /* 0x00000011a5137810 */ /* 0x040fe40007ffe0ff */
[C---:B------:R-:W-:Y:S02]  /*1f300*/  ISETP.GE.OR P1, PT, R18.reuse, R249, !P1 ;  /* 0x000000f91200720c */ /* 0x040fe40004f26670 */
[----:B------:R-:W-:Y:S02]  /*1f310*/  ISETP.GE.OR P2, PT, R18, R247, !P2 ;  /* 0x000000f71200720c */ /* 0x000fe40005746670 */
[----:B------:R-:W-:Y:S02]  /*1f320*/  IADD3 R18, R165, 0x18, RZ ;  /* 0x00000018a5127810 */ /* 0x000fe40007ffe0ff */
[----:B------:R-:W-:Y:S02]  /*1f330*/  FSEL R7, R7, -INF , !P6 ;  /* 0xff80000007077808 */ /* 0x000fe40007000000 */
[----:B------:R-:W-:-:S02]  /*1f340*/  ISETP.GE.AND P6, PT, R19, R250, PT ;  /* 0x000000fa1300720c */ /* 0x000fc40003fc6270 */
[----:B------:R-:W-:Y:S02]  /*1f350*/  FSEL R192, R180, -INF , !P1 ;  /* 0xff800000b4c07808 */ /* 0x000fe40004800000 */
[C---:B------:R-:W-:Y:S02]  /*1f360*/  ISETP.GE.AND P1, PT, R19.reuse, R248, PT ;  /* 0x000000f81300720c */ /* 0x040fe40003f26270 */
[----:B------:R-:W-:Y:S01]  /*1f370*/  FSEL R182, R182, -INF , !P2 ;  /* 0xff800000b6b67808 */ /* 0x000fe20005000000 */
[----:B--2---:R-:W-:Y:S01]  /*1f380*/  HMMA.16816.F32.BF16 R32, R24, R12, R32 ;  /* 0x0000000c1820723c */ /* 0x004fe20000041820 */
[----:B------:R-:W-:Y:S02]  /*1f390*/  ISETP.GE.AND P2, PT, R18, R250, PT ;  /* 0x000000fa1200720c */ /* 0x000fe40003f46270 */
[C---:B------:R-:W-:Y:S02]  /*1f3a0*/  ISETP.GE.OR P6, PT, R19.reuse, R249, !P6 ;  /* 0x000000f91300720c */ /* 0x040fe400077c6670 */
[----:B------:R-:W-:-:S02]  /*1f3b0*/  ISETP.GE.OR P1, PT, R19, R247, !P1 ;  /* 0x000000f71300720c */ /* 0x000fc40004f26670 */
[C---:B------:R-:W-:Y:S02]  /*1f3c0*/  ISETP.GE.OR P2, PT, R18.reuse, R249, !P2 ;  /* 0x000000f91200720c */ /* 0x040fe40005746670 */
[----:B------:R-:W-:Y:S02]  /*1f3d0*/  IADD3 R19, R165, 0x19, RZ ;  /* 0x00000019a5137810 */ /* 0x000fe40007ffe0ff */
[----:B------:R-:W-:Y:S02]  /*1f3e0*/  FSEL R191, R181, -INF , !P6 ;  /* 0xff800000b5bf7808 */ /* 0x000fe40007000000 */
[----:B------:R-:W-:Y:S02]  /*1f3f0*/  FSEL R181, R183, -INF , !P1 ;  /* 0xff800000b7b57808 */ /* 0x000fe40004800000 */
[----:B------:R-:W-:Y:S02]  /*1f400*/  ISETP.GE.AND P1, PT, R18, R248, PT ;  /* 0x000000f81200720c */ /* 0x000fe40003f26270 */
[----:B------:R-:W-:-:S02]  /*1f410*/  FSEL R190, R176, -INF , !P2 ;  /* 0xff800000b0be7808 */ /* 0x000fc40005000000 */
        /* <DEDUP_REMOVED lines=33> */
[----:B------:R-:W-:Y:S01]  /*1f630*/  HMMA.16816.F32.BF16 R12, R24, R14, R28 ;  /* 0x0000000e180c723c */ /* 0x000fe2000004181c */
        /* <DEDUP_REMOVED lines=99> */
.L_x_3532:
[----:B------:R-:W-:Y:S02]  /*1fc70*/  ULDC.64 UR4, c[0x0][0x118] ;  /* 0x0000460000047ab9 */ /* 0x000fe40000000a00 */
[----:B------:R-:W2:Y:S02]  /*1fc80*/  LD.E R15, [R10.64+0x38] ;  /* 0x000038040a0f7980 */ /* 0x000ea4000c101900 */
[----:B--2---:R-:W-:-:S04]  /*1fc90*/  LEA R15, -R15, RZ, 0x6 ;  /* 0x000000ff0f0f7211 */ /* 0x004fc800078e31ff */
[----:B------:R-:W-:Y:S02]  /*1fca0*/  SHF.R.S32.HI R14, RZ, 0x1f, R15 ;  /* 0x0000001fff0e7819 */ /* 0x000fe4000001140f */
.L_x_3533:
[----:B------:R-:W-:Y:S05]  /*1fcb0*/  BSYNC B0 ;  /* 0x0000000000007941 */ /* 0x000fea0003800000 */
.L_x_3531:
[C---:B------:R-:W-:Y:S01]  /*1fcc0*/  @P5 IADD3 R9, P0, R15.reuse, R232, RZ ;  /* 0x000000e80f095210 */ /* 0x040fe20007f1e0ff */
[----:B------:R-:W-:Y:S01]  /*1fcd0*/  ULDC.64 UR4, c[0x0][0x118] ;  /* 0x0000460000047ab9 */ /* 0x000fe20000000a00 */
[CC--:B------:R-:W-:Y:S02]  /*1fce0*/  LEA R34, P1, R15.reuse, R236.reuse, 0x1 ;  /* 0x000000ec0f227211 */ /* 0x0c0fe400078208ff */
        /* <DEDUP_REMOVED lines=127> */
.L_x_3530:
[----:B------:R-:W-:Y:S05]  /*204e0*/  BSYNC B1 ;  /* 0x0000000000017941 */ /* 0x000fea0003800000 */
.L_x_3529:
        /* <DEDUP_REMOVED lines=64> */
[--C-:B------:R-:W-:Y:S02]  /*208f0*/  FFMA.FTZ R164, R7, R31, -R30.reuse ;  /* 0x0000001f07a47223 */ /* 0x100fe4000001081e */
[C---:B------:R-:W-:Y:S02]  /*20900*/  FMUL.FTZ R3, R31.reuse, R5 ;  /* 0x000000051f037220 */ /* 0x040fe40000410000 */
[----:B------:R-:W-:Y:S01]  /*20910*/  FMUL.FTZ R4, R31, R4 ;  /* 0x000000041f047220 */ /* 0x000fe20000410000 */
[----:B------:R-:W-:Y:S01]  /*20920*/  MUFU.EX2 R35, R35 ;  /* 0x0000002300237308 */ /* 0x000fe20000000800 */
[----:B------:R-:W-:-:S02]  /*20930*/  FFMA.FTZ R179, R182, R31, -R30 ;  /* 0x0000001fb6b37223 */ /* 0x000fc4000001081e */
[-CC-:B------:R-:W-:Y:S02]  /*20940*/  FFMA.FTZ R175, R192, R31.reuse, -R174.reuse ;  /* 0x0000001fc0af7223 */ /* 0x180fe400000108ae */
[-CC-:B------:R-:W-:Y:S02]  /*20950*/  FFMA.FTZ R176, R191, R31.reuse, -R174.reuse ;  /* 0x0000001fbfb07223 */ /* 0x180fe400000108ae */
[-CC-:B------:R-:W-:Y:S01]  /*20960*/  FFMA.FTZ R177, R190, R31.reuse, -R174.reuse ;  /* 0x0000001fbeb17223 */ /* 0x180fe200000108ae */
[----:B------:R-:W3:Y:S01]  /*20970*/  MUFU.EX2 R34, R34 ;  /* 0x0000002200227308 */ /* 0x000ee20000000800 */
[-C--:B------:R-:W-:Y:S02]  /*20980*/  FFMA.FTZ R178, R178, R31.reuse, -R174 ;  /* 0x0000001fb2b27223 */ /* 0x080fe400000108ae */
        /* <DEDUP_REMOVED lines=14> */
[-C--:B------:R-:W-:Y:S02]  /*20a70*/  FFMA.FTZ R192, R22, R31.reuse, -R30 ;  /* 0x0000001f16c07223 */ /* 0x080fe4000001081e */
[----:B------:R-:W-:Y:S01]  /*20a80*/  LDSM.16.MT88.4 R20, [R223+0x15000] ;  /* 0x01500000df14783b */ /* 0x000fe20000004200 */
[-CC-:B------:R-:W-:Y:S02]  /*20a90*/  FFMA.FTZ R193, R25, R31.reuse, -R174.reuse ;  /* 0x0000001f19c17223 */ /* 0x180fe400000108ae */
[----:B------:R-:W-:-:S02]  /*20aa0*/  FFMA.FTZ R194, R24, R31, -R174 ;  /* 0x0000001f18c27223 */ /* 0x000fc400000108ae */
[----:B------:R-:W3:Y:S01]  /*20ab0*/  MUFU.EX2 R164, R164 ;  /* 0x000000a400a47308 */ /* 0x000ee20000000800 */
[----:B----4-:R-:W-:Y:S01]  /*20ac0*/  F2FP.BF16.PACK_AB R5, R2, R32 ;  /* 0x000000200205723e */ /* 0x010fe200000010ff */
[----:B------:R-:W-:Y:S01]  /*20ad0*/  LDSM.16.MT88.4 R24, [R219+0x17000] ;  /* 0x01700000db18783b */ /* 0x000fe20000004200 */
[-CC-:B------:R-:W-:Y:S02]  /*20ae0*/  FFMA.FTZ R173, R173, R31.reuse, -R174.reuse ;  /* 0x0000001fadad7223 */ /* 0x180fe400000108ae */
[-C--:B------:R-:W-:Y:S02]  /*20af0*/  FFMA.FTZ R172, R172, R31.reuse, -R174 ;  /* 0x0000001facac7223 */ /* 0x080fe400000108ae */
[-CC-:B------:R-:W-:Y:S01]  /*20b00*/  FFMA.FTZ R171, R171, R31.reuse, -R30.reuse ;  /* 0x0000001fabab7223 */ /* 0x180fe2000001081e */
[----:B------:R4:W5:Y:S01]  /*20b10*/  MUFU.EX2 R169, R4 ;  /* 0x0000000400a97308 */ /* 0x0009620000000800 */
[-CC-:B------:R-:W-:Y:S02]  /*20b20*/  FFMA.FTZ R170, R170, R31.reuse, -R30.reuse ;  /* 0x0000001faaaa7223 */ /* 0x180fe4000001081e */
[----:B------:R-:W-:-:S02]  /*20b30*/  FFMA.FTZ R174, R29, R31, -R30 ;  /* 0x0000001f1dae7223 */ /* 0x000fc4000001081e */
[----:B------:R-:W-:Y:S02]  /*20b40*/  FFMA.FTZ R195, R28, R31, -R30 ;  /* 0x0000001f1cc37223 */ /* 0x000fe4000001081e */
[----:B------:R-:W-:Y:S01]  /*20b50*/  LDSM.16.MT88.4 R28, [R223+0x13800] ;  /* 0x01380000df1c783b */ /* 0x000fe20000004200 */
        /* <DEDUP_REMOVED lines=12> */
[----:B------:R-:W-:Y:S02]  /*20c20*/  FMUL.FTZ R159, R159, R3 ;  /* 0x000000039f9f7220 */ /* 0x000fe40000410000 */
[-C--:B------:R-:W-:Y:S01]  /*20c30*/  FMUL.FTZ R152, R152, R169.reuse ;  /* 0x000000a998987220 */ /* 0x080fe20000410000 */
[C---:B------:R-:W-:Y:S01]  /*20c40*/  HMMA.16816.F32.BF16 R160, R4.reuse, R8, R160 ;  /* 0x0000000804a0723c */ /* 0x040fe200000418a0 */
[----:B------:R-:W-:Y:S01]  /*20c50*/  FMUL.FTZ R153, R153, R169 ;  /* 0x000000a999997220 */ /* 0x000fe20000410000 */
[----:B------:R-:W-:Y:S01]  /*20c60*/  MUFU.EX2 R177, R177 ;  /* 0x000000b100b17308 */ /* 0x000fe20000000800 */
[-C--:B------:R-:W-:Y:S02]  /*20c70*/  FMUL.FTZ R154, R154, R3.reuse ;  /* 0x000000039a9a7220 */ /* 0x080fe40000410000 */
[----:B------:R-:W-:Y:S02]  /*20c80*/  FMUL.FTZ R155, R155, R3 ;  /* 0x000000039b9b7220 */ /* 0x000fe40000410000 */
        /* <DEDUP_REMOVED lines=9> */
[----:B------:R-:W-:Y:S02]  /*20d20*/  FMUL.FTZ R145, R145, R169 ;  /* 0x000000a991917220 */ /* 0x000fe40000410000 */
        /* <DEDUP_REMOVED lines=8> */
[----:B------:R-:W4:Y:S01]  /*20db0*/  MUFU.EX2 R181, R181 ;  /* 0x000000b500b57308 */ /* 0x000f220000000800 */
[----:B------:R-:W-:Y:S02]  /*20dc0*/  FMUL.FTZ R143, R143, R3 ;  /* 0x000000038f8f7220 */ /* 0x000fe40000410000 */
[C---:B------:R-:W-:Y:S01]  /*20dd0*/  HMMA.16816.F32.BF16 R144, R4.reuse, R12, R144 ;  /* 0x0000000c0490723c */ /* 0x040fe20000041890 */
[-C--:B------:R-:W-:Y:S02]  /*20de0*/  FMUL.FTZ R136, R136, R169.reuse ;  /* 0x000000a988887220 */ /* 0x080fe40000410000 */
[----:B------:R-:W-:Y:S02]  /*20df0*/  FMUL.FTZ R137, R137, R169 ;  /* 0x000000a989897220 */ /* 0x000fe40000410000 */
[-C--:B------:R-:W-:Y:S01]  /*20e00*/  FMUL.FTZ R138, R138, R3.reuse ;  /* 0x000000038a8a7220 */ /* 0x080fe20000410000 */
[----:B------:R-:W-:Y:S01]  /*20e10*/  MUFU.EX2 R180, R180 ;  /* 0x000000b400b47308 */ /* 0x000fe20000000800 */
[----:B------:R-:W-:Y:S01]  /*20e20*/  FMUL.FTZ R139, R139, R3 ;  /* 0x000000038b8b7220 */ /* 0x000fe20000410000 */
[----:B------:R-:W-:Y:S01]  /*20e30*/  HMMA.16816.F32.BF16 R140, R4, R14, R140 ;  /* 0x0000000e048c723c */ /* 0x000fe2000004188c */
[----:B------:R-:W5:Y:S01]  /*20e40*/  LDSM.16.MT88.4 R12, [R221+0x12000] ;  /* 0x01200000dd0c783b */ /* 0x000f620000004200 */
[----:B------:R-:W-:-:S02]  /*20e50*/  FMUL.FTZ R132, R132, R169 ;  /* 0x000000a984847220 */ /* 0x000fc40000410000 */
[----:B------:R-:W-:Y:S02]  /*20e60*/  FMUL.FTZ R133, R133, R169 ;  /* 0x000000a985857220 */ /* 0x000fe40000410000 */
[-C--:B------:R-:W-:Y:S01]  /*20e70*/  FMUL.FTZ R134, R134, R3.reuse ;  /* 0x0000000386867220 */ /* 0x080fe20000410000 */
[----:B------:R-:W1:Y:S01]  /*20e80*/  MUFU.EX2 R182, R182 ;  /* 0x000000b600b67308 */ /* 0x000e620000000800 */
[----:B------:R-:W-:Y:S01]  /*20e90*/  FMUL.FTZ R135, R135, R3 ;  /* 0x0000000387877220 */ /* 0x000fe20000410000 */
[C---:B---3--:R-:W-:Y:S01]  /*20ea0*/  HMMA.16816.F32.BF16 R136, R4.reuse, R8, R136 ;  /* 0x000000080488723c */ /* 0x048fe20000041888 */
[-C--:B------:R-:W-:Y:S02]  /*20eb0*/  FMUL.FTZ R36, R36, R169.reuse ;  /* 0x000000a924247220 */ /* 0x080fe40000410000 */
[----:B------:R-:W-:Y:S02]  /*20ec0*/  FMUL.FTZ R37, R37, R169 ;  /* 0x000000a925257220 */ /* 0x000fe40000410000 */
[-C--:B------:R-:W-:Y:S01]  /*20ed0*/  FMUL.FTZ R38, R38, R3.reuse ;  /* 0x0000000326267220 */ /* 0x080fe20000410000 */
[----:B------:R-:W3:Y:S01]  /*20ee0*/  MUFU.EX2 R187, R187 ;  /* 0x000000bb00bb7308 */ /* 0x000ee20000000800 */
[----:B------:R-:W-:Y:S01]  /*20ef0*/  FMUL.FTZ R39, R39, R3 ;  /* 0x0000000327277220 */ /* 0x000fe20000410000 */
[----:B------:R-:W-:Y:S01]  /*20f00*/  HMMA.16816.F32.BF16 R132, R4, R10, R132 ;  /* 0x0000000a0484723c */ /* 0x000fe20000041884 */
[----:B------:R-:W1:Y:S01]  /*20f10*/  LDSM.16.MT88.4 R8, [R220+0x12000] ;  /* 0x01200000dc08783b */ /* 0x000e620000004200 */
[----:B------:R-:W-:-:S02]  /*20f20*/  FMUL.FTZ R40, R40, R169 ;  /* 0x000000a928287220 */ /* 0x000fc40000410000 */
[----:B------:R-:W-:Y:S02]  /*20f30*/  FMUL.FTZ R41, R41, R169 ;  /* 0x000000a929297220 */ /* 0x000fe40000410000 */
[-C--:B------:R-:W-:Y:S01]  /*20f40*/  FMUL.FTZ R42, R42, R3.reuse ;  /* 0x000000032a2a7220 */ /* 0x080fe20000410000 */
[----:B------:R-:W-:Y:S01]  /*20f50*/  MUFU.EX2 R188, R188 ;  /* 0x000000bc00bc7308 */ /* 0x000fe20000000800 */
[----:B------:R-:W-:Y:S01]  /*20f60*/  FMUL.FTZ R43, R43, R3 ;  /* 0x000000032b2b7220 */ /* 0x000fe20000410000 */
[C---:B--2---:R-:W-:Y:S01]  /*20f70*/  HMMA.16816.F32.BF16 R36, R4.reuse, R16, R36 ;  /* 0x000000100424723c */ /* 0x044fe20000041824 */
[-C--:B------:R-:W-:Y:S02]  /*20f80*/  FMUL.FTZ R44, R44, R169.reuse ;  /* 0x000000a92c2c7220 */ /* 0x080fe40000410000 */
[----:B------:R-:W-:Y:S02]  /*20f90*/  FMUL.FTZ R45, R45, R169 ;  /* 0x000000a92d2d7220 */ /* 0x000fe40000410000 */
[-C--:B------:R-:W-:Y:S01]  /*20fa0*/  FMUL.FTZ R46, R46, R3.reuse ;  /* 0x000000032e2e7220 */ /* 0x080fe20000410000 */
[----:B------:R-:W-:Y:S01]  /*20fb0*/  MUFU.EX2 R186, R186 ;  /* 0x000000ba00ba7308 */ /* 0x000fe20000000800 */
[----:B------:R-:W-:Y:S01]  /*20fc0*/  FMUL.FTZ R47, R47, R3 ;  /* 0x000000032f2f7220 */ /* 0x000fe20000410000 */
[----:B------:R-:W-:Y:S01]  /*20fd0*/  HMMA.16816.F32.BF16 R40, R4, R18, R40 ;  /* 0x000000120428723c */ /* 0x000fe20000041828 */
[-C--:B------:R-:W-:Y:S01]  /*20fe0*/  FMUL.FTZ R48, R48, R169.reuse ;  /* 0x000000a930307220 */ /* 0x080fe20000410000 */
[----:B------:R-:W2:Y:S01]  /*20ff0*/  LDSM.16.MT88.4 R16, [R219+0x12000] ;  /* 0x01200000db10783b */ /* 0x000ea20000004200 */
[----:B------:R-:W-:-:S02]  /*21000*/  FMUL.FTZ R49, R49, R169 ;  /* 0x000000a931317220 */ /* 0x000fc40000410000 */
[-C--:B------:R-:W-:Y:S01]  /*21010*/  FMUL.FTZ R50, R50, R3.reuse ;  /* 0x0000000332327220 */ /* 0x080fe20000410000 */
[----:B------:R-:W-:Y:S01]  /*21020*/  MUFU.EX2 R183, R183 ;  /* 0x000000b700b77308 */ /* 0x000fe20000000800 */
[----:B------:R-:W-:Y:S01]  /*21030*/  FMUL.FTZ R51, R51, R3 ;  /* 0x0000000333337220 */ /* 0x000fe20000410000 */
[C---:B-----5:R-:W-:Y:S01]  /*21040*/  HMMA.16816.F32.BF16 R44, R4.reuse, R12, R44 ;  /* 0x0000000c042c723c */ /* 0x060fe2000004182c */
[-C--:B------:R-:W-:Y:S02]  /*21050*/  FMUL.FTZ R52, R52, R169.reuse ;  /* 0x000000a934347220 */ /* 0x080fe40000410000 */
[----:B------:R-:W-:Y:S02]  /*21060*/  FMUL.FTZ R53, R53, R169 ;  /* 0x000000a935357220 */ /* 0x000fe40000410000 */
[-C--:B------:R-:W-:Y:S01]  /*21070*/  FMUL.FTZ R54, R54, R3.reuse ;  /* 0x0000000336367220 */ /* 0x080fe20000410000 */
[----:B------:R-:W5:Y:S01]  /*21080*/  MUFU.EX2 R189, R189 ;  /* 0x000000bd00bd7308 */ /* 0x000f620000000800 */
[----:B------:R-:W-:Y:S01]  /*21090*/  FMUL.FTZ R55, R55, R3 ;  /* 0x0000000337377220 */ /* 0x000fe20000410000 */
[----:B------:R-:W-:Y:S01]  /*210a0*/  HMMA.16816.F32.BF16 R48, R4, R14, R48 ;  /* 0x0000000e0430723c */ /* 0x000fe20000041830 */
[----:B------:R-:W3:Y:S01]  /*210b0*/  LDSM.16.MT88.4 R12, [R223+0x14000] ;  /* 0x01400000df0c783b */ /* 0x000ee20000004200 */
[----:B------:R-:W-:-:S02]  /*210c0*/  FMUL.FTZ R56, R56, R169 ;  /* 0x000000a938387220 */ /* 0x000fc40000410000 */
[----:B------:R-:W-:Y:S02]  /*210d0*/  FMUL.FTZ R57, R57, R169 ;  /* 0x000000a939397220 */ /* 0x000fe40000410000 */
[-C--:B------:R-:W-:Y:S01]  /*210e0*/  FMUL.FTZ R58, R58, R3.reuse ;  /* 0x000000033a3a7220 */ /* 0x080fe20000410000 */
[----:B------:R-:W2:Y:S01]  /*210f0*/  MUFU.EX2 R190, R190 ;  /* 0x000000be00be7308 */ /* 0x000ea20000000800 */
[----:B------:R-:W-:Y:S01]  /*21100*/  FMUL.FTZ R59, R59, R3 ;  /* 0x000000033b3b7220 */ /* 0x000fe20000410000 */
[C---:B-1----:R-:W-:Y:S01]  /*21110*/  HMMA.16816.F32.BF16 R52, R4.reuse, R8, R52 ;  /* 0x000000080434723c */ /* 0x042fe20000041834 */
[-C--:B------:R-:W-:Y:S02]  /*21120*/  FMUL.FTZ R60, R60, R169.reuse ;  /* 0x000000a93c3c7220 */ /* 0x080fe40000410000 */
[----:B------:R-:W-:Y:S02]  /*21130*/  FMUL.FTZ R61, R61, R169 ;  /* 0x000000a93d3d7220 */ /* 0x000fe40000410000 */
[-C--:B------:R-:W-:Y:S01]  /*21140*/  FMUL.FTZ R62, R62, R3.reuse ;  /* 0x000000033e3e7220 */ /* 0x080fe20000410000 */
[----:B------:R-:W-:Y:S01]  /*21150*/  MUFU.EX2 R191, R191 ;  /* 0x000000bf00bf7308 */ /* 0x000fe20000000800 */
[----:B------:R-:W-:Y:S01]  /*21160*/  FMUL.FTZ R63, R63, R3 ;  /* 0x000000033f3f7220 */ /* 0x000fe20000410000 */
[----:B------:R-:W-:Y:S01]  /*21170*/  HMMA.16816.F32.BF16 R56, R4, R10, R56 ;  /* 0x0000000a0438723c */ /* 0x000fe20000041838 */
[-C--:B------:R-:W-:Y:S01]  /*21180*/  FMUL.FTZ R64, R64, R169.reuse ;  /* 0x000000a940407220 */ /* 0x080fe20000410000 */
[----:B------:R-:W1:Y:S01]  /*21190*/  LDSM.16.MT88.4 R8, [R221+0x14000] ;  /* 0x01400000dd08783b */ /* 0x000e620000004200 */
[----:B------:R-:W-:-:S02]  /*211a0*/  FMUL.FTZ R65, R65, R169 ;  /* 0x000000a941417220 */ /* 0x000fc40000410000 */
[-C--:B------:R-:W-:Y:S01]  /*211b0*/  FMUL.FTZ R66, R66, R3.reuse ;  /* 0x0000000342427220 */ /* 0x080fe20000410000 */
[----:B------:R-:W1:Y:S01]  /*211c0*/  MUFU.EX2 R192, R192 ;  /* 0x000000c000c07308 */ /* 0x000e620000000800 */
[----:B------:R-:W-:Y:S01]  /*211d0*/  FMUL.FTZ R67, R67, R3 ;  /* 0x0000000343437220 */ /* 0x000fe20000410000 */
[C---:B--2---:R-:W-:Y:S01]  /*211e0*/  HMMA.16816.F32.BF16 R60, R4.reuse, R16, R60 ;  /* 0x00000010043c723c */ /* 0x044fe2000004183c */
[-C--:B------:R-:W-:Y:S02]  /*211f0*/  FMUL.FTZ R68, R68, R169.reuse ;  /* 0x000000a944447220 */ /* 0x080fe40000410000 */
[----:B------:R-:W-:Y:S02]  /*21200*/  FMUL.FTZ R69, R69, R169 ;  /* 0x000000a945457220 */ /* 0x000fe40000410000 */
[-C--:B------:R-:W-:Y:S01]  /*21210*/  FMUL.FTZ R70, R70, R3.reuse ;  /* 0x0000000346467220 */ /* 0x080fe20000410000 */
[----:B------:R-:W2:Y:S01]  /*21220*/  MUFU.EX2 R193, R193 ;  /* 0x000000c100c17308 */ /* 0x000ea20000000800 */
[----:B------:R-:W-:Y:S01]  /*21230*/  FMUL.FTZ R71, R71, R3 ;  /* 0x0000000347477220 */ /* 0x000fe20000410000 */
[----:B------:R-:W-:Y:S01]  /*21240*/  HMMA.16816.F32.BF16 R64, R4, R18, R64 ;  /* 0x000000120440723c */ /* 0x000fe20000041840 */
[----:B------:R-:W2:Y:S01]  /*21250*/  LDSM.16.MT88.4 R16, [R220+0x14000] ;  /* 0x01400000dc10783b */ /* 0x000ea20000004200 */
[----:B------:R-:W-:-:S02]  /*21260*/  FMUL.FTZ R72, R72, R169 ;  /* 0x000000a948487220 */ /* 0x000fc40000410000 */
[----:B------:R-:W-:Y:S02]  /*21270*/  FMUL.FTZ R73, R73, R169 ;  /* 0x000000a949497220 */ /* 0x000fe40000410000 */
[-C--:B------:R-:W-:Y:S01]  /*21280*/  FMUL.FTZ R74, R74, R3.reuse ;  /* 0x000000034a4a7220 */ /* 0x080fe20000410000 */
[----:B------:R-:W-:Y:S01]  /*21290*/  MUFU.EX2 R194, R194 ;  /* 0x000000c200c27308 */ /* 0x000fe20000000800 */
[----:B------:R-:W-:Y:S01]  /*212a0*/  FMUL.FTZ R75, R75, R3 ;  /* 0x000000034b4b7220 */ /* 0x000fe20000410000 */
[C---:B---3--:R-:W-:Y:S01]  /*212b0*/  HMMA.16816.F32.BF16 R68, R4.reuse, R12, R68 ;  /* 0x0000000c0444723c */ /* 0x048fe20000041844 */
[-C--:B------:R-:W-:Y:S02]  /*212c0*/  FMUL.FTZ R76, R76, R169.reuse ;  /* 0x000000a94c4c7220 */ /* 0x080fe40000410000 */
[----:B------:R-:W-:Y:S02]  /*212d0*/  FMUL.FTZ R77, R77, R169 ;  /* 0x000000a94d4d7220 */ /* 0x000fe40000410000 */
[-C--:B------:R-:W-:Y:S01]  /*212e0*/  FMUL.FTZ R78, R78, R3.reuse ;  /* 0x000000034e4e7220 */ /* 0x080fe20000410000 */
[----:B------:R-:W-:Y:S01]  /*212f0*/  MUFU.EX2 R173, R173 ;  /* 0x000000ad00ad7308 */ /* 0x000fe20000000800 */
[----:B------:R-:W-:Y:S01]  /*21300*/  FMUL.FTZ R79, R79, R3 ;  /* 0x000000034f4f7220 */ /* 0x000fe20000410000 */
[----:B------:R-:W-:Y:S01]  /*21310*/  HMMA.16816.F32.BF16 R72, R4, R14, R72 ;  /* 0x0000000e0448723c */ /* 0x000fe20000041848 */
[----:B------:R-:W3:Y:S01]  /*21320*/  LDSM.16.MT88.4 R12, [R219+0x14000] ;  /* 0x01400000db0c783b */ /* 0x000ee20000004200 */
[----:B------:R-:W-:-:S02]  /*21330*/  FMUL.FTZ R80, R80, R169 ;  /* 0x000000a950507220 */ /* 0x000fc40000410000 */
[----:B------:R-:W-:Y:S02]  /*21340*/  FMUL.FTZ R81, R81, R169 ;  /* 0x000000a951517220 */ /* 0x000fe40000410000 */
[-C--:B------:R-:W-:Y:S01]  /*21350*/  FMUL.FTZ R82, R82, R3.reuse ;  /* 0x0000000352527220 */ /* 0x080fe20000410000 */
[----:B------:R-:W-:Y:S01]  /*21360*/  MUFU.EX2 R172, R172 ;  /* 0x000000ac00ac7308 */ /* 0x000fe20000000800 */
[----:B------:R-:W-:Y:S01]  /*21370*/  FMUL.FTZ R83, R83, R3 ;  /* 0x0000000353537220 */ /* 0x000fe20000410000 */
[C---:B-1----:R-:W-:Y:S01]  /*21380*/  HMMA.16816.F32.BF16 R76, R4.reuse, R8, R76 ;  /* 0x00000008044c723c */ /* 0x042fe2000004184c */
[-C--:B------:R-:W-:Y:S02]  /*21390*/  FMUL.FTZ R84, R84, R169.reuse ;  /* 0x000000a954547220 */ /* 0x080fe40000410000 */
[----:B------:R-:W-:Y:S02]  /*213a0*/  FMUL.FTZ R85, R85, R169 ;  /* 0x000000a955557220 */ /* 0x000fe40000410000 */
[-C--:B------:R-:W-:Y:S01]  /*213b0*/  FMUL.FTZ R86, R86, R3.reuse ;  /* 0x0000000356567220 */ /* 0x080fe20000410000 */
[----:B------:R-:W1:Y:S01]  /*213c0*/  MUFU.EX2 R171, R171 ;  /* 0x000000ab00ab7308 */ /* 0x000e620000000800 */
[----:B------:R-:W-:Y:S01]  /*213d0*/  FMUL.FTZ R87, R87, R3 ;  /* 0x0000000357577220 */ /* 0x000fe20000410000 */
[----:B------:R-:W-:Y:S01]  /*213e0*/  HMMA.16816.F32.BF16 R80, R4, R10, R80 ;  /* 0x0000000a0450723c */ /* 0x000fe20000041850 */
[----:B------:R-:W1:Y:S01]  /*213f0*/  LDSM.16.MT88.4 R8, [R223+0x16000] ;  /* 0x01600000df08783b */ /* 0x000e620000004200 */
[----:B------:R-:W-:-:S02]  /*21400*/  FMUL.FTZ R88, R88, R169 ;  /* 0x000000a958587220 */ /* 0x000fc40000410000 */
[----:B------:R-:W-:Y:S02]  /*21410*/  FMUL.FTZ R89, R89, R169 ;  /* 0x000000a959597220 */ /* 0x000fe40000410000 */
        /* <DEDUP_REMOVED lines=10> */
[-C--:B------:R-:W-:Y:S01]  /*214c0*/  FMUL.FTZ R96, R96, R169.reuse ;  /* 0x000000a960607220 */ /* 0x080fe20000410000 */
[----:B------:R-:W2:Y:S01]  /*214d0*/  LDSM.16.MT88.4 R16, [R221+0x16000] ;  /* 0x01600000dd10783b */ /* 0x000ea20000004200 */
[----:B------:R-:W-:-:S02]  /*214e0*/  FMUL.FTZ R97, R97, R169 ;  /* 0x000000a961617220 */ /* 0x000fc40000410000 */
[-C--:B------:R-:W-:Y:S01]  /*214f0*/  FMUL.FTZ R98, R98, R3.reuse ;  /* 0x0000000362627220 */ /* 0x080fe20000410000 */
[----:B------:R-:W1:Y:S01]  /*21500*/  MUFU.EX2 R195, R195 ;  /* 0x000000c300c37308 */ /* 0x000e620000000800 */
[----:B------:R-:W-:Y:S01]  /*21510*/  FMUL.FTZ R99, R99, R3 ;  /* 0x0000000363637220 */ /* 0x000fe20000410000 */
[C---:B---3--:R-:W-:Y:S01]  /*21520*/  HMMA.16816.F32.BF16 R92, R4.reuse, R12, R92 ;  /* 0x0000000c045c723c */ /* 0x048fe2000004185c */
[-C--:B------:R-:W-:Y:S02]  /*21530*/  FMUL.FTZ R100, R100, R169.reuse ;  /* 0x000000a964647220 */ /* 0x080fe40000410000 */
[----:B------:R-:W-:Y:S02]  /*21540*/  FMUL.FTZ R101, R101, R169 ;  /* 0x000000a965657220 */ /* 0x000fe40000410000 */
[-C--:B------:R-:W-:Y:S02]  /*21550*/  FMUL.FTZ R102, R102, R3.reuse ;  /* 0x0000000366667220 */ /* 0x080fe40000410000 */
[----:B------:R-:W-:Y:S01]  /*21560*/  FMUL.FTZ R103, R103, R3 ;  /* 0x0000000367677220 */ /* 0x000fe20000410000 */
[----:B------:R-:W-:Y:S01]  /*21570*/  HMMA.16816.F32.BF16 R96, R4, R14, R96 ;  /* 0x0000000e0460723c */ /* 0x000fe20000041860 */
[----:B------:R-:W3:Y:S01]  /*21580*/  LDSM.16.MT88.4 R12, [R220+0x16000] ;  /* 0x01600000dc0c783b */ /* 0x000ee20000004200 */
[----:B------:R-:W-:-:S02]  /*21590*/  FMUL.FTZ R104, R104, R169 ;  /* 0x000000a968687220 */ /* 0x000fc40000410000 */
[----:B------:R-:W-:Y:S02]  /*215a0*/  FMUL.FTZ R105, R105, R169 ;  /* 0x000000a969697220 */ /* 0x000fe40000410000 */
[-C--:B------:R-:W-:Y:S02]  /*215b0*/  FMUL.FTZ R106, R106, R3.reuse ;  /* 0x000000036a6a7220 */ /* 0x080fe40000410000 */
[----:B------:R-:W-:Y:S01]  /*215c0*/  FMUL.FTZ R107, R107, R3 ;  /* 0x000000036b6b7220 */ /* 0x000fe20000410000 */
[----:B-1----:R-:W-:Y:S01]  /*215d0*/  HMMA.16816.F32.BF16 R100, R4, R8, R100 ;  /* 0x000000080464723c */ /* 0x002fe20000041864 */
[-C--:B------:R-:W-:Y:S02]  /*215e0*/  FMUL.FTZ R108, R108, R169.reuse ;  /* 0x000000a96c6c7220 */ /* 0x080fe40000410000 */
[----:B------:R-:W-:Y:S02]  /*215f0*/  FMUL.FTZ R109, R109, R169 ;  /* 0x000000a96d6d7220 */ /* 0x000fe40000410000 */
[----:B------:R-:W-:-:S02]  /*21600*/  FMUL.FTZ R110, R110, R3 ;  /* 0x000000036e6e7220 */ /* 0x000fc40000410000 */
[----:B------:R-:W-:Y:S01]  /*21610*/  FMUL.FTZ R111, R111, R3 ;  /* 0x000000036f6f7220 */ /* 0x000fe20000410000 */
[C---:B------:R-:W-:Y:S01]  /*21620*/  HMMA.16816.F32.BF16 R104, R4.reuse, R10, R104 ;  /* 0x0000000a0468723c */ /* 0x040fe20000041868 */
[-C--:B------:R-:W-:Y:S01]  /*21630*/  FMUL.FTZ R112, R112, R169.reuse ;  /* 0x000000a970707220 */ /* 0x080fe20000410000 */
[----:B------:R-:W1:Y:S01]  /*21640*/  LDSM.16.MT88.4 R8, [R219+0x16000] ;  /* 0x01600000db08783b */ /* 0x000e620000004200 */
[----:B------:R-:W-:Y:S02]  /*21650*/  FMUL.FTZ R113, R113, R169 ;  /* 0x000000a971717220 */ /* 0x000fe40000410000 */
[-C--:B------:R-:W-:Y:S02]  /*21660*/  FMUL.FTZ R114, R114, R3.reuse ;  /* 0x0000000372727220 */ /* 0x080fe40000410000 */
[----:B------:R-:W-:Y:S01]  /*21670*/  FMUL.FTZ R115, R115, R3 ;  /* 0x0000000373737220 */ /* 0x000fe20000410000 */
[----:B--2---:R-:W-:Y:S01]  /*21680*/  HMMA.16816.F32.BF16 R108, R4, R16, R108 ;  /* 0x00000010046c723c */ /* 0x004fe2000004186c */
[----:B------:R-:W-:-:S02]  /*21690*/  FMUL.FTZ R116, R116, R169 ;  /* 0x000000a974747220 */ /* 0x000fc40000410000 */
[----:B------:R-:W-:Y:S02]  /*216a0*/  FMUL.FTZ R117, R117, R169 ;  /* 0x000000a975757220 */ /* 0x000fe40000410000 */
[-C--:B------:R-:W-:Y:S02]  /*216b0*/  FMUL.FTZ R118, R118, R3.reuse ;  /* 0x0000000376767220 */ /* 0x080fe40000410000 */
[----:B------:R-:W-:Y:S01]  /*216c0*/  FMUL.FTZ R119, R119, R3 ;  /* 0x0000000377777220 */ /* 0x000fe20000410000 */
[----:B------:R-:W-:Y:S01]  /*216d0*/  HMMA.16816.F32.BF16 R112, R4, R18, R112 ;  /* 0x000000120470723c */ /* 0x000fe20000041870 */
[-C--:B------:R-:W-:Y:S01]  /*216e0*/  FMUL.FTZ R120, R120, R169.reuse ;  /* 0x000000a978787220 */ /* 0x080fe20000410000 */
[----:B------:R-:W2:Y:S01]  /*216f0*/  LDSM.16.MT88.4 R16, [R223+0x10800] ;  /* 0x01080000df10783b */ /* 0x000ea20000004200 */
[----:B------:R-:W-:Y:S02]  /*21700*/  FMUL.FTZ R121, R121, R169 ;  /* 0x000000a979797220 */ /* 0x000fe40000410000 */
[----:B------:R-:W-:-:S02]  /*21710*/  FMUL.FTZ R122, R122, R3 ;  /* 0x000000037a7a7220 */ /* 0x000fc40000410000 */
        /* <DEDUP_REMOVED lines=13> */
[----:B------:R-:W-:Y:S02]  /*217f0*/  FFMA.FTZ R165, R252, R169, R165 ;  /* 0x000000a9fca57223 */ /* 0x000fe400000100a5 */
[----:B------:R-:W-:Y:S02]  /*21800*/  FFMA.FTZ R3, R251, R3, R32 ;  /* 0x00000003fb037223 */ /* 0x000fe40000010020 */
[----:B------:R-:W-:-:S02]  /*21810*/  FADD.FTZ R35, R35, R165 ;  /* 0x000000a523237221 */ /* 0x000fc40000010000 */
[----:B------:R-:W-:Y:S01]  /*21820*/  FADD.FTZ R2, R2, R3 ;  /* 0x0000000302027221 */ /* 0x000fe20000010000 */
[----:B------:R-:W-:Y:S01]  /*21830*/  HMMA.16816.F32.BF16 R128, R4, R10, R128 ;  /* 0x0000000a0480723c */ /* 0x000fe20000041880 */
[----:B------:R-:W1:Y:S01]  /*21840*/  LDSM.16.MT88.4 R8, [R220+0x10800] ;  /* 0x01080000dc08783b */ /* 0x000e620000004200 */
[----:B------:R-:W-:Y:S01]  /*21850*/  FADD.FTZ R35, R34, R35 ;  /* 0x0000002322237221 */ /* 0x000fe20000010000 */
[----:B------:R-:W-:Y:S01]  /*21860*/  MOV R3, R166 ;  /* 0x000000a600037202 */ /* 0x000fe20000000f00 */
[----:B------:R-:W-:Y:S02]  /*21870*/  FADD.FTZ R2, R0, R2 ;  /* 0x0000000200027221 */ /* 0x000fe40000010000 */
[----:B------:R-:W-:Y:S01]  /*21880*/  FADD.FTZ R33, R33, R35 ;  /* 0x0000002321217221 */ /* 0x000fe20000010000 */
[----:B------:R-:W-:Y:S01]  /*21890*/  F2FP.BF16.PACK_AB R4, R176, R175 ;  /* 0x000000afb004723e */ /* 0x000fe200000010ff */
[----:B------:R-:W-:Y:S01]  /*218a0*/  FADD.FTZ R164, R164, R2 ;  /* 0x00000002a4a47221 */ /* 0x000fe20000010000 */
[----:B----4-:R-:W-:Y:S01]  /*218b0*/  F2FP.BF16.PACK_AB R5, R181, R179 ;  /* 0x000000b3b505723e */ /* 0x010fe200000010ff */
[----:B------:R-:W-:Y:S01]  /*218c0*/  FADD.FTZ R33, R175, R33 ;  /* 0x00000021af217221 */ /* 0x000fe20000010000 */
[----:B------:R-:W-:Y:S01]  /*218d0*/  F2FP.BF16.PACK_AB R6, R178, R177 ;  /* 0x000000b1b206723e */ /* 0x000fe200000010ff */
[----:B------:R-:W-:Y:S01]  /*218e0*/  FADD.FTZ R164, R179, R164 ;  /* 0x000000a4b3a47221 */ /* 0x000fe20000010000 */
[----:B------:R-:W-:Y:S01]  /*218f0*/  F2FP.BF16.PACK_AB R7, R182, R180 ;  /* 0x000000b4b607723e */ /* 0x000fe200000010ff */
[----:B------:R-:W-:-:S02]  /*21900*/  FADD.FTZ R176, R176, R33 ;  /* 0x00000021b0b07221 */ /* 0x000fc40000010000 */
[----:B------:R-:W-:Y:S01]  /*21910*/  FADD.FTZ R181, R181, R164 ;  /* 0x000000a4b5b57221 */ /* 0x000fe20000010000 */
[----:B------:R-:W-:Y:S01]  /*21920*/  MOV R164, R168 ;  /* 0x000000a800a47202 */ /* 0x000fe20000000f00 */
        /* <DEDUP_REMOVED lines=8> */
[----:B-----5:R-:W-:-:S06]  /*219b0*/  FADD.FTZ R182, R189, R182 ;  /* 0x000000b6bdb67221 */ /* 0x020fcc0000010000 */
        /* <DEDUP_REMOVED lines=43> */
[----:B------:R-:W-:Y:S01]  /*21c70*/  HMMA.16816.F32.BF16 R128, R4, R18, R128 ;  /* 0x000000120480723c */ /* 0x000fe20000041880 */
[----:B------:R-:W2:Y:S06]  /*21c80*/  LDSM.16.MT88.4 R16, [R220+0x11000] ;  /* 0x01100000dc10783b */ /* 0x000eac0000004200 */
        /* <DEDUP_REMOVED lines=11> */
[----:B------:R-:W-:Y:S02]  /*21d40*/  FADD.FTZ R183, R193, R183 ;  /* 0x000000b7c1b77221 */ /* 0x000fe40000010000 */
        /* <DEDUP_REMOVED lines=8> */
[----:B-1----:R-:W-:Y:S01]  /*21dd0*/  HMMA.16816.F32.BF16 R152, R4, R8, R152 ;  /* 0x000000080498723c */ /* 0x002fe20000041898 */
[----:B------:R-:W-:-:S07]  /*21de0*/  FADD.FTZ R251, R195, R192 ;  /* 0x000000c0c3fb7221 */ /* 0x000fce0000010000 */
[C---:B------:R-:W-:Y:S01]  /*21df0*/  HMMA.16816.F32.BF16 R148, R4.reuse, R10, R148 ;  /* 0x0000000a0494723c */ /* 0x040fe20000041894 */
[----:B------:R-:W1:Y:S07]  /*21e00*/  LDSM.16.MT88.4 R8, [R223+0x13000] ;  /* 0x01300000df08783b */ /* 0x000e6e0000004200 */
[C---:B--2---:R-:W-:Y:S08]  /*21e10*/  HMMA.16816.F32.BF16 R144, R4.reuse, R16, R144 ;  /* 0x000000100490723c */ /* 0x044ff00000041890 */
[C---:B------:R-:W-:Y:S01]  /*21e20*/  HMMA.16816.F32.BF16 R140, R4.reuse, R18, R140 ;  /* 0x00000012048c723c */ /* 0x040fe2000004188c */
[----:B------:R-:W2:Y:S07]  /*21e30*/  LDSM.16.MT88.4 R16, [R221+0x13000] ;  /* 0x01300000dd10783b */ /* 0x000eae0000004200 */
        /* <DEDUP_REMOVED lines=21> */
[C---:B----4-:R-:W-:Y:S08]  /*21f90*/  HMMA.16816.F32.BF16 R100, R4.reuse, R20, R100 ;  /* 0x000000140464723c */ /* 0x050ff00000041864 */
[C---:B---3--:R-:W-:Y:S08]  /*21fa0*/  HMMA.16816.F32.BF16 R76, R4.reuse, R12, R76 ;  /* 0x0000000c044c723c */ /* 0x048ff0000004184c */
[C---:B------:R-:W-:Y:S01]  /*21fb0*/  HMMA.16816.F32.BF16 R80, R4.reuse, R14, R80 ;  /* 0x0000000e0450723c */ /* 0x040fe20000041850 */
[----:B------:R-:W2:Y:S07]  /*21fc0*/  LDSM.16.MT88.4 R12, [R221+0x17000] ;  /* 0x01700000dd0c783b */ /* 0x000eae0000004200 */
[C---:B-1----:R-:W-:Y:S08]  /*21fd0*/  HMMA.16816.F32.BF16 R84, R4.reuse, R8, R84 ;  /* 0x000000080454723c */ /* 0x042ff00000041854 */
[C---:B------:R-:W-:Y:S01]  /*21fe0*/  HMMA.16816.F32.BF16 R88, R4.reuse, R10, R88 ;  /* 0x0000000a0458723c */ /* 0x040fe20000041858 */
[----:B------:R-:W1:Y:S07]  /*21ff0*/  LDSM.16.MT88.4 R8, [R220+0x17000] ;  /* 0x01700000dc08783b */ /* 0x000e6e0000004200 */
[C---:B------:R-:W-:Y:S01]  /*22000*/  HMMA.16816.F32.BF16 R104, R4.reuse, R22, R104 ;  /* 0x000000160468723c */ /* 0x040fe20000041868 */
[----:B------:R-:W3:Y:S07]  /*22010*/  LDSM.16.MT88.4 R20, [R223+0x11800] ;  /* 0x01180000df14783b */ /* 0x000eee0000004200 */
[C---:B------:R-:W-:Y:S08]  /*22020*/  HMMA.16816.F32.BF16 R124, R4.reuse, R24, R124 ;  /* 0x00000018047c723c */ /* 0x040ff0000004187c */
[C---:B------:R-:W-:Y:S01]  /*22030*/  HMMA.16816.F32.BF16 R128, R4.reuse, R26, R128 ;  /* 0x0000001a0480723c */ /* 0x040fe20000041880 */
[----:B------:R-:W-:Y:S07]  /*22040*/  LDSM.16.MT88.4 R24, [R221+0x13800] ;  /* 0x01380000dd18783b */ /* 0x000fee0000004200 */
[C---:B--2---:R-:W-:Y:S08]  /*22050*/  HMMA.16816.F32.BF16 R108, R4.reuse, R12, R108 ;  /* 0x0000000c046c723c */ /* 0x044ff0000004186c */
[C---:B------:R-:W-:Y:S01]  /*22060*/  HMMA.16816.F32.BF16 R112, R4.reuse, R14, R112 ;  /* 0x0000000e0470723c */ /* 0x040fe20000041870 */
[----:B------:R-:W2:Y:S07]  /*22070*/  LDSM.16.MT88.4 R12, [R220+0x11800] ;  /* 0x01180000dc0c783b */ /* 0x000eae0000004200 */
[C---:B-1----:R-:W-:Y:S08]  /*22080*/  HMMA.16816.F32.BF16 R116, R4.reuse, R8, R116 ;  /* 0x000000080474723c */ /* 0x042ff00000041874 */
[----:B------:R-:W-:Y:S01]  /*22090*/  HMMA.16816.F32.BF16 R120, R4, R10, R120 ;  /* 0x0000000a0478723c */ /* 0x000fe20000041878 */
[----:B------:R-:W1:Y:S06]  /*220a0*/  LDSM.16.MT88.4 R8, [R219+0x11800] ;  /* 0x01180000db08783b */ /* 0x000e6c0000004200 */
[----:B------:R-:W-:-:S02]  /*220b0*/  F2FP.BF16.PACK_AB R4, R194, R193 ;  /* 0x000000c1c204723e */ /* 0x000fc400000010ff */
[----:B------:R-:W-:Y:S02]  /*220c0*/  F2FP.BF16.PACK_AB R5, R170, R171 ;  /* 0x000000abaa05723e */ /* 0x000fe400000010ff */
[----:B------:R-:W-:Y:S02]  /*220d0*/  F2FP.BF16.PACK_AB R6, R172, R173 ;  /* 0x000000adac06723e */ /* 0x000fe400000010ff */
[----:B------:R-:W-:-:S07]  /*220e0*/  F2FP.BF16.PACK_AB R7, R195, R174 ;  /* 0x000000aec307723e */ /* 0x000fce00000010ff */
[C---:B---3--:R-:W-:Y:S08]  /*220f0*/  HMMA.16816.F32.BF16 R160, R4.reuse, R20, R160 ;  /* 0x0000001404a0723c */ /* 0x048ff000000418a0 */
        /* <DEDUP_REMOVED lines=31> */
[C---:B---3--:R-:W-:Y:S08]  /*222f0*/  HMMA.16816.F32.BF16 R84, R4.reuse, R20, R84 ;  /* 0x000000140454723c */ /* 0x048ff00000041854 */
[C---:B------:R-:W-:Y:S08]  /*22300*/  HMMA.16816.F32.BF16 R88, R4.reuse, R22, R88 ;  /* 0x000000160458723c */ /* 0x040ff00000041858 */
[C---:B------:R-:W-:Y:S08]  /*22310*/  HMMA.16816.F32.BF16 R92, R4.reuse, R24, R92 ;  /* 0x00000018045c723c */ /* 0x040ff0000004185c */
[C---:B------:R-:W-:Y:S08]  /*22320*/  HMMA.16816.F32.BF16 R96, R4.reuse, R26, R96 ;  /* 0x0000001a0460723c */ /* 0x040ff00000041860 */
[C---:B-1----:R-:W-:Y:S08]  /*22330*/  HMMA.16816.F32.BF16 R108, R4.reuse, R8, R108 ;  /* 0x00000008046c723c */ /* 0x042ff0000004186c */
[C---:B------:R-:W-:Y:S08]  /*22340*/  HMMA.16816.F32.BF16 R112, R4.reuse, R10, R112 ;  /* 0x0000000a0470723c */ /* 0x040ff00000041870 */
[C---:B------:R-:W-:Y:S08]  /*22350*/  HMMA.16816.F32.BF16 R116, R4.reuse, R16, R116 ;  /* 0x000000100474723c */ /* 0x040ff00000041874 */
[C---:B------:R-:W-:Y:S08]  /*22360*/  HMMA.16816.F32.BF16 R120, R4.reuse, R18, R120 ;  /* 0x000000120478723c */ /* 0x040ff00000041878 */
[C---:B--2---:R-:W-:Y:S08]  /*22370*/  HMMA.16816.F32.BF16 R124, R4.reuse, R12, R124 ;  /* 0x0000000c047c723c */ /* 0x044ff0000004187c */
[----:B------:R-:W-:Y:S11]  /*22380*/  HMMA.16816.F32.BF16 R128, R4, R14, R128 ;  /* 0x0000000e0480723c */ /* 0x000ff60000041880 */
[----:B------:R-:W-:Y:S08]  /*22390*/  @!UPT UIADD3 URZ, URZ, URZ, URZ ;  /* 0x0000003f3f3ff290 */ /* 0x000ff0000fffe03f */
.L_x_3525:
[----:B------:R-:W-:Y:S05]  /*223a0*/  @!P6 BRA `(.L_x_3534) ;  /* 0x000052100000e947 */ /* 0x000fea0003800000 */
[----:B------:R-:W-:Y:S02]  /*223b0*/  MOV R0, R3 ;  /* 0x0000000300007202 */ /* 0x000fe40000000f00 */
[----:B------:R-:W-:-:S02]  /*223c0*/  MOV R2, R164 ;  /* 0x000000a400027202 */ /* 0x000fc40000000f00 */
.L_x_3543:
        /* <DEDUP_REMOVED lines=77> */
.L_x_3536:
[----:B------:R-:W-:Y:S02]  /*228a0*/  ULDC.64 UR4, c[0x0][0x118] ;  /* 0x0000460000047ab9 */ /* 0x000fe40000000a00 */
[----:B------:R-:W2:Y:S02]  /*228b0*/  LD.E R7, [R164.64+0x40] ;  /* 0x00004004a4077980 */ /* 0x000ea4000c101900 */
[----:B--2---:R-:W-:Y:S04]  /*228c0*/  LEA R7, -R7, RZ, 0x6 ;  /* 0x000000ff07077211 */ /* 0x004fe800078e31ff */
[----:B------:R-:W-:Y:S02]  /*228d0*/  SHF.R.S32.HI R3, RZ, 0x1f, R7 ;  /* 0x0000001fff037819 */ /* 0x000fe40000011407 */
.L_x_3537:
[----:B------:R-:W-:Y:S05]  /*228e0*/  BSYNC B0 ;  /* 0x0000000000007941 */ /* 0x000fea0003800000 */
.L_x_3535:
[C---:B------:R-:W-:Y:S01]  /*228f0*/  LOP3.LUT P6, RZ, R246.reuse, 0x1, RZ, 0xc0, !PT ;  /* 0x00000001f6ff7812 */ /* 0x040fe200078cc0ff */
[----:B------:R-:W-:Y:S01]  /*22900*/  ULDC.64 UR4, c[0x0][0x118] ;  /* 0x0000460000047ab9 */ /* 0x000fe20000000a00 */
[C---:B------:R-:W-:Y:S01]  /*22910*/  LOP3.LUT P5, RZ, R246.reuse, 0x2, RZ, 0xc0, !PT ;  /* 0x00000002f6ff7812 */ /* 0x040fe200078ac0ff */
[----:B------:R-:W-:Y:S01]  /*22920*/  BSSY B1, `(.L_x_3538) ;  /* 0x000023b000017945 */ /* 0x000fe20003800000 */
[C---:B------:R-:W-:Y:S02]  /*22930*/  LEA R200, P0, R7.reuse, R185, 0x1 ;  /* 0x000000b907c87211 */ /* 0x040fe400078008ff */
[C---:B------:R-:W-:Y:S02]  /*22940*/  LOP3.LUT P4, RZ, R246.reuse, 0x4, RZ, 0xc0, !PT ;  /* 0x00000004f6ff7812 */ /* 0x040fe4000788c0ff */
[C---:B------:R-:W-:Y:S02]  /*22950*/  LEA.HI.X R201, R7.reuse, R184, R3, 0x1, P0 ;  /* 0x000000b807c97211 */ /* 0x040fe400000f0c03 */
[----:B------:R-:W-:Y:S02]  /*22960*/  LOP3.LUT P3, RZ, R246, 0x8, RZ, 0xc0, !PT ;  /* 0x00000008f6ff7812 */ /* 0x000fe4000786c0ff */
[----:B------:R-:W-:Y:S01]  /*22970*/  IADD3 R6, P1, R7, R230, RZ ;  /* 0x000000e607067210 */ /* 0x000fe20007f3e0ff */
[----:B------:R-:W-:Y:S01]  /*22980*/  @!PT LDS RZ, [RZ] ;  /* 0x00000000fffff984 */ /* 0x000fe20000000800 */
[----:B------:R-:W-:Y:S01]  /*22990*/  @!PT LDS RZ, [RZ] ;  /* 0x00000000fffff984 */ /* 0x000fe20000000800 */
[----:B------:R-:W-:Y:S01]  /*229a0*/  @!PT LDS RZ, [RZ] ;  /* 0x00000000fffff984 */ /* 0x000fe20000000800 */
[----:B------:R1:W-:Y:S02]  /*229b0*/  @P6 LDGSTS.E.BYPASS.LTC128B.128 [R244+0x10000], [R200.64] ;  /* 0x10000000c8f46fae */ /* 0x0003e4000b901d44 */
[--C-:B------:R-:W-:Y:S01]  /*229c0*/  @P5 IMAD.MOV.U32 R28, RZ, RZ, R200.reuse ;  /* 0x000000ffff1c5224 */ /* 0x100fe200078e00c8 */
[----:B------:R-:W-:Y:S01]  /*229d0*/  @P5 MOV R29, R201 ;  /* 0x000000c9001d5202 */ /* 0x000fe20000000f00 */
[----:B------:R-:W-:Y:S01]  /*229e0*/  @!P6 STS.128 [R244+0x10000], RZ ;  /* 0x010000fff400e388 */ /* 0x000fe20000000c00 */
[----:B------:R-:W-:Y:S01]  /*229f0*/  IMAD.X R5, R3, 0x1, R231, P1 ;  /* 0x0000000103057824 */ /* 0x000fe200008e06e7 */
[CC--:B------:R-:W-:Y:S02]  /*22a00*/  @P6 LEA R16, P1, R6.reuse, R185.reuse, 0x1 ;  /* 0x000000b906106211 */ /* 0x0c0fe400078208ff */
[----:B------:R-:W-:Y:S01]  /*22a10*/  @!PT LDS RZ, [RZ] ;  /* 0x00000000fffff984 */ /* 0x000fe20000000800 */
[----:B------:R-:W-:Y:S01]  /*22a20*/  @!PT LDS RZ, [RZ] ;  /* 0x00000000fffff984 */ /* 0x000fe20000000800 */
[----:B------:R-:W-:Y:S01]  /*22a30*/  @!PT LDS RZ, [RZ] ;  /* 0x00000000fffff984 */ /* 0x000fe20000000800 */
[----:B------:R2:W-:Y:S01]  /*22a40*/  @P5 LDGSTS.E.BYPASS.LTC128B.128 [R244+0x12000], [R28.64+0x80] ;  /* 0x120000801cf45fae */ /* 0x0005e2000b901d44 */
[CC--:B------:R-:W-:Y:S02]  /*22a50*/  @P5 LEA R12, P0, R6.reuse, R185.reuse, 0x1 ;  /* 0x000000b9060c5211 */ /* 0x0c0fe400078008ff */
[C-C-:B------:R-:W-:Y:S01]  /*22a60*/  @P6 LEA.HI.X R17, R6.reuse, R184, R5.reuse, 0x1, P1 ;  /* 0x000000b806116211 */ /* 0x140fe200008f0c05 */
[----:B------:R-:W-:Y:S01]  /*22a70*/  @!P5 STS.128 [R244+0x12000], RZ ;  /* 0x012000fff400d388 */ /* 0x000fe20000000c00 */
[C---:B------:R-:W-:Y:S02]  /*22a80*/  IADD3 R4, P2, R6.reuse, R230, RZ ;  /* 0x000000e606047210 */ /* 0x040fe40007f5e0ff */
[CC--:B------:R-:W-:Y:S02]  /*22a90*/  @P5 LEA.HI.X R13, R6.reuse, R184.reuse, R5, 0x1, P0 ;  /* 0x000000b8060d5211 */ /* 0x0c0fe400000f0c05 */
[CC--:B------:R-:W-:Y:S01]  /*22aa0*/  @P3 LEA R8, P1, R6.reuse, R185.reuse, 0x1 ;  /* 0x000000b906083211 */ /* 0x0c0fe200078208ff */
[----:B------:R-:W-:Y:S01]  /*22ab0*/  IMAD.X R3, R5, 0x1, R231, P2 ;  /* 0x0000000105037824 */ /* 0x000fe200010e06e7 */
[CC--:B------:R-:W-:Y:S02]  /*22ac0*/  @P4 LEA R10, P2, R6.reuse, R185.reuse, 0x1 ;  /* 0x000000b9060a4211 */ /* 0x0c0fe400078408ff */
[CCC-:B------:R-:W-:Y:S02]  /*22ad0*/  @P3 LEA.HI.X R9, R6.reuse, R184.reuse, R5.reuse, 0x1, P1 ;  /* 0x000000b806093211 */ /* 0x1c0fe400008f0c05 */
[-C--:B------:R-:W-:Y:S02]  /*22ae0*/  @P4 LEA.HI.X R11, R6, R184.reuse, R5, 0x1, P2 ;  /* 0x000000b8060b4211 */ /* 0x080fe400010f0c05 */
[CC--:B------:R-:W-:Y:S02]  /*22af0*/  @P6 LEA R14, P0, R4.reuse, R185.reuse, 0x1 ;  /* 0x000000b9040e6211 */ /* 0x0c0fe400078008ff */
[CC--:B------:R-:W-:Y:S02]  /*22b00*/  @P5 LEA R20, P2, R4.reuse, R185.reuse, 0x1 ;  /* 0x000000b904145211 */ /* 0x0c0fe400078408ff */
[CCC-:B------:R-:W-:Y:S02]  /*22b10*/  @P6 LEA.HI.X R15, R4.reuse, R184.reuse, R3.reuse, 0x1, P0 ;  /* 0x000000b8040f6211 */ /* 0x1c0fe400000f0c03 */
[CC--:B------:R-:W-:Y:S02]  /*22b20*/  @P5 LEA.HI.X R21, R4.reuse, R184.reuse, R3, 0x1, P2 ;  /* 0x000000b804155211 */ /* 0x0c0fe400010f0c03 */
[CC--:B------:R-:W-:Y:S01]  /*22b30*/  @P4 LEA R18, P1, R4.reuse, R185.reuse, 0x1 ;  /* 0x000000b904124211 */ /* 0x0c0fe200078208ff */
[--C-:B--2---:R-:W-:Y:S01]  /*22b40*/  @P4 IMAD.MOV.U32 R28, RZ, RZ, R200.reuse ;  /* 0x000000ffff1c4224 */ /* 0x104fe200078e00c8 */
[CC--:B------:R-:W-:Y:S01]  /*22b50*/  @P3 LEA R6, P0, R4.reuse, R185.reuse, 0x1 ;  /* 0x000000b904063211 */ /* 0x0c0fe200078008ff */
[----:B------:R-:W-:Y:S01]  /*22b60*/  @P4 IMAD.MOV.U32 R29, RZ, RZ, R201 ;  /* 0x000000ffff1d4224 */ /* 0x000fe200078e00c9 */
[C-C-:B------:R-:W-:Y:S02]  /*22b70*/  @P4 LEA.HI.X R19, R4.reuse, R184, R3.reuse, 0x1, P1 ;  /* 0x000000b804134211 */ /* 0x140fe400008f0c03 */
[C---:B------:R-:W-:Y:S02]  /*22b80*/  IADD3 R5, P2, R4.reuse, R230, RZ ;  /* 0x000000e604057210 */ /* 0x040fe40007f5e0ff */
[----:B------:R-:W-:Y:S01]  /*22b90*/  @!PT LDS RZ, [RZ] ;  /* 0x00000000fffff984 */ /* 0x000fe20000000800 */
[----:B------:R-:W-:Y:S01]  /*22ba0*/  @!PT LDS RZ, [RZ] ;  /* 0x00000000fffff984 */ /* 0x000fe20000000800 */
[----:B------:R-:W-:Y:S01]  /*22bb0*/  @!PT LDS RZ, [RZ] ;  /* 0x00000000fffff984 */ /* 0x000fe20000000800 */
[----:B------:R2:W-:Y:S01]  /*22bc0*/  @P4 LDGSTS.E.BYPASS.LTC128B.128 [R244+0x14000], [R28.64+0x100] ;  /* 0x140001001cf44fae */ /* 0x0005e2000b901d44 */
[-C--:B------:R-:W-:Y:S02]  /*22bd0*/  @P3 LEA.HI.X R7, R4, R184.reuse, R3, 0x1, P0 ;  /* 0x000000b804073211 */ /* 0x080fe400000f0c03 */
[----:B------:R-:W-:Y:S01]  /*22be0*/  IMAD.X R3, R3, 0x1, R231, P2 ;  /* 0x0000000103037824 */ /* 0x000fe200010e06e7 */
[----:B------:R-:W-:Y:S01]  /*22bf0*/  @!P4 STS.128 [R244+0x14000], RZ ;  /* 0x014000fff400c388 */ /* 0x000fe20000000c00 */
[CC--:B------:R-:W-:Y:S02]  /*22c00*/  @P6 LEA R26, P0, R5.reuse, R185.reuse, 0x1 ;  /* 0x000000b9051a6211 */ /* 0x0c0fe400078008ff */
[CC--:B------:R-:W-:Y:S02]  /*22c10*/  @P5 LEA R24, P2, R5.reuse, R185.reuse, 0x1 ;  /* 0x000000b905185211 */ /* 0x0c0fe400078408ff */
[CCC-:B------:R-:W-:Y:S02]  /*22c20*/  @P6 LEA.HI.X R27, R5.reuse, R184.reuse, R3.reuse, 0x1, P0 ;  /* 0x000000b8051b6211 */ /* 0x1c0fe400000f0c03 */
[CCC-:B------:R-:W-:Y:S02]  /*22c30*/  @P5 LEA.HI.X R25, R5.reuse, R184.reuse, R3.reuse, 0x1, P2 ;  /* 0x000000b805195211 */ /* 0x1c0fe400010f0c03 */
[CC--:B------:R-:W-:Y:S02]  /*22c40*/  @P4 LEA R22, P1, R5.reuse, R185.reuse, 0x1 ;  /* 0x000000b905164211 */ /* 0x0c0fe400078208ff */
[C---:B------:R-:W-:Y:S02]  /*22c50*/  @P3 LEA R4, P0, R5.reuse, R185, 0x1 ;  /* 0x000000b905043211 */ /* 0x040fe400078008ff */
[CCC-:B------:R-:W-:Y:S02]  /*22c60*/  @P4 LEA.HI.X R23, R5.reuse, R184.reuse, R3.reuse, 0x1, P1 ;  /* 0x000000b805174211 */ /* 0x1c0fe400008f0c03 */
[----:B------:R-:W-:Y:S02]  /*22c70*/  @P3 LEA.HI.X R5, R5, R184, R3, 0x1, P0 ;  /* 0x000000b805053211 */ /* 0x000fe400000f0c03 */
[----:B------:R-:W-:Y:S01]  /*22c80*/  ISETP.GT.AND P0, PT, R245, R234, PT ;  /* 0x000000eaf500720c */ /* 0x000fe20003f04270 */
[----:B--2---:R-:W-:Y:S02]  /*22c90*/  @P3 IMAD.MOV.U32 R28, RZ, RZ, R200 ;  /* 0x000000ffff1c3224 */ /* 0x004fe400078e00c8 */
        /* <DEDUP_REMOVED lines=67> */
[----:B-----5:R-:W2:Y:S04]  /*230d0*/  LDSM.16.M88.4 R8, [R228+0x8000] ;  /* 0x00800000e408783b */ /* 0x020ea80000000200 */
[----:B---3--:R-:W4:Y:S04]  /*230e0*/  LDSM.16.M88.4 R16, [R228+0x8800] ;  /* 0x00880000e410783b */ /* 0x008f280000000200 */
[----:B-1----:R-:W1:Y:S04]  /*230f0*/  LDSM.16.M88.4 R24, [R228+0x9000] ;  /* 0x00900000e418783b */ /* 0x002e680000000200 */
[----:B------:R-:W0:Y:S04]  /*23100*/  LDGDEPBAR ;  /* 0x00000000000079af */ /* 0x000e280000000000 */
[----:B------:R-:W3:Y:S04]  /*23110*/  LDSM.16.M88.4 R168, [R228+0x9800] ;  /* 0x00980000e4a8783b */ /* 0x000ee80000000200 */
[----:B------:R-:W-:Y:S04]  /*23120*/  LDSM.16.M88.4 R172, [R227] ;  /* 0x00000000e3ac783b */ /* 0x000fe80000000200 */
[----:B------:R-:W5:Y:S04]  /*23130*/  LDSM.16.M88.4 R176, [R226] ;  /* 0x00000000e2b0783b */ /* 0x000f680000000200 */
[----:B------:R-:W1:Y:S04]  /*23140*/  LDSM.16.M88.4 R180, [R218] ;  /* 0x00000000dab4783b */ /* 0x000e680000000200 */
[----:B------:R-:W1:Y:S04]  /*23150*/  LDSM.16.M88.4 R184, [R217] ;  /* 0x00000000d9b8783b */ /* 0x000e680000000200 */
[----:B------:R-:W3:Y:S01]  /*23160*/  LDSM.16.M88.4 R188, [R216] ;  /* 0x00000000d8bc783b */ /* 0x000ee20000000200 */
[C---:B--2---:R-:W-:Y:S03]  /*23170*/  HMMA.16816.F32.BF16 R4, R32.reuse, R8, RZ ;  /* 0x000000082004723c */ /* 0x044fe600000418ff */
[----:B------:R-:W-:Y:S04]  /*23180*/  LDSM.16.M88.4 R192, [R222+0x8000] ;  /* 0x00800000dec0783b */ /* 0x000fe80000000200 */
[----:B------:R-:W-:Y:S01]  /*23190*/  LDSM.16.M88.4 R196, [R222+0x8800] ;  /* 0x00880000dec4783b */ /* 0x000fe20000000200 */
[C---:B------:R-:W-:Y:S08]  /*231a0*/  HMMA.16816.F32.BF16 R8, R32.reuse, R10, RZ ;  /* 0x0000000a2008723c */ /* 0x040ff000000418ff */
[C---:B----4-:R-:W-:Y:S08]  /*231b0*/  HMMA.16816.F32.BF16 R12, R32.reuse, R16, RZ ;  /* 0x00000010200c723c */ /* 0x050ff000000418ff */
[C---:B------:R-:W-:Y:S08]  /*231c0*/  HMMA.16816.F32.BF16 R16, R32.reuse, R18, RZ ;  /* 0x000000122010723c */ /* 0x040ff000000418ff */
[C---:B-1----:R-:W-:Y:S08]  /*231d0*/  HMMA.16816.F32.BF16 R20, R32.reuse, R24, RZ ;  /* 0x000000182014723c */ /* 0x042ff000000418ff */
[C---:B------:R-:W-:Y:S08]  /*231e0*/  HMMA.16816.F32.BF16 R24, R32.reuse, R26, RZ ;  /* 0x0000001a2018723c */ /* 0x040ff000000418ff */
[C---:B---3--:R-:W-:Y:S08]  /*231f0*/  HMMA.16816.F32.BF16 R28, R32.reuse, R168, RZ ;  /* 0x000000a8201c723c */ /* 0x048ff000000418ff */
[----:B------:R-:W-:Y:S01]  /*23200*/  HMMA.16816.F32.BF16 R32, R32, R170, RZ ;  /* 0x000000aa2020723c */ /* 0x000fe200000418ff */
[----:B------:R-:W1:Y:S07]  /*23210*/  LDSM.16.M88.4 R168, [R225] ;  /* 0x00000000e1a8783b */ /* 0x000e6e0000000200 */
[C---:B-----5:R-:W-:Y:S08]  /*23220*/  HMMA.16816.F32.BF16 R4, R172.reuse, R176, R4 ;  /* 0x000000b0ac04723c */ /* 0x060ff00000041804 */
[C---:B------:R-:W-:Y:S01]  /*23230*/  HMMA.16816.F32.BF16 R8, R172.reuse, R178, R8 ;  /* 0x000000b2ac08723c */ /* 0x040fe20000041808 */
[----:B------:R-:W2:Y:S07]  /*23240*/  LDSM.16.M88.4 R176, [R222+0x9000] ;  /* 0x00900000deb0783b */ /* 0x000eae0000000200 */
[C---:B------:R-:W-:Y:S07]  /*23250*/  HMMA.16816.F32.BF16 R12, R172.reuse, R180, R12 ;  /* 0x000000b4ac0c723c */ /* 0x040fee000004180c */
[----:B------:R-:W-:Y:S01]  /*23260*/  MOV R180, R200 ;  /* 0x000000c800b47202 */ /* 0x000fe20000000f00 */
[C---:B------:R-:W-:Y:S04]  /*23270*/  HMMA.16816.F32.BF16 R16, R172.reuse, R182, R16 ;  /* 0x000000b6ac10723c */ /* 0x040fe80000041810 */
[----:B------:R-:W-:Y:S02]  /*23280*/  IMAD.MOV.U32 R181, RZ, RZ, R201 ;  /* 0x000000ffffb57224 */ /* 0x000fe400078e00c9 */
[----:B------:R-:W3:Y:S02]  /*23290*/  LDSM.16.M88.4 R200, [R222+0x9800] ;  /* 0x00980000dec8783b */ /* 0x000ee40000000200 */
[C---:B------:R-:W-:Y:S08]  /*232a0*/  HMMA.16816.F32.BF16 R20, R172.reuse, R184, R20 ;  /* 0x000000b8ac14723c */ /* 0x040ff00000041814 */
[C---:B------:R-:W-:Y:S01]  /*232b0*/  HMMA.16816.F32.BF16 R24, R172.reuse, R186, R24 ;  /* 0x000000baac18723c */ /* 0x040fe20000041818 */
[----:B------:R-:W-:Y:S07]  /*232c0*/  LDSM.16.M88.4 R184, [R215] ;  /* 0x00000000d7b8783b */ /* 0x000fee0000000200 */
[C---:B------:R-:W-:Y:S07]  /*232d0*/  HMMA.16816.F32.BF16 R28, R172.reuse, R188, R28 ;  /* 0x000000bcac1c723c */ /* 0x040fee000004181c */
[----:B------:R-:W-:Y:S01]  /*232e0*/  IMAD.MOV.U32 R188, RZ, RZ, R180 ;  /* 0x000000ffffbc7224 */ /* 0x000fe200078e00b4 */
[----:B------:R-:W-:Y:S01]  /*232f0*/  HMMA.16816.F32.BF16 R32, R172, R190, R32 ;  /* 0x000000beac20723c */ /* 0x000fe20000041820 */
[----:B------:R-:W-:Y:S03]  /*23300*/  LDSM.16.M88.4 R172, [R215+0x800] ;  /* 0x00080000d7ac783b */ /* 0x000fe60000000200 */
[----:B------:R-:W-:Y:S02]  /*23310*/  IMAD.MOV.U32 R189, RZ, RZ, R181 ;  /* 0x000000ffffbd7224 */ /* 0x000fe400078e00b5 */
[----:B------:R-:W4:Y:S02]  /*23320*/  LDSM.16.M88.4 R180, [R224] ;  /* 0x00000000e0b4783b */ /* 0x000f240000000200 */
        /* <DEDUP_REMOVED lines=8> */
[----:B------:R-:W1:Y:S07]  /*233b0*/  LDSM.16.M88.4 R176, [R215+0x1000] ;  /* 0x00100000d7b0783b */ /* 0x000e6e0000000200 */
[C---:B---3--:R-:W-:Y:S07]  /*233c0*/  HMMA.16816.F32.BF16 R28, R168.reuse, R200, R28 ;  /* 0x000000c8a81c723c */ /* 0x048fee000004181c */
[----:B------:R-:W-:Y:S01]  /*233d0*/  IMAD.MOV.U32 R200, RZ, RZ, R188 ;  /* 0x000000ffffc87224 */ /* 0x000fe200078e00bc */
[----:B------:R-:W-:Y:S01]  /*233e0*/  HMMA.16816.F32.BF16 R32, R168, R202, R32 ;  /* 0x000000caa820723c */ /* 0x000fe20000041820 */
[----:B------:R-:W2:Y:S03]  /*233f0*/  LDSM.16.M88.4 R168, [R215+0x1800] ;  /* 0x00180000d7a8783b */ /* 0x000ea60000000200 */
[----:B------:R-:W-:Y:S02]  /*23400*/  MOV R201, R189 ;  /* 0x000000bd00c97202 */ /* 0x000fe40000000f00 */
[----:B------:R-:W3:Y:S02]  /*23410*/  LDSM.16.M88.4 R188, [R229+0x2000] ;  /* 0x00200000e5bc783b */ /* 0x000ee40000000200 */
[C---:B----4-:R-:W-:Y:S08]  /*23420*/  HMMA.16816.F32.BF16 R4, R180.reuse, R184, R4 ;  /* 0x000000b8b404723c */ /* 0x050ff00000041804 */
[C---:B------:R-:W-:Y:S01]  /*23430*/  HMMA.16816.F32.BF16 R8, R180.reuse, R186, R8 ;  /* 0x000000bab408723c */ /* 0x040fe20000041808 */
[----:B------:R-:W4:Y:S07]  /*23440*/  LDSM.16.M88.4 R184, [R228+0xb000] ;  /* 0x00b00000e4b8783b */ /* 0x000f2e0000000200 */
[C---:B------:R-:W-:Y:S07]  /*23450*/  HMMA.16816.F32.BF16 R12, R180.reuse, R172, R12 ;  /* 0x000000acb40c723c */ /* 0x040fee000004180c */
[----:B------:R-:W-:Y:S01]  /*23460*/  IMAD.MOV.U32 R172, RZ, RZ, R200 ;  /* 0x000000ffffac7224 */ /* 0x000fe200078e00c8 */
[C---:B------:R-:W-:Y:S04]  /*23470*/  HMMA.16816.F32.BF16 R16, R180.reuse, R174, R16 ;  /* 0x000000aeb410723c */ /* 0x040fe80000041810 */
[----:B------:R-:W-:Y:S02]  /*23480*/  IMAD.MOV.U32 R173, RZ, RZ, R201 ;  /* 0x000000ffffad7224 */ /* 0x000fe400078e00c9 */
[----:B------:R-:W5:Y:S02]  /*23490*/  LDSM.16.M88.4 R200, [R228+0xb800] ;  /* 0x00b80000e4c8783b */ /* 0x000f640000000200 */
[C---:B-1----:R-:W-:Y:S08]  /*234a0*/  HMMA.16816.F32.BF16 R20, R180.reuse, R176, R20 ;  /* 0x000000b0b414723c */ /* 0x042ff00000041814 */
[C---:B------:R-:W-:Y:S01]  /*234b0*/  HMMA.16816.F32.BF16 R24, R180.reuse, R178, R24 ;  /* 0x000000b2b418723c */ /* 0x040fe20000041818 */
[----:B------:R-:W-:Y:S07]  /*234c0*/  LDSM.16.M88.4 R176, [R213] ;  /* 0x00000000d5b0783b */ /* 0x000fee0000000200 */
[C---:B--2---:R-:W-:Y:S08]  /*234d0*/  HMMA.16816.F32.BF16 R28, R180.reuse, R168, R28 ;  /* 0x000000a8b41c723c */ /* 0x044ff0000004181c */
[----:B------:R-:W-:Y:S01]  /*234e0*/  HMMA.16816.F32.BF16 R32, R180, R170, R32 ;  /* 0x000000aab420723c */ /* 0x000fe20000041820 */
[----:B------:R-:W-:Y:S04]  /*234f0*/  LDSM.16.M88.4 R168, [R227+0x2000] ;  /* 0x00200000e3a8783b */ /* 0x000fe80000000200 */
[----:B------:R-:W-:Y:S03]  /*23500*/  LDSM.16.M88.4 R180, [R212] ;  /* 0x00000000d4b4783b */ /* 0x000fe60000000200 */
[C---:B---3--:R-:W-:Y:S07]  /*23510*/  HMMA.16816.F32.BF16 R4, R188.reuse, R192, R4 ;  /* 0x000000c0bc04723c */ /* 0x048fee0000041804 */
[----:B------:R-:W-:Y:S01]  /*23520*/  IMAD.MOV.U32 R192, RZ, RZ, R172 ;  /* 0x000000ffffc07224 */ /* 0x000fe200078e00ac */
[C---:B------:R-:W-:Y:S04]  /*23530*/  HMMA.16816.F32.BF16 R8, R188.reuse, R194, R8 ;  /* 0x000000c2bc08723c */ /* 0x040fe80000041808 */
[----:B------:R-:W-:Y:S02]  /*23540*/  IMAD.MOV.U32 R193, RZ, RZ, R173 ;  /* 0x000000ffffc17224 */ /* 0x000fe400078e00ad */
[----:B------:R-:W1:Y:S02]  /*23550*/  LDSM.16.M88.4 R172, [R214] ;  /* 0x00000000d6ac783b */ /* 0x000e640000000200 */
[C---:B------:R-:W-:Y:S08]  /*23560*/  HMMA.16816.F32.BF16 R12, R188.reuse, R196, R12 ;  /* 0x000000c4bc0c723c */ /* 0x040ff0000004180c */
[C---:B------:R-:W-:Y:S01]  /*23570*/  HMMA.16816.F32.BF16 R16, R188.reuse, R198, R16 ;  /* 0x000000c6bc10723c */ /* 0x040fe20000041810 */
[----:B------:R-:W-:Y:S07]  /*23580*/  LDSM.16.M88.4 R196, [R222+0xa000] ;  /* 0x00a00000dec4783b */ /* 0x000fee0000000200 */
[C---:B----4-:R-:W-:Y:S08]  /*23590*/  HMMA.16816.F32.BF16 R20, R188.reuse, R184, R20 ;  /* 0x000000b8bc14723c */ /* 0x050ff00000041814 */
[C---:B------:R-:W-:Y:S01]  /*235a0*/  HMMA.16816.F32.BF16 R24, R188.reuse, R186, R24 ;  /* 0x000000babc18723c */ /* 0x040fe20000041818 */
[----:B------:R-:W2:Y:S07]  /*235b0*/  LDSM.16.M88.4 R184, [R211] ;  /* 0x00000000d3b8783b */ /* 0x000eae0000000200 */
[C---:B-----5:R-:W-:Y:S07]  /*235c0*/  HMMA.16816.F32.BF16 R28, R188.reuse, R200, R28 ;  /* 0x000000c8bc1c723c */ /* 0x060fee000004181c */
[----:B------:R-:W-:Y:S01]  /*235d0*/  MOV R200, R192 ;  /* 0x000000c000c87202 */ /* 0x000fe20000000f00 */
[----:B------:R-:W-:Y:S01]  /*235e0*/  HMMA.16816.F32.BF16 R32, R188, R202, R32 ;  /* 0x000000cabc20723c */ /* 0x000fe20000041820 */
[----:B------:R-:W-:Y:S03]  /*235f0*/  LDSM.16.M88.4 R188, [R222+0xa800] ;  /* 0x00a80000debc783b */ /* 0x000fe60000000200 */
[----:B------:R-:W-:Y:S02]  /*23600*/  IMAD.MOV.U32 R201, RZ, RZ, R193 ;  /* 0x000000ffffc97224 */ /* 0x000fe400078e00c1 */
[----:B------:R-:W3:Y:S02]  /*23610*/  LDSM.16.M88.4 R192, [R225+0x2000] ;  /* 0x00200000e1c0783b */ /* 0x000ee40000000200 */
[C---:B-1----:R-:W-:Y:S08]  /*23620*/  HMMA.16816.F32.BF16 R4, R168.reuse, R172, R4 ;  /* 0x000000aca804723c */ /* 0x042ff00000041804 */
[C---:B------:R-:W-:Y:S01]  /*23630*/  HMMA.16816.F32.BF16 R8, R168.reuse, R174, R8 ;  /* 0x000000aea808723c */ /* 0x040fe20000041808 */
[----:B------:R-:W1:Y:S07]  /*23640*/  LDSM.16.M88.4 R172, [R222+0xb000] ;  /* 0x00b00000deac783b */ /* 0x000e6e0000000200 */
[C---:B------:R-:W-:Y:S07]  /*23650*/  HMMA.16816.F32.BF16 R12, R168.reuse, R176, R12 ;  /* 0x000000b0a80c723c */ /* 0x040fee000004180c */
[----:B------:R-:W-:Y:S01]  /*23660*/  IMAD.MOV.U32 R176, RZ, RZ, R200 ;  /* 0x000000ffffb07224 */ /* 0x000fe200078e00c8 */
[C---:B------:R-:W-:Y:S04]  /*23670*/  HMMA.16816.F32.BF16 R16, R168.reuse, R178, R16 ;  /* 0x000000b2a810723c */ /* 0x040fe80000041810 */
[----:B------:R-:W-:Y:S02]  /*23680*/  IMAD.MOV.U32 R177, RZ, RZ, R201 ;  /* 0x000000ffffb17224 */ /* 0x000fe400078e00c9 */
[----:B------:R-:W4:Y:S02]  /*23690*/  LDSM.16.M88.4 R200, [R222+0xb800] ;  /* 0x00b80000dec8783b */ /* 0x000f240000000200 */
[C---:B------:R-:W-:Y:S08]  /*236a0*/  HMMA.16816.F32.BF16 R20, R168.reuse, R180, R20 ;  /* 0x000000b4a814723c */ /* 0x040ff00000041814 */
[C---:B------:R-:W-:Y:S01]  /*236b0*/  HMMA.16816.F32.BF16 R24, R168.reuse, R182, R24 ;  /* 0x000000b6a818723c */ /* 0x040fe20000041818 */
[----:B------:R-:W-:Y:S07]  /*236c0*/  LDSM.16.M88.4 R180, [R215+0x2800] ;  /* 0x00280000d7b4783b */ /* 0x000fee0000000200 */
[C---:B--2---:R-:W-:Y:S07]  /*236d0*/  HMMA.16816.F32.BF16 R28, R168.reuse, R184, R28 ;  /* 0x000000b8a81c723c */ /* 0x044fee000004181c */
[----:B------:R-:W-:Y:S01]  /*236e0*/  IMAD.MOV.U32 R184, RZ, RZ, R176 ;  /* 0x000000ffffb87224 */ /* 0x000fe200078e00b0 */
[----:B------:R-:W-:Y:S01]  /*236f0*/  HMMA.16816.F32.BF16 R32, R168, R186, R32 ;  /* 0x000000baa820723c */ /* 0x000fe20000041820 */
[----:B------:R-:W-:Y:S03]  /*23700*/  LDSM.16.M88.4 R168, [R224+0x2000] ;  /* 0x00200000e0a8783b */ /* 0x000fe60000000200 */
[----:B------:R-:W-:Y:S02]  /*23710*/  MOV R185, R177 ;  /* 0x000000b100b97202 */ /* 0x000fe40000000f00 */
[----:B------:R-:W2:Y:S02]  /*23720*/  LDSM.16.M88.4 R176, [R215+0x2000] ;  /* 0x00200000d7b0783b */ /* 0x000ea40000000200 */
[C---:B---3--:R-:W-:Y:S08]  /*23730*/  HMMA.16816.F32.BF16 R4, R192.reuse, R196, R4 ;  /* 0x000000c4c004723c */ /* 0x048ff00000041804 */
[C---:B------:R-:W-:Y:S01]  /*23740*/  HMMA.16816.F32.BF16 R8, R192.reuse, R198, R8 ;  /* 0x000000c6c008723c */ /* 0x040fe20000041808 */
[----:B------:R-:W-:Y:S07]  /*23750*/  LDSM.16.M88.4 R196, [R215+0x3800] ;  /* 0x00380000d7c4783b */ /* 0x000fee0000000200 */
[C---:B------:R-:W-:Y:S07]  /*23760*/  HMMA.16816.F32.BF16 R12, R192.reuse, R188, R12 ;  /* 0x000000bcc00c723c */ /* 0x040fee000004180c */
[----:B------:R-:W-:Y:S01]  /*23770*/  IMAD.MOV.U32 R188, RZ, RZ, R184 ;  /* 0x000000ffffbc7224 */ /* 0x000fe200078e00b8 */
[C---:B------:R-:W-:Y:S04]  /*23780*/  HMMA.16816.F32.BF16 R16, R192.reuse, R190, R16 ;  /* 0x000000bec010723c */ /* 0x040fe80000041810 */
[----:B------:R-:W-:Y:S02]  /*23790*/  IMAD.MOV.U32 R189, RZ, RZ, R185 ;  /* 0x000000ffffbd7224 */ /* 0x000fe400078e00b9 */
[----:B------:R-:W3:Y:S02]  /*237a0*/  LDSM.16.M88.4 R184, [R215+0x3000] ;  /* 0x00300000d7b8783b */ /* 0x000ee40000000200 */
[C---:B-1----:R-:W-:Y:S08]  /*237b0*/  HMMA.16816.F32.BF16 R20, R192.reuse, R172, R20 ;  /* 0x000000acc014723c */ /* 0x042ff00000041814 */
[C---:B------:R-:W-:Y:S01]  /*237c0*/  HMMA.16816.F32.BF16 R24, R192.reuse, R174, R24 ;  /* 0x000000aec018723c */ /* 0x040fe20000041818 */
[----:B------:R-:W-:Y:S07]  /*237d0*/  LDSM.16.M88.4 R172, [R229+0x4000] ;  /* 0x00400000e5ac783b */ /* 0x000fee0000000200 */
[C---:B----4-:R-:W-:Y:S07]  /*237e0*/  HMMA.16816.F32.BF16 R28, R192.reuse, R200, R28 ;  /* 0x000000c8c01c723c */ /* 0x050fee000004181c */
[----:B------:R-:W-:Y:S01]  /*237f0*/  IMAD.MOV.U32 R200, RZ, RZ, R188 ;  /* 0x000000ffffc87224 */ /* 0x000fe200078e00bc */
[----:B------:R-:W-:Y:S01]  /*23800*/  HMMA.16816.F32.BF16 R32, R192, R202, R32 ;  /* 0x000000cac020723c */ /* 0x000fe20000041820 */
[----:B------:R-:W-:Y:S03]  /*23810*/  LDSM.16.M88.4 R192, [R210] ;  /* 0x00000000d2c0783b */ /* 0x000fe60000000200 */
[----:B------:R-:W-:Y:S02]  /*23820*/  MOV R201, R189 ;  /* 0x000000bd00c97202 */ /* 0x000fe40000000f00 */
[----:B------:R-:W1:Y:S02]  /*23830*/  LDSM.16.M88.4 R188, [R228+0xc000] ;  /* 0x00c00000e4bc783b */ /* 0x000e640000000200 */
[C---:B--2---:R-:W-:Y:S08]  /*23840*/  HMMA.16816.F32.BF16 R4, R168.reuse, R176, R4 ;  /* 0x000000b0a804723c */ /* 0x044ff00000041804 */
[C---:B------:R-:W-:Y:S01]  /*23850*/  HMMA.16816.F32.BF16 R8, R168.reuse, R178, R8 ;  /* 0x000000b2a808723c */ /* 0x040fe20000041808 */
[----:B------:R-:W2:Y:S07]  /*23860*/  LDSM.16.M88.4 R176, [R228+0xc800] ;  /* 0x00c80000e4b0783b */ /* 0x000eae0000000200 */
[C---:B------:R-:W-:Y:S08]  /*23870*/  HMMA.16816.F32.BF16 R12, R168.reuse, R180, R12 ;  /* 0x000000b4a80c723c */ /* 0x040ff0000004180c */
[C---:B------:R-:W-:Y:S01]  /*23880*/  HMMA.16816.F32.BF16 R16, R168.reuse, R182, R16 ;  /* 0x000000b6a810723c */ /* 0x040fe20000041810 */
[----:B------:R-:W4:Y:S07]  /*23890*/  LDSM.16.M88.4 R180, [R228+0xd000] ;  /* 0x00d00000e4b4783b */ /* 0x000f2e0000000200 */
[C---:B---3--:R-:W-:Y:S08]  /*238a0*/  HMMA.16816.F32.BF16 R20, R168.reuse, R184, R20 ;  /* 0x000000b8a814723c */ /* 0x048ff00000041814 */
[C---:B------:R-:W-:Y:S01]  /*238b0*/  HMMA.16816.F32.BF16 R24, R168.reuse, R186, R24 ;  /* 0x000000baa818723c */ /* 0x040fe20000041818 */
[----:B------:R-:W-:Y:S07]  /*238c0*/  LDSM.16.M88.4 R184, [R227+0x4000] ;  /* 0x00400000e3b8783b */ /* 0x000fee0000000200 */
[C---:B------:R-:W-:Y:S08]  /*238d0*/  HMMA.16816.F32.BF16 R28, R168.reuse, R196, R28 ;  /* 0x000000c4a81c723c */ /* 0x040ff0000004181c */
[----:B------:R-:W-:Y:S01]  /*238e0*/  HMMA.16816.F32.BF16 R32, R168, R198, R32 ;  /* 0x000000c6a820723c */ /* 0x000fe20000041820 */
[----:B------:R-:W3:Y:S04]  /*238f0*/  LDSM.16.M88.4 R168, [R228+0xd800] ;  /* 0x00d80000e4a8783b */ /* 0x000ee80000000200 */
[----:B------:R-:W5:Y:S03]  /*23900*/  LDSM.16.M88.4 R196, [R209] ;  /* 0x00000000d1c4783b */ /* 0x000f660000000200 */
[C---:B-1----:R-:W-:Y:S08]  /*23910*/  HMMA.16816.F32.BF16 R4, R172.reuse, R188, R4 ;  /* 0x000000bcac04723c */ /* 0x042ff00000041804 */
[C---:B------:R-:W-:Y:S01]  /*23920*/  HMMA.16816.F32.BF16 R8, R172.reuse, R190, R8 ;  /* 0x000000beac08723c */ /* 0x040fe20000041808 */
[----:B------:R-:W1:Y:S07]  /*23930*/  LDSM.16.M88.4 R188, [R208] ;  /* 0x00000000d0bc783b */ /* 0x000e6e0000000200 */
[C---:B--2---:R-:W-:Y:S07]  /*23940*/  HMMA.16816.F32.BF16 R12, R172.reuse, R176, R12 ;  /* 0x000000b0ac0c723c */ /* 0x044fee000004180c */
[----:B------:R-:W-:Y:S01]  /*23950*/  IMAD.MOV.U32 R176, RZ, RZ, R200 ;  /* 0x000000ffffb07224 */ /* 0x000fe200078e00c8 */
[C---:B------:R-:W-:Y:S04]  /*23960*/  HMMA.16816.F32.BF16 R16, R172.reuse, R178, R16 ;  /* 0x000000b2ac10723c */ /* 0x040fe80000041810 */
[----:B------:R-:W-:Y:S02]  /*23970*/  IMAD.MOV.U32 R177, RZ, RZ, R201 ;  /* 0x000000ffffb17224 */ /* 0x000fe400078e00c9 */
[----:B------:R-:W2:Y:S02]  /*23980*/  LDSM.16.M88.4 R200, [R207] ;  /* 0x00000000cfc8783b */ /* 0x000ea40000000200 */
[C---:B----4-:R-:W-:Y:S08]  /*23990*/  HMMA.16816.F32.BF16 R20, R172.reuse, R180, R20 ;  /* 0x000000b4ac14723c */ /* 0x050ff00000041814 */
[C---:B------:R-:W-:Y:S01]  /*239a0*/  HMMA.16816.F32.BF16 R24, R172.reuse, R182, R24 ;  /* 0x000000b6ac18723c */ /* 0x040fe20000041818 */
[----:B------:R-:W-:Y:S07]  /*239b0*/  LDSM.16.M88.4 R180, [R222+0xd000] ;  /* 0x00d00000deb4783b */ /* 0x000fee0000000200 */
[C---:B---3--:R-:W-:Y:S08]  /*239c0*/  HMMA.16816.F32.BF16 R28, R172.reuse, R168, R28 ;  /* 0x000000a8ac1c723c */ /* 0x048ff0000004181c */
[----:B------:R-:W-:Y:S01]  /*239d0*/  HMMA.16816.F32.BF16 R32, R172, R170, R32 ;  /* 0x000000aaac20723c */ /* 0x000fe20000041820 */
[----:B------:R-:W-:Y:S04]  /*239e0*/  LDSM.16.M88.4 R168, [R225+0x4000] ;  /* 0x00400000e1a8783b */ /* 0x000fe80000000200 */
[----:B------:R-:W3:Y:S03]  /*239f0*/  LDSM.16.M88.4 R172, [R222+0xc000] ;  /* 0x00c00000deac783b */ /* 0x000ee60000000200 */
[C---:B------:R-:W-:Y:S07]  /*23a00*/  HMMA.16816.F32.BF16 R4, R184.reuse, R192, R4 ;  /* 0x000000c0b804723c */ /* 0x040fee0000041804 */
[----:B------:R-:W-:Y:S01]  /*23a10*/  IMAD.MOV.U32 R192, RZ, RZ, R176 ;  /* 0x000000ffffc07224 */ /* 0x000fe200078e00b0 */
[C---:B------:R-:W-:Y:S04]  /*23a20*/  HMMA.16816.F32.BF16 R8, R184.reuse, R194, R8 ;  /* 0x000000c2b808723c */ /* 0x040fe80000041808 */
[----:B------:R-:W-:Y:S02]  /*23a30*/  MOV R193, R177 ;  /* 0x000000b100c17202 */ /* 0x000fe40000000f00 */
[----:B------:R-:W4:Y:S02]  /*23a40*/  LDSM.16.M88.4 R176, [R222+0xc800] ;  /* 0x00c80000deb0783b */ /* 0x000f240000000200 */
[C---:B-----5:R-:W-:Y:S07]  /*23a50*/  HMMA.16816.F32.BF16 R12, R184.reuse, R196, R12 ;  /* 0x000000c4b80c723c */ /* 0x060fee000004180c */
[----:B------:R-:W-:Y:S01]  /*23a60*/  IMAD.MOV.U32 R196, RZ, RZ, R192 ;  /* 0x000000ffffc47224 */ /* 0x000fe200078e00c0 */
[C---:B------:R-:W-:Y:S04]  /*23a70*/  HMMA.16816.F32.BF16 R16, R184.reuse, R198, R16 ;  /* 0x000000c6b810723c */ /* 0x040fe80000041810 */
[----:B------:R-:W-:Y:S02]  /*23a80*/  IMAD.MOV.U32 R197, RZ, RZ, R193 ;  /* 0x000000ffffc57224 */ /* 0x000fe400078e00c1 */
[----:B------:R-:W5:Y:S02]  /*23a90*/  LDSM.16.M88.4 R192, [R222+0xd800] ;  /* 0x00d80000dec0783b */ /* 0x000f640000000200 */
[C---:B-1----:R-:W-:Y:S08]  /*23aa0*/  HMMA.16816.F32.BF16 R20, R184.reuse, R188, R20 ;  /* 0x000000bcb814723c */ /* 0x042ff00000041814 */
[C---:B------:R-:W-:Y:S01]  /*23ab0*/  HMMA.16816.F32.BF16 R24, R184.reuse, R190, R24 ;  /* 0x000000beb818723c */ /* 0x040fe20000041818 */
[----:B------:R-:W-:Y:S07]  /*23ac0*/  LDSM.16.M88.4 R188, [R224+0x4000] ;  /* 0x00400000e0bc783b */ /* 0x000fee0000000200 */
[C---:B--2---:R-:W-:Y:S07]  /*23ad0*/  HMMA.16816.F32.BF16 R28, R184.reuse, R200, R28 ;  /* 0x000000c8b81c723c */ /* 0x044fee000004181c */
[----:B------:R-:W-:Y:S01]  /*23ae0*/  IMAD.MOV.U32 R200, RZ, RZ, R196 ;  /* 0x000000ffffc87224 */ /* 0x000fe200078e00c4 */
[----:B------:R-:W-:Y:S01]  /*23af0*/  HMMA.16816.F32.BF16 R32, R184, R202, R32 ;  /* 0x000000cab820723c */ /* 0x000fe20000041820 */
[----:B------:R-:W-:Y:S03]  /*23b00*/  LDSM.16.M88.4 R184, [R215+0x4800] ;  /* 0x00480000d7b8783b */ /* 0x000fe60000000200 */
[----:B------:R-:W-:Y:S02]  /*23b10*/  MOV R201, R197 ;  /* 0x000000c500c97202 */ /* 0x000fe40000000f00 */
[----:B------:R-:W1:Y:S02]  /*23b20*/  LDSM.16.M88.4 R196, [R215+0x4000] ;  /* 0x00400000d7c4783b */ /* 0x000e640000000200 */
[C---:B---3--:R-:W-:Y:S08]  /*23b30*/  HMMA.16816.F32.BF16 R4, R168.reuse, R172, R4 ;  /* 0x000000aca804723c */ /* 0x048ff00000041804 */
[C---:B------:R-:W-:Y:S01]  /*23b40*/  HMMA.16816.F32.BF16 R8, R168.reuse, R174, R8 ;  /* 0x000000aea808723c */ /* 0x040fe20000041808 */
[----:B------:R-:W2:Y:S07]  /*23b50*/  LDSM.16.M88.4 R172, [R215+0x5000] ;  /* 0x00500000d7ac783b */ /* 0x000eae0000000200 */
[C---:B----4-:R-:W-:Y:S08]  /*23b60*/  HMMA.16816.F32.BF16 R12, R168.reuse, R176, R12 ;  /* 0x000000b0a80c723c */ /* 0x050ff0000004180c */
[C---:B------:R-:W-:Y:S01]  /*23b70*/  HMMA.16816.F32.BF16 R16, R168.reuse, R178, R16 ;  /* 0x000000b2a810723c */ /* 0x040fe20000041810 */
[----:B------:R-:W3:Y:S07]  /*23b80*/  LDSM.16.M88.4 R176, [R215+0x5800] ;  /* 0x00580000d7b0783b */ /* 0x000eee0000000200 */
[C---:B------:R-:W-:Y:S08]  /*23b90*/  HMMA.16816.F32.BF16 R20, R168.reuse, R180, R20 ;  /* 0x000000b4a814723c */ /* 0x040ff00000041814 */
[C---:B------:R-:W-:Y:S01]  /*23ba0*/  HMMA.16816.F32.BF16 R24, R168.reuse, R182, R24 ;  /* 0x000000b6a818723c */ /* 0x040fe20000041818 */
[----:B------:R-:W-:Y:S07]  /*23bb0*/  LDSM.16.M88.4 R180, [R229+0x6000] ;  /* 0x00600000e5b4783b */ /* 0x000fee0000000200 */
[C---:B-----5:R-:W-:Y:S07]  /*23bc0*/  HMMA.16816.F32.BF16 R28, R168.reuse, R192, R28 ;  /* 0x000000c0a81c723c */ /* 0x060fee000004181c */
[----:B------:R-:W-:Y:S01]  /*23bd0*/  IMAD.MOV.U32 R192, RZ, RZ, R200 ;  /* 0x000000ffffc07224 */ /* 0x000fe200078e00c8 */
[----:B------:R-:W-:Y:S01]  /*23be0*/  HMMA.16816.F32.BF16 R32, R168, R194, R32 ;  /* 0x000000c2a820723c */ /* 0x000fe20000041820 */
[----:B------:R-:W-:Y:S03]  /*23bf0*/  LDSM.16.M88.4 R168, [R228+0xe800] ;  /* 0x00e80000e4a8783b */ /* 0x000fe60000000200 */
[----:B------:R-:W-:Y:S02]  /*23c00*/  IMAD.MOV.U32 R193, RZ, RZ, R201 ;  /* 0x000000ffffc17224 */ /* 0x000fe400078e00c9 */
[----:B------:R-:W4:Y:S02]  /*23c10*/  LDSM.16.M88.4 R200, [R228+0xe000] ;  /* 0x00e00000e4c8783b */ /* 0x000f240000000200 */
[C---:B-1----:R-:W-:Y:S07]  /*23c20*/  HMMA.16816.F32.BF16 R4, R188.reuse, R196, R4 ;  /* 0x000000c4bc04723c */ /* 0x042fee0000041804 */
[----:B------:R-:W-:Y:S01]  /*23c30*/  IMAD.MOV.U32 R196, RZ, RZ, R192 ;  /* 0x000000ffffc47224 */ /* 0x000fe200078e00c0 */
[C---:B------:R-:W-:Y:S04]  /*23c40*/  HMMA.16816.F32.BF16 R8, R188.reuse, R198, R8 ;  /* 0x000000c6bc08723c */ /* 0x040fe80000041808 */
[----:B------:R-:W-:Y:S02]  /*23c50*/  MOV R197, R193 ;  /* 0x000000c100c57202 */ /* 0x000fe40000000f00 */
[----:B------:R-:W1:Y:S02]  /*23c60*/  LDSM.16.M88.4 R192, [R228+0xf000] ;  /* 0x00f00000e4c0783b */ /* 0x000e640000000200 */
[C---:B------:R-:W-:Y:S07]  /*23c70*/  HMMA.16816.F32.BF16 R12, R188.reuse, R184, R12 ;  /* 0x000000b8bc0c723c */ /* 0x040fee000004180c */
[----:B------:R-:W-:Y:S01]  /*23c80*/  IMAD.MOV.U32 R184, RZ, RZ, R196 ;  /* 0x000000ffffb87224 */ /* 0x000fe200078e00c4 */
[C---:B------:R-:W-:Y:S04]  /*23c90*/  HMMA.16816.F32.BF16 R16, R188.reuse, R186, R16 ;  /* 0x000000babc10723c */ /* 0x040fe80000041810 */
[----:B------:R-:W-:Y:S02]  /*23ca0*/  IMAD.MOV.U32 R185, RZ, RZ, R197 ;  /* 0x000000ffffb97224 */ /* 0x000fe400078e00c5 */
[----:B------:R-:W5:Y:S02]  /*23cb0*/  LDSM.16.M88.4 R196, [R228+0xf800] ;  /* 0x00f80000e4c4783b */ /* 0x000f640000000200 */
[C---:B--2---:R-:W-:Y:S08]  /*23cc0*/  HMMA.16816.F32.BF16 R20, R188.reuse, R172, R20 ;  /* 0x000000acbc14723c */ /* 0x044ff00000041814 */
[C---:B------:R-:W-:Y:S01]  /*23cd0*/  HMMA.16816.F32.BF16 R24, R188.reuse, R174, R24 ;  /* 0x000000aebc18723c */ /* 0x040fe20000041818 */
[----:B------:R-:W-:Y:S07]  /*23ce0*/  LDSM.16.M88.4 R172, [R227+0x6000] ;  /* 0x00600000e3ac783b */ /* 0x000fee0000000200 */
[C---:B---3--:R-:W-:Y:S08]  /*23cf0*/  HMMA.16816.F32.BF16 R28, R188.reuse, R176, R28 ;  /* 0x000000b0bc1c723c */ /* 0x048ff0000004181c */
[----:B------:R-:W-:Y:S01]  /*23d00*/  HMMA.16816.F32.BF16 R32, R188, R178, R32 ;  /* 0x000000b2bc20723c */ /* 0x000fe20000041820 */
[----:B------:R-:W2:Y:S06]  /*23d10*/  LDSM.16.M88.4 R176, [R206] ;  /* 0x00000000ceb0783b */ /* 0x000eac0000000200 */
[----:B------:R-:W-:Y:S01]  /*23d20*/  IMAD.MOV.U32 R190, RZ, RZ, R184 ;  /* 0x000000ffffbe7224 */ /* 0x000fe200078e00b8 */
[C---:B----4-:R-:W-:Y:S05]  /*23d30*/  HMMA.16816.F32.BF16 R4, R180.reuse, R200, R4 ;  /* 0x000000c8b404723c */ /* 0x050fea0000041804 */
[----:B------:R-:W-:Y:S02]  /*23d40*/  MOV R191, R185 ;  /* 0x000000b900bf7202 */ /* 0x000fe40000000f00 */
[----:B------:R-:W3:Y:S01]  /*23d50*/  LDSM.16.M88.4 R184, [R205] ;  /* 0x00000000cdb8783b */ /* 0x000ee20000000200 */
[C---:B------:R-:W-:Y:S03]  /*23d60*/  HMMA.16816.F32.BF16 R8, R180.reuse, R202, R8 ;  /* 0x000000cab408723c */ /* 0x040fe60000041808 */
[----:B------:R-:W-:Y:S05]  /*23d70*/  LDSM.16.M88.4 R200, [R222+0xe000] ;  /* 0x00e00000dec8783b */ /* 0x000fea0000000200 */
[C---:B------:R-:W-:Y:S08]  /*23d80*/  HMMA.16816.F32.BF16 R12, R180.reuse, R168, R12 ;  /* 0x000000a8b40c723c */ /* 0x040ff0000004180c */
[C---:B------:R-:W-:Y:S01]  /*23d90*/  HMMA.16816.F32.BF16 R16, R180.reuse, R170, R16 ;  /* 0x000000aab410723c */ /* 0x040fe20000041810 */
[----:B------:R-:W4:Y:S07]  /*23da0*/  LDSM.16.M88.4 R168, [R204] ;  /* 0x00000000cca8783b */ /* 0x000f2e0000000200 */
[C---:B-1----:R-:W-:Y:S08]  /*23db0*/  HMMA.16816.F32.BF16 R20, R180.reuse, R192, R20 ;  /* 0x000000c0b414723c */ /* 0x042ff00000041814 */
[C---:B------:R-:W-:Y:S01]  /*23dc0*/  HMMA.16816.F32.BF16 R24, R180.reuse, R194, R24 ;  /* 0x000000c2b418723c */ /* 0x040fe20000041818 */
[----:B------:R-:W-:Y:S07]  /*23dd0*/  LDSM.16.M88.4 R192, [R225+0x6000] ;  /* 0x00600000e1c0783b */ /* 0x000fee0000000200 */
[C---:B-----5:R-:W-:Y:S07]  /*23de0*/  HMMA.16816.F32.BF16 R28, R180.reuse, R196, R28 ;  /* 0x000000c4b41c723c */ /* 0x060fee000004181c */
[----:B------:R-:W-:Y:S01]  /*23df0*/  IMAD.MOV.U32 R196, RZ, RZ, R190 ;  /* 0x000000ffffc47224 */ /* 0x000fe200078e00be */
[----:B------:R-:W-:Y:S01]  /*23e00*/  HMMA.16816.F32.BF16 R32, R180, R198, R32 ;  /* 0x000000c6b420723c */ /* 0x000fe20000041820 */
[----:B------:R-:W-:Y:S03]  /*23e10*/  LDSM.16.M88.4 R180, [R222+0xe800] ;  /* 0x00e80000deb4783b */ /* 0x000fe60000000200 */
[----:B------:R-:W-:Y:S02]  /*23e20*/  IMAD.MOV.U32 R197, RZ, RZ, R191 ;  /* 0x000000ffffc57224 */ /* 0x000fe400078e00bf */
[----:B------:R-:W1:Y:S02]  /*23e30*/  LDSM.16.M88.4 R188, [R167] ;  /* 0x00000000a7bc783b */ /* 0x000e640000000200 */
[C---:B--2---:R-:W-:Y:S08]  /*23e40*/  HMMA.16816.F32.BF16 R4, R172.reuse, R176, R4 ;  /* 0x000000b0ac04723c */ /* 0x044ff00000041804 */
[C---:B------:R-:W-:Y:S01]  /*23e50*/  HMMA.16816.F32.BF16 R8, R172.reuse, R178, R8 ;  /* 0x000000b2ac08723c */ /* 0x040fe20000041808 */
[----:B------:R-:W2:Y:S07]  /*23e60*/  LDSM.16.M88.4 R176, [R222+0xf000] ;  /* 0x00f00000deb0783b */ /* 0x000eae0000000200 */
[C---:B---3--:R-:W-:Y:S07]  /*23e70*/  HMMA.16816.F32.BF16 R12, R172.reuse, R184, R12 ;  /* 0x000000b8ac0c723c */ /* 0x048fee000004180c */
[----:B------:R-:W-:Y:S01]  /*23e80*/  IMAD.MOV.U32 R184, RZ, RZ, R196 ;  /* 0x000000ffffb87224 */ /* 0x000fe200078e00c4 */
[C---:B------:R-:W-:Y:S04]  /*23e90*/  HMMA.16816.F32.BF16 R16, R172.reuse, R186, R16 ;  /* 0x000000baac10723c */ /* 0x040fe80000041810 */
[----:B------:R-:W-:Y:S02]  /*23ea0*/  MOV R185, R197 ;  /* 0x000000c500b97202 */ /* 0x000fe40000000f00 */
[----:B------:R-:W3:Y:S02]  /*23eb0*/  LDSM.16.M88.4 R196, [R222+0xf800] ;  /* 0x00f80000dec4783b */ /* 0x000ee40000000200 */
[C---:B----4-:R-:W-:Y:S08]  /*23ec0*/  HMMA.16816.F32.BF16 R20, R172.reuse, R168, R20 ;  /* 0x000000a8ac14723c */ /* 0x050ff00000041814 */
[C---:B------:R-:W-:Y:S01]  /*23ed0*/  HMMA.16816.F32.BF16 R24, R172.reuse, R170, R24 ;  /* 0x000000aaac18723c */ /* 0x040fe20000041818 */
[----:B------:R-:W-:Y:S07]  /*23ee0*/  LDSM.16.M88.4 R168, [R224+0x6000] ;  /* 0x00600000e0a8783b */ /* 0x000fee0000000200 */
[C---:B-1----:R-:W-:Y:S08]  /*23ef0*/  HMMA.16816.F32.BF16 R28, R172.reuse, R188, R28 ;  /* 0x000000bcac1c723c */ /* 0x042ff0000004181c */
[----:B------:R-:W-:Y:S01]  /*23f00*/  HMMA.16816.F32.BF16 R32, R172, R190, R32 ;  /* 0x000000beac20723c */ /* 0x000fe20000041820 */
[----:B------:R-:W1:Y:S04]  /*23f10*/  LDSM.16.M88.4 R172, [R215+0x6000] ;  /* 0x00600000d7ac783b */ /* 0x000e680000000200 */
[----:B------:R-:W-:Y:S03]  /*23f20*/  LDSM.16.M88.4 R188, [R215+0x7000] ;  /* 0x00700000d7bc783b */ /* 0x000fe60000000200 */
[C---:B------:R-:W-:Y:S07]  /*23f30*/  HMMA.16816.F32.BF16 R4, R192.reuse, R200, R4 ;  /* 0x000000c8c004723c */ /* 0x040fee0000041804 */
[----:B------:R-:W-:Y:S01]  /*23f40*/  IMAD.MOV.U32 R200, RZ, RZ, R184 ;  /* 0x000000ffffc87224 */ /* 0x000fe200078e00b8 */
[C---:B------:R-:W-:Y:S04]  /*23f50*/  HMMA.16816.F32.BF16 R8, R192.reuse, R202, R8 ;  /* 0x000000cac008723c */ /* 0x040fe80000041808 */
[----:B------:R-:W-:Y:S02]  /*23f60*/  IMAD.MOV.U32 R201, RZ, RZ, R185 ;  /* 0x000000ffffc97224 */ /* 0x000fe400078e00b9 */
[----:B------:R-:W4:Y:S02]  /*23f70*/  LDSM.16.M88.4 R184, [R215+0x6800] ;  /* 0x00680000d7b8783b */ /* 0x000f240000000200 */
[C---:B------:R-:W-:Y:S07]  /*23f80*/  HMMA.16816.F32.BF16 R12, R192.reuse, R180, R12 ;  /* 0x000000b4c00c723c */ /* 0x040fee000004180c */
[----:B------:R-:W-:Y:S01]  /*23f90*/  IMAD.MOV.U32 R180, RZ, RZ, R200 ;  /* 0x000000ffffb47224 */ /* 0x000fe200078e00c8 */
[C---:B------:R-:W-:Y:S04]  /*23fa0*/  HMMA.16816.F32.BF16 R16, R192.reuse, R182, R16 ;  /* 0x000000b6c010723c */ /* 0x040fe80000041810 */
[----:B------:R-:W-:Y:S02]  /*23fb0*/  MOV R181, R201 ;  /* 0x000000c900b57202 */ /* 0x000fe40000000f00 */
[----:B------:R-:W5:Y:S02]  /*23fc0*/  LDSM.16.M88.4 R200, [R215+0x7800] ;  /* 0x00780000d7c8783b */ /* 0x000f640000000200 */
[C---:B--2---:R-:W-:Y:S01]  /*23fd0*/  HMMA.16816.F32.BF16 R20, R192.reuse, R176, R20 ;  /* 0x000000b0c014723c */ /* 0x044fe20000041814 */
[----:B------:R-:W-:Y:S04]  /*23fe0*/  DEPBAR.LE SB0, 0x0 ;  /* 0x000080000000791a */ /* 0x000fe80000000000 */
[----:B------:R-:W-:Y:S03]  /*23ff0*/  BAR.SYNC.DEFER_BLOCKING 0x0 ;  /* 0x0000000000007b1d */ /* 0x000fe60000010000 */
[C---:B------:R-:W-:Y:S08]  /*24000*/  HMMA.16816.F32.BF16 R24, R192.reuse, R178, R24 ;  /* 0x000000b2c018723c */ /* 0x040ff00000041818 */
[C---:B---3--:R-:W-:Y:S08]  /*24010*/  HMMA.16816.F32.BF16 R28, R192.reuse, R196, R28 ;  /* 0x000000c4c01c723c */ /* 0x048ff0000004181c */
[----:B------:R-:W-:Y:S08]  /*24020*/  HMMA.16816.F32.BF16 R32, R192, R198, R32 ;  /* 0x000000c6c020723c */ /* 0x000ff00000041820 */
[C---:B-1----:R-:W-:Y:S08]  /*24030*/  HMMA.16816.F32.BF16 R4, R168.reuse, R172, R4 ;  /* 0x000000aca804723c */ /* 0x042ff00000041804 */
[C---:B------:R-:W-:Y:S08]  /*24040*/  HMMA.16816.F32.BF16 R8, R168.reuse, R174, R8 ;  /* 0x000000aea808723c */ /* 0x040ff00000041808 */
[C---:B----4-:R-:W-:Y:S07]  /*24050*/  HMMA.16816.F32.BF16 R12, R168.reuse, R184, R12 ;  /* 0x000000b8a80c723c */ /* 0x050fee000004180c */
[----:B------:R-:W-:Y:S01]  /*24060*/  IMAD.MOV.U32 R185, RZ, RZ, R180 ;  /* 0x000000ffffb97224 */ /* 0x000fe200078e00b4 */
[C---:B------:R-:W-:Y:S04]  /*24070*/  HMMA.16816.F32.BF16 R16, R168.reuse, R186, R16 ;  /* 0x000000baa810723c */ /* 0x040fe80000041810 */
[----:B------:R-:W-:Y:S04]  /*24080*/  IMAD.MOV.U32 R184, RZ, RZ, R181 ;  /* 0x000000ffffb87224 */ /* 0x000fe800078e00b5 */
[C---:B------:R-:W-:Y:S08]  /*24090*/  HMMA.16816.F32.BF16 R20, R168.reuse, R188, R20 ;  /* 0x000000bca814723c */ /* 0x040ff00000041814 */
[C---:B------:R-:W-:Y:S08]  /*240a0*/  HMMA.16816.F32.BF16 R24, R168.reuse, R190, R24 ;  /* 0x000000bea818723c */ /* 0x040ff00000041818 */
        /* <DEDUP_REMOVED lines=73> */
.L_x_3541:
[----:B------:R-:W-:Y:S02]  /*24540*/  ULDC.64 UR4, c[0x0][0x118] ;  /* 0x0000460000047ab9 */ /* 0x000fe40000000a00 */
[----:B------:R-:W2:Y:S02]  /*24550*/  LD.E R170, [R164.64+0x38] ;  /* 0x00003804a4aa7980 */ /* 0x000ea4000c101900 */
[----:B--2---:R-:W-:Y:S04]  /*24560*/  LEA R170, -R170, RZ, 0x6 ;  /* 0x000000ffaaaa7211 */ /* 0x004fe800078e31ff */
[----:B------:R-:W-:Y:S02]  /*24570*/  SHF.R.S32.HI R3, RZ, 0x1f, R170 ;  /* 0x0000001fff037819 */ /* 0x000fe400000114aa */
.L_x_3542:
[----:B------:R-:W-:Y:S05]  /*24580*/  BSYNC B0 ;  /* 0x0000000000007941 */ /* 0x000fea0003800000 */
.L_x_3540:
        /* <DEDUP_REMOVED lines=116> */
.L_x_3539:
[----:B------:R-:W-:Y:S05]  /*24cd0*/  BSYNC B1 ;  /* 0x0000000000017941 */ /* 0x000fea0003800000 */
.L_x_3538:
        /* <DEDUP_REMOVED lines=10> */
[C---:B------:R-:W-:Y:S02]  /*24d80*/  ISETP.GE.OR P2, PT, R3.reuse, R249, !P2 ;  /* 0x000000f90300720c */ /* 0x040fe40005746670 */
[C---:B------:R-:W-:Y:S02]  /*24d90*/  ISETP.GE.OR P1, PT, R164.reuse, R247, !P1 ;  /* 0x000000f7a400720c */ /* 0x040fe40004f26670 */
[-C--:B------:R-:W-:Y:S02]  /*24da0*/  ISETP.GE.OR P6, PT, R164, R249.reuse, !P6 ;  /* 0x000000f9a400720c */ /* 0x080fe400077c6670 */
        /* <DEDUP_REMOVED lines=17> */
[CC--:B------:R-:W-:Y:S02]  /*24ec0*/  ISETP.GE.AND P3, PT, R164.reuse, R248.reuse, PT ;  /* 0x000000f8a400720c */ /* 0x0c0fe40003f66270 */
[----:B------:R-:W-:Y:S02]  /*24ed0*/  ISETP.GE.OR P1, PT, R164, R249, !P1 ;  /* 0x000000f9a400720c */ /* 0x000fe40004f26670 */
[----:B------:R-:W-:Y:S02]  /*24ee0*/  ISETP.GE.AND P0, PT, R4, R248, PT ;  /* 0x000000f80400720c */ /* 0x000fe40003f06270 */
[-C--:B------:R-:W-:Y:S02]  /*24ef0*/  ISETP.GE.OR P3, PT, R164, R247.reuse, !P3 ;  /* 0x000000f7a400720c */ /* 0x080fe40005f66670 */
[----:B-1----:R-:W-:Y:S02]  /*24f00*/  FSEL R194, R12, -INF , !P1 ;  /* 0xff8000000cc27808 */ /* 0x002fe40004800000 */
[----:B------:R-:W-:Y:S02]  /*24f10*/  IADD3 R12, R3, 0x20, RZ ;  /* 0x00000020030c7810 */ /* 0x000fe40007ffe0ff */
[----:B------:R-:W-:Y:S02]  /*24f20*/  ISETP.GE.OR P0, PT, R4, R247, !P0 ;  /* 0x000000f70400720c */ /* 0x000fe40004706670 */
[----:B------:R-:W-:Y:S02]  /*24f30*/  FSEL R198, R14, -INF , !P3 ;  /* 0xff8000000ec67808 */ /* 0x000fe40005800000 */
[----:B------:R-:W-:Y:S02]  /*24f40*/  FSEL R199, R15, -INF , !P0 ;  /* 0xff8000000fc77808 */ /* 0x000fe40004000000 */
[C---:B------:R-:W-:Y:S02]  /*24f50*/  ISETP.GE.AND P0, PT, R12.reuse, R250, PT ;  /* 0x000000fa0c00720c */ /* 0x040fe40003f06270 */
[C---:B------:R-:W-:Y:S02]  /*24f60*/  ISETP.GE.AND P3, PT, R12.reuse, R248, PT ;  /* 0x000000f80c00720c */ /* 0x040fe40003f66270 */
[C---:B------:R-:W-:Y:S02]  /*24f70*/  ISETP.GE.OR P0, PT, R12.reuse, R249, !P0 ;  /* 0x000000f90c00720c */ /* 0x040fe40004706670 */
[----:B------:R-:W-:Y:S02]  /*24f80*/  ISETP.GE.OR P3, PT, R12, R247, !P3 ;  /* 0x000000f70c00720c */ /* 0x000fe40005f66670 */
[----:B------:R-:W-:Y:S02]  /*24f90*/  FSEL R5, R5, -INF , !P6 ;  /* 0xff80000005057808 */ /* 0x000fe40007000000 */
[----:B------:R-:W-:Y:S02]  /*24fa0*/  FMNMX.FTZ R12, R168, R2, !PT ;  /* 0x00000002a80c7209 */ /* 0x000fe40007810000 */
[----:B------:R-:W-:Y:S02]  /*24fb0*/  ISETP.GE.AND P6, PT, R4, R250, PT ;  /* 0x000000fa0400720c */ /* 0x000fe40003fc6270 */
[----:B------:R-:W-:Y:S02]  /*24fc0*/  FMNMX.FTZ R12, R5, R12, !PT ;  /* 0x0000000c050c7209 */ /* 0x000fe40007810000 */
[----:B------:R-:W-:Y:S02]  /*24fd0*/  IADD3 R164, R3, 0x18, RZ ;  /* 0x0000001803a47810 */ /* 0x000fe40007ffe0ff */
[----:B------:R-:W-:Y:S02]  /*24fe0*/  FSEL R9, R9, -INF , !P5 ;  /* 0xff80000009097808 */ /* 0x000fe40006800000 */
[----:B------:R-:W-:Y:S02]  /*24ff0*/  FMNMX.FTZ R12, R8, R12, !PT ;  /* 0x0000000c080c7209 */ /* 0x000fe40007810000 */
[-C--:B------:R-:W-:Y:S02]  /*25000*/  ISETP.GE.OR P6, PT, R4, R249.reuse, !P6 ;  /* 0x000000f90400720c */ /* 0x080fe400077c6670 */
[----:B------:R-:W-:Y:S02]  /*25010*/  IADD3 R4, R3, 0x19, RZ ;  /* 0x0000001903047810 */ /* 0x000fe40007ffe0ff */
[----:B------:R-:W-:Y:S02]  /*25020*/  FSEL R11, R11, -INF , !P2 ;  /* 0xff8000000b0b7808 */ /* 0x000fe40005000000 */
[----:B------:R-:W-:Y:S02]  /*25030*/  ISETP.GE.AND P2, PT, R164, R250, PT ;  /* 0x000000faa400720c */ /* 0x000fe40003f46270 */
[----:B------:R-:W-:Y:S02]  /*25040*/  FMNMX.FTZ R12, R9, R12, !PT ;  /* 0x0000000c090c7209 */ /* 0x000fe40007810000 */
[----:B------:R-:W-:Y:S02]  /*25050*/  ISETP.GE.AND P4, PT, R166, R248, PT ;  /* 0x000000f8a600720c */ /* 0x000fe40003f86270 */
[C---:B------:R-:W-:Y:S02]  /*25060*/  ISETP.GE.AND P5, PT, R4.reuse, R250, PT ;  /* 0x000000fa0400720c */ /* 0x040fe40003fa6270 */
[----:B------:R-:W-:Y:S02]  /*25070*/  ISETP.GE.AND P1, PT, R4, R248, PT ;  /* 0x000000f80400720c */ /* 0x000fe40003f26270 */
[----:B------:R-:W-:Y:S02]  /*25080*/  ISETP.GE.OR P2, PT, R164, R249, !P2 ;  /* 0x000000f9a400720c */ /* 0x000fe40005746670 */
[----:B------:R-:W-:Y:S02]  /*25090*/  FMNMX.FTZ R14, R194, R12, !PT ;  /* 0x0000000cc20e7209 */ /* 0x000fe40007810000 */
[----:B------:R-:W-:Y:S02]  /*250a0*/  ISETP.GE.OR P4, PT, R166, R247, !P4 ;  /* 0x000000f7a600720c */ /* 0x000fe40006786670 */
[C---:B------:R-:W-:Y:S02]  /*250b0*/  ISETP.GE.OR P5, PT, R4.reuse, R249, !P5 ;  /* 0x000000f90400720c */ /* 0x040fe40006fa6670 */
[-C--:B------:R-:W-:Y:S02]  /*250c0*/  ISETP.GE.OR P1, PT, R4, R247.reuse, !P1 ;  /* 0x000000f70400720c */ /* 0x080fe40004f26670 */
[----:B------:R-:W-:Y:S02]  /*250d0*/  IADD3 R4, R3, 0x21, RZ ;  /* 0x0000002103047810 */ /* 0x000fe40007ffe0ff */
[----:B------:R-:W-:Y:S02]  /*250e0*/  FSEL R195, R13, -INF , !P6 ;  /* 0xff8000000dc37808 */ /* 0x000fe40007000000 */
[----:B------:R-:W-:Y:S02]  /*250f0*/  FSEL R10, R10, -INF , !P4 ;  /* 0xff8000000a0a7808 */ /* 0x000fe40006000000 */
[----:B------:R-:W-:Y:S02]  /*25100*/  ISETP.GE.AND P4, PT, R164, R248, PT ;  /* 0x000000f8a400720c */ /* 0x000fe40003f86270 */
[----:B------:R-:W-:Y:S02]  /*25110*/  ISETP.GE.AND P6, PT, R4, R250, PT ;  /* 0x000000fa0400720c */ /* 0x000fe40003fc6270 */
[----:B------:R-:W-:Y:S02]  /*25120*/  FSEL R196, R16, -INF , !P2 ;  /* 0xff80000010c47808 */ /* 0x000fe40005000000 */
[----:B------:R-:W-:Y:S02]  /*25130*/  ISETP.GE.AND P2, PT, R4, R248, PT ;  /* 0x000000f80400720c */ /* 0x000fe40003f46270 */
[----:B------:R-:W-:Y:S02]  /*25140*/  FMNMX.FTZ R14, R195, R14, !PT ;  /* 0x0000000ec30e7209 */ /* 0x000fe40007810000 */
        /* <DEDUP_REMOVED lines=17> */
[-C--:B------:R-:W-:Y:S02]  /*25260*/  ISETP.GE.OR P5, PT, R4, R249.reuse, !P5 ;  /* 0x000000f90400720c */ /* 0x080fe40006fa6670 */
[----:B------:R-:W-:Y:S02]  /*25270*/  FMNMX.FTZ R15, R18, R16, !PT ;  /* 0x00000010120f7209 */ /* 0x000fe40007810000 */
[----:B------:R-:W-:Y:S02]  /*25280*/  FMNMX.FTZ R14, R11, R14, !PT ;  /* 0x0000000e0b0e7209 */ /* 0x000fe40007810000 */
[C---:B------:R-:W-:Y:S02]  /*25290*/  ISETP.GE.OR P4, PT, R13.reuse, R249, !P4 ;  /* 0x000000f90d00720c */ /* 0x040fe40006786670 */
[----:B------:R-:W-:Y:S02]  /*252a0*/  ISETP.GE.OR P0, PT, R13, R247, !P0 ;  /* 0x000000f70d00720c */ /* 0x000fe40004706670 */
[C---:B------:R-:W-:Y:S02]  /*252b0*/  IADD3 R13, R3.reuse, 0x30, RZ ;  /* 0x00000030030d7810 */ /* 0x040fe40007ffe0ff */
[----:B------:R-:W-:Y:S02]  /*252c0*/  IADD3 R12, R3, 0x31, RZ ;  /* 0x00000031030c7810 */ /* 0x000fe40007ffe0ff */
[----:B------:R-:W-:Y:S02]  /*252d0*/  FSEL R201, R19, -INF , !P1 ;  /* 0xff80000013c97808 */ /* 0x000fe40004800000 */
[----:B------:R-:W-:Y:S02]  /*252e0*/  ISETP.GE.AND P6, PT, R13, R250, PT ;  /* 0x000000fa0d00720c */ /* 0x000fe40003fc6270 */
[----:B------:R-:W-:Y:S02]  /*252f0*/  FSEL R24, R24, -INF , !P5 ;  /* 0xff80000018187808 */ /* 0x000fe40006800000 */
[----:B------:R-:W-:Y:S02]  /*25300*/  FMNMX.FTZ R15, R17, R15, !PT ;  /* 0x0000000f110f7209 */ /* 0x000fe40007810000 */
[----:B------:R-:W-:Y:S02]  /*25310*/  FMNMX.FTZ R14, R198, R14, !PT ;  /* 0x0000000ec60e7209 */ /* 0x000fe40007810000 */
[----:B------:R-:W-:Y:S02]  /*25320*/  ISETP.GE.AND P1, PT, R4, R248, PT ;  /* 0x000000f80400720c */ /* 0x000fe40003f26270 */
[----:B------:R-:W-:Y:S02]  /*25330*/  ISETP.GE.AND P5, PT, R12, R250, PT ;  /* 0x000000fa0c00720c */ /* 0x000fe40003fa6270 */
[----:B------:R-:W-:Y:S02]  /*25340*/  ISETP.GE.OR P6, PT, R13, R249, !P6 ;  /* 0x000000f90d00720c */ /* 0x000fe400077c6670 */
[----:B------:R-:W-:Y:S02]  /*25350*/  FSEL R203, R25, -INF , !P4 ;  /* 0xff80000019cb7808 */ /* 0x000fe40006000000 */
[----:B------:R-:W-:Y:S02]  /*25360*/  FMNMX.FTZ R15, R24, R15, !PT ;  /* 0x0000000f180f7209 */ /* 0x000fe40007810000 */
[----:B------:R-:W-:Y:S02]  /*25370*/  ISETP.GE.OR P1, PT, R4, R247, !P1 ;  /* 0x000000f70400720c */ /* 0x000fe40004f26670 */
[----:B------:R-:W-:Y:S02]  /*25380*/  IADD3 R4, R3, 0x38, RZ ;  /* 0x0000003803047810 */ /* 0x000fe40007ffe0ff */
        /* <DEDUP_REMOVED lines=8> */
[----:B------:R-:W-:Y:S02]  /*25410*/  ISETP.GE.OR P4, PT, R4, R249, !P4 ;  /* 0x000000f90400720c */ /* 0x000fe40006786670 */
[----:B------:R-:W-:Y:S02]  /*25420*/  FMNMX.FTZ R15, R180, R15, !PT ;  /* 0x0000000fb40f7209 */ /* 0x000fe40007810000 */
        /* <DEDUP_REMOVED lines=11> */
[----:B------:R-:W-:Y:S02]  /*254e0*/  ISETP.GE.OR P1, PT, R13, R247, !P2 ;  /* 0x000000f70d00720c */ /* 0x000fe40005726670 */
[----:B------:R-:W-:Y:S02]  /*254f0*/  ISETP.GE.AND P2, PT, R12, R248, PT ;  /* 0x000000f80c00720c */ /* 0x000fe40003f46270 */
[----:B------:R-:W-:Y:S02]  /*25500*/  FSEL R181, R27, -INF , !P0 ;  /* 0xff8000001bb57808 */ /* 0x000fe40004000000 */
[----:B------:R-:W-:Y:S02]  /*25510*/  FMNMX.FTZ R15, R182, R15, !PT ;  /* 0x0000000fb60f7209 */ /* 0x000fe40007810000 */
[----:B------:R-:W-:Y:S02]  /*25520*/  ISETP.GE.AND P6, PT, R3, R250, PT ;  /* 0x000000fa0300720c */ /* 0x000fe40003fc6270 */
[----:B------:R-:W-:Y:S02]  /*25530*/  ISETP.GE.OR P2, PT, R12, R247, !P2 ;  /* 0x000000f70c00720c */ /* 0x000fe40005746670 */
[----:B------:R-:W-:Y:S02]  /*25540*/  FSEL R177, R30, -INF , !P1 ;  /* 0xff8000001eb17808 */ /* 0x000fe40004800000 */
[----:B------:R-:W-:Y:S02]  /*25550*/  FMNMX.FTZ R15, R181, R15, !PT ;  /* 0x0000000fb50f7209 */ /* 0x000fe40007810000 */
[CC--:B------:R-:W-:Y:S02]  /*25560*/  ISETP.GE.AND P0, PT, R4.reuse, R248.reuse, PT ;  /* 0x000000f80400720c */ /* 0x0c0fe40003f06270 */
        /* <DEDUP_REMOVED lines=60> */
[-CC-:B------:R-:W-:Y:S02]  /*25930*/  FFMA.FTZ R201, R201, R165.reuse, -R172.reuse ;  /* 0x000000a5c9c97223 */ /* 0x180fe400000108ac */
        /* <DEDUP_REMOVED lines=9> */
[----:B------:R-:W-:Y:S02]  /*259d0*/  FMUL.FTZ R9, R2, R157 ;  /* 0x0000009d02097220 */ /* 0x000fe40000410000 */
[----:B------:R-:W-:Y:S02]  /*259e0*/  IMAD.MOV.U32 R161, RZ, RZ, R17 ;  /* 0x000000ffffa17224 */ /* 0x000fe400078e0011 */
[C---:B----4-:R-:W-:Y:S02]  /*259f0*/  FMUL.FTZ R7, R0.reuse, R163 ;  /* 0x000000a300077220 */ /* 0x050fe40000410000 */
[C---:B------:R-:W-:Y:S01]  /*25a00*/  FMUL.FTZ R6, R0.reuse, R162 ;  /* 0x000000a200067220 */ /* 0x040fe20000410000 */
[----:B------:R-:W-:Y:S01]  /*25a10*/  MOV R162, R24 ;  /* 0x0000001800a27202 */ /* 0x000fe20000000f00 */
[C---:B------:R-:W-:Y:S01]  /*25a20*/  FMUL.FTZ R10, R0.reuse, R158 ;  /* 0x0000009e000a7220 */ /* 0x040fe20000410000 */
[----:B------:R-:W-:Y:S01]  /*25a30*/  MUFU.EX2 R191, R191 ;  /* 0x000000bf00bf7308 */ /* 0x000fe20000000800 */
[----:B------:R-:W-:Y:S02]  /*25a40*/  FMUL.FTZ R11, R0, R159 ;  /* 0x0000009f000b7220 */ /* 0x000fe40000410000 */
[C---:B------:R-:W-:Y:S01]  /*25a50*/  FMUL.FTZ R16, R2.reuse, R148 ;  /* 0x0000009402107220 */ /* 0x040fe20000410000 */
[----:B------:R-:W-:Y:S01]  /*25a60*/  LDSM.16.MT88.4 R156, [R223+0x14800] ;  /* 0x01480000df9c783b */ /* 0x000fe20000004200 */
[----:B------:R-:W-:Y:S02]  /*25a70*/  FMUL.FTZ R17, R2, R149 ;  /* 0x0000009502117220 */ /* 0x000fe40000410000 */
[C---:B------:R-:W-:Y:S02]  /*25a80*/  FMUL.FTZ R18, R0.reuse, R150 ;  /* 0x0000009600127220 */ /* 0x040fe40000410000 */
[----:B------:R-:W-:Y:S01]  /*25a90*/  FMUL.FTZ R19, R0, R151 ;  /* 0x0000009700137220 */ /* 0x000fe20000410000 */
[----:B------:R-:W3:Y:S01]  /*25aa0*/  MUFU.EX2 R190, R190 ;  /* 0x000000be00be7308 */ /* 0x000ee20000000800 */
[C---:B------:R-:W-:Y:S01]  /*25ab0*/  FMUL.FTZ R24, R2.reuse, R140 ;  /* 0x0000008c02187220 */ /* 0x040fe20000410000 */
[----:B------:R-:W-:Y:S01]  /*25ac0*/  LDSM.16.MT88.4 R148, [R219+0x10800] ;  /* 0x01080000db94783b */ /* 0x000fe20000004200 */
[----:B------:R-:W-:Y:S01]  /*25ad0*/  FMUL.FTZ R25, R2, R141 ;  /* 0x0000008d02197220 */ /* 0x000fe20000410000 */
[----:B--2---:R-:W-:Y:S01]  /*25ae0*/  F2FP.BF16.PACK_AB R170, R192, R193 ;  /* 0x000000c1c0aa723e */ /* 0x004fe200000010ff */
[C---:B------:R-:W-:Y:S02]  /*25af0*/  FMUL.FTZ R26, R0.reuse, R142 ;  /* 0x0000008e001a7220 */ /* 0x040fe40000410000 */
[----:B------:R-:W-:Y:S02]  /*25b00*/  FMUL.FTZ R27, R0, R143 ;  /* 0x0000008f001b7220 */ /* 0x000fe40000410000 */
[C---:B------:R-:W-:Y:S01]  /*25b10*/  FMUL.FTZ R32, R2.reuse, R132 ;  /* 0x0000008402207220 */ /* 0x040fe20000410000 */
[----:B------:R-:W-:Y:S01]  /*25b20*/  MUFU.EX2 R189, R189 ;  /* 0x000000bd00bd7308 */ /* 0x000fe20000000800 */
[----:B------:R-:W-:Y:S01]  /*25b30*/  FMUL.FTZ R33, R2, R133 ;  /* 0x0000008502217220 */ /* 0x000fe20000410000 */
[----:B------:R-:W-:Y:S01]  /*25b40*/  LDSM.16.MT88.4 R140, [R219+0x12000] ;  /* 0x01200000db8c783b */ /* 0x000fe20000004200 */
[C---:B------:R-:W-:Y:S02]  /*25b50*/  FMUL.FTZ R34, R0.reuse, R134 ;  /* 0x0000008600227220 */ /* 0x040fe40000410000 */
[----:B------:R-:W-:Y:S02]  /*25b60*/  FMUL.FTZ R35, R0, R135 ;  /* 0x0000008700237220 */ /* 0x000fe40000410000 */
[C---:B------:R-:W-:Y:S02]  /*25b70*/  FMUL.FTZ R36, R2.reuse, R36 ;  /* 0x0000002402247220 */ /* 0x040fe40000410000 */
[----:B------:R-:W-:Y:S01]  /*25b80*/  FMUL.FTZ R37, R2, R37 ;  /* 0x0000002502257220 */ /* 0x000fe20000410000 */
[----:B------:R-:W2:Y:S01]  /*25b90*/  MUFU.EX2 R188, R188 ;  /* 0x000000bc00bc7308 */ /* 0x000ea20000000800 */
[----:B------:R-:W-:Y:S01]  /*25ba0*/  LDSM.16.MT88.4 R132, [R220+0x12000] ;  /* 0x01200000dc84783b */ /* 0x000fe20000004200 */
[----:B------:R-:W-:Y:S01]  /*25bb0*/  FMUL.FTZ R38, R0, R38 ;  /* 0x0000002600267220 */ /* 0x000fe20000410000 */
[----:B---3--:R-:W-:Y:S01]  /*25bc0*/  F2FP.BF16.PACK_AB R169, R190, R191 ;  /* 0x000000bfbea9723e */ /* 0x008fe200000010ff */
        /* <DEDUP_REMOVED lines=11> */
[----:B------:R-:W-:Y:S01]  /*25c80*/  FMUL.FTZ R48, R2, R48 ;  /* 0x0000003002307220 */ /* 0x000fe20000410000 */
[----:B--2---:R-:W-:Y:S01]  /*25c90*/  F2FP.BF16.PACK_AB R171, R188, R189 ;  /* 0x000000bdbcab723e */ /* 0x004fe200000010ff */
[----:B------:R-:W-:Y:S02]  /*25ca0*/  FMUL.FTZ R49, R2, R49 ;  /* 0x0000003102317220 */ /* 0x000fe40000410000 */
[C---:B------:R-:W-:Y:S02]  /*25cb0*/  FMUL.FTZ R50, R0.reuse, R50 ;  /* 0x0000003200327220 */ /* 0x040fe40000410000 */
[----:B------:R-:W-:Y:S01]  /*25cc0*/  FMUL.FTZ R51, R0, R51 ;  /* 0x0000003300337220 */ /* 0x000fe20000410000 */
[----:B------:R-:W-:Y:S01]  /*25cd0*/  MUFU.EX2 R196, R196 ;  /* 0x000000c400c47308 */ /* 0x000fe20000000800 */
[C---:B-1----:R-:W-:Y:S05]  /*25ce0*/  HMMA.16816.F32.BF16 R4, R168.reuse, R12, R4 ;  /* 0x0000000ca804723c */ /* 0x042fea0000041804 */
[C---:B------:R-:W-:Y:S02]  /*25cf0*/  FMUL.FTZ R52, R2.reuse, R52 ;  /* 0x0000003402347220 */ /* 0x040fe40000410000 */
[C---:B------:R-:W-:Y:S01]  /*25d00*/  FMUL.FTZ R12, R2.reuse, R152 ;  /* 0x00000098020c7220 */ /* 0x040fe20000410000 */
[C---:B------:R-:W-:Y:S01]  /*25d10*/  HMMA.16816.F32.BF16 R8, R168.reuse, R14, R8 ;  /* 0x0000000ea808723c */ /* 0x040fe20000041808 */
[----:B------:R-:W-:Y:S03]  /*25d20*/  MUFU.EX2 R197, R197 ;  /* 0x000000c500c57308 */ /* 0x000fe60000000800 */
[C---:B------:R-:W-:Y:S02]  /*25d30*/  FMUL.FTZ R13, R2.reuse, R153 ;  /* 0x00000099020d7220 */ /* 0x040fe40000410000 */
[----:B------:R-:W-:Y:S02]  /*25d40*/  FMUL.FTZ R53, R2, R53 ;  /* 0x0000003502357220 */ /* 0x000fe40000410000 */
[C---:B------:R-:W-:Y:S03]  /*25d50*/  FMUL.FTZ R14, R0.reuse, R154 ;  /* 0x0000009a000e7220 */ /* 0x040fe60000410000 */
[----:B------:R-:W-:Y:S01]  /*25d60*/  MUFU.EX2 R198, R198 ;  /* 0x000000c600c67308 */ /* 0x000fe20000000800 */
[C---:B------:R-:W-:Y:S02]  /*25d70*/  FMUL.FTZ R15, R0.reuse, R155 ;  /* 0x0000009b000f7220 */ /* 0x040fe40000410000 */
[----:B------:R-:W1:Y:S01]  /*25d80*/  LDSM.16.MT88.4 R152, [R219+0x10000] ;  /* 0x01000000db98783b */ /* 0x000e620000004200 */
[C---:B------:R-:W-:Y:S02]  /*25d90*/  FMUL.FTZ R54, R0.reuse, R54 ;  /* 0x0000003600367220 */ /* 0x040fe40000410000 */
[----:B------:R-:W-:Y:S02]  /*25da0*/  FMUL.FTZ R55, R0, R55 ;  /* 0x0000003700377220 */ /* 0x000fe40000410000 */
[C---:B------:R-:W-:Y:S02]  /*25db0*/  HMMA.16816.F32.BF16 R12, R168.reuse, R20, R12 ;  /* 0x00000014a80c723c */ /* 0x040fe4000004180c */
[----:B------:R-:W2:Y:S01]  /*25dc0*/  MUFU.EX2 R199, R199 ;  /* 0x000000c700c77308 */ /* 0x000ea20000000800 */
[C---:B------:R-:W-:Y:S02]  /*25dd0*/  FMUL.FTZ R56, R2.reuse, R56 ;  /* 0x0000003802387220 */ /* 0x040fe40000410000 */
[C---:B------:R-:W-:Y:S02]  /*25de0*/  FMUL.FTZ R57, R2.reuse, R57 ;  /* 0x0000003902397220 */ /* 0x040fe40000410000 */
[C---:B------:R-:W-:Y:S01]  /*25df0*/  FMUL.FTZ R20, R2.reuse, R144 ;  /* 0x0000009002147220 */ /* 0x040fe20000410000 */
[C---:B------:R-:W-:Y:S04]  /*25e00*/  HMMA.16816.F32.BF16 R16, R168.reuse, R22, R16 ;  /* 0x00000016a810723c */ /* 0x040fe80000041810 */
[----:B------:R-:W-:Y:S01]  /*25e10*/  FMUL.FTZ R21, R2, R145 ;  /* 0x0000009102157220 */ /* 0x000fe20000410000 */
[----:B------:R-:W-:Y:S01]  /*25e20*/  MUFU.EX2 R200, R200 ;  /* 0x000000c800c87308 */ /* 0x000fe20000000800 */
[C---:B------:R-:W-:Y:S02]  /*25e30*/  FMUL.FTZ R58, R0.reuse, R58 ;  /* 0x0000003a003a7220 */ /* 0x040fe40000410000 */
[C---:B------:R-:W-:Y:S04]  /*25e40*/  FMUL.FTZ R22, R0.reuse, R146 ;  /* 0x0000009200167220 */ /* 0x040fe80000410000 */
[C---:B------:R-:W-:Y:S02]  /*25e50*/  FMUL.FTZ R23, R0.reuse, R147 ;  /* 0x0000009300177220 */ /* 0x040fe40000410000 */
[----:B------:R-:W4:Y:S01]  /*25e60*/  LDSM.16.MT88.4 R144, [R223+0x12000] ;  /* 0x01200000df90783b */ /* 0x000f220000004200 */
[----:B------:R-:W-:Y:S01]  /*25e70*/  FMUL.FTZ R59, R0, R59 ;  /* 0x0000003b003b7220 */ /* 0x000fe20000410000 */
[----:B------:R-:W5:Y:S01]  /*25e80*/  MUFU.EX2 R201, R201 ;  /* 0x000000c900c97308 */ /* 0x000f620000000800 */
[C---:B------:R-:W-:Y:S02]  /*25e90*/  FMUL.FTZ R60, R2.reuse, R60 ;  /* 0x0000003c023c7220 */ /* 0x040fe40000410000 */
[C---:B------:R-:W-:Y:S03]  /*25ea0*/  HMMA.16816.F32.BF16 R20, R168.reuse, R28, R20 ;  /* 0x0000001ca814723c */ /* 0x040fe60000041814 */
[----:B------:R-:W-:Y:S02]  /*25eb0*/  FMUL.FTZ R61, R2, R61 ;  /* 0x0000003d023d7220 */ /* 0x000fe40000410000 */
[----:B------:R-:W-:Y:S02]  /*25ec0*/  FMUL.FTZ R62, R0, R62 ;  /* 0x0000003e003e7220 */ /* 0x000fe40000410000 */
[C---:B------:R-:W-:Y:S01]  /*25ed0*/  FMUL.FTZ R28, R2.reuse, R136 ;  /* 0x00000088021c7220 */ /* 0x040fe20000410000 */
[C---:B------:R-:W-:Y:S01]  /*25ee0*/  HMMA.16816.F32.BF16 R24, R168.reuse, R30, R24 ;  /* 0x0000001ea818723c */ /* 0x040fe20000041818 */
[----:B------:R-:W-:Y:S03]  /*25ef0*/  MUFU.EX2 R203, R203 ;  /* 0x000000cb00cb7308 */ /* 0x000fe60000000800 */
[----:B------:R-:W-:Y:S02]  /*25f00*/  FMUL.FTZ R29, R2, R137 ;  /* 0x00000089021d7220 */ /* 0x000fe40000410000 */
[C---:B------:R-:W-:Y:S02]  /*25f10*/  FMUL.FTZ R63, R0.reuse, R63 ;  /* 0x0000003f003f7220 */ /* 0x040fe40000410000 */
[C---:B------:R-:W-:Y:S04]  /*25f20*/  FMUL.FTZ R30, R0.reuse, R138 ;  /* 0x0000008a001e7220 */ /* 0x040fe80000410000 */
[----:B------:R-:W-:Y:S02]  /*25f30*/  FMUL.FTZ R31, R0, R139 ;  /* 0x0000008b001f7220 */ /* 0x000fe40000410000 */
[----:B------:R-:W2:Y:S01]  /*25f40*/  LDSM.16.MT88.4 R136, [R221+0x12000] ;  /* 0x01200000dd88783b */ /* 0x000ea20000004200 */
        /* <DEDUP_REMOVED lines=94> */
[-CC-:B------:R-:W-:Y:S02]  /*26530*/  FFMA.FTZ R202, R202, R165.reuse, -R172.reuse ;  /* 0x000000a5caca7223 */ /* 0x180fe400000108ac */
[--C-:B------:R-:W-:Y:S03]  /*26540*/  FFMA.FTZ R181, R181, R165, -R172.reuse ;  /* 0x000000a5b5b57223 */ /* 0x100fe600000108ac */
[C---:B------:R-:W-:Y:S01]  /*26550*/  HMMA.16816.F32.BF16 R120, R168.reuse, R138, R120 ;  /* 0x0000008aa878723c */ /* 0x040fe20000041878 */
[----:B------:R-:W1:Y:S01]  /*26560*/  LDSM.16.MT88.4 R136, [R220+0x10800] ;  /* 0x01080000dc88783b */ /* 0x000e620000004200 */
[----:B------:R-:W1:Y:S01]  /*26570*/  MUFU.EX2 R202, R202 ;  /* 0x000000ca00ca7308 */ /* 0x000e620000000800 */
[C---:B------:R-:W-:Y:S02]  /*26580*/  FMUL.FTZ R124, R2.reuse, R124 ;  /* 0x0000007c027c7220 */ /* 0x040fe40000410000 */
[----:B------:R-:W-:Y:S02]  /*26590*/  FMUL.FTZ R125, R2, R125 ;  /* 0x0000007d027d7220 */ /* 0x000fe40000410000 */
[C---:B------:R-:W-:Y:S02]  /*265a0*/  FMUL.FTZ R126, R0.reuse, R126 ;  /* 0x0000007e007e7220 */ /* 0x040fe40000410000 */
[----:B------:R-:W-:Y:S03]  /*265b0*/  FMUL.FTZ R127, R0, R127 ;  /* 0x0000007f007f7220 */ /* 0x000fe60000410000 */
[-C--:B------:R-:W-:Y:S02]  /*265c0*/  FFMA.FTZ R172, R166, R165.reuse, -R172 ;  /* 0x000000a5a6ac7223 */ /* 0x080fe400000108ac */
[--C-:B------:R-:W-:Y:S02]  /*265d0*/  FFMA.FTZ R180, R180, R165, -R179.reuse ;  /* 0x000000a5b4b47223 */ /* 0x100fe400000108b3 */
[C---:B--2---:R-:W-:Y:S03]  /*265e0*/  HMMA.16816.F32.BF16 R124, R168.reuse, R132, R124 ;  /* 0x00000084a87c723c */ /* 0x044fe6000004187c */
[C---:B------:R-:W-:Y:S02]  /*265f0*/  FMUL.FTZ R128, R2.reuse, R128 ;  /* 0x0000008002807220 */ /* 0x040fe40000410000 */
[----:B------:R-:W-:Y:S02]  /*26600*/  FMUL.FTZ R129, R2, R129 ;  /* 0x0000008102817220 */ /* 0x000fe40000410000 */
[C---:B------:R-:W-:Y:S01]  /*26610*/  FMUL.FTZ R130, R0.reuse, R130 ;  /* 0x0000008200827220 */ /* 0x040fe20000410000 */
[----:B---3--:R-:W-:Y:S01]  /*26620*/  F2FP.BF16.PACK_AB R132, R195, R194 ;  /* 0x000000c2c384723e */ /* 0x008fe200000010ff */
[----:B------:R-:W-:Y:S03]  /*26630*/  FMUL.FTZ R131, R0, R131 ;  /* 0x0000008300837220 */ /* 0x000fe60000410000 */
[----:B------:R-:W-:Y:S01]  /*26640*/  F2FP.BF16.PACK_AB R133, R199, R198 ;  /* 0x000000c6c785723e */ /* 0x000fe200000010ff */
[----:B------:R-:W-:Y:S02]  /*26650*/  FFMA.FTZ R178, R178, R165, -R179 ;  /* 0x000000a5b2b27223 */ /* 0x000fe400000108b3 */
[----:B------:R-:W-:Y:S01]  /*26660*/  FFMA.FTZ R187, R2, R252, R187 ;  /* 0x000000fc02bb7223 */ /* 0x000fe200000100bb */
[----:B------:R-:W-:Y:S01]  /*26670*/  HMMA.16816.F32.BF16 R128, R168, R134, R128 ;  /* 0x00000086a880723c */ /* 0x000fe20000041880 */
[----:B------:R-:W-:Y:S02]  /*26680*/  MUFU.EX2 R168, R181 ;  /* 0x000000b500a87308 */ /* 0x000fe40000000800 */
[----:B------:R-:W-:Y:S02]  /*26690*/  FFMA.FTZ R191, R0, R251, R191 ;  /* 0x000000fb00bf7223 */ /* 0x000fe400000100bf */
[----:B------:R-:W-:Y:S02]  /*266a0*/  FADD.FTZ R187, R186, R187 ;  /* 0x000000bbbabb7221 */ /* 0x000fe40000010000 */
[----:B------:R-:W-:Y:S01]  /*266b0*/  F2FP.BF16.PACK_AB R134, R197, R196 ;  /* 0x000000c4c586723e */ /* 0x000fe200000010ff */
[----:B------:R-:W-:Y:S01]  /*266c0*/  IMAD.MOV.U32 R169, RZ, RZ, R160 ;  /* 0x000000ffffa97224 */ /* 0x000fe200078e00a0 */
[----:B-----5:R-:W-:Y:S02]  /*266d0*/  F2FP.BF16.PACK_AB R135, R201, R200 ;  /* 0x000000c8c987723e */ /* 0x020fe400000010ff */
[----:B------:R-:W-:Y:S01]  /*266e0*/  MUFU.EX2 R181, R178 ;  /* 0x000000b200b57308 */ /* 0x000fe20000000800 */
[----:B------:R-:W-:Y:S01]  /*266f0*/  MOV R171, R162 ;  /* 0x000000a200ab7202 */ /* 0x000fe20000000f00 */
[----:B------:R-:W-:Y:S01]  /*26700*/  FADD.FTZ R191, R190, R191 ;  /* 0x000000bfbebf7221 */ /* 0x000fe20000010000 */
[----:B------:R-:W-:Y:S01]  /*26710*/  MOV R170, R161 ;  /* 0x000000a100aa7202 */ /* 0x000fe20000000f00 */
[----:B------:R-:W-:Y:S01]  /*26720*/  FADD.FTZ R187, R193, R187 ;  /* 0x000000bbc1bb7221 */ /* 0x000fe20000010000 */
[C---:B----4-:R-:W-:Y:S01]  /*26730*/  HMMA.16816.F32.BF16 R4, R132.reuse, R140, R4 ;  /* 0x0000008c8404723c */ /* 0x050fe20000041804 */
[----:B------:R-:W-:Y:S04]  /*26740*/  LDSM.16.MT88.4 R160, [R221+0x14800] ;  /* 0x01480000dda0783b */ /* 0x000fe80000004200 */
[----:B------:R-:W-:Y:S02]  /*26750*/  FADD.FTZ R191, R189, R191 ;  /* 0x000000bfbdbf7221 */ /* 0x000fe40000010000 */
[----:B------:R-:W-:Y:S01]  /*26760*/  FADD.FTZ R192, R192, R187 ;  /* 0x000000bbc0c07221 */ /* 0x000fe20000010000 */
[C---:B------:R-:W-:Y:S01]  /*26770*/  HMMA.16816.F32.BF16 R8, R132.reuse, R142, R8 ;  /* 0x0000008e8408723c */ /* 0x040fe20000041808 */
[----:B------:R-:W2:Y:S03]  /*26780*/  LDSM.16.MT88.4 R140, [R221+0x12800] ;  /* 0x01280000dd8c783b */ /* 0x000ea60000004200 */
[----:B------:R-:W-:Y:S02]  /*26790*/  FADD.FTZ R188, R188, R191 ;  /* 0x000000bfbcbc7221 */ /* 0x000fe40000010000 */
[----:B------:R-:W-:Y:S02]  /*267a0*/  FADD.FTZ R192, R194, R192 ;  /* 0x000000c0c2c07221 */ /* 0x000fe40000010000 */
[C---:B------:R-:W-:Y:S04]  /*267b0*/  HMMA.16816.F32.BF16 R12, R132.reuse, R144, R12 ;  /* 0x00000090840c723c */ /* 0x040fe8000004180c */
[----:B------:R-:W-:Y:S02]  /*267c0*/  FADD.FTZ R188, R198, R188 ;  /* 0x000000bcc6bc7221 */ /* 0x000fe40000010000 */
[----:B------:R-:W-:Y:S02]  /*267d0*/  FADD.FTZ R195, R195, R192 ;  /* 0x000000c0c3c37221 */ /* 0x000fe40000010000 */
[C---:B------:R-:W-:Y:S01]  /*267e0*/  HMMA.16816.F32.BF16 R16, R132.reuse, R146, R16 ;  /* 0x000000928410723c */ /* 0x040fe20000041810 */
[----:B------:R-:W-:Y:S03]  /*267f0*/  LDSM.16.MT88.4 R144, [R219+0x12800] ;  /* 0x01280000db90783b */ /* 0x000fe60000004200 */
[----:B------:R-:W-:Y:S02]  /*26800*/  FADD.FTZ R199, R199, R188 ;  /* 0x000000bcc7c77221 */ /* 0x000fe40000010000 */
[----:B------:R-:W-:Y:S02]  /*26810*/  FADD.FTZ R195, R196, R195 ;  /* 0x000000c3c4c37221 */ /* 0x000fe40000010000 */
[C---:B-1----:R-:W-:Y:S04]  /*26820*/  HMMA.16816.F32.BF16 R20, R132.reuse, R136, R20 ;  /* 0x000000888414723c */ /* 0x042fe80000041814 */
[----:B------:R-:W-:Y:S02]  /*26830*/  FADD.FTZ R199, R200, R199 ;  /* 0x000000c7c8c77221 */ /* 0x000fe40000010000 */
[----:B------:R-:W-:Y:S02]  /*26840*/  FADD.FTZ R197, R197, R195 ;  /* 0x000000c3c5c57221 */ /* 0x000fe40000010000 */
[C---:B------:R-:W-:Y:S01]  /*26850*/  HMMA.16816.F32.BF16 R24, R132.reuse, R138, R24 ;  /* 0x0000008a8418723c */ /* 0x040fe20000041818 */
[----:B------:R-:W1:Y:S03]  /*26860*/  LDSM.16.MT88.4 R136, [R220+0x12800] ;  /* 0x01280000dc88783b */ /* 0x000e660000004200 */
[----:B------:R-:W-:Y:S04]  /*26870*/  FADD.FTZ R201, R201, R199 ;  /* 0x000000c7c9c97221 */ /* 0x000fe80000010000 */
[C---:B------:R-:W-:Y:S04]  /*26880*/  HMMA.16816.F32.BF16 R28, R132.reuse, R148, R28 ;  /* 0x00000094841c723c */ /* 0x040fe8000004181c */
[----:B------:R-:W-:Y:S04]  /*26890*/  FADD.FTZ R2, R202, R201 ;  /* 0x000000c9ca027221 */ /* 0x000fe80000010000 */
[C---:B------:R-:W-:Y:S01]  /*268a0*/  HMMA.16816.F32.BF16 R32, R132.reuse, R150, R32 ;  /* 0x000000968420723c */ /* 0x040fe20000041820 */
[----:B------:R-:W3:Y:S07]  /*268b0*/  LDSM.16.MT88.4 R148, [R220+0x14800] ;  /* 0x01480000dc94783b */ /* 0x000eee0000004200 */
[C---:B------:R-:W-:Y:S08]  /*268c0*/  HMMA.16816.F32.BF16 R36, R132.reuse, R152, R36 ;  /* 0x000000988424723c */ /* 0x040ff00000041824 */
[C---:B------:R-:W-:Y:S08]  /*268d0*/  HMMA.16816.F32.BF16 R40, R132.reuse, R154, R40 ;  /* 0x0000009a8428723c */ /* 0x040ff00000041828 */
[C---:B--2---:R-:W-:Y:S08]  /*268e0*/  HMMA.16816.F32.BF16 R44, R132.reuse, R140, R44 ;  /* 0x0000008c842c723c */ /* 0x044ff0000004182c */
[C---:B------:R-:W-:Y:S01]  /*268f0*/  HMMA.16816.F32.BF16 R48, R132.reuse, R142, R48 ;  /* 0x0000008e8430723c */ /* 0x040fe20000041830 */
[----:B------:R-:W2:Y:S07]  /*26900*/  LDSM.16.MT88.4 R140, [R219+0x14800] ;  /* 0x01480000db8c783b */ /* 0x000eae0000004200 */
[C---:B-1----:R-:W-:Y:S08]  /*26910*/  HMMA.16816.F32.BF16 R52, R132.reuse, R136, R52 ;  /* 0x000000888434723c */ /* 0x042ff00000041834 */
[C---:B------:R-:W-:Y:S01]  /*26920*/  HMMA.16816.F32.BF16 R56, R132.reuse, R138, R56 ;  /* 0x0000008a8438723c */ /* 0x040fe20000041838 */
[----:B------:R-:W1:Y:S07]  /*26930*/  LDSM.16.MT88.4 R136, [R223+0x16800] ;  /* 0x01680000df88783b */ /* 0x000e6e0000004200 */
[C---:B------:R-:W-:Y:S07]  /*26940*/  HMMA.16816.F32.BF16 R60, R132.reuse, R144, R60 ;  /* 0x00000090843c723c */ /* 0x040fee000004183c */
[-CC-:B------:R-:W-:Y:S01]  /*26950*/  FFMA.FTZ R144, R169, R165.reuse, -R179.reuse ;  /* 0x000000a5a9907223 */ /* 0x180fe200000108b3 */
[C---:B------:R-:W-:Y:S01]  /*26960*/  HMMA.16816.F32.BF16 R64, R132.reuse, R146, R64 ;  /* 0x000000928440723c */ /* 0x040fe20000041840 */
[----:B------:R-:W-:Y:S07]  /*26970*/  MUFU.EX2 R169, R182 ;  /* 0x000000b600a97308 */ /* 0x000fee0000000800 */
[C---:B------:R-:W-:Y:S03]  /*26980*/  HMMA.16816.F32.BF16 R68, R132.reuse, R156, R68 ;  /* 0x0000009c8444723c */ /* 0x040fe60000041844 */
[----:B------:R4:W5:Y:S05]  /*26990*/  MUFU.EX2 R153, R144 ;  /* 0x0000009000997308 */ /* 0x00096a0000000800 */
[C---:B------:R-:W-:Y:S01]  /*269a0*/  HMMA.16816.F32.BF16 R72, R132.reuse, R158, R72 ;  /* 0x0000009e8448723c */ /* 0x040fe20000041848 */
[----:B------:R-:W-:Y:S07]  /*269b0*/  LDSM.16.MT88.4 R156, [R219+0x11000] ;  /* 0x01100000db9c783b */ /* 0x000fee0000004200 */
[C---:B------:R-:W-:Y:S08]  /*269c0*/  HMMA.16816.F32.BF16 R76, R132.reuse, R160, R76 ;  /* 0x000000a0844c723c */ /* 0x040ff0000004184c */
[C---:B------:R-:W-:Y:S01]  /*269d0*/  HMMA.16816.F32.BF16 R80, R132.reuse, R162, R80 ;  /* 0x000000a28450723c */ /* 0x040fe20000041850 */
[----:B------:R-:W-:Y:S07]  /*269e0*/  LDSM.16.MT88.4 R160, [R221+0x15000] ;  /* 0x01500000dda0783b */ /* 0x000fee0000004200 */
[C---:B---3--:R-:W-:Y:S01]  /*269f0*/  HMMA.16816.F32.BF16 R84, R132.reuse, R148, R84 ;  /* 0x000000948454723c */ /* 0x048fe20000041854 */
[----:B----4-:R-:W3:Y:S06]  /*26a00*/  LDSM.16.MT88.4 R144, [R221+0x16800] ;  /* 0x01680000dd90783b */ /* 0x010eec0000004200 */
[--C-:B------:R-:W-:Y:S01]  /*26a10*/  FFMA.FTZ R148, R170, R165, -R179.reuse ;  /* 0x000000a5aa947223 */ /* 0x100fe200000108b3 */
[C---:B------:R-:W-:Y:S01]  /*26a20*/  HMMA.16816.F32.BF16 R88, R132.reuse, R150, R88 ;  /* 0x000000968458723c */ /* 0x040fe20000041858 */
[----:B------:R5:W-:Y:S07]  /*26a30*/  MUFU.EX2 R170, R183 ;  /* 0x000000b700aa7308 */ /* 0x000bee0000000800 */
[C---:B--2---:R-:W-:Y:S03]  /*26a40*/  HMMA.16816.F32.BF16 R92, R132.reuse, R140, R92 ;  /* 0x0000008c845c723c */ /* 0x044fe6000004185c */
[----:B------:R2:W4:Y:S05]  /*26a50*/  MUFU.EX2 R152, R148 ;  /* 0x0000009400987308 */ /* 0x00052a0000000800 */
[C---:B------:R-:W-:Y:S01]  /*26a60*/  HMMA.16816.F32.BF16 R96, R132.reuse, R142, R96 ;  /* 0x0000008e8460723c */ /* 0x040fe20000041860 */
[----:B------:R-:W-:Y:S07]  /*26a70*/  LDSM.16.MT88.4 R140, [R219+0x16800] ;  /* 0x01680000db8c783b */ /* 0x000fee0000004200 */
[C---:B-1----:R-:W-:Y:S04]  /*26a80*/  HMMA.16816.F32.BF16 R100, R132.reuse, R136, R100 ;  /* 0x000000888464723c */ /* 0x042fe80000041864 */
[----:B-----5:R-:W-:Y:S04]  /*26a90*/  MOV R183, R153 ;  /* 0x0000009900b77202 */ /* 0x020fe80000000f00 */
[C---:B------:R-:W-:Y:S01]  /*26aa0*/  HMMA.16816.F32.BF16 R104, R132.reuse, R138, R104 ;  /* 0x0000008a8468723c */ /* 0x040fe20000041868 */
[----:B------:R-:W-:Y:S03]  /*26ab0*/  LDSM.16.MT88.4 R136, [R223+0x11000] ;  /* 0x01100000df88783b */ /* 0x000fe60000004200 */
[-CC-:B--2---:R-:W-:Y:S01]  /*26ac0*/  FFMA.FTZ R148, R171, R165.reuse, -R179.reuse ;  /* 0x000000a5ab947223 */ /* 0x184fe200000108b3 */
[----:B----4-:R-:W-:Y:S01]  /*26ad0*/  MOV R182, R152 ;  /* 0x0000009800b67202 */ /* 0x010fe20000000f00 */
[----:B------:R-:W-:Y:S02]  /*26ae0*/  FFMA.FTZ R179, R175, R165, -R179 ;  /* 0x000000a5afb37223 */ /* 0x000fe400000108b3 */
[C---:B---3--:R-:W-:Y:S01]  /*26af0*/  HMMA.16816.F32.BF16 R108, R132.reuse, R144, R108 ;  /* 0x00000090846c723c */ /* 0x048fe2000004186c */
[----:B------:R1:W-:Y:S01]  /*26b00*/  MUFU.EX2 R171, R148 ;  /* 0x0000009400ab7308 */ /* 0x0003e20000000800 */
[----:B------:R-:W-:Y:S06]  /*26b10*/  LDSM.16.MT88.4 R152, [R221+0x11000] ;  /* 0x01100000dd98783b */ /* 0x000fec0000004200 */
[C---:B------:R-:W-:Y:S02]  /*26b20*/  HMMA.16816.F32.BF16 R112, R132.reuse, R146, R112 ;  /* 0x000000928470723c */ /* 0x040fe40000041870 */
[----:B------:R-:W-:Y:S01]  /*26b30*/  LDSM.16.MT88.4 R144, [R220+0x11000] ;  /* 0x01100000dc90783b */ /* 0x000fe20000004200 */
[----:B------:R-:W2:Y:S10]  /*26b40*/  MUFU.EX2 R178, R179 ;  /* 0x000000b300b27308 */ /* 0x000eb40000000800 */
[----:B------:R-:W-:Y:S01]  /*26b50*/  MUFU.EX2 R165, R172 ;  /* 0x000000ac00a57308 */ /* 0x000fe20000000800 */
[----:B-1----:R-:W1:Y:S01]  /*26b60*/  LDSM.16.MT88.4 R148, [R220+0x16800] ;  /* 0x01680000dc94783b */ /* 0x002e620000004200 */
[----:B--2---:R-:W-:Y:S01]  /*26b70*/  MOV R166, R178 ;  /* 0x000000b200a67202 */ /* 0x004fe20000000f00 */
[C---:B-1----:R-:W-:Y:S08]  /*26b80*/  HMMA.16816.F32.BF16 R116, R132.reuse, R148, R116 ;  /* 0x000000948474723c */ /* 0x042ff00000041874 */
[C---:B------:R-:W-:Y:S01]  /*26b90*/  HMMA.16816.F32.BF16 R120, R132.reuse, R150, R120 ;  /* 0x000000968478723c */ /* 0x040fe20000041878 */
[----:B------:R-:W-:Y:S07]  /*26ba0*/  LDSM.16.MT88.4 R148, [R220+0x13000] ;  /* 0x01300000dc94783b */ /* 0x000fee0000004200 */
[C---:B------:R-:W-:Y:S08]  /*26bb0*/  HMMA.16816.F32.BF16 R124, R132.reuse, R140, R124 ;  /* 0x0000008c847c723c */ /* 0x040ff0000004187c */
[----:B------:R-:W-:Y:S01]  /*26bc0*/  HMMA.16816.F32.BF16 R128, R132, R142, R128 ;  /* 0x0000008e8480723c */ /* 0x000fe20000041880 */
[----:B------:R-:W1:Y:S06]  /*26bd0*/  LDSM.16.MT88.4 R140, [R223+0x13000] ;  /* 0x01300000df8c783b */ /* 0x000e6c0000004200 */
[----:B------:R-:W-:Y:S02]  /*26be0*/  F2FP.BF16.PACK_AB R132, R182, R183 ;  /* 0x000000b7b684723e */ /* 0x000fe400000010ff */
[----:B------:R-:W-:Y:S03]  /*26bf0*/  F2FP.BF16.PACK_AB R134, R203, R171 ;  /* 0x000000abcb86723e */ /* 0x000fe600000010ff */
[----:B------:R-:W-:Y:S02]  /*26c00*/  F2FP.BF16.PACK_AB R133, R170, R202 ;  /* 0x000000caaa85723e */ /* 0x000fe400000010ff */
[-C--:B------:R-:W-:Y:S07]  /*26c10*/  F2FP.BF16.PACK_AB R135, R168, R169.reuse ;  /* 0x000000a9a887723e */ /* 0x080fee00000010ff */
[C---:B------:R-:W-:Y:S08]  /*26c20*/  HMMA.16816.F32.BF16 R4, R132.reuse, R136, R4 ;  /* 0x000000888404723c */ /* 0x040ff00000041804 */
[C---:B------:R-:W-:Y:S01]  /*26c30*/  HMMA.16816.F32.BF16 R8, R132.reuse, R138, R8 ;  /* 0x0000008a8408723c */ /* 0x040fe20000041808 */
[----:B------:R-:W2:Y:S07]  /*26c40*/  LDSM.16.MT88.4 R136, [R221+0x13000] ;  /* 0x01300000dd88783b */ /* 0x000eae0000004200 */
[C---:B------:R-:W-:Y:S08]  /*26c50*/  HMMA.16816.F32.BF16 R12, R132.reuse, R152, R12 ;  /* 0x00000098840c723c */ /* 0x040ff0000004180c */
[C---:B------:R-:W-:Y:S01]  /*26c60*/  HMMA.16816.F32.BF16 R16, R132.reuse, R154, R16 ;  /* 0x0000009a8410723c */ /* 0x040fe20000041810 */
[----:B------:R-:W-:Y:S07]  /*26c70*/  LDSM.16.MT88.4 R152, [R223+0x15000] ;  /* 0x01500000df98783b */ /* 0x000fee0000004200 */
        /* <DEDUP_REMOVED lines=12> */
[C---:B------:R-:W-:Y:S08]  /*26d40*/  HMMA.16816.F32.BF16 R52, R132.reuse, R148, R52 ;  /* 0x000000948434723c */ /* 0x040ff00000041834 */
[C---:B------:R-:W-:Y:S01]  /*26d50*/  HMMA.16816.F32.BF16 R56, R132.reuse, R150, R56 ;  /* 0x000000968438723c */ /* 0x040fe20000041838 */
[----:B------:R-:W-:Y:S07]  /*26d60*/  LDSM.16.MT88.4 R148, [R220+0x17000] ;  /* 0x01700000dc94783b */ /* 0x000fee0000004200 */
[C---:B---3--:R-:W-:Y:S08]  /*26d70*/  HMMA.16816.F32.BF16 R60, R132.reuse, R144, R60 ;  /* 0x00000090843c723c */ /* 0x048ff0000004183c */
[C---:B------:R-:W-:Y:S01]  /*26d80*/  HMMA.16816.F32.BF16 R64, R132.reuse, R146, R64 ;  /* 0x000000928440723c */ /* 0x040fe20000041840 */
[----:B------:R-:W2:Y:S07]  /*26d90*/  LDSM.16.MT88.4 R144, [R221+0x17000] ;  /* 0x01700000dd90783b */ /* 0x000eae0000004200 */
[C---:B------:R-:W-:Y:S08]  /*26da0*/  HMMA.16816.F32.BF16 R68, R132.reuse, R152, R68 ;  /* 0x000000988444723c */ /* 0x040ff00000041844 */
[C---:B------:R-:W-:Y:S01]  /*26db0*/  HMMA.16816.F32.BF16 R72, R132.reuse, R154, R72 ;  /* 0x0000009a8448723c */ /* 0x040fe20000041848 */
[----:B------:R-:W3:Y:S07]  /*26dc0*/  LDSM.16.MT88.4 R152, [R219+0x17000] ;  /* 0x01700000db98783b */ /* 0x000eee0000004200 */
[C---:B------:R-:W-:Y:S01]  /*26dd0*/  HMMA.16816.F32.BF16 R76, R132.reuse, R160, R76 ;  /* 0x000000a0844c723c */ /* 0x040fe2000004184c */
[----:B------:R-:W-:Y:S07]  /*26de0*/  MUFU.EX2 R161, R174 ;  /* 0x000000ae00a17308 */ /* 0x000fee0000000800 */
[C---:B------:R-:W-:Y:S03]  /*26df0*/  HMMA.16816.F32.BF16 R80, R132.reuse, R162, R80 ;  /* 0x000000a28450723c */ /* 0x040fe60000041850 */
[----:B------:R-:W-:Y:S04]  /*26e00*/  MUFU.EX2 R160, R180 ;  /* 0x000000b400a07308 */ /* 0x000fe80000000800 */
[----:B------:R-:W-:Y:S01]  /*26e10*/  MOV R162, R169 ;  /* 0x000000a900a27202 */ /* 0x000fe20000000f00 */
[C---:B----4-:R-:W-:Y:S04]  /*26e20*/  HMMA.16816.F32.BF16 R84, R132.reuse, R156, R84 ;  /* 0x0000009c8454723c */ /* 0x050fe80000041854 */
[----:B------:R-:W-:Y:S01]  /*26e30*/  IMAD.MOV.U32 R163, RZ, RZ, R168 ;  /* 0x000000ffffa37224 */ /* 0x000fe200078e00a8 */
[----:B------:R-:W4:Y:S03]  /*26e40*/  MUFU.EX2 R180, R177 ;  /* 0x000000b100b47308 */ /* 0x000f260000000800 */
[C---:B------:R-:W-:Y:S01]  /*26e50*/  HMMA.16816.F32.BF16 R88, R132.reuse, R158, R88 ;  /* 0x0000009e8458723c */ /* 0x040fe20000041858 */
[----:B------:R-:W5:Y:S06]  /*26e60*/  LDSM.16.MT88.4 R156, [R223+0x11800] ;  /* 0x01180000df9c783b */ /* 0x000f6c0000004200 */
[----:B------:R2:W2:Y:S01]  /*26e70*/  MUFU.EX2 R169, R173 ;  /* 0x000000ad00a97308 */ /* 0x0004a20000000800 */
[C---:B-1----:R-:W-:Y:S08]  /*26e80*/  HMMA.16816.F32.BF16 R92, R132.reuse, R136, R92 ;  /* 0x00000088845c723c */ /* 0x042ff0000004185c */
[C---:B------:R-:W-:Y:S01]  /*26e90*/  HMMA.16816.F32.BF16 R96, R132.reuse, R138, R96 ;  /* 0x0000008a8460723c */ /* 0x040fe20000041860 */
[----:B------:R-:W1:Y:S01]  /*26ea0*/  LDSM.16.MT88.4 R136, [R221+0x11800] ;  /* 0x01180000dd88783b */ /* 0x000e620000004200 */
[----:B------:R3:W1:Y:S06]  /*26eb0*/  MUFU.EX2 R168, R176 ;  /* 0x000000b000a87308 */ /* 0x00066c0000000800 */
[C---:B------:R-:W-:Y:S01]  /*26ec0*/  HMMA.16816.F32.BF16 R100, R132.reuse, R140, R100 ;  /* 0x0000008c8464723c */ /* 0x040fe20000041864 */
[----:B--2---:R-:W-:Y:S07]  /*26ed0*/  LDSM.16.MT88.4 R172, [R219+0x11800] ;  /* 0x01180000dbac783b */ /* 0x004fee0000004200 */
[C---:B------:R-:W-:Y:S01]  /*26ee0*/  HMMA.16816.F32.BF16 R104, R132.reuse, R142, R104 ;  /* 0x0000008e8468723c */ /* 0x040fe20000041868 */
[----:B------:R-:W2:Y:S07]  /*26ef0*/  LDSM.16.MT88.4 R140, [R220+0x11800] ;  /* 0x01180000dc8c783b */ /* 0x000eae0000004200 */
[C---:B------:R-:W-:Y:S01]  /*26f00*/  HMMA.16816.F32.BF16 R108, R132.reuse, R144, R108 ;  /* 0x00000090846c723c */ /* 0x040fe2000004186c */
[----:B---3--:R-:W3:Y:S07]  /*26f10*/  LDSM.16.MT88.4 R176, [R223+0x13800] ;  /* 0x01380000dfb0783b */ /* 0x008eee0000004200 */
[C---:B------:R-:W-:Y:S04]  /*26f20*/  HMMA.16816.F32.BF16 R112, R132.reuse, R146, R112 ;  /* 0x000000928470723c */ /* 0x040fe80000041870 */
[----:B------:R-:W-:Y:S02]  /*26f30*/  MOV R145, R162 ;  /* 0x000000a200917202 */ /* 0x000fe40000000f00 */
[----:B------:R-:W-:Y:S01]  /*26f40*/  MOV R144, R163 ;  /* 0x000000a300907202 */ /* 0x000fe20000000f00 */
[----:B----4-:R-:W-:Y:S01]  /*26f50*/  IMAD.MOV.U32 R146, RZ, RZ, R180 ;  /* 0x000000ffff927224 */ /* 0x010fe200078e00b4 */
[C---:B------:R-:W-:Y:S04]  /*26f60*/  HMMA.16816.F32.BF16 R116, R132.reuse, R148, R116 ;  /* 0x000000948474723c */ /* 0x040fe80000041874 */
[----:B------:R-:W-:Y:S03]  /*26f70*/  MOV R147, R160 ;  /* 0x000000a000937202 */ /* 0x000fe60000000f00 */
[----:B------:R-:W-:Y:S01]  /*26f80*/  MOV R149, R181 ;  /* 0x000000b500957202 */ /* 0x000fe20000000f00 */
[C---:B------:R-:W-:Y:S04]  /*26f90*/  HMMA.16816.F32.BF16 R120, R132.reuse, R150, R120 ;  /* 0x000000968478723c */ /* 0x040fe80000041878 */
[----:B------:R-:W-:Y:S03]  /*26fa0*/  MOV R148, R161 ;  /* 0x000000a100947202 */ /* 0x000fe60000000f00 */
[----:B------:R-:W-:Y:S01]  /*26fb0*/  IMAD.MOV.U32 R150, RZ, RZ, R182 ;  /* 0x000000ffff967224 */ /* 0x000fe200078e00b6 */
[C---:B------:R-:W-:Y:S04]  /*26fc0*/  HMMA.16816.F32.BF16 R124, R132.reuse, R152, R124 ;  /* 0x00000098847c723c */ /* 0x040fe8000004187c */
[----:B------:R-:W-:Y:S02]  /*26fd0*/  MOV R151, R183 ;  /* 0x000000b700977202 */ /* 0x000fe40000000f00 */
[----:B------:R-:W4:Y:S02]  /*26fe0*/  LDSM.16.MT88.4 R180, [R221+0x13800] ;  /* 0x01380000ddb4783b */ /* 0x000f240000004200 */
[----:B------:R-:W-:Y:S07]  /*26ff0*/  HMMA.16816.F32.BF16 R128, R132, R154, R128 ;  /* 0x0000009a8480723c */ /* 0x000fee0000041880 */
[----:B------:R-:W-:Y:S01]  /*27000*/  IMAD.MOV.U32 R134, RZ, RZ, R169 ;  /* 0x000000ffff867224 */ /* 0x000fe200078e00a9 */
[----:B-1----:R-:W-:Y:S04]  /*27010*/  MOV R135, R168 ;  /* 0x000000a800877202 */ /* 0x002fe80000000f00 */
[----:B------:R-:W-:Y:S02]  /*27020*/  MOV R132, R171 ;  /* 0x000000ab00847202 */ /* 0x000fe40000000f00 */
[----:B------:R-:W-:Y:S02]  /*27030*/  MOV R133, R170 ;  /* 0x000000aa00857202 */ /* 0x000fe40000000f00 */
[----:B------:R-:W-:Y:S02]  /*27040*/  F2FP.BF16.PACK_AB R168, R149, R147 ;  /* 0x0000009395a8723e */ /* 0x000fe400000010ff */
[----:B------:R-:W-:Y:S02]  /*27050*/  F2FP.BF16.PACK_AB R170, R166, R135 ;  /* 0x00000087a6aa723e */ /* 0x000fe400000010ff */
[----:B------:R-:W-:Y:S02]  /*27060*/  F2FP.BF16.PACK_AB R169, R148, R146 ;  /* 0x0000009294a9723e */ /* 0x000fe400000010ff */
[----:B------:R-:W-:Y:S07]  /*27070*/  F2FP.BF16.PACK_AB R171, R165, R134 ;  /* 0x00000086a5ab723e */ /* 0x000fee00000010ff */
[C---:B-----5:R-:W-:Y:S01]  /*27080*/  HMMA.16816.F32.BF16 R160, R168.reuse, R156, R4 ;  /* 0x0000009ca8a0723c */ /* 0x060fe20000041804 */
[----:B------:R-:W1:Y:S07]  /*27090*/  LDSM.16.MT88.4 R4, [R220+0x13800] ;  /* 0x01380000dc04783b */ /* 0x000e6e0000004200 */
[C---:B------:R-:W-:Y:S01]  /*270a0*/  HMMA.16816.F32.BF16 R156, R168.reuse, R158, R8 ;  /* 0x0000009ea89c723c */ /* 0x040fe20000041808 */
[----:B------:R-:W5:Y:S07]  /*270b0*/  LDSM.16.MT88.4 R8, [R219+0x13800] ;  /* 0x01380000db08783b */ /* 0x000f6e0000004200 */
[C---:B------:R-:W-:Y:S07]  /*270c0*/  HMMA.16816.F32.BF16 R152, R168.reuse, R136, R12 ;  /* 0x00000088a898723c */ /* 0x040fee000004180c */
[----:B------:R-:W-:Y:S01]  /*270d0*/  MOV R12, R150 ;  /* 0x00000096000c7202 */ /* 0x000fe20000000f00 */
[----:B------:R-:W-:Y:S01]  /*270e0*/  IMAD.MOV.U32 R14, RZ, RZ, R148 ;  /* 0x000000ffff0e7224 */ /* 0x000fe200078e0094 */
[----:B------:R-:W-:Y:S03]  /*270f0*/  MOV R13, R151 ;  /* 0x00000097000d7202 */ /* 0x000fe60000000f00 */
[----:B------:R-:W-:Y:S02]  /*27100*/  MOV R15, R149 ;  /* 0x00000095000f7202 */ /* 0x000fe40000000f00 */
[C---:B------:R-:W-:Y:S07]  /*27110*/  HMMA.16816.F32.BF16 R148, R168.reuse, R138, R16 ;  /* 0x0000008aa894723c */ /* 0x040fee0000041810 */
[----:B------:R-:W-:Y:S01]  /*27120*/  MOV R16, R146 ;  /* 0x0000009200107202 */ /* 0x000fe20000000f00 */
[----:B------:R-:W-:Y:S01]  /*27130*/  IMAD.MOV.U32 R18, RZ, RZ, R144 ;  /* 0x000000ffff127224 */ /* 0x000fe200078e0090 */
[----:B------:R-:W-:Y:S03]  /*27140*/  MOV R17, R147 ;  /* 0x0000009300117202 */ /* 0x000fe60000000f00 */
[----:B------:R-:W-:Y:S02]  /*27150*/  MOV R19, R145 ;  /* 0x0000009100137202 */ /* 0x000fe40000000f00 */
[C---:B--2---:R-:W-:Y:S01]  /*27160*/  HMMA.16816.F32.BF16 R144, R168.reuse, R140, R20 ;  /* 0x0000008ca890723c */ /* 0x044fe20000041814 */
[----:B------:R-:W-:Y:S07]  /*27170*/  LDSM.16.MT88.4 R20, [R220+0x15800] ;  /* 0x01580000dc14783b */ /* 0x000fee0000004200 */
[C---:B------:R-:W-:Y:S01]  /*27180*/  HMMA.16816.F32.BF16 R140, R168.reuse, R142, R24 ;  /* 0x0000008ea88c723c */ /* 0x040fe20000041818 */
[----:B------:R-:W-:Y:S07]  /*27190*/  LDSM.16.MT88.4 R24, [R219+0x15800] ;  /* 0x01580000db18783b */ /* 0x000fee0000004200 */
[C---:B------:R-:W-:Y:S07]  /*271a0*/  HMMA.16816.F32.BF16 R136, R168.reuse, R172, R28 ;  /* 0x000000aca888723c */ /* 0x040fee000004181c */
[----:B------:R-:W-:Y:S01]  /*271b0*/  MOV R30, R132 ;  /* 0x00000084001e7202 */ /* 0x000fe20000000f00 */
[----:B------:R-:W-:Y:S01]  /*271c0*/  IMAD.MOV.U32 R173, RZ, RZ, R134 ;  /* 0x000000ffffad7224 */ /* 0x000fe200078e0086 */
[----:B------:R-:W-:Y:S03]  /*271d0*/  MOV R31, R133 ;  /* 0x00000085001f7202 */ /* 0x000fe60000000f00 */
[----:B------:R-:W-:Y:S02]  /*271e0*/  MOV R172, R135 ;  /* 0x0000008700ac7202 */ /* 0x000fe40000000f00 */
[C---:B------:R-:W-:Y:S07]  /*271f0*/  HMMA.16816.F32.BF16 R132, R168.reuse, R174, R32 ;  /* 0x000000aea884723c */ /* 0x040fee0000041820 */
[----:B------:R-:W-:Y:S01]  /*27200*/  MOV R34, R12 ;  /* 0x0000000c00227202 */ /* 0x000fe20000000f00 */
[C---:B---3--:R-:W-:Y:S04]  /*27210*/  HMMA.16816.F32.BF16 R36, R168.reuse, R176, R36 ;  /* 0x000000b0a824723c */ /* 0x048fe80000041824 */
[----:B------:R-:W-:Y:S01]  /*27220*/  MOV R35, R13 ;  /* 0x0000000d00237202 */ /* 0x000fe20000000f00 */
[----:B------:R-:W-:Y:S01]  /*27230*/  IMAD.MOV.U32 R175, RZ, RZ, R14 ;  /* 0x000000ffffaf7224 */ /* 0x000fe200078e000e */
[----:B------:R-:W-:Y:S02]  /*27240*/  MOV R174, R15 ;  /* 0x0000000f00ae7202 */ /* 0x000fe40000000f00 */
[C---:B------:R-:W-:Y:S01]  /*27250*/  HMMA.16816.F32.BF16 R40, R168.reuse, R178, R40 ;  /* 0x000000b2a828723c */ /* 0x040fe20000041828 */
[----:B------:R-:W2:Y:S03]  /*27260*/  LDSM.16.MT88.4 R12, [R223+0x15800] ;  /* 0x01580000df0c783b */ /* 0x000ea60000004200 */
[----:B------:R-:W-:Y:S02]  /*27270*/  MOV R177, R16 ;  /* 0x0000001000b17202 */ /* 0x000fe40000000f00 */
[----:B------:R-:W-:Y:S01]  /*27280*/  MOV R176, R17 ;  /* 0x0000001100b07202 */ /* 0x000fe20000000f00 */
[----:B------:R-:W-:Y:S01]  /*27290*/  IMAD.MOV.U32 R179, RZ, RZ, R18 ;  /* 0x000000ffffb37224 */ /* 0x000fe200078e0012 */
[C---:B----4-:R-:W-:Y:S04]  /*272a0*/  HMMA.16816.F32.BF16 R44, R168.reuse, R180, R44 ;  /* 0x000000b4a82c723c */ /* 0x050fe8000004182c */
[----:B------:R-:W-:Y:S02]  /*272b0*/  MOV R178, R19 ;  /* 0x0000001300b27202 */ /* 0x000fe40000000f00 */
[----:B------:R-:W3:Y:S01]  /*272c0*/  LDSM.16.MT88.4 R16, [R221+0x15800] ;  /* 0x01580000dd10783b */ /* 0x000ee20000004200 */
[----:B------:R-:W-:Y:S01]  /*272d0*/  MOV R181, R30 ;  /* 0x0000001e00b57202 */ /* 0x000fe20000000f00 */
[C---:B------:R-:W-:Y:S04]  /*272e0*/  HMMA.16816.F32.BF16 R48, R168.reuse, R182, R48 ;  /* 0x000000b6a830723c */ /* 0x040fe80000041830 */
[----:B------:R-:W-:Y:S02]  /*272f0*/  MOV R180, R31 ;  /* 0x0000001f00b47202 */ /* 0x000fe40000000f00 */
[----:B------:R-:W4:Y:S01]  /*27300*/  LDSM.16.MT88.4 R28, [R223+0x17800] ;  /* 0x01780000df1c783b */ /* 0x000f220000004200 */
[----:B------:R-:W-:Y:S01]  /*27310*/  IMAD.MOV.U32 R183, RZ, RZ, R34 ;  /* 0x000000ffffb77224 */ /* 0x000fe200078e0022 */
[C---:B-1----:R-:W-:Y:S04]  /*27320*/  HMMA.16816.F32.BF16 R52, R168.reuse, R4, R52 ;  /* 0x00000004a834723c */ /* 0x042fe80000041834 */
[----:B------:R-:W-:Y:S01]  /*27330*/  MOV R182, R35 ;  /* 0x0000002300b67202 */ /* 0x000fe20000000f00 */
[----:B------:R-:W-:Y:S01]  /*27340*/  FADD.FTZ R2, R180, R2 ;  /* 0x00000002b4027221 */ /* 0x000fe20000010000 */
[----:B------:R-:W1:Y:S02]  /*27350*/  LDSM.16.MT88.4 R32, [R221+0x17800] ;  /* 0x01780000dd20783b */ /* 0x000e640000004200 */
[C---:B------:R-:W-:Y:S04]  /*27360*/  HMMA.16816.F32.BF16 R56, R168.reuse, R6, R56 ;  /* 0x00000006a838723c */ /* 0x040fe80000041838 */
[----:B------:R-:W-:Y:S02]  /*27370*/  FADD.FTZ R0, R182, R197 ;  /* 0x000000c5b6007221 */ /* 0x000fe40000010000 */
[----:B------:R-:W1:Y:S01]  /*27380*/  LDSM.16.MT88.4 R4, [R220+0x17800] ;  /* 0x01780000dc04783b */ /* 0x000e620000004200 */
[----:B------:R-:W-:Y:S01]  /*27390*/  FADD.FTZ R2, R178, R2 ;  /* 0x00000002b2027221 */ /* 0x000fe20000010000 */
[C---:B-----5:R-:W-:Y:S04]  /*273a0*/  HMMA.16816.F32.BF16 R60, R168.reuse, R8, R60 ;  /* 0x00000008a83c723c */ /* 0x060fe8000004183c */
[----:B------:R-:W-:Y:S04]  /*273b0*/  FADD.FTZ R0, R183, R0 ;  /* 0x00000000b7007221 */ /* 0x000fe80000010000 */
[C---:B------:R-:W-:Y:S01]  /*273c0*/  HMMA.16816.F32.BF16 R64, R168.reuse, R10, R64 ;  /* 0x0000000aa840723c */ /* 0x040fe20000041840 */
[----:B------:R-:W5:Y:S03]  /*273d0*/  LDSM.16.MT88.4 R8, [R219+0x17800] ;  /* 0x01780000db08783b */ /* 0x000f660000004200 */
[----:B------:R-:W-:Y:S04]  /*273e0*/  FADD.FTZ R0, R181, R0 ;  /* 0x00000000b5007221 */ /* 0x000fe80000010000 */
[C---:B--2---:R-:W-:Y:S04]  /*273f0*/  HMMA.16816.F32.BF16 R68, R168.reuse, R12, R68 ;  /* 0x0000000ca844723c */ /* 0x044fe80000041844 */
[----:B------:R-:W-:Y:S02]  /*27400*/  FADD.FTZ R203, R203, R0 ;  /* 0x00000000cbcb7221 */ /* 0x000fe40000010000 */
[----:B------:R-:W-:Y:S01]  /*27410*/  FADD.FTZ R0, R179, R2 ;  /* 0x00000002b3007221 */ /* 0x000fe20000010000 */
[----:B------:R-:W-:Y:S01]  /*27420*/  MOV R2, R164 ;  /* 0x000000a400027202 */ /* 0x000fe20000000f00 */
[C---:B------:R-:W-:Y:S04]  /*27430*/  HMMA.16816.F32.BF16 R72, R168.reuse, R14, R72 ;  /* 0x0000000ea848723c */ /* 0x040fe80000041848 */
[----:B------:R-:W-:Y:S02]  /*27440*/  FADD.FTZ R203, R176, R203 ;  /* 0x000000cbb0cb7221 */ /* 0x000fe40000010000 */
[----:B------:R-:W-:Y:S02]  /*27450*/  FADD.FTZ R0, R177, R0 ;  /* 0x00000000b1007221 */ /* 0x000fe40000010000 */
[C---:B---3--:R-:W-:Y:S04]  /*27460*/  HMMA.16816.F32.BF16 R76, R168.reuse, R16, R76 ;  /* 0x00000010a84c723c */ /* 0x048fe8000004184c */
[----:B------:R-:W-:Y:S02]  /*27470*/  FADD.FTZ R203, R174, R203 ;  /* 0x000000cbaecb7221 */ /* 0x000fe40000010000 */
[----:B------:R-:W-:Y:S02]  /*27480*/  FADD.FTZ R0, R175, R0 ;  /* 0x00000000af007221 */ /* 0x000fe40000010000 */
[C---:B------:R-:W-:Y:S04]  /*27490*/  HMMA.16816.F32.BF16 R80, R168.reuse, R18, R80 ;  /* 0x00000012a850723c */ /* 0x040fe80000041850 */
[----:B------:R-:W-:Y:S02]  /*274a0*/  FADD.FTZ R203, R172, R203 ;  /* 0x000000cbaccb7221 */ /* 0x000fe40000010000 */
[----:B------:R-:W-:Y:S02]  /*274b0*/  FADD.FTZ R0, R173, R0 ;  /* 0x00000000ad007221 */ /* 0x000fe40000010000 */
[C---:B------:R-:W-:Y:S04]  /*274c0*/  HMMA.16816.F32.BF16 R84, R168.reuse, R20, R84 ;  /* 0x00000014a854723c */ /* 0x040fe80000041854 */
[----:B------:R-:W-:Y:S02]  /*274d0*/  FADD.FTZ R252, R166, R203 ;  /* 0x000000cba6fc7221 */ /* 0x000fe40000010000 */
[----:B------:R-:W-:Y:S01]  /*274e0*/  FADD.FTZ R251, R165, R0 ;  /* 0x00000000a5fb7221 */ /* 0x000fe20000010000 */
[----:B------:R-:W-:Y:S01]  /*274f0*/  MOV R0, R3 ;  /* 0x0000000300007202 */ /* 0x000fe20000000f00 */
[C---:B------:R-:W-:Y:S08]  /*27500*/  HMMA.16816.F32.BF16 R88, R168.reuse, R22, R88 ;  /* 0x00000016a858723c */ /* 0x040ff00000041858 */
[C---:B------:R-:W-:Y:S08]  /*27510*/  HMMA.16816.F32.BF16 R92, R168.reuse, R24, R92 ;  /* 0x00000018a85c723c */ /* 0x040ff0000004185c */
[C---:B------:R-:W-:Y:S08]  /*27520*/  HMMA.16816.F32.BF16 R96, R168.reuse, R26, R96 ;  /* 0x0000001aa860723c */ /* 0x040ff00000041860 */
[C---:B----4-:R-:W-:Y:S08]  /*27530*/  HMMA.16816.F32.BF16 R100, R168.reuse, R28, R100 ;  /* 0x0000001ca864723c */ /* 0x050ff00000041864 */
[C---:B------:R-:W-:Y:S08]  /*27540*/  HMMA.16816.F32.BF16 R104, R168.reuse, R30, R104 ;  /* 0x0000001ea868723c */ /* 0x040ff00000041868 */
[C---:B-1----:R-:W-:Y:S08]  /*27550*/  HMMA.16816.F32.BF16 R108, R168.reuse, R32, R108 ;  /* 0x00000020a86c723c */ /* 0x042ff0000004186c */
[C---:B------:R-:W-:Y:S08]  /*27560*/  HMMA.16816.F32.BF16 R112, R168.reuse, R34, R112 ;  /* 0x00000022a870723c */ /* 0x040ff00000041870 */
[C---:B------:R-:W-:Y:S08]  /*27570*/  HMMA.16816.F32.BF16 R116, R168.reuse, R4, R116 ;  /* 0x00000004a874723c */ /* 0x040ff00000041874 */
[C---:B------:R-:W-:Y:S08]  /*27580*/  HMMA.16816.F32.BF16 R120, R168.reuse, R6, R120 ;  /* 0x00000006a878723c */ /* 0x040ff00000041878 */
[C---:B-----5:R-:W-:Y:S08]  /*27590*/  HMMA.16816.F32.BF16 R124, R168.reuse, R8, R124 ;  /* 0x00000008a87c723c */ /* 0x060ff0000004187c */
[----:B------:R-:W-:Y:S01]  /*275a0*/  HMMA.16816.F32.BF16 R128, R168, R10, R128 ;  /* 0x0000000aa880723c */ /* 0x000fe20000041880 */
[----:B------:R-:W-:-:S07]  /*275b0*/  @P0 BRA `(.L_x_3543) ;  /* 0xffffae1000000947 */ /* 0x000fce000383ffff */
.L_x_3534:
        /* <DEDUP_REMOVED lines=11> */
.L_x_3562:
[----:B---3--:R-:W-:Y:S01]  /*27670*/  FADD.FTZ R2, R2, R252 ;  /* 0x000000fc02027221 */ /* 0x008fe20000010000 */
[----:B------:R-:W-:Y:S05]  /*27680*/  BRA.DIV ~URZ, `(.L_x_3545) ;  /* 0x00001e827f007947 */ /* 0x000fea000b800000 */
[----:B------:R-:W3:Y:S04]  /*27690*/  SHFL.BFLY PT, R6, R251, 0x2, 0x1f ;  /* 0x0c401f00fb067f89 */ /* 0x000ee800000e0000 */
[----:B------:R-:W4:Y:S01]  /*276a0*/  SHFL.BFLY PT, R7, R2, 0x1, 0x1f ;  /* 0x0c201f0002077f89 */ /* 0x000f2200000e0000 */
[----:B---3--:R-:W-:Y:S02]  /*276b0*/  FADD.FTZ R251, R6, R251 ;  /* 0x000000fb06fb7221 */ /* 0x008fe40000010000 */
[----:B----4-:R-:W-:-:S03]  /*276c0*/  FADD.FTZ R2, R2, R7 ;  /* 0x0000000702027221 */ /* 0x010fc60000010000 */
[----:B------:R3:W4:Y:S04]  /*276d0*/  SHFL.BFLY PT, R6, R251, 0x1, 0x1f ;  /* 0x0c201f00fb067f89 */ /* 0x00072800000e0000 */
.L_x_3563:
[----:B------:R-:W1:Y:S01]  /*276e0*/  S2R R9, SR_TID.X ;  /* 0x0000000000097919 */ /* 0x000e620000002100 */
[----:B----4-:R-:W-:-:S03]  /*276f0*/  FADD.FTZ R6, R6, R251 ;  /* 0x000000fb06067221 */ /* 0x010fc60000010000 */
[----:B------:R-:W-:Y:S01]  /*27700*/  BAR.SYNC.DEFER_BLOCKING 0x0 ;  /* 0x0000000000007b1d */ /* 0x000fe20000010000 */
[----:B------:R-:W-:Y:S02]  /*27710*/  FSETP.NE.FTZ.AND P4, PT, R2, RZ, PT ;  /* 0x000000ff0200720b */ /* 0x000fe40003f95000 */
[----:B------:R-:W-:Y:S02]  /*27720*/  FSETP.NE.FTZ.AND P3, PT, R6, RZ, PT ;  /* 0x000000ff0600720b */ /* 0x000fe40003f75000 */
[----:B------:R-:W-:Y:S01]  /*27730*/  MOV R8, 0x3f800000 ;  /* 0x3f80000000087802 */ /* 0x000fe20000000f00 */
[----:B------:R-:W-:Y:S01]  /*27740*/  ULDC.64 UR4, c[0x0][0x118] ;  /* 0x0000460000047ab9 */ /* 0x000fe20000000a00 */
[----:B------:R-:W-:-:S07]  /*27750*/  MOV R7, 0x3f800000 ;  /* 0x3f80000000077802 */ /* 0x000fce0000000f00 */
[----:B------:R-:W4:Y:S01]  /*27760*/  @P4 MUFU.RCP R8, R2 ;  /* 0x0000000200084308 */ /* 0x000f220000001000 */
[----:B-1----:R-:W-:-:S07]  /*27770*/  SHF.R.S32.HI R10, RZ, 0x1f, R9 ;  /* 0x0000001fff0a7819 */ /* 0x002fce0000011409 */
[----:B------:R-:W1:Y:S01]  /*27780*/  @P3 MUFU.RCP R7, R6 ;  /* 0x0000000600073308 */ /* 0x000e620000001000 */
[----:B------:R-:W-:-:S04]  /*27790*/  LEA.HI R11, R10, R9, RZ, 0x2 ;  /* 0x000000090a0b7211 */ /* 0x000fc800078f10ff */
[--C-:B------:R-:W-:Y:S02]  /*277a0*/  SHF.R.S32.HI R13, RZ, 0x2, R11.reuse ;  /* 0x00000002ff0d7819 */ /* 0x100fe4000001140b */
[----:B------:R-:W-:Y:S01]  /*277b0*/  SHF.R.S32.HI R12, RZ, 0x1f, R11 ;  /* 0x0000001fff0c7819 */ /* 0x000fe2000001140b */
[C---:B----4-:R-:W-:Y:S01]  /*277c0*/  FMUL.FTZ R160, R8.reuse, R160 ;  /* 0x000000a008a07220 */ /* 0x050fe20000410000 */
        /* <DEDUP_REMOVED lines=83> */
[C---:B-1----:R-:W-:Y:S02]  /*27d00*/  FMUL.FTZ R163, R7.reuse, R163 ;  /* 0x000000a307a37220 */ /* 0x042fe40000410000 */
[C---:B------:R-:W-:Y:S01]  /*27d10*/  FMUL.FTZ R162, R7.reuse, R162 ;  /* 0x000000a207a27220 */ /* 0x040fe20000410000 */
[----:B------:R-:W-:Y:S01]  /*27d20*/  SEL R8, R8, 0xffffffc0, !P1 ;  /* 0xffffffc008087807 */ /* 0x000fe20004800000 */
[C---:B------:R-:W-:Y:S02]  /*27d30*/  FMUL.FTZ R159, R7.reuse, R159 ;  /* 0x0000009f079f7220 */ /* 0x040fe40000410000 */
[----:B------:R-:W-:Y:S01]  /*27d40*/  FMUL.FTZ R158, R7, R158 ;  /* 0x0000009e079e7220 */ /* 0x000fe20000410000 */
[----:B------:R-:W-:Y:S01]  /*27d50*/  IADD3 R16, R13, R8, RZ ;  /* 0x000000080d107210 */ /* 0x000fe20007ffe0ff */
[C---:B------:R-:W-:Y:S01]  /*27d60*/  FMUL.FTZ R155, R7.reuse, R155 ;  /* 0x0000009b079b7220 */ /* 0x040fe20000410000 */
        /* <DEDUP_REMOVED lines=16> */
[C---:B------:R-:W-:Y:S01]  /*27e70*/  FMUL.FTZ R134, R7.reuse, R134 ;  /* 0x0000008607867220 */ /* 0x040fe20000410000 */
[----:B------:R-:W-:Y:S01]  /*27e80*/  STS.64 [R8], R148 ;  /* 0x0000009408007388 */ /* 0x000fe20000000a00 */
[C---:B------:R-:W-:Y:S02]  /*27e90*/  FMUL.FTZ R39, R7.reuse, R39 ;  /* 0x0000002707277220 */ /* 0x040fe40000410000 */
[C---:B------:R-:W-:Y:S01]  /*27ea0*/  FMUL.FTZ R38, R7.reuse, R38 ;  /* 0x0000002607267220 */ /* 0x040fe20000410000 */
[----:B------:R-:W-:Y:S01]  /*27eb0*/  STS.64 [R8+0x800], R150 ;  /* 0x0008009608007388 */ /* 0x000fe20000000a00 */
        /* <DEDUP_REMOVED lines=46> */
[----:B------:R-:W-:-:S04]  /*281a0*/  MOV R7, 0x80 ;  /* 0x0000008000077802 */ /* 0x000fc80000000f00 */
[----:B------:R-:W-:-:S04]  /*281b0*/  SEL R7, R7, 0xffffff80, !P2 ;  /* 0xffffff8007077807 */ /* 0x000fc80005000000 */
[----:B------:R-:W-:Y:S02]  /*281c0*/  IADD3 R13, R13, R7, RZ ;  /* 0x000000070d0d7210 */ /* 0x000fe40007ffe0ff */
[----:B------:R-:W-:Y:S02]  /*281d0*/  IADD3 R17, R7, R15, RZ ;  /* 0x0000000f07117210 */ /* 0x000fe40007ffe0ff */
[-C--:B------:R-:W-:Y:S01]  /*281e0*/  IADD3 R18, R16, R7.reuse, RZ ;  /* 0x0000000710127210 */ /* 0x080fe20007ffe0ff */
[----:B------:R-:W-:Y:S01]  /*281f0*/  STS.64 [R13], R144 ;  /* 0x000000900d007388 */ /* 0x000fe20000000a00 */
[----:B------:R-:W-:-:S03]  /*28200*/  IADD3 R7, R8, R7, RZ ;  /* 0x0000000708077210 */ /* 0x000fc60007ffe0ff */
        /* <DEDUP_REMOVED lines=44> */
[----:B------:R-:W-:Y:S04]  /*284d0*/  STS.64 [R16+0xc800], R110 ;  /* 0x00c8006e10007388 */ /* 0x000fe80000000a00 */
        /* <DEDUP_REMOVED lines=10> */
[----:B-1----:R-:W3:Y:S04]  /*28580*/  LD.E.64 R14, [R4.64+0xb0] ;  /* 0x0000b004040e7980 */ /* 0x002ee8000c101b00 */
[----:B------:R-:W3:Y:S04]  /*28590*/  LD.E R144, [R4.64+0x60] ;  /* 0x0000600404907980 */ /* 0x000ee8000c101900 */
[----:B----4-:R-:W1:Y:S01]  /*285a0*/  S2R R8, SR_TID.X ;  /* 0x0000000000087919 */ /* 0x010e620000002100 */
[----:B------:R-:W-:-:S03]  /*285b0*/  LEA.HI R145, R10, R9, RZ, 0x4 ;  /* 0x000000090a917211 */ /* 0x000fc600078f20ff */
[----:B--2---:R2:W5:Y:S01]  /*285c0*/  LD.E R13, [R4.64+0xcc] ;  /* 0x0000cc04040d7980 */ /* 0x004562000c101900 */
[----:B------:R-:W-:-:S03]  /*285d0*/  LOP3.LUT R145, R145, 0xfffffff0, RZ, 0xc0, !PT ;  /* 0xfffffff091917812 */ /* 0x000fc600078ec0ff */
[----:B------:R2:W5:Y:S01]  /*285e0*/  LD.E.64 R148, [R4.64+0x78] ;  /* 0x0000780404947980 */ /* 0x000562000c101b00 */
[----:B------:R-:W-:-:S03]  /*285f0*/  IADD3 R145, -R145, R9, RZ ;  /* 0x0000000991917210 */ /* 0x000fc60007ffe1ff */
[----:B------:R2:W5:Y:S01]  /*28600*/  LD.E.64 R150, [R4.64+0xa8] ;  /* 0x0000a80404967980 */ /* 0x000562000c101b00 */
[----:B------:R-:W-:Y:S01]  /*28610*/  LEA.HI R17, R145, R145, RZ, 0x1 ;  /* 0x0000009191117211 */ /* 0x000fe200078f08ff */
[----:B------:R-:W4:Y:S01]  /*28620*/  @P4 MUFU.LG2 R2, R2 ;  /* 0x0000000200024308 */ /* 0x000f220000000c00 */
[----:B------:R-:W-:Y:S01]  /*28630*/  LOP3.LUT R12, R12, 0xffffffe0, RZ, 0xc0, !PT ;  /* 0xffffffe00c0c7812 */ /* 0x000fe200078ec0ff */
[----:B------:R-:W-:Y:S01]  /*28640*/  BSSY B0, `(.L_x_3546) ;  /* 0x0000055000007945 */ /* 0x000fe20003800000 */
[C---:B------:R-:W-:Y:S02]  /*28650*/  SHF.L.U32 R18, R17.reuse, 0x2, RZ ;  /* 0x0000000211127819 */ /* 0x040fe400000006ff */
[----:B------:R-:W-:Y:S02]  /*28660*/  LOP3.LUT R17, R17, 0xffffffe, RZ, 0xc0, !PT ;  /* 0x0ffffffe11117812 */ /* 0x000fe400078ec0ff */
[----:B------:R-:W-:Y:S01]  /*28670*/  IADD3 R12, -R12, R9, RZ ;  /* 0x000000090c0c7210 */ /* 0x000fe20007ffe1ff */
[----:B------:R-:W2:Y:S01]  /*28680*/  @P3 MUFU.LG2 R6, R6 ;  /* 0x0000000600063308 */ /* 0x000ea20000000c00 */
[----:B------:R-:W-:-:S02]  /*28690*/  IADD3 R17, R145, -R17, RZ ;  /* 0x8000001191117210 */ /* 0x000fc40007ffe0ff */
[----:B-1----:R-:W-:Y:S02]  /*286a0*/  SHF.R.S32.HI R7, RZ, 0x1f, R8 ;  /* 0x0000001fff077819 */ /* 0x002fe40000011408 */
[----:B------:R-:W-:Y:S02]  /*286b0*/  SHF.R.S32.HI R146, RZ, 0x1f, R11 ;  /* 0x0000001fff927819 */ /* 0x000fe4000001140b */
[CC--:B------:R-:W-:Y:S01]  /*286c0*/  LEA.HI R10, R7.reuse, R8.reuse, RZ, 0x4 ;  /* 0x00000008070a7211 */ /* 0x0c0fe200078f20ff */
[----:B----4-:R-:W-:Y:S01]  /*286d0*/  @P4 FMUL.FTZ R2, R2, 0.69314718246459960938 ;  /* 0x3f31721802024820 */ /* 0x010fe20000410000 */
[----:B------:R-:W-:Y:S02]  /*286e0*/  LEA.HI R7, R7, R8, RZ, 0x5 ;  /* 0x0000000807077211 */ /* 0x000fe400078f28ff */
[----:B------:R-:W-:Y:S02]  /*286f0*/  SHF.R.S32.HI R10, RZ, 0x4, R10 ;  /* 0x00000004ff0a7819 */ /* 0x000fe4000001140a */
[----:B------:R-:W-:-:S02]  /*28700*/  LOP3.LUT R7, R7, 0xffffffe0, RZ, 0xc0, !PT ;  /* 0xffffffe007077812 */ /* 0x000fc400078ec0ff */
[----:B------:R-:W-:Y:S01]  /*28710*/  SHF.L.U32 R16, R10, 0x6, RZ ;  /* 0x000000060a107819 */ /* 0x000fe200000006ff */
[----:B--2---:R-:W-:Y:S01]  /*28720*/  @P3 FMUL.FTZ R6, R6, 0.69314718246459960938 ;  /* 0x3f31721806063820 */ /* 0x004fe20000410000 */
[----:B------:R-:W-:Y:S02]  /*28730*/  IADD3 R7, -R7, R8, RZ ;  /* 0x0000000807077210 */ /* 0x000fe40007ffe1ff */
[----:B------:R-:W-:Y:S01]  /*28740*/  LOP3.LUT R16, R16, 0x1c0, RZ, 0xc0, !PT ;  /* 0x000001c010107812 */ /* 0x000fe200078ec0ff */
[----:B------:R-:W-:Y:S01]  /*28750*/  BAR.SYNC.DEFER_BLOCKING 0x0 ;  /* 0x0000000000007b1d */ /* 0x000fe20000010000 */
[----:B------:R-:W-:Y:S02]  /*28760*/  LOP3.LUT P0, RZ, R12, 0x3, RZ, 0xc0, !PT ;  /* 0x000000030cff7812 */ /* 0x000fe4000780c0ff */
[----:B------:R-:W-:Y:S02]  /*28770*/  LOP3.LUT R18, R16, 0x38, R18, 0xf8, !PT ;  /* 0x0000003810127812 */ /* 0x000fe400078ef812 */
[----:B------:R-:W-:-:S02]  /*28780*/  SHF.R.U32.HI R16, RZ, 0x3, R16 ;  /* 0x00000003ff107819 */ /* 0x000fc40000011610 */
[----:B------:R-:W-:Y:S02]  /*28790*/  LEA.HI R146, R146, R11, RZ, 0x2 ;  /* 0x0000000b92927211 */ /* 0x000fe400078f10ff */
[----:B------:R-:W-:Y:S02]  /*287a0*/  LOP3.LUT R16, R18, R16, RZ, 0x3c, !PT ;  /* 0x0000001012107212 */ /* 0x000fe400078e3cff */
[----:B------:R-:W-:Y:S02]  /*287b0*/  SHF.R.S32.HI R8, RZ, 0x1f, R7 ;  /* 0x0000001fff087819 */ /* 0x000fe40000011407 */
[----:B------:R-:W-:Y:S02]  /*287c0*/  LEA R147, R17, R16, 0x2 ;  /* 0x0000001011937211 */ /* 0x000fe400078e10ff */
[----:B------:R-:W-:Y:S02]  /*287d0*/  LOP3.LUT R146, R146, 0xffffffc, RZ, 0xc0, !PT ;  /* 0x0ffffffc92927812 */ /* 0x000fe400078ec0ff */
[----:B------:R-:W-:-:S02]  /*287e0*/  LEA.HI R8, R8, R7, RZ, 0x2 ;  /* 0x0000000708087211 */ /* 0x000fc400078f10ff */
[----:B------:R-:W-:Y:S02]  /*287f0*/  SHF.L.U32 R7, R238, 0x6, RZ ;  /* 0x00000006ee077819 */ /* 0x000fe400000006ff */
[----:B------:R-:W-:Y:S02]  /*28800*/  IADD3 R146, R11, -R146, RZ ;  /* 0x800000920b927210 */ /* 0x000fe40007ffe0ff */
[----:B------:R-:W-:Y:S01]  /*28810*/  SHF.R.S32.HI R8, RZ, 0x2, R8 ;  /* 0x00000002ff087819 */ /* 0x000fe20000011408 */
[----:B------:R1:W2:Y:S01]  /*28820*/  LDS.128 R140, [R147.X4] ;  /* 0x00000000938c7984 */ /* 0x0002a20000004c00 */
[----:B------:R-:W-:Y:S01]  /*28830*/  MOV R9, 0xff800000 ;  /* 0xff80000000097802 */ /* 0x000fe20000000f00 */
[-C--:B-----5:R-:W-:Y:S01]  /*28840*/  @P4 FFMA.FTZ R9, R164, R0.reuse, R2 ;  /* 0x00000000a4094223 */ /* 0x0a0fe20000010002 */
[----:B------:R-:W-:Y:S01]  /*28850*/  MOV R11, 0xff800000 ;  /* 0xff800000000b7802 */ /* 0x000fe20000000f00 */
[----:B------:R1:W4:Y:S01]  /*28860*/  LDS.128 R136, [R147.X4+0x800] ;  /* 0x0008000093887984 */ /* 0x0003220000004c00 */
[----:B------:R-:W-:Y:S01]  /*28870*/  @P3 FFMA.FTZ R11, R3, R0, R6 ;  /* 0x00000000030b3223 */ /* 0x000fe20000010006 */
[----:B------:R-:W-:-:S02]  /*28880*/  LEA R8, R146, R8, 0x4 ;  /* 0x0000000892087211 */ /* 0x000fc400078e20ff */
[----:B------:R1:W1:Y:S04]  /*28890*/  LDS.128 R132, [R147.X4+0x1000] ;  /* 0x0010000093847984 */ /* 0x0002680000004c00 */
        /* <DEDUP_REMOVED lines=28> */
[----:B------:R1:W1:Y:S01]  /*28a60*/  LDS.128 R16, [R147.X4+0xf800] ;  /* 0x00f8000093107984 */ /* 0x0002620000004c00 */
[----:B---3--:R-:W-:-:S04]  /*28a70*/  IMAD R14, R14, UR8, R241 ;  /* 0x000000080e0e7c24 */ /* 0x008fc8000f8e02f1 */
[----:B------:R-:W-:Y:S01]  /*28a80*/  IMAD R14, R14, R144, R240 ;  /* 0x000000900e0e7224 */ /* 0x000fe200078e02f0 */
[----:B------:R-:W-:-:S03]  /*28a90*/  SHF.L.U32 R144, R145, 0x2, RZ ;  /* 0x0000000291907819 */ /* 0x000fc600000006ff */
[----:B------:R-:W-:Y:S01]  /*28aa0*/  IMAD R7, R15, R14, R7 ;  /* 0x0000000e0f077224 */ /* 0x000fe200078e0207 */
[----:B------:R-:W-:Y:S01]  /*28ab0*/  SHF.R.S32.HI R145, RZ, 0x1f, R144 ;  /* 0x0000001fff917819 */ /* 0x000fe20000011490 */
[----:B------:R-:W-:Y:S05]  /*28ac0*/  @P0 BRA `(.L_x_3547) ;  /* 0x000000c000000947 */ /* 0x000fea0003800000 */
[----:B-12-4-:R-:W-:Y:S01]  /*28ad0*/  IMAD R0, R238, -0x40, R239 ;  /* 0xffffffc0ee007824 */ /* 0x016fe200078e02ef */
[C---:B------:R-:W-:Y:S01]  /*28ae0*/  IADD3 R6, R8.reuse, 0x8, RZ ;  /* 0x0000000808067810 */ /* 0x040fe20007ffe0ff */
[----:B------:R-:W-:Y:S01]  /*28af0*/  ULDC.64 UR4, c[0x0][0x118] ;  /* 0x0000460000047ab9 */ /* 0x000fe20000000a00 */
[----:B------:R-:W-:Y:S02]  /*28b00*/  SHF.R.S32.HI R3, RZ, 0x1f, R7 ;  /* 0x0000001fff037819 */ /* 0x000fe40000011407 */
[----:B------:R-:W-:Y:S02]  /*28b10*/  IADD3 R2, P0, R7, R8, RZ ;  /* 0x0000000807027210 */ /* 0x000fe40007f1e0ff */
[-C--:B------:R-:W-:Y:S02]  /*28b20*/  ISETP.GE.AND P2, PT, R8, R0.reuse, PT ;  /* 0x000000000800720c */ /* 0x080fe40003f46270 */
[----:B------:R-:W-:-:S02]  /*28b30*/  ISETP.GE.AND P1, PT, R6, R0, PT ;  /* 0x000000000600720c */ /* 0x000fc40003f26270 */
[----:B------:R-:W-:Y:S02]  /*28b40*/  LEA.HI.X.SX32 R3, R8, R3, 0x1, P0 ;  /* 0x0000000308037211 */ /* 0x000fe400000f0eff */
[----:B------:R-:W-:-:S04]  /*28b50*/  LEA R14, P0, R2, R150, 0x2 ;  /* 0x00000096020e7211 */ /* 0x000fc800078010ff */
[----:B------:R-:W-:-:S05]  /*28b60*/  LEA.HI.X R15, R2, R151, R3, 0x2, P0 ;  /* 0x00000097020f7211 */ /* 0x000fca00000f1403 */
[----:B------:R1:W-:Y:S04]  /*28b70*/  @!P2 ST.E [R14.64], R9 ;  /* 0x000000090e00a985 */ /* 0x0003e8000c101904 */
[----:B------:R1:W-:Y:S02]  /*28b80*/  @!P1 ST.E [R14.64+0x20], R11 ;  /* 0x0000200b0e009985 */ /* 0x0003e4000c101904 */
.L_x_3547:
[----:B-12-4-:R-:W-:Y:S05]  /*28b90*/  BSYNC B0 ;  /* 0x0000000000007941 */ /* 0x016fea0003800000 */
.L_x_3546:
        /* <DEDUP_REMOVED lines=9> */
[----:B------:R-:W-:-:S04]  /*28c30*/  LEA R6, P0, R0, R148, 0x2 ;  /* 0x0000009400067211 */ /* 0x000fc800078010ff */
[----:B------:R-:W-:Y:S02]  /*28c40*/  LEA.HI.X R7, R0, R149, R13, 0x2, P0 ;  /* 0x0000009500077211 */ /* 0x000fe400000f140d */
[----:B------:R-:W-:Y:S01]  /*28c50*/  IADD3 R0, R144, 0x40, RZ ;  /* 0x0000004090007810 */ /* 0x000fe20007ffe0ff */
[----:B------:R-:W-:Y:S05]  /*28c60*/  @P1 BRA `(.L_x_3549) ;  /* 0x000000c000001947 */ /* 0x000fea0003800000 */
[C---:B------:R-:W-:Y:S01]  /*28c70*/  IADD3 R3, R0.reuse, 0x40, RZ ;  /* 0x0000004000037810 */ /* 0x040fe20007ffe0ff */
[----:B------:R-:W-:Y:S01]  /*28c80*/  ULDC.64 UR4, c[0x0][0x118] ;  /* 0x0000460000047ab9 */ /* 0x000fe20000000a00 */
[C---:B------:R-:W-:Y:S02]  /*28c90*/  IADD3 R2, R0.reuse, 0x80, RZ ;  /* 0x0000008000027810 */ /* 0x040fe40007ffe0ff */
[-C--:B-----5:R-:W-:Y:S02]  /*28ca0*/  ISETP.GE.AND P2, PT, R0, R4.reuse, PT ;  /* 0x000000040000720c */ /* 0x0a0fe40003f46270 */
[-C--:B------:R-:W-:Y:S02]  /*28cb0*/  ISETP.GE.AND P3, PT, R144, R4.reuse, PT ;  /* 0x000000049000720c */ /* 0x080fe40003f66270 */
[----:B------:R-:W-:-:S02]  /*28cc0*/  ISETP.GE.AND P1, PT, R3, R4, PT ;  /* 0x000000040300720c */ /* 0x000fc40003f26270 */
[----:B------:R-:W-:-:S07]  /*28cd0*/  ISETP.GE.AND P0, PT, R2, R4, PT ;  /* 0x000000040200720c */ /* 0x000fce0003f06270 */
[----:B------:R2:W-:Y:S04]  /*28ce0*/  @!P2 ST.E.128 [R6.64+0x100], R108 ;  /* 0x0001006c0600a985 */ /* 0x0005e8000c101d04 */
[----:B------:R2:W-:Y:S04]  /*28cf0*/  @!P3 ST.E.64 [R6.64], R140 ;  /* 0x0000008c0600b985 */ /* 0x0005e8000c101b04 */
[----:B------:R2:W-:Y:S04]  /*28d00*/  @!P3 ST.E.64 [R6.64+0x8], R142 ;  /* 0x0000088e0600b985 */ /* 0x0005e8000c101b04 */
[----:B------:R2:W-:Y:S04]  /*28d10*/  @!P1 ST.E.128 [R6.64+0x200], R76 ;  /* 0x0002004c06009985 */ /* 0x0005e8000c101d04 */
[----:B------:R2:W-:Y:S02]  /*28d20*/  @!P0 ST.E.128 [R6.64+0x300], R44 ;  /* 0x0003002c06008985 */ /* 0x0005e4000c101d04 */
.L_x_3549:
[----:B------:R-:W-:Y:S05]  /*28d30*/  BSYNC B0 ;  /* 0x0000000000007941 */ /* 0x000fea0003800000 */
.L_x_3548:
[----:B------:R-:W-:Y:S01]  /*28d40*/  IADD3 R2, R10, 0x8, RZ ;  /* 0x000000080a027810 */ /* 0x000fe20007ffe0ff */
[----:B------:R-:W-:Y:S03]  /*28d50*/  BSSY B0, `(.L_x_3550) ;  /* 0x000000e000007945 */ /* 0x000fe60003800000 */
[----:B------:R-:W-:-:S13]  /*28d60*/  ISETP.GE.AND P0, PT, R2, R238, PT ;  /* 0x000000ee0200720c */ /* 0x000fda0003f06270 */
[----:B------:R-:W-:Y:S05]  /*28d70*/  @P0 BRA `(.L_x_3551) ;  /* 0x000000b000000947 */ /* 0x000fea0003800000 */
[C---:B------:R-:W-:Y:S01]  /*28d80*/  IADD3 R3, R0.reuse, 0x40, RZ ;  /* 0x0000004000037810 */ /* 0x040fe20007ffe0ff */
[----:B------:R-:W-:Y:S01]  /*28d90*/  ULDC.64 UR4, c[0x0][0x118] ;  /* 0x0000460000047ab9 */ /* 0x000fe20000000a00 */
[----:B------:R-:W-:Y:S02]  /*28da0*/  IADD3 R2, R0, 0x80, RZ ;  /* 0x0000008000027810 */ /* 0x000fe40007ffe0ff */
        /* <DEDUP_REMOVED lines=8> */
.L_x_3551:
[----:B------:R-:W-:Y:S05]  /*28e30*/  BSYNC B0 ;  /* 0x0000000000007941 */ /* 0x000fea0003800000 */
.L_x_3550:
        /* <DEDUP_REMOVED lines=15> */
.L_x_3553:
[----:B------:R-:W-:Y:S05]  /*28f30*/  BSYNC B0 ;  /* 0x0000000000007941 */ /* 0x000fea0003800000 */
.L_x_3552:
        /* <DEDUP_REMOVED lines=15> */
.L_x_3555:
[----:B------:R-:W-:Y:S05]  /*29030*/  BSYNC B0 ;  /* 0x0000000000007941 */ /* 0x000fea0003800000 */
.L_x_3554:
        /* <DEDUP_REMOVED lines=15> */
.L_x_3557:
[----:B------:R-:W-:Y:S05]  /*29130*/  BSYNC B0 ;  /* 0x0000000000007941 */ /* 0x000fea0003800000 */
.L_x_3556:
        /* <DEDUP_REMOVED lines=15> */
.L_x_3559:
[----:B------:R-:W-:Y:S05]  /*29230*/  BSYNC B0 ;  /* 0x0000000000007941 */ /* 0x000fea0003800000 */
.L_x_3558:
        /* <DEDUP_REMOVED lines=15> */
.L_x_3561:
[----:B------:R-:W-:Y:S05]  /*29330*/  BSYNC B0 ;  /* 0x0000000000007941 */ /* 0x000fea0003800000 */
.L_x_3560:
[----:B------:R-:W-:Y:S01]  /*29340*/  IADD3 R10, R10, 0x38, RZ ;  /* 0x000000380a0a7810 */ /* 0x000fe20007ffe0ff */
[----:B------:R-:W-:-:S02]  /*29350*/  IMAD.MOV.U32 R2, RZ, RZ, R237 ;  /* 0x000000ffff027224 */ /* 0x000fc400078e00ed */
[----:B------:R-:W-:Y:S01]  /*29360*/  IMAD.MOV.U32 R3, RZ, RZ, 0x0 ;  /* 0x00000000ff037424 */ /* 0x000fe200078e00ff */
[----:B------:R-:W-:-:S13]  /*29370*/  ISETP.GE.AND P0, PT, R10, R238, PT ;  /* 0x000000ee0a00720c */ /* 0x000fda0003f06270 */
[----:B------:R-:W-:Y:S05]  /*29380*/  @P0 RET.REL.NODEC R2 `(_ZN5flash24flash_fwd_splitkv_kernelI23Flash_fwd_kernel_traitsILi256ELi64ELi64ELi4ELb0ELb0EN7cutlass10bfloat16_tE19Flash_kernel_traitsILi256ELi64ELi64ELi4ES3_EELb0ELb1ELb0ELb0ELb0ELb0ELb1ELb1EEEvNS_16Flash_fwd_paramsE) ;  /* 0xfffd6c7002000950 */ /* 0x000fea0003c3ffff */
[C---:B------:R-:W-:Y:S01]  /*29390*/  IADD3 R2, R0.reuse, 0x40, RZ ;  /* 0x0000004000027810 */ /* 0x040fe20007ffe0ff */
[----:B------:R-:W-:Y:S01]  /*293a0*/  ULDC.64 UR4, c[0x0][0x118] ;  /* 0x0000460000047ab9 */ /* 0x000fe20000000a00 */
[-C--:B-----5:R-:W-:Y:S01]  /*293b0*/  ISETP.GE.AND P1, PT, R0, R4.reuse, PT ;  /* 0x000000040000720c */ /* 0x0a0fe20003f26270 */
[----:B------:R-:W-:Y:S01]  /*293c0*/  IMAD.MOV.U32 R3, RZ, RZ, 0x0 ;  /* 0x00000000ff037424 */ /* 0x000fe200078e00ff */
[-C--:B------:R-:W-:Y:S01]  /*293d0*/  ISETP.GE.AND P0, PT, R2, R4.reuse, PT ;  /* 0x000000040200720c */ /* 0x080fe20003f06270 */
[----:B------:R-:W-:Y:S01]  /*293e0*/  IMAD.MOV.U32 R2, RZ, RZ, R237 ;  /* 0x000000ffff027224 */ /* 0x000fe200078e00ed */
[----:B------:R-:W-:Y:S02]  /*293f0*/  IADD3 R0, R0, 0x80, RZ ;  /* 0x0000008000007810 */ /* 0x000fe40007ffe0ff */
[----:B------:R-:W-:-:S07]  /*29400*/  ISETP.GE.AND P2, PT, R144, R4, PT ;  /* 0x000000049000720c */ /* 0x000fce0003f46270 */
[----:B------:R1:W-:Y:S04]  /*29410*/  @!P1 ST.E.128 [R6.64+0xe100], R80 ;  /* 0x00e1005006009985 */ /* 0x0003e8000c101d04 */
[----:B------:R1:W-:Y:S01]  /*29420*/  @!P0 ST.E.128 [R6.64+0xe200], R48 ;  /* 0x00e2003006008985 */ /* 0x0003e2000c101d04 */
[----:B------:R-:W-:-:S03]  /*29430*/  ISETP.GE.AND P0, PT, R0, R4, PT ;  /* 0x000000040000720c */ /* 0x000fc60003f06270 */
[----:B------:R1:W-:Y:S10]  /*29440*/  @!P2 ST.E.128 [R6.64+0xe000], R112 ;  /* 0x00e000700600a985 */ /* 0x0003f4000c101d04 */
[----:B------:R-:W-:Y:S05]  /*29450*/  @P0 RET.REL.NODEC R2 `(_ZN5flash24flash_fwd_splitkv_kernelI23Flash_fwd_kernel_traitsILi256ELi64ELi64ELi4ELb0ELb0EN7cutlass10bfloat16_tE19Flash_kernel_traitsILi256ELi64ELi64ELi4ES3_EELb0ELb1ELb0ELb0ELb0ELb0ELb1ELb1EEEvNS_16Flash_fwd_paramsE) ;  /* 0xfffd6ba002000950 */ /* 0x000fea0003c3ffff */
[----:B------:R-:W-:Y:S01]  /*29460*/  MOV R2, R237 ;  /* 0x000000ed00027202 */ /* 0x000fe20000000f00 */
[----:B------:R-:W-:Y:S01]  /*29470*/  ULDC.64 UR4, c[0x0][0x118] ;  /* 0x0000460000047ab9 */ /* 0x000fe20000000a00 */
[----:B------:R-:W-:Y:S01]  /*29480*/  MOV R3, 0x0 ;  /* 0x0000000000037802 */ /* 0x000fe20000000f00 */
[----:B------:R1:W-:Y:S03]  /*29490*/  ST.E.128 [R6.64+0xe300], R16 ;  /* 0x00e3001006007985 */ /* 0x0003e6000c101d04 */
[----:B------:R-:W-:Y:S05]  /*294a0*/  RET.REL.NODEC R2 `(_ZN5flash24flash_fwd_splitkv_kernelI23Flash_fwd_kernel_traitsILi256ELi64ELi64ELi4ELb0ELb0EN7cutlass10bfloat16_tE19Flash_kernel_traitsILi256ELi64ELi64ELi4ES3_EELb0ELb1ELb0ELb0ELb0ELb0ELb1ELb1EEEvNS_16Flash_fwd_paramsE) ;  /* 0xfffd6b5002007950 */ /* 0x000fea0003c3ffff */
.L_x_3544:
[----:B------:R-:W-:Y:S01]  /*294b0*/  IMAD.MOV.U32 R10, RZ, RZ, R252 ;  /* 0x000000ffff0a7224 */ /* 0x000fe200078e00fc */
[----:B------:R-:W-:-:S02]  /*294c0*/  MOV R9, 0x2 ;  /* 0x0000000200097802 */ /* 0x000fc40000000f00 */
[----:B------:R-:W-:Y:S02]  /*294d0*/  MOV R7, 0x294f0 ;  /* 0x000294f000077802 */ /* 0x000fe40000000f00 */
[----:B-1---5:R-:W-:Y:S05]  /*294e0*/  CALL.REL.NOINC `($__internal_20_$__cuda_sm70_shflsync_bfly_p) ;  /* 0x0000012000007944 */ /* 0x022fea0003c00000 */
[----:B------:R-:W-:Y:S01]  /*294f0*/  MOV R2, R9 ;  /* 0x0000000900027202 */ /* 0x000fe20000000f00 */
[----:B------:R-:W-:Y:S05]  /*29500*/  BRA `(.L_x_3562) ;  /* 0xffffe16000007947 */ /* 0x000fea000383ffff */
.L_x_3545:
[----:B------:R-:W-:Y:S01]  /*29510*/  IMAD.MOV.U32 R10, RZ, RZ, R2 ;  /* 0x000000ffff0a7224 */ /* 0x000fe200078e0002 */
[----:B------:R-:W-:Y:S02]  /*29520*/  MOV R9, 0x1 ;  /* 0x0000000100097802 */ /* 0x000fe40000000f00 */
[----:B------:R-:W-:Y:S02]  /*29530*/  MOV R7, 0x29550 ;  /* 0x0002955000077802 */ /* 0x000fe40000000f00 */
[----:B-12--5:R-:W-:Y:S05]  /*29540*/  CALL.REL.NOINC `($__internal_20_$__cuda_sm70_shflsync_bfly_p) ;  /* 0x000000c000007944 */ /* 0x026fea0003c00000 */
[----:B------:R-:W-:Y:S01]  /*29550*/  FADD.FTZ R2, R2, R9 ;  /* 0x0000000902027221 */ /* 0x000fe20000010000 */
[----:B------:R-:W-:Y:S02]  /*29560*/  MOV R10, R251 ;  /* 0x000000fb000a7202 */ /* 0x000fe40000000f00 */
[----:B------:R-:W-:Y:S02]  /*29570*/  MOV R9, 0x2 ;  /* 0x0000000200097802 */ /* 0x000fe40000000f00 */
[----:B------:R-:W-:Y:S02]  /*29580*/  MOV R7, 0x295a0 ;  /* 0x000295a000077802 */ /* 0x000fe40000000f00 */
[----:B------:R-:W-:Y:S05]  /*29590*/  CALL.REL.NOINC `($__internal_20_$__cuda_sm70_shflsync_bfly_p) ;  /* 0x0000007000007944 */ /* 0x000fea0003c00000 */
[----:B------:R-:W-:Y:S01]  /*295a0*/  FADD.FTZ R251, R251, R9 ;  /* 0x00000009fbfb7221 */ /* 0x000fe20000010000 */
[----:B------:R-:W-:-:S02]  /*295b0*/  MOV R9, 0x1 ;  /* 0x0000000100097802 */ /* 0x000fc40000000f00 */
[----:B------:R-:W-:Y:S02]  /*295c0*/  MOV R7, 0x295f0 ;  /* 0x000295f000077802 */ /* 0x000fe40000000f00 */
[----:B------:R-:W-:Y:S02]  /*295d0*/  MOV R10, R251 ;  /* 0x000000fb000a7202 */ /* 0x000fe40000000f00 */
[----:B------:R-:W-:Y:S05]  /*295e0*/  CALL.REL.NOINC `($__internal_20_$__cuda_sm70_shflsync_bfly_p) ;  /* 0x0000002000007944 */ /* 0x000fea0003c00000 */
[----:B------:R-:W-:Y:S01]  /*295f0*/  MOV R6, R9 ;  /* 0x0000000900067202 */ /* 0x000fe20000000f00 */
[----:B------:R-:W-:Y:S05]  /*29600*/  BRA `(.L_x_3563) ;  /* 0xffffe0d000007947 */ /* 0x000fea000383ffff */
        .weak           $__internal_20_$__cuda_sm70_shflsync_bfly_p
        .type           $__internal_20_$__cuda_sm70_shflsync_bfly_p,@function
        .size           $__internal_20_$__cuda_sm70_shflsync_bfly_p,(.L_x_8885 - $__internal_20_$__cuda_sm70_shflsync_bfly_p)
$__internal_20_$__cuda_sm70_shflsync_bfly_p:
[----:B------:R-:W-:Y:S04]  /*29610*/  WARPSYNC R6 ;  /* 0x0000000600007348 */ /* 0x000fe80003800000 */
[----:B------:R1:W2:Y:S01]  /*29620*/  SHFL.BFLY PT, R9, R10, R9, R8 ;  /* 0x0c0000090a097389 */ /* 0x0002a200000e0008 */
[----:B------:R-:W-:Y:S02]  /*29630*/  MOV R11, 0x0 ;  /* 0x00000000000b7802 */ /* 0x000fe40000000f00 */
[----:B-1----:R-:W-:-:S04]  /*29640*/  MOV R10, R7 ;  /* 0x00000007000a7202 */ /* 0x002fc80000000f00 */
[----:B--2---:R-:W-:Y:S05]  /*29650*/  RET.REL.NODEC R10 `(_ZN5flash24flash_fwd_splitkv_kernelI23Flash_fwd_kernel_traitsILi256ELi64ELi64ELi4ELb0ELb0EN7cutlass10bfloat16_tE19Flash_kernel_traitsILi256ELi64ELi64ELi4ES3_EELb0ELb1ELb0ELb0ELb0ELb0ELb1ELb1EEEvNS_16Flash_fwd_paramsE) ;  /* 0xfffd69a00a007950 */ /* 0x004fea0003c3ffff */
.L_x_3564:
        /* <DEDUP_REMOVED lines=10> */
.L_x_8885:


//--------------------- .text._ZN5flash24flash_fwd_splitkv_kernelI23Flash_fwd_kernel_traitsILi256ELi64ELi64ELi4ELb0ELb0EN7cutlass10bfloat16_tE19Flash_kernel_traitsILi256ELi64ELi64ELi4ES3_EELb0ELb1ELb0ELb0ELb0ELb1ELb1ELb1EEEvNS_16Flash_fwd_paramsE --------------------------
	.section	.text._ZN5flash24flash_fwd_splitkv_kernelI23Flash_fwd_kernel_traitsILi256ELi64ELi64ELi4ELb0ELb0EN7cutlass10bfloat16_tE19Flash_kernel_traitsILi256ELi64ELi64ELi4ES3_EELb0ELb1ELb0ELb0ELb0ELb1ELb1ELb1EEEvNS_16Flash_fwd_paramsE,"ax",@progbits
	.sectioninfo	@"SHI_REGISTERS=255"
	.align	128
        .global         _ZN5flash24flash_fwd_splitkv_kernelI23Flash_fwd_kernel_traitsILi256ELi64ELi64ELi4ELb0ELb0EN7cutlass10bfloat16_tE19Flash_kernel_traitsILi256ELi64ELi64ELi4ES3_EELb0ELb1ELb0ELb0ELb0ELb1ELb1ELb1EEEvNS_16Flash_fwd_paramsE
        .type           _ZN5flash24flash_fwd_splitkv_kernelI23Flash_fwd_kernel_traitsILi256ELi64ELi64ELi4ELb0ELb0EN7cutlass10bfloat16_tE19Flash_kernel_traitsILi256ELi64ELi64ELi4ES3_EELb0ELb1ELb0ELb0ELb0ELb1ELb1ELb1EEEvNS_16Flash_fwd_paramsE,@function
        .size           _ZN5flash24flash_fwd_splitkv_kernelI23Flash_fwd_kernel_traitsILi256ELi64ELi64ELi4ELb0ELb0EN7cutlass10bfloat16_tE19Flash_kernel_traitsILi256ELi64ELi64ELi4ES3_EELb0ELb1ELb0ELb0ELb0ELb1ELb1ELb1EEEvNS_16Flash_fwd_paramsE,(.L_x_8887 - _ZN5flash24flash_fwd_splitkv_kernelI23Flash_fwd_kernel_traitsILi256ELi64ELi64ELi4ELb0ELb0EN7cutlass10bfloat16_tE19Flash_kernel_traitsILi256ELi64ELi64ELi4ES3_EELb0ELb1ELb0ELb0ELb0ELb1ELb1ELb1EEEvNS_16Flash_fwd_paramsE)
        .other          _ZN5flash24flash_fwd_splitkv_kernelI23Flash_fwd_kernel_traitsILi256ELi64ELi64ELi4ELb0ELb0EN7cutlass10bfloat16_tE19Flash_kernel_traitsILi256ELi64ELi64ELi4ES3_EELb0ELb1ELb0ELb0ELb0ELb1ELb1ELb1EEEvNS_16Flash_fwd_paramsE,@"STO_CUDA_ENTRY STV_DEFAULT"
_ZN5flash24flash_fwd_splitkv_kernelI23Flash_fwd_kernel_traitsILi256ELi64ELi64ELi4ELb0ELb0EN7cutlass10bfloat16_tE19Flash_kernel_traitsILi256ELi64ELi64ELi4ES3_EELb0ELb1ELb0ELb0ELb0ELb1ELb1ELb1EEEvNS_16Flash_fwd_paramsE:
.text._ZN5flash24flash_fwd_splitkv_kernelI23Flash_fwd_kernel_traitsILi256ELi64ELi64ELi4ELb0ELb0EN7cutlass10bfloat16_tE19Flash_kernel_traitsILi256ELi64ELi64ELi4ES3_EELb0ELb1ELb0ELb0ELb0ELb1ELb1ELb1EEEvNS_16Flash_fwd_paramsE:
        /* <DEDUP_REMOVED lines=30> */
[----:B---34-:R-:W-:Y:S05]  /*01e0*/  CALL.REL.NOINC `($_ZN5flash24flash_fwd_splitkv_kernelI23Flash_fwd_kernel_traitsILi256ELi64ELi64ELi4ELb0ELb0EN7cutlass10bfloat16_tE19Flash_kernel_traitsILi256ELi64ELi64ELi4ES3_EELb0ELb1ELb0ELb0ELb0ELb1ELb1ELb1EEEvNS_16Flash_fwd_paramsE$_ZN5flash30compute_attn_1rowblock_splitkvI23Flash_fwd_kernel_traitsILi256ELi64ELi64ELi4ELb0ELb0EN7cutlass10bfloat16_tE19Flash_kernel_traitsILi256ELi64ELi64ELi4ES3_EELb0ELb1ELb0ELb0ELb0ELb1ELb1ELb1ENS_16Flash_fwd_paramsEEEvRKT8_iiiii) ;  /* 0x0000002000007944 */ /* 0x018fea0003c00000 */
[----:B------:R-:W-:Y:S05]  /*01f0*/  BSYNC B4 ;  /* 0x0000000000047941 */ /* 0x000fea0003800000 */
.L_x_3565:
[----:B------:R-:W-:Y:S05]  /*0200*/  EXIT ;  /* 0x000000000000794d */ /* 0x000fea0003800000 */
        .type           $_ZN5flash24flash_fwd_splitkv_kernelI23Flash_fwd_kernel_traitsILi256ELi64ELi64ELi4ELb0ELb0EN7cutlass10bfloat16_tE19Flash_kernel_traitsILi256ELi64ELi64ELi4ES3_EELb0ELb1ELb0ELb0ELb0ELb1ELb1ELb1EEEvNS_16Flash_fwd_paramsE$_ZN5flash30compute_attn_1rowblock_splitkvI23Flash_fwd_kernel_traitsILi256ELi64ELi64ELi4ELb0ELb0EN7cutlass10bfloat16_tE19Flash_kernel_traitsILi256ELi64ELi64ELi4ES3_EELb0ELb1ELb0ELb0ELb0ELb1ELb1ELb1ENS_16Flash_fwd_paramsEEEvRKT8_iiiii,@function
        .size           $_ZN5flash24flash_fwd_splitkv_kernelI23Flash_fwd_kernel_traitsILi256ELi64ELi64ELi4ELb0ELb0EN7cutlass10bfloat16_tE19Flash_kernel_traitsILi256ELi64ELi64ELi4ES3_EELb0ELb1ELb0ELb0ELb0ELb1ELb1ELb1EEEvNS_16Flash_fwd_paramsE$_ZN5flash30compute_attn_1rowblock_splitkvI23Flash_fwd_kernel_traitsILi256ELi64ELi64ELi4ELb0ELb0EN7cutlass10bfloat16_tE19Flash_kernel_traitsILi256ELi64ELi64ELi4ES3_EELb0ELb1ELb0ELb0ELb0ELb1ELb1ELb1ENS_16Flash_fwd_paramsEEEvRKT8_iiiii,($__internal_21_$__cuda_sm70_shflsync_bfly_p - $_ZN5flash24flash_fwd_splitkv_kernelI23Flash_fwd_kernel_traitsILi256ELi64ELi64ELi4ELb0ELb0EN7cutlass10bfloat16_tE19Flash_kernel_traitsILi256ELi64ELi64ELi4ES3_EELb0ELb1ELb0ELb0ELb0ELb1ELb1ELb1EEEvNS_16Flash_fwd_paramsE$_ZN5flash30compute_attn_1rowblock_splitkvI23Flash_fwd_kernel_traitsILi256ELi64ELi64ELi4ELb0ELb0EN7cutlass10bfloat16_tE19Flash_kernel_traitsILi256ELi64ELi64ELi4ES3_EELb0ELb1ELb0ELb0ELb0ELb1ELb1ELb1ENS_16Flash_fwd_paramsEEEvRKT8_iiiii)
$_ZN5flash24flash_fwd_splitkv_kernelI23Flash_fwd_kernel_traitsILi256ELi64ELi64ELi4ELb0ELb0EN7cutlass10bfloat16_tE19Flash_kernel_traitsILi256ELi64ELi64ELi4ES3_EELb0ELb1ELb0ELb0ELb0ELb1ELb1ELb1EEEvNS_16Flash_fwd_paramsE$_ZN5flash30compute_attn_1rowblock_splitkvI23Flash_fwd_kernel_traitsILi256ELi64ELi64ELi4ELb0ELb0EN7cutlass10bfloat16_tE19Flash_kernel_traitsILi256ELi64ELi64ELi4ES3_EELb0ELb1ELb0ELb0ELb0ELb1ELb1ELb1ENS_16Flash_fwd_paramsEEEvRKT8_iiiii:
        /* <DEDUP_REMOVED lines=20> */
.L_x_3567:
[----:B------:R-:W-:Y:S05]  /*0350*/  BSYNC B0 ;  /* 0x0000000000007941 */ /* 0x000fea0003800000 */
.L_x_3566:
[----:B------:R-:W3:Y:S04]  /*0360*/  LD.E.64 R12, [R10.64+0xf0] ;  /* 0x0000f0060a0c7980 */ /* 0x000ee8000c101b00 */
[----:B-1----:R-:W4:Y:S01]  /*0370*/  @P1 LD.E R3, [R2.64+0x4] ;  /* 0x0000040602031980 */ /* 0x002f22000c101900 */
        /* <DEDUP_REMOVED lines=15> */
.L_x_3569:
[----:B------:R3:W5:Y:S02]  /*0470*/  LD.E R3, [R10.64+0xb8] ;  /* 0x0000b8060a037980 */ /* 0x000764000c101900 */
.L_x_3570:
[----:B------:R-:W-:Y:S05]  /*0480*/  BSYNC B0 ;  /* 0x0000000000007941 */ /* 0x000fea0003800000 */
.L_x_3568:
[----:B--23--:R-:W2:Y:S01]  /*0490*/  LD.E.64 R4, [R10.64+0xf8] ;  /* 0x0000f8060a047980 */ /* 0x00cea2000c101b00 */
[----:B------:R-:W-:Y:S01]  /*04a0*/  BSSY B1, `(.L_x_3571) ;  /* 0x0000012000017945 */ /* 0x000fe20003800000 */
[----:B-----5:R-:W-:Y:S01]  /*04b0*/  IMAD.IADD R80, R3, 0x1, -R16 ;  /* 0x0000000103507824 */ /* 0x020fe200078e0a10 */
[----:B--2---:R-:W-:-:S04]  /*04c0*/  ISETP.NE.U32.AND P0, PT, R4, RZ, PT ;  /* 0x000000ff0400720c */ /* 0x004fc80003f05070 */
[----:B------:R-:W-:-:S13]  /*04d0*/  ISETP.NE.AND.EX P0, PT, R5, RZ, PT, P0 ;  /* 0x000000ff0500720c */ /* 0x000fda0003f05300 */
[----:B------:R-:W-:Y:S05]  /*04e0*/  @!P0 BRA `(.L_x_3572) ;  /* 0x0000004000008947 */ /* 0x000fea0003800000 */
[----:B------:R-:W-:-:S05]  /*04f0*/  IMAD.WIDE R4, R241, 0x4, R4 ;  /* 0x00000004f1047825 */ /* 0x000fca00078e0204 */
[----:B------:R-:W2:Y:S02]  /*0500*/  LD.E R57, [R4.64] ;  /* 0x0000000604397980 */ /* 0x000ea4000c101900 */
[----:B--2---:R-:W-:Y:S01]  /*0510*/  IADD3 R57, R57, -R16, RZ ;  /* 0x8000001039397210 */ /* 0x004fe20007ffe0ff */
[----:B------:R-:W-:Y:S05]  /*0520*/  BRA `(.L_x_3573) ;  /* 0x0000009000007947 */ /* 0x000fea0003800000 */
.L_x_3572:
[----:B------:R-:W2:Y:S01]  /*0530*/  LD.E.64 R2, [R10.64+0x108] ;  /* 0x000108060a027980 */ /* 0x000ea2000c101b00 */
[----:B------:R-:W-:Y:S01]  /*0540*/  BSSY B0, `(.L_x_3574) ;  /* 0x0000006000007945 */ /* 0x000fe20003800000 */
[----:B------:R-:W-:Y:S01]  /*0550*/  IMAD.MOV.U32 R57, RZ, RZ, RZ ;  /* 0x000000ffff397224 */ /* 0x000fe200078e00ff */
[----:B--2---:R-:W-:-:S04]  /*0560*/  ISETP.NE.U32.AND P0, PT, R2, RZ, PT ;  /* 0x000000ff0200720c */ /* 0x004fc80003f05070 */
[----:B------:R-:W-:-:S13]  /*0570*/  ISETP.NE.AND.EX P0, PT, R3, RZ, PT, P0 ;  /* 0x000000ff0300720c */ /* 0x000fda0003f05300 */
[----:B------:R-:W-:Y:S05]  /*0580*/  @!P0 BRA `(.L_x_3575) ;  /* 0x0000001000008947 */ /* 0x000fea0003800000 */
[----:B------:R2:W5:Y:S02]  /*0590*/  LD.E R57, [R10.64+0xbc] ;  /* 0x0000bc060a397980 */ /* 0x000564000c101900 */
.L_x_3575:
[----:B------:R-:W-:Y:S05]  /*05a0*/  BSYNC B0 ;  /* 0x0000000000007941 */ /* 0x000fea0003800000 */
.L_x_3574:
[----:B-----5:R-:W-:Y:S02]  /*05b0*/  IADD3 R57, R80, R57, RZ ;  /* 0x0000003950397210 */ /* 0x020fe40007ffe0ff */
.L_x_3573:
[----:B------:R-:W-:Y:S05]  /*05c0*/  BSYNC B1 ;  /* 0x0000000000017941 */ /* 0x000fea0003800000 */
.L_x_3571:
[----:B------:R-:W-:Y:S01]  /*05d0*/  IMAD.SHL.U32 R59, R237, 0x40, RZ ;  /* 0x00000040ed3b7824 */ /* 0x000fe200078e00ff */
[----:B------:R-:W-:Y:S01]  /*05e0*/  MOV R2, R238 ;  /* 0x000000ee00027202 */ /* 0x000fe20000000f00 */
[----:B------:R-:W-:-:S03]  /*05f0*/  IMAD.MOV.U32 R3, RZ, RZ, 0x0 ;  /* 0x00000000ff037424 */ /* 0x000fc600078e00ff */
[----:B------:R-:W-:-:S13]  /*0600*/  ISETP.GT.AND P0, PT, R240, R59, PT ;  /* 0x0000003bf000720c */ /* 0x000fda0003f04270 */
[----:B------:R-:W-:Y:S05]  /*0610*/  @!P0 RET.REL.NODEC R2 `(_ZN5flash24flash_fwd_splitkv_kernelI23Flash_fwd_kernel_traitsILi256ELi64ELi64ELi4ELb0ELb0EN7cutlass10bfloat16_tE19Flash_kernel_traitsILi256ELi64ELi64ELi4ES3_EELb0ELb1ELb0ELb0ELb0ELb1ELb1ELb1EEEvNS_16Flash_fwd_paramsE) ;  /* 0xfffff9e002008950 */ /* 0x000fea0003c3ffff */
[----:B------:R-:W3:Y:S04]  /*0620*/  LD.E R3, [R10.64+0xb8] ;  /* 0x0000b8060a037980 */ /* 0x000ee8000c101900 */
[----:B------:R-:W4:Y:S04]  /*0630*/  LD.E R7, [R10.64+0x184] ;  /* 0x000184060a077980 */ /* 0x000f28000c101900 */
[----:B------:R-:W5:Y:S01]  /*0640*/  LD.E R0, [R10.64+0x188] ;  /* 0x000188060a007980 */ /* 0x000f62000c101900 */
[----:B------:R-:W-:-:S03]  /*0650*/  IABS R4, c[0x0][0x10] ;  /* 0x0000040000047a13 */ /* 0x000fc60000000000 */
[----:B------:R-:W1:Y:S01]  /*0660*/  S2R R75, SR_TID.X ;  /* 0x00000000004b7919 */ /* 0x000e620000002100 */
[----:B------:R-:W2:Y:S08]  /*0670*/  I2F.RP R2, R4 ;  /* 0x0000000400027306 */ /* 0x000eb00000209400 */
[----:B--2---:R-:W2:Y:S02]  /*0680*/  MUFU.RCP R14, R2 ;  /* 0x00000002000e7308 */ /* 0x004ea40000001000 */
[----:B--2---:R-:W-:-:S02]  /*0690*/  IADD3 R14, R14, 0xffffffe, RZ ;  /* 0x0ffffffe0e0e7810 */ /* 0x004fc40007ffe0ff */
[----:B------:R-:W-:-:S04]  /*06a0*/  IABS R2, c[0x0][0x10] ;  /* 0x0000040000027a13 */ /* 0x000fc80000000000 */
[----:B------:R-:W2:Y:S01]  /*06b0*/  F2I.FTZ.U32.TRUNC.NTZ R15, R14 ;  /* 0x0000000e000f7305 */ /* 0x000ea2000021f000 */
[----:B------:R-:W-:Y:S02]  /*06c0*/  IMAD.MOV R2, RZ, RZ, -R2 ;  /* 0x000000ffff027224 */ /* 0x000fe400078e0a02 */
[----:B--2---:R-:W-:Y:S02]  /*06d0*/  IMAD.MOV R5, RZ, RZ, -R15 ;  /* 0x000000ffff057224 */ /* 0x004fe400078e0a0f */
[----:B------:R-:W-:Y:S02]  /*06e0*/  IMAD.MOV.U32 R14, RZ, RZ, RZ ;  /* 0x000000ffff0e7224 */ /* 0x000fe400078e00ff */
[----:B------:R-:W-:-:S04]  /*06f0*/  IMAD R5, R5, R4, RZ ;  /* 0x0000000405057224 */ /* 0x000fc800078e02ff */
[----:B------:R-:W-:Y:S01]  /*0700*/  IMAD.HI.U32 R5, R15, R5, R14 ;  /* 0x000000050f057227 */ /* 0x000fe200078e000e */
[----:B---3--:R-:W-:-:S04]  /*0710*/  IADD3 R3, R3, 0x3f, RZ ;  /* 0x0000003f03037810 */ /* 0x008fc80007ffe0ff */
[----:B------:R-:W-:-:S04]  /*0720*/  SHF.R.S32.HI R8, RZ, 0x1f, R3 ;  /* 0x0000001fff087819 */ /* 0x000fc80000011403 */
[----:B------:R-:W-:-:S04]  /*0730*/  LEA.HI R8, R8, R3, RZ, 0x6 ;  /* 0x0000000308087211 */ /* 0x000fc800078f30ff */
[----:B------:R-:W-:-:S04]  /*0740*/  LEA.HI.SX32 R8, R8, c[0x0][0x10], 0x1a ;  /* 0x0000040008087a11 */ /* 0x000fc800078fd2ff */
[----:B------:R-:W-:-:S04]  /*0750*/  IADD3 R8, R8, -0x1, RZ ;  /* 0xffffffff08087810 */ /* 0x000fc80007ffe0ff */
[----:B------:R-:W-:Y:S02]  /*0760*/  IABS R3, R8 ;  /* 0x0000000800037213 */ /* 0x000fe40000000000 */
[----:B------:R-:W-:-:S03]  /*0770*/  LOP3.LUT R8, R8, c[0x0][0x10], RZ, 0x3c, !PT ;  /* 0x0000040008087a12 */ /* 0x000fc600078e3cff */
[----:B------:R-:W-:Y:S01]  /*0780*/  IMAD.HI.U32 R9, R5, R3, RZ ;  /* 0x0000000305097227 */ /* 0x000fe200078e00ff */
[----:B------:R-:W-:Y:S02]  /*0790*/  ISETP.GE.AND P0, PT, R8, RZ, PT ;  /* 0x000000ff0800720c */ /* 0x000fe40003f06270 */
[----:B------:R-:W-:Y:S01]  /*07a0*/  IADD3 R5, -R240, 0x7f, R59 ;  /* 0x0000007ff0057810 */ /* 0x000fe20007ffe13b */
[----:B------:R-:W-:Y:S01]  /*07b0*/  IMAD R3, R9, R2, R3 ;  /* 0x0000000209037224 */ /* 0x000fe200078e0203 */
[----:B------:R-:W-:Y:S02]  /*07c0*/  IADD3 R2, R57, R59, -R240 ;  /* 0x0000003b39027210 */ /* 0x000fe40007ffe8f0 */
[----:B-----5:R-:W-:Y:S02]  /*07d0*/  IADD3 R5, R0, R5, R57 ;  /* 0x0000000500057210 */ /* 0x020fe40007ffe039 */
[----:B------:R-:W-:Y:S01]  /*07e0*/  ISETP.GT.U32.AND P1, PT, R4, R3, PT ;  /* 0x000000030400720c */ /* 0x000fe20003f24070 */
[----:B----4-:R-:W-:Y:S01]  /*07f0*/  IMAD.IADD R7, R2, 0x1, -R7 ;  /* 0x0000000102077824 */ /* 0x010fe200078e0a07 */
[----:B------:R-:W-:-:S04]  /*0800*/  SHF.R.S32.HI R2, RZ, 0x1f, R5 ;  /* 0x0000001fff027819 */ /* 0x000fc80000011405 */
[----:B------:R-:W-:-:S04]  /*0810*/  LEA.HI R2, R2, R5, RZ, 0x6 ;  /* 0x0000000502027211 */ /* 0x000fc800078f30ff */
[----:B------:R-:W-:-:S03]  /*0820*/  SHF.R.S32.HI R165, RZ, 0x6, R2 ;  /* 0x00000006ffa57819 */ /* 0x000fc60000011402 */
[----:B------:R-:W-:Y:S01]  /*0830*/  @!P1 IMAD.IADD R3, R3, 0x1, -R4 ;  /* 0x0000000103039824 */ /* 0x000fe200078e0a04 */
[----:B------:R-:W-:Y:S02]  /*0840*/  @!P1 IADD3 R9, R9, 0x1, RZ ;  /* 0x0000000109099810 */ /* 0x000fe40007ffe0ff */
[----:B------:R-:W-:Y:S02]  /*0850*/  ISETP.NE.AND P1, PT, RZ, c[0x0][0x10], PT ;  /* 0x00000400ff007a0c */ /* 0x000fe40003f25270 */
[----:B------:R-:W-:Y:S02]  /*0860*/  ISETP.GE.U32.AND P2, PT, R3, R4, PT ;  /* 0x000000040300720c */ /* 0x000fe40003f46070 */
[----:B------:R-:W-:-:S04]  /*0870*/  IADD3 R4, R57, 0x3f, RZ ;  /* 0x0000003f39047810 */ /* 0x000fc80007ffe0ff */
[----:B------:R-:W-:-:S04]  /*0880*/  SHF.R.S32.HI R3, RZ, 0x1f, R4 ;  /* 0x0000001fff037819 */ /* 0x000fc80000011404 */
[----:B------:R-:W-:Y:S02]  /*0890*/  LEA.HI R3, R3, R4, RZ, 0x6 ;  /* 0x0000000403037211 */ /* 0x000fe400078f30ff */
[----:B------:R-:W-:Y:S02]  /*08a0*/  SHF.R.S32.HI R4, RZ, 0x1f, R7 ;  /* 0x0000001fff047819 */ /* 0x000fe40000011407 */
[----:B------:R-:W-:Y:S02]  /*08b0*/  @P2 IADD3 R9, R9, 0x1, RZ ;  /* 0x0000000109092810 */ /* 0x000fe40007ffe0ff */
[----:B------:R-:W-:Y:S02]  /*08c0*/  SHF.R.S32.HI R3, RZ, 0x6, R3 ;  /* 0x00000006ff037819 */ /* 0x000fe40000011403 */
[----:B------:R-:W-:Y:S01]  /*08d0*/  LEA.HI R4, R4, R7, RZ, 0x6 ;  /* 0x0000000704047211 */ /* 0x000fe200078f30ff */
[----:B------:R-:W-:Y:S01]  /*08e0*/  @!P0 IMAD.MOV R9, RZ, RZ, -R9 ;  /* 0x000000ffff098224 */ /* 0x000fe200078e0a09 */
[----:B------:R-:W-:-:S05]  /*08f0*/  @!P1 LOP3.LUT R9, RZ, c[0x0][0x10], RZ, 0x33, !PT ;  /* 0x00000400ff099a12 */ /* 0x000fca00078e33ff */
[----:B------:R-:W-:-:S04]  /*0900*/  IMAD R234, R9, UR8, RZ ;  /* 0x0000000809ea7c24 */ /* 0x000fc8000f8e02ff */
[----:B------:R-:W-:-:S05]  /*0910*/  IMAD.IADD R0, R9, 0x1, R234 ;  /* 0x0000000109007824 */ /* 0x000fca00078e02ea */
[----:B------:R-:W-:Y:S02]  /*0920*/  IMNMX R0, R3, R0, PT ;  /* 0x0000000003007217 */ /* 0x000fe40003800200 */
[----:B------:R-:W-:Y:S02]  /*0930*/  SHF.R.S32.HI R3, RZ, 0x6, R4 ;  /* 0x00000006ff037819 */ /* 0x000fe40000011404 */
[----:B------:R-:W-:Y:S02]  /*0940*/  IMNMX R165, R0, R165, PT ;  /* 0x000000a500a57217 */ /* 0x000fe40003800200 */
[----:B------:R-:W-:-:S04]  /*0950*/  IMNMX R234, R234, R3, !PT ;  /* 0x00000003eaea7217 */ /* 0x000fc80007800200 */
[----:B------:R-:W-:-:S13]  /*0960*/  ISETP.GE.AND P0, PT, R234, R165, PT ;  /* 0x000000a5ea00720c */ /* 0x000fda0003f06270 */
[----:B------:R-:W-:Y:S05]  /*0970*/  @!P0 BRA `(.L_x_3576) ;  /* 0x00000a3000008947 */ /* 0x000fea0003800000 */
[----:B-1----:R-:W2:Y:S04]  /*0980*/  LD.E.64 R2, [R10.64+0xb0] ;  /* 0x0000b0060a027980 */ /* 0x002ea8000c101b00 */
[----:B------:R-:W3:Y:S04]  /*0990*/  LD.E R6, [R10.64+0x60] ;  /* 0x000060060a067980 */ /* 0x000ee8000c101900 */
[----:B------:R-:W4:Y:S04]  /*09a0*/  LD.E R8, [R10.64+0xcc] ;  /* 0x0000cc060a087980 */ /* 0x000f28000c101900 */
[----:B------:R1:W4:Y:S01]  /*09b0*/  LD.E.64 R12, [R10.64+0x78] ;  /* 0x000078060a0c7980 */ /* 0x000322000c101b00 */
[----:B------:R-:W-:-:S03]  /*09c0*/  SHF.R.S32.HI R14, RZ, 0x1f, R75 ;  /* 0x0000001fff0e7819 */ /* 0x000fc6000001144b */
[----:B------:R1:W5:Y:S01]  /*09d0*/  LD.E R0, [R10.64+0xc0] ;  /* 0x0000c0060a007980 */ /* 0x000362000c101900 */
[----:B------:R-:W-:-:S03]  /*09e0*/  LEA.HI R9, R14, R75, RZ, 0x4 ;  /* 0x0000004b0e097211 */ /* 0x000fc600078f20ff */
[----:B------:R1:W5:Y:S01]  /*09f0*/  LD.E.64 R4, [R10.64+0xa8] ;  /* 0x0000a8060a047980 */ /* 0x000362000c101b00 */
[----:B------:R-:W-:Y:S01]  /*0a00*/  LOP3.LUT R14, R9, 0xfffffff0, RZ, 0xc0, !PT ;  /* 0xfffffff0090e7812 */ /* 0x000fe200078ec0ff */
[----:B------:R-:W-:Y:S04]  /*0a10*/  BSSY B0, `(.L_x_3577) ;  /* 0x000001c000007945 */ /* 0x000fe80003800000 */
[----:B------:R-:W-:Y:S02]  /*0a20*/  IMAD.IADD R75, R75, 0x1, -R14 ;  /* 0x000000014b4b7824 */ /* 0x000fe400078e0a0e */
[----:B--2---:R-:W-:-:S04]  /*0a30*/  IMAD R2, R2, UR8, R241 ;  /* 0x0000000802027c24 */ /* 0x004fc8000f8e02f1 */
[----:B---3--:R-:W-:Y:S02]  /*0a40*/  IMAD R2, R2, R6, R239 ;  /* 0x0000000602027224 */ /* 0x008fe400078e02ef */
[----:B------:R-:W-:Y:S02]  /*0a50*/  IMAD.SHL.U32 R6, R75, 0x4, RZ ;  /* 0x000000044b067824 */ /* 0x000fe400078e00ff */
[----:B------:R-:W-:Y:S01]  /*0a60*/  IMAD R3, R3, R2, R59 ;  /* 0x0000000203037224 */ /* 0x000fe200078e023b */
[----:B------:R-:W-:Y:S01]  /*0a70*/  SHF.R.S32.HI R2, RZ, 0x4, R9 ;  /* 0x00000004ff027819 */ /* 0x000fe20000011409 */
[----:B------:R-:W-:Y:S01]  /*0a80*/  IMAD.IADD R59, R240, 0x1, -R59 ;  /* 0x00000001f03b7824 */ /* 0x000fe200078e0a3b */
[----:B------:R-:W-:Y:S01]  /*0a90*/  SHF.R.S32.HI R7, RZ, 0x1f, R6 ;  /* 0x0000001fff077819 */ /* 0x000fe20000011406 */
[----:B----4-:R-:W-:-:S03]  /*0aa0*/  IMAD R8, R3, R8, RZ ;  /* 0x0000000803087224 */ /* 0x010fc600078e02ff */
[C---:B------:R-:W-:Y:S01]  /*0ab0*/  ISETP.GE.AND P1, PT, R2.reuse, R59, PT ;  /* 0x0000003b0200720c */ /* 0x040fe20003f26270 */
[----:B-1----:R-:W-:-:S05]  /*0ac0*/  IMAD.WIDE R10, R2, 0x100, R6 ;  /* 0x00000100020a7825 */ /* 0x002fca00078e0206 */
        /* <DEDUP_REMOVED lines=8> */
[-C--:B-----5:R-:W-:Y:S02]  /*0b50*/  ISETP.GE.AND P3, PT, R6, R0.reuse, PT ;  /* 0x000000000600720c */ /* 0x0a0fe40003f66270 */
[----:B------:R-:W-:-:S02]  /*0b60*/  ISETP.GE.AND P2, PT, R13, R0, PT ;  /* 0x000000000d00720c */ /* 0x000fc40003f46270 */
[-C--:B------:R-:W-:Y:S02]  /*0b70*/  ISETP.GE.AND P1, PT, R11, R0.reuse, PT ;  /* 0x000000000b00720c */ /* 0x080fe40003f26270 */
[----:B------:R-:W-:-:S07]  /*0b80*/  ISETP.GE.AND P0, PT, R9, R0, PT ;  /* 0x000000000900720c */ /* 0x000fce0003f06270 */
[----:B------:R1:W-:Y:S04]  /*0b90*/  @!P3 ST.E.128 [R22.64], RZ ;  /* 0x000000ff1600b985 */ /* 0x0003e8000c101d06 */
[----:B------:R1:W-:Y:S04]  /*0ba0*/  @!P2 ST.E.128 [R22.64+0x100], RZ ;  /* 0x000100ff1600a985 */ /* 0x0003e8000c101d06 */
[----:B------:R1:W-:Y:S04]  /*0bb0*/  @!P1 ST.E.128 [R22.64+0x200], RZ ;  /* 0x000200ff16009985 */ /* 0x0003e8000c101d06 */
[----:B------:R1:W-:Y:S02]  /*0bc0*/  @!P0 ST.E.128 [R22.64+0x300], RZ ;  /* 0x000300ff16008985 */ /* 0x0003e4000c101d06 */
.L_x_3578:
[----:B------:R-:W-:Y:S05]  /*0bd0*/  BSYNC B0 ;  /* 0x0000000000007941 */ /* 0x000fea0003800000 */
.L_x_3577:
        /* <DEDUP_REMOVED lines=12> */
.L_x_3580:
[----:B------:R-:W-:Y:S05]  /*0ca0*/  BSYNC B0 ;  /* 0x0000000000007941 */ /* 0x000fea0003800000 */
.L_x_3579:
        /* <DEDUP_REMOVED lines=12> */
.L_x_3582:
[----:B------:R-:W-:Y:S05]  /*0d70*/  BSYNC B0 ;  /* 0x0000000000007941 */ /* 0x000fea0003800000 */
.L_x_3581:
        /* <DEDUP_REMOVED lines=12> */
.L_x_3584:
[----:B------:R-:W-:Y:S05]  /*0e40*/  BSYNC B0 ;  /* 0x0000000000007941 */ /* 0x000fea0003800000 */
.L_x_3583:
        /* <DEDUP_REMOVED lines=12> */
.L_x_3586:
[----:B------:R-:W-:Y:S05]  /*0f10*/  BSYNC B0 ;  /* 0x0000000000007941 */ /* 0x000fea0003800000 */
.L_x_3585:
        /* <DEDUP_REMOVED lines=12> */
.L_x_3588:
[----:B------:R-:W-:Y:S05]  /*0fe0*/  BSYNC B0 ;  /* 0x0000000000007941 */ /* 0x000fea0003800000 */
.L_x_3587:
        /* <DEDUP_REMOVED lines=12> */
.L_x_3590:
[----:B------:R-:W-:Y:S05]  /*10b0*/  BSYNC B0 ;  /* 0x0000000000007941 */ /* 0x000fea0003800000 */
.L_x_3589:
        /* <DEDUP_REMOVED lines=12> */
.L_x_3592:
[----:B------:R-:W-:Y:S05]  /*1180*/  BSYNC B0 ;  /* 0x0000000000007941 */ /* 0x000fea0003800000 */
.L_x_3591:
        /* <DEDUP_REMOVED lines=29> */
[----:B------:R-:W-:Y:S05]  /*1360*/  @P6 RET.REL.NODEC R238 `(_ZN5flash24flash_fwd_splitkv_kernelI23Flash_fwd_kernel_traitsILi256ELi64ELi64ELi4ELb0ELb0EN7cutlass10bfloat16_tE19Flash_kernel_traitsILi256ELi64ELi64ELi4ES3_EELb0ELb1ELb0ELb0ELb0ELb1ELb1ELb1EEEvNS_16Flash_fwd_paramsE) ;  /* 0xffffec90ee006950 */ /* 0x000fea0003c3ffff */
[----:B-1----:R-:W-:Y:S02]  /*1370*/  MOV R5, 0xff800000 ;  /* 0xff80000000057802 */ /* 0x002fe40000000f00 */
[----:B------:R-:W-:-:S03]  /*1380*/  MOV R239, 0x0 ;  /* 0x0000000000ef7802 */ /* 0x000fc60000000f00 */
[----:B------:R1:W-:Y:S01]  /*1390*/  ST.E [R2.64+0xe0], R5 ;  /* 0x0000e00502007985 */ /* 0x0003e2000c101906 */
[----:B------:R-:W-:Y:S05]  /*13a0*/  RET.REL.NODEC R238 `(_ZN5flash24flash_fwd_splitkv_kernelI23Flash_fwd_kernel_traitsILi256ELi64ELi64ELi4ELb0ELb0EN7cutlass10bfloat16_tE19Flash_kernel_traitsILi256ELi64ELi64ELi4ES3_EELb0ELb1ELb0ELb0ELb0ELb1ELb1ELb1EEEvNS_16Flash_fwd_paramsE) ;  /* 0xffffec50ee007950 */ /* 0x000fea0003c3ffff */
.L_x_3576:
        /* <DEDUP_REMOVED lines=22> */
[----:B-1----:R-:W2:Y:S04]  /*1510*/  LD.E R8, [R10.64+0x170] ;  /* 0x000170060a087980 */ /* 0x002ea8000c101900 */
[----:B------:R-:W3:Y:S01]  /*1520*/  LD.E R4, [R10.64+0x68] ;  /* 0x000068060a047980 */ /* 0x000ee2000c101900 */
[----:B------:R-:W-:-:S03]  /*1530*/  LEA R5, R165, 0xffffffc0, 0x6 ;  /* 0xffffffc0a5057811 */ /* 0x000fc600078e30ff */
[----:B------:R-:W4:Y:S01]  /*1540*/  LD.E.64 R20, [R10.64+0x20] ;  /* 0x000020060a147980 */ /* 0x000f22000c101b00 */
        /* <DEDUP_REMOVED lines=9> */
[----:B-----5:R-:W2:Y:S02]  /*15e0*/  F2I.FTZ.U32.TRUNC.NTZ R15, R14 ;  /* 0x0000000e000f7305 */ /* 0x020ea4000021f000 */
[----:B--2---:R-:W-:Y:S02]  /*15f0*/  IMAD.MOV R0, RZ, RZ, -R15 ;  /* 0x000000ffff007224 */ /* 0x004fe400078e0a0f */
[----:B------:R-:W-:Y:S02]  /*1600*/  IMAD.MOV.U32 R14, RZ, RZ, RZ ;  /* 0x000000ffff0e7224 */ /* 0x000fe400078e00ff */
[----:B------:R-:W-:Y:S01]  /*1610*/  IMAD R7, R0, R3, RZ ;  /* 0x0000000300077224 */ /* 0x000fe200078e02ff */
[----:B------:R-:W-:-:S03]  /*1620*/  IABS R0, R8 ;  /* 0x0000000800007213 */ /* 0x000fc60000000000 */
[----:B------:R-:W-:Y:S01]  /*1630*/  IMAD.HI.U32 R7, R15, R7, R14 ;  /* 0x000000070f077227 */ /* 0x000fe200078e000e */
[----:B------:R-:W-:Y:S01]  /*1640*/  IADD3 R0, RZ, -R0, RZ ;  /* 0x80000000ff007210 */ /* 0x000fe20007ffe0ff */
[----:B------:R-:W2:Y:S04]  /*1650*/  LD.E.64 R14, [R10.64+0x28] ;  /* 0x000028060a0e7980 */ /* 0x000ea8000c101b00 */
        /* <DEDUP_REMOVED lines=13> */
[----:B------:R1:W2:Y:S01]  /*1730*/  LD.E R2, [R2.64] ;  /* 0x0000000602027980 */ /* 0x0002a2000c101900 */
[----:B---3--:R-:W-:-:S04]  /*1740*/  IABS R7, R4 ;  /* 0x0000000400077213 */ /* 0x008fc80000000000 */
[----:B------:R-:W3:Y:S08]  /*1750*/  I2F.RP R22, R7 ;  /* 0x0000000700167306 */ /* 0x000ef00000209400 */
[----:B---3--:R-:W3:Y:S02]  /*1760*/  MUFU.RCP R16, R22 ;  /* 0x0000001600107308 */ /* 0x008ee40000001000 */
[----:B---3--:R-:W-:-:S06]  /*1770*/  IADD3 R16, R16, 0xffffffe, RZ ;  /* 0x0ffffffe10107810 */ /* 0x008fcc0007ffe0ff */
[----:B------:R-:W3:Y:S01]  /*1780*/  F2I.FTZ.U32.TRUNC.NTZ R25, R16 ;  /* 0x0000001000197305 */ /* 0x000ee2000021f000 */
[----:B------:R-:W-:Y:S01]  /*1790*/  IMAD.MOV.U32 R24, RZ, RZ, RZ ;  /* 0x000000ffff187224 */ /* 0x000fe200078e00ff */
[----:B-1----:R-:W-:Y:S02]  /*17a0*/  IABS R3, R4 ;  /* 0x0000000400037213 */ /* 0x002fe40000000000 */
[----:B---3--:R-:W-:-:S05]  /*17b0*/  IADD3 R0, RZ, -R25, RZ ;  /* 0x80000019ff007210 */ /* 0x008fca0007ffe0ff */
        /* <DEDUP_REMOVED lines=16> */
[----:B------:R-:W-:Y:S01]  /*18c0*/  IMAD R7, R69, R9, RZ ;  /* 0x0000000945077224 */ /* 0x000fe200078e02ff */
[----:B------:R-:W-:-:S04]  /*18d0*/  SHF.R.S32.HI R17, RZ, 0x1f, R9 ;  /* 0x0000001fff117819 */ /* 0x000fc80000011409 */
[----:B------:R-:W-:Y:S02]  /*18e0*/  @!P0 IMAD.MOV R16, RZ, RZ, -R16 ;  /* 0x000000ffff108224 */ /* 0x000fe400078e0a10 */
[----:B------:R-:W-:Y:S01]  /*18f0*/  IMAD R7, R68, R17, R7 ;  /* 0x0000001144077224 */ /* 0x000fe200078e0207 */
[----:B------:R-:W-:-:S05]  /*1900*/  @!P1 LOP3.LUT R16, RZ, R4, RZ, 0x33, !PT ;  /* 0x00000004ff109212 */ /* 0x000fca00078e33ff */
[----:B------:R-:W-:Y:S01]  /*1910*/  IMAD R4, R19, R16, RZ ;  /* 0x0000001013047224 */ /* 0x000fe200078e02ff */
[----:B--2---:R-:W-:Y:S01]  /*1920*/  SHF.R.S32.HI R0, RZ, 0x1f, R2 ;  /* 0x0000001fff007819 */ /* 0x004fe20000011402 */
[----:B----4-:R-:W-:-:S04]  /*1930*/  IMAD R3, R21, R2, RZ ;  /* 0x0000000215037224 */ /* 0x010fc800078e02ff */
[C---:B------:R-:W-:Y:S02]  /*1940*/  IMAD R3, R20.reuse, R0, R3 ;  /* 0x0000000014037224 */ /* 0x040fe400078e0203 */
[----:B------:R-:W-:-:S05]  /*1950*/  IMAD.WIDE.U32 R20, R20, R2, RZ ;  /* 0x0000000214147225 */ /* 0x000fca00078e00ff */
[----:B------:R-:W-:Y:S01]  /*1960*/  IADD3 R21, R21, R3, RZ ;  /* 0x0000000315157210 */ /* 0x000fe20007ffe0ff */
[----:B------:R-:W-:-:S04]  /*1970*/  IMAD R3, R15, R2, RZ ;  /* 0x000000020f037224 */ /* 0x000fc800078e02ff */
[----:B------:R-:W-:Y:S01]  /*1980*/  IMAD.WIDE.U32 R20, R9, R68, R20 ;  /* 0x0000004409147225 */ /* 0x000fe200078e0014 */
[----:B------:R-:W-:-:S04]  /*1990*/  SHF.R.S32.HI R15, RZ, 0x1f, R16 ;  /* 0x0000001fff0f7819 */ /* 0x000fc80000011410 */
[----:B------:R-:W-:Y:S01]  /*19a0*/  IADD3 R21, R21, R7, RZ ;  /* 0x0000000715157210 */ /* 0x000fe20007ffe0ff */
[----:B------:R-:W-:Y:S02]  /*19b0*/  IMAD R4, R18, R15, R4 ;  /* 0x0000000f12047224 */ /* 0x000fe400078e0204 */
[----:B------:R-:W-:-:S04]  /*19c0*/  IMAD.WIDE.U32 R22, R14, R2, RZ ;  /* 0x000000020e167225 */ /* 0x000fc800078e00ff */
[----:B------:R-:W-:Y:S02]  /*19d0*/  IMAD R3, R14, R0, R3 ;  /* 0x000000000e037224 */ /* 0x000fe400078e0203 */
[----:B------:R-:W-:-:S03]  /*19e0*/  IMAD.WIDE.U32 R18, R16, R18, R20 ;  /* 0x0000001210127225 */ /* 0x000fc600078e0014 */
[----:B------:R-:W-:Y:S01]  /*19f0*/  IADD3 R21, R23, R3, RZ ;  /* 0x0000000317157210 */ /* 0x000fe20007ffe0ff */
[----:B------:R-:W-:Y:S01]  /*1a00*/  IMAD.MOV.U32 R14, RZ, RZ, R22 ;  /* 0x000000ffff0e7224 */ /* 0x000fe200078e0016 */
[----:B------:R-:W-:Y:S01]  /*1a10*/  MOV R0, R18 ;  /* 0x0000001200007202 */ /* 0x000fe20000000f00 */
[----:B------:R-:W-:Y:S01]  /*1a20*/  IMAD.IADD R7, R19, 0x1, R4 ;  /* 0x0000000113077824 */ /* 0x000fe200078e0204 */
[----:B------:R-:W-:Y:S05]  /*1a30*/  BRA `(.L_x_3595) ;  /* 0x0000051000007947 */ /* 0x000fea0003800000 */
.L_x_3594:
[----:B-1----:R-:W2:Y:S01]  /*1a40*/  LD.E R4, [R10.64+0x68] ;  /* 0x000068060a047980 */ /* 0x002ea2000c101900 */
        /* <DEDUP_REMOVED lines=8> */
[----:B-----5:R-:W-:-:S02]  /*1ad0*/  @!P3 SHF.R.S32.HI R8, RZ, 0x1f, R15 ;  /* 0x0000001fff08b819 */ /* 0x020fc4000001140f */
[----:B--2---:R-:W-:-:S04]  /*1ae0*/  IABS R3, R4 ;  /* 0x0000000400037213 */ /* 0x004fc80000000000 */
[----:B------:R-:W2:Y:S08]  /*1af0*/  I2F.RP R7, R3 ;  /* 0x0000000300077306 */ /* 0x000eb00000209400 */
[----:B--2---:R-:W2:Y:S02]  /*1b00*/  MUFU.RCP R2, R7 ;  /* 0x0000000700027308 */ /* 0x004ea40000001000 */
[----:B--2---:R-:W-:-:S06]  /*1b10*/  IADD3 R2, R2, 0xffffffe, RZ ;  /* 0x0ffffffe02027810 */ /* 0x004fcc0007ffe0ff */
[----:B------:R-:W2:Y:S01]  /*1b20*/  F2I.FTZ.U32.TRUNC.NTZ R27, R2 ;  /* 0x00000002001b7305 */ /* 0x000ea2000021f000 */
[----:B------:R-:W-:Y:S02]  /*1b30*/  IABS R9, R4 ;  /* 0x0000000400097213 */ /* 0x000fe40000000000 */
[----:B--2---:R-:W-:-:S05]  /*1b40*/  IADD3 R0, RZ, -R27, RZ ;  /* 0x8000001bff007210 */ /* 0x004fca0007ffe0ff */
        /* <DEDUP_REMOVED lines=8> */
[-C--:B---3--:R-:W-:Y:S02]  /*1bd0*/  @!P3 IMAD R5, R69, R16.reuse, RZ ;  /* 0x000000104505b224 */ /* 0x088fe400078e02ff */
[----:B------:R-:W-:-:S04]  /*1be0*/  @!P3 IMAD.WIDE.U32 R26, R68, R16, RZ ;  /* 0x00000010441ab225 */ /* 0x000fc800078e00ff */
[----:B------:R-:W-:Y:S02]  /*1bf0*/  @!P3 IMAD R5, R7, R68, R5 ;  /* 0x000000440705b224 */ /* 0x000fe400078e0205 */
[----:B------:R-:W-:-:S03]  /*1c00*/  @P3 IMAD.IADD R7, R16, 0x1, R19 ;  /* 0x0000000110073824 */ /* 0x000fc600078e0213 */
[----:B------:R-:W-:Y:S01]  /*1c10*/  @!P3 IADD3 R27, R27, R5, RZ ;  /* 0x000000051b1bb210 */ /* 0x000fe20007ffe0ff */
[----:B------:R-:W-:Y:S02]  /*1c20*/  @!P0 IMAD.IADD R0, R0, 0x1, -R3 ;  /* 0x0000000100008824 */ /* 0x000fe400078e0a03 */
[----:B------:R-:W-:-:S03]  /*1c30*/  @!P3 IMAD R5, R25, R15, RZ ;  /* 0x0000000f1905b224 */ /* 0x000fc600078e02ff */
[----:B------:R-:W-:Y:S01]  /*1c40*/  ISETP.GE.U32.AND P2, PT, R0, R3, PT ;  /* 0x000000030000720c */ /* 0x000fe20003f46070 */
[----:B------:R-:W-:Y:S01]  /*1c50*/  @!P3 IMAD R5, R24, R8, R5 ;  /* 0x000000081805b224 */ /* 0x000fe200078e0205 */
[----:B------:R-:W-:Y:S01]  /*1c60*/  LOP3.LUT R0, R239, R4, RZ, 0x3c, !PT ;  /* 0x00000004ef007212 */ /* 0x000fe200078e3cff */
[----:B------:R-:W-:Y:S02]  /*1c70*/  @P3 IMAD R9, R69, R7, RZ ;  /* 0x0000000745093224 */ /* 0x000fe400078e02ff */
[----:B------:R-:W-:Y:S01]  /*1c80*/  @P3 IMAD.WIDE.U32 R30, R68, R7, RZ ;  /* 0x00000007441e3225 */ /* 0x000fe200078e00ff */
[----:B------:R-:W-:-:S03]  /*1c90*/  ISETP.GE.AND P1, PT, R0, RZ, PT ;  /* 0x000000ff0000720c */ /* 0x000fc60003f26270 */
[----:B------:R-:W-:Y:S01]  /*1ca0*/  @!P3 IMAD.WIDE.U32 R24, R24, R15, R26 ;  /* 0x0000000f1818b225 */ /* 0x000fe200078e001a */
[----:B------:R-:W-:Y:S02]  /*1cb0*/  @!P0 IADD3 R2, R2, 0x1, RZ ;  /* 0x0000000102028810 */ /* 0x000fe40007ffe0ff */
[----:B------:R-:W-:Y:S01]  /*1cc0*/  ISETP.NE.AND P0, PT, R4, RZ, PT ;  /* 0x000000ff0400720c */ /* 0x000fe20003f05270 */
[----:B------:R-:W-:Y:S01]  /*1cd0*/  @P3 IMAD.IADD R9, R31, 0x1, R9 ;  /* 0x000000011f093824 */ /* 0x000fe200078e0209 */
[----:B------:R-:W-:Y:S02]  /*1ce0*/  @P3 MOV R14, R30 ;  /* 0x0000001e000e3202 */ /* 0x000fe40000000f00 */
[----:B------:R-:W-:Y:S02]  /*1cf0*/  @!P3 IADD3 R9, R25, R5, RZ ;  /* 0x000000051909b210 */ /* 0x000fe40007ffe0ff */
[----:B------:R-:W-:Y:S02]  /*1d00*/  LEA R5, R165, 0xffffffc0, 0x6 ;  /* 0xffffffc0a5057811 */ /* 0x000fe400078e30ff */
[----:B------:R-:W-:Y:S01]  /*1d10*/  @!P3 MOV R14, R24 ;  /* 0x00000018000eb202 */ /* 0x000fe20000000f00 */
[----:B----4-:R-:W-:Y:S01]  /*1d20*/  @!P3 IMAD R7, R71, R16, RZ ;  /* 0x000000104707b224 */ /* 0x010fe200078e02ff */
[----:B------:R-:W-:Y:S01]  /*1d30*/  @!P3 SHF.R.S32.HI R3, RZ, 0x1f, R16 ;  /* 0x0000001fff03b819 */ /* 0x000fe20000011410 */
[----:B------:R-:W-:Y:S01]  /*1d40*/  IMAD R8, R69, R5, RZ ;  /* 0x0000000545087224 */ /* 0x000fe200078e02ff */
[----:B------:R-:W-:Y:S01]  /*1d50*/  SHF.R.S32.HI R17, RZ, 0x1f, R5 ;  /* 0x0000001fff117819 */ /* 0x000fe20000011405 */
[----:B------:R-:W-:Y:S01]  /*1d60*/  IMAD.MOV.U32 R26, RZ, RZ, R14 ;  /* 0x000000ffff1a7224 */ /* 0x000fe200078e000e */
[----:B------:R-:W-:Y:S01]  /*1d70*/  MOV R27, R9 ;  /* 0x00000009001b7202 */ /* 0x000fe20000000f00 */
[----:B------:R-:W-:Y:S01]  /*1d80*/  @!P3 IMAD R3, R3, R70, R7 ;  /* 0x000000460303b224 */ /* 0x000fe200078e0207 */
[----:B------:R-:W-:Y:S01]  /*1d90*/  @P2 IADD3 R2, R2, 0x1, RZ ;  /* 0x0000000102022810 */ /* 0x000fe20007ffe0ff */
[----:B------:R-:W-:Y:S01]  /*1da0*/  @!P3 IMAD.WIDE.U32 R24, R70, R16, RZ ;  /* 0x000000104618b225 */ /* 0x000fe200078e00ff */
[----:B------:R-:W-:-:S03]  /*1db0*/  @!P3 SHF.R.S32.HI R7, RZ, 0x1f, R15 ;  /* 0x0000001fff07b819 */ /* 0x000fc6000001140f */
[----:B------:R-:W-:Y:S02]  /*1dc0*/  IMAD R8, R17, R68, R8 ;  /* 0x0000004411087224 */ /* 0x000fe400078e0208 */
[----:B------:R-:W-:-:S04]  /*1dd0*/  IMAD.WIDE.U32 R26, R68, R5, R26 ;  /* 0x00000005441a7225 */ /* 0x000fc800078e001a */
[----:B------:R-:W-:Y:S02]  /*1de0*/  @!P3 IMAD R0, R23, R15, RZ ;  /* 0x0000000f1700b224 */ /* 0x000fe400078e02ff */
[----:B------:R-:W-:Y:S02]  /*1df0*/  @!P3 IMAD.IADD R25, R25, 0x1, R3 ;  /* 0x000000011919b824 */ /* 0x000fe400078e0203 */
[----:B------:R-:W-:Y:S01]  /*1e00*/  @!P1 IMAD.MOV R2, RZ, RZ, -R2 ;  /* 0x000000ffff029224 */ /* 0x000fe200078e0a02 */
[----:B------:R-:W-:Y:S01]  /*1e10*/  @!P0 LOP3.LUT R2, RZ, R4, RZ, 0x33, !PT ;  /* 0x00000004ff028212 */ /* 0x000fe200078e33ff */
[----:B------:R-:W-:Y:S01]  /*1e20*/  @!P3 IMAD R0, R22, R7, R0 ;  /* 0x000000071600b224 */ /* 0x000fe200078e0200 */
[----:B------:R-:W-:Y:S01]  /*1e30*/  @P3 IADD3 R16, R16, R19, RZ ;  /* 0x0000001310103210 */ /* 0x000fe20007ffe0ff */
[----:B------:R-:W-:Y:S01]  /*1e40*/  @!P3 IMAD.WIDE.U32 R22, R22, R15, R24 ;  /* 0x0000000f1616b225 */ /* 0x000fe200078e0018 */
[----:B------:R-:W-:Y:S02]  /*1e50*/  IADD3 R9, R27, R8, RZ ;  /* 0x000000081b097210 */ /* 0x000fe40007ffe0ff */
[----:B------:R-:W-:Y:S01]  /*1e60*/  MOV R8, R26 ;  /* 0x0000001a00087202 */ /* 0x000fe20000000f00 */
[----:B------:R-:W-:Y:S01]  /*1e70*/  IMAD R4, R21, R2, RZ ;  /* 0x0000000215047224 */ /* 0x000fe200078e02ff */
[----:B------:R-:W-:Y:S01]  /*1e80*/  SHF.R.S32.HI R15, RZ, 0x1f, R2 ;  /* 0x0000001fff0f7819 */ /* 0x000fe20000011402 */
[----:B------:R-:W-:-:S02]  /*1e90*/  @P3 IMAD R3, R71, R16, RZ ;  /* 0x0000001047033224 */ /* 0x000fc400078e02ff */
[----:B------:R-:W-:-:S04]  /*1ea0*/  @P3 IMAD.WIDE.U32 R18, R70, R16, RZ ;  /* 0x0000001046123225 */ /* 0x000fc800078e00ff */
[----:B------:R-:W-:Y:S01]  /*1eb0*/  IMAD.WIDE.U32 R8, R20, R2, R8 ;  /* 0x0000000214087225 */ /* 0x000fe200078e0008 */
[----:B------:R-:W-:-:S03]  /*1ec0*/  @P3 IADD3 R21, R19, R3, RZ ;  /* 0x0000000313153210 */ /* 0x000fc60007ffe0ff */
[----:B------:R-:W-:Y:S01]  /*1ed0*/  IMAD R4, R20, R15, R4 ;  /* 0x0000000f14047224 */ /* 0x000fe200078e0204 */
[----:B------:R-:W-:Y:S01]  /*1ee0*/  @P3 MOV R14, R18 ;  /* 0x00000012000e3202 */ /* 0x000fe20000000f00 */
[----:B------:R-:W-:Y:S01]  /*1ef0*/  @!P3 IMAD.IADD R21, R23, 0x1, R0 ;  /* 0x000000011715b824 */ /* 0x000fe200078e0200 */
[----:B------:R-:W-:Y:S01]  /*1f00*/  @!P3 MOV R14, R22 ;  /* 0x00000016000eb202 */ /* 0x000fe20000000f00 */
[----:B------:R-:W-:Y:S01]  /*1f10*/  IMAD.IADD R7, R9, 0x1, R4 ;  /* 0x0000000109077824 */ /* 0x000fe200078e0204 */
[----:B------:R-:W-:Y:S02]  /*1f20*/  MOV R0, R8 ;  /* 0x0000000800007202 */ /* 0x000fe40000000f00 */
[----:B------:R-:W-:Y:S02]  /*1f30*/  MOV R9, R5 ;  /* 0x0000000500097202 */ /* 0x000fe40000000f00 */
[----:B------:R-:W-:Y:S02]  /*1f40*/  MOV R16, R2 ;  /* 0x0000000200107202 */ /* 0x000fe40000000f00 */
.L_x_3595:
[----:B-1----:R-:W-:Y:S05]  /*1f50*/  BSYNC B0 ;  /* 0x0000000000007941 */ /* 0x002fea0003800000 */
.L_x_3593:
        /* <DEDUP_REMOVED lines=12> */
[----:B------:R-:W-:Y:S02]  /*2020*/  LOP3.LUT R4, R4, 0xfffffff8, RZ, 0xc0, !PT ;  /* 0xfffffff804047812 */ /* 0x000fe400078ec0ff */
[----:B------:R-:W-:Y:S01]  /*2030*/  LEA.HI R23, R72, R75, RZ, 0x4 ;  /* 0x0000004b48177211 */ /* 0x000fe200078f20ff */
[----:B------:R-:W-:Y:S02]  /*2040*/  IMAD.SHL.U32 R19, R182, 0x40, RZ ;  /* 0x00000040b6137824 */ /* 0x000fe400078e00ff */
[----:B------:R-:W-:-:S03]  /*2050*/  IMAD.IADD R73, R75, 0x1, -R4 ;  /* 0x000000014b497824 */ /* 0x000fc600078e0a04 */
[----:B------:R-:W-:Y:S01]  /*2060*/  LOP3.LUT R19, R19, 0x1c0, RZ, 0xc0, !PT ;  /* 0x000001c013137812 */ /* 0x000fe200078ec0ff */
[----:B------:R-:W-:Y:S01]  /*2070*/  IMAD.SHL.U32 R18, R73, 0x8, RZ ;  /* 0x0000000849127824 */ /* 0x000fe200078e00ff */
[----:B-1----:R-:W-:Y:S02]  /*2080*/  LOP3.LUT R12, R23, 0xfffffff0, RZ, 0xc0, !PT ;  /* 0xfffffff0170c7812 */ /* 0x002fe400078ec0ff */
[----:B------:R-:W-:Y:S02]  /*2090*/  SHF.R.U32.HI R178, RZ, 0x3, R19 ;  /* 0x00000003ffb27819 */ /* 0x000fe40000011613 */
[----:B------:R-:W-:Y:S01]  /*20a0*/  LOP3.LUT R13, R19, 0x38, R18, 0xf8, !PT ;  /* 0x00000038130d7812 */ /* 0x000fe200078ef812 */
[----:B------:R-:W-:Y:S01]  /*20b0*/  IMAD.IADD R12, R75, 0x1, -R12 ;  /* 0x000000014b0c7824 */ /* 0x000fe200078e0a0c */
[----:B------:R-:W-:Y:S02]  /*20c0*/  SHF.R.S32.HI R74, RZ, 0x4, R23 ;  /* 0x00000004ff4a7819 */ /* 0x000fe40000011417 */
[----:B------:R-:W-:-:S02]  /*20d0*/  LOP3.LUT R178, R13, R178, RZ, 0x3c, !PT ;  /* 0x000000b20db27212 */ /* 0x000fc400078e3cff */
[----:B------:R-:W-:Y:S02]  /*20e0*/  SHF.R.S32.HI R13, RZ, 0x1f, R12 ;  /* 0x0000001fff0d7819 */ /* 0x000fe4000001140c */
[----:B------:R-:W-:Y:S02]  /*20f0*/  LEA.HI R23, R23, R74, RZ, 0x1 ;  /* 0x0000004a17177211 */ /* 0x000fe400078f08ff */
[----:B------:R-:W-:Y:S02]  /*2100*/  IADD3 R30, P1, R18, R14, RZ ;  /* 0x0000000e121e7210 */ /* 0x000fe40007f3e0ff */
[----:B------:R-:W-:Y:S02]  /*2110*/  SHF.R.S32.HI R19, RZ, 0x1f, R18 ;  /* 0x0000001fff137819 */ /* 0x000fe40000011412 */
[----:B------:R-:W-:Y:S02]  /*2120*/  LEA.HI R4, R13, R12, RZ, 0x3 ;  /* 0x0000000c0d047211 */ /* 0x000fe400078f18ff */
[----:B------:R-:W-:Y:S01]  /*2130*/  LOP3.LUT R23, R23, 0xfffffffe, RZ, 0xc0, !PT ;  /* 0xfffffffe17177812 */ /* 0x000fe200078ec0ff */
[----:B------:R-:W-:Y:S01]  /*2140*/  IMAD R8, R17, R70, RZ ;  /* 0x0000004611087224 */ /* 0x000fe200078e02ff */
[----:B------:R-:W-:Y:S01]  /*2150*/  LOP3.LUT R13, R4, 0xfffffff8, RZ, 0xc0, !PT ;  /* 0xfffffff8040d7812 */ /* 0x000fe200078ec0ff */
[----:B------:R-:W-:Y:S01]  /*2160*/  IMAD.X R31, R19, 0x1, R21, P1 ;  /* 0x00000001131f7824 */ /* 0x000fe200008e0615 */
[----:B------:R-:W-:Y:S01]  /*2170*/  SHF.R.S32.HI R78, RZ, 0x1f, R241 ;  /* 0x0000001fff4e7819 */ /* 0x000fe200000114f1 */
[----:B------:R-:W-:-:S02]  /*2180*/  IMAD.IADD R74, R74, 0x1, -R23 ;  /* 0x000000014a4a7824 */ /* 0x000fc400078e0a17 */
[C---:B------:R-:W-:Y:S02]  /*2190*/  IMAD R8, R9.reuse, R71, R8 ;  /* 0x0000004709087224 */ /* 0x040fe400078e0208 */
[----:B------:R-:W-:Y:S01]  /*21a0*/  IMAD.WIDE.U32 R22, R9, R70, R30 ;  /* 0x0000004609167225 */ /* 0x000fe200078e001e */
[----:B------:R-:W-:-:S03]  /*21b0*/  LEA.HI R17, R72, R75, RZ, 0x6 ;  /* 0x0000004b48117211 */ /* 0x000fc600078f30ff */
[----:B------:R-:W-:Y:S02]  /*21c0*/  IMAD.IADD R13, R12, 0x1, -R13 ;  /* 0x000000010c0d7824 */ /* 0x000fe400078e0a0d */
[----:B------:R-:W-:Y:S02]  /*21d0*/  IMAD.SHL.U32 R17, R17, 0x8, RZ ;  /* 0x0000000811117824 */ /* 0x000fe400078e00ff */
[----:B------:R-:W-:Y:S02]  /*21e0*/  IMAD.IADD R23, R23, 0x1, R8 ;  /* 0x0000000117177824 */ /* 0x000fe400078e0208 */
[----:B------:R-:W-:Y:S01]  /*21f0*/  IMAD R8, R29, R16, RZ ;  /* 0x000000101d087224 */ /* 0x000fe200078e02ff */
[----:B------:R-:W-:Y:S02]  /*2200*/  LOP3.LUT R178, R178, 0xfffffe00, R17, 0xf8, !PT ;  /* 0xfffffe00b2b27812 */ /* 0x000fe400078ef811 */
[----:B------:R-:W-:Y:S01]  /*2210*/  SHF.R.S32.HI R17, RZ, 0x1f, R239 ;  /* 0x0000001fff117819 */ /* 0x000fe200000114ef */
[-C--:B------:R-:W-:Y:S01]  /*2220*/  IMAD R8, R15, R28.reuse, R8 ;  /* 0x0000001c0f087224 */ /* 0x080fe200078e0208 */
[----:B------:R-:W-:Y:S01]  /*2230*/  IADD3 R14, R18, 0x40, RZ ;  /* 0x00000040120e7810 */ /* 0x000fe20007ffe0ff */
[----:B------:R-:W-:Y:S01]  /*2240*/  IMAD.WIDE.U32 R22, R16, R28, R22 ;  /* 0x0000001c10167225 */ /* 0x000fe200078e0016 */
[----:B------:R-:W-:-:S02]  /*2250*/  LOP3.LUT P3, RZ, R13, 0x4, RZ, 0xc0, !PT ;  /* 0x000000040dff7812 */ /* 0x000fc4000786c0ff */
[C---:B------:R-:W-:Y:S01]  /*2260*/  LOP3.LUT P2, RZ, R13.reuse, 0x2, RZ, 0xc0, !PT ;  /* 0x000000020dff7812 */ /* 0x040fe2000784c0ff */
[----:B------:R-:W-:Y:S01]  /*2270*/  IMAD.SHL.U32 R21, R13, 0x40, RZ ;  /* 0x000000400d157824 */ /* 0x000fe200078e00ff */
[----:B------:R-:W-:Y:S01]  /*2280*/  SHF.R.S32.HI R183, RZ, 0x1f, R182 ;  /* 0x0000001fffb77819 */ /* 0x000fe200000114b6 */
[----:B------:R-:W-:Y:S01]  /*2290*/  IMAD.IADD R23, R23, 0x1, R8 ;  /* 0x0000000117177824 */ /* 0x000fe200078e0208 */
[----:B------:R-:W-:Y:S01]  /*22a0*/  IADD3 R13, R18, 0x80, RZ ;  /* 0x00000080120d7810 */ /* 0x000fe20007ffe0ff */
[----:B------:R-:W-:Y:S02]  /*22b0*/  IMAD R185, R71, R182, RZ ;  /* 0x000000b647b97224 */ /* 0x000fe400078e02ff */
[----:B------:R-:W-:Y:S01]  /*22c0*/  IMAD.WIDE.U32 R22, R182, R70, R22 ;  /* 0x00000046b6167225 */ /* 0x000fe200078e0016 */
[----:B------:R-:W-:-:S03]  /*22d0*/  LOP3.LUT R21, R21, 0x1c0, RZ, 0xc0, !PT ;  /* 0x000001c015157812 */ /* 0x000fc600078ec0ff */
[----:B------:R-:W-:Y:S02]  /*22e0*/  IMAD R185, R183, R70, R185 ;  /* 0x00000046b7b97224 */ /* 0x000fe400078e02b9 */
[----:B------:R-:W-:Y:S02]  /*22f0*/  IMAD.SHL.U32 R55, R4, 0x40, RZ ;  /* 0x0000004004377824 */ /* 0x000fe400078e00ff */
[----:B------:R-:W-:Y:S02]  /*2300*/  IMAD.IADD R185, R23, 0x1, R185 ;  /* 0x0000000117b97824 */ /* 0x000fe400078e02b9 */
        /* <DEDUP_REMOVED lines=25> */
[----:B------:R-:W-:-:S04]  /*24a0*/  IMAD R6, R25, R239, RZ ;  /* 0x000000ef19067224 */ /* 0x000fc800078e02ff */
[----:B------:R-:W-:Y:S01]  /*24b0*/  IMAD.X R27, R19, 0x1, R9, P1 ;  /* 0x00000001131b7824 */ /* 0x000fe200008e0609 */
[----:B----4-:R-:W-:Y:S01]  /*24c0*/  ISETP.GE.AND P0, PT, R14, R81, PT ;  /* 0x000000510e00720c */ /* 0x010fe20003f06270 */
[----:B------:R-:W-:Y:S02]  /*24d0*/  IMAD R6, R24, R17, R6 ;  /* 0x0000001118067224 */ /* 0x000fe400078e0206 */
[----:B------:R-:W-:-:S04]  /*24e0*/  IMAD.WIDE.U32 R188, R239, R24, R26 ;  /* 0x00000018efbc7225 */ /* 0x000fc800078e001a */
[----:B------:R-:W-:Y:S01]  /*24f0*/  IMAD.IADD R189, R189, 0x1, R6 ;  /* 0x00000001bdbd7824 */ /* 0x000fe200078e0206 */
[----:B------:R-:W-:Y:S02]  /*2500*/  SEL R6, RZ, 0xffffffff, P0 ;  /* 0xffffffffff067807 */ /* 0x000fe40000000000 */
[----:B------:R-:W-:Y:S01]  /*2510*/  ISETP.GE.AND P0, PT, R13, R81, PT ;  /* 0x000000510d00720c */ /* 0x000fe20003f06270 */
[----:B------:R-:W-:-:S03]  /*2520*/  IMAD.SHL.U32 R12, R74, 0x8, RZ ;  /* 0x000000084a0c7824 */ /* 0x000fc600078e00ff */
[----:B------:R-:W-:Y:S02]  /*2530*/  SEL R4, RZ, 0x4, P0 ;  /* 0x00000004ff047807 */ /* 0x000fe40000000000 */
[C---:B------:R-:W-:Y:S02]  /*2540*/  LEA R184, P0, R22.reuse, R2, 0x1 ;  /* 0x0000000216b87211 */ /* 0x040fe400078008ff */
[----:B------:R-:W-:Y:S02]  /*2550*/  LOP3.LUT R12, R21, 0x8, R12, 0xf8, !PT ;  /* 0x00000008150c7812 */ /* 0x000fe400078ef80c */
[----:B------:R-:W-:Y:S02]  /*2560*/  SHF.R.U32.HI R21, RZ, 0x3, R21 ;  /* 0x00000003ff157819 */ /* 0x000fe40000011615 */
[----:B------:R-:W-:Y:S02]  /*2570*/  LEA.HI.X R185, R22, R3, R185, 0x1, P0 ;  /* 0x0000000316b97211 */ /* 0x000fe400000f0cb9 */
[----:B------:R-:W-:-:S02]  /*2580*/  SHF.R.S32.HI R3, RZ, 0x1f, R80 ;  /* 0x0000001fff037819 */ /* 0x000fc40000011450 */
[----:B------:R-:W-:Y:S02]  /*2590*/  LOP3.LUT R12, R12, R21, RZ, 0x3c, !PT ;  /* 0x000000150c0c7212 */ /* 0x000fe400078e3cff */
[----:B------:R-:W-:Y:S02]  /*25a0*/  LEA.HI R3, R3, R80, RZ, 0x6 ;  /* 0x0000005003037211 */ /* 0x000fe400078f30ff */
[----:B------:R-:W-:Y:S02]  /*25b0*/  LOP3.LUT R55, R12, 0xfffffe00, R55, 0xf8, !PT ;  /* 0xfffffe000c377812 */ /* 0x000fe400078ef837 */
[C---:B------:R-:W-:Y:S02]  /*25c0*/  ISETP.GE.AND P1, PT, R18.reuse, R81, PT ;  /* 0x000000511200720c */ /* 0x040fe40003f26270 */
[----:B------:R-:W-:Y:S02]  /*25d0*/  IADD3 R12, R18, 0xc0, RZ ;  /* 0x000000c0120c7810 */ /* 0x000fe40007ffe0ff */
[----:B------:R-:W-:-:S02]  /*25e0*/  SHF.R.S32.HI R3, RZ, 0x6, R3 ;  /* 0x00000006ff037819 */ /* 0x000fc40000011403 */
[----:B------:R-:W-:Y:S02]  /*25f0*/  SEL R9, RZ, 0x1, P1 ;  /* 0x00000001ff097807 */ /* 0x000fe40000800000 */
[----:B------:R-:W-:Y:S02]  /*2600*/  ISETP.GE.AND P1, PT, R12, R81, PT ;  /* 0x000000510c00720c */ /* 0x000fe40003f26270 */
[----:B------:R-:W-:Y:S02]  /*2610*/  IMNMX R106, R234, R3, !PT ;  /* 0x00000003ea6a7217 */ /* 0x000fe40007800200 */
[----:B------:R-:W-:Y:S02]  /*2620*/  IADD3 R180, P0, R18, R0, RZ ;  /* 0x0000000012b47210 */ /* 0x000fe40007f1e0ff */
[----:B------:R-:W-:Y:S02]  /*2630*/  SEL R77, RZ, 0x8, P1 ;  /* 0x00000008ff4d7807 */ /* 0x000fe40000800000 */
[----:B------:R-:W-:Y:S01]  /*2640*/  ISETP.GT.AND P1, PT, R165, R106, PT ;  /* 0x0000006aa500720c */ /* 0x000fe20003f24270 */
[----:B------:R-:W-:-:S02]  /*2650*/  IMAD.X R181, R19, 0x1, R7, P0 ;  /* 0x0000000113b57824 */ /* 0x000fc400000e0607 */
[----:B------:R-:W-:-:S04]  /*2660*/  IMAD.WIDE R24, R237, 0x40, R182 ;  /* 0x00000040ed187825 */ /* 0x000fc800078e02b6 */
[----:B------:R-:W-:Y:S02]  /*2670*/  IMAD.SHL.U32 R6, R6, 0x2, RZ ;  /* 0x0000000206067824 */ /* 0x000fe400078e00ff */
[----:B------:R-:W-:-:S04]  /*2680*/  IMAD.WIDE.U32 R180, R182, R68, R180 ;  /* 0x00000044b6b47225 */ /* 0x000fc800078e00b4 */
[----:B------:R-:W-:Y:S01]  /*2690*/  IMAD R191, R25, R192, RZ ;  /* 0x000000c019bf7224 */ /* 0x000fe200078e02ff */
[----:B------:R-:W-:Y:S01]  /*26a0*/  LOP3.LUT R6, R6, 0x2, R9, 0xe2, !PT ;  /* 0x0000000206067812 */ /* 0x000fe200078ee209 */
[----:B------:R-:W-:Y:S01]  /*26b0*/  IMAD.IADD R179, R181, 0x1, R179 ;  /* 0x00000001b5b37824 */ /* 0x000fe200078e02b3 */
[----:B------:R-:W-:Y:S01]  /*26c0*/  LEA R236, P0, R180, R186, 0x1 ;  /* 0x000000bab4ec7211 */ /* 0x000fe200078008ff */
        /* <DEDUP_REMOVED lines=20> */
[C---:B------:R-:W-:Y:S01]  /*2810*/  IMAD.WIDE.U32 R196, R70.reuse, 0x60, RZ ;  /* 0x0000006046c47825 */ /* 0x040fe200078e00ff */
[----:B------:R-:W-:Y:S02]  /*2820*/  LOP3.LUT R170, R77, 0xffff, RZ, 0xc0, !PT ;  /* 0x0000ffff4daa7812 */ /* 0x000fe400078ec0ff */
[C---:B------:R-:W-:Y:S01]  /*2830*/  SHF.L.U64.HI R84, R70.reuse, 0x5, R71 ;  /* 0x0000000546547819 */ /* 0x040fe20000010247 */
[----:B------:R-:W-:Y:S01]  /*2840*/  IMAD.SHL.U32 R83, R70, 0x20, RZ ;  /* 0x0000002046537824 */ /* 0x000fe200078e00ff */
[----:B------:R-:W-:Y:S01]  /*2850*/  LOP3.LUT R176, R170, 0x1, RZ, 0xc0, !PT ;  /* 0x00000001aab07812 */ /* 0x000fe200078ec0ff */
[----:B------:R-:W-:Y:S01]  /*2860*/  IMAD.SHL.U32 R103, R68, 0x20, RZ ;  /* 0x0000002044677824 */ /* 0x000fe200078e00ff */
[C---:B------:R-:W-:Y:S01]  /*2870*/  LOP3.LUT R174, R170.reuse, 0x2, RZ, 0xc0, !PT ;  /* 0x00000002aaae7812 */ /* 0x040fe200078ec0ff */
[----:B------:R-:W-:Y:S01]  /*2880*/  IMAD.MOV.U32 R143, RZ, RZ, R235 ;  /* 0x000000ffff8f7224 */ /* 0x000fe200078e00eb */
[----:B------:R-:W-:Y:S01]  /*2890*/  LOP3.LUT R172, R170, 0x4, RZ, 0xc0, !PT ;  /* 0x00000004aaac7812 */ /* 0x000fe200078ec0ff */
[----:B------:R-:W-:Y:S01]  /*28a0*/  IMAD.MOV.U32 R144, RZ, RZ, R184 ;  /* 0x000000ffff907224 */ /* 0x000fe200078e00b8 */
[C---:B------:R-:W-:Y:S01]  /*28b0*/  SHF.L.U64.HI R84, R83.reuse, 0x1, R84 ;  /* 0x0000000153547819 */ /* 0x040fe20000010254 */
[----:B------:R-:W-:Y:S01]  /*28c0*/  IMAD.MOV.U32 R145, RZ, RZ, R185 ;  /* 0x000000ffff917224 */ /* 0x000fe200078e00b9 */
[C---:B------:R-:W-:Y:S01]  /*28d0*/  IADD3 R175, R182.reuse, 0x10, RZ ;  /* 0x00000010b6af7810 */ /* 0x040fe20007ffe0ff */
[----:B------:R-:W-:Y:S01]  /*28e0*/  IMAD.SHL.U32 R83, R83, 0x2, RZ ;  /* 0x0000000253537824 */ /* 0x000fe200078e00ff */
[----:B------:R-:W-:-:S02]  /*28f0*/  IADD3 R173, R182, 0x20, RZ ;  /* 0x00000020b6ad7810 */ /* 0x000fc40007ffe0ff */
[----:B------:R-:W-:Y:S02]  /*2900*/  IADD3 R171, R182, 0x30, RZ ;  /* 0x00000030b6ab7810 */ /* 0x000fe40007ffe0ff */
        /* <DEDUP_REMOVED lines=98> */
[C---:B------:R-:W-:Y:S01]  /*2f30*/  SHF.L.U64.HI R0, R198.reuse, 0x4, R199 ;  /* 0x00000004c6007819 */ /* 0x040fe200000102c7 */
[----:B------:R-:W-:Y:S01]  /*2f40*/  IMAD.X R114, RZ, RZ, R105, P1 ;  /* 0x000000ffff727224 */ /* 0x000fe200008e0669 */
[C---:B------:R-:W-:Y:S01]  /*2f50*/  SHF.L.U64.HI R130, R198.reuse, 0x5, R199 ;  /* 0x00000005c6827819 */ /* 0x040fe200000102c7 */
[----:B------:R-:W-:Y:S01]  /*2f60*/  IMAD.X R122, RZ, RZ, R105, P0 ;  /* 0x000000ffff7a7224 */ /* 0x000fe200000e0669 */
[----:B------:R-:W-:Y:S01]  /*2f70*/  SHF.L.U32 R131, R198, 0x5, RZ ;  /* 0x00000005c6837819 */ /* 0x000fe200000006ff */
[----:B------:R-:W-:Y:S01]  /*2f80*/  IMAD.SHL.U32 R169, R167, 0x20, RZ ;  /* 0x00000020a7a97824 */ /* 0x000fe200078e00ff */
[----:B------:R-:W-:Y:S01]  /*2f90*/  SHF.L.U64.HI R115, R200, 0x5, R201 ;  /* 0x00000005c8737819 */ /* 0x000fe200000102c9 */
[----:B------:R-:W-:Y:S01]  /*2fa0*/  IMAD R3, R199, 0x60, RZ ;  /* 0x00000060c7037824 */ /* 0x000fe200078e02ff */
[-C--:B------:R-:W-:Y:S01]  /*2fb0*/  IADD3 R112, P5, R107, R108.reuse, RZ ;  /* 0x0000006c6b707210 */ /* 0x080fe20007fbe0ff */
[----:B------:R-:W-:Y:S01]  /*2fc0*/  IMAD.X R85, R90, 0x1, R233, P2 ;  /* 0x000000015a557824 */ /* 0x000fe200010e06e9 */
[----:B------:R-:W-:Y:S01]  /*2fd0*/  IADD3 R116, P4, R111, R108, RZ ;  /* 0x0000006c6f747210 */ /* 0x000fe20007f9e0ff */
[----:B------:R-:W-:Y:S01]  /*2fe0*/  IMAD R167, R167, 0x30, RZ ;  /* 0x00000030a7a77824 */ /* 0x000fe200078e02ff */
[C---:B------:R-:W-:Y:S01]  /*2ff0*/  IADD3 R120, P3, R118.reuse, R107, RZ ;  /* 0x0000006b76787210 */ /* 0x040fe20007f7e0ff */
[C---:B------:R-:W-:Y:S01]  /*3000*/  IMAD.IADD R161, R177.reuse, 0x1, R164 ;  /* 0x00000001b1a17824 */ /* 0x040fe200078e02a4 */
[----:B------:R-:W-:Y:S01]  /*3010*/  IADD3 R126, P1, R118, R111, RZ ;  /* 0x0000006f767e7210 */ /* 0x000fe20007f3e0ff */
[----:B------:R-:W-:Y:S01]  /*3020*/  IMAD.IADD R159, R177, 0x1, R162 ;  /* 0x00000001b19f7824 */ /* 0x000fe200078e02a2 */
[----:B------:R-:W-:Y:S01]  /*3030*/  IADD3 R128, P0, R119, R118, RZ ;  /* 0x0000007677807210 */ /* 0x000fe20007f1e0ff */
[----:B------:R-:W-:Y:S01]  /*3040*/  IMAD.IADD R158, R177, 0x1, R160 ;  /* 0x00000001b19e7824 */ /* 0x000fe200078e02a0 */
[----:B------:R-:W-:Y:S01]  /*3050*/  IADD3 R124, P2, R119, R108, RZ ;  /* 0x0000006c777c7210 */ /* 0x000fe20007f5e0ff */
[----:B------:R-:W-:Y:S01]  /*3060*/  IMAD.WIDE.U32 R198, R198, 0x60, RZ ;  /* 0x00000060c6c67825 */ /* 0x000fe200078e00ff */
[----:B------:R-:W-:-:S02]  /*3070*/  SHF.L.U64.HI R127, R129, 0x1, R0 ;  /* 0x00000001817f7819 */ /* 0x000fc40000010200 */
[----:B------:R-:W-:Y:S01]  /*3080*/  SHF.L.U64.HI R130, R131, 0x1, R130 ;  /* 0x0000000183827819 */ /* 0x000fe20000010282 */
[----:B------:R-:W-:Y:S01]  /*3090*/  IMAD.MOV.U32 R9, RZ, RZ, R165 ;  /* 0x000000ffff097224 */ /* 0x000fe200078e00a5 */
[----:B------:R-:W-:Y:S01]  /*30a0*/  IADD3.X R121, R122, R105, RZ, P2, !PT ;  /* 0x000000697a797210 */ /* 0x000fe200017fe4ff */
[----:B------:R-:W-:Y:S01]  /*30b0*/  IMAD.SHL.U32 R129, R129, 0x2, RZ ;  /* 0x0000000281817824 */ /* 0x000fe200078e00ff */
[----:B------:R-:W-:Y:S01]  /*30c0*/  SHF.R.S32.HI R157, RZ, 0x1f, R177 ;  /* 0x0000001fff9d7819 */ /* 0x000fe200000114b1 */
        /* <DEDUP_REMOVED lines=18> */
.L_x_3714:
        /* <DEDUP_REMOVED lines=22> */
.L_x_3598:
[----:B------:R-:W-:Y:S05]  /*3350*/  BSYNC B0 ;  /* 0x0000000000007941 */ /* 0x000fea0003800000 */
.L_x_3597:
        /* <DEDUP_REMOVED lines=21> */
.L_x_3600:
[----:B------:R-:W-:Y:S05]  /*34b0*/  BSYNC B0 ;  /* 0x0000000000007941 */ /* 0x000fea0003800000 */
.L_x_3599:
        /* <DEDUP_REMOVED lines=21> */
.L_x_3602:
[----:B------:R-:W-:Y:S05]  /*3610*/  BSYNC B0 ;  /* 0x0000000000007941 */ /* 0x000fea0003800000 */
.L_x_3601:
        /* <DEDUP_REMOVED lines=21> */
.L_x_3604:
[----:B------:R-:W-:Y:S05]  /*3770*/  BSYNC B0 ;  /* 0x0000000000007941 */ /* 0x000fea0003800000 */
.L_x_3603:
        /* <DEDUP_REMOVED lines=65> */
.L_x_3611:
[----:B------:R-:W-:Y:S05]  /*3b90*/  BSYNC B0 ;  /* 0x0000000000007941 */ /* 0x000fea0003800000 */
.L_x_3610:
        /* <DEDUP_REMOVED lines=50> */
.L_x_3613:
[----:B------:R-:W-:Y:S05]  /*3ec0*/  BSYNC B0 ;  /* 0x0000000000007941 */ /* 0x000fea0003800000 */
.L_x_3612:
        /* <DEDUP_REMOVED lines=50> */
.L_x_3615:
[----:B------:R-:W-:Y:S05]  /*41f0*/  BSYNC B0 ;  /* 0x0000000000007941 */ /* 0x000fea0003800000 */
.L_x_3614:
        /* <DEDUP_REMOVED lines=49> */
.L_x_3609:
[----:B------:R-:W-:Y:S05]  /*4510*/  BSYNC B1 ;  /* 0x0000000000017941 */ /* 0x000fea0003800000 */
.L_x_3608:
        /* <DEDUP_REMOVED lines=63> */
.L_x_3619:
[----:B------:R-:W-:Y:S05]  /*4910*/  BSYNC B0 ;  /* 0x0000000000007941 */ /* 0x000fea0003800000 */
.L_x_3618:
        /* <DEDUP_REMOVED lines=53> */
.L_x_3621:
[----:B------:R-:W-:Y:S05]  /*4c70*/  BSYNC B0 ;  /* 0x0000000000007941 */ /* 0x000fea0003800000 */
.L_x_3620:
        /* <DEDUP_REMOVED lines=53> */
.L_x_3623:
[----:B------:R-:W-:Y:S05]  /*4fd0*/  BSYNC B0 ;  /* 0x0000000000007941 */ /* 0x000fea0003800000 */
.L_x_3622:
        /* <DEDUP_REMOVED lines=52> */
.L_x_3617:
[----:B------:R-:W-:Y:S05]  /*5320*/  BSYNC B1 ;  /* 0x0000000000017941 */ /* 0x000fea0003800000 */
.L_x_3616:
        /* <DEDUP_REMOVED lines=63> */
.L_x_3627:
[----:B------:R-:W-:Y:S05]  /*5720*/  BSYNC B0 ;  /* 0x0000000000007941 */ /* 0x000fea0003800000 */
.L_x_3626:
        /* <DEDUP_REMOVED lines=53> */
.L_x_3629:
[----:B------:R-:W-:Y:S05]  /*5a80*/  BSYNC B0 ;  /* 0x0000000000007941 */ /* 0x000fea0003800000 */
.L_x_3628:
        /* <DEDUP_REMOVED lines=53> */
.L_x_3631:
[----:B------:R-:W-:Y:S05]  /*5de0*/  BSYNC B0 ;  /* 0x0000000000007941 */ /* 0x000fea0003800000 */
.L_x_3630:
        /* <DEDUP_REMOVED lines=52> */
.L_x_3625:
[----:B------:R-:W-:Y:S05]  /*6130*/  BSYNC B1 ;  /* 0x0000000000017941 */ /* 0x000fea0003800000 */
.L_x_3624:
        /* <DEDUP_REMOVED lines=65> */
.L_x_3635:
[----:B------:R-:W-:Y:S05]  /*6550*/  BSYNC B0 ;  /* 0x0000000000007941 */ /* 0x000fea0003800000 */
.L_x_3634:
        /* <DEDUP_REMOVED lines=53> */
.L_x_3637:
[----:B------:R-:W-:Y:S05]  /*68b0*/  BSYNC B0 ;  /* 0x0000000000007941 */ /* 0x000fea0003800000 */
.L_x_3636:
        /* <DEDUP_REMOVED lines=53> */
.L_x_3639:
[----:B------:R-:W-:Y:S05]  /*6c10*/  BSYNC B0 ;  /* 0x0000000000007941 */ /* 0x000fea0003800000 */
.L_x_3638:
        /* <DEDUP_REMOVED lines=52> */
.L_x_3633:
[----:B------:R-:W-:Y:S05]  /*6f60*/  BSYNC B1 ;  /* 0x0000000000017941 */ /* 0x000fea0003800000 */
.L_x_3632:
[----:B-1----:R-:W2:Y:S02]  /*6f70*/  LD.E R3, [R10.64+0xd0] ;  /* 0x0000d0060a037980 */ /* 0x002ea4000c101900 */
[----:B--2---:R-:W-:Y:S05]  /*6f80*/  IMAD.U32 R3, R3, -0x20, RZ ;  /* 0xffffffe003037824 */ /* 0x004fea00078e00ff */
[C---:B------:R-:W-:Y:S02]  /*6f90*/  LEA R20, P1, R3.reuse, R20, 0x1 ;  /* 0x0000001403147211 */ /* 0x040fe400078208ff */
[C---:B------:R-:W-:Y:S02]  /*6fa0*/  LEA R60, P0, R3.reuse, R60, 0x1 ;  /* 0x0000003c033c7211 */ /* 0x040fe400078008ff */
[C---:B------:R-:W-:Y:S02]  /*6fb0*/  LEA.HI.X.SX32 R21, R3.reuse, R21, 0x1, P1 ;  /* 0x0000001503157211 */ /* 0x040fe400008f0eff */
[----:B------:R-:W-:Y:S01]  /*6fc0*/  LEA.HI.X.SX32 R61, R3, R61, 0x1, P0 ;  /* 0x0000003d033d7211 */ /* 0x000fe200000f0eff */
[----:B------:R-:W-:-:S05]  /*6fd0*/  BRA `(.L_x_3640) ;  /* 0x0000680000007947 */ /* 0x000fca0003800000 */
.L_x_3607:
        /* <DEDUP_REMOVED lines=89> */
.L_x_3646:
[----:B------:R-:W-:Y:S05]  /*7570*/  BSYNC B0 ;  /* 0x0000000000007941 */ /* 0x000fea0003800000 */
.L_x_3645:
[----:B-----5:R3:W-:Y:S02]  /*7580*/  ST.E.128 [R142.64], R44 ;  /* 0x0000002c8e007985 */ /* 0x0207e4000c101d06 */
.L_x_3644:
[----:B------:R-:W-:Y:S05]  /*7590*/  BSYNC B1 ;  /* 0x0000000000017941 */ /* 0x000fea0003800000 */
.L_x_3643:
        /* <DEDUP_REMOVED lines=87> */
.L_x_3650:
[----:B------:R-:W-:Y:S05]  /*7b10*/  BSYNC B0 ;  /* 0x0000000000007941 */ /* 0x000fea0003800000 */
.L_x_3649:
[----:B-----5:R4:W-:Y:S02]  /*7b20*/  ST.E.128 [R142.64+0x80], R44 ;  /* 0x0000802c8e007985 */ /* 0x0209e4000c101d06 */
.L_x_3648:
[----:B------:R-:W-:Y:S05]  /*7b30*/  BSYNC B1 ;  /* 0x0000000000017941 */ /* 0x000fea0003800000 */
.L_x_3647:
        /* <DEDUP_REMOVED lines=87> */
.L_x_3654:
[----:B------:R-:W-:Y:S05]  /*80b0*/  BSYNC B0 ;  /* 0x0000000000007941 */ /* 0x000fea0003800000 */
.L_x_3653:
[----:B-----5:R4:W-:Y:S02]  /*80c0*/  ST.E.128 [R142.64+0x100], R44 ;  /* 0x0001002c8e007985 */ /* 0x0209e4000c101d06 */
.L_x_3652:
[----:B------:R-:W-:Y:S05]  /*80d0*/  BSYNC B1 ;  /* 0x0000000000017941 */ /* 0x000fea0003800000 */
.L_x_3651:
        /* <DEDUP_REMOVED lines=86> */
.L_x_3656:
[----:B------:R-:W-:Y:S05]  /*8640*/  BSYNC B0 ;  /* 0x0000000000007941 */ /* 0x000fea0003800000 */
.L_x_3655:
[----:B-----5:R4:W-:Y:S02]  /*8650*/  ST.E.128 [R142.64+0x180], R44 ;  /* 0x0001802c8e007985 */ /* 0x0209e4000c101d06 */
.L_x_3642:
[----:B------:R-:W-:Y:S05]  /*8660*/  BSYNC B2 ;  /* 0x0000000000027941 */ /* 0x000fea0003800000 */
.L_x_3641:
        /* <DEDUP_REMOVED lines=97> */
.L_x_3662:
[----:B------:R-:W-:Y:S05]  /*8c80*/  BSYNC B0 ;  /* 0x0000000000007941 */ /* 0x000fea0003800000 */
.L_x_3661:
[C---:B-1----:R-:W-:Y:S04]  /*8c90*/  LEA R2, P0, R232.reuse, R142, 0x1 ;  /* 0x0000008ee8027211 */ /* 0x042fe800078008ff */
[----:B------:R-:W-:Y:S05]  /*8ca0*/  LEA.HI.X R3, R232, R143, R233, 0x1, P0 ;  /* 0x0000008fe8037211 */ /* 0x000fea00000f0ce9 */
[----:B-----5:R1:W-:Y:S04]  /*8cb0*/  ST.E.128 [R2.64], R48 ;  /* 0x0000003002007985 */ /* 0x0203e8000c101d06 */
.L_x_3660:
[----:B------:R-:W-:Y:S05]  /*8cc0*/  BSYNC B1 ;  /* 0x0000000000017941 */ /* 0x000fea0003800000 */
.L_x_3659:
        /* <DEDUP_REMOVED lines=92> */
.L_x_3666:
[----:B------:R-:W-:Y:S05]  /*9290*/  BSYNC B0 ;  /* 0x0000000000007941 */ /* 0x000fea0003800000 */
.L_x_3665:
[C---:B------:R-:W-:Y:S04]  /*92a0*/  LEA R2, P0, R101.reuse, R142, 0x1 ;  /* 0x0000008e65027211 */ /* 0x040fe800078008ff */
[----:B------:R-:W-:Y:S05]  /*92b0*/  LEA.HI.X R3, R101, R143, R102, 0x1, P0 ;  /* 0x0000008f65037211 */ /* 0x000fea00000f0c66 */
[----:B-----5:R1:W-:Y:S04]  /*92c0*/  ST.E.128 [R2.64], R48 ;  /* 0x0000003002007985 */ /* 0x0203e8000c101d06 */
.L_x_3664:
[----:B------:R-:W-:Y:S05]  /*92d0*/  BSYNC B1 ;  /* 0x0000000000017941 */ /* 0x000fea0003800000 */
.L_x_3663:
        /* <DEDUP_REMOVED lines=27> */
[----:B------:R-:W-:Y:S01]  /*9490*/  LEA.HI.X.SX32 R23, R205, R209, 0x1, P0 ;  /* 0x000000d1cd177211 */ /* 0x000fe200000f0eff */
[----:B------:R-:W-:Y:S01]  /*94a0*/  IMAD.MOV.U32 R205, RZ, RZ, RZ ;  /* 0x000000ffffcd7224 */ /* 0x000fe200078e00ff */
[C---:B-1----:R-:W-:Y:S02]  /*94b0*/  LEA R208, P0, R203.reuse, R138, 0x1 ;  /* 0x0000008acbd07211 */ /* 0x042fe400078008ff */
[----:B------:R-:W-:Y:S01]  /*94c0*/  LEA.HI.X.SX32 R206, R206, R153, 0x1, P2 ;  /* 0x00000099cece7211 */ /* 0x000fe200010f0eff */
[----:B------:R-:W3:Y:S01]  /*94d0*/  LD.E.128 R24, [R22.64] ;  /* 0x0000000616187980 */ /* 0x000ee2000c101d00 */
[----:B------:R-:W-:Y:S02]  /*94e0*/  @P1 IADD3 R205, -R54, RZ, RZ ;  /* 0x000000ff36cd1210 */ /* 0x000fe40007ffe1ff */
[----:B------:R-:W-:Y:S02]  /*94f0*/  LEA.HI.X R209, R203, R139, R206, 0x1, P0 ;  /* 0x0000008bcbd17211 */ /* 0x000fe400000f0cce */
[----:B------:R-:W-:Y:S04]  /*9500*/  IADD3 R203, P0, R166, R205, RZ ;  /* 0x000000cda6cb7210 */ /* 0x000fe80007f1e0ff */
[----:B------:R-:W4:Y:S01]  /*9510*/  LD.E.128 R208, [R208.64] ;  /* 0x00000006d0d07980 */ /* 0x000f22000c101d00 */
        /* <DEDUP_REMOVED lines=23> */
[C---:B--2---:R-:W-:Y:S01]  /*9690*/  IMAD.U32 R38, R64.reuse, 0x10000, RZ ;  /* 0x0001000040267824 */ /* 0x044fe200078e00ff */
        /* <DEDUP_REMOVED lines=32> */
.L_x_3670:
[----:B------:R-:W-:Y:S05]  /*98a0*/  BSYNC B0 ;  /* 0x0000000000007941 */ /* 0x000fea0003800000 */
.L_x_3669:
[C---:B------:R-:W-:Y:S04]  /*98b0*/  LEA R2, P0, R97.reuse, R142, 0x1 ;  /* 0x0000008e61027211 */ /* 0x040fe800078008ff */
[----:B------:R-:W-:Y:S05]  /*98c0*/  LEA.HI.X R3, R97, R143, R98, 0x1, P0 ;  /* 0x0000008f61037211 */ /* 0x000fea00000f0c62 */
[----:B-----5:R1:W-:Y:S04]  /*98d0*/  ST.E.128 [R2.64], R48 ;  /* 0x0000003002007985 */ /* 0x0203e8000c101d06 */
.L_x_3668:
[----:B------:R-:W-:Y:S05]  /*98e0*/  BSYNC B1 ;  /* 0x0000000000017941 */ /* 0x000fea0003800000 */
.L_x_3667:
        /* <DEDUP_REMOVED lines=91> */
.L_x_3672:
[----:B------:R-:W-:Y:S05]  /*9ea0*/  BSYNC B0 ;  /* 0x0000000000007941 */ /* 0x000fea0003800000 */
.L_x_3671:
[C---:B------:R-:W-:Y:S04]  /*9eb0*/  LEA R2, P0, R91.reuse, R142, 0x1 ;  /* 0x0000008e5b027211 */ /* 0x040fe800078008ff */
[----:B------:R-:W-:Y:S05]  /*9ec0*/  LEA.HI.X R3, R91, R143, R92, 0x1, P0 ;  /* 0x0000008f5b037211 */ /* 0x000fea00000f0c5c */
[----:B-----5:R1:W-:Y:S04]  /*9ed0*/  ST.E.128 [R2.64], R48 ;  /* 0x0000003002007985 */ /* 0x0203e8000c101d06 */
.L_x_3658:
[----:B------:R-:W-:Y:S05]  /*9ee0*/  BSYNC B2 ;  /* 0x0000000000027941 */ /* 0x000fea0003800000 */
.L_x_3657:
        /* <DEDUP_REMOVED lines=97> */
.L_x_3678:
[----:B------:R-:W-:Y:S05]  /*a500*/  BSYNC B0 ;  /* 0x0000000000007941 */ /* 0x000fea0003800000 */
.L_x_3677:
[C---:B------:R-:W-:Y:S04]  /*a510*/  LEA R2, P0, R103.reuse, R142, 0x1 ;  /* 0x0000008e67027211 */ /* 0x040fe800078008ff */
[----:B------:R-:W-:Y:S05]  /*a520*/  LEA.HI.X R3, R103, R143, R104, 0x1, P0 ;  /* 0x0000008f67037211 */ /* 0x000fea00000f0c68 */
[----:B-----5:R1:W-:Y:S04]  /*a530*/  ST.E.128 [R2.64], R48 ;  /* 0x0000003002007985 */ /* 0x0203e8000c101d06 */
.L_x_3676:
[----:B------:R-:W-:Y:S05]  /*a540*/  BSYNC B1 ;  /* 0x0000000000017941 */ /* 0x000fea0003800000 */
.L_x_3675:
        /* <DEDUP_REMOVED lines=92> */
.L_x_3682:
[----:B------:R-:W-:Y:S05]  /*ab10*/  BSYNC B0 ;  /* 0x0000000000007941 */ /* 0x000fea0003800000 */
.L_x_3681:
[C---:B------:R-:W-:Y:S04]  /*ab20*/  LEA R2, P0, R99.reuse, R142, 0x1 ;  /* 0x0000008e63027211 */ /* 0x040fe800078008ff */
[----:B------:R-:W-:Y:S05]  /*ab30*/  LEA.HI.X R3, R99, R143, R100, 0x1, P0 ;  /* 0x0000008f63037211 */ /* 0x000fea00000f0c64 */
[----:B-----5:R1:W-:Y:S04]  /*ab40*/  ST.E.128 [R2.64], R48 ;  /* 0x0000003002007985 */ /* 0x0203e8000c101d06 */
.L_x_3680:
[----:B------:R-:W-:Y:S05]  /*ab50*/  BSYNC B1 ;  /* 0x0000000000017941 */ /* 0x000fea0003800000 */
.L_x_3679:
        /* <DEDUP_REMOVED lines=92> */
.L_x_3686:
[----:B------:R-:W-:Y:S05]  /*b120*/  BSYNC B0 ;  /* 0x0000000000007941 */ /* 0x000fea0003800000 */
.L_x_3685:
[C---:B------:R-:W-:Y:S04]  /*b130*/  LEA R2, P0, R95.reuse, R142, 0x1 ;  /* 0x0000008e5f027211 */ /* 0x040fe800078008ff */
[----:B------:R-:W-:Y:S05]  /*b140*/  LEA.HI.X R3, R95, R143, R96, 0x1, P0 ;  /* 0x0000008f5f037211 */ /* 0x000fea00000f0c60 */
[----:B-----5:R1:W-:Y:S04]  /*b150*/  ST.E.128 [R2.64], R48 ;  /* 0x0000003002007985 */ /* 0x0203e8000c101d06 */
.L_x_3684:
[----:B------:R-:W-:Y:S05]  /*b160*/  BSYNC B1 ;  /* 0x0000000000017941 */ /* 0x000fea0003800000 */
.L_x_3683:
        /* <DEDUP_REMOVED lines=91> */
.L_x_3688:
[----:B------:R-:W-:Y:S05]  /*b720*/  BSYNC B0 ;  /* 0x0000000000007941 */ /* 0x000fea0003800000 */
.L_x_3687:
[C---:B------:R-:W-:Y:S04]  /*b730*/  LEA R2, P0, R89.reuse, R142, 0x1 ;  /* 0x0000008e59027211 */ /* 0x040fe800078008ff */
[----:B------:R-:W-:Y:S05]  /*b740*/  LEA.HI.X R3, R89, R143, R90, 0x1, P0 ;  /* 0x0000008f59037211 */ /* 0x000fea00000f0c5a */
[----:B-----5:R1:W-:Y:S04]  /*b750*/  ST.E.128 [R2.64], R48 ;  /* 0x0000003002007985 */ /* 0x0203e8000c101d06 */
.L_x_3674:
[----:B------:R-:W-:Y:S05]  /*b760*/  BSYNC B2 ;  /* 0x0000000000027941 */ /* 0x000fea0003800000 */
.L_x_3673:
        /* <DEDUP_REMOVED lines=98> */
.L_x_3694:
[----:B------:R-:W-:Y:S05]  /*bd90*/  BSYNC B0 ;  /* 0x0000000000007941 */ /* 0x000fea0003800000 */
.L_x_3693:
[----:B------:R-:W-:Y:S02]  /*bda0*/  IMAD R0, R69, 0x60, RZ ;  /* 0x0000006045007824 */ /* 0x000fe400078e02ff */
[----:B------:R-:W-:Y:S05]  /*bdb0*/  IMAD.WIDE.U32 R2, R68, 0x60, R142 ;  /* 0x0000006044027825 */ /* 0x000fea00078e008e */
[----:B------:R-:W-:Y:S05]  /*bdc0*/  IADD3 R3, R3, R0, RZ ;  /* 0x0000000003037210 */ /* 0x000fea0007ffe0ff */
[----:B-----5:R1:W-:Y:S02]  /*bdd0*/  ST.E.128 [R2.64], R48 ;  /* 0x0000003002007985 */ /* 0x0203e4000c101d06 */
.L_x_3692:
[----:B------:R-:W-:Y:S05]  /*bde0*/  BSYNC B1 ;  /* 0x0000000000017941 */ /* 0x000fea0003800000 */
.L_x_3691:
        /* <DEDUP_REMOVED lines=92> */
.L_x_3698:
[----:B------:R-:W-:Y:S05]  /*c3b0*/  BSYNC B0 ;  /* 0x0000000000007941 */ /* 0x000fea0003800000 */
.L_x_3697:
[C---:B------:R-:W-:Y:S04]  /*c3c0*/  LEA R2, P0, R94.reuse, R142, 0x1 ;  /* 0x0000008e5e027211 */ /* 0x040fe800078008ff */
[----:B------:R-:W-:Y:S05]  /*c3d0*/  LEA.HI.X R3, R94, R143, R93, 0x1, P0 ;  /* 0x0000008f5e037211 */ /* 0x000fea00000f0c5d */
[----:B-----5:R1:W-:Y:S04]  /*c3e0*/  ST.E.128 [R2.64], R48 ;  /* 0x0000003002007985 */ /* 0x0203e8000c101d06 */
.L_x_3696:
[----:B------:R-:W-:Y:S05]  /*c3f0*/  BSYNC B1 ;  /* 0x0000000000017941 */ /* 0x000fea0003800000 */
.L_x_3695:
        /* <DEDUP_REMOVED lines=92> */
.L_x_3702:
[----:B------:R-:W-:Y:S05]  /*c9c0*/  BSYNC B0 ;  /* 0x0000000000007941 */ /* 0x000fea0003800000 */
.L_x_3701:
[C---:B------:R-:W-:Y:S04]  /*c9d0*/  LEA R2, P0, R88.reuse, R142, 0x1 ;  /* 0x0000008e58027211 */ /* 0x040fe800078008ff */
[----:B------:R-:W-:Y:S05]  /*c9e0*/  LEA.HI.X R3, R88, R143, R87, 0x1, P0 ;  /* 0x0000008f58037211 */ /* 0x000fea00000f0c57 */
[----:B-----5:R1:W-:Y:S04]  /*c9f0*/  ST.E.128 [R2.64], R48 ;  /* 0x0000003002007985 */ /* 0x0203e8000c101d06 */
.L_x_3700:
[----:B------:R-:W-:Y:S05]  /*ca00*/  BSYNC B1 ;  /* 0x0000000000017941 */ /* 0x000fea0003800000 */
.L_x_3699:
        /* <DEDUP_REMOVED lines=91> */
.L_x_3704:
[----:B------:R-:W-:Y:S05]  /*cfc0*/  BSYNC B0 ;  /* 0x0000000000007941 */ /* 0x000fea0003800000 */
.L_x_3703:
[C---:B-1----:R-:W-:Y:S04]  /*cfd0*/  LEA R2, P0, R86.reuse, R142, 0x1 ;  /* 0x0000008e56027211 */ /* 0x042fe800078008ff */
[----:B------:R-:W-:Y:S05]  /*cfe0*/  LEA.HI.X R3, R86, R143, R85, 0x1, P0 ;  /* 0x0000008f56037211 */ /* 0x000fea00000f0c55 */
[----:B-----5:R1:W-:Y:S04]  /*cff0*/  ST.E.128 [R2.64], R24 ;  /* 0x0000001802007985 */ /* 0x0203e8000c101d06 */
.L_x_3690:
[----:B------:R-:W-:Y:S05]  /*d000*/  BSYNC B2 ;  /* 0x0000000000027941 */ /* 0x000fea0003800000 */
.L_x_3689:
[----:B-12---:R-:W2:Y:S02]  /*d010*/  LD.E R3, [R10.64+0xd0] ;  /* 0x0000d0060a037980 */ /* 0x006ea4000c101900 */
[----:B--2---:R-:W-:Y:S05]  /*d020*/  IMAD.U32 R3, R3, -0x20, RZ ;  /* 0xffffffe003037824 */ /* 0x004fea00078e00ff */
[C---:B------:R-:W-:Y:S02]  /*d030*/  LEA R140, P1, R3.reuse, R140, 0x1 ;  /* 0x0000008c038c7211 */ /* 0x040fe400078208ff */
[C---:B------:R-:W-:Y:S02]  /*d040*/  LEA R138, P0, R3.reuse, R138, 0x1 ;  /* 0x0000008a038a7211 */ /* 0x040fe400078008ff */
[C---:B------:R-:W-:Y:S02]  /*d050*/  LEA.HI.X.SX32 R141, R3.reuse, R141, 0x1, P1 ;  /* 0x0000008d038d7211 */ /* 0x040fe400008f0eff */
[----:B------:R-:W-:Y:S01]  /*d060*/  LEA.HI.X.SX32 R139, R3, R139, 0x1, P0 ;  /* 0x0000008b038b7211 */ /* 0x000fe200000f0eff */
[----:B------:R-:W-:-:S05]  /*d070*/  BRA `(.L_x_3640) ;  /* 0x0000076000007947 */ /* 0x000fca0003800000 */
.L_x_3606:
        /* <DEDUP_REMOVED lines=14> */
.L_x_3706:
[----:B------:R-:W-:Y:S05]  /*d160*/  BSYNC B0 ;  /* 0x0000000000007941 */ /* 0x000fea0003800000 */
.L_x_3705:
        /* <DEDUP_REMOVED lines=33> */
.L_x_3708:
[----:B------:R-:W-:Y:S05]  /*d380*/  BSYNC B0 ;  /* 0x0000000000007941 */ /* 0x000fea0003800000 */
.L_x_3707:
        /* <DEDUP_REMOVED lines=33> */
.L_x_3710:
[----:B------:R-:W-:Y:S05]  /*d5a0*/  BSYNC B0 ;  /* 0x0000000000007941 */ /* 0x000fea0003800000 */
.L_x_3709:
        /* <DEDUP_REMOVED lines=35> */
.L_x_3640:
[----:B------:R-:W-:Y:S05]  /*d7e0*/  BSYNC B3 ;  /* 0x0000000000037941 */ /* 0x000fea0003800000 */
.L_x_3605:
        /* <DEDUP_REMOVED lines=89> */
.L_x_3712:
        /* <DEDUP_REMOVED lines=8> */
.L_x_3713:
[----:B------:R-:W-:Y:S05]  /*de00*/  BSYNC B0 ;  /* 0x0000000000007941 */ /* 0x000fea0003800000 */
.L_x_3711:
[----:B------:R-:W-:Y:S04]  /*de10*/  IADD3 R9, R9, -0x1, RZ ;  /* 0xffffffff09097810 */ /* 0x000fe80007ffe0ff */
[----:B------:R-:W-:Y:S11]  /*de20*/  ISETP.GT.AND P0, PT, R9, R106, PT ;  /* 0x0000006a0900720c */ /* 0x000ff60003f04270 */
[----:B------:R-:W-:Y:S02]  /*de30*/  @!UPT UIADD3 URZ, URZ, URZ, URZ ;  /* 0x0000003f3f3ff290 */ /* 0x000fe4000fffe03f */
[----:B------:R-:W-:-:S05]  /*de40*/  @P0 BRA `(.L_x_3714) ;  /* 0xffff53a000000947 */ /* 0x000fca000383ffff */
.L_x_3596:
        /* <DEDUP_REMOVED lines=20> */
[----:B------:R-:W-:Y:S02]  /*df90*/  LEA.HI R15, R7, R7, RZ, 0x1 ;  /* 0x00000007070f7211 */ /* 0x000fe400078f08ff */
[----:B------:R-:W-:Y:S02]  /*dfa0*/  IADD3 R3, P1, R3, R188, RZ ;  /* 0x000000bc03037210 */ /* 0x000fe40007f3e0ff */
[----:B------:R-:W-:Y:S02]  /*dfb0*/  SHF.R.S32.HI R15, RZ, 0x1, R15 ;  /* 0x00000001ff0f7819 */ /* 0x000fe4000001140f */
[----:B---3--:R-:W-:Y:S01]  /*dfc0*/  ISETP.NE.AND P4, PT, R0, RZ, PT ;  /* 0x000000ff0000720c */ /* 0x008fe20003f85270 */
[----:B------:R-:W-:Y:S01]  /*dfd0*/  IMAD.MOV.U32 R190, RZ, RZ, R188 ;  /* 0x000000ffffbe7224 */ /* 0x000fe200078e00bc */
[----:B------:R-:W-:Y:S02]  /*dfe0*/  LEA R48, P2, R188, R194, 0x1 ;  /* 0x000000c2bc307211 */ /* 0x000fe400078408ff */
[----:B------:R-:W-:Y:S01]  /*dff0*/  LEA R5, P0, R192, R188, 0x5 ;  /* 0x000000bcc0057211 */ /* 0x000fe200078028ff */
[--C-:B------:R-:W-:Y:S01]  /*e000*/  IMAD.X R6, R17, 0x1, R191.reuse, P1 ;  /* 0x0000000111067824 */ /* 0x100fe200008e06bf */
[----:B------:R-:W-:Y:S01]  /*e010*/  LEA.HI.X R49, R188, R195, R191, 0x1, P2 ;  /* 0x000000c3bc317211 */ /* 0x000fe200010f0cbf */
[----:B------:R-:W-:Y:S01]  /*e020*/  IMAD R4, R193, 0x30, RZ ;  /* 0x00000030c1047824 */ /* 0x000fe200078e02ff */
[C---:B------:R-:W-:Y:S01]  /*e030*/  LEA.HI.X R8, R192.reuse, R191, R193, 0x5, P0 ;  /* 0x000000bfc0087211 */ /* 0x040fe200000f2cc1 */
[----:B------:R-:W-:Y:S01]  /*e040*/  IMAD.WIDE.U32 R190, R192, 0x30, R190 ;  /* 0x00000030c0be7825 */ /* 0x000fe200078e00be */
[----:B------:R-:W-:-:S02]  /*e050*/  LEA R46, P1, R3, R194, 0x1 ;  /* 0x000000c2032e7211 */ /* 0x000fc400078208ff */
[-C--:B------:R-:W-:Y:S01]  /*e060*/  LEA R42, P0, R5, R194.reuse, 0x1 ;  /* 0x000000c2052a7211 */ /* 0x080fe200078008ff */
[----:B------:R-:W-:Y:S02]  /*e070*/  IMAD.IADD R17, R240, 0x1, -R59 ;  /* 0x00000001f0117824 */ /* 0x000fe400078e0a3b */
[C---:B--2---:R-:W-:Y:S01]  /*e080*/  IMAD R20, R182.reuse, R15, R79 ;  /* 0x0000000fb6147224 */ /* 0x044fe200078e024f */
[-C--:B------:R-:W-:Y:S01]  /*e090*/  LEA.HI.X R47, R3, R195.reuse, R6, 0x1, P1 ;  /* 0x000000c3032f7211 */ /* 0x080fe200008f0c06 */
[----:B------:R-:W-:Y:S01]  /*e0a0*/  IMAD.IADD R3, R191, 0x1, R4 ;  /* 0x00000001bf037824 */ /* 0x000fe200078e0204 */
[----:B------:R-:W-:Y:S02]  /*e0b0*/  LEA.HI.X R43, R5, R195, R8, 0x1, P0 ;  /* 0x000000c3052b7211 */ /* 0x000fe400000f0c08 */
[----:B------:R-:W-:Y:S02]  /*e0c0*/  ISETP.GE.AND P0, PT, R182, R17, PT ;  /* 0x00000011b600720c */ /* 0x000fe40003f06270 */
[----:B------:R-:W-:Y:S01]  /*e0d0*/  LEA R40, P1, R190, R194, 0x1 ;  /* 0x000000c2be287211 */ /* 0x000fe200078208ff */
[----:B------:R-:W-:Y:S01]  /*e0e0*/  IMAD.SHL.U32 R45, R15, 0x10, RZ ;  /* 0x000000100f2d7824 */ /* 0x000fe200078e00ff */
[----:B------:R-:W-:-:S02]  /*e0f0*/  ISETP.GT.AND P0, PT, R75, -0x8, !P0 ;  /* 0xfffffff84b00780c */ /* 0x000fc40004704270 */
[----:B------:R-:W-:Y:S02]  /*e100*/  LEA.HI.X R41, R190, R195, R3, 0x1, P1 ;  /* 0x000000c3be297211 */ /* 0x000fe400008f0c03 */
[----:B----4-:R-:W-:-:S05]  /*e110*/  IADD3 R2, R2, R80, R59 ;  /* 0x0000005002027210 */ /* 0x010fca0007ffe03b */
[----:B------:R-:W-:Y:S02]  /*e120*/  IMAD R21, R2, R15, RZ ;  /* 0x0000000f02157224 */ /* 0x000fe400078e02ff */
[----:B------:R-:W-:-:S03]  /*e130*/  IMAD.IADD R2, R79, 0x1, R20 ;  /* 0x000000014f027824 */ /* 0x000fc600078e0214 */
        /* <DEDUP_REMOVED lines=34> */
[----:B----4-:R-:W-:Y:S01]  /*e360*/  LOP3.LUT R29, R4, 0xffff0000, RZ, 0xc0, !PT ;  /* 0xffff0000041d7812 */ /* 0x010fe200078ec0ff */
        /* <DEDUP_REMOVED lines=26> */
.L_x_3723:
[----:B------:R-:W-:Y:S05]  /*e510*/  BSYNC B0 ;  /* 0x0000000000007941 */ /* 0x000fea0003800000 */
.L_x_3722:
[----:B-----5:R3:W-:Y:S02]  /*e520*/  STS.128 [R244], R24 ;  /* 0x00000018f4007388 */ /* 0x0207e40000000c00 */
.L_x_3721:
[----:B------:R-:W-:Y:S05]  /*e530*/  BSYNC B1 ;  /* 0x0000000000017941 */ /* 0x000fea0003800000 */
.L_x_3720:
        /* <DEDUP_REMOVED lines=47> */
.L_x_3727:
[----:B------:R-:W-:Y:S05]  /*e830*/  BSYNC B0 ;  /* 0x0000000000007941 */ /* 0x000fea0003800000 */
.L_x_3726:
[----:B-----5:R1:W-:Y:S02]  /*e840*/  STS.128 [R244+0x2000], R24 ;  /* 0x00200018f4007388 */ /* 0x0203e40000000c00 */
.L_x_3725:
[----:B------:R-:W-:Y:S05]  /*e850*/  BSYNC B1 ;  /* 0x0000000000017941 */ /* 0x000fea0003800000 */
.L_x_3724:
        /* <DEDUP_REMOVED lines=47> */
.L_x_3731:
[----:B------:R-:W-:Y:S05]  /*eb50*/  BSYNC B0 ;  /* 0x0000000000007941 */ /* 0x000fea0003800000 */
.L_x_3730:
[----:B-----5:R3:W-:Y:S02]  /*eb60*/  STS.128 [R244+0x4000], R24 ;  /* 0x00400018f4007388 */ /* 0x0207e40000000c00 */
.L_x_3729:
[----:B------:R-:W-:Y:S05]  /*eb70*/  BSYNC B1 ;  /* 0x0000000000017941 */ /* 0x000fea0003800000 */
.L_x_3728:
        /* <DEDUP_REMOVED lines=46> */
.L_x_3733:
[----:B------:R-:W-:Y:S05]  /*ee60*/  BSYNC B0 ;  /* 0x0000000000007941 */ /* 0x000fea0003800000 */
.L_x_3732:
[----:B-----5:R3:W-:Y:S02]  /*ee70*/  STS.128 [R244+0x6000], R24 ;  /* 0x00600018f4007388 */ /* 0x0207e40000000c00 */
.L_x_3719:
[----:B------:R-:W-:Y:S05]  /*ee80*/  BSYNC B2 ;  /* 0x0000000000027941 */ /* 0x000fea0003800000 */
.L_x_3718:
        /* <DEDUP_REMOVED lines=60> */
.L_x_3739:
[----:B------:R-:W-:Y:S05]  /*f250*/  BSYNC B0 ;  /* 0x0000000000007941 */ /* 0x000fea0003800000 */
.L_x_3738:
[----:B-----5:R3:W-:Y:S02]  /*f260*/  STS.128 [R244+0x800], R24 ;  /* 0x00080018f4007388 */ /* 0x0207e40000000c00 */
.L_x_3737:
[----:B------:R-:W-:Y:S05]  /*f270*/  BSYNC B1 ;  /* 0x0000000000017941 */ /* 0x000fea0003800000 */
.L_x_3736:
        /* <DEDUP_REMOVED lines=47> */
.L_x_3743:
[----:B------:R-:W-:Y:S05]  /*f570*/  BSYNC B0 ;  /* 0x0000000000007941 */ /* 0x000fea0003800000 */
.L_x_3742:
[----:B-----5:R3:W-:Y:S02]  /*f580*/  STS.128 [R244+0x2800], R24 ;  /* 0x00280018f4007388 */ /* 0x0207e40000000c00 */
.L_x_3741:
[----:B------:R-:W-:Y:S05]  /*f590*/  BSYNC B1 ;  /* 0x0000000000017941 */ /* 0x000fea0003800000 */
.L_x_3740:
        /* <DEDUP_REMOVED lines=47> */
.L_x_3747:
[----:B------:R-:W-:Y:S05]  /*f890*/  BSYNC B0 ;  /* 0x0000000000007941 */ /* 0x000fea0003800000 */
.L_x_3746:
[----:B-----5:R3:W-:Y:S02]  /*f8a0*/  STS.128 [R244+0x4800], R24 ;  /* 0x00480018f4007388 */ /* 0x0207e40000000c00 */
.L_x_3745:
[----:B------:R-:W-:Y:S05]  /*f8b0*/  BSYNC B1 ;  /* 0x0000000000017941 */ /* 0x000fea0003800000 */
.L_x_3744:
        /* <DEDUP_REMOVED lines=9> */
[----:B-----5:R-:W-:Y:S01]  /*f950*/  LOP3.LUT R0, R45, 0xffff0000, RZ, 0xc0, !PT ;  /* 0xffff00002d007812 */ /* 0x020fe200078ec0ff */
[----:B------:R-:W-:Y:S01]  /*f960*/  IMAD.U32 R26, R46, 0x10000, RZ ;  /* 0x000100002e1a7824 */ /* 0x000fe200078e00ff */
[----:B------:R-:W-:Y:S02]  /*f970*/  LOP3.LUT R31, R47, 0xffff0000, RZ, 0xc0, !PT ;  /* 0xffff00002f1f7812 */ /* 0x000fe400078ec0ff */
[----:B------:R-:W-:Y:S02]  /*f980*/  SHF.L.U32 R16, R45, 0x10, RZ ;  /* 0x000000102d107819 */ /* 0x000fe400000006ff */
[----:B------:R-:W-:-:S02]  /*f990*/  SHF.L.U32 R21, R44, 0x10, RZ ;  /* 0x000000102c157819 */ /* 0x000fc400000006ff */
[----:B------:R-:W-:Y:S02]  /*f9a0*/  SHF.L.U32 R33, R47, 0x10, RZ ;  /* 0x000000102f217819 */ /* 0x000fe400000006ff */
[----:B------:R-:W-:Y:S02]  /*f9b0*/  LOP3.LUT R44, R44, 0xffff0000, RZ, 0xc0, !PT ;  /* 0xffff00002c2c7812 */ /* 0x000fe400078ec0ff */
        /* <DEDUP_REMOVED lines=10> */
[----:B------:R-:W-:Y:S01]  /*fa60*/  IMAD.U32 R4, R4, 0x10000, RZ ;  /* 0x0001000004047824 */ /* 0x000fe200078e00ff */
[----:B------:R-:W-:Y:S01]  /*fa70*/  SHF.L.U32 R5, R5, 0x10, RZ ;  /* 0x0000001005057819 */ /* 0x000fe200000006ff */
[----:B------:R-:W-:-:S02]  /*fa80*/  FFMA.FTZ R23, R16, R27, -R23 ;  /* 0x0000001b10177223 */ /* 0x000fc40000010817 */
[----:B------:R-:W-:Y:S02]  /*fa90*/  FFMA.FTZ R0, R16, R25, R0 ;  /* 0x0000001910007223 */ /* 0x000fe40000010000 */
[-C--:B------:R-:W-:Y:S02]  /*faa0*/  FMUL.FTZ R31, R31, R22.reuse ;  /* 0x000000161f1f7220 */ /* 0x080fe40000410000 */
[----:B------:R-:W-:Y:S01]  /*fab0*/  FFMA.FTZ R28, R33, R22, -R28 ;  /* 0x00000016211c7223 */ /* 0x000fe2000001081c */
[----:B------:R-:W-:Y:S01]  /*fac0*/  F2FP.BF16.PACK_AB R45, R0, R23 ;  /* 0x00000017002d723e */ /* 0x000fe200000010ff */
[----:B------:R-:W-:Y:S02]  /*fad0*/  FMUL.FTZ R16, R44, R2 ;  /* 0x000000022c107220 */ /* 0x000fe40000410000 */
[----:B------:R-:W-:Y:S02]  /*fae0*/  FMUL.FTZ R22, R46, R3 ;  /* 0x000000032e167220 */ /* 0x000fe40000410000 */
[----:B------:R-:W-:-:S02]  /*faf0*/  FMUL.FTZ R44, R44, R4 ;  /* 0x000000042c2c7220 */ /* 0x000fc40000410000 */
[-C--:B------:R-:W-:Y:S02]  /*fb00*/  FMUL.FTZ R46, R46, R5.reuse ;  /* 0x000000052e2e7220 */ /* 0x080fe40000410000 */
[----:B------:R-:W-:Y:S02]  /*fb10*/  FFMA.FTZ R16, R21, R4, -R16 ;  /* 0x0000000415107223 */ /* 0x000fe40000010810 */
[----:B------:R-:W-:Y:S02]  /*fb20*/  FFMA.FTZ R31, R33, R24, R31 ;  /* 0x00000018211f7223 */ /* 0x000fe4000001001f */
[----:B------:R-:W-:Y:S02]  /*fb30*/  FFMA.FTZ R21, R21, R2, R44 ;  /* 0x0000000215157223 */ /* 0x000fe4000001002c */
[C---:B------:R-:W-:Y:S01]  /*fb40*/  FFMA.FTZ R22, R26.reuse, R5, -R22 ;  /* 0x000000051a167223 */ /* 0x040fe20000010816 */
[----:B------:R-:W-:Y:S01]  /*fb50*/  F2FP.BF16.PACK_AB R47, R31, R28 ;  /* 0x0000001c1f2f723e */ /* 0x000fe200000010ff */
[----:B------:R-:W-:Y:S01]  /*fb60*/  FFMA.FTZ R3, R26, R3, R46 ;  /* 0x000000031a037223 */ /* 0x000fe2000001002e */
[----:B------:R-:W-:-:S04]  /*fb70*/  F2FP.BF16.PACK_AB R44, R21, R16 ;  /* 0x00000010152c723e */ /* 0x000fc800000010ff */
[----:B------:R-:W-:Y:S02]  /*fb80*/  F2FP.BF16.PACK_AB R46, R3, R22 ;  /* 0x00000016032e723e */ /* 0x000fe400000010ff */
.L_x_3749:
[----:B------:R-:W-:Y:S05]  /*fb90*/  BSYNC B0 ;  /* 0x0000000000007941 */ /* 0x000fea0003800000 */
.L_x_3748:
[----:B-----5:R1:W-:Y:S02]  /*fba0*/  STS.128 [R244+0x6800], R44 ;  /* 0x0068002cf4007388 */ /* 0x0203e40000000c00 */
.L_x_3735:
[----:B------:R-:W-:Y:S05]  /*fbb0*/  BSYNC B2 ;  /* 0x0000000000027941 */ /* 0x000fea0003800000 */
.L_x_3734:
        /* <DEDUP_REMOVED lines=60> */
.L_x_3755:
[----:B------:R-:W-:Y:S05]  /*ff80*/  BSYNC B0 ;  /* 0x0000000000007941 */ /* 0x000fea0003800000 */
.L_x_3754:
[----:B-----5:R3:W-:Y:S02]  /*ff90*/  STS.128 [R244+0x1000], R24 ;  /* 0x00100018f4007388 */ /* 0x0207e40000000c00 */
.L_x_3753:
[----:B------:R-:W-:Y:S05]  /*ffa0*/  BSYNC B1 ;  /* 0x0000000000017941 */ /* 0x000fea0003800000 */
.L_x_3752:
        /* <DEDUP_REMOVED lines=46> */
.L_x_3759:
[----:B------:R-:W-:Y:S05]  /*10290*/  BSYNC B0 ;  /* 0x0000000000007941 */ /* 0x000fea0003800000 */
.L_x_3758:
[----:B-----5:R3:W-:Y:S02]  /*102a0*/  STS.128 [R244+0x3000], R24 ;  /* 0x00300018f4007388 */ /* 0x0207e40000000c00 */
.L_x_3757:
[----:B------:R-:W-:Y:S05]  /*102b0*/  BSYNC B1 ;  /* 0x0000000000017941 */ /* 0x000fea0003800000 */
.L_x_3756:
        /* <DEDUP_REMOVED lines=46> */
.L_x_3763:
[----:B------:R-:W-:Y:S05]  /*105a0*/  BSYNC B0 ;  /* 0x0000000000007941 */ /* 0x000fea0003800000 */
.L_x_3762:
[----:B-----5:R3:W-:Y:S02]  /*105b0*/  STS.128 [R244+0x5000], R24 ;  /* 0x00500018f4007388 */ /* 0x0207e40000000c00 */
.L_x_3761:
[----:B------:R-:W-:Y:S05]  /*105c0*/  BSYNC B1 ;  /* 0x0000000000017941 */ /* 0x000fea0003800000 */
.L_x_3760:
        /* <DEDUP_REMOVED lines=8> */
[----:B----4-:R-:W4:Y:S01]  /*10650*/  LD.E.64 R4, [R22.64+0xc0] ;  /* 0x0000c00616047980 */ /* 0x010f22000c101b00 */
[C---:B-----5:R-:W-:Y:S01]  /*10660*/  IMAD.U32 R32, R27.reuse, 0x10000, RZ ;  /* 0x000100001b207824 */ /* 0x060fe200078e00ff */
[----:B------:R-:W-:Y:S02]  /*10670*/  LOP3.LUT R30, R27, 0xffff0000, RZ, 0xc0, !PT ;  /* 0xffff00001b1e7812 */ /* 0x000fe400078ec0ff */
[C---:B------:R-:W-:Y:S02]  /*10680*/  LOP3.LUT R0, R25.reuse, 0xffff0000, RZ, 0xc0, !PT ;  /* 0xffff000019007812 */ /* 0x040fe400078ec0ff */
[----:B------:R-:W-:-:S02]  /*10690*/  SHF.L.U32 R21, R25, 0x10, RZ ;  /* 0x0000001019157819 */ /* 0x000fc400000006ff */
[C---:B------:R-:W-:Y:S02]  /*106a0*/  LOP3.LUT R34, R24.reuse, 0xffff0000, RZ, 0xc0, !PT ;  /* 0xffff000018227812 */ /* 0x040fe400078ec0ff */
[----:B------:R-:W-:Y:S02]  /*106b0*/  SHF.L.U32 R25, R24, 0x10, RZ ;  /* 0x0000001018197819 */ /* 0x000fe400000006ff */
[C---:B------:R-:W-:Y:S02]  /*106c0*/  SHF.L.U32 R33, R26.reuse, 0x10, RZ ;  /* 0x000000101a217819 */ /* 0x040fe400000006ff */
[----:B---3--:R-:W-:Y:S02]  /*106d0*/  LOP3.LUT R28, R26, 0xffff0000, RZ, 0xc0, !PT ;  /* 0xffff00001a1c7812 */ /* 0x008fe400078ec0ff */
[C---:B--2---:R-:W-:Y:S01]  /*106e0*/  LOP3.LUT R27, R2.reuse, 0xffff0000, RZ, 0xc0, !PT ;  /* 0xffff0000021b7812 */ /* 0x044fe200078ec0ff */
[----:B------:R-:W-:Y:S01]  /*106f0*/  IMAD.U32 R2, R2, 0x10000, RZ ;  /* 0x0001000002027824 */ /* 0x000fe200078e00ff */
[----:B------:R-:W-:-:S02]  /*10700*/  LOP3.LUT R24, R3, 0xffff0000, RZ, 0xc0, !PT ;  /* 0xffff000003187812 */ /* 0x000fc400078ec0ff */
[----:B----4-:R-:W-:Y:S01]  /*10710*/  LOP3.LUT R31, R4, 0xffff0000, RZ, 0xc0, !PT ;  /* 0xffff0000041f7812 */ /* 0x010fe200078ec0ff */
[----:B------:R-:W-:Y:S01]  /*10720*/  FMUL.FTZ R22, R0, R27 ;  /* 0x0000001b00167220 */ /* 0x000fe20000410000 */
[C---:B------:R-:W-:Y:S01]  /*10730*/  LOP3.LUT R23, R5.reuse, 0xffff0000, RZ, 0xc0, !PT ;  /* 0xffff000005177812 */ /* 0x040fe200078ec0ff */
[----:B------:R-:W-:Y:S01]  /*10740*/  IMAD.U32 R5, R5, 0x10000, RZ ;  /* 0x0001000005057824 */ /* 0x000fe200078e00ff */
[----:B------:R-:W-:Y:S01]  /*10750*/  SHF.L.U32 R4, R4, 0x10, RZ ;  /* 0x0000001004047819 */ /* 0x000fe200000006ff */
[-C--:B------:R-:W-:Y:S01]  /*10760*/  FMUL.FTZ R0, R0, R31.reuse ;  /* 0x0000001f00007220 */ /* 0x080fe20000410000 */
[----:B------:R-:W-:Y:S01]  /*10770*/  SHF.L.U32 R3, R3, 0x10, RZ ;  /* 0x0000001003037819 */ /* 0x000fe200000006ff */
[C---:B------:R-:W-:Y:S02]  /*10780*/  FFMA.FTZ R22, R21.reuse, R31, -R22 ;  /* 0x0000001f15167223 */ /* 0x040fe40000010816 */
[----:B------:R-:W-:Y:S02]  /*10790*/  FFMA.FTZ R21, R21, R27, R0 ;  /* 0x0000001b15157223 */ /* 0x000fe40000010000 */
[----:B------:R-:W-:-:S02]  /*107a0*/  FMUL.FTZ R27, R30, R23 ;  /* 0x000000171e1b7220 */ /* 0x000fc40000410000 */
[C---:B------:R-:W-:Y:S01]  /*107b0*/  FMUL.FTZ R0, R34.reuse, R2 ;  /* 0x0000000222007220 */ /* 0x040fe20000410000 */
[----:B------:R-:W-:Y:S01]  /*107c0*/  F2FP.BF16.PACK_AB R21, R21, R22 ;  /* 0x000000161515723e */ /* 0x000fe200000010ff */
[----:B------:R-:W-:Y:S02]  /*107d0*/  FMUL.FTZ R34, R34, R4 ;  /* 0x0000000422227220 */ /* 0x000fe40000410000 */
[-C--:B------:R-:W-:Y:S02]  /*107e0*/  FMUL.FTZ R26, R30, R24.reuse ;  /* 0x000000181e1a7220 */ /* 0x080fe40000410000 */
        /* <DEDUP_REMOVED lines=9> */
[----:B------:R-:W-:Y:S02]  /*10880*/  F2FP.BF16.PACK_AB R27, R27, R26 ;  /* 0x0000001a1b1b723e */ /* 0x000fe400000010ff */
[----:B------:R-:W-:-:S02]  /*10890*/  MOV R25, R21 ;  /* 0x0000001500197202 */ /* 0x000fc40000000f00 */
[----:B------:R-:W-:Y:S02]  /*108a0*/  F2FP.BF16.PACK_AB R26, R3, R24 ;  /* 0x00000018031a723e */ /* 0x000fe400000010ff */
[----:B------:R-:W-:Y:S02]  /*108b0*/  MOV R24, R0 ;  /* 0x0000000000187202 */ /* 0x000fe40000000f00 */
.L_x_3765:
[----:B------:R-:W-:Y:S05]  /*108c0*/  BSYNC B0 ;  /* 0x0000000000007941 */ /* 0x000fea0003800000 */
.L_x_3764:
[----:B-----5:R3:W-:Y:S02]  /*108d0*/  STS.128 [R244+0x7000], R24 ;  /* 0x00700018f4007388 */ /* 0x0207e40000000c00 */
.L_x_3751:
[----:B------:R-:W-:Y:S05]  /*108e0*/  BSYNC B2 ;  /* 0x0000000000027941 */ /* 0x000fea0003800000 */
.L_x_3750:
        /* <DEDUP_REMOVED lines=23> */
[----:B-----5:R-:W-:Y:S01]  /*10a60*/  LOP3.LUT R0, R21, 0xffff0000, RZ, 0xc0, !PT ;  /* 0xffff000015007812 */ /* 0x020fe200078ec0ff */
[----:B------:R-:W-:Y:S01]  /*10a70*/  IMAD.U32 R29, R22, 0x10000, RZ ;  /* 0x00010000161d7824 */ /* 0x000fe200078e00ff */
[C---:B------:R-:W-:Y:S02]  /*10a80*/  SHF.L.U32 R30, R23.reuse, 0x10, RZ ;  /* 0x00000010171e7819 */ /* 0x040fe400000006ff */
[----:B------:R-:W-:Y:S02]  /*10a90*/  LOP3.LUT R28, R23, 0xffff0000, RZ, 0xc0, !PT ;  /* 0xffff0000171c7812 */ /* 0x000fe400078ec0ff */
[----:B------:R-:W-:-:S02]  /*10aa0*/  SHF.L.U32 R5, R21, 0x10, RZ ;  /* 0x0000001015057819 */ /* 0x000fc400000006ff */
        /* <DEDUP_REMOVED lines=15> */
[----:B------:R-:W-:Y:S02]  /*10ba0*/  FFMA.FTZ R5, R5, R17, R0 ;  /* 0x0000001105057223 */ /* 0x000fe40000010000 */
[----:B------:R-:W-:Y:S02]  /*10bb0*/  FMUL.FTZ R28, R28, R21 ;  /* 0x000000151c1c7220 */ /* 0x000fe40000410000 */
[C---:B------:R-:W-:Y:S02]  /*10bc0*/  FMUL.FTZ R17, R31.reuse, R2 ;  /* 0x000000021f117220 */ /* 0x040fe40000410000 */
[C---:B------:R-:W-:Y:S02]  /*10bd0*/  FMUL.FTZ R0, R32.reuse, R3 ;  /* 0x0000000320007220 */ /* 0x040fe40000410000 */
[----:B------:R-:W-:Y:S02]  /*10be0*/  FMUL.FTZ R31, R31, R18 ;  /* 0x000000121f1f7220 */ /* 0x000fe40000410000 */
[----:B------:R-:W-:-:S02]  /*10bf0*/  FMUL.FTZ R32, R32, R19 ;  /* 0x0000001320207220 */ /* 0x000fc40000410000 */
[C---:B------:R-:W-:Y:S01]  /*10c00*/  FFMA.FTZ R22, R30.reuse, R21, -R22 ;  /* 0x000000151e167223 */ /* 0x040fe20000010816 */
[----:B------:R-:W-:Y:S01]  /*10c10*/  F2FP.BF16.PACK_AB R21, R5, R20 ;  /* 0x000000140515723e */ /* 0x000fe200000010ff */
[----:B------:R-:W-:Y:S02]  /*10c20*/  FFMA.FTZ R15, R30, R15, R28 ;  /* 0x0000000f1e0f7223 */ /* 0x000fe4000001001c */
[C---:B------:R-:W-:Y:S02]  /*10c30*/  FFMA.FTZ R17, R8.reuse, R18, -R17 ;  /* 0x0000001208117223 */ /* 0x040fe40000010811 */
[----:B------:R-:W-:Y:S01]  /*10c40*/  FFMA.FTZ R2, R8, R2, R31 ;  /* 0x0000000208027223 */ /* 0x000fe2000001001f */
[----:B------:R-:W-:Y:S01]  /*10c50*/  F2FP.BF16.PACK_AB R23, R15, R22 ;  /* 0x000000160f17723e */ /* 0x000fe200000010ff */
[C---:B------:R-:W-:Y:S02]  /*10c60*/  FFMA.FTZ R0, R29.reuse, R19, -R0 ;  /* 0x000000131d007223 */ /* 0x040fe40000010800 */
[----:B------:R-:W-:Y:S01]  /*10c70*/  FFMA.FTZ R3, R29, R3, R32 ;  /* 0x000000031d037223 */ /* 0x000fe20000010020 */
[----:B------:R-:W-:-:S04]  /*10c80*/  F2FP.BF16.PACK_AB R20, R2, R17 ;  /* 0x000000110214723e */ /* 0x000fc800000010ff */
[----:B------:R-:W-:Y:S02]  /*10c90*/  F2FP.BF16.PACK_AB R22, R3, R0 ;  /* 0x000000000316723e */ /* 0x000fe400000010ff */
.L_x_3770:
[----:B------:R-:W-:Y:S05]  /*10ca0*/  BSYNC B0 ;  /* 0x0000000000007941 */ /* 0x000fea0003800000 */
.L_x_3769:
[----:B-----5:R1:W-:Y:S02]  /*10cb0*/  STS.128 [R244+0x1800], R20 ;  /* 0x00180014f4007388 */ /* 0x0203e40000000c00 */
.L_x_3768:
[----:B------:R-:W-:Y:S05]  /*10cc0*/  BSYNC B1 ;  /* 0x0000000000017941 */ /* 0x000fea0003800000 */
.L_x_3767:
        /* <DEDUP_REMOVED lines=31> */
[----:B------:R-:W-:Y:S02]  /*10ec0*/  FMUL.FTZ R2, R22, R3 ;  /* 0x0000000316027220 */ /* 0x000fe40000410000 */
[C---:B------:R-:W-:Y:S02]  /*10ed0*/  FMUL.FTZ R0, R30.reuse, R19 ;  /* 0x000000131e007220 */ /* 0x040fe40000410000 */
[----:B------:R-:W-:Y:S02]  /*10ee0*/  FMUL.FTZ R23, R23, R20 ;  /* 0x0000001417177220 */ /* 0x000fe40000410000 */
[----:B------:R-:W-:-:S02]  /*10ef0*/  FMUL.FTZ R30, R30, R21 ;  /* 0x000000151e1e7220 */ /* 0x000fc40000410000 */
[----:B------:R-:W-:Y:S02]  /*10f00*/  FMUL.FTZ R22, R22, R15 ;  /* 0x0000000f16167220 */ /* 0x000fe40000410000 */
[C---:B------:R-:W-:Y:S02]  /*10f10*/  FFMA.FTZ R31, R28.reuse, R20, -R31 ;  /* 0x000000141c1f7223 */ /* 0x040fe4000001081f */
[----:B------:R-:W-:Y:S02]  /*10f20*/  FFMA.FTZ R28, R28, R17, R23 ;  /* 0x000000111c1c7223 */ /* 0x000fe40000010017 */
[C---:B------:R-:W-:Y:S01]  /*10f30*/  FFMA.FTZ R0, R8.reuse, R21, -R0 ;  /* 0x0000001508007223 */ /* 0x040fe20000010800 */
[----:B------:R-:W-:Y:S01]  /*10f40*/  F2FP.BF16.PACK_AB R21, R5, R18 ;  /* 0x000000120515723e */ /* 0x000fe200000010ff */
[----:B------:R-:W-:Y:S01]  /*10f50*/  FFMA.FTZ R19, R8, R19, R30 ;  /* 0x0000001308137223 */ /* 0x000fe2000001001e */
[----:B------:R-:W-:Y:S01]  /*10f60*/  F2FP.BF16.PACK_AB R23, R28, R31 ;  /* 0x0000001f1c17723e */ /* 0x000fe200000010ff */
[----:B------:R-:W-:-:S02]  /*10f70*/  FFMA.FTZ R2, R29, R15, -R2 ;  /* 0x0000000f1d027223 */ /* 0x000fc40000010802 */
[----:B------:R-:W-:Y:S01]  /*10f80*/  FFMA.FTZ R3, R29, R3, R22 ;  /* 0x000000031d037223 */ /* 0x000fe20000010016 */
[----:B------:R-:W-:-:S04]  /*10f90*/  F2FP.BF16.PACK_AB R20, R19, R0 ;  /* 0x000000001314723e */ /* 0x000fc800000010ff */
[----:B------:R-:W-:Y:S02]  /*10fa0*/  F2FP.BF16.PACK_AB R22, R3, R2 ;  /* 0x000000020316723e */ /* 0x000fe400000010ff */
.L_x_3774:
[----:B------:R-:W-:Y:S05]  /*10fb0*/  BSYNC B0 ;  /* 0x0000000000007941 */ /* 0x000fea0003800000 */
.L_x_3773:
[----:B-----5:R1:W-:Y:S02]  /*10fc0*/  STS.128 [R244+0x3800], R20 ;  /* 0x00380014f4007388 */ /* 0x0203e40000000c00 */
.L_x_3772:
[----:B------:R-:W-:Y:S05]  /*10fd0*/  BSYNC B1 ;  /* 0x0000000000017941 */ /* 0x000fea0003800000 */
.L_x_3771:
        /* <DEDUP_REMOVED lines=10> */
[C---:B-----5:R-:W-:Y:S02]  /*11080*/  SHF.L.U32 R5, R21.reuse, 0x10, RZ ;  /* 0x0000001015057819 */ /* 0x060fe400000006ff */
[----:B------:R-:W-:Y:S02]  /*11090*/  LOP3.LUT R0, R21, 0xffff0000, RZ, 0xc0, !PT ;  /* 0xffff000015007812 */ /* 0x000fe400078ec0ff */
[C---:B------:R-:W-:Y:S02]  /*110a0*/  SHF.L.U32 R8, R20.reuse, 0x10, RZ ;  /* 0x0000001014087819 */ /* 0x040fe400000006ff */
[----:B------:R-:W-:-:S02]  /*110b0*/  LOP3.LUT R29, R20, 0xffff0000, RZ, 0xc0, !PT ;  /* 0xffff0000141d7812 */ /* 0x000fc400078ec0ff */
[C---:B------:R-:W-:Y:S02]  /*110c0*/  LOP3.LUT R20, R23.reuse, 0xffff0000, RZ, 0xc0, !PT ;  /* 0xffff000017147812 */ /* 0x040fe400078ec0ff */
[C---:B------:R-:W-:Y:S02]  /*110d0*/  LOP3.LUT R30, R22.reuse, 0xffff0000, RZ, 0xc0, !PT ;  /* 0xffff0000161e7812 */ /* 0x040fe400078ec0ff */
[----:B------:R-:W-:Y:S01]  /*110e0*/  SHF.L.U32 R28, R23, 0x10, RZ ;  /* 0x00000010171c7819 */ /* 0x000fe200000006ff */
[----:B------:R-:W-:Y:S01]  /*110f0*/  IMAD.U32 R23, R22, 0x10000, RZ ;  /* 0x0001000016177824 */ /* 0x000fe200078e00ff */
        /* <DEDUP_REMOVED lines=14> */
[----:B------:R-:W-:Y:S01]  /*111e0*/  FMUL.FTZ R17, R29, R2 ;  /* 0x000000021d117220 */ /* 0x000fe20000410000 */
[----:B------:R-:W-:Y:S01]  /*111f0*/  F2FP.BF16.PACK_AB R21, R5, R18 ;  /* 0x000000120515723e */ /* 0x000fe200000010ff */
[C---:B------:R-:W-:Y:S02]  /*11200*/  FMUL.FTZ R0, R30.reuse, R3 ;  /* 0x000000031e007220 */ /* 0x040fe40000410000 */
[----:B------:R-:W-:Y:S02]  /*11210*/  FMUL.FTZ R29, R29, R14 ;  /* 0x0000000e1d1d7220 */ /* 0x000fe40000410000 */
[----:B------:R-:W-:-:S02]  /*11220*/  FMUL.FTZ R30, R30, R15 ;  /* 0x0000000f1e1e7220 */ /* 0x000fc40000410000 */
[C---:B------:R-:W-:Y:S02]  /*11230*/  FFMA.FTZ R22, R28.reuse, R19, -R22 ;  /* 0x000000131c167223 */ /* 0x040fe40000010816 */
[----:B------:R-:W-:Y:S02]  /*11240*/  FFMA.FTZ R13, R28, R13, R20 ;  /* 0x0000000d1c0d7223 */ /* 0x000fe40000010014 */
[C---:B------:R-:W-:Y:S02]  /*11250*/  FFMA.FTZ R17, R8.reuse, R14, -R17 ;  /* 0x0000000e08117223 */ /* 0x040fe40000010811 */
[----:B------:R-:W-:Y:S02]  /*11260*/  FFMA.FTZ R2, R8, R2, R29 ;  /* 0x0000000208027223 */ /* 0x000fe4000001001d */
[C---:B------:R-:W-:Y:S02]  /*11270*/  FFMA.FTZ R0, R23.reuse, R15, -R0 ;  /* 0x0000000f17007223 */ /* 0x040fe40000010800 */
[----:B------:R-:W-:Y:S01]  /*11280*/  FFMA.FTZ R3, R23, R3, R30 ;  /* 0x0000000317037223 */ /* 0x000fe2000001001e */
[----:B------:R-:W-:-:S02]  /*11290*/  F2FP.BF16.PACK_AB R23, R13, R22 ;  /* 0x000000160d17723e */ /* 0x000fc400000010ff */
[----:B------:R-:W-:Y:S02]  /*112a0*/  F2FP.BF16.PACK_AB R20, R2, R17 ;  /* 0x000000110214723e */ /* 0x000fe400000010ff */
[----:B------:R-:W-:Y:S02]  /*112b0*/  F2FP.BF16.PACK_AB R22, R3, R0 ;  /* 0x000000000316723e */ /* 0x000fe400000010ff */
.L_x_3778:
[----:B------:R-:W-:Y:S05]  /*112c0*/  BSYNC B0 ;  /* 0x0000000000007941 */ /* 0x000fea0003800000 */
.L_x_3777:
[----:B-----5:R1:W-:Y:S02]  /*112d0*/  STS.128 [R244+0x5800], R20 ;  /* 0x00580014f4007388 */ /* 0x0203e40000000c00 */
.L_x_3776:
[----:B------:R-:W-:Y:S05]  /*112e0*/  BSYNC B1 ;  /* 0x0000000000017941 */ /* 0x000fea0003800000 */
.L_x_3775:
[----:B------:R-:W-:-:S13]  /*112f0*/  ISETP.GE.AND P0, PT, R12, R9, PT ;  /* 0x000000090c00720c */ /* 0x000fda0003f06270 */
[----:B------:R1:W-:Y:S01]  /*11300*/  @P0 STS.128 [R244+0x7800], RZ ;  /* 0x007800fff4000388 */ /* 0x0003e20000000c00 */
[----:B------:R-:W-:Y:S05]  /*11310*/  @P0 BRA `(.L_x_3766) ;  /* 0x000069c000000947 */ /* 0x000fea0003800000 */
[----:B-1-3--:R-:W5:Y:S01]  /*11320*/  LD.E.128 R40, [R40.64+0x180] ;  /* 0x0001800628287980 */ /* 0x00af62000c101d00 */
        /* <DEDUP_REMOVED lines=13> */
[----:B---3--:R-:W-:Y:S02]  /*11400*/  LOP3.LUT R14, R2, 0xffff0000, RZ, 0xc0, !PT ;  /* 0xffff0000020e7812 */ /* 0x008fe400078ec0ff */
[----:B------:R-:W-:Y:S02]  /*11410*/  LOP3.LUT R13, R3, 0xffff0000, RZ, 0xc0, !PT ;  /* 0xffff0000030d7812 */ /* 0x000fe400078ec0ff */
[----:B--2---:R-:W-:Y:S01]  /*11420*/  LOP3.LUT R17, R8, 0xffff0000, RZ, 0xc0, !PT ;  /* 0xffff000008117812 */ /* 0x004fe200078ec0ff */
[-C--:B------:R-:W-:Y:S01]  /*11430*/  FMUL.FTZ R12, R0, R14.reuse ;  /* 0x0000000e000c7220 */ /* 0x080fe20000410000 */
[----:B------:R-:W-:Y:S01]  /*11440*/  LOP3.LUT R15, R9, 0xffff0000, RZ, 0xc0, !PT ;  /* 0xffff0000090f7812 */ /* 0x000fe200078ec0ff */
[----:B------:R-:W-:Y:S01]  /*11450*/  IMAD.U32 R8, R8, 0x10000, RZ ;  /* 0x0001000008087824 */ /* 0x000fe200078e00ff */
[----:B------:R-:W-:Y:S01]  /*11460*/  SHF.L.U32 R2, R2, 0x10, RZ ;  /* 0x0000001002027819 */ /* 0x000fe200000006ff */
[-C--:B------:R-:W-:Y:S01]  /*11470*/  FMUL.FTZ R0, R0, R17.reuse ;  /* 0x0000001100007220 */ /* 0x080fe20000410000 */
[----:B------:R-:W-:Y:S01]  /*11480*/  SHF.L.U32 R3, R3, 0x10, RZ ;  /* 0x0000001003037819 */ /* 0x000fe200000006ff */
[----:B------:R-:W-:Y:S01]  /*11490*/  FFMA.FTZ R12, R5, R17, -R12 ;  /* 0x00000011050c7223 */ /* 0x000fe2000001080c */
[----:B------:R-:W-:Y:S01]  /*114a0*/  SHF.L.U32 R9, R9, 0x10, RZ ;  /* 0x0000001009097819 */ /* 0x000fe200000006ff */
[----:B------:R-:W-:-:S02]  /*114b0*/  FFMA.FTZ R5, R5, R14, R0 ;  /* 0x0000000e05057223 */ /* 0x000fc40000010000 */
[----:B------:R-:W-:Y:S02]  /*114c0*/  FMUL.FTZ R21, R18, R13 ;  /* 0x0000000d12157220 */ /* 0x000fe40000410000 */
[----:B------:R-:W-:Y:S01]  /*114d0*/  FMUL.FTZ R0, R40, R2 ;  /* 0x0000000228007220 */ /* 0x000fe20000410000 */
[----:B------:R-:W-:Y:S01]  /*114e0*/  F2FP.BF16.PACK_AB R41, R5, R12 ;  /* 0x0000000c0529723e */ /* 0x000fe200000010ff */
[----:B------:R-:W-:Y:S02]  /*114f0*/  FMUL.FTZ R14, R42, R3 ;  /* 0x000000032a0e7220 */ /* 0x000fe40000410000 */
[----:B------:R-:W-:Y:S02]  /*11500*/  FMUL.FTZ R18, R18, R15 ;  /* 0x0000000f12127220 */ /* 0x000fe40000410000 */
[----:B------:R-:W-:Y:S02]  /*11510*/  FMUL.FTZ R40, R40, R8 ;  /* 0x0000000828287220 */ /* 0x000fe40000410000 */
[----:B------:R-:W-:-:S02]  /*11520*/  FMUL.FTZ R42, R42, R9 ;  /* 0x000000092a2a7220 */ /* 0x000fc40000410000 */
[C---:B------:R-:W-:Y:S02]  /*11530*/  FFMA.FTZ R0, R7.reuse, R8, -R0 ;  /* 0x0000000807007223 */ /* 0x040fe40000010800 */
[C---:B------:R-:W-:Y:S02]  /*11540*/  FFMA.FTZ R21, R20.reuse, R15, -R21 ;  /* 0x0000000f14157223 */ /* 0x040fe40000010815 */
[----:B------:R-:W-:Y:S02]  /*11550*/  FFMA.FTZ R18, R20, R13, R18 ;  /* 0x0000000d14127223 */ /* 0x000fe40000010012 */
[----:B------:R-:W-:Y:S02]  /*11560*/  FFMA.FTZ R7, R7, R2, R40 ;  /* 0x0000000207077223 */ /* 0x000fe40000010028 */
[C---:B------:R-:W-:Y:S01]  /*11570*/  FFMA.FTZ R14, R19.reuse, R9, -R14 ;  /* 0x00000009130e7223 */ /* 0x040fe2000001080e */
[----:B------:R-:W-:Y:S01]  /*11580*/  F2FP.BF16.PACK_AB R43, R18, R21 ;  /* 0x00000015122b723e */ /* 0x000fe200000010ff */
[----:B------:R-:W-:Y:S01]  /*11590*/  FFMA.FTZ R3, R19, R3, R42 ;  /* 0x0000000313037223 */ /* 0x000fe2000001002a */
[----:B------:R-:W-:-:S04]  /*115a0*/  F2FP.BF16.PACK_AB R40, R7, R0 ;  /* 0x000000000728723e */ /* 0x000fc800000010ff */
[----:B------:R-:W-:Y:S02]  /*115b0*/  F2FP.BF16.PACK_AB R42, R3, R14 ;  /* 0x0000000e032a723e */ /* 0x000fe400000010ff */
.L_x_3780:
[----:B------:R-:W-:Y:S05]  /*115c0*/  BSYNC B0 ;  /* 0x0000000000007941 */ /* 0x000fea0003800000 */
.L_x_3779:
[----:B-----5:R1:W-:Y:S01]  /*115d0*/  STS.128 [R244+0x7800], R40 ;  /* 0x00780028f4007388 */ /* 0x0203e20000000c00 */
[----:B------:R-:W-:Y:S05]  /*115e0*/  BRA `(.L_x_3766) ;  /* 0x000066f000007947 */ /* 0x000fea0003800000 */
.L_x_3717:
        /* <DEDUP_REMOVED lines=60> */
[----:B------:R-:W-:Y:S01]  /*119b0*/  FMUL.FTZ R23, R20, R23 ;  /* 0x0000001714177220 */ /* 0x000fe20000410000 */
[----:B--2---:R-:W-:Y:S01]  /*119c0*/  SHF.L.U32 R20, R29, 0x10, RZ ;  /* 0x000000101d147819 */ /* 0x004fe200000006ff */
[----:B------:R-:W-:Y:S02]  /*119d0*/  @!P1 FADD.FTZ R27, -R27, -RZ ;  /* 0x800000ff1b1b9221 */ /* 0x000fe40000010100 */
[----:B------:R-:W-:Y:S01]  /*119e0*/  FMUL.FTZ R53, R44, R53 ;  /* 0x000000352c357220 */ /* 0x000fe20000410000 */
[----:B------:R-:W-:Y:S01]  /*119f0*/  LOP3.LUT R44, R29, 0xffff0000, RZ, 0xc0, !PT ;  /* 0xffff00001d2c7812 */ /* 0x000fe200078ec0ff */
[----:B------:R-:W-:Y:S02]  /*11a00*/  FMUL.FTZ R25, R22, R25 ;  /* 0x0000001916197220 */ /* 0x000fe40000410000 */
        /* <DEDUP_REMOVED lines=23> */
.L_x_3786:
[----:B------:R-:W-:Y:S05]  /*11b80*/  BSYNC B0 ;  /* 0x0000000000007941 */ /* 0x000fea0003800000 */
.L_x_3785:
[----:B-----5:R3:W-:Y:S02]  /*11b90*/  STS.128 [R244], R32 ;  /* 0x00000020f4007388 */ /* 0x0207e40000000c00 */
.L_x_3784:
[----:B------:R-:W-:Y:S05]  /*11ba0*/  BSYNC B1 ;  /* 0x0000000000017941 */ /* 0x000fea0003800000 */
.L_x_3783:
        /* <DEDUP_REMOVED lines=59> */
[----:B----4-:R-:W-:Y:S01]  /*11f60*/  SHF.L.U32 R20, R29, 0x10, RZ ;  /* 0x000000101d147819 */ /* 0x010fe200000006ff */
        /* <DEDUP_REMOVED lines=27> */
.L_x_3790:
[----:B------:R-:W-:Y:S05]  /*12120*/  BSYNC B0 ;  /* 0x0000000000007941 */ /* 0x000fea0003800000 */
.L_x_3789:
[----:B-----5:R1:W-:Y:S02]  /*12130*/  STS.128 [R244+0x2000], R32 ;  /* 0x00200020f4007388 */ /* 0x0203e40000000c00 */
.L_x_3788:
[----:B------:R-:W-:Y:S05]  /*12140*/  BSYNC B1 ;  /* 0x0000000000017941 */ /* 0x000fea0003800000 */
.L_x_3787:
        /* <DEDUP_REMOVED lines=87> */
.L_x_3794:
[----:B------:R-:W-:Y:S05]  /*126c0*/  BSYNC B0 ;  /* 0x0000000000007941 */ /* 0x000fea0003800000 */
.L_x_3793:
[----:B-----5:R3:W-:Y:S02]  /*126d0*/  STS.128 [R244+0x4000], R32 ;  /* 0x00400020f4007388 */ /* 0x0207e40000000c00 */
.L_x_3792:
[----:B------:R-:W-:Y:S05]  /*126e0*/  BSYNC B1 ;  /* 0x0000000000017941 */ /* 0x000fea0003800000 */
.L_x_3791:
        /* <DEDUP_REMOVED lines=38> */
[----:B-1----:R-:W-:Y:S02]  /*12950*/  LOP3.LUT R48, R21, 0xffff0000, RZ, 0xc0, !PT ;  /* 0xffff000015307812 */ /* 0x002fe400078ec0ff */
        /* <DEDUP_REMOVED lines=47> */
.L_x_3796:
[----:B------:R-:W-:Y:S05]  /*12c50*/  BSYNC B0 ;  /* 0x0000000000007941 */ /* 0x000fea0003800000 */
.L_x_3795:
[----:B-----5:R3:W-:Y:S02]  /*12c60*/  STS.128 [R244+0x6000], R32 ;  /* 0x00600020f4007388 */ /* 0x0207e40000000c00 */
.L_x_3782:
[----:B------:R-:W-:Y:S05]  /*12c70*/  BSYNC B2 ;  /* 0x0000000000027941 */ /* 0x000fea0003800000 */
.L_x_3781:
        /* <DEDUP_REMOVED lines=41> */
[----:B------:R-:W-:-:S02]  /*12f10*/  IMAD.U32 R33, R33, 0x10000, RZ ;  /* 0x0001000021217824 */ /* 0x000fc400078e00ff */
[C---:B---3--:R-:W-:Y:S01]  /*12f20*/  IMAD.U32 R35, R24.reuse, 0x10000, RZ ;  /* 0x0001000018237824 */ /* 0x048fe200078e00ff */
[----:B------:R-:W-:Y:S01]  /*12f30*/  LOP3.LUT R34, R24, 0xffff0000, RZ, 0xc0, !PT ;  /* 0xffff000018227812 */ /* 0x000fe200078ec0ff */
[----:B------:R-:W-:Y:S01]  /*12f40*/  IMAD.U32 R48, R26, 0x10000, RZ ;  /* 0x000100001a307824 */ /* 0x000fe200078e00ff */
        /* <DEDUP_REMOVED lines=20> */
[----:B------:R-:W-:Y:S01]  /*13090*/  LOP3.LUT R22, R23, 0xffff0000, RZ, 0xc0, !PT ;  /* 0xffff000017167812 */ /* 0x000fe200078ec0ff */
[----:B------:R-:W-:Y:S01]  /*130a0*/  @!P0 FADD.FTZ R48, -R48, -RZ ;  /* 0x800000ff30308221 */ /* 0x000fe20000010100 */
[C---:B----4-:R-:W-:Y:S01]  /*130b0*/  LOP3.LUT R34, R29.reuse, 0xffff0000, RZ, 0xc0, !PT ;  /* 0xffff00001d227812 */ /* 0x050fe200078ec0ff */
[----:B------:R-:W-:Y:S01]  /*130c0*/  FMUL.FTZ R25, R20, R25 ;  /* 0x0000001914197220 */ /* 0x000fe20000410000 */
[----:B------:R-:W-:Y:S01]  /*130d0*/  SHF.L.U32 R20, R29, 0x10, RZ ;  /* 0x000000101d147819 */ /* 0x000fe200000006ff */
        /* <DEDUP_REMOVED lines=20> */
[----:B------:R-:W-:Y:S02]  /*13220*/  FFMA.FTZ R25, R44, R26, R25 ;  /* 0x0000001a2c197223 */ /* 0x000fe40000010019 */
[----:B------:R-:W-:Y:S01]  /*13230*/  FFMA.FTZ R8, R8, R30, R27 ;  /* 0x0000001e08087223 */ /* 0x000fe2000001001b */
[----:B------:R-:W-:-:S04]  /*13240*/  F2FP.BF16.PACK_AB R34, R16, R29 ;  /* 0x0000001d1022723e */ /* 0x000fc800000010ff */
[----:B------:R-:W-:Y:S02]  /*13250*/  F2FP.BF16.PACK_AB R35, R8, R25 ;  /* 0x000000190823723e */ /* 0x000fe400000010ff */
.L_x_3802:
[----:B------:R-:W-:Y:S05]  /*13260*/  BSYNC B0 ;  /* 0x0000000000007941 */ /* 0x000fea0003800000 */
.L_x_3801:
[----:B-----5:R3:W-:Y:S02]  /*13270*/  STS.128 [R244+0x800], R32 ;  /* 0x00080020f4007388 */ /* 0x0207e40000000c00 */
.L_x_3800:
[----:B------:R-:W-:Y:S05]  /*13280*/  BSYNC B1 ;  /* 0x0000000000017941 */ /* 0x000fea0003800000 */
.L_x_3799:
        /* <DEDUP_REMOVED lines=90> */
.L_x_3806:
[----:B------:R-:W-:Y:S05]  /*13830*/  BSYNC B0 ;  /* 0x0000000000007941 */ /* 0x000fea0003800000 */
.L_x_3805:
[----:B-----5:R3:W-:Y:S02]  /*13840*/  STS.128 [R244+0x2800], R32 ;  /* 0x00280020f4007388 */ /* 0x0207e40000000c00 */
.L_x_3804:
[----:B------:R-:W-:Y:S05]  /*13850*/  BSYNC B1 ;  /* 0x0000000000017941 */ /* 0x000fea0003800000 */
.L_x_3803:
        /* <DEDUP_REMOVED lines=90> */
.L_x_3810:
[----:B------:R-:W-:Y:S05]  /*13e00*/  BSYNC B0 ;  /* 0x0000000000007941 */ /* 0x000fea0003800000 */
.L_x_3809:
[----:B-----5:R3:W-:Y:S02]  /*13e10*/  STS.128 [R244+0x4800], R32 ;  /* 0x00480020f4007388 */ /* 0x0207e40000000c00 */
.L_x_3808:
[----:B------:R-:W-:Y:S05]  /*13e20*/  BSYNC B1 ;  /* 0x0000000000017941 */ /* 0x000fea0003800000 */
.L_x_3807:
        /* <DEDUP_REMOVED lines=23> */
[----:B-1-3--:R-:W-:-:S04]  /*13fa0*/  IADD3 R33, P1, R5, R4, RZ ;  /* 0x0000000405217210 */ /* 0x00afc80007f3e0ff */
[----:B------:R-:W-:Y:S01]  /*13fb0*/  LEA.HI.X.SX32 R3, R5, R3, 0x1, P1 ;  /* 0x0000000305037211 */ /* 0x000fe200008f0eff */
[----:B------:R-:W3:Y:S01]  /*13fc0*/  LD.E.128 R24, [R24.64] ;  /* 0x0000000618187980 */ /* 0x000ee2000c101d00 */
        /* <DEDUP_REMOVED lines=12> */
[----:B------:R-:W-:Y:S02]  /*14090*/  LOP3.LUT R28, R28, 0xffff0000, RZ, 0xc0, !PT ;  /* 0xffff00001c1c7812 */ /* 0x000fe400078ec0ff */
[----:B------:R-:W-:Y:S02]  /*140a0*/  LOP3.LUT R48, R29, 0xffff0000, RZ, 0xc0, !PT ;  /* 0xffff00001d307812 */ /* 0x000fe400078ec0ff */
[----:B---3--:R-:W-:Y:S02]  /*140b0*/  LOP3.LUT R23, R24, 0xffff0000, RZ, 0xc0, !PT ;  /* 0xffff000018177812 */ /* 0x008fe400078ec0ff */
[C---:B------:R-:W-:Y:S01]  /*140c0*/  SHF.L.U32 R22, R25.reuse, 0x10, RZ ;  /* 0x0000001019167819 */ /* 0x040fe200000006ff */
[----:B------:R-:W-:Y:S01]  /*140d0*/  IMAD.U32 R46, R26, 0x10000, RZ ;  /* 0x000100001a2e7824 */ /* 0x000fe200078e00ff */
[----:B------:R-:W-:Y:S01]  /*140e0*/  LOP3.LUT R47, R25, 0xffff0000, RZ, 0xc0, !PT ;  /* 0xffff0000192f7812 */ /* 0x000fe200078ec0ff */
[----:B------:R-:W-:Y:S01]  /*140f0*/  IMAD.U32 R44, R24, 0x10000, RZ ;  /* 0x00010000182c7824 */ /* 0x000fe200078e00ff */
[----:B------:R-:W-:Y:S01]  /*14100*/  LOP3.LUT R25, R26, 0xffff0000, RZ, 0xc0, !PT ;  /* 0xffff00001a197812 */ /* 0x000fe200078ec0ff */
[C---:B------:R-:W-:Y:S01]  /*14110*/  IMAD.U32 R24, R27.reuse, 0x10000, RZ ;  /* 0x000100001b187824 */ /* 0x040fe200078e00ff */
[----:B------:R-:W-:Y:S01]  /*14120*/  LOP3.LUT R26, R27, 0xffff0000, RZ, 0xc0, !PT ;  /* 0xffff00001b1a7812 */ /* 0x000fe200078ec0ff */
[----:B------:R-:W-:Y:S01]  /*14130*/  IMAD.U32 R27, R29, 0x10000, RZ ;  /* 0x000100001d1b7824 */ /* 0x000fe200078e00ff */
[----:B------:R-:W-:Y:S01]  /*14140*/  SHF.L.U32 R51, R30, 0x10, RZ ;  /* 0x000000101e337819 */ /* 0x000fe200000006ff */
[----:B------:R-:W-:-:S02]  /*14150*/  @!P0 FADD.FTZ R23, -R23, -RZ ;  /* 0x800000ff17178221 */ /* 0x000fc40000010100 */
[----:B------:R-:W-:Y:S01]  /*14160*/  @!P0 FADD.FTZ R22, -R22, -RZ ;  /* 0x800000ff16168221 */ /* 0x000fe20000010100 */
[----:B------:R-:W-:Y:S01]  /*14170*/  LOP3.LUT R30, R30, 0xffff0000, RZ, 0xc0, !PT ;  /* 0xffff00001e1e7812 */ /* 0x000fe200078ec0ff */
[C---:B------:R-:W-:Y:S01]  /*14180*/  IMAD.U32 R29, R31.reuse, 0x10000, RZ ;  /* 0x000100001f1d7824 */ /* 0x040fe200078e00ff */
[----:B------:R-:W-:Y:S01]  /*14190*/  LOP3.LUT R31, R31, 0xffff0000, RZ, 0xc0, !PT ;  /* 0xffff00001f1f7812 */ /* 0x000fe200078ec0ff */
[----:B------:R-:W-:Y:S02]  /*141a0*/  @!P0 FADD.FTZ R44, -R44, -RZ ;  /* 0x800000ff2c2c8221 */ /* 0x000fe40000010100 */
[----:B------:R-:W-:Y:S02]  /*141b0*/  @!P0 FADD.FTZ R25, -R25, -RZ ;  /* 0x800000ff19198221 */ /* 0x000fe40000010100 */
[----:B------:R-:W-:Y:S02]  /*141c0*/  @!P0 FADD.FTZ R26, -R26, -RZ ;  /* 0x800000ff1a1a8221 */ /* 0x000fe40000010100 */
[----:B------:R-:W-:Y:S01]  /*141d0*/  FMUL.FTZ R23, R28, R23 ;  /* 0x000000171c177220 */ /* 0x000fe20000410000 */
[C---:B----4-:R-:W-:Y:S01]  /*141e0*/  SHF.L.U32 R28, R32.reuse, 0x10, RZ ;  /* 0x00000010201c7819 */ /* 0x050fe200000006ff */
[----:B------:R-:W-:Y:S01]  /*141f0*/  FMUL.FTZ R22, R27, R22 ;  /* 0x000000161b167220 */ /* 0x000fe20000410000 */
[----:B------:R-:W-:Y:S01]  /*14200*/  LOP3.LUT R27, R32, 0xffff0000, RZ, 0xc0, !PT ;  /* 0xffff0000201b7812 */ /* 0x000fe200078ec0ff */
[----:B------:R-:W-:-:S02]  /*14210*/  @!P0 FADD.FTZ R46, -R46, -RZ ;  /* 0x800000ff2e2e8221 */ /* 0x000fc40000010100 */
[----:B------:R-:W-:Y:S02]  /*14220*/  @!P0 FADD.FTZ R24, -R24, -RZ ;  /* 0x800000ff18188221 */ /* 0x000fe40000010100 */
[----:B------:R-:W-:Y:S02]  /*14230*/  @!P0 FADD.FTZ R47, -R47, -RZ ;  /* 0x800000ff2f2f8221 */ /* 0x000fe40000010100 */
[----:B------:R-:W-:Y:S01]  /*14240*/  FMUL.FTZ R44, R49, R44 ;  /* 0x0000002c312c7220 */ /* 0x000fe20000410000 */
[----:B------:R-:W-:Y:S01]  /*14250*/  SHF.L.U32 R32, R34, 0x10, RZ ;  /* 0x0000001022207819 */ /* 0x000fe200000006ff */
[----:B------:R-:W-:Y:S01]  /*14260*/  FMUL.FTZ R25, R30, R25 ;  /* 0x000000191e197220 */ /* 0x000fe20000410000 */
[----:B------:R-:W-:Y:S01]  /*14270*/  LOP3.LUT R30, R34, 0xffff0000, RZ, 0xc0, !PT ;  /* 0xffff0000221e7812 */ /* 0x000fe200078ec0ff */
[----:B------:R-:W-:Y:S01]  /*14280*/  FMUL.FTZ R31, R31, R26 ;  /* 0x0000001a1f1f7220 */ /* 0x000fe20000410000 */
[----:B------:R-:W-:Y:S01]  /*14290*/  LOP3.LUT R34, R35, 0xffff0000, RZ, 0xc0, !PT ;  /* 0xffff000023227812 */ /* 0x000fe200078ec0ff */
[C---:B------:R-:W-:Y:S01]  /*142a0*/  IMAD.U32 R26, R33.reuse, 0x10000, RZ ;  /* 0x00010000211a7824 */ /* 0x040fe200078e00ff */
[----:B------:R-:W-:Y:S01]  /*142b0*/  LOP3.LUT R33, R33, 0xffff0000, RZ, 0xc0, !PT ;  /* 0xffff000021217812 */ /* 0x000fe200078ec0ff */
        /* <DEDUP_REMOVED lines=10> */
[----:B------:R-:W-:Y:S02]  /*14360*/  FFMA.FTZ R48, R3, R33, R48 ;  /* 0x0000002103307223 */ /* 0x000fe40000010030 */
[----:B------:R-:W-:Y:S02]  /*14370*/  FFMA.FTZ R24, R45, R29, R24 ;  /* 0x0000001d2d187223 */ /* 0x000fe40000010018 */
[----:B------:R-:W-:Y:S01]  /*14380*/  FFMA.FTZ R31, R8, R34, R31 ;  /* 0x00000022081f7223 */ /* 0x000fe2000001001f */
[----:B------:R-:W-:Y:S02]  /*14390*/  F2FP.BF16.PACK_AB R22, R25, R20 ;  /* 0x000000141916723e */ /* 0x000fe400000010ff */
[----:B------:R-:W-:-:S02]  /*143a0*/  F2FP.BF16.PACK_AB R21, R48, R21 ;  /* 0x000000153015723e */ /* 0x000fc400000010ff */
[----:B------:R-:W-:Y:S02]  /*143b0*/  F2FP.BF16.PACK_AB R23, R31, R24 ;  /* 0x000000181f17723e */ /* 0x000fe400000010ff */
[----:B------:R-:W-:Y:S02]  /*143c0*/  MOV R20, R4 ;  /* 0x0000000400147202 */ /* 0x000fe40000000f00 */
.L_x_3812:
[----:B------:R-:W-:Y:S05]  /*143d0*/  BSYNC B0 ;  /* 0x0000000000007941 */ /* 0x000fea0003800000 */
.L_x_3811:
[----:B-----5:R1:W-:Y:S02]  /*143e0*/  STS.128 [R244+0x6800], R20 ;  /* 0x00680014f4007388 */ /* 0x0203e40000000c00 */
.L_x_3798:
[----:B------:R-:W-:Y:S05]  /*143f0*/  BSYNC B2 ;  /* 0x0000000000027941 */ /* 0x000fea0003800000 */
.L_x_3797:
        /* <DEDUP_REMOVED lines=36> */
[----:B------:R-:W-:Y:S02]  /*14640*/  LOP3.LUT R4, R32, 0xffff0000, RZ, 0xc0, !PT ;  /* 0xffff000020047812 */ /* 0x000fe400078ec0ff */
[C---:B------:R-:W-:Y:S02]  /*14650*/  LOP3.LUT R3, R33.reuse, 0xffff0000, RZ, 0xc0, !PT ;  /* 0xffff000021037812 */ /* 0x040fe400078ec0ff */
[----:B------:R-:W-:Y:S01]  /*14660*/  SHF.L.U32 R44, R33, 0x10, RZ ;  /* 0x00000010212c7819 */ /* 0x000fe200000006ff */
[C---:B------:R-:W-:Y:S01]  /*14670*/  IMAD.U32 R33, R34.reuse, 0x10000, RZ ;  /* 0x0001000022217824 */ /* 0x040fe200078e00ff */
        /* <DEDUP_REMOVED lines=28> */
[----:B----4-:R-:W-:Y:S01]  /*14840*/  LOP3.LUT R23, R28, 0xffff0000, RZ, 0xc0, !PT ;  /* 0xffff00001c177812 */ /* 0x010fe200078ec0ff */
        /* <DEDUP_REMOVED lines=22> */
[----:B------:R-:W-:Y:S01]  /*149b0*/  F2FP.BF16.PACK_AB R33, R3, R22 ;  /* 0x000000160321723e */ /* 0x000fe200000010ff */
[----:B------:R-:W-:Y:S01]  /*149c0*/  FFMA.FTZ R27, R8, R30, R27 ;  /* 0x0000001e081b7223 */ /* 0x000fe2000001001b */
[----:B------:R-:W-:-:S04]  /*149d0*/  F2FP.BF16.PACK_AB R34, R21, R28 ;  /* 0x0000001c1522723e */ /* 0x000fc800000010ff */
[----:B------:R-:W-:Y:S02]  /*149e0*/  F2FP.BF16.PACK_AB R35, R27, R20 ;  /* 0x000000141b23723e */ /* 0x000fe400000010ff */
.L_x_3818:
[----:B------:R-:W-:Y:S05]  /*149f0*/  BSYNC B0 ;  /* 0x0000000000007941 */ /* 0x000fea0003800000 */
.L_x_3817:
[----:B-----5:R3:W-:Y:S02]  /*14a00*/  STS.128 [R244+0x1000], R32 ;  /* 0x00100020f4007388 */ /* 0x0207e40000000c00 */
.L_x_3816:
[----:B------:R-:W-:Y:S05]  /*14a10*/  BSYNC B1 ;  /* 0x0000000000017941 */ /* 0x000fea0003800000 */
.L_x_3815:
        /* <DEDUP_REMOVED lines=90> */
.L_x_3822:
[----:B------:R-:W-:Y:S05]  /*14fc0*/  BSYNC B0 ;  /* 0x0000000000007941 */ /* 0x000fea0003800000 */
.L_x_3821:
[----:B-----5:R3:W-:Y:S02]  /*14fd0*/  STS.128 [R244+0x3000], R32 ;  /* 0x00300020f4007388 */ /* 0x0207e40000000c00 */
.L_x_3820:
[----:B------:R-:W-:Y:S05]  /*14fe0*/  BSYNC B1 ;  /* 0x0000000000017941 */ /* 0x000fea0003800000 */
.L_x_3819:
        /* <DEDUP_REMOVED lines=90> */
.L_x_3826:
[----:B------:R-:W-:Y:S05]  /*15590*/  BSYNC B0 ;  /* 0x0000000000007941 */ /* 0x000fea0003800000 */
.L_x_3825:
[----:B-----5:R3:W-:Y:S02]  /*155a0*/  STS.128 [R244+0x5000], R32 ;  /* 0x00500020f4007388 */ /* 0x0207e40000000c00 */
.L_x_3824:
[----:B------:R-:W-:Y:S05]  /*155b0*/  BSYNC B1 ;  /* 0x0000000000017941 */ /* 0x000fea0003800000 */
.L_x_3823:
        /* <DEDUP_REMOVED lines=23> */
[----:B---3--:R-:W-:-:S04]  /*15730*/  IADD3 R33, P1, R5, R4, RZ ;  /* 0x0000000405217210 */ /* 0x008fc80007f3e0ff */
[----:B------:R-:W3:Y:S01]  /*15740*/  LD.E.128 R20, [R20.64] ;  /* 0x0000000614147980 */ /* 0x000ee2000c101d00 */
        /* <DEDUP_REMOVED lines=15> */
[C---:B---3--:R-:W-:Y:S01]  /*15840*/  IMAD.U32 R27, R20.reuse, 0x10000, RZ ;  /* 0x00010000141b7824 */ /* 0x048fe200078e00ff */
[----:B------:R-:W-:Y:S01]  /*15850*/  LOP3.LUT R26, R20, 0xffff0000, RZ, 0xc0, !PT ;  /* 0xffff0000141a7812 */ /* 0x000fe200078ec0ff */
[C---:B------:R-:W-:Y:S01]  /*15860*/  IMAD.U32 R44, R22.reuse, 0x10000, RZ ;  /* 0x00010000162c7824 */ /* 0x040fe200078e00ff */
[C---:B------:R-:W-:Y:S02]  /*15870*/  SHF.L.U32 R20, R21.reuse, 0x10, RZ ;  /* 0x0000001015147819 */ /* 0x040fe400000006ff */
[----:B------:R-:W-:Y:S01]  /*15880*/  LOP3.LUT R45, R21, 0xffff0000, RZ, 0xc0, !PT ;  /* 0xffff0000152d7812 */ /* 0x000fe200078ec0ff */
[C---:B------:R-:W-:Y:S01]  /*15890*/  IMAD.U32 R21, R23.reuse, 0x10000, RZ ;  /* 0x0001000017157824 */ /* 0x040fe200078e00ff */
[----:B------:R-:W-:Y:S02]  /*158a0*/  LOP3.LUT R22, R22, 0xffff0000, RZ, 0xc0, !PT ;  /* 0xffff000016167812 */ /* 0x000fe400078ec0ff */
[----:B------:R-:W-:Y:S01]  /*158b0*/  LOP3.LUT R23, R23, 0xffff0000, RZ, 0xc0, !PT ;  /* 0xffff000017177812 */ /* 0x000fe200078ec0ff */
[----:B------:R-:W-:Y:S01]  /*158c0*/  @!P0 FADD.FTZ R21, -R21, -RZ ;  /* 0x800000ff15158221 */ /* 0x000fe20000010100 */
[----:B------:R-:W-:Y:S01]  /*158d0*/  LOP3.LUT R49, R28, 0xffff0000, RZ, 0xc0, !PT ;  /* 0xffff00001c317812 */ /* 0x000fe200078ec0ff */
[----:B------:R-:W-:Y:S01]  /*158e0*/  IMAD.U32 R28, R31, 0x10000, RZ ;  /* 0x000100001f1c7824 */ /* 0x000fe200078e00ff */
        /* <DEDUP_REMOVED lines=11> */
[----:B----4-:R-:W-:Y:S01]  /*159a0*/  SHF.L.U32 R22, R32, 0x10, RZ ;  /* 0x0000001020167819 */ /* 0x010fe200000006ff */
[----:B------:R-:W-:Y:S01]  /*159b0*/  FMUL.FTZ R28, R28, R21 ;  /* 0x000000151c1c7220 */ /* 0x000fe20000410000 */
[----:B------:R-:W-:Y:S01]  /*159c0*/  LOP3.LUT R21, R32, 0xffff0000, RZ, 0xc0, !PT ;  /* 0xffff000020157812 */ /* 0x000fe200078ec0ff */
[----:B------:R-:W-:Y:S01]  /*159d0*/  FMUL.FTZ R46, R46, R27 ;  /* 0x0000001b2e2e7220 */ /* 0x000fe20000410000 */
[----:B------:R-:W-:Y:S01]  /*159e0*/  LOP3.LUT R32, R33, 0xffff0000, RZ, 0xc0, !PT ;  /* 0xffff000021207812 */ /* 0x000fe200078ec0ff */
[----:B------:R-:W-:Y:S01]  /*159f0*/  FMUL.FTZ R49, R49, R26 ;  /* 0x0000001a31317220 */ /* 0x000fe20000410000 */
[----:B------:R-:W-:Y:S01]  /*15a00*/  LOP3.LUT R27, R34, 0xffff0000, RZ, 0xc0, !PT ;  /* 0xffff0000221b7812 */ /* 0x000fe200078ec0ff */
[----:B------:R-:W-:-:S02]  /*15a10*/  FMUL.FTZ R47, R47, R20 ;  /* 0x000000142f2f7220 */ /* 0x000fc40000410000 */
[----:B------:R-:W-:Y:S01]  /*15a20*/  FMUL.FTZ R23, R30, R23 ;  /* 0x000000171e177220 */ /* 0x000fe20000410000 */
[----:B------:R-:W-:Y:S01]  /*15a30*/  SHF.L.U32 R30, R34, 0x10, RZ ;  /* 0x00000010221e7819 */ /* 0x000fe200000006ff */
[----:B------:R-:W-:Y:S02]  /*15a40*/  FMUL.FTZ R48, R48, R45 ;  /* 0x0000002d30307220 */ /* 0x000fe40000410000 */
[----:B------:R-:W-:Y:S02]  /*15a50*/  IMAD.U32 R20, R33, 0x10000, RZ ;  /* 0x0001000021147824 */ /* 0x000fe400078e00ff */
[----:B------:R-:W-:Y:S01]  /*15a60*/  FMUL.FTZ R44, R51, R44 ;  /* 0x0000002c332c7220 */ /* 0x000fe20000410000 */
[----:B------:R-:W-:Y:S01]  /*15a70*/  LOP3.LUT R34, R35, 0xffff0000, RZ, 0xc0, !PT ;  /* 0xffff000023227812 */ /* 0x000fe200078ec0ff */
[----:B------:R-:W-:Y:S02]  /*15a80*/  FFMA.FTZ R5, R5, R22, R46 ;  /* 0x0000001605057223 */ /* 0x000fe4000001002e */
[----:B------:R-:W-:-:S02]  /*15a90*/  FFMA.FTZ R4, R4, R21, R49 ;  /* 0x0000001504047223 */ /* 0x000fc40000010031 */
[----:B------:R-:W-:Y:S02]  /*15aa0*/  IMAD.U32 R26, R35, 0x10000, RZ ;  /* 0x00010000231a7824 */ /* 0x000fe400078e00ff */
        /* <DEDUP_REMOVED lines=8> */
[----:B------:R-:W-:-:S02]  /*15b30*/  F2FP.BF16.PACK_AB R3, R24, R25 ;  /* 0x000000191803723e */ /* 0x000fc400000010ff */
[----:B------:R-:W-:Y:S01]  /*15b40*/  MOV R24, R4 ;  /* 0x0000000400187202 */ /* 0x000fe20000000f00 */
[----:B------:R-:W-:Y:S01]  /*15b50*/  IMAD.MOV.U32 R25, RZ, RZ, R5 ;  /* 0x000000ffff197224 */ /* 0x000fe200078e0005 */
[----:B------:R-:W-:Y:S02]  /*15b60*/  F2FP.BF16.PACK_AB R27, R23, R26 ;  /* 0x0000001a171b723e */ /* 0x000fe400000010ff */
[----:B------:R-:W-:Y:S02]  /*15b70*/  MOV R26, R3 ;  /* 0x00000003001a7202 */ /* 0x000fe40000000f00 */
.L_x_3828:
[----:B------:R-:W-:Y:S05]  /*15b80*/  BSYNC B0 ;  /* 0x0000000000007941 */ /* 0x000fea0003800000 */
.L_x_3827:
[----:B-----5:R1:W-:Y:S02]  /*15b90*/  STS.128 [R244+0x7000], R24 ;  /* 0x00700018f4007388 */ /* 0x0203e40000000c00 */
.L_x_3814:
[----:B------:R-:W-:Y:S05]  /*15ba0*/  BSYNC B2 ;  /* 0x0000000000027941 */ /* 0x000fea0003800000 */
.L_x_3813:
        /* <DEDUP_REMOVED lines=22> */
[----:B------:R-:W-:Y:S01]  /*15d10*/  LEA R28, P1, R25, R36, 0x1 ;  /* 0x00000024191c7211 */ /* 0x000fe200078208ff */
[----:B------:R-:W-:Y:S01]  /*15d20*/  IMAD.MOV.U32 R8, RZ, RZ, RZ ;  /* 0x000000ffff087224 */ /* 0x000fe200078e00ff */
[----:B------:R-:W-:Y:S02]  /*15d30*/  @P0 IADD3 R8, -R15, RZ, RZ ;  /* 0x000000ff0f080210 */ /* 0x000fe40007ffe1ff */
[----:B------:R-:W-:Y:S01]  /*15d40*/  LEA.HI.X R29, R25, R37, R19, 0x1, P1 ;  /* 0x00000025191d7211 */ /* 0x000fe200008f0c13 */
[----:B------:R-:W-:Y:S01]  /*15d50*/  IMAD.WIDE R24, R17, 0x2, R40 ;  /* 0x0000000211187825 */ /* 0x000fe200078e0228 */
[----:B------:R-:W-:-:S04]  /*15d60*/  IADD3 R5, P1, R8, R5, RZ ;  /* 0x0000000508057210 */ /* 0x000fc80007f3e0ff */
[----:B--2---:R-:W2:Y:S01]  /*15d70*/  LD.E.128 R28, [R28.64] ;  /* 0x000000061c1c7980 */ /* 0x004ea2000c101d00 */
[----:B------:R-:W-:Y:S02]  /*15d80*/  LEA.HI.X.SX32 R3, R8, R3, 0x1, P1 ;  /* 0x0000000308037211 */ /* 0x000fe400008f0eff */
[C---:B---3--:R-:W-:Y:S01]  /*15d90*/  LEA R32, P1, R5.reuse, R38, 0x1 ;  /* 0x0000002605207211 */ /* 0x048fe200078208ff */
[----:B------:R-:W3:Y:S03]  /*15da0*/  LD.E.128 R24, [R24.64] ;  /* 0x0000000618187980 */ /* 0x000ee6000c101d00 */
        /* <DEDUP_REMOVED lines=12> */
[C---:B------:R-:W-:Y:S01]  /*15e70*/  SHF.L.U32 R23, R28.reuse, 0x10, RZ ;  /* 0x000000101c177819 */ /* 0x040fe200000006ff */
        /* <DEDUP_REMOVED lines=18> */
[----:B------:R-:W-:Y:S01]  /*15fa0*/  @!P0 FADD.FTZ R28, -R28, -RZ ;  /* 0x800000ff1c1c8221 */ /* 0x000fe20000010100 */
[----:B------:R-:W-:Y:S01]  /*15fb0*/  LOP3.LUT R27, R27, 0xffff0000, RZ, 0xc0, !PT ;  /* 0xffff00001b1b7812 */ /* 0x000fe200078ec0ff */
[----:B------:R-:W-:-:S02]  /*15fc0*/  FMUL.FTZ R23, R46, R23 ;  /* 0x000000172e177220 */ /* 0x000fc40000410000 */
[----:B------:R-:W-:Y:S01]  /*15fd0*/  FMUL.FTZ R29, R26, R29 ;  /* 0x0000001d1a1d7220 */ /* 0x000fe20000410000 */
[C---:B----4-:R-:W-:Y:S01]  /*15fe0*/  LOP3.LUT R26, R32.reuse, 0xffff0000, RZ, 0xc0, !PT ;  /* 0xffff0000201a7812 */ /* 0x050fe200078ec0ff */
[----:B------:R-:W-:Y:S01]  /*15ff0*/  FMUL.FTZ R30, R27, R30 ;  /* 0x0000001e1b1e7220 */ /* 0x000fe20000410000 */
[----:B------:R-:W-:Y:S01]  /*16000*/  SHF.L.U32 R27, R32, 0x10, RZ ;  /* 0x00000010201b7819 */ /* 0x000fe200000006ff */
[----:B------:R-:W-:Y:S01]  /*16010*/  FMUL.FTZ R22, R31, R22 ;  /* 0x000000161f167220 */ /* 0x000fe20000410000 */
[----:B------:R-:W-:Y:S01]  /*16020*/  SHF.L.U32 R32, R34, 0x10, RZ ;  /* 0x0000001022207819 */ /* 0x000fe200000006ff */
[----:B------:R-:W-:Y:S01]  /*16030*/  FMUL.FTZ R21, R24, R21 ;  /* 0x0000001518157220 */ /* 0x000fe20000410000 */
[----:B------:R-:W-:Y:S01]  /*16040*/  LOP3.LUT R31, R34, 0xffff0000, RZ, 0xc0, !PT ;  /* 0xffff0000221f7812 */ /* 0x000fe200078ec0ff */
[----:B------:R-:W-:Y:S01]  /*16050*/  @!P0 FADD.FTZ R43, -R43, -RZ ;  /* 0x800000ff2b2b8221 */ /* 0x000fe20000010100 */
        /* <DEDUP_REMOVED lines=20> */
.L_x_3832:
[----:B------:R-:W-:Y:S05]  /*161a0*/  BSYNC B0 ;  /* 0x0000000000007941 */ /* 0x000fea0003800000 */
.L_x_3831:
[----:B-----5:R1:W-:Y:S02]  /*161b0*/  STS.128 [R244+0x1800], R20 ;  /* 0x00180014f4007388 */ /* 0x0203e40000000c00 */
.L_x_3830:
[----:B------:R-:W-:Y:S05]  /*161c0*/  BSYNC B1 ;  /* 0x0000000000017941 */ /* 0x000fea0003800000 */
.L_x_3829:
        /* <DEDUP_REMOVED lines=10> */
[----:B------:R-:W-:Y:S02]  /*16270*/  IMAD.MOV.U32 R17, RZ, RZ, R15 ;  /* 0x000000ffff117224 */ /* 0x000fe400078e000f */
[----:B------:R-:W-:Y:S02]  /*16280*/  IMAD R3, R15, R8, 0x40 ;  /* 0x000000400f037424 */ /* 0x000fe400078e0208 */
[----:B------:R-:W-:-:S03]  /*16290*/  IMAD.MOV.U32 R8, RZ, RZ, RZ ;  /* 0x000000ffff087224 */ /* 0x000fc600078e00ff */
[----:B------:R-:W-:-:S03]  /*162a0*/  IADD3 R5, P1, R3, R0, RZ ;  /* 0x0000000003057210 */ /* 0x000fc60007f3e0ff */
[----:B------:R-:W-:Y:S01]  /*162b0*/  @P0 IADD3 R8, -R15, RZ, RZ ;  /* 0x000000ff0f080210 */ /* 0x000fe20007ffe1ff */
[----:B------:R-:W-:Y:S01]  /*162c0*/  @P0 IMAD.MOV R17, RZ, RZ, -R15 ;  /* 0x000000ffff110224 */ /* 0x000fe200078e0a0f */
[----:B------:R-:W-:Y:S02]  /*162d0*/  LEA.HI.X.SX32 R3, R3, R2, 0x1, P1 ;  /* 0x0000000203037211 */ /* 0x000fe400008f0eff */
[----:B------:R-:W-:-:S04]  /*162e0*/  IADD3 R25, P1, R8, R5, RZ ;  /* 0x0000000508197210 */ /* 0x000fc80007f3e0ff */
[----:B------:R-:W-:Y:S02]  /*162f0*/  LEA.HI.X.SX32 R19, R8, R3, 0x1, P1 ;  /* 0x0000000308137211 */ /* 0x000fe400008f0eff */
[C---:B------:R-:W-:Y:S02]  /*16300*/  LEA R28, P1, R25.reuse, R36, 0x1 ;  /* 0x00000024191c7211 */ /* 0x040fe400078208ff */
[----:B------:R-:W-:Y:S01]  /*16310*/  MOV R8, RZ ;  /* 0x000000ff00087202 */ /* 0x000fe20000000f00 */
[----:B------:R-:W-:Y:S01]  /*16320*/  @P0 IMAD.MOV R8, RZ, RZ, -R15 ;  /* 0x000000ffff080224 */ /* 0x000fe200078e0a0f */
[----:B------:R-:W-:Y:S01]  /*16330*/  LEA.HI.X R29, R25, R37, R19, 0x1, P1 ;  /* 0x00000025191d7211 */ /* 0x000fe200008f0c13 */
[----:B------:R-:W-:-:S03]  /*16340*/  IMAD.WIDE R24, R17, 0x2, R40 ;  /* 0x0000000211187825 */ /* 0x000fc600078e0228 */
[C---:B------:R-:W-:Y:S02]  /*16350*/  IADD3 R5, P1, R8.reuse, R5, RZ ;  /* 0x0000000508057210 */ /* 0x040fe40007f3e0ff */
[----:B--2---:R-:W2:Y:S02]  /*16360*/  LD.E.128 R28, [R28.64] ;  /* 0x000000061c1c7980 */ /* 0x004ea4000c101d00 */
[----:B------:R-:W-:Y:S02]  /*16370*/  LEA.HI.X.SX32 R3, R8, R3, 0x1, P1 ;  /* 0x0000000308037211 */ /* 0x000fe400008f0eff */
[C---:B---3--:R-:W-:Y:S01]  /*16380*/  LEA R32, P1, R5.reuse, R38, 0x1 ;  /* 0x0000002605207211 */ /* 0x048fe200078208ff */
[----:B------:R-:W3:Y:S03]  /*16390*/  LD.E.128 R24, [R24.64+0x80] ;  /* 0x0000800618187980 */ /* 0x000ee6000c101d00 */
        /* <DEDUP_REMOVED lines=9> */
[----:B------:R-:W-:Y:S02]  /*16430*/  SHF.L.U32 R23, R23, 0x10, RZ ;  /* 0x0000001017177819 */ /* 0x000fe400000006ff */
[C---:B--2---:R-:W-:Y:S01]  /*16440*/  SHF.L.U32 R19, R29.reuse, 0x10, RZ ;  /* 0x000000101d137819 */ /* 0x044fe200000006ff */
[----:B------:R-:W-:Y:S01]  /*16450*/  IMAD.U32 R22, R28, 0x10000, RZ ;  /* 0x000100001c167824 */ /* 0x000fe200078e00ff */
[----:B------:R-:W-:Y:S01]  /*16460*/  LOP3.LUT R43, R29, 0xffff0000, RZ, 0xc0, !PT ;  /* 0xffff00001d2b7812 */ /* 0x000fe200078ec0ff */
[----:B------:R-:W-:Y:S01]  /*16470*/  IMAD.U32 R42, R30, 0x10000, RZ ;  /* 0x000100001e2a7824 */ /* 0x000fe200078e00ff */
[----:B------:R-:W-:Y:S01]  /*16480*/  LOP3.LUT R21, R28, 0xffff0000, RZ, 0xc0, !PT ;  /* 0xffff00001c157812 */ /* 0x000fe200078ec0ff */
[----:B---3--:R-:W-:Y:S01]  /*16490*/  IMAD.U32 R45, R26, 0x10000, RZ ;  /* 0x000100001a2d7824 */ /* 0x008fe200078e00ff */
[----:B------:R-:W-:Y:S01]  /*164a0*/  LOP3.LUT R29, R30, 0xffff0000, RZ, 0xc0, !PT ;  /* 0xffff00001e1d7812 */ /* 0x000fe200078ec0ff */
[----:B------:R-:W-:Y:S01]  /*164b0*/  @!P0 FADD.FTZ R22, -R22, -RZ ;  /* 0x800000ff16168221 */ /* 0x000fe20000010100 */
[----:B------:R-:W-:Y:S01]  /*164c0*/  SHF.L.U32 R28, R31, 0x10, RZ ;  /* 0x000000101f1c7819 */ /* 0x000fe200000006ff */
[----:B------:R-:W-:Y:S01]  /*164d0*/  @!P0 FADD.FTZ R19, -R19, -RZ ;  /* 0x800000ff13138221 */ /* 0x000fe20000010100 */
[----:B------:R-:W-:Y:S01]  /*164e0*/  LOP3.LUT R30, R31, 0xffff0000, RZ, 0xc0, !PT ;  /* 0xffff00001f1e7812 */ /* 0x000fe200078ec0ff */
[C---:B------:R-:W-:Y:S01]  /*164f0*/  IMAD.U32 R31, R24.reuse, 0x10000, RZ ;  /* 0x00010000181f7824 */ /* 0x040fe200078e00ff */
        /* <DEDUP_REMOVED lines=12> */
[----:B------:R-:W-:Y:S01]  /*165c0*/  FMUL.FTZ R31, R31, R22 ;  /* 0x000000161f1f7220 */ /* 0x000fe20000410000 */
[----:B----4-:R-:W-:Y:S01]  /*165d0*/  LOP3.LUT R22, R32, 0xffff0000, RZ, 0xc0, !PT ;  /* 0xffff000020167812 */ /* 0x010fe200078ec0ff */
[----:B------:R-:W-:Y:S02]  /*165e0*/  FMUL.FTZ R19, R24, R19 ;  /* 0x0000001318137220 */ /* 0x000fe40000410000 */
[----:B------:R-:W-:Y:S01]  /*165f0*/  FMUL.FTZ R26, R26, R29 ;  /* 0x0000001d1a1a7220 */ /* 0x000fe20000410000 */
[----:B------:R-:W-:Y:S01]  /*16600*/  LOP3.LUT R29, R34, 0xffff0000, RZ, 0xc0, !PT ;  /* 0xffff0000221d7812 */ /* 0x000fe200078ec0ff */
[----:B------:R-:W-:Y:S02]  /*16610*/  FMUL.FTZ R27, R27, R30 ;  /* 0x0000001e1b1b7220 */ /* 0x000fe40000410000 */
        /* <DEDUP_REMOVED lines=20> */
[----:B------:R-:W-:-:S04]  /*16760*/  F2FP.BF16.PACK_AB R22, R17, R18 ;  /* 0x000000121116723e */ /* 0x000fc800000010ff */
[----:B------:R-:W-:Y:S02]  /*16770*/  F2FP.BF16.PACK_AB R23, R14, R23 ;  /* 0x000000170e17723e */ /* 0x000fe400000010ff */
.L_x_3836:
[----:B------:R-:W-:Y:S05]  /*16780*/  BSYNC B0 ;  /* 0x0000000000007941 */ /* 0x000fea0003800000 */
.L_x_3835:
[----:B-----5:R1:W-:Y:S02]  /*16790*/  STS.128 [R244+0x3800], R20 ;  /* 0x00380014f4007388 */ /* 0x0203e40000000c00 */
.L_x_3834:
[----:B------:R-:W-:Y:S05]  /*167a0*/  BSYNC B1 ;  /* 0x0000000000017941 */ /* 0x000fea0003800000 */
.L_x_3833:
        /* <DEDUP_REMOVED lines=31> */
[C---:B-----5:R-:W-:Y:S02]  /*169a0*/  SHF.L.U32 R8, R20.reuse, 0x10, RZ ;  /* 0x0000001014087819 */ /* 0x060fe400000006ff */
[----:B------:R-:W-:Y:S01]  /*169b0*/  LOP3.LUT R5, R20, 0xffff0000, RZ, 0xc0, !PT ;  /* 0xffff000014057812 */ /* 0x000fe200078ec0ff */
[C---:B------:R-:W-:Y:S01]  /*169c0*/  IMAD.U32 R20, R21.reuse, 0x10000, RZ ;  /* 0x0001000015147824 */ /* 0x040fe200078e00ff */
[----:B------:R-:W-:Y:S02]  /*169d0*/  LOP3.LUT R3, R21, 0xffff0000, RZ, 0xc0, !PT ;  /* 0xffff000015037812 */ /* 0x000fe400078ec0ff */
[C---:B------:R-:W-:Y:S02]  /*169e0*/  SHF.L.U32 R17, R22.reuse, 0x10, RZ ;  /* 0x0000001016117819 */ /* 0x040fe400000006ff */
[----:B------:R-:W-:Y:S01]  /*169f0*/  LOP3.LUT R14, R22, 0xffff0000, RZ, 0xc0, !PT ;  /* 0xffff0000160e7812 */ /* 0x000fe200078ec0ff */
[C---:B------:R-:W-:Y:S01]  /*16a00*/  IMAD.U32 R22, R23.reuse, 0x10000, RZ ;  /* 0x0001000017167824 */ /* 0x040fe200078e00ff */
[----:B------:R-:W-:-:S02]  /*16a10*/  LOP3.LUT R13, R23, 0xffff0000, RZ, 0xc0, !PT ;  /* 0xffff0000170d7812 */ /* 0x000fc400078ec0ff */
[C---:B--2---:R-:W-:Y:S01]  /*16a20*/  SHF.L.U32 R21, R28.reuse, 0x10, RZ ;  /* 0x000000101c157819 */ /* 0x044fe200000006ff */
[----:B------:R-:W-:Y:S01]  /*16a30*/  IMAD.U32 R18, R29, 0x10000, RZ ;  /* 0x000100001d127824 */ /* 0x000fe200078e00ff */
        /* <DEDUP_REMOVED lines=9> */
[C---:B---3--:R-:W-:Y:S01]  /*16ad0*/  IMAD.U32 R31, R25.reuse, 0x10000, RZ ;  /* 0x00010000191f7824 */ /* 0x048fe200078e00ff */
[----:B------:R-:W-:Y:S01]  /*16ae0*/  LOP3.LUT R43, R25, 0xffff0000, RZ, 0xc0, !PT ;  /* 0xffff0000192b7812 */ /* 0x000fe200078ec0ff */
[----:B------:R-:W-:Y:S01]  /*16af0*/  @!P0 FADD.FTZ R29, -R29, -RZ ;  /* 0x800000ff1d1d8221 */ /* 0x000fe20000010100 */
[----:B------:R-:W-:Y:S01]  /*16b00*/  SHF.L.U32 R46, R26, 0x10, RZ ;  /* 0x000000101a2e7819 */ /* 0x000fe200000006ff */
[----:B------:R-:W-:Y:S01]  /*16b10*/  @!P0 FADD.FTZ R28, -R28, -RZ ;  /* 0x800000ff1c1c8221 */ /* 0x000fe20000010100 */
[----:B------:R-:W-:Y:S01]  /*16b20*/  LOP3.LUT R25, R26, 0xffff0000, RZ, 0xc0, !PT ;  /* 0xffff00001a197812 */ /* 0x000fe200078ec0ff */
[C---:B------:R-:W-:Y:S01]  /*16b30*/  IMAD.U32 R26, R27.reuse, 0x10000, RZ ;  /* 0x000100001b1a7824 */ /* 0x040fe200078e00ff */
[----:B------:R-:W-:Y:S01]  /*16b40*/  SHF.L.U32 R44, R24, 0x10, RZ ;  /* 0x00000010182c7819 */ /* 0x000fe200000006ff */
[----:B------:R-:W-:Y:S01]  /*16b50*/  @!P0 FADD.FTZ R30, -R30, -RZ ;  /* 0x800000ff1e1e8221 */ /* 0x000fe20000010100 */
[----:B------:R-:W-:Y:S01]  /*16b60*/  LOP3.LUT R24, R24, 0xffff0000, RZ, 0xc0, !PT ;  /* 0xffff000018187812 */ /* 0x000fe200078ec0ff */
[----:B------:R-:W-:Y:S01]  /*16b70*/  FMUL.FTZ R46, R46, R29 ;  /* 0x0000001d2e2e7220 */ /* 0x000fe20000410000 */
[----:B------:R-:W-:Y:S01]  /*16b80*/  LOP3.LUT R27, R27, 0xffff0000, RZ, 0xc0, !PT ;  /* 0xffff00001b1b7812 */ /* 0x000fe200078ec0ff */
[----:B------:R-:W-:Y:S01]  /*16b90*/  FMUL.FTZ R25, R25, R28 ;  /* 0x0000001c19197220 */ /* 0x000fe20000410000 */
[C---:B----4-:R-:W-:Y:S01]  /*16ba0*/  SHF.L.U32 R29, R34.reuse, 0x10, RZ ;  /* 0x00000010221d7819 */ /* 0x050fe200000006ff */
[----:B------:R-:W-:Y:S01]  /*16bb0*/  @!P0 FADD.FTZ R21, -R21, -RZ ;  /* 0x800000ff15158221 */ /* 0x000fe20000010100 */
[----:B------:R-:W-:Y:S01]  /*16bc0*/  LOP3.LUT R28, R34, 0xffff0000, RZ, 0xc0, !PT ;  /* 0xffff0000221c7812 */ /* 0x000fe200078ec0ff */
[----:B------:R-:W-:Y:S01]  /*16bd0*/  @!P0 FADD.FTZ R42, -R42, -RZ ;  /* 0x800000ff2a2a8221 */ /* 0x000fe20000010100 */
[----:B------:R-:W-:Y:S01]  /*16be0*/  LOP3.LUT R34, R35, 0xffff0000, RZ, 0xc0, !PT ;  /* 0xffff000023227812 */ /* 0x000fe200078ec0ff */
[----:B------:R-:W-:Y:S01]  /*16bf0*/  FMUL.FTZ R24, R24, R19 ;  /* 0x0000001318187220 */ /* 0x000fe20000410000 */
[----:B------:R-:W-:Y:S01]  /*16c00*/  LOP3.LUT R19, R32, 0xffff0000, RZ, 0xc0, !PT ;  /* 0xffff000020137812 */ /* 0x000fe200078ec0ff */
[----:B------:R-:W-:Y:S01]  /*16c10*/  FMUL.FTZ R23, R26, R23 ;  /* 0x000000171a177220 */ /* 0x000fe20000410000 */
[----:B------:R-:W-:Y:S01]  /*16c20*/  SHF.L.U32 R26, R32, 0x10, RZ ;  /* 0x00000010201a7819 */ /* 0x000fe200000006ff */
[----:B------:R-:W-:Y:S01]  /*16c30*/  FMUL.FTZ R30, R27, R30 ;  /* 0x0000001e1b1e7220 */ /* 0x000fe20000410000 */
[----:B------:R-:W-:Y:S01]  /*16c40*/  LOP3.LUT R32, R33, 0xffff0000, RZ, 0xc0, !PT ;  /* 0xffff000021207812 */ /* 0x000fe200078ec0ff */
[----:B------:R-:W-:-:S02]  /*16c50*/  FMUL.FTZ R31, R31, R18 ;  /* 0x000000121f1f7220 */ /* 0x000fc40000410000 */
[----:B------:R-:W-:Y:S02]  /*16c60*/  IMAD.U32 R27, R35, 0x10000, RZ ;  /* 0x00010000231b7824 */ /* 0x000fe400078e00ff */
[----:B------:R-:W-:Y:S02]  /*16c70*/  FMUL.FTZ R21, R44, R21 ;  /* 0x000000152c157220 */ /* 0x000fe40000410000 */
[----:B------:R-:W-:Y:S02]  /*16c80*/  FMUL.FTZ R42, R43, R42 ;  /* 0x0000002a2b2a7220 */ /* 0x000fe40000410000 */
[----:B------:R-:W-:Y:S02]  /*16c90*/  IMAD.U32 R18, R33, 0x10000, RZ ;  /* 0x0001000021127824 */ /* 0x000fe400078e00ff */
[----:B------:R-:W-:Y:S02]  /*16ca0*/  FFMA.FTZ R17, R17, R29, R46 ;  /* 0x0000001d11117223 */ /* 0x000fe4000001002e */
[----:B------:R-:W-:-:S02]  /*16cb0*/  FFMA.FTZ R14, R14, R28, R25 ;  /* 0x0000001c0e0e7223 */ /* 0x000fc40000010019 */
        /* <DEDUP_REMOVED lines=11> */
.L_x_3840:
[----:B------:R-:W-:Y:S05]  /*16d70*/  BSYNC B0 ;  /* 0x0000000000007941 */ /* 0x000fea0003800000 */
.L_x_3839:
[----:B-----5:R1:W-:Y:S02]  /*16d80*/  STS.128 [R244+0x5800], R20 ;  /* 0x00580014f4007388 */ /* 0x0203e40000000c00 */
.L_x_3838:
[----:B------:R-:W-:Y:S05]  /*16d90*/  BSYNC B1 ;  /* 0x0000000000017941 */ /* 0x000fea0003800000 */
.L_x_3837:
        /* <DEDUP_REMOVED lines=43> */
[----:B------:R-:W-:Y:S02]  /*17050*/  LOP3.LUT R17, R24, 0xffff0000, RZ, 0xc0, !PT ;  /* 0xffff000018117812 */ /* 0x000fe400078ec0ff */
[C---:B------:R-:W-:Y:S02]  /*17060*/  SHF.L.U32 R9, R25.reuse, 0x10, RZ ;  /* 0x0000001019097819 */ /* 0x040fe400000006ff */
[----:B------:R-:W-:Y:S02]  /*17070*/  LOP3.LUT R24, R25, 0xffff0000, RZ, 0xc0, !PT ;  /* 0xffff000019187812 */ /* 0x000fe400078ec0ff */
[C---:B---3--:R-:W-:Y:S01]  /*17080*/  SHF.L.U32 R26, R29.reuse, 0x10, RZ ;  /* 0x000000101d1a7819 */ /* 0x048fe200000006ff */
[----:B------:R-:W-:Y:S01]  /*17090*/  IMAD.U32 R25, R28, 0x10000, RZ ;  /* 0x000100001c197824 */ /* 0x000fe200078e00ff */
        /* <DEDUP_REMOVED lines=10> */
[C---:B------:R-:W-:Y:S01]  /*17140*/  SHF.L.U32 R19, R27.reuse, 0x10, RZ ;  /* 0x000000101b137819 */ /* 0x040fe200000006ff */
[----:B------:R-:W-:Y:S01]  /*17150*/  FMUL.FTZ R29, R24, R29 ;  /* 0x0000001d181d7220 */ /* 0x000fe20000410000 */
[----:B------:R-:W-:Y:S01]  /*17160*/  LOP3.LUT R27, R27, 0xffff0000, RZ, 0xc0, !PT ;  /* 0xffff00001b1b7812 */ /* 0x000fe200078ec0ff */
[----:B------:R-:W-:-:S02]  /*17170*/  FMUL.FTZ R32, R21, R32 ;  /* 0x0000002015207220 */ /* 0x000fc40000410000 */
[----:B------:R-:W-:Y:S01]  /*17180*/  @!P0 FADD.FTZ R28, -R28, -RZ ;  /* 0x800000ff1c1c8221 */ /* 0x000fe20000010100 */
[----:B----4-:R-:W-:Y:S01]  /*17190*/  LOP3.LUT R21, R12, 0xffff0000, RZ, 0xc0, !PT ;  /* 0xffff00000c157812 */ /* 0x010fe200078ec0ff */
[----:B------:R-:W-:Y:S01]  /*171a0*/  FMUL.FTZ R9, R9, R26 ;  /* 0x0000001a09097220 */ /* 0x000fe20000410000 */
[C---:B------:R-:W-:Y:S01]  /*171b0*/  LOP3.LUT R26, R13.reuse, 0xffff0000, RZ, 0xc0, !PT ;  /* 0xffff00000d1a7812 */ /* 0x040fe200078ec0ff */
[----:B------:R-:W-:Y:S02]  /*171c0*/  @!P0 FADD.FTZ R34, -R34, -RZ ;  /* 0x800000ff22228221 */ /* 0x000fe40000010100 */
[----:B------:R-:W-:Y:S02]  /*171d0*/  @!P0 FADD.FTZ R30, -R30, -RZ ;  /* 0x800000ff1e1e8221 */ /* 0x000fe40000010100 */
[----:B------:R-:W-:Y:S02]  /*171e0*/  @!P0 FADD.FTZ R36, -R36, -RZ ;  /* 0x800000ff24248221 */ /* 0x000fe40000010100 */
[----:B------:R-:W-:Y:S01]  /*171f0*/  IMAD.U32 R24, R12, 0x10000, RZ ;  /* 0x000100000c187824 */ /* 0x000fe200078e00ff */
[----:B------:R-:W-:Y:S01]  /*17200*/  SHF.L.U32 R12, R13, 0x10, RZ ;  /* 0x000000100d0c7819 */ /* 0x000fe200000006ff */
[----:B------:R-:W-:Y:S01]  /*17210*/  FMUL.FTZ R18, R18, R25 ;  /* 0x0000001912127220 */ /* 0x000fe20000410000 */
[----:B------:R-:W-:Y:S01]  /*17220*/  SHF.L.U32 R13, R15, 0x10, RZ ;  /* 0x000000100f0d7819 */ /* 0x000fe200000006ff */
[C---:B------:R-:W-:Y:S01]  /*17230*/  IMAD.U32 R25, R14.reuse, 0x10000, RZ ;  /* 0x000100000e197824 */ /* 0x040fe200078e00ff */
[----:B------:R-:W-:Y:S01]  /*17240*/  LOP3.LUT R14, R14, 0xffff0000, RZ, 0xc0, !PT ;  /* 0xffff00000e0e7812 */ /* 0x000fe200078ec0ff */
[----:B------:R-:W-:Y:S01]  /*17250*/  FMUL.FTZ R17, R17, R28 ;  /* 0x0000001c11117220 */ /* 0x000fe20000410000 */
        /* <DEDUP_REMOVED lines=16> */
.L_x_3842:
[----:B------:R-:W-:Y:S05]  /*17360*/  BSYNC B0 ;  /* 0x0000000000007941 */ /* 0x000fea0003800000 */
.L_x_3841:
[----:B-----5:R1:W-:Y:S01]  /*17370*/  STS.128 [R244+0x7800], R20 ;  /* 0x00780014f4007388 */ /* 0x0203e20000000c00 */
[----:B------:R-:W-:Y:S05]  /*17380*/  BRA `(.L_x_3766) ;  /* 0x0000095000007947 */ /* 0x000fea0003800000 */
.L_x_3716:
        /* <DEDUP_REMOVED lines=37> */
.L_x_3844:
[----:B------:R-:W-:Y:S05]  /*175e0*/  BSYNC B0 ;  /* 0x0000000000007941 */ /* 0x000fea0003800000 */
.L_x_3843:
        /* <DEDUP_REMOVED lines=36> */
.L_x_3846:
[----:B------:R-:W-:Y:S05]  /*17830*/  BSYNC B0 ;  /* 0x0000000000007941 */ /* 0x000fea0003800000 */
.L_x_3845:
[----:B------:R-:W-:Y:S01]  /*17840*/  IADD3 R16, R182, 0x20, RZ ;  /* 0x00000020b6107810 */ /* 0x000fe20007ffe0ff */
[----:B------:R-:W-:Y:S03]  /*17850*/  BSSY B0, `(.L_x_3847) ;  /* 0x0000023000007945 */ /* 0x000fe60003800000 */
[----:B------:R-:W-:-:S13]  /*17860*/  ISETP.GE.AND P3, PT, R16, R5, PT ;  /* 0x000000051000720c */ /* 0x000fda0003f66270 */
[----:B------:R-:W-:Y:S05]  /*17870*/  @P3 BRA `(.L_x_3848) ;  /* 0x0000020000003947 */ /* 0x000fea0003800000 */
[----:B------:R-:W-:Y:S02]  /*17880*/  ISETP.GE.AND P5, PT, R18, R81, PT ;  /* 0x000000511200720c */ /* 0x000fe40003fa6270 */
[----:B------:R-:W-:-:S04]  /*17890*/  LEA R7, P3, R192, R188, 0x5 ;  /* 0x000000bcc0077211 */ /* 0x000fc800078628ff */
[----:B--2---:R-:W-:Y:S02]  /*178a0*/  LEA.HI.X R3, R192, R191, R193, 0x5, P3 ;  /* 0x000000bfc0037211 */ /* 0x004fe400018f2cc1 */
        /* <DEDUP_REMOVED lines=29> */
.L_x_3848:
[----:B------:R-:W-:Y:S05]  /*17a80*/  BSYNC B0 ;  /* 0x0000000000007941 */ /* 0x000fea0003800000 */
.L_x_3847:
[----:B------:R-:W-:-:S04]  /*17a90*/  IADD3 R4, R182, 0x30, RZ ;  /* 0x00000030b6047810 */ /* 0x000fc80007ffe0ff */
[----:B------:R-:W-:-:S13]  /*17aa0*/  ISETP.GE.AND P3, PT, R4, R5, PT ;  /* 0x000000050400720c */ /* 0x000fda0003f66270 */
[----:B------:R-:W-:Y:S05]  /*17ab0*/  @P3 BRA `(.L_x_3766) ;  /* 0x0000022000003947 */ /* 0x000fea0003800000 */
[----:B------:R-:W-:Y:S01]  /*17ac0*/  ISETP.GE.AND P5, PT, R18, R81, PT ;  /* 0x000000511200720c */ /* 0x000fe20003fa6270 */
[----:B------:R-:W-:Y:S02]  /*17ad0*/  IMAD.MOV.U32 R189, RZ, RZ, R191 ;  /* 0x000000ffffbd7224 */ /* 0x000fe400078e00bf */
[----:B------:R-:W-:Y:S02]  /*17ae0*/  IMAD R0, R193, 0x30, RZ ;  /* 0x00000030c1007824 */ /* 0x000fe400078e02ff */
[----:B------:R-:W-:-:S04]  /*17af0*/  IMAD.WIDE.U32 R192, R192, 0x30, R188 ;  /* 0x00000030c0c07825 */ /* 0x000fc800078e00bc */
[----:B--2---:R-:W-:Y:S01]  /*17b00*/  IMAD.IADD R3, R0, 0x1, R193 ;  /* 0x0000000100037824 */ /* 0x004fe200078e02c1 */
[CC--:B-1---5:R-:W-:Y:S02]  /*17b10*/  @!P0 LEA R12, P4, R192.reuse, R194.reuse, 0x1 ;  /* 0x000000c2c00c8211 */ /* 0x0e2fe400078808ff */
        /* <DEDUP_REMOVED lines=28> */
.L_x_3766:
[----:B------:R-:W-:Y:S05]  /*17ce0*/  BSYNC B3 ;  /* 0x0000000000037941 */ /* 0x000fea0003800000 */
.L_x_3715:
        /* <DEDUP_REMOVED lines=38> */
.L_x_3850:
[----:B------:R-:W-:Y:S05]  /*17f50*/  BSYNC B0 ;  /* 0x0000000000007941 */ /* 0x000fea0003800000 */
.L_x_3849:
        /* <DEDUP_REMOVED lines=10> */
[C---:B-12---:R-:W-:Y:S02]  /*18000*/  @P4 LEA R14, P6, R7.reuse, R186, 0x1 ;  /* 0x000000ba070e4211 */ /* 0x046fe400078c08ff */
        /* <DEDUP_REMOVED lines=27> */
.L_x_3852:
[----:B------:R-:W-:Y:S05]  /*181c0*/  BSYNC B0 ;  /* 0x0000000000007941 */ /* 0x000fea0003800000 */
.L_x_3851:
        /* <DEDUP_REMOVED lines=12> */
[----:B--2---:R-:W-:-:S04]  /*18290*/  @!P5 LEA R8, P2, R2, R236, 0x1 ;  /* 0x000000ec0208d211 */ /* 0x004fc800078408ff */
        /* <DEDUP_REMOVED lines=27> */
.L_x_3854:
[----:B------:R-:W-:Y:S05]  /*18450*/  BSYNC B0 ;  /* 0x0000000000007941 */ /* 0x000fea0003800000 */
.L_x_3853:
        /* <DEDUP_REMOVED lines=43> */
.L_x_3856:
[----:B------:R-:W-:Y:S05]  /*18710*/  BSYNC B0 ;  /* 0x0000000000007941 */ /* 0x000fea0003800000 */
.L_x_3855:
        /* <DEDUP_REMOVED lines=44> */
.L_x_3858:
[----:B------:R-:W-:Y:S05]  /*189e0*/  BSYNC B0 ;  /* 0x0000000000007941 */ /* 0x000fea0003800000 */
.L_x_3857:
        /* <DEDUP_REMOVED lines=12> */
[CC--:B--2---:R-:W-:Y:S02]  /*18ab0*/  @P5 LEA R14, P4, R230.reuse, R184.reuse, 0x1 ;  /* 0x000000b8e60e5211 */ /* 0x0c4fe400078808ff */
        /* <DEDUP_REMOVED lines=27> */
.L_x_3860:
[----:B------:R-:W-:Y:S05]  /*18c70*/  BSYNC B0 ;  /* 0x0000000000007941 */ /* 0x000fea0003800000 */
.L_x_3859:
        /* <DEDUP_REMOVED lines=13> */
[----:B--2---:R-:W-:-:S05]  /*18d50*/  SHF.L.U64.HI R6, R70, 0x5, R71 ;  /* 0x0000000546067819 */ /* 0x004fca0000010247 */
        /* <DEDUP_REMOVED lines=28> */
.L_x_3862:
[----:B------:R-:W-:Y:S05]  /*18f20*/  BSYNC B0 ;  /* 0x0000000000007941 */ /* 0x000fea0003800000 */
.L_x_3861:
        /* <DEDUP_REMOVED lines=10> */
[-C--:B------:R-:W-:Y:S01]  /*18fd0*/  @P2 MOV R4, R184.reuse ;  /* 0x000000b800042202 */ /* 0x080fe20000000f00 */
[----:B------:R-:W-:Y:S01]  /*18fe0*/  @P3 IMAD R3, R71, 0x60, RZ ;  /* 0x0000006047033824 */ /* 0x000fe200078e02ff */
[-C--:B------:R-:W-:Y:S02]  /*18ff0*/  @P2 MOV R5, R185.reuse ;  /* 0x000000b900052202 */ /* 0x080fe40000000f00 */
[----:B--2---:R-:W-:Y:S02]  /*19000*/  @P1 MOV R6, R184 ;  /* 0x000000b800061202 */ /* 0x004fe40000000f00 */
[----:B------:R-:W-:Y:S01]  /*19010*/  @P1 MOV R7, R185 ;  /* 0x000000b900071202 */ /* 0x000fe20000000f00 */
[----:B------:R-:W-:-:S04]  /*19020*/  @P2 IMAD.WIDE.U32 R12, R70, 0x60, R4 ;  /* 0x00000060460c2825 */ /* 0x000fc800078e0004 */
[C---:B------:R-:W-:Y:S02]  /*19030*/  @P1 IMAD R5, R71.reuse, 0x60, RZ ;  /* 0x0000006047051824 */ /* 0x040fe400078e02ff */
[----:B------:R-:W-:Y:S02]  /*19040*/  @P2 IMAD R4, R71, 0x60, RZ ;  /* 0x0000006047042824 */ /* 0x000fe400078e02ff */
[----:B------:R-:W-:-:S03]  /*19050*/  @P1 IMAD.WIDE.U32 R14, R70, 0x60, R6 ;  /* 0x00000060460e1825 */ /* 0x000fc600078e0006 */
[----:B------:R-:W-:Y:S01]  /*19060*/  @P2 IADD3 R13, R4, R13, RZ ;  /* 0x0000000d040d2210 */ /* 0x000fe20007ffe0ff */
[----:B------:R-:W-:Y:S01]  /*19070*/  @!P0 IMAD.WIDE.U32 R16, R70, 0x60, R184 ;  /* 0x0000006046108825 */ /* 0x000fe200078e00b8 */
[----:B------:R-:W-:-:S03]  /*19080*/  @P1 MOV R4, R14 ;  /* 0x0000000e00041202 */ /* 0x000fc60000000f00 */
[----:B------:R-:W-:Y:S02]  /*19090*/  @!P0 IMAD R71, R71, 0x60, RZ ;  /* 0x0000006047478824 */ /* 0x000fe400078e02ff */
[----:B------:R-:W-:-:S04]  /*190a0*/  @P3 IMAD.WIDE.U32 R6, R70, 0x60, R184 ;  /* 0x0000006046063825 */ /* 0x000fc800078e00b8 */
[----:B------:R-:W-:Y:S01]  /*190b0*/  @!P0 IMAD.IADD R17, R71, 0x1, R17 ;  /* 0x0000000147118824 */ /* 0x000fe200078e0211 */
[----:B------:R-:W-:Y:S01]  /*190c0*/  @P3 IADD3 R3, R3, R7, RZ ;  /* 0x0000000703033210 */ /* 0x000fe20007ffe0ff */
[----:B------:R-:W-:-:S03]  /*190d0*/  @P1 IMAD.IADD R5, R5, 0x1, R15 ;  /* 0x0000000105051824 */ /* 0x000fc600078e020f */
[----:B------:R-:W-:Y:S01]  /*190e0*/  @!PT LDS RZ, [RZ] ;  /* 0x00000000fffff984 */ /* 0x000fe20000000800 */
[----:B------:R-:W-:Y:S01]  /*190f0*/  @!PT LDS RZ, [RZ] ;  /* 0x00000000fffff984 */ /* 0x000fe20000000800 */
[----:B------:R-:W-:Y:S01]  /*19100*/  @!PT LDS RZ, [RZ] ;  /* 0x00000000fffff984 */ /* 0x000fe20000000800 */
[----:B------:R2:W-:Y:S01]  /*19110*/  @!P0 LDGSTS.E.BYPASS.LTC128B.128 [R244+0x11800], [R16.64] ;  /* 0x1180000010f48fae */ /* 0x0005e2000b901d46 */
[----:B------:R-:W-:-:S03]  /*19120*/  @P3 MOV R7, R3 ;  /* 0x0000000300073202 */ /* 0x000fc60000000f00 */
        /* <DEDUP_REMOVED lines=16> */
.L_x_3864:
[----:B------:R-:W-:Y:S05]  /*19230*/  BSYNC B0 ;  /* 0x0000000000007941 */ /* 0x000fea0003800000 */
.L_x_3863:
[C---:B------:R-:W-:Y:S01]  /*19240*/  IMAD.SHL.U32 R3, R73.reuse, 0x40, RZ ;  /* 0x0000004049037824 */ /* 0x040fe200078e00ff */
[----:B------:R-:W-:Y:S01]  /*19250*/  SHF.L.U32 R182, R182, 0x3, RZ ;  /* 0x00000003b6b67819 */ /* 0x000fe200000006ff */
[----:B------:R-:W-:Y:S01]  /*19260*/  IMAD R229, R72, 0x400, R55 ;  /* 0x0000040048e57824 */ /* 0x000fe200078e0237 */
[----:B------:R-:W-:Y:S01]  /*19270*/  R2P PR, R73, 0x6 ;  /* 0x0000000649007804 */ /* 0x000fe20000000000 */
[----:B------:R-:W0:Y:S01]  /*19280*/  LDGDEPBAR ;  /* 0x00000000000079af */ /* 0x000e220000000000 */
[----:B------:R-:W-:Y:S01]  /*19290*/  LOP3.LUT R3, R3, 0x1c0, RZ, 0xc0, !PT ;  /* 0x000001c003037812 */ /* 0x000fe200078ec0ff */
[----:B------:R-:W-:-:S03]  /*192a0*/  IMAD.SHL.U32 R229, R229, 0x2, RZ ;  /* 0x00000002e5e57824 */ /* 0x000fc600078e00ff */
[----:B------:R-:W-:Y:S01]  /*192b0*/  LOP3.LUT R182, R3, 0x8, R182, 0xf8, !PT ;  /* 0x0000000803b67812 */ /* 0x000fe200078ef8b6 */
[----:B------:R-:W-:Y:S01]  /*192c0*/  IMAD R227, R58, 0x2, R229 ;  /* 0x000000023ae37824 */ /* 0x000fe200078e02e5 */
[----:B------:R-:W-:Y:S01]  /*192d0*/  SHF.R.U32.HI R3, RZ, 0x3, R3 ;  /* 0x00000003ff037819 */ /* 0x000fe20000011603 */
[----:B---3--:R-:W-:Y:S01]  /*192e0*/  LDSM.16.M88.4 R24, [R229] ;  /* 0x00000000e518783b */ /* 0x008fe20000000200 */
[----:B------:R-:W-:Y:S02]  /*192f0*/  IMAD R225, R56, 0x2, R229 ;  /* 0x0000000238e17824 */ /* 0x000fe400078e02e5 */
        /* <DEDUP_REMOVED lines=8> */
[----:B--2---:R-:W2:Y:S01]  /*19380*/  LDSM.16.M88.4 R16, [R228+0x8000] ;  /* 0x00800000e410783b */ /* 0x004ea20000000200 */
[----:B------:R-:W-:-:S02]  /*19390*/  IADD3 R226, R228, 0x8020, RZ ;  /* 0x00008020e4e27810 */ /* 0x000fc40007ffe0ff */
[----:B------:R-:W-:Y:S01]  /*193a0*/  @P1 IADD3 R226, R3, -0x20, RZ ;  /* 0xffffffe003e21810 */ /* 0x000fe20007ffe0ff */
[----:B----4-:R-:W3:Y:S01]  /*193b0*/  LDSM.16.M88.4 R44, [R228+0x8800] ;  /* 0x00880000e42c783b */ /* 0x010ee20000000200 */
[----:B------:R-:W-:-:S03]  /*193c0*/  MOV R3, 0x40 ;  /* 0x0000004000037802 */ /* 0x000fc60000000f00 */
[----:B------:R-:W4:Y:S01]  /*193d0*/  LDSM.16.M88.4 R76, [R228+0x9000] ;  /* 0x00900000e44c783b */ /* 0x000f220000000200 */
[----:B------:R-:W-:-:S03]  /*193e0*/  SEL R3, R3, 0xffffffc0, !P2 ;  /* 0xffffffc003037807 */ /* 0x000fc60005000000 */
[----:B------:R-:W1:Y:S01]  /*193f0*/  LDSM.16.M88.4 R28, [R228+0x9800] ;  /* 0x00980000e41c783b */ /* 0x000e620000000200 */
[----:B------:R-:W-:Y:S02]  /*19400*/  IADD3 R222, R228, R3, RZ ;  /* 0x00000003e4de7210 */ /* 0x000fe40007ffe0ff */
[----:B------:R-:W-:Y:S01]  /*19410*/  IADD3 R215, R3, R226, RZ ;  /* 0x000000e203d77210 */ /* 0x000fe20007ffe0ff */
[----:B------:R-:W1:Y:S04]  /*19420*/  LDSM.16.M88.4 R4, [R226] ;  /* 0x00000000e204783b */ /* 0x000e680000000200 */
[----:B------:R-:W1:Y:S04]  /*19430*/  LDSM.16.M88.4 R92, [R226+0x800] ;  /* 0x00080000e25c783b */ /* 0x000e680000000200 */
[----:B------:R-:W1:Y:S04]  /*19440*/  LDSM.16.M88.4 R88, [R226+0x1000] ;  /* 0x00100000e258783b */ /* 0x000e680000000200 */
[----:B------:R-:W1:Y:S04]  /*19450*/  LDSM.16.M88.4 R84, [R226+0x1800] ;  /* 0x00180000e254783b */ /* 0x000e680000000200 */
[----:B------:R-:W1:Y:S04]  /*19460*/  LDSM.16.M88.4 R12, [R222+0x8000] ;  /* 0x00800000de0c783b */ /* 0x000e680000000200 */
[----:B------:R-:W1:Y:S01]  /*19470*/  LDSM.16.M88.4 R60, [R222+0x8800] ;  /* 0x00880000de3c783b */ /* 0x000e620000000200 */
[C---:B--2--5:R-:W-:Y:S03]  /*19480*/  HMMA.16816.F32.BF16 R20, R24.reuse, R16, RZ ;  /* 0x000000101814723c */ /* 0x064fe600000418ff */
[----:B------:R-:W4:Y:S04]  /*19490*/  LDSM.16.M88.4 R48, [R222+0x9000] ;  /* 0x00900000de30783b */ /* 0x000f280000000200 */
[----:B------:R-:W2:Y:S01]  /*194a0*/  LD.E R3, [R10.64+0x18c] ;  /* 0x00018c060a037980 */ /* 0x000ea2000c101900 */
[C---:B------:R-:W-:Y:S03]  /*194b0*/  HMMA.16816.F32.BF16 R16, R24.reuse, R18, RZ ;  /* 0x000000121810723c */ /* 0x040fe600000418ff */
[----:B------:R-:W-:Y:S04]  /*194c0*/  LDSM.16.M88.4 R100, [R215+0x4800] ;  /* 0x00480000d764783b */ /* 0x000fe80000000200 */
[----:B------:R-:W-:Y:S01]  /*194d0*/  LDSM.16.M88.4 R96, [R228+0xe800] ;  /* 0x00e80000e460783b */ /* 0x000fe20000000200 */
[C---:B---3--:R-:W-:Y:S08]  /*194e0*/  HMMA.16816.F32.BF16 R32, R24.reuse, R44, RZ ;  /* 0x0000002c1820723c */ /* 0x048ff000000418ff */
[C---:B----4-:R-:W-:Y:S08]  /*194f0*/  HMMA.16816.F32.BF16 R80, R24.reuse, R76, RZ ;  /* 0x0000004c1850723c */ /* 0x050ff000000418ff */
[C---:B------:R-:W-:Y:S08]  /*19500*/  HMMA.16816.F32.BF16 R44, R24.reuse, R46, RZ ;  /* 0x0000002e182c723c */ /* 0x040ff000000418ff */
[C---:B------:R-:W-:Y:S08]  /*19510*/  HMMA.16816.F32.BF16 R76, R24.reuse, R78, RZ ;  /* 0x0000004e184c723c */ /* 0x040ff000000418ff */
[C---:B-1----:R-:W-:Y:S08]  /*19520*/  HMMA.16816.F32.BF16 R68, R24.reuse, R28, RZ ;  /* 0x0000001c1844723c */ /* 0x042ff000000418ff */
[----:B------:R-:W-:Y:S01]  /*19530*/  HMMA.16816.F32.BF16 R24, R24, R30, RZ ;  /* 0x0000001e1818723c */ /* 0x000fe200000418ff */
[----:B------:R-:W1:Y:S07]  /*19540*/  LDSM.16.M88.4 R28, [R222+0x9800] ;  /* 0x00980000de1c783b */ /* 0x000e6e0000000200 */
        /* <DEDUP_REMOVED lines=11> */
[----:B------:R-:W4:Y:S04]  /*19600*/  LDSM.16.M88.4 R36, [R215+0x800] ;  /* 0x00080000d724783b */ /* 0x000f280000000200 */
[----:B------:R-:W-:Y:S03]  /*19610*/  LDSM.16.M88.4 R84, [R229+0x2000] ;  /* 0x00200000e554783b */ /* 0x000fe60000000200 */
[C---:B------:R-:W-:Y:S08]  /*19620*/  HMMA.16816.F32.BF16 R20, R64.reuse, R12, R20 ;  /* 0x0000000c4014723c */ /* 0x040ff00000041814 */
[C---:B------:R-:W-:Y:S01]  /*19630*/  HMMA.16816.F32.BF16 R16, R64.reuse, R14, R16 ;  /* 0x0000000e4010723c */ /* 0x040fe20000041810 */
[----:B------:R-:W3:Y:S07]  /*19640*/  LDSM.16.M88.4 R12, [R215+0x1000] ;  /* 0x00100000d70c783b */ /* 0x000eee0000000200 */
        /* <DEDUP_REMOVED lines=8> */
[----:B------:R-:W1:Y:S04]  /*196d0*/  LDSM.16.M88.4 R28, [R228+0xa000] ;  /* 0x00a00000e41c783b */ /* 0x000e680000000200 */
[----:B------:R-:W1:Y:S03]  /*196e0*/  LDSM.16.M88.4 R24, [R228+0xa800] ;  /* 0x00a80000e418783b */ /* 0x000e660000000200 */
[C---:B---3--:R-:W-:Y:S08]  /*196f0*/  HMMA.16816.F32.BF16 R20, R40.reuse, R4, R20 ;  /* 0x000000042814723c */ /* 0x048ff00000041814 */
[C---:B------:R-:W-:Y:S01]  /*19700*/  HMMA.16816.F32.BF16 R16, R40.reuse, R6, R16 ;  /* 0x000000062810723c */ /* 0x040fe20000041810 */
[----:B------:R-:W3:Y:S07]  /*19710*/  LDSM.16.M88.4 R4, [R228+0xb000] ;  /* 0x00b00000e404783b */ /* 0x000eee0000000200 */
[C---:B----4-:R-:W-:Y:S08]  /*19720*/  HMMA.16816.F32.BF16 R32, R40.reuse, R36, R32 ;  /* 0x000000242820723c */ /* 0x050ff00000041820 */
[C---:B------:R-:W-:Y:S01]  /*19730*/  HMMA.16816.F32.BF16 R44, R40.reuse, R38, R44 ;  /* 0x00000026282c723c */ /* 0x040fe2000004182c */
[----:B------:R-:W-:Y:S07]  /*19740*/  LDSM.16.M88.4 R36, [R227+0x2000] ;  /* 0x00200000e324783b */ /* 0x000fee0000000200 */
[C---:B------:R-:W-:Y:S08]  /*19750*/  HMMA.16816.F32.BF16 R80, R40.reuse, R12, R80 ;  /* 0x0000000c2850723c */ /* 0x040ff00000041850 */
[----:B------:R-:W-:Y:S01]  /*19760*/  HMMA.16816.F32.BF16 R76, R40, R14, R76 ;  /* 0x0000000e284c723c */ /* 0x000fe2000004184c */
[----:B------:R-:W4:Y:S07]  /*19770*/  LDSM.16.M88.4 R12, [R226+0x2000] ;  /* 0x00200000e20c783b */ /* 0x000f2e0000000200 */
[C---:B-1----:R-:W-:Y:S08]  /*19780*/  HMMA.16816.F32.BF16 R20, R84.reuse, R28, R20 ;  /* 0x0000001c5414723c */ /* 0x042ff00000041814 */
[----:B------:R-:W-:Y:S01]  /*19790*/  HMMA.16816.F32.BF16 R16, R84, R30, R16 ;  /* 0x0000001e5410723c */ /* 0x000fe20000041810 */
[----:B------:R-:W-:Y:S07]  /*197a0*/  LDSM.16.M88.4 R28, [R222+0xa800] ;  /* 0x00a80000de1c783b */ /* 0x000fee0000000200 */
[C---:B------:R-:W-:Y:S08]  /*197b0*/  HMMA.16816.F32.BF16 R68, R40.reuse, R60, R68 ;  /* 0x0000003c2844723c */ /* 0x040ff00000041844 */
[----:B------:R-:W-:Y:S01]  /*197c0*/  HMMA.16816.F32.BF16 R64, R40, R62, R64 ;  /* 0x0000003e2840723c */ /* 0x000fe20000041840 */
[----:B------:R-:W1:Y:S04]  /*197d0*/  LDSM.16.M88.4 R60, [R226+0x3000] ;  /* 0x00300000e23c783b */ /* 0x000e680000000200 */
[----:B------:R-:W-:Y:S03]  /*197e0*/  LDSM.16.M88.4 R40, [R226+0x3800] ;  /* 0x00380000e228783b */ /* 0x000fe60000000200 */
[C---:B------:R-:W-:Y:S08]  /*197f0*/  HMMA.16816.F32.BF16 R32, R84.reuse, R24, R32 ;  /* 0x000000185420723c */ /* 0x040ff00000041820 */
[C---:B------:R-:W-:Y:S01]  /*19800*/  HMMA.16816.F32.BF16 R44, R84.reuse, R26, R44 ;  /* 0x0000001a542c723c */ /* 0x040fe2000004182c */
[----:B------:R-:W-:Y:S07]  /*19810*/  LDSM.16.M88.4 R24, [R222+0xa000] ;  /* 0x00a00000de18783b */ /* 0x000fee0000000200 */
[C---:B---3--:R-:W-:Y:S08]  /*19820*/  HMMA.16816.F32.BF16 R80, R84.reuse, R4, R80 ;  /* 0x000000045450723c */ /* 0x048ff00000041850 */
[----:B------:R-:W-:Y:S01]  /*19830*/  HMMA.16816.F32.BF16 R76, R84, R6, R76 ;  /* 0x00000006544c723c */ /* 0x000fe2000004184c */
[----:B------:R-:W3:Y:S07]  /*19840*/  LDSM.16.M88.4 R4, [R225+0x2000] ;  /* 0x00200000e104783b */ /* 0x000eee0000000200 */
[C---:B----4-:R-:W-:Y:S08]  /*19850*/  HMMA.16816.F32.BF16 R20, R36.reuse, R12, R20 ;  /* 0x0000000c2414723c */ /* 0x050ff00000041814 */
[----:B------:R-:W-:Y:S01]  /*19860*/  HMMA.16816.F32.BF16 R16, R36, R14, R16 ;  /* 0x0000000e2410723c */ /* 0x000fe20000041810 */
[----:B------:R-:W4:Y:S07]  /*19870*/  LDSM.16.M88.4 R12, [R222+0xb000] ;  /* 0x00b00000de0c783b */ /* 0x000f2e0000000200 */
[C---:B------:R-:W-:Y:S08]  /*19880*/  HMMA.16816.F32.BF16 R68, R84.reuse, R88, R68 ;  /* 0x000000585444723c */ /* 0x040ff00000041844 */
[----:B------:R-:W-:Y:S01]  /*19890*/  HMMA.16816.F32.BF16 R64, R84, R90, R64 ;  /* 0x0000005a5440723c */ /* 0x000fe20000041840 */
[----:B------:R-:W-:Y:S04]  /*198a0*/  LDSM.16.M88.4 R84, [R215+0x2000] ;  /* 0x00200000d754783b */ /* 0x000fe80000000200 */
[----:B------:R-:W-:Y:S03]  /*198b0*/  LDSM.16.M88.4 R88, [R226+0x4000] ;  /* 0x00400000e258783b */ /* 0x000fe60000000200 */
[C---:B------:R-:W-:Y:S08]  /*198c0*/  HMMA.16816.F32.BF16 R32, R36.reuse, R48, R32 ;  /* 0x000000302420723c */ /* 0x040ff00000041820 */
[C---:B------:R-:W-:Y:S01]  /*198d0*/  HMMA.16816.F32.BF16 R44, R36.reuse, R50, R44 ;  /* 0x00000032242c723c */ /* 0x040fe2000004182c */
[----:B------:R-:W2:Y:S07]  /*198e0*/  LDSM.16.M88.4 R48, [R222+0xb800] ;  /* 0x00b80000de30783b */ /* 0x000eae0000000200 */
[C---:B-1----:R-:W-:Y:S08]  /*198f0*/  HMMA.16816.F32.BF16 R80, R36.reuse, R60, R80 ;  /* 0x0000003c2450723c */ /* 0x042ff00000041850 */
[----:B------:R-:W-:Y:S01]  /*19900*/  HMMA.16816.F32.BF16 R76, R36, R62, R76 ;  /* 0x0000003e244c723c */ /* 0x000fe2000004184c */
[----:B------:R-:W-:Y:S07]  /*19910*/  LDSM.16.M88.4 R60, [R215+0x2800] ;  /* 0x00280000d73c783b */ /* 0x000fee0000000200 */
[C---:B---3--:R-:W-:Y:S08]  /*19920*/  HMMA.16816.F32.BF16 R20, R4.reuse, R24, R20 ;  /* 0x000000180414723c */ /* 0x048ff00000041814 */
[----:B------:R-:W-:Y:S01]  /*19930*/  HMMA.16816.F32.BF16 R16, R4, R26, R16 ;  /* 0x0000001a0410723c */ /* 0x000fe20000041810 */
[----:B------:R-:W1:Y:S07]  /*19940*/  LDSM.16.M88.4 R24, [R224+0x2000] ;  /* 0x00200000e018783b */ /* 0x000e6e0000000200 */
[C---:B------:R-:W-:Y:S08]  /*19950*/  HMMA.16816.F32.BF16 R68, R36.reuse, R40, R68 ;  /* 0x000000282444723c */ /* 0x040ff00000041844 */
[----:B------:R-:W-:Y:S01]  /*19960*/  HMMA.16816.F32.BF16 R64, R36, R42, R64 ;  /* 0x0000002a2440723c */ /* 0x000fe20000041840 */
[----:B------:R-:W3:Y:S04]  /*19970*/  LDSM.16.M88.4 R40, [R215+0x3000] ;  /* 0x00300000d728783b */ /* 0x000ee80000000200 */
[----:B------:R-:W-:Y:S03]  /*19980*/  LDSM.16.M88.4 R36, [R229+0x4000] ;  /* 0x00400000e524783b */ /* 0x000fe60000000200 */
[C---:B------:R-:W-:Y:S08]  /*19990*/  HMMA.16816.F32.BF16 R32, R4.reuse, R28, R32 ;  /* 0x0000001c0420723c */ /* 0x040ff00000041820 */
[C---:B------:R-:W-:Y:S01]  /*199a0*/  HMMA.16816.F32.BF16 R44, R4.reuse, R30, R44 ;  /* 0x0000001e042c723c */ /* 0x040fe2000004182c */
[----:B------:R-:W-:Y:S07]  /*199b0*/  LDSM.16.M88.4 R28, [R215+0x3800] ;  /* 0x00380000d71c783b */ /* 0x000fee0000000200 */
[C---:B----4-:R-:W-:Y:S08]  /*199c0*/  HMMA.16816.F32.BF16 R80, R4.reuse, R12, R80 ;  /* 0x0000000c0450723c */ /* 0x050ff00000041850 */
[C---:B------:R-:W-:Y:S01]  /*199d0*/  HMMA.16816.F32.BF16 R76, R4.reuse, R14, R76 ;  /* 0x0000000e044c723c */ /* 0x040fe2000004184c */
[----:B------:R-:W4:Y:S07]  /*199e0*/  LDSM.16.M88.4 R12, [R228+0xc000] ;  /* 0x00c00000e40c783b */ /* 0x000f2e0000000200 */
[C---:B--2---:R-:W-:Y:S08]  /*199f0*/  HMMA.16816.F32.BF16 R68, R4.reuse, R48, R68 ;  /* 0x000000300444723c */ /* 0x044ff00000041844 */
[----:B------:R-:W-:Y:S01]  /*19a00*/  HMMA.16816.F32.BF16 R64, R4, R50, R64 ;  /* 0x000000320440723c */ /* 0x000fe20000041840 */
[----:B------:R-:W2:Y:S04]  /*19a10*/  LDSM.16.M88.4 R4, [R228+0xc800] ;  /* 0x00c80000e404783b */ /* 0x000ea80000000200 */
[----:B------:R-:W-:Y:S03]  /*19a20*/  LDSM.16.M88.4 R48, [R228+0xd000] ;  /* 0x00d00000e430783b */ /* 0x000fe60000000200 */
[C---:B-1----:R-:W-:Y:S08]  /*19a30*/  HMMA.16816.F32.BF16 R20, R24.reuse, R84, R20 ;  /* 0x000000541814723c */ /* 0x042ff00000041814 */
[C---:B------:R-:W-:Y:S01]  /*19a40*/  HMMA.16816.F32.BF16 R16, R24.reuse, R86, R16 ;  /* 0x000000561810723c */ /* 0x040fe20000041810 */
[----:B------:R-:W-:Y:S07]  /*19a50*/  LDSM.16.M88.4 R84, [R215+0x4000] ;  /* 0x00400000d754783b */ /* 0x000fee0000000200 */
[C---:B------:R-:W-:Y:S08]  /*19a60*/  HMMA.16816.F32.BF16 R32, R24.reuse, R60, R32 ;  /* 0x0000003c1820723c */ /* 0x040ff00000041820 */
[C---:B------:R-:W-:Y:S01]  /*19a70*/  HMMA.16816.F32.BF16 R44, R24.reuse, R62, R44 ;  /* 0x0000003e182c723c */ /* 0x040fe2000004182c */
[----:B------:R-:W-:Y:S07]  /*19a80*/  LDSM.16.M88.4 R60, [R228+0xd800] ;  /* 0x00d80000e43c783b */ /* 0x000fee0000000200 */
[C---:B---3--:R-:W-:Y:S08]  /*19a90*/  HMMA.16816.F32.BF16 R80, R24.reuse, R40, R80 ;  /* 0x000000281850723c */ /* 0x048ff00000041850 */
[----:B------:R-:W-:Y:S01]  /*19aa0*/  HMMA.16816.F32.BF16 R76, R24, R42, R76 ;  /* 0x0000002a184c723c */ /* 0x000fe2000004184c */
[----:B------:R-:W1:Y:S07]  /*19ab0*/  LDSM.16.M88.4 R40, [R227+0x4000] ;  /* 0x00400000e328783b */ /* 0x000e6e0000000200 */
[C---:B----4-:R-:W-:Y:S08]  /*19ac0*/  HMMA.16816.F32.BF16 R20, R36.reuse, R12, R20 ;  /* 0x0000000c2414723c */ /* 0x050ff00000041814 */
[C---:B------:R-:W-:Y:S01]  /*19ad0*/  HMMA.16816.F32.BF16 R16, R36.reuse, R14, R16 ;  /* 0x0000000e2410723c */ /* 0x040fe20000041810 */
[----:B------:R-:W-:Y:S07]  /*19ae0*/  LDSM.16.M88.4 R12, [R222+0xc000] ;  /* 0x00c00000de0c783b */ /* 0x000fee0000000200 */
[C---:B--2---:R-:W-:Y:S08]  /*19af0*/  HMMA.16816.F32.BF16 R32, R36.reuse, R4, R32 ;  /* 0x000000042420723c */ /* 0x044ff00000041820 */
[----:B------:R-:W-:Y:S01]  /*19b00*/  HMMA.16816.F32.BF16 R44, R36, R6, R44 ;  /* 0x00000006242c723c */ /* 0x000fe2000004182c */
[----:B------:R-:W2:Y:S07]  /*19b10*/  LDSM.16.M88.4 R4, [R225+0x4000] ;  /* 0x00400000e104783b */ /* 0x000eae0000000200 */
[C---:B------:R-:W-:Y:S08]  /*19b20*/  HMMA.16816.F32.BF16 R68, R24.reuse, R28, R68 ;  /* 0x0000001c1844723c */ /* 0x040ff00000041844 */
[----:B------:R-:W-:Y:S01]  /*19b30*/  HMMA.16816.F32.BF16 R64, R24, R30, R64 ;  /* 0x0000001e1840723c */ /* 0x000fe20000041840 */
[----:B------:R-:W3:Y:S04]  /*19b40*/  LDSM.16.M88.4 R28, [R226+0x4800] ;  /* 0x00480000e21c783b */ /* 0x000ee80000000200 */
[----:B------:R-:W4:Y:S03]  /*19b50*/  LDSM.16.M88.4 R24, [R226+0x5000] ;  /* 0x00500000e218783b */ /* 0x000f260000000200 */
[C---:B-1----:R-:W-:Y:S08]  /*19b60*/  HMMA.16816.F32.BF16 R20, R40.reuse, R88, R20 ;  /* 0x000000582814723c */ /* 0x042ff00000041814 */
[----:B------:R-:W-:Y:S01]  /*19b70*/  HMMA.16816.F32.BF16 R16, R40, R90, R16 ;  /* 0x0000005a2810723c */ /* 0x000fe20000041810 */
[----:B------:R-:W-:Y:S07]  /*19b80*/  LDSM.16.M88.4 R88, [R215+0x5000] ;  /* 0x00500000d758783b */ /* 0x000fee0000000200 */
        /* <DEDUP_REMOVED lines=26> */
[C---:B---3--:R-:W-:Y:S08]  /*19d30*/  HMMA.16816.F32.BF16 R32, R4.reuse, R28, R32 ;  /* 0x0000001c0420723c */ /* 0x048ff00000041820 */
[C---:B------:R-:W-:Y:S01]  /*19d40*/  HMMA.16816.F32.BF16 R44, R4.reuse, R30, R44 ;  /* 0x0000001e042c723c */ /* 0x040fe2000004182c */
[----:B------:R-:W-:Y:S07]  /*19d50*/  LDSM.16.M88.4 R28, [R225+0x6000] ;  /* 0x00600000e11c783b */ /* 0x000fee0000000200 */
[C---:B----4-:R-:W-:Y:S08]  /*19d60*/  HMMA.16816.F32.BF16 R80, R4.reuse, R24, R80 ;  /* 0x000000180450723c */ /* 0x050ff00000041850 */
        /* <DEDUP_REMOVED lines=8> */
[----:B------:R-:W3:Y:S03]  /*19df0*/  LDSM.16.M88.4 R4, [R215+0x6000] ;  /* 0x00600000d704783b */ /* 0x000ee60000000200 */
[C---:B------:R-:W-:Y:S08]  /*19e00*/  HMMA.16816.F32.BF16 R32, R92.reuse, R100, R32 ;  /* 0x000000645c20723c */ /* 0x040ff00000041820 */
[C---:B------:R-:W-:Y:S08]  /*19e10*/  HMMA.16816.F32.BF16 R44, R92.reuse, R102, R44 ;  /* 0x000000665c2c723c */ /* 0x040ff0000004182c */
[----:B------:R-:W-:Y:S01]  /*19e20*/  HMMA.16816.F32.BF16 R100, R92, R88, R80 ;  /* 0x000000585c64723c */ /* 0x000fe20000041850 */
[----:B------:R-:W-:Y:S07]  /*19e30*/  LDSM.16.M88.4 R80, [R222+0xe800] ;  /* 0x00e80000de50783b */ /* 0x000fee0000000200 */
[C---:B--2---:R-:W-:Y:S08]  /*19e40*/  HMMA.16816.F32.BF16 R20, R28.reuse, R24, R20 ;  /* 0x000000181c14723c */ /* 0x044ff00000041814 */
[----:B------:R-:W-:Y:S01]  /*19e50*/  HMMA.16816.F32.BF16 R16, R28, R26, R16 ;  /* 0x0000001a1c10723c */ /* 0x000fe20000041810 */
[----:B------:R-:W2:Y:S07]  /*19e60*/  LDSM.16.M88.4 R24, [R226+0x7000] ;  /* 0x00700000e218783b */ /* 0x000eae0000000200 */
[----:B------:R-:W-:Y:S01]  /*19e70*/  HMMA.16816.F32.BF16 R76, R92, R90, R76 ;  /* 0x0000005a5c4c723c */ /* 0x000fe2000004184c */
[----:B------:R-:W4:Y:S07]  /*19e80*/  LDSM.16.M88.4 R88, [R228+0xf800] ;  /* 0x00f80000e458783b */ /* 0x000f2e0000000200 */
[----:B-1----:R-:W-:Y:S08]  /*19e90*/  HMMA.16816.F32.BF16 R100, R60, R48, R100 ;  /* 0x000000303c64723c */ /* 0x002ff00000041864 */
[----:B---3--:R-:W-:Y:S08]  /*19ea0*/  HMMA.16816.F32.BF16 R20, R12, R4, R20 ;  /* 0x000000040c14723c */ /* 0x008ff00000041814 */
[C---:B------:R-:W-:Y:S08]  /*19eb0*/  HMMA.16816.F32.BF16 R68, R92.reuse, R84, R68 ;  /* 0x000000545c44723c */ /* 0x040ff00000041844 */
[----:B------:R-:W-:Y:S01]  /*19ec0*/  HMMA.16816.F32.BF16 R84, R92, R86, R64 ;  /* 0x000000565c54723c */ /* 0x000fe20000041840 */
[----:B------:R-:W-:Y:S07]  /*19ed0*/  LDSM.16.M88.4 R64, [R215+0x6800] ;  /* 0x00680000d740783b */ /* 0x000fee0000000200 */
[----:B------:R-:W-:Y:S01]  /*19ee0*/  HMMA.16816.F32.BF16 R16, R12, R6, R16 ;  /* 0x000000060c10723c */ /* 0x000fe20000041810 */
[-C--:B------:R-:W-:Y:S01]  /*19ef0*/  FMUL.FTZ R48, R20, R3.reuse ;  /* 0x0000000314307220 */ /* 0x080fe20000410000 */
[----:B------:R-:W-:Y:S01]  /*19f00*/  LDSM.16.M88.4 R4, [R222+0xf000] ;  /* 0x00f00000de04783b */ /* 0x000fe20000000200 */
[----:B------:R-:W-:-:S05]  /*19f10*/  FMUL.FTZ R49, R21, R3 ;  /* 0x0000000315317220 */ /* 0x000fca0000410000 */
[----:B------:R-:W-:Y:S08]  /*19f20*/  HMMA.16816.F32.BF16 R76, R60, R50, R76 ;  /* 0x000000323c4c723c */ /* 0x000ff0000004184c */
[----:B--2---:R-:W-:Y:S07]  /*19f30*/  HMMA.16816.F32.BF16 R100, R40, R24, R100 ;  /* 0x000000182864723c */ /* 0x004fee0000041864 */
[----:B------:R-:W-:-:S02]  /*19f40*/  FMUL.FTZ R24, R22, R3 ;  /* 0x0000000316187220 */ /* 0x000fc40000410000 */
[-C--:B------:R-:W-:Y:S02]  /*19f50*/  FMUL.FTZ R25, R23, R3.reuse ;  /* 0x0000000317197220 */ /* 0x080fe40000410000 */
[----:B------:R-:W1:Y:S01]  /*19f60*/  LDSM.16.M88.4 R20, [R226+0x7800] ;  /* 0x00780000e214783b */ /* 0x000e620000000200 */
[----:B------:R-:W-:Y:S01]  /*19f70*/  HMMA.16816.F32.BF16 R32, R60, R96, R32 ;  /* 0x000000603c20723c */ /* 0x000fe20000041820 */
[----:B------:R-:W-:-:S07]  /*19f80*/  FMUL.FTZ R16, R16, R3 ;  /* 0x0000000310107220 */ /* 0x000fce0000410000 */
[C---:B------:R-:W-:Y:S01]  /*19f90*/  HMMA.16816.F32.BF16 R44, R60.reuse, R98, R44 ;  /* 0x000000623c2c723c */ /* 0x040fe2000004182c */
[----:B------:R2:W3:Y:S07]  /*19fa0*/  MUFU.TANH R50, R16 ;  /* 0x0000001000327308 */ /* 0x0004ee0000002400 */
[----:B----4-:R-:W-:Y:S01]  /*19fb0*/  HMMA.16816.F32.BF16 R68, R60, R88, R68 ;  /* 0x000000583c44723c */ /* 0x010fe20000041844 */
[----:B------:R-:W-:-:S07]  /*19fc0*/  FMUL.FTZ R51, R17, R3 ;  /* 0x0000000311337220 */ /* 0x000fce0000410000 */
[----:B------:R-:W-:Y:S08]  /*19fd0*/  HMMA.16816.F32.BF16 R84, R60, R90, R84 ;  /* 0x0000005a3c54723c */ /* 0x000ff00000041854 */
[----:B------:R-:W-:Y:S07]  /*19fe0*/  HMMA.16816.F32.BF16 R76, R40, R26, R76 ;  /* 0x0000001a284c723c */ /* 0x000fee000004184c */
[----:B------:R-:W-:-:S02]  /*19ff0*/  FMUL.FTZ R26, R18, R3 ;  /* 0x00000003121a7220 */ /* 0x000fc40000410000 */
[----:B------:R-:W-:Y:S02]  /*1a000*/  FMUL.FTZ R27, R19, R3 ;  /* 0x00000003131b7220 */ /* 0x000fe40000410000 */
[----:B--2---:R-:W2:Y:S01]  /*1a010*/  LDSM.16.M88.4 R16, [R222+0xf800] ;  /* 0x00f80000de10783b */ /* 0x004ea20000000200 */
[C---:B------:R-:W-:Y:S08]  /*1a020*/  HMMA.16816.F32.BF16 R32, R40.reuse, R36, R32 ;  /* 0x000000242820723c */ /* 0x040ff00000041820 */
[C---:B------:R-:W-:Y:S01]  /*1a030*/  HMMA.16816.F32.BF16 R44, R40.reuse, R38, R44 ;  /* 0x00000026282c723c */ /* 0x040fe2000004182c */
[----:B------:R-:W4:Y:S07]  /*1a040*/  LDSM.16.M88.4 R36, [R215+0x7000] ;  /* 0x00700000d724783b */ /* 0x000f2e0000000200 */
[C---:B-1----:R-:W-:Y:S08]  /*1a050*/  HMMA.16816.F32.BF16 R68, R40.reuse, R20, R68 ;  /* 0x000000142844723c */ /* 0x042ff00000041844 */
[----:B------:R-:W-:Y:S08]  /*1a060*/  HMMA.16816.F32.BF16 R84, R40, R22, R84 ;  /* 0x000000162854723c */ /* 0x000ff00000041854 */
[C---:B------:R-:W-:Y:S08]  /*1a070*/  HMMA.16816.F32.BF16 R100, R28.reuse, R4, R100 ;  /* 0x000000041c64723c */ /* 0x040ff00000041864 */
[----:B------:R-:W-:Y:S01]  /*1a080*/  HMMA.16816.F32.BF16 R76, R28, R6, R76 ;  /* 0x000000061c4c723c */ /* 0x000fe2000004184c */
[----:B------:R-:W1:Y:S01]  /*1a090*/  LDSM.16.M88.4 R4, [R215+0x7800] ;  /* 0x00780000d704783b */ /* 0x000e620000000200 */
[----:B------:R-:W-:Y:S01]  /*1a0a0*/  IMAD R72, R72, 0x10, R53 ;  /* 0x0000001048487824 */ /* 0x000fe200078e0235 */
[----:B------:R-:W-:Y:S01]  /*1a0b0*/  ISETP.GT.AND P6, PT, R245, R234, PT ;  /* 0x000000eaf500720c */ /* 0x000fe20003fc4270 */
[----:B------:R-:W1:Y:S01]  /*1a0c0*/  MUFU.TANH R48, R48 ;  /* 0x0000003000307308 */ /* 0x000e620000002400 */
[----:B------:R-:W-:Y:S01]  /*1a0d0*/  IADD3 R8, -R8, R57, -R240 ;  /* 0x0000003908087210 */ /* 0x000fe20007ffe9f0 */
[----:B------:R-:W-:-:S04]  /*1a0e0*/  DEPBAR.LE SB0, 0x0 ;  /* 0x000080000000791a */ /* 0x000fc80000000000 */
[C---:B------:R-:W-:Y:S08]  /*1a0f0*/  HMMA.16816.F32.BF16 R32, R28.reuse, R80, R32 ;  /* 0x000000501c20723c */ /* 0x040ff00000041820 */
[C---:B------:R-:W-:Y:S08]  /*1a100*/  HMMA.16816.F32.BF16 R44, R28.reuse, R82, R44 ;  /* 0x000000521c2c723c */ /* 0x040ff0000004182c */
[C---:B--2---:R-:W-:Y:S08]  /*1a110*/  HMMA.16816.F32.BF16 R68, R28.reuse, R16, R68 ;  /* 0x000000101c44723c */ /* 0x044ff00000041844 */
[----:B------:R-:W-:Y:S08]  /*1a120*/  HMMA.16816.F32.BF16 R84, R28, R18, R84 ;  /* 0x000000121c54723c */ /* 0x000ff00000041854 */
[C---:B------:R-:W-:Y:S08]  /*1a130*/  HMMA.16816.F32.BF16 R32, R12.reuse, R64, R32 ;  /* 0x000000400c20723c */ /* 0x040ff00000041820 */
[C---:B------:R-:W-:Y:S08]  /*1a140*/  HMMA.16816.F32.BF16 R44, R12.reuse, R66, R44 ;  /* 0x000000420c2c723c */ /* 0x040ff0000004182c */
[C---:B----4-:R-:W-:Y:S08]  /*1a150*/  HMMA.16816.F32.BF16 R100, R12.reuse, R36, R100 ;  /* 0x000000240c64723c */ /* 0x050ff00000041864 */
[C---:B------:R-:W-:Y:S08]  /*1a160*/  HMMA.16816.F32.BF16 R76, R12.reuse, R38, R76 ;  /* 0x000000260c4c723c */ /* 0x040ff0000004184c */
[C---:B-1----:R-:W-:Y:S08]  /*1a170*/  HMMA.16816.F32.BF16 R68, R12.reuse, R4, R68 ;  /* 0x000000040c44723c */ /* 0x042ff00000041844 */
[----:B------:R-:W-:Y:S01]  /*1a180*/  HMMA.16816.F32.BF16 R84, R12, R6, R84 ;  /* 0x000000060c54723c */ /* 0x000fe20000041854 */
[----:B------:R-:W-:-:S02]  /*1a190*/  FMUL.FTZ R20, R34, R3 ;  /* 0x0000000322147220 */ /* 0x000fc40000410000 */
[-C--:B------:R-:W-:Y:S02]  /*1a1a0*/  FMUL.FTZ R21, R35, R3.reuse ;  /* 0x0000000323157220 */ /* 0x080fe40000410000 */
[-C--:B------:R-:W-:Y:S02]  /*1a1b0*/  FMUL.FTZ R32, R32, R3.reuse ;  /* 0x0000000320207220 */ /* 0x080fe40000410000 */
[-C--:B------:R-:W-:Y:S02]  /*1a1c0*/  FMUL.FTZ R33, R33, R3.reuse ;  /* 0x0000000321217220 */ /* 0x080fe40000410000 */
[-C--:B------:R-:W-:Y:S02]  /*1a1d0*/  FMUL.FTZ R35, R44, R3.reuse ;  /* 0x000000032c237220 */ /* 0x080fe40000410000 */
[-C--:B------:R-:W-:Y:S02]  /*1a1e0*/  FMUL.FTZ R34, R45, R3.reuse ;  /* 0x000000032d227220 */ /* 0x080fe40000410000 */
[----:B------:R-:W-:-:S02]  /*1a1f0*/  FMUL.FTZ R22, R46, R3 ;  /* 0x000000032e167220 */ /* 0x000fc40000410000 */
[-C--:B------:R-:W-:Y:S01]  /*1a200*/  FMUL.FTZ R16, R47, R3.reuse ;  /* 0x000000032f107220 */ /* 0x080fe20000410000 */
[----:B------:R-:W-:Y:S01]  /*1a210*/  IADD3 R5, R57, 0x1, -R240 ;  /* 0x0000000139057810 */ /* 0x000fe20007ffe8f0 */
        /* <DEDUP_REMOVED lines=15> */
[----:B------:R-:W-:Y:S01]  /*1a310*/  FMUL.FTZ R87, R87, R3 ;  /* 0x0000000357577220 */ /* 0x000fe20000410000 */
[----:B------:R-:W-:Y:S01]  /*1a320*/  IADD3 R59, R59, R72, RZ ;  /* 0x000000483b3b7210 */ /* 0x000fe20007ffe0ff */
[----:B------:R-:W1:Y:S01]  /*1a330*/  MUFU.TANH R49, R49 ;  /* 0x0000003100317308 */ /* 0x000e620000002400 */
[----:B------:R-:W-:-:S02]  /*1a340*/  IMAD.IADD R2, R2, 0x1, R5 ;  /* 0x0000000102027824 */ /* 0x000fc400078e0205 */
[----:B------:R-:W-:-:S05]  /*1a350*/  IADD3 R5, R59, 0x8, RZ ;  /* 0x000000083b057810 */ /* 0x000fca0007ffe0ff */
[----:B------:R-:W2:Y:S01]  /*1a360*/  MUFU.TANH R24, R24 ;  /* 0x0000001800187308 */ /* 0x000ea20000002400 */
[----:B------:R-:W-:-:S07]  /*1a370*/  IMAD.IADD R4, R59, 0x1, R2 ;  /* 0x000000013b047824 */ /* 0x000fce00078e0202 */
[----:B------:R-:W4:Y:S01]  /*1a380*/  MUFU.TANH R25, R25 ;  /* 0x0000001900197308 */ /* 0x000f220000002400 */
[----:B------:R-:W-:-:S07]  /*1a390*/  IMAD.IADD R248, R8, 0x1, R5 ;  /* 0x0000000108f87824 */ /* 0x000fce00078e0205 */
        /* <DEDUP_REMOVED lines=26> */
[----:B------:R1:W1:Y:S01]  /*1a540*/  MUFU.TANH R180, R87 ;  /* 0x0000005700b47308 */ /* 0x0002620000002400 */
[----:B------:R-:W-:Y:S01]  /*1a550*/  IADD3 R250, R59, R8, RZ ;  /* 0x000000083bfa7210 */ /* 0x000fe20007ffe0ff */
[----:B------:R-:W-:Y:S01]  /*1a560*/  BSSY B1, `(.L_x_3865) ;  /* 0x00000d8000017945 */ /* 0x000fe20003800000 */
[----:B------:R-:W-:-:S02]  /*1a570*/  IADD3 R2, R2, R5, RZ ;  /* 0x0000000502027210 */ /* 0x000fc40007ffe0ff */
[----:B------:R-:W-:Y:S02]  /*1a580*/  ISETP.NE.U32.AND P0, PT, R242, RZ, PT ;  /* 0x000000fff200720c */ /* 0x000fe40003f05070 */
[-C--:B------:R-:W-:Y:S02]  /*1a590*/  IMNMX R249, R4, R57.reuse, PT ;  /* 0x0000003904f97217 */ /* 0x080fe40003800200 */
[----:B------:R-:W-:Y:S02]  /*1a5a0*/  IMNMX R247, R2, R57, PT ;  /* 0x0000003902f77217 */ /* 0x000fe40003800200 */
[----:B------:R-:W-:Y:S02]  /*1a5b0*/  ISETP.NE.AND.EX P0, PT, R243, RZ, PT, P0 ;  /* 0x000000fff300720c */ /* 0x000fe40003f05300 */
[----:B------:R-:W-:Y:S02]  /*1a5c0*/  IMNMX R250, RZ, R250, !PT ;  /* 0x000000fafffa7217 */ /* 0x000fe40007800200 */
[----:B------:R-:W-:-:S02]  /*1a5d0*/  IMNMX R248, RZ, R248, !PT ;  /* 0x000000f8fff87217 */ /* 0x000fc40007800200 */
        /* <DEDUP_REMOVED lines=22> */
[-C--:B--2---:R-:W-:Y:S02]  /*1a740*/  IABS R5, R7.reuse ;  /* 0x0000000700057213 */ /* 0x084fe40000000000 */
        /* <DEDUP_REMOVED lines=17> */
[----:B------:R-:W-:Y:S01]  /*1a860*/  IMAD R4, R12, R3, R4 ;  /* 0x000000030c047224 */ /* 0x000fe200078e0204 */
[----:B------:R-:W-:Y:S02]  /*1a870*/  LOP3.LUT R3, RZ, R7, RZ, 0x33, !PT ;  /* 0x00000007ff037212 */ /* 0x000fe400078e33ff */
[C---:B------:R-:W-:Y:S02]  /*1a880*/  ISETP.GT.U32.AND P2, PT, R5.reuse, R2, PT ;  /* 0x000000020500720c */ /* 0x040fe40003f44070 */
[----:B------:R-:W-:-:S11]  /*1a890*/  ISETP.GT.U32.AND P3, PT, R5, R4, PT ;  /* 0x000000040500720c */ /* 0x000fd60003f64070 */
[----:B------:R-:W-:Y:S01]  /*1a8a0*/  @!P2 IMAD.IADD R2, R2, 0x1, -R5 ;  /* 0x000000010202a824 */ /* 0x000fe200078e0a05 */
[----:B------:R-:W-:Y:S02]  /*1a8b0*/  @!P2 IADD3 R6, R6, 0x1, RZ ;  /* 0x000000010606a810 */ /* 0x000fe40007ffe0ff */
[-C--:B------:R-:W-:Y:S02]  /*1a8c0*/  @!P3 IADD3 R4, R4, -R5.reuse, RZ ;  /* 0x800000050404b210 */ /* 0x080fe40007ffe0ff */
[-C--:B------:R-:W-:Y:S02]  /*1a8d0*/  ISETP.GE.U32.AND P4, PT, R2, R5.reuse, PT ;  /* 0x000000050200720c */ /* 0x080fe40003f86070 */
[----:B------:R-:W-:Y:S02]  /*1a8e0*/  ISETP.GE.U32.AND P5, PT, R4, R5, PT ;  /* 0x000000050400720c */ /* 0x000fe40003fa6070 */
[----:B------:R-:W-:Y:S02]  /*1a8f0*/  LOP3.LUT R2, R0, R7, RZ, 0x3c, !PT ;  /* 0x0000000700027212 */ /* 0x000fe400078e3cff */
[----:B------:R-:W-:-:S02]  /*1a900*/  @!P3 IADD3 R12, R12, 0x1, RZ ;  /* 0x000000010c0cb810 */ /* 0x000fc40007ffe0ff */
[----:B------:R-:W-:Y:S02]  /*1a910*/  ISETP.GE.AND P3, PT, R2, RZ, PT ;  /* 0x000000ff0200720c */ /* 0x000fe40003f66270 */
[----:B------:R-:W-:-:S03]  /*1a920*/  ISETP.NE.AND P2, PT, R7, RZ, PT ;  /* 0x000000ff0700720c */ /* 0x000fc60003f45270 */
[----:B------:R-:W-:Y:S02]  /*1a930*/  @P4 IADD3 R6, R6, 0x1, RZ ;  /* 0x0000000106064810 */ /* 0x000fe40007ffe0ff */
[----:B------:R-:W-:-:S03]  /*1a940*/  @P5 IADD3 R12, R12, 0x1, RZ ;  /* 0x000000010c0c5810 */ /* 0x000fc60007ffe0ff */
[----:B------:R-:W-:-:S03]  /*1a950*/  @!P1 IMAD.MOV R6, RZ, RZ, -R6 ;  /* 0x000000ffff069224 */ /* 0x000fc600078e0a06 */
[----:B------:R-:W-:Y:S02]  /*1a960*/  @!P3 IMAD.MOV R12, RZ, RZ, -R12 ;  /* 0x000000ffff0cb224 */ /* 0x000fe400078e0a0c */
[----:B------:R-:W-:-:S03]  /*1a970*/  SEL R2, R3, R6, !P2 ;  /* 0x0000000603027207 */ /* 0x000fc60005000000 */
[----:B------:R-:W-:Y:S02]  /*1a980*/  SEL R3, R3, R12, !P2 ;  /* 0x0000000c03037207 */ /* 0x000fe40005000000 */
[--C-:B------:R-:W-:Y:S01]  /*1a990*/  IMAD.WIDE R28, R2, 0x4, R242.reuse ;  /* 0x00000004021c7825 */ /* 0x100fe200078e02f2 */
[----:B------:R-:W3:Y:S03]  /*1a9a0*/  LD.E.64 R12, [R10.64+0x38] ;  /* 0x000038060a0c7980 */ /* 0x000ee6000c101b00 */
[C---:B------:R-:W-:Y:S01]  /*1a9b0*/  IMAD.WIDE R18, R3.reuse, 0x4, R242 ;  /* 0x0000000403127825 */ /* 0x040fe200078e02f2 */
[----:B------:R-:W4:Y:S04]  /*1a9c0*/  LD.E R5, [R28.64] ;  /* 0x000000061c057980 */ /* 0x000f28000c101900 */
[----:B------:R-:W4:Y:S01]  /*1a9d0*/  LD.E R6, [R18.64] ;  /* 0x0000000612067980 */ /* 0x000f22000c101900 */
[----:B------:R-:W-:-:S05]  /*1a9e0*/  IADD3 R4, R3, -R2, RZ ;  /* 0x8000000203047210 */ /* 0x000fca0007ffe0ff */
[----:B------:R-:W-:-:S05]  /*1a9f0*/  IMAD R4, R7, R4, -0x40 ;  /* 0xffffffc007047424 */ /* 0x000fca00078e0204 */
[----:B------:R-:W-:Y:S01]  /*1aa00*/  SHF.R.S32.HI R3, RZ, 0x1f, R4 ;  /* 0x0000001fff037819 */ /* 0x000fe20000011404 */
[----:B---3--:R-:W-:-:S04]  /*1aa10*/  IMAD R2, R13, R4, RZ ;  /* 0x000000040d027224 */ /* 0x008fc800078e02ff */
[C---:B------:R-:W-:Y:S02]  /*1aa20*/  IMAD R2, R12.reuse, R3, R2 ;  /* 0x000000030c027224 */ /* 0x040fe400078e0202 */
[----:B----4-:R-:W-:Y:S02]  /*1aa30*/  IMAD.IADD R5, R5, 0x1, -R6 ;  /* 0x0000000105057824 */ /* 0x010fe400078e0a06 */
[----:B------:R-:W-:-:S03]  /*1aa40*/  IMAD.WIDE.U32 R6, R12, R4, RZ ;  /* 0x000000040c067225 */ /* 0x000fc600078e00ff */
[----:B------:R-:W-:Y:S01]  /*1aa50*/  SHF.R.S32.HI R4, RZ, 0x1f, R5 ;  /* 0x0000001fff047819 */ /* 0x000fe20000011405 */
[----:B--2---:R-:W-:Y:S02]  /*1aa60*/  IMAD R3, R15, R5, RZ ;  /* 0x000000050f037224 */ /* 0x004fe400078e02ff */
[----:B------:R-:W-:Y:S02]  /*1aa70*/  IMAD.IADD R7, R7, 0x1, R2 ;  /* 0x0000000107077824 */ /* 0x000fe400078e0202 */
[----:B------:R-:W-:Y:S02]  /*1aa80*/  IMAD R3, R14, R4, R3 ;  /* 0x000000040e037224 */ /* 0x000fe400078e0203 */
[----:B------:R-:W-:-:S04]  /*1aa90*/  IMAD.WIDE.U32 R6, R5, R14, R6 ;  /* 0x0000000e05067225 */ /* 0x000fc800078e0006 */
[----:B------:R-:W-:Y:S01]  /*1aaa0*/  IMAD.MOV.U32 R5, RZ, RZ, R6 ;  /* 0x000000ffff057224 */ /* 0x000fe200078e0006 */
[----:B------:R-:W-:Y:S01]  /*1aab0*/  IADD3 R2, R7, R3, RZ ;  /* 0x0000000307027210 */ /* 0x000fe20007ffe0ff */
[----:B------:R-:W-:Y:S05]  /*1aac0*/  BRA `(.L_x_3869) ;  /* 0x0000003000007947 */ /* 0x000fea0003800000 */
.L_x_3868:
[----:B------:R-:W2:Y:S02]  /*1aad0*/  LD.E R5, [R10.64+0x38] ;  /* 0x000038060a057980 */ /* 0x000ea4000c101900 */
[----:B--2---:R-:W-:-:S04]  /*1aae0*/  LEA R5, -R5, RZ, 0x6 ;  /* 0x000000ff05057211 */ /* 0x004fc800078e31ff */
[----:B------:R-:W-:Y:S02]  /*1aaf0*/  SHF.R.S32.HI R2, RZ, 0x1f, R5 ;  /* 0x0000001fff027819 */ /* 0x000fe40000011405 */
.L_x_3869:
[----:B------:R-:W-:Y:S05]  /*1ab00*/  BSYNC B0 ;  /* 0x0000000000007941 */ /* 0x000fea0003800000 */
.L_x_3867:
        /* <DEDUP_REMOVED lines=9> */
[----:B------:R-:W-:Y:S01]  /*1aba0*/  @!PT LDS RZ, [RZ] ;  /* 0x00000000fffff984 */ /* 0x000fe20000000800 */
[----:B------:R-:W-:Y:S01]  /*1abb0*/  @!PT LDS RZ, [RZ] ;  /* 0x00000000fffff984 */ /* 0x000fe20000000800 */
[----:B------:R-:W-:Y:S01]  /*1abc0*/  @!PT LDS RZ, [RZ] ;  /* 0x00000000fffff984 */ /* 0x000fe20000000800 */
[----:B------:R1:W-:Y:S03]  /*1abd0*/  @P5 LDGSTS.E.BYPASS.LTC128B.128 [R244+0x8000], [R38.64] ;  /* 0x0800000026f45fae */ /* 0x0003e6000b901d46 */
[C---:B------:R-:W-:Y:S01]  /*1abe0*/  @P5 LEA.HI.X R37, R3.reuse, R235, R2, 0x1, P1 ;  /* 0x000000eb03255211 */ /* 0x040fe200008f0c02 */
[----:B------:R1:W-:Y:S01]  /*1abf0*/  @!P5 STS.128 [R244+0x8000], RZ ;  /* 0x008000fff400d388 */ /* 0x0003e20000000c00 */
        /* <DEDUP_REMOVED lines=28> */
[--C-:B------:R-:W-:Y:S02]  /*1adc0*/  @P4 IMAD.MOV.U32 R3, RZ, RZ, R39.reuse ;  /* 0x000000ffff034224 */ /* 0x100fe400078e0027 */
        /* <DEDUP_REMOVED lines=81> */
.L_x_3866:
[----:B-1234-:R-:W-:Y:S05]  /*1b2e0*/  BSYNC B1 ;  /* 0x0000000000017941 */ /* 0x01efea0003800000 */
.L_x_3865:
[----:B------:R-:W2:Y:S01]  /*1b2f0*/  LD.E R187, [R10.64+0xdc] ;  /* 0x0000dc060abb7980 */ /* 0x000ea2000c101900 */
[----:B------:R-:W-:-:S02]  /*1b300*/  IMAD.IADD R3, R0, 0x1, R9 ;  /* 0x0000000100037824 */ /* 0x000fc400078e0209 */
[----:B------:R-:W-:-:S03]  /*1b310*/  IMAD.SHL.U32 R223, R55, 0x2, RZ ;  /* 0x0000000237df7824 */ /* 0x000fc600078e00ff */
[C---:B------:R-:W-:Y:S01]  /*1b320*/  IADD3 R2, R3.reuse, 0x1, RZ ;  /* 0x0000000103027810 */ /* 0x040fe20007ffe0ff */
[--C-:B------:R-:W-:Y:S01]  /*1b330*/  IMAD R220, R56, 0x2, R223.reuse ;  /* 0x0000000238dc7824 */ /* 0x100fe200078e02df */
[CC--:B------:R-:W-:Y:S01]  /*1b340*/  ISETP.GE.AND P1, PT, R3.reuse, R250.reuse, PT ;  /* 0x000000fa0300720c */ /* 0x0c0fe20003f26270 */
[----:B------:R-:W-:Y:S01]  /*1b350*/  IMAD R221, R58, 0x2, R223 ;  /* 0x000000023add7824 */ /* 0x000fe200078e02df */
[C---:B------:R-:W-:Y:S01]  /*1b360*/  ISETP.GE.AND P4, PT, R2.reuse, R250, PT ;  /* 0x000000fa0200720c */ /* 0x040fe20003f86270 */
[----:B------:R-:W-:Y:S01]  /*1b370*/  LDSM.16.MT88.4 R156, [R223+0x10000] ;  /* 0x01000000df9c783b */ /* 0x000fe20000004200 */
[-C--:B------:R-:W-:Y:S01]  /*1b380*/  ISETP.GE.AND P2, PT, R2, R248.reuse, PT ;  /* 0x000000f80200720c */ /* 0x080fe20003f46270 */
[----:B------:R-:W-:Y:S01]  /*1b390*/  IMAD R219, R56, 0x2, R221 ;  /* 0x0000000238db7824 */ /* 0x000fe200078e02dd */
[C---:B------:R-:W-:Y:S01]  /*1b3a0*/  ISETP.GE.OR P1, PT, R3.reuse, R249, !P1 ;  /* 0x000000f90300720c */ /* 0x040fe20004f26670 */
[----:B------:R-:W-:Y:S01]  /*1b3b0*/  LDSM.16.MT88.4 R140, [R220+0x10000] ;  /* 0x01000000dc8c783b */ /* 0x000fe20000004200 */
[----:B------:R-:W-:-:S02]  /*1b3c0*/  ISETP.GE.AND P5, PT, R3, R248, PT ;  /* 0x000000f80300720c */ /* 0x000fc40003fa6270 */
[C---:B------:R-:W-:Y:S01]  /*1b3d0*/  IADD3 R0, R3.reuse, 0x8, RZ ;  /* 0x0000000803007810 */ /* 0x040fe20007ffe0ff */
[----:B------:R-:W-:Y:S01]  /*1b3e0*/  LDSM.16.MT88.4 R148, [R221+0x10000] ;  /* 0x01000000dd94783b */ /* 0x000fe20000004200 */
[C---:B------:R-:W-:Y:S02]  /*1b3f0*/  ISETP.GE.OR P4, PT, R2.reuse, R249, !P4 ;  /* 0x000000f90200720c */ /* 0x040fe40006786670 */
[-C--:B------:R-:W-:Y:S01]  /*1b400*/  ISETP.GE.OR P2, PT, R2, R247.reuse, !P2 ;  /* 0x000000f70200720c */ /* 0x080fe20005746670 */
[----:B------:R-:W-:Y:S01]  /*1b410*/  LDSM.16.MT88.4 R132, [R219+0x10000] ;  /* 0x01000000db84783b */ /* 0x000fe20000004200 */
[----:B------:R-:W-:Y:S02]  /*1b420*/  FSEL R48, R48, -INF , !P1 ;  /* 0xff80000030307808 */ /* 0x000fe40004800000 */
[----:B------:R-:W-:Y:S01]  /*1b430*/  ISETP.GE.OR P5, PT, R3, R247, !P5 ;  /* 0x000000f70300720c */ /* 0x000fe20006fa6670 */
[----:B------:R-:W-:Y:S01]  /*1b440*/  LDSM.16.MT88.4 R40, [R223+0x12000] ;  /* 0x01200000df28783b */ /* 0x000fe20000004200 */
[----:B------:R-:W-:-:S02]  /*1b450*/  ISETP.GE.AND P3, PT, R0, R250, PT ;  /* 0x000000fa0000720c */ /* 0x000fc40003f66270 */
[----:B------:R-:W-:Y:S01]  /*1b460*/  ISETP.GE.AND P1, PT, R0, R248, PT ;  /* 0x000000f80000720c */ /* 0x000fe20003f26270 */
[----:B------:R-:W-:Y:S01]  /*1b470*/  LDSM.16.MT88.4 R56, [R220+0x12000] ;  /* 0x01200000dc38783b */ /* 0x000fe20000004200 */
[----:B------:R-:W-:Y:S02]  /*1b480*/  IADD3 R2, R3, 0x9, RZ ;  /* 0x0000000903027810 */ /* 0x000fe40007ffe0ff */
[----:B------:R-:W-:Y:S01]  /*1b490*/  FSEL R24, R24, -INF , !P5 ;  /* 0xff80000018187808 */ /* 0x000fe20006800000 */
[----:B------:R-:W-:Y:S01]  /*1b4a0*/  LDSM.16.MT88.4 R72, [R223+0x14000] ;  /* 0x01400000df48783b */ /* 0x000fe20000004200 */
[----:B------:R-:W-:Y:S02]  /*1b4b0*/  FSEL R49, R49, -INF , !P4 ;  /* 0xff80000031317808 */ /* 0x000fe40006000000 */
[C---:B------:R-:W-:Y:S01]  /*1b4c0*/  ISETP.GE.OR P3, PT, R0.reuse, R249, !P3 ;  /* 0x000000f90000720c */ /* 0x040fe20005f66670 */
[----:B------:R-:W-:Y:S01]  /*1b4d0*/  LDSM.16.MT88.4 R64, [R219+0x12000] ;  /* 0x01200000db40783b */ /* 0x000fe20000004200 */
[----:B------:R-:W-:-:S02]  /*1b4e0*/  ISETP.GE.OR P1, PT, R0, R247, !P1 ;  /* 0x000000f70000720c */ /* 0x000fc40004f26670 */
[C---:B------:R-:W-:Y:S01]  /*1b4f0*/  ISETP.GE.AND P5, PT, R2.reuse, R250, PT ;  /* 0x000000fa0200720c */ /* 0x040fe20003fa6270 */
[----:B------:R-:W-:Y:S01]  /*1b500*/  LDSM.16.MT88.4 R80, [R221+0x14000] ;  /* 0x01400000dd50783b */ /* 0x000fe20000004200 */
[----:B------:R-:W-:Y:S02]  /*1b510*/  ISETP.GE.AND P4, PT, R2, R248, PT ;  /* 0x000000f80200720c */ /* 0x000fe40003f86270 */
[----:B------:R-:W-:Y:S01]  /*1b520*/  IADD3 R0, R3, 0x10, RZ ;  /* 0x0000001003007810 */ /* 0x000fe20007ffe0ff */
[----:B------:R-:W-:Y:S01]  /*1b530*/  LDSM.16.MT88.4 R88, [R220+0x14000] ;  /* 0x01400000dc58783b */ /* 0x000fe20000004200 */
[----:B------:R-:W-:Y:S02]  /*1b540*/  FSEL R25, R25, -INF , !P2 ;  /* 0xff80000019197808 */ /* 0x000fe40005000000 */
[----:B------:R-:W-:Y:S01]  /*1b550*/  FSEL R50, R50, -INF , !P3 ;  /* 0xff80000032327808 */ /* 0x000fe20005800000 */
[----:B------:R-:W-:Y:S01]  /*1b560*/  LDSM.16.MT88.4 R96, [R219+0x14000] ;  /* 0x01400000db60783b */ /* 0x000fe20000004200 */
[----:B------:R-:W-:-:S02]  /*1b570*/  ISETP.GE.OR P5, PT, R2, R249, !P5 ;  /* 0x000000f90200720c */ /* 0x000fc40006fa6670 */
[----:B------:R-:W-:Y:S01]  /*1b580*/  ISETP.GE.OR P4, PT, R2, R247, !P4 ;  /* 0x000000f70200720c */ /* 0x000fe20006786670 */
[----:B------:R-:W-:Y:S01]  /*1b590*/  LDSM.16.MT88.4 R104, [R223+0x16000] ;  /* 0x01600000df68783b */ /* 0x000fe20000004200 */
[C---:B------:R-:W-:Y:S02]  /*1b5a0*/  ISETP.GE.AND P2, PT, R0.reuse, R250, PT ;  /* 0x000000fa0000720c */ /* 0x040fe40003f46270 */
[----:B------:R-:W-:Y:S01]  /*1b5b0*/  ISETP.GE.AND P3, PT, R0, R248, PT ;  /* 0x000000f80000720c */ /* 0x000fe20003f66270 */
[----:B------:R-:W-:Y:S01]  /*1b5c0*/  LDSM.16.MT88.4 R112, [R221+0x16000] ;  /* 0x01600000dd70783b */ /* 0x000fe20000004200 */
[----:B------:R-:W-:Y:S02]  /*1b5d0*/  IADD3 R2, R3, 0x11, RZ ;  /* 0x0000001103027810 */ /* 0x000fe40007ffe0ff */
[----:B------:R-:W-:Y:S01]  /*1b5e0*/  FSEL R26, R26, -INF , !P1 ;  /* 0xff8000001a1a7808 */ /* 0x000fe20004800000 */
[----:B------:R-:W-:Y:S01]  /*1b5f0*/  LDSM.16.MT88.4 R120, [R220+0x16000] ;  /* 0x01600000dc78783b */ /* 0x000fe20000004200 */
[----:B------:R-:W-:-:S02]  /*1b600*/  FSEL R51, R51, -INF , !P5 ;  /* 0xff80000033337808 */ /* 0x000fc40006800000 */
[C---:B------:R-:W-:Y:S01]  /*1b610*/  ISETP.GE.OR P2, PT, R0.reuse, R249, !P2 ;  /* 0x000000f90000720c */ /* 0x040fe20005746670 */
[----:B------:R-:W-:Y:S01]  /*1b620*/  LDSM.16.MT88.4 R28, [R223+0x12800] ;  /* 0x01280000df1c783b */ /* 0x000fe20000004200 */
[----:B------:R-:W-:Y:S02]  /*1b630*/  ISETP.GE.OR P3, PT, R0, R247, !P3 ;  /* 0x000000f70000720c */ /* 0x000fe40005f66670 */
[C---:B------:R-:W-:Y:S02]  /*1b640*/  ISETP.GE.AND P1, PT, R2.reuse, R250, PT ;  /* 0x000000fa0200720c */ /* 0x040fe40003f26270 */
[----:B------:R-:W-:Y:S02]  /*1b650*/  ISETP.GE.AND P5, PT, R2, R248, PT ;  /* 0x000000f80200720c */ /* 0x000fe40003fa6270 */
[----:B------:R-:W-:Y:S02]  /*1b660*/  FMNMX.FTZ R15, R48, R49, !PT ;  /* 0x00000031300f7209 */ /* 0x000fe40007810000 */
[----:B------:R-:W-:-:S02]  /*1b670*/  IADD3 R0, R3, 0x18, RZ ;  /* 0x0000001803007810 */ /* 0x000fc40007ffe0ff */
[----:B------:R-:W-:Y:S02]  /*1b680*/  FSEL R27, R27, -INF , !P4 ;  /* 0xff8000001b1b7808 */ /* 0x000fe40006000000 */
[----:B------:R-:W-:Y:S02]  /*1b690*/  FSEL R6, R32, -INF , !P2 ;  /* 0xff80000020067808 */ /* 0x000fe40005000000 */
[C---:B------:R-:W-:Y:S02]  /*1b6a0*/  ISETP.GE.OR P1, PT, R2.reuse, R249, !P1 ;  /* 0x000000f90200720c */ /* 0x040fe40004f26670 */
[----:B------:R-:W-:Y:S02]  /*1b6b0*/  ISETP.GE.OR P5, PT, R2, R247, !P5 ;  /* 0x000000f70200720c */ /* 0x000fe40006fa6670 */
[----:B------:R-:W-:Y:S02]  /*1b6c0*/  FMNMX.FTZ R14, R50, R15, !PT ;  /* 0x0000000f320e7209 */ /* 0x000fe40007810000 */
[----:B------:R-:W-:-:S02]  /*1b6d0*/  ISETP.GE.AND P4, PT, R0, R250, PT ;  /* 0x000000fa0000720c */ /* 0x000fc40003f86270 */
[----:B------:R-:W-:Y:S02]  /*1b6e0*/  ISETP.GE.AND P2, PT, R0, R248, PT ;  /* 0x000000f80000720c */ /* 0x000fe40003f46270 */
[----:B------:R-:W-:Y:S02]  /*1b6f0*/  IADD3 R2, R3, 0x19, RZ ;  /* 0x0000001903027810 */ /* 0x000fe40007ffe0ff */
[----:B------:R-:W-:Y:S02]  /*1b700*/  FSEL R12, R20, -INF , !P3 ;  /* 0xff800000140c7808 */ /* 0x000fe40005800000 */
[----:B------:R-:W-:Y:S02]  /*1b710*/  FMNMX.FTZ R15, R51, R14, !PT ;  /* 0x0000000e330f7209 */ /* 0x000fe40007810000 */
[C---:B------:R-:W-:Y:S02]  /*1b720*/  ISETP.GE.OR P4, PT, R0.reuse, R249, !P4 ;  /* 0x000000f90000720c */ /* 0x040fe40006786670 */
[----:B------:R-:W-:-:S02]  /*1b730*/  ISETP.GE.OR P2, PT, R0, R247, !P2 ;  /* 0x000000f70000720c */ /* 0x000fc40005746670 */
[C---:B------:R-:W-:Y:S02]  /*1b740*/  ISETP.GE.AND P3, PT, R2.reuse, R250, PT ;  /* 0x000000fa0200720c */ /* 0x040fe40003f66270 */
[----:B------:R-:W-:Y:S02]  /*1b750*/  IADD3 R0, R3, 0x20, RZ ;  /* 0x0000002003007810 */ /* 0x000fe40007ffe0ff */
[----:B------:R-:W-:Y:S02]  /*1b760*/  FSEL R5, R33, -INF , !P1 ;  /* 0xff80000021057808 */ /* 0x000fe40004800000 */
[----:B------:R-:W-:Y:S02]  /*1b770*/  ISETP.GE.AND P1, PT, R2, R248, PT ;  /* 0x000000f80200720c */ /* 0x000fe40003f26270 */
[----:B------:R-:W-:Y:S02]  /*1b780*/  FMNMX.FTZ R14, R6, R15, !PT ;  /* 0x0000000f060e7209 */ /* 0x000fe40007810000 */
[----:B------:R-:W-:-:S02]  /*1b790*/  FSEL R8, R21, -INF , !P5 ;  /* 0xff80000015087808 */ /* 0x000fc40006800000 */
[----:B------:R-:W-:Y:S02]  /*1b7a0*/  ISETP.GE.OR P3, PT, R2, R249, !P3 ;  /* 0x000000f90200720c */ /* 0x000fe40005f66670 */
[----:B------:R-:W-:Y:S02]  /*1b7b0*/  ISETP.GE.AND P5, PT, R0, R250, PT ;  /* 0x000000fa0000720c */ /* 0x000fe40003fa6270 */
[----:B------:R-:W-:Y:S02]  /*1b7c0*/  IADD3 R13, R3, 0x21, RZ ;  /* 0x00000021030d7810 */ /* 0x000fe40007ffe0ff */
[----:B------:R-:W-:Y:S02]  /*1b7d0*/  FSEL R4, R35, -INF , !P4 ;  /* 0xff80000023047808 */ /* 0x000fe40006000000 */
[----:B------:R-:W-:Y:S02]  /*1b7e0*/  ISETP.GE.OR P1, PT, R2, R247, !P1 ;  /* 0x000000f70200720c */ /* 0x000fe40004f26670 */
[----:B------:R-:W-:-:S02]  /*1b7f0*/  FMNMX.FTZ R15, R5, R14, !PT ;  /* 0x0000000e050f7209 */ /* 0x000fc40007810000 */
[----:B------:R-:W-:Y:S02]  /*1b800*/  ISETP.GE.AND P4, PT, R0, R248, PT ;  /* 0x000000f80000720c */ /* 0x000fe40003f86270 */
[----:B------:R-:W-:Y:S02]  /*1b810*/  FSEL R9, R22, -INF , !P2 ;  /* 0xff80000016097808 */ /* 0x000fe40005000000 */
[----:B------:R-:W-:Y:S01]  /*1b820*/  FSEL R2, R34, -INF , !P3 ;  /* 0xff80000022027808 */ /* 0x000fe20005800000 */
[----:B------:R-:W-:Y:S01]  /*1b830*/  LDSM.16.MT88.4 R20, [R221+0x10800] ;  /* 0x01080000dd14783b */ /* 0x000fe20000004200 */
[----:B------:R-:W-:Y:S02]  /*1b840*/  FMNMX.FTZ R17, R24, R25, !PT ;  /* 0x0000001918117209 */ /* 0x000fe40007810000 */
[----:B------:R-:W-:Y:S02]  /*1b850*/  ISETP.GE.OR P5, PT, R0, R249, !P5 ;  /* 0x000000f90000720c */ /* 0x000fe40006fa6670 */
[----:B------:R-:W-:-:S02]  /*1b860*/  ISETP.GE.AND P2, PT, R13, R250, PT ;  /* 0x000000fa0d00720c */ /* 0x000fc40003f46270 */
[----:B------:R-:W-:Y:S02]  /*1b870*/  ISETP.GE.AND P3, PT, R13, R248, PT ;  /* 0x000000f80d00720c */ /* 0x000fe40003f66270 */
[----:B------:R-:W-:Y:S02]  /*1b880*/  IADD3 R7, R3, 0x28, RZ ;  /* 0x0000002803077810 */ /* 0x000fe40007ffe0ff */
[----:B------:R-:W-:Y:S02]  /*1b890*/  FMNMX.FTZ R15, R4, R15, !PT ;  /* 0x0000000f040f7209 */ /* 0x000fe40007810000 */
[----:B------:R-:W-:Y:S02]  /*1b8a0*/  ISETP.GE.OR P4, PT, R0, R247, !P4 ;  /* 0x000000f70000720c */ /* 0x000fe40006786670 */
[----:B------:R-:W-:Y:S02]  /*1b8b0*/  FMNMX.FTZ R14, R26, R17, !PT ;  /* 0x000000111a0e7209 */ /* 0x000fe40007810000 */
[----:B------:R-:W-:-:S02]  /*1b8c0*/  FSEL R0, R16, -INF , !P1 ;  /* 0xff80000010007808 */ /* 0x000fc40004800000 */
[----:B------:R-:W-:Y:S02]  /*1b8d0*/  FSEL R172, R172, -INF , !P5 ;  /* 0xff800000acac7808 */ /* 0x000fe40006800000 */
[C---:B------:R-:W-:Y:S02]  /*1b8e0*/  ISETP.GE.OR P2, PT, R13.reuse, R249, !P2 ;  /* 0x000000f90d00720c */ /* 0x040fe40005746670 */
[----:B------:R-:W-:Y:S02]  /*1b8f0*/  ISETP.GE.OR P3, PT, R13, R247, !P3 ;  /* 0x000000f70d00720c */ /* 0x000fe40005f66670 */
[C---:B------:R-:W-:Y:S02]  /*1b900*/  ISETP.GE.AND P1, PT, R7.reuse, R250, PT ;  /* 0x000000fa0700720c */ /* 0x040fe40003f26270 */
[----:B------:R-:W-:Y:S02]  /*1b910*/  ISETP.GE.AND P5, PT, R7, R248, PT ;  /* 0x000000f80700720c */ /* 0x000fe40003fa6270 */
[----:B------:R-:W-:-:S02]  /*1b920*/  IADD3 R13, R3, 0x29, RZ ;  /* 0x00000029030d7810 */ /* 0x000fc40007ffe0ff */
[----:B------:R-:W-:Y:S02]  /*1b930*/  FMNMX.FTZ R15, R2, R15, !PT ;  /* 0x0000000f020f7209 */ /* 0x000fe40007810000 */
[----:B------:R-:W-:Y:S02]  /*1b940*/  FMNMX.FTZ R17, R27, R14, !PT ;  /* 0x0000000e1b117209 */ /* 0x000fe40007810000 */
[----:B------:R-:W-:Y:S02]  /*1b950*/  FSEL R176, R176, -INF , !P4 ;  /* 0xff800000b0b07808 */ /* 0x000fe40006000000 */
[----:B------:R-:W-:Y:S02]  /*1b960*/  FSEL R179, R179, -INF , !P2 ;  /* 0xff800000b3b37808 */ /* 0x000fe40005000000 */
[C---:B------:R-:W-:Y:S02]  /*1b970*/  ISETP.GE.OR P1, PT, R7.reuse, R249, !P1 ;  /* 0x000000f90700720c */ /* 0x040fe40004f26670 */
[----:B------:R-:W-:-:S02]  /*1b980*/  ISETP.GE.OR P5, PT, R7, R247, !P5 ;  /* 0x000000f70700720c */ /* 0x000fc40006fa6670 */
[C---:B------:R-:W-:Y:S02]  /*1b990*/  ISETP.GE.AND P4, PT, R13.reuse, R250, PT ;  /* 0x000000fa0d00720c */ /* 0x040fe40003f86270 */
[----:B------:R-:W-:Y:S02]  /*1b9a0*/  ISETP.GE.AND P2, PT, R13, R248, PT ;  /* 0x000000f80d00720c */ /* 0x000fe40003f46270 */
[----:B------:R-:W-:Y:S02]  /*1b9b0*/  IADD3 R7, R3, 0x30, RZ ;  /* 0x0000003003077810 */ /* 0x000fe40007ffe0ff */
[----:B------:R-:W-:Y:S02]  /*1b9c0*/  FMNMX.FTZ R14, R172, R15, !PT ;  /* 0x0000000fac0e7209 */ /* 0x000fe40007810000 */
[----:B------:R-:W-:Y:S02]  /*1b9d0*/  FMNMX.FTZ R17, R12, R17, !PT ;  /* 0x000000110c117209 */ /* 0x000fe40007810000 */
[----:B------:R-:W-:-:S02]  /*1b9e0*/  FSEL R183, R183, -INF , !P3 ;  /* 0xff800000b7b77808 */ /* 0x000fc40005800000 */
[C---:B------:R-:W-:Y:S02]  /*1b9f0*/  ISETP.GE.OR P4, PT, R13.reuse, R249, !P4 ;  /* 0x000000f90d00720c */ /* 0x040fe40006786670 */
[----:B------:R-:W-:Y:S02]  /*1ba00*/  ISETP.GE.OR P2, PT, R13, R247, !P2 ;  /* 0x000000f70d00720c */ /* 0x000fe40005746670 */
[----:B------:R-:W-:Y:S02]  /*1ba10*/  ISETP.GE.AND P3, PT, R7, R250, PT ;  /* 0x000000fa0700720c */ /* 0x000fe40003f66270 */
[----:B------:R-:W-:Y:S02]  /*1ba20*/  FSEL R181, R181, -INF , !P1 ;  /* 0xff800000b5b57808 */ /* 0x000fe40004800000 */
[----:B------:R-:W-:Y:S02]  /*1ba30*/  IADD3 R13, R3, 0x31, RZ ;  /* 0x00000031030d7810 */ /* 0x000fe40007ffe0ff */
[----:B------:R-:W-:-:S02]  /*1ba40*/  FMNMX.FTZ R14, R179, R14, !PT ;  /* 0x0000000eb30e7209 */ /* 0x000fc40007810000 */
[----:B------:R-:W-:Y:S02]  /*1ba50*/  FMNMX.FTZ R16, R8, R17, !PT ;  /* 0x0000001108107209 */ /* 0x000fe40007810000 */
[C---:B------:R-:W-:Y:S02]  /*1ba60*/  ISETP.GE.AND P1, PT, R7.reuse, R248, PT ;  /* 0x000000f80700720c */ /* 0x040fe40003f26270 */
[----:B------:R-:W-:Y:S02]  /*1ba70*/  FSEL R188, R188, -INF , !P5 ;  /* 0xff800000bcbc7808 */ /* 0x000fe40006800000 */
[----:B------:R-:W-:Y:S02]  /*1ba80*/  ISETP.GE.OR P3, PT, R7, R249, !P3 ;  /* 0x000000f90700720c */ /* 0x000fe40005f66670 */
[----:B------:R-:W-:Y:S02]  /*1ba90*/  ISETP.GE.AND P5, PT, R13, R250, PT ;  /* 0x000000fa0d00720c */ /* 0x000fe40003fa6270 */
[----:B------:R-:W-:-:S02]  /*1baa0*/  FSEL R174, R174, -INF , !P4 ;  /* 0xff800000aeae7808 */ /* 0x000fc40006000000 */
[----:B------:R-:W-:Y:S02]  /*1bab0*/  FMNMX.FTZ R15, R181, R14, !PT ;  /* 0x0000000eb50f7209 */ /* 0x000fe40007810000 */
[----:B------:R-:W-:Y:S02]  /*1bac0*/  FMNMX.FTZ R17, R9, R16, !PT ;  /* 0x0000001009117209 */ /* 0x000fe40007810000 */
[----:B------:R-:W-:Y:S02]  /*1bad0*/  ISETP.GE.OR P1, PT, R7, R247, !P1 ;  /* 0x000000f70700720c */ /* 0x000fe40004f26670 */
[----:B------:R-:W-:Y:S02]  /*1bae0*/  IADD3 R7, R3, 0x38, RZ ;  /* 0x0000003803077810 */ /* 0x000fe40007ffe0ff */
[----:B------:R-:W-:Y:S02]  /*1baf0*/  FSEL R195, R195, -INF , !P3 ;  /* 0xff800000c3c37808 */ /* 0x000fe40005800000 */
[----:B------:R-:W-:-:S02]  /*1bb00*/  ISETP.GE.OR P5, PT, R13, R249, !P5 ;  /* 0x000000f90d00720c */ /* 0x000fc40006fa6670 */
[----:B------:R-:W-:Y:S02]  /*1bb10*/  FMNMX.FTZ R14, R174, R15, !PT ;  /* 0x0000000fae0e7209 */ /* 0x000fe40007810000 */
[----:B------:R-:W-:Y:S02]  /*1bb20*/  FMNMX.FTZ R17, R0, R17, !PT ;  /* 0x0000001100117209 */ /* 0x000fe40007810000 */
[----:B------:R-:W-:Y:S02]  /*1bb30*/  ISETP.GE.AND P4, PT, R7, R250, PT ;  /* 0x000000fa0700720c */ /* 0x000fe40003f86270 */
[----:B------:R-:W-:Y:S02]  /*1bb40*/  IADD3 R3, R3, 0x39, RZ ;  /* 0x0000003903037810 */ /* 0x000fe40007ffe0ff */
[----:B------:R-:W-:Y:S02]  /*1bb50*/  FSEL R194, R194, -INF , !P5 ;  /* 0xff800000c2c27808 */ /* 0x000fe40006800000 */
[----:B------:R-:W-:-:S02]  /*1bb60*/  FMNMX.FTZ R15, R195, R14, !PT ;  /* 0x0000000ec30f7209 */ /* 0x000fc40007810000 */
[----:B------:R-:W-:Y:S02]  /*1bb70*/  FMNMX.FTZ R16, R176, R17, !PT ;  /* 0x00000011b0107209 */ /* 0x000fe40007810000 */
[----:B------:R-:W-:Y:S02]  /*1bb80*/  ISETP.GE.OR P4, PT, R7, R249, !P4 ;  /* 0x000000f90700720c */ /* 0x000fe40006786670 */
[----:B------:R-:W-:Y:S02]  /*1bb90*/  ISETP.GE.AND P3, PT, R3, R250, PT ;  /* 0x000000fa0300720c */ /* 0x000fe40003f66270 */
[----:B------:R-:W-:Y:S02]  /*1bba0*/  FMNMX.FTZ R14, R194, R15, !PT ;  /* 0x0000000fc20e7209 */ /* 0x000fe40007810000 */
[----:B------:R-:W-:Y:S02]  /*1bbb0*/  FMNMX.FTZ R15, R183, R16, !PT ;  /* 0x00000010b70f7209 */ /* 0x000fe40007810000 */
[----:B------:R-:W-:-:S02]  /*1bbc0*/  FSEL R193, R193, -INF , !P4 ;  /* 0xff800000c1c17808 */ /* 0x000fc40006000000 */
[----:B------:R-:W-:Y:S02]  /*1bbd0*/  ISETP.GE.OR P3, PT, R3, R249, !P3 ;  /* 0x000000f90300720c */ /* 0x000fe40005f66670 */
[----:B------:R-:W-:Y:S02]  /*1bbe0*/  ISETP.GE.AND P4, PT, R13, R248, PT ;  /* 0x000000f80d00720c */ /* 0x000fe40003f86270 */
[----:B------:R-:W-:Y:S02]  /*1bbf0*/  FSEL R189, R189, -INF , !P2 ;  /* 0xff800000bdbd7808 */ /* 0x000fe40005000000 */
[----:B------:R-:W-:Y:S02]  /*1bc00*/  FMNMX.FTZ R16, R188, R15, !PT ;  /* 0x0000000fbc107209 */ /* 0x000fe40007810000 */
[----:B------:R-:W-:Y:S02]  /*1bc10*/  FSEL R191, R191, -INF , !P3 ;  /* 0xff800000bfbf7808 */ /* 0x000fe40005800000 */
[----:B------:R-:W-:-:S02]  /*1bc20*/  ISETP.GE.OR P4, PT, R13, R247, !P4 ;  /* 0x000000f70d00720c */ /* 0x000fc40006786670 */
[----:B------:R-:W-:Y:S02]  /*1bc30*/  ISETP.GE.AND P3, PT, R7, R248, PT ;  /* 0x000000f80700720c */ /* 0x000fe40003f66270 */
[----:B------:R-:W-:Y:S02]  /*1bc40*/  FSEL R190, R190, -INF , !P1 ;  /* 0xff800000bebe7808 */ /* 0x000fe40004800000 */
[----:B------:R-:W-:Y:S02]  /*1bc50*/  FMNMX.FTZ R13, R189, R16, !PT ;  /* 0x00000010bd0d7209 */ /* 0x000fe40007810000 */
[----:B------:R-:W-:Y:S02]  /*1bc60*/  ISETP.GE.OR P3, PT, R7, R247, !P3 ;  /* 0x000000f70700720c */ /* 0x000fe40005f66670 */
[----:B------:R-:W-:Y:S02]  /*1bc70*/  ISETP.GE.AND P1, PT, R3, R248, PT ;  /* 0x000000f80300720c */ /* 0x000fe40003f26270 */
        /* <DEDUP_REMOVED lines=8> */
[----:B------:R-:W-:Y:S01]  /*1bd00*/  FMNMX.FTZ R13, R182, R13, !PT ;  /* 0x0000000db60d7209 */ /* 0x000fe20007810000 */
[----:B------:R-:W1:Y:S03]  /*1bd10*/  SHFL.BFLY PT, R7, R14, 0x2, 0x1f ;  /* 0x0c401f000e077f89 */ /* 0x000e6600000e0000 */
[----:B------:R-:W-:-:S05]  /*1bd20*/  FMNMX.FTZ R16, R180, R13, !PT ;  /* 0x0000000db4107209 */ /* 0x000fca0007810000 */
[----:B------:R-:W3:Y:S01]  /*1bd30*/  SHFL.BFLY PT, R3, R16, 0x2, 0x1f ;  /* 0x0c401f0010037f89 */ /* 0x000ee200000e0000 */
[----:B-1----:R-:W-:-:S05]  /*1bd40*/  FMNMX.FTZ R7, R14, R7, !PT ;  /* 0x000000070e077209 */ /* 0x002fca0007810000 */
[----:B------:R-:W1:Y:S01]  /*1bd50*/  SHFL.BFLY PT, R164, R7, 0x1, 0x1f ;  /* 0x0c201f0007a47f89 */ /* 0x000e6200000e0000 */
[----:B---3--:R-:W-:-:S03]  /*1bd60*/  FMNMX.FTZ R14, R16, R3, !PT ;  /* 0x00000003100e7209 */ /* 0x008fc60007810000 */
[----:B------:R-:W-:Y:S04]  /*1bd70*/  LDSM.16.MT88.4 R16, [R219+0x10800] ;  /* 0x01080000db10783b */ /* 0x000fe80000004200 */
[----:B------:R-:W3:Y:S01]  /*1bd80*/  SHFL.BFLY PT, R3, R14, 0x1, 0x1f ;  /* 0x0c201f000e037f89 */ /* 0x000ee200000e0000 */
[----:B-1----:R-:W-:-:S04]  /*1bd90*/  FMNMX.FTZ R164, R7, R164, !PT ;  /* 0x000000a407a47209 */ /* 0x002fc80007810000 */
[----:B------:R-:W-:Y:S01]  /*1bda0*/  FSETP.NEU.FTZ.AND P1, PT, R164, -INF , PT ;  /* 0xff800000a400780b */ /* 0x000fe20003f3d000 */
[----:B--2---:R-:W-:Y:S01]  /*1bdb0*/  FMUL.FTZ R192, R187, R164 ;  /* 0x000000a4bbc07220 */ /* 0x004fe20000410000 */
[----:B---3--:R-:W-:-:S04]  /*1bdc0*/  FMNMX.FTZ R3, R14, R3, !PT ;  /* 0x000000030e037209 */ /* 0x008fc80007810000 */
[----:B------:R-:W-:Y:S02]  /*1bdd0*/  FSEL R192, R192, RZ, P1 ;  /* 0x000000ffc0c07208 */ /* 0x000fe40000800000 */
        /* <DEDUP_REMOVED lines=12> */
[-C--:B------:R-:W-:Y:S01]  /*1bea0*/  FFMA.FTZ R166, R27, R187.reuse, -R178 ;  /* 0x000000bb1ba67223 */ /* 0x080fe200000108b2 */
[----:B------:R-:W2:Y:S01]  /*1beb0*/  MUFU.EX2 R168, R168 ;  /* 0x000000a800a87308 */ /* 0x000ea20000000800 */
[-CC-:B------:R-:W-:Y:S01]  /*1bec0*/  FFMA.FTZ R169, R6, R187.reuse, -R192.reuse ;  /* 0x000000bb06a97223 */ /* 0x180fe200000108c0 */
[----:B------:R-:W-:Y:S01]  /*1bed0*/  LDSM.16.MT88.4 R24, [R223+0x10800] ;  /* 0x01080000df18783b */ /* 0x000fe20000004200 */
[-CC-:B------:R-:W-:Y:S02]  /*1bee0*/  FFMA.FTZ R32, R5, R187.reuse, -R192.reuse ;  /* 0x000000bb05207223 */ /* 0x180fe400000108c0 */
[-C--:B------:R-:W-:Y:S02]  /*1bef0*/  FFMA.FTZ R33, R4, R187.reuse, -R192 ;  /* 0x000000bb04217223 */ /* 0x080fe400000108c0 */
[----:B------:R-:W3:Y:S01]  /*1bf00*/  LDSM.16.MT88.4 R4, [R219+0x16000] ;  /* 0x01600000db04783b */ /* 0x000ee20000004200 */
[----:B------:R-:W-:Y:S01]  /*1bf10*/  MUFU.EX2 R171, R171 ;  /* 0x000000ab00ab7308 */ /* 0x000fe20000000800 */
[----:B------:R-:W-:-:S02]  /*1bf20*/  FFMA.FTZ R35, R12, R187, -R178 ;  /* 0x000000bb0c237223 */ /* 0x000fc400000108b2 */
[----:B------:R-:W4:Y:S01]  /*1bf30*/  LDSM.16.MT88.4 R12, [R220+0x10800] ;  /* 0x01080000dc0c783b */ /* 0x000f220000004200 */
[-C--:B------:R-:W-:Y:S02]  /*1bf40*/  FFMA.FTZ R2, R2, R187.reuse, -R192 ;  /* 0x000000bb02027223 */ /* 0x080fe400000108c0 */
[--C-:B------:R-:W-:Y:S02]  /*1bf50*/  FFMA.FTZ R8, R8, R187, -R178.reuse ;  /* 0x000000bb08087223 */ /* 0x100fe400000108b2 */
        /* <DEDUP_REMOVED lines=10> */
[----:B------:R-:W2:Y:S01]  /*1c000*/  MUFU.EX2 R175, R175 ;  /* 0x000000af00af7308 */ /* 0x000ea20000000800 */
[----:B-----5:R-:W-:Y:S01]  /*1c010*/  F2FP.BF16.PACK_AB R130, R34, R171 ;  /* 0x000000ab2282723e */ /* 0x020fe200000010ff */
[----:B------:R-:W-:-:S02]  /*1c020*/  FFMA.FTZ R183, R183, R187, -R178 ;  /* 0x000000bbb7b77223 */ /* 0x000fc400000108b2 */
[-CC-:B------:R-:W-:Y:S02]  /*1c030*/  FFMA.FTZ R188, R188, R187.reuse, -R178.reuse ;  /* 0x000000bbbcbc7223 */ /* 0x180fe400000108b2 */
[-C--:B------:R-:W-:Y:S02]  /*1c040*/  FFMA.FTZ R189, R189, R187.reuse, -R178 ;  /* 0x000000bbbdbd7223 */ /* 0x080fe400000108b2 */
[----:B------:R-:W-:Y:S01]  /*1c050*/  MUFU.EX2 R177, R177 ;  /* 0x000000b100b17308 */ /* 0x000fe20000000800 */
[-CC-:B------:R-:W-:Y:S02]  /*1c060*/  FFMA.FTZ R252, R191, R187.reuse, -R192.reuse ;  /* 0x000000bbbffc7223 */ /* 0x180fe400000108c0 */
[-CC-:B------:R-:W-:Y:S02]  /*1c070*/  FFMA.FTZ R195, R195, R187.reuse, -R192.reuse ;  /* 0x000000bbc3c37223 */ /* 0x180fe400000108c0 */
[-CC-:B------:R-:W-:Y:S02]  /*1c080*/  FFMA.FTZ R194, R194, R187.reuse, -R192.reuse ;  /* 0x000000bbc2c27223 */ /* 0x180fe400000108c0 */
[-C--:B------:R-:W-:Y:S01]  /*1c090*/  FFMA.FTZ R193, R193, R187.reuse, -R192 ;  /* 0x000000bbc1c17223 */ /* 0x080fe200000108c0 */
[----:B------:R-:W5:Y:S01]  /*1c0a0*/  MUFU.EX2 R166, R166 ;  /* 0x000000a600a67308 */ /* 0x000f620000000800 */
[----:B--2---:R-:W-:Y:S01]  /*1c0b0*/  F2FP.BF16.PACK_AB R129, R175, R170 ;  /* 0x000000aaaf81723e */ /* 0x004fe200000010ff */
[----:B------:R-:W-:-:S02]  /*1c0c0*/  FFMA.FTZ R190, R190, R187, -R178 ;  /* 0x000000bbbebe7223 */ /* 0x000fc400000108b2 */
[-CC-:B------:R-:W-:Y:S02]  /*1c0d0*/  FFMA.FTZ R191, R186, R187.reuse, -R178.reuse ;  /* 0x000000bbbabf7223 */ /* 0x180fe400000108b2 */
[-CC-:B------:R-:W-:Y:S02]  /*1c0e0*/  FFMA.FTZ R182, R182, R187.reuse, -R178.reuse ;  /* 0x000000bbb6b67223 */ /* 0x180fe400000108b2 */
[----:B------:R-:W-:Y:S01]  /*1c0f0*/  MUFU.EX2 R169, R169 ;  /* 0x000000a900a97308 */ /* 0x000fe20000000800 */
[----:B------:R-:W-:Y:S02]  /*1c100*/  FFMA.FTZ R251, R180, R187, -R178 ;  /* 0x000000bbb4fb7223 */ /* 0x000fe400000108b2 */
[----:B------:R-:W-:Y:S02]  /*1c110*/  FADD.FTZ R168, R173, R168 ;  /* 0x000000a8ada87221 */ /* 0x000fe40000010000 */
        /* <DEDUP_REMOVED lines=19> */
[C---:B-1----:R-:W-:Y:S02]  /*1c250*/  HMMA.16816.F32.BF16 R44, R128.reuse, R48, RZ ;  /* 0x00000030802c723c */ /* 0x042fe400000418ff */
        /* <DEDUP_REMOVED lines=62> */
[C---:B------:R-:W-:Y:S08]  /*1c640*/  HMMA.16816.F32.BF16 R160, R4.reuse, R24, R160 ;  /* 0x0000001804a0723c */ /* 0x040ff000000418a0 */
[C---:B--2---:R-:W-:Y:S08]  /*1c650*/  HMMA.16816.F32.BF16 R52, R4.reuse, R12, R52 ;  /* 0x0000000c0434723c */ /* 0x044ff00000041834 */
[C---:B------:R-:W-:Y:S01]  /*1c660*/  HMMA.16816.F32.BF16 R56, R4.reuse, R14, R56 ;  /* 0x0000000e0438723c */ /* 0x040fe20000041838 */
[----:B------:R-:W2:Y:S07]  /*1c670*/  LDSM.16.MT88.4 R12, [R220+0x14800] ;  /* 0x01480000dc0c783b */ /* 0x000eae0000004200 */
        /* <DEDUP_REMOVED lines=35> */
[----:B-1----:R-:W-:Y:S01]  /*1c8b0*/  F2FP.BF16.PACK_AB R4, R179, R172 ;  /* 0x000000acb304723e */ /* 0x002fe200000010ff */
        /* <DEDUP_REMOVED lines=8> */
[----:B--2---:R-:W-:Y:S01]  /*1c940*/  HMMA.16816.F32.BF16 R160, R4, R12, R160 ;  /* 0x0000000c04a0723c */ /* 0x004fe200000418a0 */
[----:B------:R-:W-:-:S02]  /*1c950*/  FADD.FTZ R188, R188, R183 ;  /* 0x000000b7bcbc7221 */ /* 0x000fc40000010000 */
[----:B------:R-:W-:Y:S02]  /*1c960*/  FADD.FTZ R174, R174, R181 ;  /* 0x000000b5aeae7221 */ /* 0x000fe40000010000 */
[----:B------:R-:W-:-:S03]  /*1c970*/  FADD.FTZ R189, R189, R188 ;  /* 0x000000bcbdbd7221 */ /* 0x000fc60000010000 */
        /* <DEDUP_REMOVED lines=47> */
[----:B------:R-:W-:Y:S01]  /*1cc70*/  F2FP.BF16.PACK_AB R4, R194, R195 ;  /* 0x000000c3c204723e */ /* 0x000fe200000010ff */
        /* <DEDUP_REMOVED lines=11> */
[----:B------:R-:W-:-:S03]  /*1cd30*/  FADD.FTZ R251, R251, R182 ;  /* 0x000000b6fbfb7221 */ /* 0x000fc60000010000 */
        /* <DEDUP_REMOVED lines=53> */
[C---:B------:R-:W-:Y:S02]  /*1d090*/  IADD3 R12, R0.reuse, 0x40, RZ ;  /* 0x00000040000c7810 */ /* 0x040fe40007ffe0ff */
[----:B------:R-:W-:Y:S02]  /*1d0a0*/  IABS R2, R0 ;  /* 0x0000000000027213 */ /* 0x000fe40000000000 */
[----:B------:R-:W-:Y:S02]  /*1d0b0*/  IABS R4, R12 ;  /* 0x0000000c00047213 */ /* 0x000fe40000000000 */
[-C--:B--2---:R-:W-:Y:S02]  /*1d0c0*/  IABS R6, R9.reuse ;  /* 0x0000000900067213 */ /* 0x084fe40000000000 */
[-C--:B------:R-:W-:Y:S02]  /*1d0d0*/  IABS R5, R9.reuse ;  /* 0x0000000900057213 */ /* 0x080fe40000000000 */
[----:B------:R-:W1:Y:S01]  /*1d0e0*/  I2F.RP R7, R6 ;  /* 0x0000000600077306 */ /* 0x000e620000209400 */
[----:B------:R-:W-:-:S02]  /*1d0f0*/  LOP3.LUT R0, R0, R9, RZ, 0x3c, !PT ;  /* 0x0000000900007212 */ /* 0x000fc400078e3cff */
[----:B------:R-:W-:Y:S01]  /*1d100*/  IMAD.MOV R5, RZ, RZ, -R5 ;  /* 0x000000ffff057224 */ /* 0x000fe200078e0a05 */
[-C--:B------:R-:W-:Y:S02]  /*1d110*/  LOP3.LUT R12, R12, R9.reuse, RZ, 0x3c, !PT ;  /* 0x000000090c0c7212 */ /* 0x080fe400078e3cff */
[----:B------:R-:W-:Y:S02]  /*1d120*/  ISETP.GE.AND P1, PT, R0, RZ, PT ;  /* 0x000000ff0000720c */ /* 0x000fe40003f26270 */
[----:B------:R-:W-:Y:S02]  /*1d130*/  ISETP.GE.AND P3, PT, R12, RZ, PT ;  /* 0x000000ff0c00720c */ /* 0x000fe40003f66270 */
[----:B------:R-:W-:Y:S01]  /*1d140*/  LOP3.LUT R0, RZ, R9, RZ, 0x33, !PT ;  /* 0x00000009ff007212 */ /* 0x000fe200078e33ff */
[----:B-1----:R-:W1:Y:S02]  /*1d150*/  MUFU.RCP R14, R7 ;  /* 0x00000007000e7308 */ /* 0x002e640000001000 */
[----:B-1----:R-:W-:-:S06]  /*1d160*/  IADD3 R14, R14, 0xffffffe, RZ ;  /* 0x0ffffffe0e0e7810 */ /* 0x002fcc0007ffe0ff */
[----:B------:R-:W1:Y:S02]  /*1d170*/  F2I.FTZ.U32.TRUNC.NTZ R15, R14 ;  /* 0x0000000e000f7305 */ /* 0x000e64000021f000 */
[----:B-1----:R-:W-:Y:S02]  /*1d180*/  IMAD.MOV R13, RZ, RZ, -R15 ;  /* 0x000000ffff0d7224 */ /* 0x002fe400078e0a0f */
[----:B------:R-:W-:Y:S02]  /*1d190*/  IMAD.MOV.U32 R14, RZ, RZ, RZ ;  /* 0x000000ffff0e7224 */ /* 0x000fe400078e00ff */
[----:B------:R-:W-:-:S04]  /*1d1a0*/  IMAD R13, R13, R6, RZ ;  /* 0x000000060d0d7224 */ /* 0x000fc800078e02ff */
[----:B------:R-:W-:Y:S02]  /*1d1b0*/  IMAD.HI.U32 R13, R15, R13, R14 ;  /* 0x0000000d0f0d7227 */ /* 0x000fe400078e000e */
[----:B------:R-:W2:Y:S04]  /*1d1c0*/  LD.E.64 R14, [R10.64+0x28] ;  /* 0x000028040a0e7980 */ /* 0x000ea8000c101b00 */
[----:B------:R-:W-:-:S04]  /*1d1d0*/  IMAD.HI.U32 R7, R13, R2, RZ ;  /* 0x000000020d077227 */ /* 0x000fc800078e00ff */
[----:B------:R-:W-:-:S04]  /*1d1e0*/  IMAD.HI.U32 R8, R13, R4, RZ ;  /* 0x000000040d087227 */ /* 0x000fc800078e00ff */
[-C--:B------:R-:W-:Y:S02]  /*1d1f0*/  IMAD R13, R7, R5.reuse, R2 ;  /* 0x00000005070d7224 */ /* 0x080fe400078e0202 */
[----:B------:R-:W-:-:S03]  /*1d200*/  IMAD R5, R8, R5, R4 ;  /* 0x0000000508057224 */ /* 0x000fc600078e0204 */
[C---:B------:R-:W-:Y:S02]  /*1d210*/  ISETP.GT.U32.AND P2, PT, R6.reuse, R13, PT ;  /* 0x0000000d0600720c */ /* 0x040fe40003f44070 */
[----:B------:R-:W-:-:S11]  /*1d220*/  ISETP.GT.U32.AND P4, PT, R6, R5, PT ;  /* 0x000000050600720c */ /* 0x000fd60003f84070 */
[-C--:B------:R-:W-:Y:S02]  /*1d230*/  @!P2 IADD3 R13, R13, -R6.reuse, RZ ;  /* 0x800000060d0da210 */ /* 0x080fe40007ffe0ff */
[----:B------:R-:W-:Y:S01]  /*1d240*/  @!P4 IMAD.IADD R5, R5, 0x1, -R6 ;  /* 0x000000010505c824 */ /* 0x000fe200078e0a06 */
[----:B------:R-:W-:Y:S02]  /*1d250*/  @!P2 IADD3 R7, R7, 0x1, RZ ;  /* 0x000000010707a810 */ /* 0x000fe40007ffe0ff */
[-C--:B------:R-:W-:Y:S02]  /*1d260*/  ISETP.GE.U32.AND P5, PT, R13, R6.reuse, PT ;  /* 0x000000060d00720c */ /* 0x080fe40003fa6070 */
[----:B------:R-:W-:Y:S01]  /*1d270*/  ISETP.GE.U32.AND P6, PT, R5, R6, PT ;  /* 0x000000060500720c */ /* 0x000fe20003fc6070 */
[----:B------:R-:W3:Y:S01]  /*1d280*/  LD.E.64 R12, [R10.64+0x40] ;  /* 0x000040040a0c7980 */ /* 0x000ee2000c101b00 */
[----:B------:R-:W-:Y:S02]  /*1d290*/  @!P4 IADD3 R8, R8, 0x1, RZ ;  /* 0x000000010808c810 */ /* 0x000fe40007ffe0ff */
[----:B------:R-:W-:-:S07]  /*1d2a0*/  ISETP.NE.AND P2, PT, R9, RZ, PT ;  /* 0x000000ff0900720c */ /* 0x000fce0003f45270 */
[----:B------:R-:W-:Y:S02]  /*1d2b0*/  @P5 IADD3 R7, R7, 0x1, RZ ;  /* 0x0000000107075810 */ /* 0x000fe40007ffe0ff */
[----:B------:R-:W-:-:S03]  /*1d2c0*/  @P6 IADD3 R8, R8, 0x1, RZ ;  /* 0x0000000108086810 */ /* 0x000fc60007ffe0ff */
[----:B------:R-:W-:Y:S02]  /*1d2d0*/  @!P1 IMAD.MOV R7, RZ, RZ, -R7 ;  /* 0x000000ffff079224 */ /* 0x000fe400078e0a07 */
[----:B------:R-:W-:-:S03]  /*1d2e0*/  @!P3 IMAD.MOV R8, RZ, RZ, -R8 ;  /* 0x000000ffff08b224 */ /* 0x000fc600078e0a08 */
[C---:B------:R-:W-:Y:S02]  /*1d2f0*/  SEL R2, R0.reuse, R7, !P2 ;  /* 0x0000000700027207 */ /* 0x040fe40005000000 */
[----:B------:R-:W-:-:S03]  /*1d300*/  SEL R7, R0, R8, !P2 ;  /* 0x0000000800077207 */ /* 0x000fc60005000000 */
[----:B------:R-:W-:-:S04]  /*1d310*/  IMAD.WIDE R18, R2, 0x4, R242 ;  /* 0x0000000402127825 */ /* 0x000fc800078e02f2 */
[C---:B------:R-:W-:Y:S01]  /*1d320*/  IMAD.WIDE R16, R7.reuse, 0x4, R242 ;  /* 0x0000000407107825 */ /* 0x040fe200078e02f2 */
[----:B------:R-:W4:Y:S04]  /*1d330*/  LD.E R0, [R18.64] ;  /* 0x0000000412007980 */ /* 0x000f28000c101900 */
[----:B------:R-:W4:Y:S01]  /*1d340*/  LD.E R5, [R16.64] ;  /* 0x0000000410057980 */ /* 0x000f22000c101900 */
[----:B------:R-:W-:-:S05]  /*1d350*/  IADD3 R2, R7, -R2, RZ ;  /* 0x8000000207027210 */ /* 0x000fca0007ffe0ff */
[----:B------:R-:W-:-:S05]  /*1d360*/  IMAD R9, R9, R2, -0x40 ;  /* 0xffffffc009097424 */ /* 0x000fca00078e0202 */
[----:B------:R-:W-:Y:S01]  /*1d370*/  SHF.R.S32.HI R7, RZ, 0x1f, R9 ;  /* 0x0000001fff077819 */ /* 0x000fe20000011409 */
[-C--:B---3--:R-:W-:Y:S02]  /*1d380*/  IMAD R2, R13, R9.reuse, RZ ;  /* 0x000000090d027224 */ /* 0x088fe400078e02ff */
[----:B------:R-:W-:-:S04]  /*1d390*/  IMAD.WIDE.U32 R8, R12, R9, RZ ;  /* 0x000000090c087225 */ /* 0x000fc800078e00ff */
[----:B------:R-:W-:-:S04]  /*1d3a0*/  IMAD R2, R12, R7, R2 ;  /* 0x000000070c027224 */ /* 0x000fc800078e0202 */
[----:B------:R-:W-:Y:S02]  /*1d3b0*/  IMAD.IADD R9, R9, 0x1, R2 ;  /* 0x0000000109097824 */ /* 0x000fe400078e0202 */
[----:B----4-:R-:W-:-:S04]  /*1d3c0*/  IMAD.IADD R5, R0, 0x1, -R5 ;  /* 0x0000000100057824 */ /* 0x010fc800078e0a05 */
[----:B--2---:R-:W-:Y:S01]  /*1d3d0*/  IMAD R7, R15, R5, RZ ;  /* 0x000000050f077224 */ /* 0x004fe200078e02ff */
[----:B------:R-:W-:Y:S01]  /*1d3e0*/  SHF.R.S32.HI R0, RZ, 0x1f, R5 ;  /* 0x0000001fff007819 */ /* 0x000fe20000011405 */
[----:B------:R-:W-:-:S04]  /*1d3f0*/  IMAD.WIDE.U32 R8, R5, R14, R8 ;  /* 0x0000000e05087225 */ /* 0x000fc800078e0008 */
[----:B------:R-:W-:Y:S02]  /*1d400*/  IMAD R0, R14, R0, R7 ;  /* 0x000000000e007224 */ /* 0x000fe400078e0207 */
[----:B------:R-:W-:-:S03]  /*1d410*/  IMAD.MOV.U32 R5, RZ, RZ, R8 ;  /* 0x000000ffff057224 */ /* 0x000fc600078e0008 */
[----:B------:R-:W-:Y:S01]  /*1d420*/  IADD3 R0, R9, R0, RZ ;  /* 0x0000000009007210 */ /* 0x000fe20007ffe0ff */
[----:B------:R-:W-:Y:S05]  /*1d430*/  BRA `(.L_x_3873) ;  /* 0x0000004000007947 */ /* 0x000fea0003800000 */
.L_x_3872:
[----:B------:R-:W-:Y:S02]  /*1d440*/  ULDC.64 UR4, c[0x0][0x118] ;  /* 0x0000460000047ab9 */ /* 0x000fe40000000a00 */
[----:B------:R-:W2:Y:S02]  /*1d450*/  LD.E R5, [R10.64+0x40] ;  /* 0x000040040a057980 */ /* 0x000ea4000c101900 */
[----:B--2---:R-:W-:-:S04]  /*1d460*/  LEA R5, -R5, RZ, 0x6 ;  /* 0x000000ff05057211 */ /* 0x004fc800078e31ff */
[----:B------:R-:W-:Y:S02]  /*1d470*/  SHF.R.S32.HI R0, RZ, 0x1f, R5 ;  /* 0x0000001fff007819 */ /* 0x000fe40000011405 */
.L_x_3873:
[----:B------:R-:W-:Y:S05]  /*1d480*/  BSYNC B0 ;  /* 0x0000000000007941 */ /* 0x000fea0003800000 */
.L_x_3871:
[C---:B------:R-:W-:Y:S01]  /*1d490*/  LOP3.LUT P6, RZ, R246.reuse, 0x1, RZ, 0xc0, !PT ;  /* 0x00000001f6ff7812 */ /* 0x040fe200078cc0ff */
[----:B------:R-:W-:Y:S01]  /*1d4a0*/  ULDC.64 UR4, c[0x0][0x118] ;  /* 0x0000460000047ab9 */ /* 0x000fe20000000a00 */
[C---:B------:R-:W-:Y:S01]  /*1d4b0*/  LOP3.LUT P5, RZ, R246.reuse, 0x2, RZ, 0xc0, !PT ;  /* 0x00000002f6ff7812 */ /* 0x040fe200078ac0ff */
[----:B------:R-:W-:Y:S01]  /*1d4c0*/  STL.64 [R1+0x8], R38 ;  /* 0x0000082601007387 */ /* 0x000fe20000100a00 */
[C---:B------:R-:W-:Y:S02]  /*1d4d0*/  LOP3.LUT P4, RZ, R246.reuse, 0x4, RZ, 0xc0, !PT ;  /* 0x00000004f6ff7812 */ /* 0x040fe4000788c0ff */
[C---:B------:R-:W-:Y:S01]  /*1d4e0*/  IADD3 R7, P1, R5.reuse, R230, RZ ;  /* 0x000000e605077210 */ /* 0x040fe20007f3e0ff */
[----:B------:R-:W-:Y:S01]  /*1d4f0*/  STL.64 [R1], R36 ;  /* 0x0000002401007387 */ /* 0x000fe20000100a00 */
[C---:B------:R-:W-:Y:S02]  /*1d500*/  LEA R8, P2, R5.reuse, R184, 0x1 ;  /* 0x000000b805087211 */ /* 0x040fe400078408ff */
[----:B------:R-:W-:Y:S01]  /*1d510*/  LOP3.LUT P3, RZ, R246, 0x8, RZ, 0xc0, !PT ;  /* 0x00000008f6ff7812 */ /* 0x000fe2000786c0ff */
[----:B------:R-:W-:Y:S01]  /*1d520*/  IMAD.X R2, R0, 0x1, R231, P1 ;  /* 0x0000000100027824 */ /* 0x000fe200008e06e7 */
[----:B------:R-:W-:-:S02]  /*1d530*/  LEA.HI.X R9, R5, R185, R0, 0x1, P2 ;  /* 0x000000b905097211 */ /* 0x000fc400010f0c00 */
[CC--:B------:R-:W-:Y:S02]  /*1d540*/  @P6 LEA R16, P2, R7.reuse, R184.reuse, 0x1 ;  /* 0x000000b807106211 */ /* 0x0c0fe400078408ff */
[CC--:B------:R-:W-:Y:S01]  /*1d550*/  @P5 LEA R14, P1, R7.reuse, R184.reuse, 0x1 ;  /* 0x000000b8070e5211 */ /* 0x0c0fe200078208ff */
[----:B------:R-:W-:Y:S01]  /*1d560*/  @!PT LDS RZ, [RZ] ;  /* 0x00000000fffff984 */ /* 0x000fe20000000800 */
[----:B------:R-:W-:Y:S01]  /*1d570*/  @!PT LDS RZ, [RZ] ;  /* 0x00000000fffff984 */ /* 0x000fe20000000800 */
[----:B------:R-:W-:Y:S01]  /*1d580*/  @!PT LDS RZ, [RZ] ;  /* 0x00000000fffff984 */ /* 0x000fe20000000800 */
[----:B------:R1:W-:Y:S01]  /*1d590*/  @P6 LDGSTS.E.BYPASS.LTC128B.128 [R244+0x10000], [R8.64] ;  /* 0x1000000008f46fae */ /* 0x0003e2000b901d44 */
[CCC-:B------:R-:W-:Y:S02]  /*1d5a0*/  @P6 LEA.HI.X R17, R7.reuse, R185.reuse, R2.reuse, 0x1, P2 ;  /* 0x000000b907116211 */ /* 0x1c0fe400010f0c02 */
[CC--:B------:R-:W-:Y:S01]  /*1d5b0*/  @P4 LEA R12, P2, R7.reuse, R184.reuse, 0x1 ;  /* 0x000000b8070c4211 */ /* 0x0c0fe200078408ff */
[----:B------:R-:W-:Y:S01]  /*1d5c0*/  @!P6 STS.128 [R244+0x10000], RZ ;  /* 0x010000fff400e388 */ /* 0x000fe20000000c00 */
[CCC-:B------:R-:W-:Y:S02]  /*1d5d0*/  @P5 LEA.HI.X R15, R7.reuse, R185.reuse, R2.reuse, 0x1, P1 ;  /* 0x000000b9070f5211 */ /* 0x1c0fe400008f0c02 */
[C---:B------:R-:W-:Y:S01]  /*1d5e0*/  @P4 LEA.HI.X R13, R7.reuse, R185, R2, 0x1, P2 ;  /* 0x000000b9070d4211 */ /* 0x040fe200010f0c02 */
[----:B------:R-:W-:Y:S01]  /*1d5f0*/  @!PT LDS RZ, [RZ] ;  /* 0x00000000fffff984 */ /* 0x000fe20000000800 */
[----:B------:R-:W-:Y:S01]  /*1d600*/  @!PT LDS RZ, [RZ] ;  /* 0x00000000fffff984 */ /* 0x000fe20000000800 */
[----:B------:R-:W-:Y:S01]  /*1d610*/  @!PT LDS RZ, [RZ] ;  /* 0x00000000fffff984 */ /* 0x000fe20000000800 */
[----:B------:R1:W-:Y:S01]  /*1d620*/  @P5 LDGSTS.E.BYPASS.LTC128B.128 [R244+0x12000], [R8.64+0x80] ;  /* 0x1200008008f45fae */ /* 0x0003e2000b901d44 */
[----:B------:R-:W-:-:S02]  /*1d630*/  @P3 LEA R6, P1, R7, R184, 0x1 ;  /* 0x000000b807063211 */ /* 0x000fc400078208ff */
[C---:B------:R-:W-:Y:S01]  /*1d640*/  IADD3 R5, P2, R7.reuse, R230, RZ ;  /* 0x000000e607057210 */ /* 0x040fe20007f5e0ff */
[----:B------:R-:W-:Y:S01]  /*1d650*/  @!P5 STS.128 [R244+0x12000], RZ ;  /* 0x012000fff400d388 */ /* 0x000fe20000000c00 */
[-C--:B------:R-:W-:Y:S02]  /*1d660*/  @P3 LEA.HI.X R7, R7, R185.reuse, R2, 0x1, P1 ;  /* 0x000000b907073211 */ /* 0x080fe400008f0c02 */
        /* <DEDUP_REMOVED lines=15> */
[CCC-:B------:R-:W-:Y:S02]  /*1d760*/  @P4 LEA.HI.X R19, R5.reuse, R185.reuse, R2.reuse, 0x1, P2 ;  /* 0x000000b905134211 */ /* 0x1c0fe400010f0c02 */
[C---:B------:R-:W-:Y:S01]  /*1d770*/  @P3 LEA R4, P1, R5.reuse, R184, 0x1 ;  /* 0x000000b805043211 */ /* 0x040fe200078208ff */
        /* <DEDUP_REMOVED lines=73> */
[----:B-1----:R-:W2:Y:S04]  /*1dc10*/  LDSM.16.M88.4 R20, [R228+0x8000] ;  /* 0x00800000e414783b */ /* 0x002ea80000000200 */
[----:B------:R-:W1:Y:S04]  /*1dc20*/  LDSM.16.M88.4 R188, [R228+0x8800] ;  /* 0x00880000e4bc783b */ /* 0x000e680000000200 */
[----:B------:R-:W1:Y:S04]  /*1dc30*/  LDSM.16.M88.4 R180, [R228+0x9000] ;  /* 0x00900000e4b4783b */ /* 0x000e680000000200 */
[----:B------:R-:W-:Y:S04]  /*1dc40*/  LDSM.16.M88.4 R32, [R227] ;  /* 0x00000000e320783b */ /* 0x000fe80000000200 */
[----:B------:R-:W1:Y:S04]  /*1dc50*/  LDSM.16.M88.4 R28, [R226] ;  /* 0x00000000e21c783b */ /* 0x000e680000000200 */
[----:B---3--:R-:W3:Y:S04]  /*1dc60*/  LDSM.16.M88.4 R12, [R218] ;  /* 0x00000000da0c783b */ /* 0x008ee80000000200 */
[----:B----4-:R-:W4:Y:S04]  /*1dc70*/  LDSM.16.M88.4 R4, [R217] ;  /* 0x00000000d904783b */ /* 0x010f280000000200 */
[----:B------:R-:W3:Y:S04]  /*1dc80*/  LDSM.16.M88.4 R168, [R228+0x9800] ;  /* 0x00980000e4a8783b */ /* 0x000ee80000000200 */
[----:B------:R-:W-:Y:S04]  /*1dc90*/  LDSM.16.M88.4 R192, [R216] ;  /* 0x00000000d8c0783b */ /* 0x000fe80000000200 */
[----:B------:R-:W-:Y:S01]  /*1dca0*/  LDSM.16.M88.4 R196, [R213] ;  /* 0x00000000d5c4783b */ /* 0x000fe20000000200 */
[C---:B--2---:R-:W-:Y:S03]  /*1dcb0*/  HMMA.16816.F32.BF16 R24, R172.reuse, R20, RZ ;  /* 0x00000014ac18723c */ /* 0x044fe600000418ff */
[----:B------:R-:W2:Y:S04]  /*1dcc0*/  LD.E R0, [R10.64+0x18c] ;  /* 0x00018c040a007980 */ /* 0x000ea8000c101900 */
[----:B------:R-:W-:Y:S01]  /*1dcd0*/  LDSM.16.M88.4 R200, [R229+0x6000] ;  /* 0x00600000e5c8783b */ /* 0x000fe20000000200 */
[C---:B-1----:R-:W-:Y:S03]  /*1dce0*/  HMMA.16816.F32.BF16 R16, R172.reuse, R188, RZ ;  /* 0x000000bcac10723c */ /* 0x042fe600000418ff */
[----:B------:R-:W-:Y:S04]  /*1dcf0*/  LDSM.16.M88.4 R36, [R228+0xe800] ;  /* 0x00e80000e424783b */ /* 0x000fe80000000200 */
[----:B------:R-:W0:Y:S01]  /*1dd00*/  LDGDEPBAR ;  /* 0x00000000000079af */ /* 0x000e220000000000 */
[C---:B------:R-:W-:Y:S08]  /*1dd10*/  HMMA.16816.F32.BF16 R184, R172.reuse, R180, RZ ;  /* 0x000000b4acb8723c */ /* 0x040ff000000418ff */
[C---:B------:R-:W-:Y:S08]  /*1dd20*/  HMMA.16816.F32.BF16 R20, R172.reuse, R22, RZ ;  /* 0x00000016ac14723c */ /* 0x040ff000000418ff */
[C---:B------:R-:W-:Y:S08]  /*1dd30*/  HMMA.16816.F32.BF16 R188, R172.reuse, R190, RZ ;  /* 0x000000beacbc723c */ /* 0x040ff000000418ff */
[----:B------:R-:W-:Y:S08]  /*1dd40*/  HMMA.16816.F32.BF16 R180, R172, R182, RZ ;  /* 0x000000b6acb4723c */ /* 0x000ff000000418ff */
[C---:B------:R-:W-:Y:S08]  /*1dd50*/  HMMA.16816.F32.BF16 R24, R32.reuse, R28, R24 ;  /* 0x0000001c2018723c */ /* 0x040ff00000041818 */
[C---:B------:R-:W-:Y:S01]  /*1dd60*/  HMMA.16816.F32.BF16 R20, R32.reuse, R30, R20 ;  /* 0x0000001e2014723c */ /* 0x040fe20000041814 */
[----:B------:R-:W-:Y:S07]  /*1dd70*/  LDSM.16.M88.4 R28, [R222+0x8000] ;  /* 0x00800000de1c783b */ /* 0x000fee0000000200 */
[C---:B---3--:R-:W-:Y:S08]  /*1dd80*/  HMMA.16816.F32.BF16 R16, R32.reuse, R12, R16 ;  /* 0x0000000c2010723c */ /* 0x048ff00000041810 */
[C---:B------:R-:W-:Y:S01]  /*1dd90*/  HMMA.16816.F32.BF16 R188, R32.reuse, R14, R188 ;  /* 0x0000000e20bc723c */ /* 0x040fe200000418bc */
[----:B------:R-:W1:Y:S07]  /*1dda0*/  LDSM.16.M88.4 R12, [R225] ;  /* 0x00000000e10c783b */ /* 0x000e6e0000000200 */
[C---:B----4-:R-:W-:Y:S08]  /*1ddb0*/  HMMA.16816.F32.BF16 R184, R32.reuse, R4, R184 ;  /* 0x0000000420b8723c */ /* 0x050ff000000418b8 */
[----:B------:R-:W-:Y:S01]  /*1ddc0*/  HMMA.16816.F32.BF16 R180, R32, R6, R180 ;  /* 0x0000000620b4723c */ /* 0x000fe200000418b4 */
[----:B------:R-:W3:Y:S07]  /*1ddd0*/  LDSM.16.M88.4 R4, [R222+0x8800] ;  /* 0x00880000de04783b */ /* 0x000eee0000000200 */
[C---:B------:R-:W-:Y:S08]  /*1dde0*/  HMMA.16816.F32.BF16 R176, R172.reuse, R168, RZ ;  /* 0x000000a8acb0723c */ /* 0x040ff000000418ff */
[----:B------:R-:W-:Y:S01]  /*1ddf0*/  HMMA.16816.F32.BF16 R172, R172, R170, RZ ;  /* 0x000000aaacac723c */ /* 0x000fe200000418ff */
[----:B------:R-:W4:Y:S07]  /*1de00*/  LDSM.16.M88.4 R168, [R222+0x9000] ;  /* 0x00900000dea8783b */ /* 0x000f2e0000000200 */
[----:B-1----:R-:W-:Y:S08]  /*1de10*/  HMMA.16816.F32.BF16 R24, R12, R28, R24 ;  /* 0x0000001c0c18723c */ /* 0x002ff00000041818 */
[C---:B------:R-:W-:Y:S08]  /*1de20*/  HMMA.16816.F32.BF16 R176, R32.reuse, R192, R176 ;  /* 0x000000c020b0723c */ /* 0x040ff000000418b0 */
[----:B------:R-:W-:Y:S01]  /*1de30*/  HMMA.16816.F32.BF16 R172, R32, R194, R172 ;  /* 0x000000c220ac723c */ /* 0x000fe200000418ac */
[----:B------:R-:W1:Y:S04]  /*1de40*/  LDSM.16.M88.4 R32, [R222+0x9800] ;  /* 0x00980000de20783b */ /* 0x000e680000000200 */
[----:B------:R-:W-:Y:S03]  /*1de50*/  LDSM.16.M88.4 R192, [R215+0x800] ;  /* 0x00080000d7c0783b */ /* 0x000fe60000000200 */
[C---:B------:R-:W-:Y:S01]  /*1de60*/  HMMA.16816.F32.BF16 R20, R12.reuse, R30, R20 ;  /* 0x0000001e0c14723c */ /* 0x040fe20000041814 */
[----:B------:R-:W1:Y:S07]  /*1de70*/  LDSM.16.M88.4 R28, [R224] ;  /* 0x00000000e01c783b */ /* 0x000e6e0000000200 */
[C---:B---3--:R-:W-:Y:S08]  /*1de80*/  HMMA.16816.F32.BF16 R16, R12.reuse, R4, R16 ;  /* 0x000000040c10723c */ /* 0x048ff00000041810 */
[C---:B------:R-:W-:Y:S01]  /*1de90*/  HMMA.16816.F32.BF16 R188, R12.reuse, R6, R188 ;  /* 0x000000060cbc723c */ /* 0x040fe200000418bc */
[----:B------:R-:W3:Y:S07]  /*1dea0*/  LDSM.16.M88.4 R4, [R215] ;  /* 0x00000000d704783b */ /* 0x000eee0000000200 */
[C---:B----4-:R-:W-:Y:S08]  /*1deb0*/  HMMA.16816.F32.BF16 R184, R12.reuse, R168, R184 ;  /* 0x000000a80cb8723c */ /* 0x050ff000000418b8 */
[C---:B------:R-:W-:Y:S01]  /*1dec0*/  HMMA.16816.F32.BF16 R180, R12.reuse, R170, R180 ;  /* 0x000000aa0cb4723c */ /* 0x040fe200000418b4 */
[----:B------:R-:W4:Y:S07]  /*1ded0*/  LDSM.16.M88.4 R168, [R215+0x1000] ;  /* 0x00100000d7a8783b */ /* 0x000f2e0000000200 */
[C---:B-1----:R-:W-:Y:S08]  /*1dee0*/  HMMA.16816.F32.BF16 R176, R12.reuse, R32, R176 ;  /* 0x000000200cb0723c */ /* 0x042ff000000418b0 */
[----:B------:R-:W-:Y:S01]  /*1def0*/  HMMA.16816.F32.BF16 R172, R12, R34, R172 ;  /* 0x000000220cac723c */ /* 0x000fe200000418ac */
[----:B------:R-:W1:Y:S04]  /*1df00*/  LDSM.16.M88.4 R32, [R215+0x1800] ;  /* 0x00180000d720783b */ /* 0x000e680000000200 */
[----:B------:R-:W-:Y:S03]  /*1df10*/  LDSM.16.M88.4 R12, [R229+0x2000] ;  /* 0x00200000e50c783b */ /* 0x000fe60000000200 */
[C---:B------:R-:W-:Y:S08]  /*1df20*/  HMMA.16816.F32.BF16 R16, R28.reuse, R192, R16 ;  /* 0x000000c01c10723c */ /* 0x040ff00000041810 */
[C---:B---3--:R-:W-:Y:S08]  /*1df30*/  HMMA.16816.F32.BF16 R24, R28.reuse, R4, R24 ;  /* 0x000000041c18723c */ /* 0x048ff00000041818 */
[C---:B------:R-:W-:Y:S01]  /*1df40*/  HMMA.16816.F32.BF16 R20, R28.reuse, R6, R20 ;  /* 0x000000061c14723c */ /* 0x040fe20000041814 */
[----:B------:R-:W3:Y:S07]  /*1df50*/  LDSM.16.M88.4 R4, [R228+0xa000] ;  /* 0x00a00000e404783b */ /* 0x000eee0000000200 */
[C---:B----4-:R-:W-:Y:S08]  /*1df60*/  HMMA.16816.F32.BF16 R184, R28.reuse, R168, R184 ;  /* 0x000000a81cb8723c */ /* 0x050ff000000418b8 */
[C---:B------:R-:W-:Y:S01]  /*1df70*/  HMMA.16816.F32.BF16 R180, R28.reuse, R170, R180 ;  /* 0x000000aa1cb4723c */ /* 0x040fe200000418b4 */
[----:B------:R-:W4:Y:S07]  /*1df80*/  LDSM.16.M88.4 R168, [R228+0xb000] ;  /* 0x00b00000e4a8783b */ /* 0x000f2e0000000200 */
[C---:B------:R-:W-:Y:S01]  /*1df90*/  HMMA.16816.F32.BF16 R188, R28.reuse, R194, R188 ;  /* 0x000000c21cbc723c */ /* 0x040fe200000418bc */
[----:B------:R-:W4:Y:S07]  /*1dfa0*/  LDSM.16.M88.4 R192, [R228+0xa800] ;  /* 0x00a80000e4c0783b */ /* 0x000f2e0000000200 */
[C---:B-1----:R-:W-:Y:S08]  /*1dfb0*/  HMMA.16816.F32.BF16 R176, R28.reuse, R32, R176 ;  /* 0x000000201cb0723c */ /* 0x042ff000000418b0 */
[----:B------:R-:W-:Y:S01]  /*1dfc0*/  HMMA.16816.F32.BF16 R172, R28, R34, R172 ;  /* 0x000000221cac723c */ /* 0x000fe200000418ac */
[----:B------:R-:W1:Y:S04]  /*1dfd0*/  LDSM.16.M88.4 R28, [R228+0xb800] ;  /* 0x00b80000e41c783b */ /* 0x000e680000000200 */
[----:B------:R-:W-:Y:S03]  /*1dfe0*/  LDSM.16.M88.4 R32, [R227+0x2000] ;  /* 0x00200000e320783b */ /* 0x000fe60000000200 */
[C---:B---3--:R-:W-:Y:S08]  /*1dff0*/  HMMA.16816.F32.BF16 R24, R12.reuse, R4, R24 ;  /* 0x000000040c18723c */ /* 0x048ff00000041818 */
[C---:B------:R-:W-:Y:S01]  /*1e000*/  HMMA.16816.F32.BF16 R20, R12.reuse, R6, R20 ;  /* 0x000000060c14723c */ /* 0x040fe20000041814 */
[----:B------:R-:W3:Y:S07]  /*1e010*/  LDSM.16.M88.4 R4, [R214] ;  /* 0x00000000d604783b */ /* 0x000eee0000000200 */
[C---:B----4-:R-:W-:Y:S08]  /*1e020*/  HMMA.16816.F32.BF16 R184, R12.reuse, R168, R184 ;  /* 0x000000a80cb8723c */ /* 0x050ff000000418b8 */
[C---:B------:R-:W-:Y:S01]  /*1e030*/  HMMA.16816.F32.BF16 R180, R12.reuse, R170, R180 ;  /* 0x000000aa0cb4723c */ /* 0x040fe200000418b4 */
[----:B------:R-:W4:Y:S07]  /*1e040*/  LDSM.16.M88.4 R168, [R211] ;  /* 0x00000000d3a8783b */ /* 0x000f2e0000000200 */
[C---:B------:R-:W-:Y:S08]  /*1e050*/  HMMA.16816.F32.BF16 R16, R12.reuse, R192, R16 ;  /* 0x000000c00c10723c */ /* 0x040ff00000041810 */
[C---:B------:R-:W-:Y:S01]  /*1e060*/  HMMA.16816.F32.BF16 R188, R12.reuse, R194, R188 ;  /* 0x000000c20cbc723c */ /* 0x040fe200000418bc */
[----:B------:R-:W2:Y:S07]  /*1e070*/  LDSM.16.M88.4 R192, [R212] ;  /* 0x00000000d4c0783b */ /* 0x000eae0000000200 */
        /* <DEDUP_REMOVED lines=9> */
[----:B------:R-:W-:Y:S07]  /*1e110*/  LDSM.16.M88.4 R196, [R209] ;  /* 0x00000000d1c4783b */ /* 0x000fee0000000200 */
        /* <DEDUP_REMOVED lines=12> */
[----:B------:R-:W3:Y:S07]  /*1e1e0*/  LDSM.16.M88.4 R4, [R215+0x2800] ;  /* 0x00280000d704783b */ /* 0x000eee0000000200 */
        /* <DEDUP_REMOVED lines=18> */
[----:B------:R-:W-:Y:S04]  /*1e310*/  LDSM.16.M88.4 R32, [R227+0x4000] ;  /* 0x00400000e320783b */ /* 0x000fe80000000200 */
[----:B------:R-:W-:Y:S03]  /*1e320*/  LDSM.16.M88.4 R192, [R208] ;  /* 0x00000000d0c0783b */ /* 0x000fe60000000200 */
[C---:B-1----:R-:W-:Y:S08]  /*1e330*/  HMMA.16816.F32.BF16 R24, R12.reuse, R28, R24 ;  /* 0x0000001c0c18723c */ /* 0x042ff00000041818 */
[C---:B------:R-:W-:Y:S01]  /*1e340*/  HMMA.16816.F32.BF16 R20, R12.reuse, R30, R20 ;  /* 0x0000001e0c14723c */ /* 0x040fe20000041814 */
[----:B------:R-:W1:Y:S07]  /*1e350*/  LDSM.16.M88.4 R28, [R228+0xd800] ;  /* 0x00d80000e41c783b */ /* 0x000e6e0000000200 */
        /* <DEDUP_REMOVED lines=15> */
[----:B------:R-:W-:Y:S07]  /*1e450*/  LDSM.16.M88.4 R196, [R228+0xf000] ;  /* 0x00f00000e4c4783b */ /* 0x000fee0000000200 */
[C---:B------:R-:W-:Y:S08]  /*1e460*/  HMMA.16816.F32.BF16 R184, R32.reuse, R192, R184 ;  /* 0x000000c020b8723c */ /* 0x040ff000000418b8 */
[C---:B------:R-:W-:Y:S01]  /*1e470*/  HMMA.16816.F32.BF16 R180, R32.reuse, R194, R180 ;  /* 0x000000c220b4723c */ /* 0x040fe200000418b4 */
[----:B------:R-:W-:Y:S07]  /*1e480*/  LDSM.16.M88.4 R192, [R222+0xd000] ;  /* 0x00d00000dec0783b */ /* 0x000fee0000000200 */
[C---:B---3--:R-:W-:Y:S08]  /*1e490*/  HMMA.16816.F32.BF16 R176, R32.reuse, R168, R176 ;  /* 0x000000a820b0723c */ /* 0x048ff000000418b0 */
[----:B------:R-:W-:Y:S01]  /*1e4a0*/  HMMA.16816.F32.BF16 R172, R32, R170, R172 ;  /* 0x000000aa20ac723c */ /* 0x000fe200000418ac */
[----:B------:R-:W3:Y:S04]  /*1e4b0*/  LDSM.16.M88.4 R32, [R222+0xd800] ;  /* 0x00d80000de20783b */ /* 0x000ee80000000200 */
[----:B------:R-:W-:Y:S03]  /*1e4c0*/  LDSM.16.M88.4 R168, [R215+0x4000] ;  /* 0x00400000d7a8783b */ /* 0x000fe60000000200 */
[C---:B-1----:R-:W-:Y:S08]  /*1e4d0*/  HMMA.16816.F32.BF16 R24, R28.reuse, R12, R24 ;  /* 0x0000000c1c18723c */ /* 0x042ff00000041818 */
[C---:B------:R-:W-:Y:S01]  /*1e4e0*/  HMMA.16816.F32.BF16 R20, R28.reuse, R14, R20 ;  /* 0x0000000e1c14723c */ /* 0x040fe20000041814 */
[----:B------:R-:W-:Y:S07]  /*1e4f0*/  LDSM.16.M88.4 R12, [R224+0x4000] ;  /* 0x00400000e00c783b */ /* 0x000fee0000000200 */
[C---:B--2---:R-:W-:Y:S08]  /*1e500*/  HMMA.16816.F32.BF16 R16, R28.reuse, R4, R16 ;  /* 0x000000041c10723c */ /* 0x044ff00000041810 */
[C---:B------:R-:W-:Y:S01]  /*1e510*/  HMMA.16816.F32.BF16 R188, R28.reuse, R6, R188 ;  /* 0x000000061cbc723c */ /* 0x040fe200000418bc */
[----:B------:R-:W1:Y:S07]  /*1e520*/  LDSM.16.M88.4 R4, [R215+0x4800] ;  /* 0x00480000d704783b */ /* 0x000e6e0000000200 */
[C---:B---3--:R-:W-:Y:S08]  /*1e530*/  HMMA.16816.F32.BF16 R176, R28.reuse, R32, R176 ;  /* 0x000000201cb0723c */ /* 0x048ff000000418b0 */
[C---:B------:R-:W-:Y:S01]  /*1e540*/  HMMA.16816.F32.BF16 R172, R28.reuse, R34, R172 ;  /* 0x000000221cac723c */ /* 0x040fe200000418ac */
[----:B------:R-:W2:Y:S07]  /*1e550*/  LDSM.16.M88.4 R32, [R215+0x5000] ;  /* 0x00500000d720783b */ /* 0x000eae0000000200 */
[C---:B------:R-:W-:Y:S08]  /*1e560*/  HMMA.16816.F32.BF16 R184, R28.reuse, R192, R184 ;  /* 0x000000c01cb8723c */ /* 0x040ff000000418b8 */
        /* <DEDUP_REMOVED lines=11> */
[----:B------:R-:W2:Y:S07]  /*1e620*/  LDSM.16.M88.4 R32, [R206] ;  /* 0x00000000ce20783b */ /* 0x000eae0000000200 */
[----:B-1----:R-:W-:Y:S08]  /*1e630*/  HMMA.16816.F32.BF16 R24, R200, R4, R24 ;  /* 0x00000004c818723c */ /* 0x002ff00000041818 */
[C---:B------:R-:W-:Y:S08]  /*1e640*/  HMMA.16816.F32.BF16 R176, R12.reuse, R28, R176 ;  /* 0x0000001c0cb0723c */ /* 0x040ff000000418b0 */
[----:B------:R-:W-:Y:S01]  /*1e650*/  HMMA.16816.F32.BF16 R172, R12, R30, R172 ;  /* 0x0000001e0cac723c */ /* 0x000fe200000418ac */
[----:B------:R-:W1:Y:S04]  /*1e660*/  LDSM.16.M88.4 R28, [R205] ;  /* 0x00000000cd1c783b */ /* 0x000e680000000200 */
[----:B------:R-:W-:Y:S03]  /*1e670*/  LDSM.16.M88.4 R12, [R225+0x6000] ;  /* 0x00600000e10c783b */ /* 0x000fe60000000200 */
[C---:B------:R-:W-:Y:S01]  /*1e680*/  HMMA.16816.F32.BF16 R20, R200.reuse, R6, R20 ;  /* 0x00000006c814723c */ /* 0x040fe20000041814 */
[----:B------:R-:W3:Y:S07]  /*1e690*/  LDSM.16.M88.4 R4, [R222+0xe000] ;  /* 0x00e00000de04783b */ /* 0x000eee0000000200 */
[C---:B------:R-:W-:Y:S01]  /*1e6a0*/  HMMA.16816.F32.BF16 R188, R200.reuse, R38, R188 ;  /* 0x00000026c8bc723c */ /* 0x040fe200000418bc */
[----:B------:R4:W5:Y:S07]  /*1e6b0*/  LDL.LU.64 R38, [R1+0x8] ;  /* 0x0000080001267983 */ /* 0x00096e0000300a00 */
[C---:B------:R-:W-:Y:S01]  /*1e6c0*/  HMMA.16816.F32.BF16 R16, R200.reuse, R36, R16 ;  /* 0x00000024c810723c */ /* 0x040fe20000041810 */
[----:B------:R4:W5:Y:S07]  /*1e6d0*/  LDL.LU.64 R36, [R1] ;  /* 0x0000000001247983 */ /* 0x00096e0000300a00 */
[C---:B------:R-:W-:Y:S08]  /*1e6e0*/  HMMA.16816.F32.BF16 R184, R200.reuse, R196, R184 ;  /* 0x000000c4c8b8723c */ /* 0x040ff000000418b8 */
[----:B------:R-:W-:Y:S01]  /*1e6f0*/  HMMA.16816.F32.BF16 R180, R200, R198, R180 ;  /* 0x000000c6c8b4723c */ /* 0x000fe200000418b4 */
[----:B------:R-:W4:Y:S07]  /*1e700*/  LDSM.16.M88.4 R196, [R167] ;  /* 0x00000000a7c4783b */ /* 0x000f2e0000000200 */
[C---:B--2---:R-:W-:Y:S08]  /*1e710*/  HMMA.16816.F32.BF16 R24, R168.reuse, R32, R24 ;  /* 0x00000020a818723c */ /* 0x044ff00000041818 */
[----:B-1----:R-:W-:Y:S08]  /*1e720*/  HMMA.16816.F32.BF16 R16, R168, R28, R16 ;  /* 0x0000001ca810723c */ /* 0x002ff00000041810 */
[----:B------:R-:W-:Y:S08]  /*1e730*/  HMMA.16816.F32.BF16 R176, R200, R192, R176 ;  /* 0x000000c0c8b0723c */ /* 0x000ff000000418b0 */
[----:B---3--:R-:W-:Y:S08]  /*1e740*/  HMMA.16816.F32.BF16 R24, R12, R4, R24 ;  /* 0x000000040c18723c */ /* 0x008ff00000041818 */
[----:B------:R-:W-:Y:S01]  /*1e750*/  HMMA.16816.F32.BF16 R172, R200, R194, R172 ;  /* 0x000000c2c8ac723c */ /* 0x000fe200000418ac */
[----:B----4-:R-:W-:Y:S01]  /*1e760*/  IMAD.MOV.U32 R28, RZ, RZ, R196 ;  /* 0x000000ffff1c7224 */ /* 0x010fe200078e00c4 */
[----:B------:R-:W-:Y:S01]  /*1e770*/  LDSM.16.M88.4 R192, [R215+0x6000] ;  /* 0x00600000d7c0783b */ /* 0x000fe20000000200 */
[----:B------:R-:W-:-:S02]  /*1e780*/  IMAD.MOV.U32 R5, RZ, RZ, R197 ;  /* 0x000000ffff057224 */ /* 0x000fc400078e00c5 */
[----:B------:R-:W-:Y:S01]  /*1e790*/  IMAD.MOV.U32 R4, RZ, RZ, R198 ;  /* 0x000000ffff047224 */ /* 0x000fe200078e00c6 */
[----:B------:R-:W-:Y:S01]  /*1e7a0*/  LDSM.16.M88.4 R200, [R222+0xe800] ;  /* 0x00e80000dec8783b */ /* 0x000fe20000000200 */
[----:B------:R-:W-:-:S03]  /*1e7b0*/  IMAD.MOV.U32 R2, RZ, RZ, R199 ;  /* 0x000000ffff027224 */ /* 0x000fc600078e00c7 */
[----:B------:R-:W1:Y:S01]  /*1e7c0*/  LDSM.16.M88.4 R196, [R224+0x6000] ;  /* 0x00600000e0c4783b */ /* 0x000e620000000200 */
[----:B------:R-:W-:Y:S03]  /*1e7d0*/  HMMA.16816.F32.BF16 R20, R168, R34, R20 ;  /* 0x00000022a814723c */ /* 0x000fe60000041814 */
[----:B------:R-:W2:Y:S01]  /*1e7e0*/  LDSM.16.M88.4 R32, [R204] ;  /* 0x00000000cc20783b */ /* 0x000ea20000000200 */
[----:B------:R-:W-:-:S04]  /*1e7f0*/  IMAD.MOV.U32 R29, RZ, RZ, R5 ;  /* 0x000000ffff1d7224 */ /* 0x000fc800078e0005 */
[C---:B------:R-:W-:Y:S07]  /*1e800*/  HMMA.16816.F32.BF16 R188, R168.reuse, R30, R188 ;  /* 0x0000001ea8bc723c */ /* 0x040fee00000418bc */
[----:B------:R-:W-:Y:S02]  /*1e810*/  IMAD.MOV.U32 R30, RZ, RZ, R4 ;  /* 0x000000ffff1e7224 */ /* 0x000fe400078e0004 */
[----:B------:R-:W-:Y:S01]  /*1e820*/  IMAD.MOV.U32 R31, RZ, RZ, R2 ;  /* 0x000000ffff1f7224 */ /* 0x000fe200078e0002 */
[C---:B------:R-:W-:Y:S08]  /*1e830*/  HMMA.16816.F32.BF16 R176, R168.reuse, R28, R176 ;  /* 0x0000001ca8b0723c */ /* 0x040ff000000418b0 */
[----:B------:R-:W-:Y:S01]  /*1e840*/  HMMA.16816.F32.BF16 R172, R168, R30, R172 ;  /* 0x0000001ea8ac723c */ /* 0x000fe200000418ac */
[----:B------:R-:W-:Y:S07]  /*1e850*/  LDSM.16.M88.4 R28, [R222+0xf000] ;  /* 0x00f00000de1c783b */ /* 0x000fee0000000200 */
[----:B------:R-:W-:Y:S01]  /*1e860*/  HMMA.16816.F32.BF16 R20, R12, R6, R20 ;  /* 0x000000060c14723c */ /* 0x000fe20000041814 */
[----:B------:R-:W3:Y:S07]  /*1e870*/  LDSM.16.M88.4 R4, [R215+0x6800] ;  /* 0x00680000d704783b */ /* 0x000eee0000000200 */
[----:B-1----:R-:W-:Y:S08]  /*1e880*/  HMMA.16816.F32.BF16 R24, R196, R192, R24 ;  /* 0x000000c0c418723c */ /* 0x002ff00000041818 */
[----:B--2---:R-:W-:Y:S08]  /*1e890*/  HMMA.16816.F32.BF16 R184, R168, R32, R184 ;  /* 0x00000020a8b8723c */ /* 0x004ff000000418b8 */
[----:B------:R-:W-:Y:S08]  /*1e8a0*/  HMMA.16816.F32.BF16 R16, R12, R200, R16 ;  /* 0x000000c80c10723c */ /* 0x000ff00000041810 */
[-C--:B------:R-:W-:Y:S01]  /*1e8b0*/  FMUL.FTZ R24, R24, R0.reuse ;  /* 0x0000000018187220 */ /* 0x080fe20000410000 */
[----:B------:R-:W-:Y:S01]  /*1e8c0*/  HMMA.16816.F32.BF16 R180, R168, R34, R180 ;  /* 0x00000022a8b4723c */ /* 0x000fe200000418b4 */
[----:B------:R-:W-:-:S02]  /*1e8d0*/  FMUL.FTZ R2, R25, R0 ;  /* 0x0000000019027220 */ /* 0x000fc40000410000 */
[----:B------:R1:W2:Y:S01]  /*1e8e0*/  MUFU.TANH R33, R24 ;  /* 0x0000001800217308 */ /* 0x0002a20000002400 */
[----:B------:R-:W-:-:S03]  /*1e8f0*/  FMUL.FTZ R32, R26, R0 ;  /* 0x000000001a207220 */ /* 0x000fc60000410000 */
[-C--:B------:R-:W-:Y:S01]  /*1e900*/  FMUL.FTZ R34, R27, R0.reuse ;  /* 0x000000001b227220 */ /* 0x080fe20000410000 */
[----:B------:R-:W-:Y:S01]  /*1e910*/  HMMA.16816.F32.BF16 R188, R12, R202, R188 ;  /* 0x000000ca0cbc723c */ /* 0x000fe200000418bc */
[----:B-1----:R-:W1:Y:S07]  /*1e920*/  LDSM.16.M88.4 R24, [R215+0x7000] ;  /* 0x00700000d718783b */ /* 0x002e6e0000000200 */
[----:B---3--:R-:W-:Y:S08]  /*1e930*/  HMMA.16816.F32.BF16 R16, R196, R4, R16 ;  /* 0x00000004c410723c */ /* 0x008ff00000041810 */
[----:B------:R-:W-:Y:S01]  /*1e940*/  HMMA.16816.F32.BF16 R184, R12, R28, R184 ;  /* 0x0000001c0cb8723c */ /* 0x000fe200000418b8 */
[----:B------:R-:W3:Y:S07]  /*1e950*/  S2R R28, SR_TID.X ;  /* 0x00000000001c7919 */ /* 0x000eee0000002100 */
[----:B------:R-:W-:Y:S08]  /*1e960*/  HMMA.16816.F32.BF16 R20, R196, R194, R20 ;  /* 0x000000c2c414723c */ /* 0x000ff00000041814 */
[----:B------:R-:W-:Y:S07]  /*1e970*/  HMMA.16816.F32.BF16 R180, R12, R30, R180 ;  /* 0x0000001e0cb4723c */ /* 0x000fee00000418b4 */
[----:B------:R-:W-:Y:S01]  /*1e980*/  FMUL.FTZ R31, R16, R0 ;  /* 0x00000000101f7220 */ /* 0x000fe20000410000 */
[----:B------:R-:W-:Y:S01]  /*1e990*/  HMMA.16816.F32.BF16 R188, R196, R6, R188 ;  /* 0x00000006c4bc723c */ /* 0x000fe200000418bc */
[----:B------:R-:W4:Y:S01]  /*1e9a0*/  LDSM.16.M88.4 R4, [R222+0xf800] ;  /* 0x00f80000de04783b */ /* 0x000f220000000200 */
[----:B---3--:R-:W-:-:S05]  /*1e9b0*/  IMAD.SHL.U32 R16, R28, 0x2, RZ ;  /* 0x000000021c107824 */ /* 0x008fca00078e00ff */
[----:B------:R-:W-:Y:S01]  /*1e9c0*/  LOP3.LUT R16, R16, 0x6, RZ, 0xc0, !PT ;  /* 0x0000000610107812 */ /* 0x000fe200078ec0ff */
[----:B-1----:R-:W-:Y:S07]  /*1e9d0*/  HMMA.16816.F32.BF16 R184, R196, R24, R184 ;  /* 0x00000018c4b8723c */ /* 0x002fee00000418b8 */
[----:B------:R-:W-:Y:S02]  /*1e9e0*/  IMAD R24, R245, 0x40, R16 ;  /* 0x00000040f5187824 */ /* 0x000fe400078e0210 */
[----:B------:R-:W-:-:S03]  /*1e9f0*/  FMUL.FTZ R17, R17, R0 ;  /* 0x0000000011117220 */ /* 0x000fc60000410000 */
[----:B------:R-:W-:Y:S01]  /*1ea00*/  IADD3 R16, R24, 0x1, RZ ;  /* 0x0000000118107810 */ /* 0x000fe20007ffe0ff */
[-C--:B------:R-:W-:Y:S02]  /*1ea10*/  FMUL.FTZ R18, R18, R0.reuse ;  /* 0x0000000012127220 */ /* 0x080fe40000410000 */
[----:B------:R-:W-:Y:S01]  /*1ea20*/  FMUL.FTZ R19, R19, R0 ;  /* 0x0000000013137220 */ /* 0x000fe20000410000 */
[C---:B------:R-:W-:Y:S02]  /*1ea30*/  ISETP.GE.AND P6, PT, R16.reuse, R250, PT ;  /* 0x000000fa1000720c */ /* 0x040fe40003fc6270 */
[C---:B------:R-:W-:Y:S01]  /*1ea40*/  ISETP.GE.AND P2, PT, R16.reuse, R248, PT ;  /* 0x000000f81000720c */ /* 0x040fe20003f46270 */
[----:B------:R-:W-:Y:S01]  /*1ea50*/  FMUL.FTZ R35, R23, R0 ;  /* 0x0000000017237220 */ /* 0x000fe20000410000 */
[----:B------:R-:W-:Y:S01]  /*1ea60*/  MUFU.TANH R30, R18 ;  /* 0x00000012001e7308 */ /* 0x000fe20000002400 */
[C---:B------:R-:W-:Y:S02]  /*1ea70*/  ISETP.GE.OR P6, PT, R16.reuse, R249, !P6 ;  /* 0x000000f91000720c */ /* 0x040fe400077c6670 */
[----:B------:R-:W-:-:S02]  /*1ea80*/  ISETP.GE.OR P2, PT, R16, R247, !P2 ;  /* 0x000000f71000720c */ /* 0x000fc40005746670 */
[----:B------:R-:W-:-:S03]  /*1ea90*/  ISETP.GE.AND P1, PT, R24, R250, PT ;  /* 0x000000fa1800720c */ /* 0x000fc60003f26270 */
[----:B------:R-:W-:Y:S01]  /*1eaa0*/  MUFU.TANH R23, R17 ;  /* 0x0000001100177308 */ /* 0x000fe20000002400 */
[----:B------:R-:W-:Y:S01]  /*1eab0*/  FMUL.FTZ R20, R20, R0 ;  /* 0x0000000014147220 */ /* 0x000fe20000410000 */
[----:B------:R-:W-:-:S06]  /*1eac0*/  ISETP.GE.OR P1, PT, R24, R249, !P1 ;  /* 0x000000f91800720c */ /* 0x000fcc0004f26670 */
[----:B------:R1:W-:Y:S01]  /*1ead0*/  MUFU.TANH R29, R19 ;  /* 0x00000013001d7308 */ /* 0x0003e20000002400 */
[----:B--2---:R-:W-:-:S07]  /*1eae0*/  FSEL R33, R33, -INF , !P1 ;  /* 0xff80000021217808 */ /* 0x004fce0004800000 */
[----:B------:R-:W2:Y:S01]  /*1eaf0*/  MUFU.TANH R32, R32 ;  /* 0x0000002000207308 */ /* 0x000ea20000002400 */
[----:B-1----:R-:W1:Y:S07]  /*1eb00*/  LDSM.16.M88.4 R16, [R215+0x7800] ;  /* 0x00780000d710783b */ /* 0x002e6e0000000200 */
[----:B------:R-:W3:Y:S01]  /*1eb10*/  MUFU.TANH R2, R2 ;  /* 0x0000000200027308 */ /* 0x000ee20000002400 */
[----:B------:R-:W-:Y:S01]  /*1eb20*/  ISETP.GE.AND P1, PT, R24, R248, PT ;  /* 0x000000f81800720c */ /* 0x000fe20003f26270 */
[----:B------:R-:W-:-:S02]  /*1eb30*/  FMUL.FTZ R22, R22, R0 ;  /* 0x0000000016167220 */ /* 0x000fc40000410000 */
[----:B------:R-:W-:-:S04]  /*1eb40*/  FMUL.FTZ R21, R21, R0 ;  /* 0x0000000015157220 */ /* 0x000fc80000410000 */
[----:B------:R-:W1:Y:S01]  /*1eb50*/  MUFU.TANH R34, R34 ;  /* 0x0000002200227308 */ /* 0x000e620000002400 */
[C---:B------:R-:W-:Y:S01]  /*1eb60*/  ISETP.GE.OR P1, PT, R24.reuse, R247, !P1 ;  /* 0x000000f71800720c */ /* 0x040fe20004f26670 */
[----:B----4-:R-:W-:Y:S01]  /*1eb70*/  HMMA.16816.F32.BF16 R176, R12, R4, R176 ;  /* 0x000000040cb0723c */ /* 0x010fe200000418b0 */
[----:B------:R-:W-:-:S05]  /*1eb80*/  IADD3 R166, R24, 0x8, RZ ;  /* 0x0000000818a67810 */ /* 0x000fca0007ffe0ff */
[----:B------:R-:W-:Y:S01]  /*1eb90*/  MUFU.TANH R31, R31 ;  /* 0x0000001f001f7308 */ /* 0x000fe20000002400 */
[----:B--2---:R-:W-:Y:S01]  /*1eba0*/  FSEL R32, R32, -INF , !P1 ;  /* 0xff80000020207808 */ /* 0x004fe20004800000 */
[----:B------:R-:W-:Y:S06]  /*1ebb0*/  HMMA.16816.F32.BF16 R180, R196, R26, R180 ;  /* 0x0000001ac4b4723c */ /* 0x000fec00000418b4 */
[----:B------:R-:W2:Y:S01]  /*1ebc0*/  MUFU.TANH R20, R20 ;  /* 0x0000001400147308 */ /* 0x000ea20000002400 */
[----:B------:R-:W-:Y:S01]  /*1ebd0*/  ISETP.GE.AND P1, PT, R166, R250, PT ;  /* 0x000000faa600720c */ /* 0x000fe20003f26270 */
[----:B------:R-:W-:Y:S01]  /*1ebe0*/  HMMA.16816.F32.BF16 R172, R12, R6, R172 ;  /* 0x000000060cac723c */ /* 0x000fe200000418ac */
[----:B------:R-:W-:Y:S01]  /*1ebf0*/  IADD3 R168, R24, 0x9, RZ ;  /* 0x0000000918a87810 */ /* 0x000fe20007ffe0ff */
[----:B------:R-:W-:Y:S01]  /*1ec00*/  FMUL.FTZ R165, R190, R0 ;  /* 0x00000000bea57220 */ /* 0x000fe20000410000 */
[----:B------:R-:W-:-:S04]  /*1ec10*/  DEPBAR.LE SB0, 0x0 ;  /* 0x000080000000791a */ /* 0x000fc80000000000 */
[----:B------:R-:W4:Y:S01]  /*1ec20*/  MUFU.TANH R22, R22 ;  /* 0x0000001600167308 */ /* 0x000f220000002400 */
[----:B------:R-:W-:Y:S02]  /*1ec30*/  ISETP.GE.OR P1, PT, R166, R249, !P1 ;  /* 0x000000f9a600720c */ /* 0x000fe40004f26670 */
[----:B---3--:R-:W-:-:S05]  /*1ec40*/  FSEL R4, R2, -INF , !P6 ;  /* 0xff80000002047808 */ /* 0x008fca0007000000 */
[----:B------:R-:W3:Y:S01]  /*1ec50*/  MUFU.TANH R21, R21 ;  /* 0x0000001500157308 */ /* 0x000ee20000002400 */
[----:B------:R-:W-:-:S07]  /*1ec60*/  ISETP.GE.AND P6, PT, R166, R248, PT ;  /* 0x000000f8a600720c */ /* 0x000fce0003fc6270 */
[----:B------:R-:W3:Y:S01]  /*1ec70*/  MUFU.TANH R35, R35 ;  /* 0x0000002300237308 */ /* 0x000ee20000002400 */
[----:B-1----:R-:W-:Y:S02]  /*1ec80*/  FSEL R2, R34, -INF , !P2 ;  /* 0xff80000022027808 */ /* 0x002fe40005000000 */
[----:B------:R-:W-:Y:S02]  /*1ec90*/  ISETP.GE.AND P2, PT, R168, R250, PT ;  /* 0x000000faa800720c */ /* 0x000fe40003f46270 */
[----:B--2---:R-:W-:Y:S02]  /*1eca0*/  FSEL R5, R20, -INF , !P1 ;  /* 0xff80000014057808 */ /* 0x004fe40004800000 */
[----:B------:R-:W-:Y:S02]  /*1ecb0*/  ISETP.GE.AND P1, PT, R168, R248, PT ;  /* 0x000000f8a800720c */ /* 0x000fe40003f26270 */
[----:B------:R-:W-:Y:S02]  /*1ecc0*/  ISETP.GE.OR P6, PT, R166, R247, !P6 ;  /* 0x000000f7a600720c */ /* 0x000fe400077c6670 */
[----:B------:R-:W-:-:S02]  /*1ecd0*/  IADD3 R14, R24, 0x10, RZ ;  /* 0x00000010180e7810 */ /* 0x000fc40007ffe0ff */
[----:B------:R-:W-:Y:S01]  /*1ece0*/  ISETP.GE.OR P2, PT, R168, R249, !P2 ;  /* 0x000000f9a800720c */ /* 0x000fe20005746670 */
[----:B------:R-:W-:Y:S01]  /*1ecf0*/  FMUL.FTZ R188, R188, R0 ;  /* 0x00000000bcbc7220 */ /* 0x000fe20000410000 */
[----:B------:R-:W-:Y:S02]  /*1ed00*/  ISETP.GE.OR P1, PT, R168, R247, !P1 ;  /* 0x000000f7a800720c */ /* 0x000fe40004f26670 */
[----:B----4-:R-:W-:Y:S02]  /*1ed10*/  FSEL R7, R22, -INF , !P6 ;  /* 0xff80000016077808 */ /* 0x010fe40007000000 */
[----:B------:R-:W-:Y:S02]  /*1ed20*/  IADD3 R15, R24, 0x11, RZ ;  /* 0x00000011180f7810 */ /* 0x000fe40007ffe0ff */
[C---:B------:R-:W-:Y:S02]  /*1ed30*/  ISETP.GE.AND P6, PT, R14.reuse, R250, PT ;  /* 0x000000fa0e00720c */ /* 0x040fe40003fc6270 */
[----:B---3--:R-:W-:Y:S01]  /*1ed40*/  FSEL R12, R21, -INF , !P2 ;  /* 0xff800000150c7808 */ /* 0x008fe20005000000 */
[----:B------:R1:W2:Y:S01]  /*1ed50*/  MUFU.TANH R28, R188 ;  /* 0x000000bc001c7308 */ /* 0x0002a20000002400 */
[----:B------:R-:W-:Y:S01]  /*1ed60*/  ISETP.GE.AND P2, PT, R14, R248, PT ;  /* 0x000000f80e00720c */ /* 0x000fe20003f46270 */
[-C--:B------:R-:W-:Y:S01]  /*1ed70*/  FMUL.FTZ R191, R191, R0.reuse ;  /* 0x00000000bfbf7220 */ /* 0x080fe20000410000 */
[----:B------:R-:W-:Y:S01]  /*1ed80*/  FSEL R6, R35, -INF , !P1 ;  /* 0xff80000023067808 */ /* 0x000fe20004800000 */
[----:B------:R-:W-:Y:S01]  /*1ed90*/  FMUL.FTZ R25, R189, R0 ;  /* 0x00000000bd197220 */ /* 0x000fe20000410000 */
[----:B------:R-:W-:-:S02]  /*1eda0*/  ISETP.GE.AND P1, PT, R15, R250, PT ;  /* 0x000000fa0f00720c */ /* 0x000fc40003f26270 */
[C---:B------:R-:W-:Y:S01]  /*1edb0*/  ISETP.GE.OR P6, PT, R14.reuse, R249, !P6 ;  /* 0x000000f90e00720c */ /* 0x040fe200077c6670 */
[----:B------:R-:W3:Y:S01]  /*1edc0*/  MUFU.TANH R165, R165 ;  /* 0x000000a500a57308 */ /* 0x000ee20000002400 */
[----:B------:R-:W-:Y:S01]  /*1edd0*/  ISETP.GE.OR P2, PT, R14, R247, !P2 ;  /* 0x000000f70e00720c */ /* 0x000fe20005746670 */
[----:B------:R-:W-:Y:S01]  /*1ede0*/  HMMA.16816.F32.BF16 R176, R196, R16, R176 ;  /* 0x00000010c4b0723c */ /* 0x000fe200000418b0 */
[----:B------:R-:W-:Y:S01]  /*1edf0*/  FMUL.FTZ R27, R184, R0 ;  /* 0x00000000b81b7220 */ /* 0x000fe20000410000 */
[----:B------:R-:W-:-:S04]  /*1ee00*/  ISETP.GE.OR P1, PT, R15, R249, !P1 ;  /* 0x000000f90f00720c */ /* 0x000fc80004f26670 */
[----:B------:R4:W-:Y:S01]  /*1ee10*/  MUFU.TANH R26, R191 ;  /* 0x000000bf001a7308 */ /* 0x0009e20000002400 */
[----:B------:R-:W-:Y:S02]  /*1ee20*/  IADD3 R17, R24, 0x18, RZ ;  /* 0x0000001818117810 */ /* 0x000fe40007ffe0ff */
[----:B-1----:R-:W-:Y:S01]  /*1ee30*/  FSEL R188, R30, -INF , !P2 ;  /* 0xff8000001ebc7808 */ /* 0x002fe20005000000 */
[----:B------:R-:W-:Y:S01]  /*1ee40*/  FMUL.FTZ R187, R187, R0 ;  /* 0x00000000bbbb7220 */ /* 0x000fe20000410000 */
[----:B------:R-:W-:Y:S02]  /*1ee50*/  ISETP.GE.AND P2, PT, R17, R250, PT ;  /* 0x000000fa1100720c */ /* 0x000fe40003f46270 */
[----:B------:R-:W-:Y:S01]  /*1ee60*/  FSEL R190, R23, -INF , !P1 ;  /* 0xff80000017be7808 */ /* 0x000fe20004800000 */
[----:B------:R-:W1:Y:S01]  /*1ee70*/  MUFU.TANH R25, R25 ;  /* 0x0000001900197308 */ /* 0x000e620000002400 */
[----:B------:R-:W-:Y:S02]  /*1ee80*/  ISETP.GE.AND P1, PT, R17, R248, PT ;  /* 0x000000f81100720c */ /* 0x000fe40003f26270 */
[----:B----4-:R-:W-:-:S02]  /*1ee90*/  FSEL R191, R31, -INF , !P6 ;  /* 0xff8000001fbf7808 */ /* 0x010fc40007000000 */
[----:B------:R-:W-:-:S03]  /*1eea0*/  ISETP.GE.AND P6, PT, R15, R248, PT ;  /* 0x000000f80f00720c */ /* 0x000fc60003fc6270 */
[----:B------:R-:W4:Y:S01]  /*1eeb0*/  MUFU.TANH R27, R27 ;  /* 0x0000001b001b7308 */ /* 0x000f220000002400 */
[----:B------:R-:W-:Y:S02]  /*1eec0*/  IADD3 R16, R24, 0x19, RZ ;  /* 0x0000001918107810 */ /* 0x000fe40007ffe0ff */
[----:B------:R-:W-:Y:S01]  /*1eed0*/  ISETP.GE.OR P6, PT, R15, R247, !P6 ;  /* 0x000000f70f00720c */ /* 0x000fe200077c6670 */
[-C--:B------:R-:W-:Y:S01]  /*1eee0*/  FMUL.FTZ R186, R186, R0.reuse ;  /* 0x00000000baba7220 */ /* 0x080fe20000410000 */
[C---:B------:R-:W-:Y:S02]  /*1eef0*/  ISETP.GE.OR P2, PT, R17.reuse, R249, !P2 ;  /* 0x000000f91100720c */ /* 0x040fe40005746670 */
[----:B------:R-:W-:Y:S01]  /*1ef00*/  ISETP.GE.OR P1, PT, R17, R247, !P1 ;  /* 0x000000f71100720c */ /* 0x000fe20004f26670 */
[----:B------:R1:W-:Y:S01]  /*1ef10*/  MUFU.TANH R22, R187 ;  /* 0x000000bb00167308 */ /* 0x0003e20000002400 */
[----:B------:R-:W-:Y:S01]  /*1ef20*/  IADD3 R17, R24, 0x20, RZ ;  /* 0x0000002018117810 */ /* 0x000fe20007ffe0ff */
[----:B------:R-:W-:Y:S01]  /*1ef30*/  FMUL.FTZ R21, R182, R0 ;  /* 0x00000000b6157220 */ /* 0x000fe20000410000 */
[----:B--2---:R-:W-:-:S02]  /*1ef40*/  FSEL R189, R28, -INF , !P2 ;  /* 0xff8000001cbd7808 */ /* 0x004fc40005000000 */
[----:B------:R-:W-:Y:S02]  /*1ef50*/  ISETP.GE.AND P2, PT, R16, R248, PT ;  /* 0x000000f81000720c */ /* 0x000fe40003f46270 */
[----:B---3--:R-:W-:Y:S01]  /*1ef60*/  FSEL R182, R165, -INF , !P1 ;  /* 0xff800000a5b67808 */ /* 0x008fe20004800000 */
[----:B------:R2:W3:Y:S01]  /*1ef70*/  MUFU.TANH R13, R186 ;  /* 0x000000ba000d7308 */ /* 0x0004e20000002400 */
[----:B------:R-:W-:Y:S01]  /*1ef80*/  ISETP.GE.AND P1, PT, R17, R250, PT ;  /* 0x000000fa1100720c */ /* 0x000fe20003f26270 */
[----:B------:R-:W-:Y:S01]  /*1ef90*/  FMUL.FTZ R14, R180, R0 ;  /* 0x00000000b40e7220 */ /* 0x000fe20000410000 */
[----:B-1----:R-:W-:Y:S02]  /*1efa0*/  FSEL R187, R29, -INF , !P6 ;  /* 0xff8000001dbb7808 */ /* 0x002fe40007000000 */
[C---:B------:R-:W-:Y:S01]  /*1efb0*/  ISETP.GE.AND P6, PT, R16.reuse, R250, PT ;  /* 0x000000fa1000720c */ /* 0x040fe20003fc6270 */
[----:B------:R-:W-:Y:S01]  /*1efc0*/  FMUL.FTZ R185, R185, R0 ;  /* 0x00000000b9b97220 */ /* 0x000fe20000410000 */
[----:B------:R-:W-:-:S02]  /*1efd0*/  ISETP.GE.OR P2, PT, R16, R247, !P2 ;  /* 0x000000f71000720c */ /* 0x000fc40005746670 */
[-C--:B------:R-:W-:Y:S02]  /*1efe0*/  ISETP.GE.OR P6, PT, R16, R249.reuse, !P6 ;  /* 0x000000f91000720c */ /* 0x080fe400077c6670 */
[----:B------:R-:W-:Y:S02]  /*1eff0*/  ISETP.GE.OR P1, PT, R17, R249, !P1 ;  /* 0x000000f91100720c */ /* 0x000fe40004f26670 */
[----:B------:R-:W-:Y:S02]  /*1f000*/  IADD3 R23, R24, 0x21, RZ ;  /* 0x0000002118177810 */ /* 0x000fe40007ffe0ff */
[----:B------:R-:W-:Y:S01]  /*1f010*/  FSEL R180, R25, -INF , !P6 ;  /* 0xff80000019b47808 */ /* 0x000fe20007000000 */
[----:B------:R-:W1:Y:S01]  /*1f020*/  MUFU.TANH R20, R185 ;  /* 0x000000b900147308 */ /* 0x000e620000002400 */
[----:B------:R-:W-:Y:S02]  /*1f030*/  ISETP.GE.AND P6, PT, R17, R248, PT ;  /* 0x000000f81100720c */ /* 0x000fe40003fc6270 */
[----:B--2---:R-:W-:-:S02]  /*1f040*/  FSEL R186, R26, -INF , !P2 ;  /* 0xff8000001aba7808 */ /* 0x004fc40005000000 */
[----:B----4-:R-:W-:-:S03]  /*1f050*/  FSEL R26, R27, -INF , !P1 ;  /* 0xff8000001b1a7808 */ /* 0x010fc60004800000 */
[----:B------:R-:W2:Y:S01]  /*1f060*/  MUFU.TANH R14, R14 ;  /* 0x0000000e000e7308 */ /* 0x000ea20000002400 */
[C---:B------:R-:W-:Y:S01]  /*1f070*/  ISETP.GE.AND P2, PT, R23.reuse, R250, PT ;  /* 0x000000fa1700720c */ /* 0x040fe20003f46270 */
[----:B------:R-:W-:Y:S01]  /*1f080*/  HMMA.16816.F32.BF16 R172, R196, R18, R172 ;  /* 0x00000012c4ac723c */ /* 0x000fe200000418ac */
[----:B------:R-:W-:Y:S02]  /*1f090*/  ISETP.GE.AND P1, PT, R23, R248, PT ;  /* 0x000000f81700720c */ /* 0x000fe40003f26270 */
[----:B------:R-:W-:Y:S02]  /*1f0a0*/  ISETP.GE.OR P6, PT, R17, R247, !P6 ;  /* 0x000000f71100720c */ /* 0x000fe400077c6670 */
[C---:B------:R-:W-:Y:S02]  /*1f0b0*/  ISETP.GE.OR P2, PT, R23.reuse, R249, !P2 ;  /* 0x000000f91700720c */ /* 0x040fe40005746670 */
[----:B------:R-:W-:Y:S02]  /*1f0c0*/  IADD3 R18, R24, 0x28, RZ ;  /* 0x0000002818127810 */ /* 0x000fe40007ffe0ff */
[----:B------:R-:W-:-:S02]  /*1f0d0*/  ISETP.GE.OR P1, PT, R23, R247, !P1 ;  /* 0x000000f71700720c */ /* 0x000fc40004f26670 */
[----:B---3--:R-:W-:Y:S01]  /*1f0e0*/  FSEL R23, R13, -INF , !P6 ;  /* 0xff8000000d177808 */ /* 0x008fe20007000000 */
[----:B------:R-:W3:Y:S01]  /*1f0f0*/  MUFU.TANH R21, R21 ;  /* 0x0000001500157308 */ /* 0x000ee20000002400 */
[----:B------:R-:W-:Y:S01]  /*1f100*/  ISETP.GE.AND P6, PT, R18, R250, PT ;  /* 0x000000fa1200720c */ /* 0x000fe20003fc6270 */
[-C--:B------:R-:W-:Y:S01]  /*1f110*/  FMUL.FTZ R16, R183, R0.reuse ;  /* 0x00000000b7107220 */ /* 0x080fe20000410000 */
[----:B------:R-:W-:Y:S01]  /*1f120*/  IADD3 R17, R24, 0x29, RZ ;  /* 0x0000002918117810 */ /* 0x000fe20007ffe0ff */
[-C--:B------:R-:W-:Y:S01]  /*1f130*/  FMUL.FTZ R25, R176, R0.reuse ;  /* 0x00000000b0197220 */ /* 0x080fe20000410000 */
[----:B------:R-:W-:Y:S01]  /*1f140*/  ISETP.GE.OR P6, PT, R18, R249, !P6 ;  /* 0x000000f91200720c */ /* 0x000fe200077c6670 */
[----:B------:R-:W-:Y:S01]  /*1f150*/  FMUL.FTZ R15, R181, R0 ;  /* 0x00000000b50f7220 */ /* 0x000fe20000410000 */
[----:B-1----:R-:W-:Y:S02]  /*1f160*/  FSEL R183, R20, -INF , !P2 ;  /* 0xff80000014b77808 */ /* 0x002fe40005000000 */
[----:B------:R-:W-:-:S02]  /*1f170*/  FSEL R22, R22, -INF , !P1 ;  /* 0xff80000016167808 */ /* 0x000fc40004800000 */
[----:B--2---:R-:W-:Y:S01]  /*1f180*/  FSEL R181, R14, -INF , !P6 ;  /* 0xff8000000eb57808 */ /* 0x004fe20007000000 */
[----:B------:R-:W1:Y:S01]  /*1f190*/  MUFU.TANH R16, R16 ;  /* 0x0000001000107308 */ /* 0x000e620000002400 */
[----:B------:R-:W-:Y:S02]  /*1f1a0*/  ISETP.GE.AND P2, PT, R18, R248, PT ;  /* 0x000000f81200720c */ /* 0x000fe40003f46270 */
[C---:B------:R-:W-:Y:S02]  /*1f1b0*/  ISETP.GE.AND P1, PT, R17.reuse, R250, PT ;  /* 0x000000fa1100720c */ /* 0x040fe40003f26270 */
[----:B------:R-:W-:-:S03]  /*1f1c0*/  ISETP.GE.AND P6, PT, R17, R248, PT ;  /* 0x000000f81100720c */ /* 0x000fc60003fc6270 */
[----:B------:R-:W2:Y:S01]  /*1f1d0*/  MUFU.TANH R25, R25 ;  /* 0x0000001900197308 */ /* 0x000ea20000002400 */
[----:B------:R-:W-:Y:S01]  /*1f1e0*/  FMUL.FTZ R177, R177, R0 ;  /* 0x00000000b1b17220 */ /* 0x000fe20000410000 */
[----:B------:R-:W-:Y:S02]  /*1f1f0*/  ISETP.GE.OR P2, PT, R18, R247, !P2 ;  /* 0x000000f71200720c */ /* 0x000fe40005746670 */
[C---:B------:R-:W-:Y:S02]  /*1f200*/  ISETP.GE.OR P1, PT, R17.reuse, R249, !P1 ;  /* 0x000000f91100720c */ /* 0x040fe40004f26670 */
[----:B------:R-:W-:Y:S02]  /*1f210*/  ISETP.GE.OR P6, PT, R17, R247, !P6 ;  /* 0x000000f71100720c */ /* 0x000fe400077c6670 */
[----:B------:R-:W-:Y:S01]  /*1f220*/  IADD3 R17, R24, 0x30, RZ ;  /* 0x0000003018117810 */ /* 0x000fe20007ffe0ff */
[----:B------:R-:W4:Y:S01]  /*1f230*/  MUFU.TANH R15, R15 ;  /* 0x0000000f000f7308 */ /* 0x000f220000002400 */
[----:B---3--:R-:W-:-:S02]  /*1f240*/  FSEL R21, R21, -INF , !P2 ;  /* 0xff80000015157808 */ /* 0x008fc40005000000 */
[----:B------:R-:W-:Y:S01]  /*1f250*/  ISETP.GE.AND P2, PT, R17, R250, PT ;  /* 0x000000fa1100720c */ /* 0x000fe20003f46270 */
[----:B------:R-:W-:-:S04]  /*1f260*/  FMUL.FTZ R171, R178, R0 ;  /* 0x00000000b2ab7220 */ /* 0x000fc80000410000 */
[----:B------:R-:W3:Y:S01]  /*1f270*/  MUFU.TANH R177, R177 ;  /* 0x000000b100b17308 */ /* 0x000ee20000002400 */
[----:B------:R-:W-:Y:S01]  /*1f280*/  ISETP.GE.OR P2, PT, R17, R249, !P2 ;  /* 0x000000f91100720c */ /* 0x000fe20005746670 */
[----:B------:R-:W-:Y:S01]  /*1f290*/  FMUL.FTZ R28, R174, R0 ;  /* 0x00000000ae1c7220 */ /* 0x000fe20000410000 */
[----:B------:R-:W-:Y:S02]  /*1f2a0*/  IADD3 R13, R24, 0x31, RZ ;  /* 0x00000031180d7810 */ /* 0x000fe40007ffe0ff */
[----:B-1----:R-:W-:Y:S02]  /*1f2b0*/  FSEL R20, R16, -INF , !P6 ;  /* 0xff80000010147808 */ /* 0x002fe40007000000 */
[----:B--2---:R-:W-:Y:S01]  /*1f2c0*/  FSEL R25, R25, -INF , !P2 ;  /* 0xff80000019197808 */ /* 0x004fe20005000000 */
[----:B------:R-:W1:Y:S01]  /*1f2d0*/  MUFU.TANH R171, R171 ;  /* 0x000000ab00ab7308 */ /* 0x000e620000002400 */
[C---:B------:R-:W-:Y:S02]  /*1f2e0*/  ISETP.GE.AND P6, PT, R13.reuse, R250, PT ;  /* 0x000000fa0d00720c */ /* 0x040fe40003fc6270 */
[----:B------:R-:W-:Y:S01]  /*1f2f0*/  ISETP.GE.AND P2, PT, R13, R248, PT ;  /* 0x000000f80d00720c */ /* 0x000fe20003f46270 */
[----:B------:R-:W-:-:S02]  /*1f300*/  FMUL.FTZ R170, R179, R0 ;  /* 0x00000000b3aa7220 */ /* 0x000fc40000410000 */
[-C--:B------:R-:W-:Y:S02]  /*1f310*/  FMUL.FTZ R14, R172, R0.reuse ;  /* 0x00000000ac0e7220 */ /* 0x080fe40000410000 */
[----:B------:R-:W2:Y:S01]  /*1f320*/  MUFU.TANH R28, R28 ;  /* 0x0000001c001c7308 */ /* 0x000ea20000002400 */
[C---:B------:R-:W-:Y:S02]  /*1f330*/  ISETP.GE.OR P6, PT, R13.reuse, R249, !P6 ;  /* 0x000000f90d00720c */ /* 0x040fe400077c6670 */
[----:B------:R-:W-:Y:S01]  /*1f340*/  ISETP.GE.OR P2, PT, R13, R247, !P2 ;  /* 0x000000f70d00720c */ /* 0x000fe20005746670 */
[-C--:B------:R-:W-:Y:S01]  /*1f350*/  FMUL.FTZ R172, R173, R0.reuse ;  /* 0x00000000adac7220 */ /* 0x080fe20000410000 */
[----:B------:R-:W-:Y:S01]  /*1f360*/  IADD3 R13, R24, 0x38, RZ ;  /* 0x00000038180d7810 */ /* 0x000fe20007ffe0ff */
[----:B------:R-:W-:Y:S01]  /*1f370*/  FMUL.FTZ R29, R175, R0 ;  /* 0x00000000af1d7220 */ /* 0x000fe20000410000 */
[----:B----4-:R-:W-:Y:S01]  /*1f380*/  FSEL R27, R15, -INF , !P1 ;  /* 0xff8000000f1b7808 */ /* 0x010fe20004800000 */
[----:B------:R-:W4:Y:S01]  /*1f390*/  MUFU.TANH R170, R170 ;  /* 0x000000aa00aa7308 */ /* 0x000f220000002400 */
[----:B------:R-:W-:-:S02]  /*1f3a0*/  ISETP.GE.AND P1, PT, R17, R248, PT ;  /* 0x000000f81100720c */ /* 0x000fc40003f26270 */
[----:B------:R-:W-:Y:S02]  /*1f3b0*/  IADD3 R0, R24, 0x39, RZ ;  /* 0x0000003918007810 */ /* 0x000fe40007ffe0ff */
[----:B---3--:R-:W-:Y:S02]  /*1f3c0*/  FSEL R24, R177, -INF , !P6 ;  /* 0xff800000b1187808 */ /* 0x008fe40007000000 */
[----:B------:R-:W-:Y:S01]  /*1f3d0*/  ISETP.GE.AND P6, PT, R13, R248, PT ;  /* 0x000000f80d00720c */ /* 0x000fe20003fc6270 */
[----:B------:R-:W3:Y:S01]  /*1f3e0*/  MUFU.TANH R14, R14 ;  /* 0x0000000e000e7308 */ /* 0x000ee20000002400 */
[-C--:B------:R-:W-:Y:S02]  /*1f3f0*/  ISETP.GE.OR P1, PT, R17, R247.reuse, !P1 ;  /* 0x000000f71100720c */ /* 0x080fe40004f26670 */
[----:B------:R-:W-:Y:S02]  /*1f400*/  ISETP.GE.OR P6, PT, R13, R247, !P6 ;  /* 0x000000f70d00720c */ /* 0x000fe400077c6670 */
[----:B-1----:R-:W-:-:S02]  /*1f410*/  FSEL R171, R171, -INF , !P1 ;  /* 0xff800000abab7808 */ /* 0x002fc40004800000 */
[----:B------:R-:W-:Y:S01]  /*1f420*/  ISETP.GE.AND P1, PT, R13, R250, PT ;  /* 0x000000fa0d00720c */ /* 0x000fe20003f26270 */
[----:B------:R-:W1:Y:S01]  /*1f430*/  MUFU.TANH R172, R172 ;  /* 0x000000ac00ac7308 */ /* 0x000e620000002400 */
[----:B--2---:R-:W-:Y:S01]  /*1f440*/  FSEL R28, R28, -INF , !P6 ;  /* 0xff8000001c1c7808 */ /* 0x004fe20007000000 */
[----:B------:R-:W-:Y:S01]  /*1f450*/  BAR.SYNC.DEFER_BLOCKING 0x0 ;  /* 0x0000000000007b1d */ /* 0x000fe20000010000 */
[----:B------:R-:W-:Y:S02]  /*1f460*/  ISETP.GT.AND P6, PT, R245, R234, PT ;  /* 0x000000eaf500720c */ /* 0x000fe40003fc4270 */
[----:B------:R-:W-:-:S03]  /*1f470*/  ISETP.GE.OR P1, PT, R13, R249, !P1 ;  /* 0x000000f90d00720c */ /* 0x000fc60004f26670 */
[----:B------:R-:W2:Y:S01]  /*1f480*/  MUFU.TANH R29, R29 ;  /* 0x0000001d001d7308 */ /* 0x000ea20000002400 */
[----:B----4-:R-:W-:Y:S02]  /*1f490*/  FSEL R170, R170, -INF , !P2 ;  /* 0xff800000aaaa7808 */ /* 0x010fe40005000000 */
[----:B---3--:R-:W-:Y:S02]  /*1f4a0*/  FSEL R174, R14, -INF , !P1 ;  /* 0xff8000000eae7808 */ /* 0x008fe40004800000 */
[C---:B------:R-:W-:Y:S02]  /*1f4b0*/  ISETP.GE.AND P2, PT, R0.reuse, R250, PT ;  /* 0x000000fa0000720c */ /* 0x040fe40003f46270 */
[C---:B------:R-:W-:Y:S01]  /*1f4c0*/  ISETP.GE.AND P1, PT, R0.reuse, R248, PT ;  /* 0x000000f80000720c */ /* 0x040fe20003f26270 */
[----:B------:R-:W-:Y:S01]  /*1f4d0*/  BSSY B1, `(.L_x_3874) ;  /* 0x00000cf000017945 */ /* 0x000fe20003800000 */
[C---:B------:R-:W-:Y:S02]  /*1f4e0*/  ISETP.GE.OR P2, PT, R0.reuse, R249, !P2 ;  /* 0x000000f90000720c */ /* 0x040fe40005746670 */
[----:B------:R-:W-:Y:S01]  /*1f4f0*/  ISETP.GE.OR P1, PT, R0, R247, !P1 ;  /* 0x000000f70000720c */ /* 0x000fe20004f26670 */
[----:B------:R-:W-:Y:S01]  /*1f500*/  IMAD.MOV.U32 R184, RZ, RZ, R8 ;  /* 0x000000ffffb87224 */ /* 0x000fe200078e0008 */
[----:B-1----:R-:W-:Y:S01]  /*1f510*/  FSEL R172, R172, -INF , !P2 ;  /* 0xff800000acac7808 */ /* 0x002fe20005000000 */
[----:B------:R-:W-:Y:S01]  /*1f520*/  IMAD.MOV.U32 R185, RZ, RZ, R9 ;  /* 0x000000ffffb97224 */ /* 0x000fe200078e0009 */
[----:B--2---:R-:W-:Y:S01]  /*1f530*/  FSEL R29, R29, -INF , !P1 ;  /* 0xff8000001d1d7808 */ /* 0x004fe20004800000 */
        /* <DEDUP_REMOVED lines=9> */
[----:B------:R-:W1:Y:S03]  /*1f5d0*/  I2F.RP R15, R13 ;  /* 0x0000000d000f7306 */ /* 0x000e660000209400 */
[----:B------:R-:W-:-:S05]  /*1f5e0*/  IMAD.MOV R9, RZ, RZ, -R9 ;  /* 0x000000ffff097224 */ /* 0x000fca00078e0a09 */
[----:B-1----:R-:W1:Y:S02]  /*1f5f0*/  MUFU.RCP R30, R15 ;  /* 0x0000000f001e7308 */ /* 0x002e640000001000 */
[----:B-1----:R-:W-:Y:S02]  /*1f600*/  IADD3 R30, R30, 0xffffffe, RZ ;  /* 0x0ffffffe1e1e7810 */ /* 0x002fe40007ffe0ff */
[----:B------:R-:W-:-:S04]  /*1f610*/  IADD3 R15, R8, -0x40, RZ ;  /* 0xffffffc0080f7810 */ /* 0x000fc80007ffe0ff */
[----:B------:R-:W1:Y:S01]  /*1f620*/  F2I.FTZ.U32.TRUNC.NTZ R31, R30 ;  /* 0x0000001e001f7305 */ /* 0x000e62000021f000 */
[-C--:B------:R-:W-:Y:S01]  /*1f630*/  LOP3.LUT R8, R8, R18.reuse, RZ, 0x3c, !PT ;  /* 0x0000001208087212 */ /* 0x080fe200078e3cff */
[--C-:B-1----:R-:W-:Y:S02]  /*1f640*/  IMAD.MOV R0, RZ, RZ, -R31.reuse ;  /* 0x000000ffff007224 */ /* 0x102fe400078e0a1f */
[----:B------:R-:W-:Y:S02]  /*1f650*/  IMAD.MOV.U32 R30, RZ, RZ, RZ ;  /* 0x000000ffff1e7224 */ /* 0x000fe400078e00ff */
[----:B------:R-:W-:Y:S01]  /*1f660*/  IMAD R17, R0, R13, RZ ;  /* 0x0000000d00117224 */ /* 0x000fe200078e02ff */
[----:B------:R-:W-:Y:S02]  /*1f670*/  IABS R0, R15 ;  /* 0x0000000f00007213 */ /* 0x000fe40000000000 */
[----:B------:R-:W-:Y:S01]  /*1f680*/  LOP3.LUT R15, R15, R18, RZ, 0x3c, !PT ;  /* 0x000000120f0f7212 */ /* 0x000fe200078e3cff */
        /* <DEDUP_REMOVED lines=12> */
[----:B------:R-:W-:Y:S02]  /*1f750*/  ISETP.GE.AND P0, PT, R15, RZ, PT ;  /* 0x000000ff0f00720c */ /* 0x000fe40003f06270 */
[----:B------:R-:W-:Y:S01]  /*1f760*/  ISETP.GE.U32.AND P2, PT, R0, R13, PT ;  /* 0x0000000d0000720c */ /* 0x000fe20003f46070 */
[----:B------:R-:W2:Y:S05]  /*1f770*/  LD.E.64 R14, [R10.64+0x38] ;  /* 0x000038040a0e7980 */ /* 0x000eaa000c101b00 */
[----:B------:R-:W-:-:S02]  /*1f780*/  @P1 IADD3 R16, R16, 0x1, RZ ;  /* 0x0000000110101810 */ /* 0x000fc40007ffe0ff */
[----:B------:R-:W-:Y:S02]  /*1f790*/  ISETP.GE.AND P1, PT, R8, RZ, PT ;  /* 0x000000ff0800720c */ /* 0x000fe40003f26270 */
[----:B------:R-:W-:-:S03]  /*1f7a0*/  LOP3.LUT R8, RZ, R18, RZ, 0x33, !PT ;  /* 0x00000012ff087212 */ /* 0x000fc600078e33ff */
[----:B------:R-:W-:Y:S02]  /*1f7b0*/  @P2 IADD3 R17, R17, 0x1, RZ ;  /* 0x0000000111112810 */ /* 0x000fe40007ffe0ff */
[----:B------:R-:W-:-:S03]  /*1f7c0*/  ISETP.NE.AND P2, PT, R18, RZ, PT ;  /* 0x000000ff1200720c */ /* 0x000fc60003f45270 */
[----:B------:R-:W-:-:S03]  /*1f7d0*/  @!P0 IMAD.MOV R17, RZ, RZ, -R17 ;  /* 0x000000ffff118224 */ /* 0x000fc600078e0a11 */
[----:B------:R-:W-:-:S05]  /*1f7e0*/  @!P1 IMAD.MOV R16, RZ, RZ, -R16 ;  /* 0x000000ffff109224 */ /* 0x000fca00078e0a10 */
[C---:B------:R-:W-:Y:S02]  /*1f7f0*/  SEL R13, R8.reuse, R16, !P2 ;  /* 0x00000010080d7207 */ /* 0x040fe40005000000 */
[----:B------:R-:W-:Y:S02]  /*1f800*/  SEL R8, R8, R17, !P2 ;  /* 0x0000001108087207 */ /* 0x000fe40005000000 */
[----:B------:R-:W3:Y:S01]  /*1f810*/  LD.E.64 R16, [R10.64+0x20] ;  /* 0x000020040a107980 */ /* 0x000ee2000c101b00 */
[----:B------:R-:W-:-:S04]  /*1f820*/  IMAD.WIDE R34, R13, 0x4, R242 ;  /* 0x000000040d227825 */ /* 0x000fc800078e02f2 */
[----:B------:R-:W-:Y:S01]  /*1f830*/  IMAD.WIDE R30, R8, 0x4, R242 ;  /* 0x00000004081e7825 */ /* 0x000fe200078e02f2 */
[----:B------:R-:W4:Y:S04]  /*1f840*/  LD.E R9, [R34.64] ;  /* 0x0000000422097980 */ /* 0x000f28000c101900 */
[----:B------:R-:W4:Y:S01]  /*1f850*/  LD.E R0, [R30.64] ;  /* 0x000000041e007980 */ /* 0x000f22000c101900 */
[----:B------:R-:W-:-:S05]  /*1f860*/  IADD3 R13, R13, -R8, RZ ;  /* 0x800000080d0d7210 */ /* 0x000fca0007ffe0ff */
[----:B------:R-:W-:-:S05]  /*1f870*/  IMAD R18, R18, R13, -0x40 ;  /* 0xffffffc012127424 */ /* 0x000fca00078e020d */
[----:B------:R-:W-:Y:S01]  /*1f880*/  SHF.R.S32.HI R13, RZ, 0x1f, R18 ;  /* 0x0000001fff0d7819 */ /* 0x000fe20000011412 */
[-C--:B--2---:R-:W-:Y:S02]  /*1f890*/  IMAD R8, R15, R18.reuse, RZ ;  /* 0x000000120f087224 */ /* 0x084fe400078e02ff */
[----:B------:R-:W-:-:S04]  /*1f8a0*/  IMAD.WIDE.U32 R18, R14, R18, RZ ;  /* 0x000000120e127225 */ /* 0x000fc800078e00ff */
[----:B------:R-:W-:-:S04]  /*1f8b0*/  IMAD R8, R14, R13, R8 ;  /* 0x0000000d0e087224 */ /* 0x000fc800078e0208 */
[----:B------:R-:W-:Y:S02]  /*1f8c0*/  IMAD.IADD R19, R19, 0x1, R8 ;  /* 0x0000000113137824 */ /* 0x000fe400078e0208 */
[----:B----4-:R-:W-:-:S04]  /*1f8d0*/  IMAD.IADD R9, R0, 0x1, -R9 ;  /* 0x0000000100097824 */ /* 0x010fc800078e0a09 */
[----:B---3--:R-:W-:Y:S01]  /*1f8e0*/  IMAD R13, R17, R9, RZ ;  /* 0x00000009110d7224 */ /* 0x008fe200078e02ff */
[----:B------:R-:W-:-:S05]  /*1f8f0*/  SHF.R.S32.HI R0, RZ, 0x1f, R9 ;  /* 0x0000001fff007819 */ /* 0x000fca0000011409 */
[----:B------:R-:W-:Y:S02]  /*1f900*/  IMAD R0, R16, R0, R13 ;  /* 0x0000000010007224 */ /* 0x000fe400078e020d */
[----:B------:R-:W-:-:S04]  /*1f910*/  IMAD.WIDE.U32 R16, R9, R16, R18 ;  /* 0x0000001009107225 */ /* 0x000fc800078e0012 */
[----:B------:R-:W-:Y:S01]  /*1f920*/  IMAD.MOV.U32 R15, RZ, RZ, R16 ;  /* 0x000000ffff0f7224 */ /* 0x000fe200078e0010 */
[----:B------:R-:W-:Y:S01]  /*1f930*/  IADD3 R14, R17, R0, RZ ;  /* 0x00000000110e7210 */ /* 0x000fe20007ffe0ff */
[----:B------:R-:W-:Y:S05]  /*1f940*/  BRA `(.L_x_3878) ;  /* 0x0000004000007947 */ /* 0x000fea0003800000 */
.L_x_3877:
[----:B------:R-:W-:Y:S02]  /*1f950*/  ULDC.64 UR4, c[0x0][0x118] ;  /* 0x0000460000047ab9 */ /* 0x000fe40000000a00 */
[----:B------:R-:W2:Y:S02]  /*1f960*/  LD.E R15, [R10.64+0x38] ;  /* 0x000038040a0f7980 */ /* 0x000ea4000c101900 */
[----:B--2---:R-:W-:-:S04]  /*1f970*/  LEA R15, -R15, RZ, 0x6 ;  /* 0x000000ff0f0f7211 */ /* 0x004fc800078e31ff */
[----:B------:R-:W-:Y:S02]  /*1f980*/  SHF.R.S32.HI R14, RZ, 0x1f, R15 ;  /* 0x0000001fff0e7819 */ /* 0x000fe4000001140f */
.L_x_3878:
[----:B------:R-:W-:Y:S05]  /*1f990*/  BSYNC B0 ;  /* 0x0000000000007941 */ /* 0x000fea0003800000 */
.L_x_3876:
        /* <DEDUP_REMOVED lines=130> */
.L_x_3875:
[----:B------:R-:W-:Y:S05]  /*201c0*/  BSYNC B1 ;  /* 0x0000000000017941 */ /* 0x000fea0003800000 */
.L_x_3874:
[----:B------:R-:W-:Y:S01]  /*201d0*/  ULDC.64 UR4, c[0x0][0x118] ;  /* 0x0000460000047ab9 */ /* 0x000fe20000000a00 */
[----:B-1----:R-:W-:Y:S01]  /*201e0*/  FMNMX.FTZ R9, R164, R33, !PT ;  /* 0x00000021a4097209 */ /* 0x002fe20007810000 */
[----:B------:R1:W2:Y:S03]  /*201f0*/  LD.E R31, [R10.64+0xdc] ;  /* 0x0000dc040a1f7980 */ /* 0x0002a6000c101900 */
[----:B------:R-:W-:Y:S01]  /*20200*/  FMNMX.FTZ R0, R4, R9, !PT ;  /* 0x0000000904007209 */ /* 0x000fe20007810000 */
[----:B------:R-:W-:Y:S03]  /*20210*/  LDSM.16.MT88.4 R16, [R221+0x10000] ;  /* 0x01000000dd10783b */ /* 0x000fe60000004200 */
[----:B------:R-:W-:-:S04]  /*20220*/  FMNMX.FTZ R9, R5, R0, !PT ;  /* 0x0000000005097209 */ /* 0x000fc80007810000 */
        /* <DEDUP_REMOVED lines=8> */
[----:B-1----:R-:W-:Y:S02]  /*202b0*/  FMNMX.FTZ R11, R180, R13, !PT ;  /* 0x0000000db40b7209 */ /* 0x002fe40007810000 */
        /* <DEDUP_REMOVED lines=17> */
[----:B------:R-:W1:Y:S01]  /*203d0*/  SHFL.BFLY PT, R11, R8, 0x2, 0x1f ;  /* 0x0c401f00080b7f89 */ /* 0x000e6200000e0000 */
[----:B------:R-:W-:-:S04]  /*203e0*/  FMNMX.FTZ R9, R170, R9, !PT ;  /* 0x00000009aa097209 */ /* 0x000fc80007810000 */
[----:B------:R-:W-:-:S04]  /*203f0*/  FMNMX.FTZ R0, R28, R9, !PT ;  /* 0x000000091c007209 */ /* 0x000fc80007810000 */
[----:B------:R-:W-:-:S05]  /*20400*/  FMNMX.FTZ R0, R29, R0, !PT ;  /* 0x000000001d007209 */ /* 0x000fca0007810000 */
[----:B------:R-:W3:Y:S01]  /*20410*/  SHFL.BFLY PT, R9, R0, 0x2, 0x1f ;  /* 0x0c401f0000097f89 */ /* 0x000ee200000e0000 */
[----:B-1----:R-:W-:-:S05]  /*20420*/  FMNMX.FTZ R11, R8, R11, !PT ;  /* 0x0000000b080b7209 */ /* 0x002fca0007810000 */
[----:B------:R-:W1:Y:S01]  /*20430*/  SHFL.BFLY PT, R168, R11, 0x1, 0x1f ;  /* 0x0c201f000ba87f89 */ /* 0x000e6200000e0000 */
[----:B---3--:R-:W-:-:S05]  /*20440*/  FMNMX.FTZ R9, R0, R9, !PT ;  /* 0x0000000900097209 */ /* 0x008fca0007810000 */
        /* <DEDUP_REMOVED lines=10> */
[-C--:B------:R-:W-:Y:S01]  /*204f0*/  FFMA.FTZ R34, R5, R31.reuse, -R176 ;  /* 0x0000001f05227223 */ /* 0x080fe200000108b0 */
[----:B------:R-:W-:Y:S01]  /*20500*/  FSEL R5, R168, RZ, P1 ;  /* 0x000000ffa8057208 */ /* 0x000fe20000800000 */
[-C--:B------:R-:W-:Y:S01]  /*20510*/  FFMA.FTZ R169, R6, R31.reuse, -R30 ;  /* 0x0000001f06a97223 */ /* 0x080fe2000001081e */
[----:B------:R-:W-:Y:S01]  /*20520*/  FSEL R6, R166, RZ, P0 ;  /* 0x000000ffa6067208 */ /* 0x000fe20000000000 */
[-C--:B------:R-:W-:Y:S02]  /*20530*/  FFMA.FTZ R35, R4, R31.reuse, -R176 ;  /* 0x0000001f04237223 */ /* 0x080fe400000108b0 */
[----:B------:R-:W-:Y:S01]  /*20540*/  FADD.FTZ R4, R164, -R5 ;  /* 0x80000005a4047221 */ /* 0x000fe20000010000 */
[----:B------:R-:W-:Y:S01]  /*20550*/  MUFU.EX2 R34, R34 ;  /* 0x0000002200227308 */ /* 0x000fe20000000800 */
[----:B------:R-:W-:Y:S02]  /*20560*/  FADD.FTZ R6, R3, -R6 ;  /* 0x8000000603067221 */ /* 0x000fe40000010000 */
[----:B------:R-:W-:-:S02]  /*20570*/  FFMA.FTZ R165, R33, R31, -R176 ;  /* 0x0000001f21a57223 */ /* 0x000fc400000108b0 */
[-C--:B------:R-:W-:Y:S02]  /*20580*/  FFMA.FTZ R33, R12, R31.reuse, -R176 ;  /* 0x0000001f0c217223 */ /* 0x080fe400000108b0 */
[-CC-:B------:R-:W-:Y:S01]  /*20590*/  FFMA.FTZ R32, R32, R31.reuse, -R30.reuse ;  /* 0x0000001f20207223 */ /* 0x180fe2000001081e */
[----:B------:R-:W2:Y:S01]  /*205a0*/  LDSM.16.MT88.4 R12, [R220+0x10000] ;  /* 0x01000000dc0c783b */ /* 0x000ea20000004200 */
[-CC-:B------:R-:W-:Y:S01]  /*205b0*/  FFMA.FTZ R2, R2, R31.reuse, -R30.reuse ;  /* 0x0000001f02027223 */ /* 0x180fe2000001081e */
[----:B------:R-:W-:Y:S01]  /*205c0*/  MUFU.EX2 R165, R165 ;  /* 0x000000a500a57308 */ /* 0x000fe20000000800 */
[----:B------:R-:W-:Y:S02]  /*205d0*/  FFMA.FTZ R0, R7, R31, -R30 ;  /* 0x0000001f07007223 */ /* 0x000fe4000001081e */
[C---:B------:R-:W-:Y:S02]  /*205e0*/  FMUL.FTZ R164, R31.reuse, R4 ;  /* 0x000000041fa47220 */ /* 0x040fe40000410000 */
[----:B------:R-:W-:-:S02]  /*205f0*/  FMUL.FTZ R3, R31, R6 ;  /* 0x000000061f037220 */ /* 0x000fc40000410000 */
[-CC-:B------:R-:W-:Y:S01]  /*20600*/  FFMA.FTZ R173, R191, R31.reuse, -R176.reuse ;  /* 0x0000001fbfad7223 */ /* 0x180fe200000108b0 */
[----:B------:R-:W3:Y:S01]  /*20610*/  MUFU.EX2 R35, R35 ;  /* 0x0000002300237308 */ /* 0x000ee20000000800 */
[-CC-:B------:R-:W-:Y:S02]  /*20620*/  FFMA.FTZ R178, R190, R31.reuse, -R176.reuse ;  /* 0x0000001fbeb27223 */ /* 0x180fe400000108b0 */
[-CC-:B------:R-:W-:Y:S02]  /*20630*/  FFMA.FTZ R175, R189, R31.reuse, -R176.reuse ;  /* 0x0000001fbdaf7223 */ /* 0x180fe400000108b0 */
[-C--:B------:R-:W-:Y:S02]  /*20640*/  FFMA.FTZ R180, R180, R31.reuse, -R176 ;  /* 0x0000001fb4b47223 */ /* 0x080fe400000108b0 */
[-CC-:B------:R-:W-:Y:S01]  /*20650*/  FFMA.FTZ R177, R188, R31.reuse, -R30.reuse ;  /* 0x0000001fbcb17223 */ /* 0x180fe2000001081e */
[----:B------:R-:W4:Y:S01]  /*20660*/  MUFU.EX2 R33, R33 ;  /* 0x0000002100217308 */ /* 0x000f220000000800 */
[----:B------:R-:W-:-:S02]  /*20670*/  FFMA.FTZ R179, R182, R31, -R30 ;  /* 0x0000001fb6b37223 */ /* 0x000fc4000001081e */
[-CC-:B------:R-:W-:Y:S02]  /*20680*/  FFMA.FTZ R186, R186, R31.reuse, -R30.reuse ;  /* 0x0000001fbaba7223 */ /* 0x180fe4000001081e */
[-C--:B------:R-:W-:Y:S02]  /*20690*/  FFMA.FTZ R187, R187, R31.reuse, -R30 ;  /* 0x0000001fbbbb7223 */ /* 0x080fe4000001081e */
[--C-:B------:R-:W-:Y:S01]  /*206a0*/  FFMA.FTZ R188, R183, R31, -R176.reuse ;  /* 0x0000001fb7bc7223 */ /* 0x100fe200000108b0 */
[----:B------:R-:W-:Y:S01]  /*206b0*/  MUFU.EX2 R32, R32 ;  /* 0x0000002000207308 */ /* 0x000fe20000000800 */
[----:B---3--:R-:W-:Y:S01]  /*206c0*/  F2FP.BF16.PACK_AB R4, R35, R165 ;  /* 0x000000a52304723e */ /* 0x008fe200000010ff */
[-CC-:B------:R-:W-:Y:S02]  /*206d0*/  FFMA.FTZ R181, R181, R31.reuse, -R176.reuse ;  /* 0x0000001fb5b57223 */ /* 0x180fe400000108b0 */
[-C--:B------:R-:W-:Y:S02]  /*206e0*/  FFMA.FTZ R190, R27, R31.reuse, -R176 ;  /* 0x0000001f1bbe7223 */ /* 0x080fe400000108b0 */
[----:B------:R-:W-:-:S02]  /*206f0*/  FFMA.FTZ R183, R23, R31, -R30 ;  /* 0x0000001f17b77223 */ /* 0x000fc4000001081e */
[----:B------:R-:W3:Y:S01]  /*20700*/  MUFU.EX2 R2, R2 ;  /* 0x0000000200027308 */ /* 0x000ee20000000800 */
[----:B----4-:R-:W-:Y:S01]  /*20710*/  F2FP.BF16.PACK_AB R6, R33, R34 ;  /* 0x000000222106723e */ /* 0x010fe200000010ff */
[-CC-:B------:R-:W-:Y:S02]  /*20720*/  FFMA.FTZ R192, R22, R31.reuse, -R30.reuse ;  /* 0x0000001f16c07223 */ /* 0x180fe4000001081e */
[-CC-:B------:R-:W-:Y:S02]  /*20730*/  FFMA.FTZ R189, R21, R31.reuse, -R30.reuse ;  /* 0x0000001f15bd7223 */ /* 0x180fe4000001081e */
[-C--:B------:R-:W-:Y:S02]  /*20740*/  FFMA.FTZ R194, R20, R31.reuse, -R30 ;  /* 0x0000001f14c27223 */ /* 0x080fe4000001081e */
[----:B------:R-:W-:Y:S01]  /*20750*/  MUFU.EX2 R0, R0 ;  /* 0x0000000000007308 */ /* 0x000fe20000000800 */
[----:B------:R-:W-:Y:S01]  /*20760*/  LDSM.16.MT88.4 R20, [R223+0x15000] ;  /* 0x01500000df14783b */ /* 0x000fe20000004200 */
[----:B------:R-:W-:-:S02]  /*20770*/  FFMA.FTZ R191, R25, R31, -R176 ;  /* 0x0000001f19bf7223 */ /* 0x000fc400000108b0 */
[-CC-:B------:R-:W-:Y:S02]  /*20780*/  FFMA.FTZ R196, R24, R31.reuse, -R176.reuse ;  /* 0x0000001f18c47223 */ /* 0x180fe400000108b0 */
[-CC-:B------:R-:W-:Y:S02]  /*20790*/  FFMA.FTZ R193, R172, R31.reuse, -R176.reuse ;  /* 0x0000001facc17223 */ /* 0x180fe400000108b0 */
[----:B------:R-:W4:Y:S01]  /*207a0*/  MUFU.EX2 R169, R169 ;  /* 0x000000a900a97308 */ /* 0x000f220000000800 */
[----:B---3--:R-:W-:Y:S01]  /*207b0*/  F2FP.BF16.PACK_AB R5, R2, R32 ;  /* 0x000000200205723e */ /* 0x008fe200000010ff */
[-C--:B------:R-:W-:Y:S02]  /*207c0*/  FFMA.FTZ R174, R174, R31.reuse, -R176 ;  /* 0x0000001faeae7223 */ /* 0x080fe400000108b0 */
[-CC-:B------:R-:W-:Y:S02]  /*207d0*/  FFMA.FTZ R171, R171, R31.reuse, -R30.reuse ;  /* 0x0000001fabab7223 */ /* 0x180fe4000001081e */
[----:B------:R-:W-:-:S02]  /*207e0*/  FFMA.FTZ R170, R170, R31, -R30 ;  /* 0x0000001faaaa7223 */ /* 0x000fc4000001081e */
[----:B------:R-:W3:Y:S01]  /*207f0*/  MUFU.EX2 R164, R164 ;  /* 0x000000a400a47308 */ /* 0x000ee20000000800 */
[-CC-:B------:R-:W-:Y:S02]  /*20800*/  FFMA.FTZ R172, R28, R31.reuse, -R30.reuse ;  /* 0x0000001f1cac7223 */ /* 0x180fe4000001081e */
[----:B------:R-:W-:-:S05]  /*20810*/  FFMA.FTZ R195, R29, R31, -R30 ;  /* 0x0000001f1dc37223 */ /* 0x000fca000001081e */
[----:B------:R-:W1:Y:S01]  /*20820*/  MUFU.EX2 R3, R3 ;  /* 0x0000000300037308 */ /* 0x000e620000000800 */
[----:B----4-:R-:W-:Y:S01]  /*20830*/  F2FP.BF16.PACK_AB R7, R169, R0 ;  /* 0x00000000a907723e */ /* 0x010fe200000010ff */
[----:B---3--:R-:W-:-:S06]  /*20840*/  FMUL.FTZ R160, R160, R164 ;  /* 0x000000a4a0a07220 */ /* 0x008fcc0000410000 */
        /* <DEDUP_REMOVED lines=23> */
[C---:B------:R-:W-:Y:S01]  /*209c0*/  HMMA.16816.F32.BF16 R152, R4.reuse, R16, R152 ;  /* 0x000000100498723c */ /* 0x040fe20000041898 */
[-C--:B------:R-:W-:Y:S02]  /*209d0*/  FMUL.FTZ R145, R145, R164.reuse ;  /* 0x000000a491917220 */ /* 0x080fe40000410000 */
[-C--:B------:R-:W-:Y:S01]  /*209e0*/  FMUL.FTZ R146, R146, R3.reuse ;  /* 0x0000000392927220 */ /* 0x080fe20000410000 */
[----:B------:R-:W-:Y:S01]  /*209f0*/  MUFU.EX2 R177, R177 ;  /* 0x000000b100b17308 */ /* 0x000fe20000000800 */
[----:B------:R-:W-:Y:S02]  /*20a00*/  FMUL.FTZ R147, R147, R3 ;  /* 0x0000000393937220 */ /* 0x000fe40000410000 */
[-C--:B------:R-:W-:Y:S01]  /*20a10*/  FMUL.FTZ R140, R140, R164.reuse ;  /* 0x000000a48c8c7220 */ /* 0x080fe20000410000 */
[----:B------:R-:W-:Y:S01]  /*20a20*/  HMMA.16816.F32.BF16 R148, R4, R18, R148 ;  /* 0x000000120494723c */ /* 0x000fe20000041894 */
[----:B------:R-:W4:Y:S01]  /*20a30*/  LDSM.16.MT88.4 R16, [R223+0x12000] ;  /* 0x01200000df10783b */ /* 0x000f220000004200 */
[----:B------:R-:W-:-:S02]  /*20a40*/  FMUL.FTZ R141, R141, R164 ;  /* 0x000000a48d8d7220 */ /* 0x000fc40000410000 */
[-C--:B------:R-:W-:Y:S01]  /*20a50*/  FMUL.FTZ R142, R142, R3.reuse ;  /* 0x000000038e8e7220 */ /* 0x080fe20000410000 */
[----:B------:R1:W1:Y:S01]  /*20a60*/  MUFU.EX2 R182, R187 ;  /* 0x000000bb00b67308 */ /* 0x0002620000000800 */
[-C--:B------:R-:W-:Y:S02]  /*20a70*/  FMUL.FTZ R143, R143, R3.reuse ;  /* 0x000000038f8f7220 */ /* 0x080fe40000410000 */
        /* <DEDUP_REMOVED lines=11> */
[----:B------:R-:W1:Y:S01]  /*20b30*/  MUFU.EX2 R186, R186 ;  /* 0x000000ba00ba7308 */ /* 0x000e620000000800 */
[-C--:B------:R-:W-:Y:S01]  /*20b40*/  FMUL.FTZ R135, R135, R3.reuse ;  /* 0x0000000387877220 */ /* 0x080fe20000410000 */
[C---:B---3--:R-:W-:Y:S01]  /*20b50*/  HMMA.16816.F32.BF16 R136, R4.reuse, R8, R136 ;  /* 0x000000080488723c */ /* 0x048fe20000041888 */
[-C--:B-----5:R-:W-:Y:S02]  /*20b60*/  FMUL.FTZ R36, R36, R164.reuse ;  /* 0x000000a424247220 */ /* 0x0a0fe40000410000 */
[-C--:B------:R-:W-:Y:S02]  /*20b70*/  FMUL.FTZ R37, R37, R164.reuse ;  /* 0x000000a425257220 */ /* 0x080fe40000410000 */
[-C--:B------:R-:W-:Y:S01]  /*20b80*/  FMUL.FTZ R38, R38, R3.reuse ;  /* 0x0000000326267220 */ /* 0x080fe20000410000 */
[----:B------:R-:W-:Y:S01]  /*20b90*/  MUFU.EX2 R188, R188 ;  /* 0x000000bc00bc7308 */ /* 0x000fe20000000800 */
[----:B------:R-:W-:Y:S01]  /*20ba0*/  FMUL.FTZ R39, R39, R3 ;  /* 0x0000000327277220 */ /* 0x000fe20000410000 */
[----:B------:R-:W-:Y:S01]  /*20bb0*/  HMMA.16816.F32.BF16 R132, R4, R10, R132 ;  /* 0x0000000a0484723c */ /* 0x000fe20000041884 */
[----:B------:R-:W3:Y:S01]  /*20bc0*/  LDSM.16.MT88.4 R8, [R220+0x12000] ;  /* 0x01200000dc08783b */ /* 0x000ee20000004200 */
[----:B------:R-:W-:-:S02]  /*20bd0*/  FMUL.FTZ R40, R40, R164 ;  /* 0x000000a428287220 */ /* 0x000fc40000410000 */
[-C--:B------:R-:W-:Y:S02]  /*20be0*/  FMUL.FTZ R41, R41, R164.reuse ;  /* 0x000000a429297220 */ /* 0x080fe40000410000 */
[-C--:B------:R-:W-:Y:S01]  /*20bf0*/  FMUL.FTZ R42, R42, R3.reuse ;  /* 0x000000032a2a7220 */ /* 0x080fe20000410000 */
[----:B------:R-:W-:Y:S01]  /*20c00*/  MUFU.EX2 R181, R181 ;  /* 0x000000b500b57308 */ /* 0x000fe20000000800 */
[-C--:B------:R-:W-:Y:S01]  /*20c10*/  FMUL.FTZ R43, R43, R3.reuse ;  /* 0x000000032b2b7220 */ /* 0x080fe20000410000 */
[C---:B----4-:R-:W-:Y:S01]  /*20c20*/  HMMA.16816.F32.BF16 R36, R4.reuse, R16, R36 ;  /* 0x000000100424723c */ /* 0x050fe20000041824 */
[-C--:B------:R-:W-:Y:S02]  /*20c30*/  FMUL.FTZ R44, R44, R164.reuse ;  /* 0x000000a42c2c7220 */ /* 0x080fe40000410000 */
[-C--:B------:R-:W-:Y:S02]  /*20c40*/  FMUL.FTZ R45, R45, R164.reuse ;  /* 0x000000a42d2d7220 */ /* 0x080fe40000410000 */
[-C--:B------:R-:W-:Y:S01]  /*20c50*/  FMUL.FTZ R46, R46, R3.reuse ;  /* 0x000000032e2e7220 */ /* 0x080fe20000410000 */
[----:B------:R-:W-:Y:S01]  /*20c60*/  MUFU.EX2 R190, R190 ;  /* 0x000000be00be7308 */ /* 0x000fe20000000800 */
[----:B------:R-:W-:Y:S01]  /*20c70*/  FMUL.FTZ R47, R47, R3 ;  /* 0x000000032f2f7220 */ /* 0x000fe20000410000 */
[----:B------:R-:W-:Y:S01]  /*20c80*/  HMMA.16816.F32.BF16 R40, R4, R18, R40 ;  /* 0x000000120428723c */ /* 0x000fe20000041828 */
[-C--:B------:R-:W-:Y:S01]  /*20c90*/  FMUL.FTZ R48, R48, R164.reuse ;  /* 0x000000a430307220 */ /* 0x080fe20000410000 */
[----:B------:R-:W4:Y:S01]  /*20ca0*/  LDSM.16.MT88.4 R16, [R219+0x12000] ;  /* 0x01200000db10783b */ /* 0x000f220000004200 */
        /* <DEDUP_REMOVED lines=37> */
[----:B------:R-:W4:Y:S01]  /*20f00*/  LDSM.16.MT88.4 R16, [R220+0x14000] ;  /* 0x01400000dc10783b */ /* 0x000f220000004200 */
[----:B------:R-:W-:-:S02]  /*20f10*/  FMUL.FTZ R72, R72, R164 ;  /* 0x000000a448487220 */ /* 0x000fc40000410000 */
[-C--:B------:R-:W-:Y:S02]  /*20f20*/  FMUL.FTZ R73, R73, R164.reuse ;  /* 0x000000a449497220 */ /* 0x080fe40000410000 */
        /* <DEDUP_REMOVED lines=39> */
[-C--:B------:R-:W-:Y:S02]  /*211a0*/  FMUL.FTZ R98, R98, R3.reuse ;  /* 0x0000000362627220 */ /* 0x080fe40000410000 */
[-C--:B------:R-:W-:Y:S01]  /*211b0*/  FMUL.FTZ R99, R99, R3.reuse ;  /* 0x0000000363637220 */ /* 0x080fe20000410000 */
        /* <DEDUP_REMOVED lines=17> */
[-C--:B------:R-:W-:Y:S01]  /*212d0*/  FMUL.FTZ R112, R112, R164.reuse ;  /* 0x000000a470707220 */ /* 0x080fe20000410000 */
[----:B------:R-:W3:Y:S01]  /*212e0*/  LDSM.16.MT88.4 R8, [R219+0x16000] ;  /* 0x01600000db08783b */ /* 0x000ee20000004200 */
[-C--:B------:R-:W-:Y:S02]  /*212f0*/  FMUL.FTZ R113, R113, R164.reuse ;  /* 0x000000a471717220 */ /* 0x080fe40000410000 */
[-C--:B------:R-:W-:Y:S02]  /*21300*/  FMUL.FTZ R114, R114, R3.reuse ;  /* 0x0000000372727220 */ /* 0x080fe40000410000 */
[----:B------:R-:W-:Y:S01]  /*21310*/  FMUL.FTZ R115, R115, R3 ;  /* 0x0000000373737220 */ /* 0x000fe20000410000 */
[----:B----4-:R-:W-:Y:S01]  /*21320*/  HMMA.16816.F32.BF16 R108, R4, R16, R108 ;  /* 0x00000010046c723c */ /* 0x010fe2000004186c */
[----:B------:R-:W-:-:S02]  /*21330*/  FMUL.FTZ R116, R116, R164 ;  /* 0x000000a474747220 */ /* 0x000fc40000410000 */
[-C--:B------:R-:W-:Y:S02]  /*21340*/  FMUL.FTZ R117, R117, R164.reuse ;  /* 0x000000a475757220 */ /* 0x080fe40000410000 */
[-C--:B------:R-:W-:Y:S02]  /*21350*/  FMUL.FTZ R118, R118, R3.reuse ;  /* 0x0000000376767220 */ /* 0x080fe40000410000 */
[-C--:B------:R-:W-:Y:S01]  /*21360*/  FMUL.FTZ R119, R119, R3.reuse ;  /* 0x0000000377777220 */ /* 0x080fe20000410000 */
[----:B------:R-:W-:Y:S01]  /*21370*/  HMMA.16816.F32.BF16 R112, R4, R18, R112 ;  /* 0x000000120470723c */ /* 0x000fe20000041870 */
[-C--:B------:R-:W-:Y:S01]  /*21380*/  FMUL.FTZ R120, R120, R164.reuse ;  /* 0x000000a478787220 */ /* 0x080fe20000410000 */
[----:B------:R-:W4:Y:S01]  /*21390*/  LDSM.16.MT88.4 R16, [R223+0x10800] ;  /* 0x01080000df10783b */ /* 0x000f220000004200 */
[----:B------:R-:W-:Y:S02]  /*213a0*/  FMUL.FTZ R121, R121, R164 ;  /* 0x000000a479797220 */ /* 0x000fe40000410000 */
[----:B------:R-:W-:-:S02]  /*213b0*/  FMUL.FTZ R122, R122, R3 ;  /* 0x000000037a7a7220 */ /* 0x000fc40000410000 */
        /* <DEDUP_REMOVED lines=11> */
[----:B------:R-:W-:Y:S01]  /*21470*/  FMUL.FTZ R131, R131, R3 ;  /* 0x0000000383837220 */ /* 0x000fe20000410000 */
[C---:B---3--:R-:W-:Y:S01]  /*21480*/  HMMA.16816.F32.BF16 R124, R4.reuse, R8, R124 ;  /* 0x00000008047c723c */ /* 0x048fe2000004187c */
[----:B-1----:R-:W-:Y:S02]  /*21490*/  FFMA.FTZ R187, R26, R31, -R176 ;  /* 0x0000001f1abb7223 */ /* 0x002fe400000108b0 */
[----:B------:R-:W-:Y:S01]  /*214a0*/  LDSM.16.MT88.4 R24, [R219+0x17000] ;  /* 0x01700000db18783b */ /* 0x000fe20000004200 */
[----:B------:R-:W-:Y:S02]  /*214b0*/  FFMA.FTZ R164, R252, R164, R165 ;  /* 0x000000a4fca47223 */ /* 0x000fe400000100a5 */
[----:B------:R-:W-:Y:S01]  /*214c0*/  FFMA.FTZ R3, R251, R3, R32 ;  /* 0x00000003fb037223 */ /* 0x000fe20000010020 */
[----:B------:R-:W1:Y:S01]  /*214d0*/  MUFU.EX2 R187, R187 ;  /* 0x000000bb00bb7308 */ /* 0x000e620000000800 */
[----:B------:R-:W-:Y:S01]  /*214e0*/  HMMA.16816.F32.BF16 R128, R4, R10, R128 ;  /* 0x0000000a0480723c */ /* 0x000fe20000041880 */
[----:B------:R-:W3:Y:S01]  /*214f0*/  LDSM.16.MT88.4 R8, [R220+0x10800] ;  /* 0x01080000dc08783b */ /* 0x000ee20000004200 */
[----:B------:R-:W-:Y:S01]  /*21500*/  FADD.FTZ R35, R35, R164 ;  /* 0x000000a423237221 */ /* 0x000fe20000010000 */
[----:B------:R-:W-:Y:S01]  /*21510*/  MOV R164, R168 ;  /* 0x000000a800a47202 */ /* 0x000fe20000000f00 */
[----:B------:R-:W-:Y:S01]  /*21520*/  FADD.FTZ R3, R2, R3 ;  /* 0x0000000302037221 */ /* 0x000fe20000010000 */
[----:B------:R-:W-:Y:S01]  /*21530*/  LDSM.16.MT88.4 R28, [R223+0x13800] ;  /* 0x01380000df1c783b */ /* 0x000fe20000004200 */
        /* <DEDUP_REMOVED lines=12> */
[C---:B----4-:R-:W-:Y:S01]  /*21600*/  HMMA.16816.F32.BF16 R160, R4.reuse, R16, R160 ;  /* 0x0000001004a0723c */ /* 0x050fe200000418a0 */
[----:B------:R-:W-:Y:S02]  /*21610*/  FADD.FTZ R182, R182, R177 ;  /* 0x000000b1b6b67221 */ /* 0x000fe40000010000 */
[----:B------:R-:W-:Y:S02]  /*21620*/  FADD.FTZ R175, R175, R178 ;  /* 0x000000b2afaf7221 */ /* 0x000fe40000010000 */
[----:B------:R-:W-:Y:S02]  /*21630*/  FADD.FTZ R179, R179, R182 ;  /* 0x000000b6b3b37221 */ /* 0x000fe40000010000 */
[----:B------:R-:W-:Y:S01]  /*21640*/  FADD.FTZ R180, R180, R175 ;  /* 0x000000afb4b47221 */ /* 0x000fe20000010000 */
[----:B------:R-:W-:Y:S01]  /*21650*/  HMMA.16816.F32.BF16 R156, R4, R18, R156 ;  /* 0x00000012049c723c */ /* 0x000fe2000004189c */
[----:B------:R-:W4:Y:S01]  /*21660*/  LDSM.16.MT88.4 R16, [R219+0x10800] ;  /* 0x01080000db10783b */ /* 0x000f220000004200 */
[----:B------:R-:W-:-:S06]  /*21670*/  FADD.FTZ R186, R186, R179 ;  /* 0x000000b3baba7221 */ /* 0x000fcc0000010000 */
        /* <DEDUP_REMOVED lines=98> */
[----:B------:R-:W-:Y:S07]  /*21ca0*/  LDSM.16.MT88.4 R24, [R221+0x13800] ;  /* 0x01380000dd18783b */ /* 0x000fee0000004200 */
[C---:B-1----:R-:W-:Y:S08]  /*21cb0*/  HMMA.16816.F32.BF16 R108, R4.reuse, R12, R108 ;  /* 0x0000000c046c723c */ /* 0x042ff0000004186c */
[C---:B------:R-:W-:Y:S01]  /*21cc0*/  HMMA.16816.F32.BF16 R112, R4.reuse, R14, R112 ;  /* 0x0000000e0470723c */ /* 0x040fe20000041870 */
[----:B------:R-:W1:Y:S07]  /*21cd0*/  LDSM.16.MT88.4 R12, [R220+0x11800] ;  /* 0x01180000dc0c783b */ /* 0x000e6e0000004200 */
        /* <DEDUP_REMOVED lines=13> */
[----:B---3--:R-:W-:Y:S01]  /*21db0*/  HMMA.16816.F32.BF16 R160, R4, R20, R160 ;  /* 0x0000001404a0723c */ /* 0x008fe200000418a0 */
[----:B------:R-:W-:Y:S02]  /*21dc0*/  FADD.FTZ R252, R193, R174 ;  /* 0x000000aec1fc7221 */ /* 0x000fe40000010000 */
[----:B------:R-:W-:-:S05]  /*21dd0*/  FADD.FTZ R251, R195, R172 ;  /* 0x000000acc3fb7221 */ /* 0x000fca0000010000 */
        /* <DEDUP_REMOVED lines=31> */
[C---:B---3--:R-:W-:Y:S08]  /*21fd0*/  HMMA.16816.F32.BF16 R84, R4.reuse, R20, R84 ;  /* 0x000000140454723c */ /* 0x048ff00000041854 */
[C---:B------:R-:W-:Y:S08]  /*21fe0*/  HMMA.16816.F32.BF16 R88, R4.reuse, R22, R88 ;  /* 0x000000160458723c */ /* 0x040ff00000041858 */
[C---:B------:R-:W-:Y:S08]  /*21ff0*/  HMMA.16816.F32.BF16 R92, R4.reuse, R24, R92 ;  /* 0x00000018045c723c */ /* 0x040ff0000004185c */
[C---:B------:R-:W-:Y:S08]  /*22000*/  HMMA.16816.F32.BF16 R96, R4.reuse, R26, R96 ;  /* 0x0000001a0460723c */ /* 0x040ff00000041860 */
[C---:B--2---:R-:W-:Y:S08]  /*22010*/  HMMA.16816.F32.BF16 R108, R4.reuse, R8, R108 ;  /* 0x00000008046c723c */ /* 0x044ff0000004186c */
[C---:B------:R-:W-:Y:S08]  /*22020*/  HMMA.16816.F32.BF16 R112, R4.reuse, R10, R112 ;  /* 0x0000000a0470723c */ /* 0x040ff00000041870 */
[C---:B------:R-:W-:Y:S08]  /*22030*/  HMMA.16816.F32.BF16 R116, R4.reuse, R16, R116 ;  /* 0x000000100474723c */ /* 0x040ff00000041874 */
[C---:B------:R-:W-:Y:S08]  /*22040*/  HMMA.16816.F32.BF16 R120, R4.reuse, R18, R120 ;  /* 0x000000120478723c */ /* 0x040ff00000041878 */
[C---:B-1----:R-:W-:Y:S08]  /*22050*/  HMMA.16816.F32.BF16 R124, R4.reuse, R12, R124 ;  /* 0x0000000c047c723c */ /* 0x042ff0000004187c */
[----:B------:R-:W-:Y:S11]  /*22060*/  HMMA.16816.F32.BF16 R128, R4, R14, R128 ;  /* 0x0000000e0480723c */ /* 0x000ff60000041880 */
[----:B------:R-:W-:Y:S08]  /*22070*/  @!UPT UIADD3 URZ, URZ, URZ, URZ ;  /* 0x0000003f3f3ff290 */ /* 0x000ff0000fffe03f */
.L_x_3870:
[----:B------:R-:W-:Y:S05]  /*22080*/  @!P6 BRA `(.L_x_3879) ;  /* 0x000054800000e947 */ /* 0x000fea0003800000 */
[----:B------:R-:W-:Y:S02]  /*22090*/  MOV R0, R3 ;  /* 0x0000000300007202 */ /* 0x000fe40000000f00 */
[----:B------:R-:W-:-:S02]  /*220a0*/  MOV R2, R164 ;  /* 0x000000a400027202 */ /* 0x000fc40000000f00 */
.L_x_3888:
        /* <DEDUP_REMOVED lines=14> */
[----:B------:R-:W2:Y:S04]  /*22190*/  LD.E R10, [R164.64+0x170] ;  /* 0x00017004a40a7980 */ /* 0x000ea8000c101900 */
[----:B------:R-:W3:Y:S01]  /*221a0*/  LD.E.64 R14, [R164.64+0x28] ;  /* 0x00002804a40e7980 */ /* 0x000ee2000c101b00 */
        /* <DEDUP_REMOVED lines=11> */
[----:B------:R-:W-:Y:S02]  /*22260*/  ISETP.GE.AND P0, PT, R3, RZ, PT ;  /* 0x000000ff0300720c */ /* 0x000fe40003f06270 */
[-C--:B------:R-:W-:Y:S01]  /*22270*/  LOP3.LUT R3, RZ, R10.reuse, RZ, 0x33, !PT ;  /* 0x0000000aff037212 */ /* 0x080fe200078e33ff */
        /* <DEDUP_REMOVED lines=27> */
[-C--:B------:R-:W-:Y:S02]  /*22430*/  LEA R18, P1, R5, R242.reuse, 0x2 ;  /* 0x000000f205127211 */ /* 0x080fe400078210ff */
[----:B------:R-:W-:Y:S02]  /*22440*/  LEA R16, P0, R9, R242, 0x2 ;  /* 0x000000f209107211 */ /* 0x000fe400078010ff */
[-C--:B------:R-:W-:Y:S01]  /*22450*/  LEA.HI.X.SX32 R19, R5, R243.reuse, 0x2, P1 ;  /* 0x000000f305137211 */ /* 0x080fe200008f16ff */
[C---:B------:R-:W-:Y:S01]  /*22460*/  IMAD.IADD R5, R9.reuse, 0x1, -R5 ;  /* 0x0000000109057824 */ /* 0x040fe200078e0a05 */
[----:B------:R-:W-:Y:S03]  /*22470*/  LEA.HI.X.SX32 R17, R9, R243, 0x2, P0 ;  /* 0x000000f309117211 */ /* 0x000fe600000f16ff */
[----:B------:R-:W-:Y:S01]  /*22480*/  IMAD R10, R10, R5, -0x40 ;  /* 0xffffffc00a0a7424 */ /* 0x000fe200078e0205 */
[----:B------:R-:W4:Y:S04]  /*22490*/  LD.E R3, [R18.64] ;  /* 0x0000000412037980 */ /* 0x000f28000c101900 */
        /* <DEDUP_REMOVED lines=14> */
.L_x_3881:
[----:B------:R-:W-:Y:S02]  /*22580*/  ULDC.64 UR4, c[0x0][0x118] ;  /* 0x0000460000047ab9 */ /* 0x000fe40000000a00 */
[----:B------:R-:W2:Y:S02]  /*22590*/  LD.E R7, [R164.64+0x40] ;  /* 0x00004004a4077980 */ /* 0x000ea4000c101900 */
[----:B--2---:R-:W-:Y:S04]  /*225a0*/  LEA R7, -R7, RZ, 0x6 ;  /* 0x000000ff07077211 */ /* 0x004fe800078e31ff */
[----:B------:R-:W-:Y:S02]  /*225b0*/  SHF.R.S32.HI R4, RZ, 0x1f, R7 ;  /* 0x0000001fff047819 */ /* 0x000fe40000011407 */
.L_x_3882:
[----:B------:R-:W-:Y:S05]  /*225c0*/  BSYNC B0 ;  /* 0x0000000000007941 */ /* 0x000fea0003800000 */
.L_x_3880:
[C---:B------:R-:W-:Y:S01]  /*225d0*/  LOP3.LUT P6, RZ, R246.reuse, 0x1, RZ, 0xc0, !PT ;  /* 0x00000001f6ff7812 */ /* 0x040fe200078cc0ff */
[----:B------:R-:W-:Y:S01]  /*225e0*/  ULDC.64 UR4, c[0x0][0x118] ;  /* 0x0000460000047ab9 */ /* 0x000fe20000000a00 */
[C---:B------:R-:W-:Y:S01]  /*225f0*/  LOP3.LUT P4, RZ, R246.reuse, 0x4, RZ, 0xc0, !PT ;  /* 0x00000004f6ff7812 */ /* 0x040fe2000788c0ff */
[----:B------:R-:W-:Y:S01]  /*22600*/  BSSY B1, `(.L_x_3883) ;  /* 0x0000262000017945 */ /* 0x000fe20003800000 */
[C---:B------:R-:W-:Y:S02]  /*22610*/  LOP3.LUT P5, RZ, R246.reuse, 0x2, RZ, 0xc0, !PT ;  /* 0x00000002f6ff7812 */ /* 0x040fe400078ac0ff */
[C---:B------:R-:W-:Y:S02]  /*22620*/  IADD3 R5, P1, R7.reuse, R230, RZ ;  /* 0x000000e607057210 */ /* 0x040fe40007f3e0ff */
[----:B------:R-:W-:Y:S02]  /*22630*/  LOP3.LUT P3, RZ, R246, 0x8, RZ, 0xc0, !PT ;  /* 0x00000008f6ff7812 */ /* 0x000fe4000786c0ff */
[----:B------:R-:W-:Y:S01]  /*22640*/  LEA R196, P0, R7, R184, 0x1 ;  /* 0x000000b807c47211 */ /* 0x000fe200078008ff */
[--C-:B------:R-:W-:Y:S01]  /*22650*/  IMAD.X R6, R4, 0x1, R231.reuse, P1 ;  /* 0x0000000104067824 */ /* 0x100fe200008e06e7 */
[----:B------:R-:W-:Y:S02]  /*22660*/  IADD3 R3, P2, R5, R230, RZ ;  /* 0x000000e605037210 */ /* 0x000fe40007f5e0ff */
[----:B------:R-:W-:Y:S02]  /*22670*/  LEA.HI.X R197, R7, R185, R4, 0x1, P0 ;  /* 0x000000b907c57211 */ /* 0x000fe400000f0c04 */
[CC--:B------:R-:W-:Y:S02]  /*22680*/  @P6 LEA R16, P1, R5.reuse, R184.reuse, 0x1 ;  /* 0x000000b805106211 */ /* 0x0c0fe400078208ff */
        /* <DEDUP_REMOVED lines=23> */
[CC--:B------:R-:W-:Y:S02]  /*22800*/  @P6 LEA R24, P0, R5.reuse, R184.reuse, 0x1 ;  /* 0x000000b805186211 */ /* 0x0c0fe400078008ff */
        /* <DEDUP_REMOVED lines=8> */
[----:B------:R-:W-:Y:S02]  /*22890*/  @P5 MOV R4, R196 ;  /* 0x000000c400045202 */ /* 0x000fe40000000f00 */
        /* <DEDUP_REMOVED lines=93> */
[----:B------:R-:W-:Y:S04]  /*22e70*/  LDSM.16.M88.4 R192, [R222+0x8000] ;  /* 0x00800000dec0783b */ /* 0x000fe80000000200 */
[C---:B----4-:R-:W-:Y:S01]  /*22e80*/  HMMA.16816.F32.BF16 R12, R32.reuse, R16, RZ ;  /* 0x00000010200c723c */ /* 0x050fe200000418ff */
[----:B------:R-:W-:Y:S05]  /*22e90*/  LDSM.16.M88.4 R200, [R215] ;  /* 0x00000000d7c8783b */ /* 0x000fea0000000200 */
[----:B------:R-:W4:Y:S02]  /*22ea0*/  LD.E R3, [R164.64+0x18c] ;  /* 0x00018c04a4037980 */ /* 0x000f24000c101900 */
        /* <DEDUP_REMOVED lines=14> */
[----:B------:R-:W2:Y:S07]  /*22f90*/  LDSM.16.M88.4 R184, [R222+0x9800] ;  /* 0x00980000deb8783b */ /* 0x000eae0000000200 */
[C---:B------:R-:W-:Y:S07]  /*22fa0*/  HMMA.16816.F32.BF16 R28, R172.reuse, R188, R28 ;  /* 0x000000bcac1c723c */ /* 0x040fee000004181c */
[----:B------:R-:W-:Y:S01]  /*22fb0*/  MOV R188, R196 ;  /* 0x000000c400bc7202 */ /* 0x000fe20000000f00 */
[----:B------:R-:W-:Y:S01]  /*22fc0*/  HMMA.16816.F32.BF16 R32, R172, R190, R32 ;  /* 0x000000beac20723c */ /* 0x000fe20000041820 */
[----:B------:R-:W-:Y:S03]  /*22fd0*/  LDSM.16.M88.4 R172, [R215+0x800] ;  /* 0x00080000d7ac783b */ /* 0x000fe60000000200 */
[----:B------:R-:W-:Y:S02]  /*22fe0*/  IMAD.MOV.U32 R189, RZ, RZ, R197 ;  /* 0x000000ffffbd7224 */ /* 0x000fe400078e00c5 */
[----:B------:R-:W2:Y:S02]  /*22ff0*/  LDSM.16.M88.4 R196, [R224] ;  /* 0x00000000e0c4783b */ /* 0x000ea40000000200 */
[C---:B-1----:R-:W-:Y:S07]  /*23000*/  HMMA.16816.F32.BF16 R4, R168.reuse, R192, R4 ;  /* 0x000000c0a804723c */ /* 0x042fee0000041804 */
[----:B------:R-:W-:Y:S01]  /*23010*/  MOV R192, R188 ;  /* 0x000000bc00c07202 */ /* 0x000fe20000000f00 */
[C---:B------:R-:W-:Y:S04]  /*23020*/  HMMA.16816.F32.BF16 R8, R168.reuse, R194, R8 ;  /* 0x000000c2a808723c */ /* 0x040fe80000041808 */
[----:B------:R-:W-:Y:S02]  /*23030*/  IMAD.MOV.U32 R193, RZ, RZ, R189 ;  /* 0x000000ffffc17224 */ /* 0x000fe400078e00bd */
[----:B------:R-:W1:Y:S02]  /*23040*/  LDSM.16.M88.4 R188, [R215+0x1000] ;  /* 0x00100000d7bc783b */ /* 0x000e640000000200 */
[C---:B---3--:R-:W-:Y:S07]  /*23050*/  HMMA.16816.F32.BF16 R12, R168.reuse, R176, R12 ;  /* 0x000000b0a80c723c */ /* 0x048fee000004180c */
[----:B------:R-:W-:Y:S01]  /*23060*/  MOV R176, R192 ;  /* 0x000000c000b07202 */ /* 0x000fe20000000f00 */
[C---:B------:R-:W-:Y:S04]  /*23070*/  HMMA.16816.F32.BF16 R16, R168.reuse, R178, R16 ;  /* 0x000000b2a810723c */ /* 0x040fe80000041810 */
[----:B------:R-:W-:Y:S02]  /*23080*/  IMAD.MOV.U32 R177, RZ, RZ, R193 ;  /* 0x000000ffffb17224 */ /* 0x000fe400078e00c1 */
[----:B------:R-:W3:Y:S02]  /*23090*/  LDSM.16.M88.4 R192, [R215+0x1800] ;  /* 0x00180000d7c0783b */ /* 0x000ee40000000200 */
[C---:B-----5:R-:W-:Y:S08]  /*230a0*/  HMMA.16816.F32.BF16 R20, R168.reuse, R180, R20 ;  /* 0x000000b4a814723c */ /* 0x060ff00000041814 */
[C---:B------:R-:W-:Y:S01]  /*230b0*/  HMMA.16816.F32.BF16 R24, R168.reuse, R182, R24 ;  /* 0x000000b6a818723c */ /* 0x040fe20000041818 */
[----:B------:R-:W-:Y:S07]  /*230c0*/  LDSM.16.M88.4 R180, [R228+0xa800] ;  /* 0x00a80000e4b4783b */ /* 0x000fee0000000200 */
[C---:B--2---:R-:W-:Y:S08]  /*230d0*/  HMMA.16816.F32.BF16 R28, R168.reuse, R184, R28 ;  /* 0x000000b8a81c723c */ /* 0x044ff0000004181c */
[----:B------:R-:W-:Y:S01]  /*230e0*/  HMMA.16816.F32.BF16 R32, R168, R186, R32 ;  /* 0x000000baa820723c */ /* 0x000fe20000041820 */
[----:B------:R-:W-:Y:S05]  /*230f0*/  LDSM.16.M88.4 R168, [R229+0x2000] ;  /* 0x00200000e5a8783b */ /* 0x000fea0000000200 */
[----:B------:R-:W-:Y:S02]  /*23100*/  LDSM.16.M88.4 R184, [R228+0xb000] ;  /* 0x00b00000e4b8783b */ /* 0x000fe40000000200 */
[C---:B------:R-:W-:Y:S07]  /*23110*/  HMMA.16816.F32.BF16 R4, R196.reuse, R200, R4 ;  /* 0x000000c8c404723c */ /* 0x040fee0000041804 */
[----:B------:R-:W-:Y:S01]  /*23120*/  MOV R200, R176 ;  /* 0x000000b000c87202 */ /* 0x000fe20000000f00 */
[C---:B------:R-:W-:Y:S04]  /*23130*/  HMMA.16816.F32.BF16 R8, R196.reuse, R202, R8 ;  /* 0x000000cac408723c */ /* 0x040fe80000041808 */
[----:B------:R-:W-:Y:S02]  /*23140*/  IMAD.MOV.U32 R201, RZ, RZ, R177 ;  /* 0x000000ffffc97224 */ /* 0x000fe400078e00b1 */
[----:B------:R-:W2:Y:S02]  /*23150*/  LDSM.16.M88.4 R176, [R228+0xa000] ;  /* 0x00a00000e4b0783b */ /* 0x000ea40000000200 */
[C---:B------:R-:W-:Y:S07]  /*23160*/  HMMA.16816.F32.BF16 R12, R196.reuse, R172, R12 ;  /* 0x000000acc40c723c */ /* 0x040fee000004180c */
[----:B------:R-:W-:Y:S01]  /*23170*/  MOV R172, R200 ;  /* 0x000000c800ac7202 */ /* 0x000fe20000000f00 */
[C---:B------:R-:W-:Y:S04]  /*23180*/  HMMA.16816.F32.BF16 R16, R196.reuse, R174, R16 ;  /* 0x000000aec410723c */ /* 0x040fe80000041810 */
[----:B------:R-:W-:Y:S02]  /*23190*/  IMAD.MOV.U32 R173, RZ, RZ, R201 ;  /* 0x000000ffffad7224 */ /* 0x000fe400078e00c9 */
[----:B------:R-:W5:Y:S02]  /*231a0*/  LDSM.16.M88.4 R200, [R228+0xb800] ;  /* 0x00b80000e4c8783b */ /* 0x000f640000000200 */
[C---:B-1----:R-:W-:Y:S08]  /*231b0*/  HMMA.16816.F32.BF16 R20, R196.reuse, R188, R20 ;  /* 0x000000bcc414723c */ /* 0x042ff00000041814 */
[C---:B------:R-:W-:Y:S01]  /*231c0*/  HMMA.16816.F32.BF16 R24, R196.reuse, R190, R24 ;  /* 0x000000bec418723c */ /* 0x040fe20000041818 */
[----:B------:R-:W-:Y:S07]  /*231d0*/  LDSM.16.M88.4 R188, [R214] ;  /* 0x00000000d6bc783b */ /* 0x000fee0000000200 */
[C---:B---3--:R-:W-:Y:S07]  /*231e0*/  HMMA.16816.F32.BF16 R28, R196.reuse, R192, R28 ;  /* 0x000000c0c41c723c */ /* 0x048fee000004181c */
[----:B------:R-:W-:Y:S01]  /*231f0*/  MOV R192, R172 ;  /* 0x000000ac00c07202 */ /* 0x000fe20000000f00 */
[----:B------:R-:W-:Y:S04]  /*23200*/  HMMA.16816.F32.BF16 R32, R196, R194, R32 ;  /* 0x000000c2c420723c */ /* 0x000fe80000041820 */
[----:B------:R-:W-:Y:S02]  /*23210*/  IMAD.MOV.U32 R193, RZ, RZ, R173 ;  /* 0x000000ffffc17224 */ /* 0x000fe400078e00ad */
[----:B------:R-:W1:Y:S01]  /*23220*/  LDSM.16.M88.4 R172, [R227+0x2000] ;  /* 0x00200000e3ac783b */ /* 0x000e620000000200 */
[----:B------:R-:W-:Y:S01]  /*23230*/  MOV R198, R192 ;  /* 0x000000c000c67202 */ /* 0x000fe20000000f00 */
[C---:B--2---:R-:W-:Y:S05]  /*23240*/  HMMA.16816.F32.BF16 R4, R168.reuse, R176, R4 ;  /* 0x000000b0a804723c */ /* 0x044fea0000041804 */
[----:B------:R-:W-:Y:S02]  /*23250*/  IMAD.MOV.U32 R199, RZ, RZ, R193 ;  /* 0x000000ffffc77224 */ /* 0x000fe400078e00c1 */
[----:B------:R-:W2:Y:S01]  /*23260*/  LDSM.16.M88.4 R192, [R213] ;  /* 0x00000000d5c0783b */ /* 0x000ea20000000200 */
[C---:B------:R-:W-:Y:S04]  /*23270*/  HMMA.16816.F32.BF16 R8, R168.reuse, R178, R8 ;  /* 0x000000b2a808723c */ /* 0x040fe80000041808 */
[----:B------:R-:W3:Y:S04]  /*23280*/  LDSM.16.M88.4 R176, [R212] ;  /* 0x00000000d4b0783b */ /* 0x000ee80000000200 */
[C---:B------:R-:W-:Y:S08]  /*23290*/  HMMA.16816.F32.BF16 R12, R168.reuse, R180, R12 ;  /* 0x000000b4a80c723c */ /* 0x040ff0000004180c */
[C---:B------:R-:W-:Y:S01]  /*232a0*/  HMMA.16816.F32.BF16 R16, R168.reuse, R182, R16 ;  /* 0x000000b6a810723c */ /* 0x040fe20000041810 */
[----:B------:R-:W2:Y:S07]  /*232b0*/  LDSM.16.M88.4 R180, [R211] ;  /* 0x00000000d3b4783b */ /* 0x000eae0000000200 */
[C---:B------:R-:W-:Y:S08]  /*232c0*/  HMMA.16816.F32.BF16 R20, R168.reuse, R184, R20 ;  /* 0x000000b8a814723c */ /* 0x040ff00000041814 */
[C---:B------:R-:W-:Y:S01]  /*232d0*/  HMMA.16816.F32.BF16 R24, R168.reuse, R186, R24 ;  /* 0x000000baa818723c */ /* 0x040fe20000041818 */
[----:B------:R-:W-:Y:S07]  /*232e0*/  LDSM.16.M88.4 R184, [R225+0x2000] ;  /* 0x00200000e1b8783b */ /* 0x000fee0000000200 */
[C---:B-----5:R-:W-:Y:S07]  /*232f0*/  HMMA.16816.F32.BF16 R28, R168.reuse, R200, R28 ;  /* 0x000000c8a81c723c */ /* 0x060fee000004181c */
[----:B------:R-:W-:Y:S01]  /*23300*/  MOV R200, R198 ;  /* 0x000000c600c87202 */ /* 0x000fe20000000f00 */
[----:B------:R-:W-:Y:S01]  /*23310*/  HMMA.16816.F32.BF16 R32, R168, R202, R32 ;  /* 0x000000caa820723c */ /* 0x000fe20000041820 */
[----:B------:R-:W-:Y:S03]  /*23320*/  LDSM.16.M88.4 R168, [R222+0xa800] ;  /* 0x00a80000dea8783b */ /* 0x000fe60000000200 */
[----:B------:R-:W-:Y:S02]  /*23330*/  IMAD.MOV.U32 R201, RZ, RZ, R199 ;  /* 0x000000ffffc97224 */ /* 0x000fe400078e00c7 */
[----:B------:R-:W5:Y:S02]  /*23340*/  LDSM.16.M88.4 R196, [R222+0xa000] ;  /* 0x00a00000dec4783b */ /* 0x000f640000000200 */
        /* <DEDUP_REMOVED lines=10> */
[----:B------:R-:W-:Y:S01]  /*233f0*/  HMMA.16816.F32.BF16 R32, R172, R182, R32 ;  /* 0x000000b6ac20723c */ /* 0x000fe20000041820 */
[----:B------:R-:W3:Y:S05]  /*23400*/  LDSM.16.M88.4 R172, [R224+0x2000] ;  /* 0x00200000e0ac783b */ /* 0x000eea0000000200 */
[----:B------:R-:W2:Y:S02]  /*23410*/  LDSM.16.M88.4 R180, [R215+0x2800] ;  /* 0x00280000d7b4783b */ /* 0x000ea40000000200 */
[C---:B-----5:R-:W-:Y:S08]  /*23420*/  HMMA.16816.F32.BF16 R4, R184.reuse, R196, R4 ;  /* 0x000000c4b804723c */ /* 0x060ff00000041804 */
[C---:B------:R-:W-:Y:S01]  /*23430*/  HMMA.16816.F32.BF16 R8, R184.reuse, R198, R8 ;  /* 0x000000c6b808723c */ /* 0x040fe20000041808 */
[----:B------:R-:W5:Y:S07]  /*23440*/  LDSM.16.M88.4 R196, [R215+0x3000] ;  /* 0x00300000d7c4783b */ /* 0x000f6e0000000200 */
[C---:B------:R-:W-:Y:S08]  /*23450*/  HMMA.16816.F32.BF16 R12, R184.reuse, R168, R12 ;  /* 0x000000a8b80c723c */ /* 0x040ff0000004180c */
[C---:B------:R-:W-:Y:S01]  /*23460*/  HMMA.16816.F32.BF16 R16, R184.reuse, R170, R16 ;  /* 0x000000aab810723c */ /* 0x040fe20000041810 */
[----:B------:R-:W4:Y:S07]  /*23470*/  LDSM.16.M88.4 R168, [R215+0x3800] ;  /* 0x00380000d7a8783b */ /* 0x000f2e0000000200 */
[C---:B-1----:R-:W-:Y:S08]  /*23480*/  HMMA.16816.F32.BF16 R20, R184.reuse, R188, R20 ;  /* 0x000000bcb814723c */ /* 0x042ff00000041814 */
[C---:B------:R-:W-:Y:S01]  /*23490*/  HMMA.16816.F32.BF16 R24, R184.reuse, R190, R24 ;  /* 0x000000beb818723c */ /* 0x040fe20000041818 */
[----:B------:R-:W-:Y:S07]  /*234a0*/  LDSM.16.M88.4 R188, [R228+0xc000] ;  /* 0x00c00000e4bc783b */ /* 0x000fee0000000200 */
[C---:B--2---:R-:W-:Y:S08]  /*234b0*/  HMMA.16816.F32.BF16 R28, R184.reuse, R192, R28 ;  /* 0x000000c0b81c723c */ /* 0x044ff0000004181c */
[----:B------:R-:W-:Y:S01]  /*234c0*/  HMMA.16816.F32.BF16 R32, R184, R194, R32 ;  /* 0x000000c2b820723c */ /* 0x000fe20000041820 */
[----:B------:R-:W1:Y:S05]  /*234d0*/  LDSM.16.M88.4 R184, [R229+0x4000] ;  /* 0x00400000e5b8783b */ /* 0x000e6a0000000200 */
[----:B------:R-:W2:Y:S02]  /*234e0*/  LDSM.16.M88.4 R192, [R228+0xc800] ;  /* 0x00c80000e4c0783b */ /* 0x000ea40000000200 */
[C---:B---3--:R-:W-:Y:S08]  /*234f0*/  HMMA.16816.F32.BF16 R4, R172.reuse, R176, R4 ;  /* 0x000000b0ac04723c */ /* 0x048ff00000041804 */
[C---:B------:R-:W-:Y:S01]  /*23500*/  HMMA.16816.F32.BF16 R8, R172.reuse, R178, R8 ;  /* 0x000000b2ac08723c */ /* 0x040fe20000041808 */
[----:B------:R-:W3:Y:S07]  /*23510*/  LDSM.16.M88.4 R176, [R228+0xd000] ;  /* 0x00d00000e4b0783b */ /* 0x000eee0000000200 */
[C---:B------:R-:W-:Y:S08]  /*23520*/  HMMA.16816.F32.BF16 R12, R172.reuse, R180, R12 ;  /* 0x000000b4ac0c723c */ /* 0x040ff0000004180c */
[C---:B------:R-:W-:Y:S01]  /*23530*/  HMMA.16816.F32.BF16 R16, R172.reuse, R182, R16 ;  /* 0x000000b6ac10723c */ /* 0x040fe20000041810 */
[----:B------:R-:W-:Y:S07]  /*23540*/  LDSM.16.M88.4 R180, [R210] ;  /* 0x00000000d2b4783b */ /* 0x000fee0000000200 */
[C---:B-----5:R-:W-:Y:S08]  /*23550*/  HMMA.16816.F32.BF16 R20, R172.reuse, R196, R20 ;  /* 0x000000c4ac14723c */ /* 0x060ff00000041814 */
[C---:B------:R-:W-:Y:S01]  /*23560*/  HMMA.16816.F32.BF16 R24, R172.reuse, R198, R24 ;  /* 0x000000c6ac18723c */ /* 0x040fe20000041818 */
[----:B------:R-:W-:Y:S07]  /*23570*/  LDSM.16.M88.4 R196, [R209] ;  /* 0x00000000d1c4783b */ /* 0x000fee0000000200 */
[C---:B----4-:R-:W-:Y:S08]  /*23580*/  HMMA.16816.F32.BF16 R28, R172.reuse, R168, R28 ;  /* 0x000000a8ac1c723c */ /* 0x050ff0000004181c */
[----:B------:R-:W-:Y:S01]  /*23590*/  HMMA.16816.F32.BF16 R32, R172, R170, R32 ;  /* 0x000000aaac20723c */ /* 0x000fe20000041820 */
[----:B------:R-:W4:Y:S05]  /*235a0*/  LDSM.16.M88.4 R168, [R228+0xd800] ;  /* 0x00d80000e4a8783b */ /* 0x000f2a0000000200 */
[----:B------:R-:W5:Y:S02]  /*235b0*/  LDSM.16.M88.4 R172, [R227+0x4000] ;  /* 0x00400000e3ac783b */ /* 0x000f640000000200 */
[C---:B-1----:R-:W-:Y:S08]  /*235c0*/  HMMA.16816.F32.BF16 R4, R184.reuse, R188, R4 ;  /* 0x000000bcb804723c */ /* 0x042ff00000041804 */
[C---:B------:R-:W-:Y:S01]  /*235d0*/  HMMA.16816.F32.BF16 R8, R184.reuse, R190, R8 ;  /* 0x000000beb808723c */ /* 0x040fe20000041808 */
[----:B------:R-:W1:Y:S07]  /*235e0*/  LDSM.16.M88.4 R188, [R208] ;  /* 0x00000000d0bc783b */ /* 0x000e6e0000000200 */
[C---:B--2---:R-:W-:Y:S08]  /*235f0*/  HMMA.16816.F32.BF16 R12, R184.reuse, R192, R12 ;  /* 0x000000c0b80c723c */ /* 0x044ff0000004180c */
[C---:B------:R-:W-:Y:S01]  /*23600*/  HMMA.16816.F32.BF16 R16, R184.reuse, R194, R16 ;  /* 0x000000c2b810723c */ /* 0x040fe20000041810 */
[----:B------:R-:W2:Y:S07]  /*23610*/  LDSM.16.M88.4 R192, [R207] ;  /* 0x00000000cfc0783b */ /* 0x000eae0000000200 */
[C---:B---3--:R-:W-:Y:S08]  /*23620*/  HMMA.16816.F32.BF16 R20, R184.reuse, R176, R20 ;  /* 0x000000b0b814723c */ /* 0x048ff00000041814 */
[C---:B------:R-:W-:Y:S01]  /*23630*/  HMMA.16816.F32.BF16 R24, R184.reuse, R178, R24 ;  /* 0x000000b2b818723c */ /* 0x040fe20000041818 */
[----:B------:R-:W-:Y:S07]  /*23640*/  LDSM.16.M88.4 R176, [R222+0xc000] ;  /* 0x00c00000deb0783b */ /* 0x000fee0000000200 */
[C---:B----4-:R-:W-:Y:S08]  /*23650*/  HMMA.16816.F32.BF16 R28, R184.reuse, R168, R28 ;  /* 0x000000a8b81c723c */ /* 0x050ff0000004181c */
[----:B------:R-:W-:Y:S01]  /*23660*/  HMMA.16816.F32.BF16 R32, R184, R170, R32 ;  /* 0x000000aab820723c */ /* 0x000fe20000041820 */
[----:B------:R-:W3:Y:S05]  /*23670*/  LDSM.16.M88.4 R168, [R225+0x4000] ;  /* 0x00400000e1a8783b */ /* 0x000eea0000000200 */
[----:B------:R-:W-:Y:S02]  /*23680*/  LDSM.16.M88.4 R184, [R222+0xd000] ;  /* 0x00d00000deb8783b */ /* 0x000fe40000000200 */
[C---:B-----5:R-:W-:Y:S08]  /*23690*/  HMMA.16816.F32.BF16 R4, R172.reuse, R180, R4 ;  /* 0x000000b4ac04723c */ /* 0x060ff00000041804 */
[C---:B------:R-:W-:Y:S01]  /*236a0*/  HMMA.16816.F32.BF16 R8, R172.reuse, R182, R8 ;  /* 0x000000b6ac08723c */ /* 0x040fe20000041808 */
[----:B------:R-:W4:Y:S07]  /*236b0*/  LDSM.16.M88.4 R180, [R222+0xc800] ;  /* 0x00c80000deb4783b */ /* 0x000f2e0000000200 */
        /* <DEDUP_REMOVED lines=13> */
[C---:B----4-:R-:W-:Y:S08]  /*23790*/  HMMA.16816.F32.BF16 R12, R168.reuse, R180, R12 ;  /* 0x000000b4a80c723c */ /* 0x050ff0000004180c */
[C---:B------:R-:W-:Y:S01]  /*237a0*/  HMMA.16816.F32.BF16 R16, R168.reuse, R182, R16 ;  /* 0x000000b6a810723c */ /* 0x040fe20000041810 */
[----:B------:R-:W-:Y:S07]  /*237b0*/  LDSM.16.M88.4 R180, [R229+0x6000] ;  /* 0x00600000e5b4783b */ /* 0x000fee0000000200 */
[C---:B------:R-:W-:Y:S08]  /*237c0*/  HMMA.16816.F32.BF16 R20, R168.reuse, R184, R20 ;  /* 0x000000b8a814723c */ /* 0x040ff00000041814 */
[C---:B------:R-:W-:Y:S01]  /*237d0*/  HMMA.16816.F32.BF16 R24, R168.reuse, R186, R24 ;  /* 0x000000baa818723c */ /* 0x040fe20000041818 */
[----:B------:R-:W-:Y:S07]  /*237e0*/  LDSM.16.M88.4 R184, [R228+0xe000] ;  /* 0x00e00000e4b8783b */ /* 0x000fee0000000200 */
[C---:B-----5:R-:W-:Y:S08]  /*237f0*/  HMMA.16816.F32.BF16 R28, R168.reuse, R196, R28 ;  /* 0x000000c4a81c723c */ /* 0x060ff0000004181c */
[----:B------:R-:W-:Y:S01]  /*23800*/  HMMA.16816.F32.BF16 R32, R168, R198, R32 ;  /* 0x000000c6a820723c */ /* 0x000fe20000041820 */
[----:B------:R-:W4:Y:S05]  /*23810*/  LDSM.16.M88.4 R168, [R215+0x5800] ;  /* 0x00580000d7a8783b */ /* 0x000f2a0000000200 */
        /* <DEDUP_REMOVED lines=12> */
[----:B------:R-:W-:Y:S05]  /*238e0*/  LDSM.16.M88.4 R168, [R227+0x6000] ;  /* 0x00600000e3a8783b */ /* 0x000fea0000000200 */
[----:B------:R-:W3:Y:S02]  /*238f0*/  LDSM.16.M88.4 R172, [R206] ;  /* 0x00000000ceac783b */ /* 0x000ee40000000200 */
[C---:B------:R-:W-:Y:S08]  /*23900*/  HMMA.16816.F32.BF16 R4, R180.reuse, R184, R4 ;  /* 0x000000b8b404723c */ /* 0x040ff00000041804 */
[C---:B------:R-:W-:Y:S01]  /*23910*/  HMMA.16816.F32.BF16 R8, R180.reuse, R186, R8 ;  /* 0x000000bab408723c */ /* 0x040fe20000041808 */
[----:B------:R-:W4:Y:S07]  /*23920*/  LDSM.16.M88.4 R184, [R204] ;  /* 0x00000000ccb8783b */ /* 0x000f2e0000000200 */
[C---:B-----5:R-:W-:Y:S08]  /*23930*/  HMMA.16816.F32.BF16 R12, R180.reuse, R196, R12 ;  /* 0x000000c4b40c723c */ /* 0x060ff0000004180c */
[C---:B------:R-:W-:Y:S01]  /*23940*/  HMMA.16816.F32.BF16 R16, R180.reuse, R198, R16 ;  /* 0x000000c6b410723c */ /* 0x040fe20000041810 */
[----:B------:R-:W5:Y:S07]  /*23950*/  LDSM.16.M88.4 R196, [R167] ;  /* 0x00000000a7c4783b */ /* 0x000f6e0000000200 */
[C---:B-1----:R-:W-:Y:S08]  /*23960*/  HMMA.16816.F32.BF16 R20, R180.reuse, R188, R20 ;  /* 0x000000bcb414723c */ /* 0x042ff00000041814 */
[C---:B------:R-:W-:Y:S01]  /*23970*/  HMMA.16816.F32.BF16 R24, R180.reuse, R190, R24 ;  /* 0x000000beb418723c */ /* 0x040fe20000041818 */
[----:B------:R-:W-:Y:S07]  /*23980*/  LDSM.16.M88.4 R188, [R222+0xe000] ;  /* 0x00e00000debc783b */ /* 0x000fee0000000200 */
[C---:B--2---:R-:W-:Y:S08]  /*23990*/  HMMA.16816.F32.BF16 R28, R180.reuse, R192, R28 ;  /* 0x000000c0b41c723c */ /* 0x044ff0000004181c */
[----:B------:R-:W-:Y:S01]  /*239a0*/  HMMA.16816.F32.BF16 R32, R180, R194, R32 ;  /* 0x000000c2b420723c */ /* 0x000fe20000041820 */
[----:B------:R-:W1:Y:S05]  /*239b0*/  LDSM.16.M88.4 R180, [R225+0x6000] ;  /* 0x00600000e1b4783b */ /* 0x000e6a0000000200 */
[----:B------:R-:W-:Y:S02]  /*239c0*/  LDSM.16.M88.4 R192, [R215+0x6000] ;  /* 0x00600000d7c0783b */ /* 0x000fe40000000200 */
[C---:B---3--:R-:W-:Y:S08]  /*239d0*/  HMMA.16816.F32.BF16 R4, R168.reuse, R172, R4 ;  /* 0x000000aca804723c */ /* 0x048ff00000041804 */
        /* <DEDUP_REMOVED lines=10> */
[----:B------:R-:W4:Y:S07]  /*23a80*/  LDSM.16.M88.4 R168, [R222+0xf800] ;  /* 0x00f80000dea8783b */ /* 0x000f2e0000000200 */
[C---:B-1----:R-:W-:Y:S07]  /*23a90*/  HMMA.16816.F32.BF16 R4, R180.reuse, R188, R4 ;  /* 0x000000bcb404723c */ /* 0x042fee0000041804 */
[----:B------:R-:W-:Y:S01]  /*23aa0*/  MOV R188, R200 ;  /* 0x000000c800bc7202 */ /* 0x000fe20000000f00 */
[C---:B------:R-:W-:Y:S04]  /*23ab0*/  HMMA.16816.F32.BF16 R8, R180.reuse, R190, R8 ;  /* 0x000000beb408723c */ /* 0x040fe80000041808 */
[----:B------:R-:W-:Y:S04]  /*23ac0*/  IMAD.MOV.U32 R189, RZ, RZ, R201 ;  /* 0x000000ffffbd7224 */ /* 0x000fe800078e00c9 */
[C---:B--2---:R-:W-:Y:S08]  /*23ad0*/  HMMA.16816.F32.BF16 R12, R180.reuse, R172, R12 ;  /* 0x000000acb40c723c */ /* 0x044ff0000004180c */
[C---:B------:R-:W-:Y:S08]  /*23ae0*/  HMMA.16816.F32.BF16 R16, R180.reuse, R174, R16 ;  /* 0x000000aeb410723c */ /* 0x040ff00000041810 */
[C---:B---3--:R-:W-:Y:S08]  /*23af0*/  HMMA.16816.F32.BF16 R20, R180.reuse, R176, R20 ;  /* 0x000000b0b414723c */ /* 0x048ff00000041814 */
[C---:B------:R-:W-:Y:S08]  /*23b00*/  HMMA.16816.F32.BF16 R24, R180.reuse, R178, R24 ;  /* 0x000000b2b418723c */ /* 0x040ff00000041818 */
[C---:B----4-:R-:W-:Y:S08]  /*23b10*/  HMMA.16816.F32.BF16 R28, R180.reuse, R168, R28 ;  /* 0x000000a8b41c723c */ /* 0x050ff0000004181c */
[----:B------:R-:W-:Y:S01]  /*23b20*/  HMMA.16816.F32.BF16 R32, R180, R170, R32 ;  /* 0x000000aab420723c */ /* 0x000fe20000041820 */
[----:B------:R-:W1:Y:S07]  /*23b30*/  LDSM.16.M88.4 R168, [R215+0x6800] ;  /* 0x00680000d7a8783b */ /* 0x000e6e0000000200 */
[C---:B------:R-:W-:Y:S08]  /*23b40*/  HMMA.16816.F32.BF16 R4, R184.reuse, R192, R4 ;  /* 0x000000c0b804723c */ /* 0x040ff00000041804 */
[C---:B------:R-:W-:Y:S11]  /*23b50*/  HMMA.16816.F32.BF16 R8, R184.reuse, R194, R8 ;  /* 0x000000c2b808723c */ /* 0x040ff60000041808 */
[----:B------:R-:W-:Y:S05]  /*23b60*/  @!UPT UIADD3 URZ, URZ, URZ, URZ ;  /* 0x0000003f3f3ff290 */ /* 0x000fea000fffe03f */
[-C--:B------:R-:W-:Y:S02]  /*23b70*/  FMUL.FTZ R172, R4, R3.reuse ;  /* 0x0000000304ac7220 */ /* 0x080fe40000410000 */
[-C--:B------:R-:W-:Y:S02]  /*23b80*/  FMUL.FTZ R173, R5, R3.reuse ;  /* 0x0000000305ad7220 */ /* 0x080fe40000410000 */
[-C--:B------:R-:W-:Y:S02]  /*23b90*/  FMUL.FTZ R174, R6, R3.reuse ;  /* 0x0000000306ae7220 */ /* 0x080fe40000410000 */
[----:B------:R-:W2:Y:S01]  /*23ba0*/  MUFU.TANH R172, R172 ;  /* 0x000000ac00ac7308 */ /* 0x000ea20000002400 */
[-C--:B------:R-:W-:Y:S02]  /*23bb0*/  FMUL.FTZ R166, R7, R3.reuse ;  /* 0x0000000307a67220 */ /* 0x080fe40000410000 */
[----:B------:R-:W3:Y:S01]  /*23bc0*/  LDSM.16.M88.4 R4, [R215+0x7000] ;  /* 0x00700000d704783b */ /* 0x000ee20000000200 */
[-C--:B------:R-:W-:Y:S01]  /*23bd0*/  FMUL.FTZ R9, R9, R3.reuse ;  /* 0x0000000309097220 */ /* 0x080fe20000410000 */
[C---:B-1----:R-:W-:Y:S03]  /*23be0*/  HMMA.16816.F32.BF16 R12, R184.reuse, R168, R12 ;  /* 0x000000a8b80c723c */ /* 0x042fe6000004180c */
[-C--:B------:R-:W-:Y:S02]  /*23bf0*/  FMUL.FTZ R10, R10, R3.reuse ;  /* 0x000000030a0a7220 */ /* 0x080fe40000410000 */
[----:B------:R-:W1:Y:S01]  /*23c00*/  MUFU.TANH R176, R9 ;  /* 0x0000000900b07308 */ /* 0x000e620000002400 */
[-C--:B------:R-:W-:Y:S02]  /*23c10*/  FMUL.FTZ R11, R11, R3.reuse ;  /* 0x000000030b0b7220 */ /* 0x080fe40000410000 */
[-C--:B------:R-:W-:Y:S01]  /*23c20*/  FMUL.FTZ R175, R8, R3.reuse ;  /* 0x0000000308af7220 */ /* 0x080fe20000410000 */
[C---:B------:R-:W-:Y:S06]  /*23c30*/  HMMA.16816.F32.BF16 R16, R184.reuse, R170, R16 ;  /* 0x000000aab810723c */ /* 0x040fec0000041810 */
[----:B------:R-:W4:Y:S09]  /*23c40*/  MUFU.TANH R169, R10 ;  /* 0x0000000a00a97308 */ /* 0x000f320000002400 */
[-C--:B------:R-:W-:Y:S01]  /*23c50*/  FMUL.FTZ R15, R15, R3.reuse ;  /* 0x000000030f0f7220 */ /* 0x080fe20000410000 */
[----:B------:R5:W1:Y:S01]  /*23c60*/  MUFU.TANH R168, R11 ;  /* 0x0000000b00a87308 */ /* 0x000a620000002400 */
[-C--:B------:R-:W-:Y:S02]  /*23c70*/  FMUL.FTZ R194, R12, R3.reuse ;  /* 0x000000030cc27220 */ /* 0x080fe40000410000 */
[-C--:B------:R-:W-:Y:S02]  /*23c80*/  FMUL.FTZ R13, R13, R3.reuse ;  /* 0x000000030d0d7220 */ /* 0x080fe40000410000 */
[-C--:B------:R-:W-:Y:S03]  /*23c90*/  FMUL.FTZ R14, R14, R3.reuse ;  /* 0x000000030e0e7220 */ /* 0x080fe60000410000 */
[-C--:B------:R-:W-:Y:S02]  /*23ca0*/  FMUL.FTZ R196, R16, R3.reuse ;  /* 0x0000000310c47220 */ /* 0x080fe40000410000 */
[----:B------:R1:W1:Y:S01]  /*23cb0*/  MUFU.TANH R199, R15 ;  /* 0x0000000f00c77308 */ /* 0x0002620000002400 */
[-C--:B------:R-:W-:Y:S01]  /*23cc0*/  FMUL.FTZ R17, R17, R3.reuse ;  /* 0x0000000311117220 */ /* 0x080fe20000410000 */
[C---:B---3--:R-:W-:Y:S03]  /*23cd0*/  HMMA.16816.F32.BF16 R20, R184.reuse, R4, R20 ;  /* 0x00000004b814723c */ /* 0x048fe60000041814 */
[-C--:B------:R-:W-:Y:S02]  /*23ce0*/  FMUL.FTZ R18, R18, R3.reuse ;  /* 0x0000000312127220 */ /* 0x080fe40000410000 */
[-C--:B------:R-:W-:Y:S03]  /*23cf0*/  FMUL.FTZ R19, R19, R3.reuse ;  /* 0x0000000313137220 */ /* 0x080fe60000410000 */
[----:B------:R-:W3:Y:S01]  /*23d00*/  MUFU.TANH R173, R173 ;  /* 0x000000ad00ad7308 */ /* 0x000ee20000002400 */
[C---:B------:R-:W-:Y:S01]  /*23d10*/  HMMA.16816.F32.BF16 R24, R184.reuse, R6, R24 ;  /* 0x00000006b818723c */ /* 0x040fe20000041818 */
[----:B-----5:R-:W5:Y:S01]  /*23d20*/  LDSM.16.M88.4 R8, [R215+0x7800] ;  /* 0x00780000d708783b */ /* 0x020f620000000200 */
[----:B------:R-:W-:Y:S07]  /*23d30*/  DEPBAR.LE SB0, 0x0 ;  /* 0x000080000000791a */ /* 0x000fee0000000000 */
[----:B------:R-:W1:Y:S01]  /*23d40*/  MUFU.TANH R174, R174 ;  /* 0x000000ae00ae7308 */ /* 0x000e620000002400 */
[----:B------:R-:W-:Y:S05]  /*23d50*/  BAR.SYNC.DEFER_BLOCKING 0x0 ;  /* 0x0000000000007b1d */ /* 0x000fea0000010000 */
[-C--:B------:R-:W-:Y:S02]  /*23d60*/  FMUL.FTZ R4, R20, R3.reuse ;  /* 0x0000000314047220 */ /* 0x080fe40000410000 */
[-C--:B------:R-:W-:Y:S02]  /*23d70*/  FMUL.FTZ R5, R21, R3.reuse ;  /* 0x0000000315057220 */ /* 0x080fe40000410000 */
[----:B------:R-:W1:Y:S01]  /*23d80*/  MUFU.TANH R166, R166 ;  /* 0x000000a600a67308 */ /* 0x000e620000002400 */
[-C--:B------:R-:W-:Y:S02]  /*23d90*/  FMUL.FTZ R22, R22, R3.reuse ;  /* 0x0000000316167220 */ /* 0x080fe40000410000 */
[-C--:B------:R-:W-:Y:S02]  /*23da0*/  FMUL.FTZ R23, R23, R3.reuse ;  /* 0x0000000317177220 */ /* 0x080fe40000410000 */
[-C--:B------:R-:W-:Y:S02]  /*23db0*/  FMUL.FTZ R6, R24, R3.reuse ;  /* 0x0000000318067220 */ /* 0x080fe40000410000 */
[-C--:B------:R-:W-:Y:S02]  /*23dc0*/  FMUL.FTZ R25, R25, R3.reuse ;  /* 0x0000000319197220 */ /* 0x080fe40000410000 */
[-C--:B------:R-:W-:Y:S01]  /*23dd0*/  FMUL.FTZ R26, R26, R3.reuse ;  /* 0x000000031a1a7220 */ /* 0x080fe20000410000 */
[----:B------:R-:W1:Y:S01]  /*23de0*/  MUFU.TANH R175, R175 ;  /* 0x000000af00af7308 */ /* 0x000e620000002400 */
[-C--:B------:R-:W-:Y:S09]  /*23df0*/  FMUL.FTZ R27, R27, R3.reuse ;  /* 0x000000031b1b7220 */ /* 0x080ff20000410000 */
[----:B------:R-:W1:Y:S01]  /*23e00*/  MUFU.TANH R194, R194 ;  /* 0x000000c200c27308 */ /* 0x000e620000002400 */
[C---:B-----5:R-:W-:Y:S09]  /*23e10*/  HMMA.16816.F32.BF16 R28, R184.reuse, R8, R28 ;  /* 0x00000008b81c723c */ /* 0x060ff2000004181c */
[----:B------:R1:W1:Y:S01]  /*23e20*/  MUFU.TANH R195, R13 ;  /* 0x0000000d00c37308 */ /* 0x0002620000002400 */
[----:B------:R-:W-:Y:S07]  /*23e30*/  HMMA.16816.F32.BF16 R32, R184, R10, R32 ;  /* 0x0000000ab820723c */ /* 0x000fee0000041820 */
[----:B------:R-:W-:Y:S02]  /*23e40*/  MOV R184, R188 ;  /* 0x000000bc00b87202 */ /* 0x000fe40000000f00 */
[----:B------:R2:W2:Y:S03]  /*23e50*/  MUFU.TANH R198, R14 ;  /* 0x0000000e00c67308 */ /* 0x0004a60000002400 */
[----:B------:R-:W-:Y:S02]  /*23e60*/  IMAD.MOV.U32 R185, RZ, RZ, R189 ;  /* 0x000000ffffb97224 */ /* 0x000fe400078e00bd */
[-C--:B------:R-:W-:Y:S05]  /*23e70*/  FMUL.FTZ R180, R28, R3.reuse ;  /* 0x000000031cb47220 */ /* 0x080fea0000410000 */
[----:B------:R-:W2:Y:S01]  /*23e80*/  MUFU.TANH R196, R196 ;  /* 0x000000c400c47308 */ /* 0x000ea20000002400 */
[-C--:B------:R-:W-:Y:S02]  /*23e90*/  FMUL.FTZ R29, R29, R3.reuse ;  /* 0x000000031d1d7220 */ /* 0x080fe40000410000 */
[-C--:B------:R-:W-:Y:S02]  /*23ea0*/  FMUL.FTZ R9, R30, R3.reuse ;  /* 0x000000031e097220 */ /* 0x080fe40000410000 */
[-C--:B------:R-:W-:Y:S02]  /*23eb0*/  FMUL.FTZ R8, R31, R3.reuse ;  /* 0x000000031f087220 */ /* 0x080fe40000410000 */
[-C--:B------:R-:W-:Y:S02]  /*23ec0*/  FMUL.FTZ R177, R32, R3.reuse ;  /* 0x0000000320b17220 */ /* 0x080fe40000410000 */
[-C--:B------:R-:W-:Y:S01]  /*23ed0*/  FMUL.FTZ R16, R33, R3.reuse ;  /* 0x0000000321107220 */ /* 0x080fe20000410000 */
[----:B------:R2:W2:Y:S01]  /*23ee0*/  MUFU.TANH R197, R17 ;  /* 0x0000001100c57308 */ /* 0x0004a20000002400 */
[-C--:B-1----:R-:W-:Y:S02]  /*23ef0*/  FMUL.FTZ R15, R34, R3.reuse ;  /* 0x00000003220f7220 */ /* 0x082fe40000410000 */
[----:B------:R-:W-:Y:S07]  /*23f00*/  FMUL.FTZ R3, R35, R3 ;  /* 0x0000000323037220 */ /* 0x000fee0000410000 */
[----:B------:R1:W1:Y:S10]  /*23f10*/  MUFU.TANH R200, R18 ;  /* 0x0000001200c87308 */ /* 0x0002740000002400 */
[----:B------:R1:W1:Y:S10]  /*23f20*/  MUFU.TANH R201, R19 ;  /* 0x0000001300c97308 */ /* 0x0002740000002400 */
[----:B------:R-:W1:Y:S10]  /*23f30*/  MUFU.TANH R4, R4 ;  /* 0x0000000400047308 */ /* 0x000e740000002400 */
[----:B------:R-:W1:Y:S10]  /*23f40*/  MUFU.TANH R5, R5 ;  /* 0x0000000500057308 */ /* 0x000e740000002400 */
        /* <DEDUP_REMOVED lines=8> */
[----:B------:R-:W1:Y:S10]  /*23fd0*/  MUFU.TANH R9, R9 ;  /* 0x0000000900097308 */ /* 0x000e740000002400 */
[----:B------:R-:W1:Y:S10]  /*23fe0*/  MUFU.TANH R8, R8 ;  /* 0x0000000800087308 */ /* 0x000e740000002400 */
[----:B------:R-:W1:Y:S10]  /*23ff0*/  MUFU.TANH R177, R177 ;  /* 0x000000b100b17308 */ /* 0x000e740000002400 */
        /* <DEDUP_REMOVED lines=13> */
[----:B------:R-:W3:Y:S02]  /*240d0*/  LD.E.64 R22, [R164.64+0x20] ;  /* 0x00002004a4167980 */ /* 0x000ee4000c101b00 */
[----:B------:R-:W-:Y:S02]  /*240e0*/  IABS R11, R17 ;  /* 0x00000011000b7213 */ /* 0x000fe40000000000 */
[-C--:B--2---:R-:W-:Y:S02]  /*240f0*/  IABS R14, R19.reuse ;  /* 0x00000013000e7213 */ /* 0x084fe40000000000 */
[-C--:B------:R-:W-:Y:S02]  /*24100*/  IABS R12, R19.reuse ;  /* 0x00000013000c7213 */ /* 0x080fe40000000000 */
[----:B------:R-:W1:Y:S01]  /*24110*/  I2F.RP R13, R14 ;  /* 0x0000000e000d7306 */ /* 0x000e620000209400 */
[-C--:B------:R-:W-:Y:S02]  /*24120*/  LOP3.LUT R17, R17, R19.reuse, RZ, 0x3c, !PT ;  /* 0x0000001311117212 */ /* 0x080fe400078e3cff */
[----:B------:R-:W-:Y:S07]  /*24130*/  IMAD.MOV R12, RZ, RZ, -R12 ;  /* 0x000000ffff0c7224 */ /* 0x000fee00078e0a0c */
[----:B-1----:R-:W1:Y:S02]  /*24140*/  MUFU.RCP R7, R13 ;  /* 0x0000000d00077308 */ /* 0x002e640000001000 */
[----:B-1----:R-:W-:Y:S08]  /*24150*/  IADD3 R20, R7, 0xffffffe, RZ ;  /* 0x0ffffffe07147810 */ /* 0x002ff00007ffe0ff */
[----:B------:R-:W1:Y:S02]  /*24160*/  F2I.FTZ.U32.TRUNC.NTZ R21, R20 ;  /* 0x0000001400157305 */ /* 0x000e64000021f000 */
[--C-:B-1----:R-:W-:Y:S02]  /*24170*/  IMAD.MOV R7, RZ, RZ, -R21.reuse ;  /* 0x000000ffff077224 */ /* 0x102fe400078e0a15 */
        /* <DEDUP_REMOVED lines=25> */
[----:B------:R-:W-:Y:S03]  /*24310*/  SEL R13, R11, R13, !P2 ;  /* 0x0000000d0b0d7207 */ /* 0x000fe60005000000 */
[----:B------:R-:W-:Y:S01]  /*24320*/  @!P1 IMAD.MOV R18, RZ, RZ, -R18 ;  /* 0x000000ffff129224 */ /* 0x000fe200078e0a12 */
[----:B------:R-:W-:Y:S04]  /*24330*/  LEA R26, P1, R13, R242, 0x2 ;  /* 0x000000f20d1a7211 */ /* 0x000fe800078210ff */
        /* <DEDUP_REMOVED lines=21> */
.L_x_3886:
[----:B------:R-:W-:Y:S02]  /*24490*/  ULDC.64 UR4, c[0x0][0x118] ;  /* 0x0000460000047ab9 */ /* 0x000fe40000000a00 */
[----:B------:R-:W2:Y:S02]  /*244a0*/  LD.E R13, [R164.64+0x38] ;  /* 0x00003804a40d7980 */ /* 0x000ea4000c101900 */
[----:B--2---:R-:W-:Y:S04]  /*244b0*/  LEA R13, -R13, RZ, 0x6 ;  /* 0x000000ff0d0d7211 */ /* 0x004fe800078e31ff */
[----:B------:R-:W-:Y:S02]  /*244c0*/  SHF.R.S32.HI R10, RZ, 0x1f, R13 ;  /* 0x0000001fff0a7819 */ /* 0x000fe4000001140d */
.L_x_3887:
[----:B------:R-:W-:Y:S05]  /*244d0*/  BSYNC B0 ;  /* 0x0000000000007941 */ /* 0x000fea0003800000 */
.L_x_3885:
[C---:B------:R-:W-:Y:S01]  /*244e0*/  LEA R28, P0, R13.reuse, R236, 0x1 ;  /* 0x000000ec0d1c7211 */ /* 0x040fe200078008ff */
[----:B------:R-:W-:Y:S01]  /*244f0*/  ULDC.64 UR4, c[0x0][0x118] ;  /* 0x0000460000047ab9 */ /* 0x000fe20000000a00 */
[C---:B------:R-:W-:Y:S02]  /*24500*/  IADD3 R11, P1, R13.reuse, R232, RZ ;  /* 0x000000e80d0b7210 */ /* 0x040fe40007f3e0ff */
[-C--:B-1----:R-:W-:Y:S02]  /*24510*/  LEA.HI.X R29, R13, R235.reuse, R10, 0x1, P0 ;  /* 0x000000eb0d1d7211 */ /* 0x082fe400000f0c0a */
        /* <DEDUP_REMOVED lines=112> */
.L_x_3884:
[----:B--234-:R-:W-:Y:S05]  /*24c20*/  BSYNC B1 ;  /* 0x0000000000017941 */ /* 0x01cfea0003800000 */
.L_x_3883:
[----:B------:R-:W-:Y:S01]  /*24c30*/  ULDC.64 UR4, c[0x0][0x118] ;  /* 0x0000460000047ab9 */ /* 0x000fe20000000a00 */
[----:B------:R-:W2:Y:S08]  /*24c40*/  S2R R10, SR_TID.X ;  /* 0x00000000000a7919 */ /* 0x000eb00000002100 */
[----:B------:R3:W4:Y:S04]  /*24c50*/  LD.E R165, [R164.64+0xdc] ;  /* 0x0000dc04a4a57980 */ /* 0x000728000c101900 */
[----:B-1----:R-:W-:Y:S01]  /*24c60*/  LDSM.16.MT88.4 R28, [R220+0x10000] ;  /* 0x01000000dc1c783b */ /* 0x002fe20000004200 */
[----:B--2---:R-:W-:Y:S04]  /*24c70*/  SHF.L.U32 R10, R10, 0x1, RZ ;  /* 0x000000010a0a7819 */ /* 0x004fe800000006ff */
[----:B------:R-:W-:Y:S04]  /*24c80*/  LOP3.LUT R10, R10, 0x6, RZ, 0xc0, !PT ;  /* 0x000000060a0a7812 */ /* 0x000fe800078ec0ff */
[----:B------:R-:W-:Y:S04]  /*24c90*/  LEA R17, R245, R10, 0x6 ;  /* 0x0000000af5117211 */ /* 0x000fe800078e30ff */
[C---:B------:R-:W-:Y:S02]  /*24ca0*/  IADD3 R10, R17.reuse, 0x1, RZ ;  /* 0x00000001110a7810 */ /* 0x040fe40007ffe0ff */
[C---:B------:R-:W-:Y:S02]  /*24cb0*/  IADD3 R7, R17.reuse, 0x8, RZ ;  /* 0x0000000811077810 */ /* 0x040fe40007ffe0ff */
[CC--:B------:R-:W-:Y:S02]  /*24cc0*/  ISETP.GE.AND P2, PT, R17.reuse, R250.reuse, PT ;  /* 0x000000fa1100720c */ /* 0x0c0fe40003f46270 */
[C---:B------:R-:W-:Y:S02]  /*24cd0*/  ISETP.GE.AND P1, PT, R10.reuse, R250, PT ;  /* 0x000000fa0a00720c */ /* 0x040fe40003f26270 */
[-C--:B------:R-:W-:Y:S02]  /*24ce0*/  ISETP.GE.OR P2, PT, R17, R249.reuse, !P2 ;  /* 0x000000f91100720c */ /* 0x080fe40005746670 */
[----:B------:R-:W-:Y:S02]  /*24cf0*/  ISETP.GE.AND P5, PT, R10, R248, PT ;  /* 0x000000f80a00720c */ /* 0x000fe40003fa6270 */
[----:B------:R-:W-:Y:S02]  /*24d00*/  ISETP.GE.AND P4, PT, R7, R250, PT ;  /* 0x000000fa0700720c */ /* 0x000fe40003f86270 */
[CC--:B------:R-:W-:Y:S02]  /*24d10*/  ISETP.GE.AND P6, PT, R17.reuse, R248.reuse, PT ;  /* 0x000000f81100720c */ /* 0x0c0fe40003fc6270 */
[C---:B------:R-:W-:Y:S02]  /*24d20*/  IADD3 R11, R17.reuse, 0x9, RZ ;  /* 0x00000009110b7810 */ /* 0x040fe40007ffe0ff */
[----:B------:R-:W-:Y:S02]  /*24d30*/  FSEL R13, R172, -INF , !P2 ;  /* 0xff800000ac0d7808 */ /* 0x000fe40005000000 */
[C---:B------:R-:W-:Y:S02]  /*24d40*/  ISETP.GE.OR P1, PT, R10.reuse, R249, !P1 ;  /* 0x000000f90a00720c */ /* 0x040fe40004f26670 */
[----:B------:R-:W-:Y:S02]  /*24d50*/  ISETP.GE.OR P5, PT, R10, R247, !P5 ;  /* 0x000000f70a00720c */ /* 0x000fe40006fa6670 */
[----:B------:R-:W-:Y:S02]  /*24d60*/  IADD3 R12, R17, 0x11, RZ ;  /* 0x00000011110c7810 */ /* 0x000fe40007ffe0ff */
[C---:B------:R-:W-:Y:S02]  /*24d70*/  ISETP.GE.AND P3, PT, R7.reuse, R248, PT ;  /* 0x000000f80700720c */ /* 0x040fe40003f66270 */
[----:B------:R-:W-:Y:S02]  /*24d80*/  ISETP.GE.OR P4, PT, R7, R249, !P4 ;  /* 0x000000f90700720c */ /* 0x000fe40006786670 */
[C---:B------:R-:W-:Y:S02]  /*24d90*/  IADD3 R10, R17.reuse, 0x10, RZ ;  /* 0x00000010110a7810 */ /* 0x040fe40007ffe0ff */
[-C--:B------:R-:W-:Y:S02]  /*24da0*/  ISETP.GE.OR P6, PT, R17, R247.reuse, !P6 ;  /* 0x000000f71100720c */ /* 0x080fe400077c6670 */
[C---:B------:R-:W-:Y:S02]  /*24db0*/  ISETP.GE.AND P0, PT, R11.reuse, R250, PT ;  /* 0x000000fa0b00720c */ /* 0x040fe40003f06270 */
[----:B------:R-:W-:Y:S02]  /*24dc0*/  ISETP.GE.AND P2, PT, R11, R248, PT ;  /* 0x000000f80b00720c */ /* 0x000fe40003f46270 */
[----:B------:R-:W-:Y:S02]  /*24dd0*/  ISETP.GE.OR P3, PT, R7, R247, !P3 ;  /* 0x000000f70700720c */ /* 0x000fe40005f66670 */
[----:B------:R-:W-:Y:S02]  /*24de0*/  FSEL R7, R174, -INF , !P6 ;  /* 0xff800000ae077808 */ /* 0x000fe40007000000 */
[-C--:B------:R-:W-:Y:S02]  /*24df0*/  ISETP.GE.AND P6, PT, R10, R250.reuse, PT ;  /* 0x000000fa0a00720c */ /* 0x080fe40003fc6270 */
[C---:B------:R-:W-:Y:S02]  /*24e00*/  ISETP.GE.OR P0, PT, R11.reuse, R249, !P0 ;  /* 0x000000f90b00720c */ /* 0x040fe40004706670 */
[----:B------:R-:W-:Y:S02]  /*24e10*/  ISETP.GE.OR P2, PT, R11, R247, !P2 ;  /* 0x000000f70b00720c */ /* 0x000fe40005746670 */
[----:B------:R-:W-:Y:S02]  /*24e20*/  FSEL R11, R175, -INF , !P4 ;  /* 0xff800000af0b7808 */ /* 0x000fe40006000000 */
[CC--:B------:R-:W-:Y:S02]  /*24e30*/  ISETP.GE.AND P4, PT, R12.reuse, R250.reuse, PT ;  /* 0x000000fa0c00720c */ /* 0x0c0fe40003f86270 */
[C---:B------:R-:W-:Y:S02]  /*24e40*/  IADD3 R18, R17.reuse, 0x18, RZ ;  /* 0x0000001811127810 */ /* 0x040fe40007ffe0ff */
[-C--:B------:R-:W-:Y:S02]  /*24e50*/  ISETP.GE.OR P4, PT, R12, R249.reuse, !P4 ;  /* 0x000000f90c00720c */ /* 0x080fe40006786670 */
[----:B------:R-:W-:Y:S02]  /*24e60*/  IADD3 R21, R17, 0x19, RZ ;  /* 0x0000001911157810 */ /* 0x000fe40007ffe0ff */
[-C--:B------:R-:W-:Y:S02]  /*24e70*/  ISETP.GE.OR P6, PT, R10, R249.reuse, !P6 ;  /* 0x000000f90a00720c */ /* 0x080fe400077c6670 */
[----:B------:R-:W-:Y:S02]  /*24e80*/  FSEL R195, R195, -INF , !P4 ;  /* 0xff800000c3c37808 */ /* 0x000fe40006000000 */
[-C--:B------:R-:W-:Y:S02]  /*24e90*/  ISETP.GE.AND P4, PT, R21, R250.reuse, PT ;  /* 0x000000fa1500720c */ /* 0x080fe40003f86270 */
[----:B------:R-:W-:Y:S02]  /*24ea0*/  FSEL R194, R194, -INF , !P6 ;  /* 0xff800000c2c27808 */ /* 0x000fe40007000000 */
[C---:B------:R-:W-:Y:S02]  /*24eb0*/  ISETP.GE.AND P6, PT, R18.reuse, R250, PT ;  /* 0x000000fa1200720c */ /* 0x040fe40003fc6270 */
[----:B------:R-:W-:Y:S02]  /*24ec0*/  FSEL R14, R173, -INF , !P1 ;  /* 0xff800000ad0e7808 */ /* 0x000fe40004800000 */
[----:B------:R-:W-:Y:S02]  /*24ed0*/  IADD3 R20, R17, 0x20, RZ ;  /* 0x0000002011147810 */ /* 0x000fe40007ffe0ff */
[-C--:B------:R-:W-:Y:S02]  /*24ee0*/  ISETP.GE.OR P6, PT, R18, R249.reuse, !P6 ;  /* 0x000000f91200720c */ /* 0x080fe400077c6670 */
[----:B------:R-:W-:Y:S02]  /*24ef0*/  ISETP.GE.OR P4, PT, R21, R249, !P4 ;  /* 0x000000f91500720c */ /* 0x000fe40006786670 */
[----:B------:R-:W-:Y:S02]  /*24f00*/  ISETP.GE.AND P1, PT, R10, R248, PT ;  /* 0x000000f80a00720c */ /* 0x000fe40003f26270 */
[----:B------:R-:W-:Y:S02]  /*24f10*/  FSEL R196, R196, -INF , !P6 ;  /* 0xff800000c4c47808 */ /* 0x000fe40007000000 */
[----:B------:R-:W-:Y:S02]  /*24f20*/  ISETP.GE.AND P6, PT, R20, R250, PT ;  /* 0x000000fa1400720c */ /* 0x000fe40003fc6270 */
[-C--:B------:R-:W-:Y:S02]  /*24f30*/  ISETP.GE.OR P1, PT, R10, R247.reuse, !P1 ;  /* 0x000000f70a00720c */ /* 0x080fe40004f26670 */
[----:B------:R-:W-:Y:S02]  /*24f40*/  FSEL R10, R176, -INF , !P0 ;  /* 0xff800000b00a7808 */ /* 0x000fe40004000000 */
[CC--:B------:R-:W-:Y:S02]  /*24f50*/  ISETP.GE.AND P0, PT, R12.reuse, R248.reuse, PT ;  /* 0x000000f80c00720c */ /* 0x0c0fe40003f06270 */
[----:B------:R-:W-:Y:S02]  /*24f60*/  FSEL R197, R197, -INF , !P4 ;  /* 0xff800000c5c57808 */ /* 0x000fe40006000000 */
[CC--:B------:R-:W-:Y:S02]  /*24f70*/  ISETP.GE.AND P4, PT, R21.reuse, R248.reuse, PT ;  /* 0x000000f81500720c */ /* 0x0c0fe40003f86270 */
[----:B------:R-:W-:Y:S02]  /*24f80*/  ISETP.GE.OR P0, PT, R12, R247, !P0 ;  /* 0x000000f70c00720c */ /* 0x000fe40004706670 */
[----:B------:R-:W-:Y:S02]  /*24f90*/  FSEL R12, R166, -INF , !P5 ;  /* 0xff800000a60c7808 */ /* 0x000fe40006800000 */
[----:B------:R-:W-:Y:S02]  /*24fa0*/  ISETP.GE.AND P5, PT, R18, R248, PT ;  /* 0x000000f81200720c */ /* 0x000fe40003fa6270 */
[----:B------:R-:W-:Y:S02]  /*24fb0*/  ISETP.GE.OR P6, PT, R20, R249, !P6 ;  /* 0x000000f91400720c */ /* 0x000fe400077c6670 */
[-C--:B------:R-:W-:Y:S02]  /*24fc0*/  ISETP.GE.OR P4, PT, R21, R247.reuse, !P4 ;  /* 0x000000f71500720c */ /* 0x080fe40006786670 */
[----:B------:R-:W-:Y:S02]  /*24fd0*/  FMNMX.FTZ R21, R13, R2, !PT ;  /* 0x000000020d157209 */ /* 0x000fe40007810000 */
[----:B------:R-:W-:Y:S02]  /*24fe0*/  IADD3 R19, R17, 0x21, RZ ;  /* 0x0000002111137810 */ /* 0x000fe40007ffe0ff */
[----:B------:R-:W-:Y:S02]  /*24ff0*/  FSEL R26, R4, -INF , !P6 ;  /* 0xff800000041a7808 */ /* 0x000fe40007000000 */
[----:B------:R-:W-:Y:S02]  /*25000*/  ISETP.GE.OR P5, PT, R18, R247, !P5 ;  /* 0x000000f71200720c */ /* 0x000fe40006fa6670 */
[----:B------:R-:W-:Y:S02]  /*25010*/  FMNMX.FTZ R18, R14, R21, !PT ;  /* 0x000000150e127209 */ /* 0x000fe40007810000 */
[C---:B------:R-:W-:Y:S02]  /*25020*/  ISETP.GE.AND P6, PT, R19.reuse, R250, PT ;  /* 0x000000fa1300720c */ /* 0x040fe40003fc6270 */
[----:B------:R-:W-:Y:S02]  /*25030*/  FSEL R168, R168, -INF , !P2 ;  /* 0xff800000a8a87808 */ /* 0x000fe40005000000 */
[C---:B------:R-:W-:Y:S02]  /*25040*/  ISETP.GE.AND P2, PT, R19.reuse, R248, PT ;  /* 0x000000f81300720c */ /* 0x040fe40003f46270 */
[C---:B------:R-:W-:Y:S02]  /*25050*/  ISETP.GE.OR P6, PT, R19.reuse, R249, !P6 ;  /* 0x000000f91300720c */ /* 0x040fe400077c6670 */
[----:B------:R-:W-:Y:S02]  /*25060*/  ISETP.GE.OR P2, PT, R19, R247, !P2 ;  /* 0x000000f71300720c */ /* 0x000fe40005746670 */
[----:B------:R-:W-:Y:S02]  /*25070*/  FMNMX.FTZ R19, R11, R18, !PT ;  /* 0x000000120b137209 */ /* 0x000fe40007810000 */
[----:B------:R-:W-:Y:S02]  /*25080*/  IADD3 R4, R17, 0x28, RZ ;  /* 0x0000002811047810 */ /* 0x000fe40007ffe0ff */
[----:B------:R-:W-:Y:S02]  /*25090*/  FMNMX.FTZ R19, R10, R19, !PT ;  /* 0x000000130a137209 */ /* 0x000fe40007810000 */
[----:B------:R-:W-:Y:S02]  /*250a0*/  FSEL R25, R5, -INF , !P6 ;  /* 0xff80000005197808 */ /* 0x000fe40007000000 */
[----:B------:R-:W-:Y:S02]  /*250b0*/  FMNMX.FTZ R18, R194, R19, !PT ;  /* 0x00000013c2127209 */ /* 0x000fe40007810000 */
[----:B------:R-:W-:Y:S02]  /*250c0*/  FMNMX.FTZ R19, R7, R0, !PT ;  /* 0x0000000007137209 */ /* 0x000fe40007810000 */
[----:B------:R-:W-:Y:S02]  /*250d0*/  FSEL R169, R169, -INF , !P3 ;  /* 0xff800000a9a97808 */ /* 0x000fe40005800000 */
[----:B------:R-:W-:Y:S02]  /*250e0*/  ISETP.GE.AND P3, PT, R20, R248, PT ;  /* 0x000000f81400720c */ /* 0x000fe40003f66270 */
[----:B------:R-:W-:Y:S02]  /*250f0*/  FMNMX.FTZ R21, R195, R18, !PT ;  /* 0x00000012c3157209 */ /* 0x000fe40007810000 */
[----:B------:R-:W-:Y:S02]  /*25100*/  ISETP.GE.AND P6, PT, R4, R250, PT ;  /* 0x000000fa0400720c */ /* 0x000fe40003fc6270 */
[----:B------:R-:W-:Y:S02]  /*25110*/  ISETP.GE.OR P3, PT, R20, R247, !P3 ;  /* 0x000000f71400720c */ /* 0x000fe40005f66670 */
[----:B------:R-:W-:Y:S02]  /*25120*/  FMNMX.FTZ R20, R12, R19, !PT ;  /* 0x000000130c147209 */ /* 0x000fe40007810000 */
[----:B------:R-:W-:Y:S02]  /*25130*/  IADD3 R5, R17, 0x29, RZ ;  /* 0x0000002911057810 */ /* 0x000fe40007ffe0ff */
[----:B------:R-:W-:Y:S02]  /*25140*/  ISETP.GE.OR P6, PT, R4, R249, !P6 ;  /* 0x000000f90400720c */ /* 0x000fe400077c6670 */
[----:B------:R-:W-:Y:S02]  /*25150*/  FMNMX.FTZ R18, R196, R21, !PT ;  /* 0x00000015c4127209 */ /* 0x000fe40007810000 */
[----:B------:R-:W-:Y:S02]  /*25160*/  FSEL R24, R6, -INF , !P6 ;  /* 0xff80000006187808 */ /* 0x000fe40007000000 */
[----:B------:R-:W-:Y:S02]  /*25170*/  FMNMX.FTZ R18, R197, R18, !PT ;  /* 0x00000012c5127209 */ /* 0x000fe40007810000 */
[----:B------:R-:W-:Y:S02]  /*25180*/  FMNMX.FTZ R19, R169, R20, !PT ;  /* 0x00000014a9137209 */ /* 0x000fe40007810000 */
[----:B------:R-:W-:Y:S02]  /*25190*/  ISETP.GE.AND P6, PT, R5, R250, PT ;  /* 0x000000fa0500720c */ /* 0x000fe40003fc6270 */
[----:B------:R-:W-:Y:S02]  /*251a0*/  FMNMX.FTZ R18, R26, R18, !PT ;  /* 0x000000121a127209 */ /* 0x000fe40007810000 */
[----:B------:R-:W-:Y:S02]  /*251b0*/  FSEL R198, R198, -INF , !P1 ;  /* 0xff800000c6c67808 */ /* 0x000fe40004800000 */
[----:B------:R-:W-:Y:S02]  /*251c0*/  IADD3 R6, R17, 0x30, RZ ;  /* 0x0000003011067810 */ /* 0x000fe40007ffe0ff */
[----:B------:R-:W-:Y:S02]  /*251d0*/  FMNMX.FTZ R19, R168, R19, !PT ;  /* 0x00000013a8137209 */ /* 0x000fe40007810000 */
[----:B------:R-:W-:Y:S02]  /*251e0*/  ISETP.GE.OR P6, PT, R5, R249, !P6 ;  /* 0x000000f90500720c */ /* 0x000fe400077c6670 */
[----:B------:R-:W-:Y:S02]  /*251f0*/  FMNMX.FTZ R18, R25, R18, !PT ;  /* 0x0000001219127209 */ /* 0x000fe40007810000 */
[----:B------:R-:W-:Y:S02]  /*25200*/  FSEL R199, R199, -INF , !P0 ;  /* 0xff800000c7c77808 */ /* 0x000fe40004000000 */
[----:B------:R-:W-:Y:S02]  /*25210*/  FSEL R203, R203, -INF , !P6 ;  /* 0xff800000cbcb7808 */ /* 0x000fe40007000000 */
[----:B------:R-:W-:Y:S02]  /*25220*/  FMNMX.FTZ R20, R198, R19, !PT ;  /* 0x00000013c6147209 */ /* 0x000fe40007810000 */
[----:B------:R-:W-:Y:S02]  /*25230*/  ISETP.GE.AND P6, PT, R6, R250, PT ;  /* 0x000000fa0600720c */ /* 0x000fe40003fc6270 */
[----:B------:R-:W-:Y:S02]  /*25240*/  FMNMX.FTZ R18, R24, R18, !PT ;  /* 0x0000001218127209 */ /* 0x000fe40007810000 */
[----:B------:R-:W-:Y:S02]  /*25250*/  FMNMX.FTZ R21, R199, R20, !PT ;  /* 0x00000014c7157209 */ /* 0x000fe40007810000 */
[----:B------:R-:W-:Y:S02]  /*25260*/  FSEL R200, R200, -INF , !P5 ;  /* 0xff800000c8c87808 */ /* 0x000fe40006800000 */
[----:B------:R-:W-:Y:S02]  /*25270*/  ISETP.GE.OR P6, PT, R6, R249, !P6 ;  /* 0x000000f90600720c */ /* 0x000fe400077c6670 */
[----:B------:R-:W-:Y:S02]  /*25280*/  FMNMX.FTZ R20, R200, R21, !PT ;  /* 0x00000015c8147209 */ /* 0x000fe40007810000 */
[----:B------:R-:W-:Y:S02]  /*25290*/  FSEL R180, R180, -INF , !P6 ;  /* 0xff800000b4b47808 */ /* 0x000fe40007000000 */
[----:B------:R-:W-:Y:S02]  /*252a0*/  FSEL R201, R201, -INF , !P4 ;  /* 0xff800000c9c97808 */ /* 0x000fe40006000000 */
[----:B------:R-:W-:Y:S02]  /*252b0*/  FMNMX.FTZ R19, R203, R18, !PT ;  /* 0x00000012cb137209 */ /* 0x000fe40007810000 */
[----:B------:R-:W-:Y:S02]  /*252c0*/  FSEL R202, R202, -INF , !P3 ;  /* 0xff800000caca7808 */ /* 0x000fe40005800000 */
[----:B------:R-:W-:Y:S02]  /*252d0*/  FMNMX.FTZ R18, R180, R19, !PT ;  /* 0x00000013b4127209 */ /* 0x000fe40007810000 */
[----:B------:R-:W-:Y:S02]  /*252e0*/  FMNMX.FTZ R19, R201, R20, !PT ;  /* 0x00000014c9137209 */ /* 0x000fe40007810000 */
[-C--:B------:R-:W-:Y:S02]  /*252f0*/  ISETP.GE.AND P1, PT, R4, R248.reuse, PT ;  /* 0x000000f80400720c */ /* 0x080fe40003f26270 */
[----:B------:R-:W-:Y:S02]  /*25300*/  ISETP.GE.AND P0, PT, R5, R248, PT ;  /* 0x000000f80500720c */ /* 0x000fe40003f06270 */
[----:B------:R-:W-:Y:S02]  /*25310*/  FMNMX.FTZ R20, R202, R19, !PT ;  /* 0x00000013ca147209 */ /* 0x000fe40007810000 */
[----:B------:R-:W-:Y:S02]  /*25320*/  FSEL R183, R183, -INF , !P2 ;  /* 0xff800000b7b77808 */ /* 0x000fe40005000000 */
[-C--:B------:R-:W-:Y:S02]  /*25330*/  ISETP.GE.OR P1, PT, R4, R247.reuse, !P1 ;  /* 0x000000f70400720c */ /* 0x080fe40004f26670 */
[-C--:B------:R-:W-:Y:S02]  /*25340*/  ISETP.GE.OR P0, PT, R5, R247.reuse, !P0 ;  /* 0x000000f70500720c */ /* 0x080fe40004706670 */
[----:B------:R-:W-:Y:S02]  /*25350*/  IADD3 R5, R17, 0x31, RZ ;  /* 0x0000003111057810 */ /* 0x000fe40007ffe0ff */
[----:B------:R-:W-:Y:S02]  /*25360*/  FMNMX.FTZ R19, R183, R20, !PT ;  /* 0x00000014b7137209 */ /* 0x000fe40007810000 */
[----:B------:R-:W-:Y:S02]  /*25370*/  FSEL R182, R182, -INF , !P1 ;  /* 0xff800000b6b67808 */ /* 0x000fe40004800000 */
[C---:B------:R-:W-:Y:S02]  /*25380*/  ISETP.GE.AND P2, PT, R6.reuse, R248, PT ;  /* 0x000000f80600720c */ /* 0x040fe40003f46270 */
[----:B------:R-:W-:Y:S02]  /*25390*/  IADD3 R4, R17, 0x38, RZ ;  /* 0x0000003811047810 */ /* 0x000fe40007ffe0ff */
[C---:B------:R-:W-:Y:S02]  /*253a0*/  ISETP.GE.AND P5, PT, R5.reuse, R250, PT ;  /* 0x000000fa0500720c */ /* 0x040fe40003fa6270 */
[----:B------:R-:W-:Y:S02]  /*253b0*/  ISETP.GE.OR P2, PT, R6, R247, !P2 ;  /* 0x000000f70600720c */ /* 0x000fe40005746670 */
[----:B------:R-:W-:Y:S02]  /*253c0*/  ISETP.GE.AND P1, PT, R5, R248, PT ;  /* 0x000000f80500720c */ /* 0x000fe40003f26270 */
[----:B------:R-:W-:Y:S02]  /*253d0*/  FSEL R181, R181, -INF , !P0 ;  /* 0xff800000b5b57808 */ /* 0x000fe40004000000 */
[----:B------:R-:W-:Y:S02]  /*253e0*/  FMNMX.FTZ R6, R182, R19, !PT ;  /* 0x00000013b6067209 */ /* 0x000fe40007810000 */
[----:B------:R-:W-:Y:S02]  /*253f0*/  IADD3 R17, R17, 0x39, RZ ;  /* 0x0000003911117810 */ /* 0x000fe40007ffe0ff */
[----:B------:R-:W-:Y:S02]  /*25400*/  ISETP.GE.OR P5, PT, R5, R249, !P5 ;  /* 0x000000f90500720c */ /* 0x000fe40006fa6670 */
[C---:B------:R-:W-:Y:S02]  /*25410*/  ISETP.GE.AND P6, PT, R4.reuse, R250, PT ;  /* 0x000000fa0400720c */ /* 0x040fe40003fc6270 */
[----:B------:R-:W-:Y:S02]  /*25420*/  FSEL R175, R9, -INF , !P2 ;  /* 0xff80000009af7808 */ /* 0x000fe40005000000 */
[C---:B------:R-:W-:Y:S02]  /*25430*/  ISETP.GE.AND P0, PT, R4.reuse, R248, PT ;  /* 0x000000f80400720c */ /* 0x040fe40003f06270 */
[----:B------:R-:W-:Y:S02]  /*25440*/  ISETP.GE.OR P1, PT, R5, R247, !P1 ;  /* 0x000000f70500720c */ /* 0x000fe40004f26670 */
[----:B------:R-:W-:Y:S02]  /*25450*/  FMNMX.FTZ R6, R181, R6, !PT ;  /* 0x00000006b5067209 */ /* 0x000fe40007810000 */
[----:B------:R-:W-:Y:S02]  /*25460*/  ISETP.GE.AND P4, PT, R17, R250, PT ;  /* 0x000000fa1100720c */ /* 0x000fe40003f86270 */
[C---:B------:R-:W-:Y:S02]  /*25470*/  ISETP.GE.OR P6, PT, R4.reuse, R249, !P6 ;  /* 0x000000f90400720c */ /* 0x040fe400077c6670 */
[----:B------:R-:W-:Y:S02]  /*25480*/  FSEL R179, R179, -INF , !P5 ;  /* 0xff800000b3b37808 */ /* 0x000fe40006800000 */
[----:B------:R-:W-:Y:S02]  /*25490*/  ISETP.GE.OR P2, PT, R4, R247, !P0 ;  /* 0x000000f70400720c */ /* 0x000fe40004746670 */
[----:B------:R-:W-:Y:S02]  /*254a0*/  ISETP.GE.AND P0, PT, R17, R248, PT ;  /* 0x000000f81100720c */ /* 0x000fe40003f06270 */
[----:B------:R-:W-:Y:S02]  /*254b0*/  FSEL R174, R8, -INF , !P1 ;  /* 0xff80000008ae7808 */ /* 0x000fe40004800000 */
[----:B------:R-:W-:Y:S02]  /*254c0*/  FMNMX.FTZ R5, R175, R6, !PT ;  /* 0x00000006af057209 */ /* 0x000fe40007810000 */
[----:B------:R-:W-:Y:S02]  /*254d0*/  ISETP.GE.OR P4, PT, R17, R249, !P4 ;  /* 0x000000f91100720c */ /* 0x000fe40006786670 */
[----:B------:R-:W-:Y:S02]  /*254e0*/  FSEL R177, R177, -INF , !P6 ;  /* 0xff800000b1b17808 */ /* 0x000fe40007000000 */
[----:B------:R-:W-:Y:S02]  /*254f0*/  FMNMX.FTZ R18, R179, R18, !PT ;  /* 0x00000012b3127209 */ /* 0x000fe40007810000 */
[----:B------:R-:W-:Y:S02]  /*25500*/  FSEL R173, R15, -INF , !P2 ;  /* 0xff8000000fad7808 */ /* 0x000fe40005000000 */
[----:B------:R-:W-:Y:S02]  /*25510*/  ISETP.GE.OR P0, PT, R17, R247, !P0 ;  /* 0x000000f71100720c */ /* 0x000fe40004706670 */
[----:B------:R-:W-:Y:S02]  /*25520*/  FMNMX.FTZ R8, R174, R5, !PT ;  /* 0x00000005ae087209 */ /* 0x000fe40007810000 */
[----:B------:R-:W-:Y:S02]  /*25530*/  FSEL R176, R16, -INF , !P4 ;  /* 0xff80000010b07808 */ /* 0x000fe40006000000 */
[----:B------:R-:W-:Y:S02]  /*25540*/  FMNMX.FTZ R21, R177, R18, !PT ;  /* 0x00000012b1157209 */ /* 0x000fe40007810000 */
[----:B------:R-:W-:Y:S02]  /*25550*/  FSEL R166, R3, -INF , !P0 ;  /* 0xff80000003a67808 */ /* 0x000fe40004000000 */
[----:B------:R-:W-:Y:S02]  /*25560*/  FMNMX.FTZ R3, R173, R8, !PT ;  /* 0x00000008ad037209 */ /* 0x000fe40007810000 */
[----:B------:R-:W-:Y:S02]  /*25570*/  FMNMX.FTZ R16, R176, R21, !PT ;  /* 0x00000015b0107209 */ /* 0x000fe40007810000 */
[----:B------:R-:W-:Y:S01]  /*25580*/  FMNMX.FTZ R6, R166, R3, !PT ;  /* 0x00000003a6067209 */ /* 0x000fe20007810000 */
[----:B------:R-:W-:Y:S08]  /*25590*/  LDSM.16.MT88.4 R20, [R221+0x10000] ;  /* 0x01000000dd14783b */ /* 0x000ff00000004200 */
[----:B------:R-:W1:Y:S08]  /*255a0*/  SHFL.BFLY PT, R19, R16, 0x2, 0x1f ;  /* 0x0c401f0010137f89 */ /* 0x000e7000000e0000 */
[----:B------:R-:W2:Y:S01]  /*255b0*/  SHFL.BFLY PT, R3, R6, 0x2, 0x1f ;  /* 0x0c401f0006037f89 */ /* 0x000ea200000e0000 */
[----:B-1----:R-:W-:Y:S07]  /*255c0*/  FMNMX.FTZ R19, R16, R19, !PT ;  /* 0x0000001310137209 */ /* 0x002fee0007810000 */
[----:B---3--:R-:W1:Y:S01]  /*255d0*/  SHFL.BFLY PT, R164, R19, 0x1, 0x1f ;  /* 0x0c201f0013a47f89 */ /* 0x008e6200000e0000 */
[----:B--2---:R-:W-:Y:S07]  /*255e0*/  FMNMX.FTZ R4, R6, R3, !PT ;  /* 0x0000000306047209 */ /* 0x004fee0007810000 */
[----:B------:R-:W2:Y:S01]  /*255f0*/  SHFL.BFLY PT, R3, R4, 0x1, 0x1f ;  /* 0x0c201f0004037f89 */ /* 0x000ea200000e0000 */
[----:B-1----:R-:W-:Y:S04]  /*25600*/  FMNMX.FTZ R164, R19, R164, !PT ;  /* 0x000000a413a47209 */ /* 0x002fe80007810000 */
        /* <DEDUP_REMOVED lines=12> */
[-C--:B------:R-:W-:Y:S02]  /*256d0*/  FFMA.FTZ R186, R14, R165.reuse, -R178 ;  /* 0x000000a50eba7223 */ /* 0x080fe400000108b2 */
[-C--:B------:R-:W-:Y:S02]  /*256e0*/  FFMA.FTZ R190, R12, R165.reuse, -R172 ;  /* 0x000000a50cbe7223 */ /* 0x080fe400000108ac */
[----:B------:R-:W-:Y:S01]  /*256f0*/  FMUL.FTZ R2, R165, R4 ;  /* 0x00000004a5027220 */ /* 0x000fe20000410000 */
[----:B------:R-:W1:Y:S01]  /*25700*/  LDSM.16.MT88.4 R12, [R223+0x10000] ;  /* 0x01000000df0c783b */ /* 0x000e620000004200 */
[----:B------:R-:W-:Y:S01]  /*25710*/  FADD.FTZ R4, -R5, R0 ;  /* 0x0000000005047221 */ /* 0x000fe20000010100 */
[----:B------:R-:W-:Y:S01]  /*25720*/  MUFU.EX2 R187, R187 ;  /* 0x000000bb00bb7308 */ /* 0x000fe20000000800 */
[-CC-:B------:R-:W-:Y:S02]  /*25730*/  FFMA.FTZ R193, R11, R165.reuse, -R178.reuse ;  /* 0x000000a50bc17223 */ /* 0x180fe400000108b2 */
[-C--:B------:R-:W-:Y:S02]  /*25740*/  FFMA.FTZ R192, R10, R165.reuse, -R178 ;  /* 0x000000a50ac07223 */ /* 0x080fe400000108b2 */
[-CC-:B------:R-:W-:Y:S02]  /*25750*/  FFMA.FTZ R191, R7, R165.reuse, -R172.reuse ;  /* 0x000000a507bf7223 */ /* 0x180fe400000108ac */
[-CC-:B------:R-:W-:Y:S02]  /*25760*/  FFMA.FTZ R189, R169, R165.reuse, -R172.reuse ;  /* 0x000000a5a9bd7223 */ /* 0x180fe400000108ac */
[-CC-:B------:R-:W-:Y:S01]  /*25770*/  FFMA.FTZ R188, R168, R165.reuse, -R172.reuse ;  /* 0x000000a5a8bc7223 */ /* 0x180fe200000108ac */
[----:B------:R-:W2:Y:S01]  /*25780*/  MUFU.EX2 R2, R2 ;  /* 0x0000000200027308 */ /* 0x000ea20000000800 */
[----:B------:R-:W-:Y:S02]  /*25790*/  FMUL.FTZ R0, R165, R4 ;  /* 0x00000004a5007220 */ /* 0x000fe40000410000 */
[-CC-:B------:R-:W-:Y:S02]  /*257a0*/  FFMA.FTZ R175, R175, R165.reuse, -R172.reuse ;  /* 0x000000a5afaf7223 */ /* 0x180fe400000108ac */
[-C--:B------:R-:W-:Y:S02]  /*257b0*/  FFMA.FTZ R174, R174, R165.reuse, -R172 ;  /* 0x000000a5aeae7223 */ /* 0x080fe400000108ac */
[-CC-:B------:R-:W-:Y:S02]  /*257c0*/  FFMA.FTZ R194, R194, R165.reuse, -R178.reuse ;  /* 0x000000a5c2c27223 */ /* 0x180fe400000108b2 */
[-CC-:B------:R-:W-:Y:S01]  /*257d0*/  FFMA.FTZ R195, R195, R165.reuse, -R178.reuse ;  /* 0x000000a5c3c37223 */ /* 0x180fe200000108b2 */
[----:B------:R-:W3:Y:S01]  /*257e0*/  MUFU.EX2 R0, R0 ;  /* 0x0000000000007308 */ /* 0x000ee20000000800 */
[-CC-:B------:R-:W-:Y:S02]  /*257f0*/  FFMA.FTZ R196, R196, R165.reuse, -R178.reuse ;  /* 0x000000a5c4c47223 */ /* 0x180fe400000108b2 */
[-C--:B------:R-:W-:Y:S02]  /*25800*/  FFMA.FTZ R197, R197, R165.reuse, -R178 ;  /* 0x000000a5c5c57223 */ /* 0x080fe400000108b2 */
[-CC-:B------:R-:W-:Y:S02]  /*25810*/  FFMA.FTZ R198, R198, R165.reuse, -R172.reuse ;  /* 0x000000a5c6c67223 */ /* 0x180fe400000108ac */
[-CC-:B------:R-:W-:Y:S02]  /*25820*/  FFMA.FTZ R199, R199, R165.reuse, -R172.reuse ;  /* 0x000000a5c7c77223 */ /* 0x180fe400000108ac */
[-CC-:B------:R-:W-:Y:S01]  /*25830*/  FFMA.FTZ R200, R200, R165.reuse, -R172.reuse ;  /* 0x000000a5c8c87223 */ /* 0x180fe200000108ac */
[----:B------:R-:W4:Y:S01]  /*25840*/  MUFU.EX2 R186, R186 ;  /* 0x000000ba00ba7308 */ /* 0x000f220000000800 */
[-CC-:B------:R-:W-:Y:S02]  /*25850*/  FFMA.FTZ R201, R201, R165.reuse, -R172.reuse ;  /* 0x000000a5c9c97223 */ /* 0x180fe400000108ac */
[--C-:B------:R-:W-:Y:S02]  /*25860*/  FFMA.FTZ R183, R183, R165, -R172.reuse ;  /* 0x000000a5b7b77223 */ /* 0x100fe400000108ac */
[C---:B--2---:R-:W-:Y:S01]  /*25870*/  FMUL.FTZ R4, R2.reuse, R160 ;  /* 0x000000a002047220 */ /* 0x044fe20000410000 */
[----:B------:R-:W-:Y:S01]  /*25880*/  MOV R160, R26 ;  /* 0x0000001a00a07202 */ /* 0x000fe20000000f00 */
[C---:B------:R-:W-:Y:S02]  /*25890*/  FMUL.FTZ R5, R2.reuse, R161 ;  /* 0x000000a102057220 */ /* 0x040fe40000410000 */
[C---:B------:R-:W-:Y:S01]  /*258a0*/  FMUL.FTZ R8, R2.reuse, R156 ;  /* 0x0000009c02087220 */ /* 0x040fe20000410000 */
[----:B------:R-:W-:Y:S01]  /*258b0*/  MUFU.EX2 R193, R193 ;  /* 0x000000c100c17308 */ /* 0x000fe20000000800 */
[C---:B------:R-:W-:Y:S02]  /*258c0*/  FMUL.FTZ R9, R2.reuse, R157 ;  /* 0x0000009d02097220 */ /* 0x040fe40000410000 */
[----:B------:R-:W-:Y:S02]  /*258d0*/  FMUL.FTZ R16, R2, R148 ;  /* 0x0000009402107220 */ /* 0x000fe40000410000 */
[C---:B---3--:R-:W-:Y:S02]  /*258e0*/  FMUL.FTZ R7, R0.reuse, R163 ;  /* 0x000000a300077220 */ /* 0x048fe40000410000 */
[C---:B------:R-:W-:Y:S01]  /*258f0*/  FMUL.FTZ R6, R0.reuse, R162 ;  /* 0x000000a200067220 */ /* 0x040fe20000410000 */
[----:B------:R-:W-:Y:S01]  /*25900*/  MOV R162, R24 ;  /* 0x0000001800a27202 */ /* 0x000fe20000000f00 */
[C---:B------:R-:W-:Y:S01]  /*25910*/  FMUL.FTZ R10, R0.reuse, R158 ;  /* 0x0000009e000a7220 */ /* 0x040fe20000410000 */
[----:B------:R-:W2:Y:S01]  /*25920*/  MUFU.EX2 R192, R192 ;  /* 0x000000c000c07308 */ /* 0x000ea20000000800 */
[----:B------:R-:W-:Y:S02]  /*25930*/  FMUL.FTZ R11, R0, R159 ;  /* 0x0000009f000b7220 */ /* 0x000fe40000410000 */
[----:B------:R-:W-:Y:S01]  /*25940*/  FMUL.FTZ R17, R2, R149 ;  /* 0x0000009502117220 */ /* 0x000fe20000410000 */
[----:B----4-:R-:W-:Y:S01]  /*25950*/  F2FP.BF16.PACK_AB R168, R186, R187 ;  /* 0x000000bbbaa8723e */ /* 0x010fe200000010ff */
[C---:B------:R-:W-:Y:S01]  /*25960*/  FMUL.FTZ R18, R0.reuse, R150 ;  /* 0x0000009600127220 */ /* 0x040fe20000410000 */
[----:B------:R-:W-:Y:S01]  /*25970*/  LDSM.16.MT88.4 R156, [R223+0x14800] ;  /* 0x01480000df9c783b */ /* 0x000fe20000004200 */
[----:B------:R-:W-:Y:S02]  /*25980*/  FMUL.FTZ R19, R0, R151 ;  /* 0x0000009700137220 */ /* 0x000fe40000410000 */
[----:B------:R-:W-:Y:S01]  /*25990*/  IMAD.MOV.U32 R161, RZ, RZ, R25 ;  /* 0x000000ffffa17224 */ /* 0x000fe200078e0019 */
[----:B------:R-:W-:Y:S01]  /*259a0*/  MUFU.EX2 R191, R191 ;  /* 0x000000bf00bf7308 */ /* 0x000fe20000000800 */
[C---:B------:R-:W-:Y:S02]  /*259b0*/  FMUL.FTZ R24, R2.reuse, R140 ;  /* 0x0000008c02187220 */ /* 0x040fe40000410000 */
[----:B------:R-:W-:Y:S01]  /*259c0*/  FMUL.FTZ R25, R2, R141 ;  /* 0x0000008d02197220 */ /* 0x000fe20000410000 */
[----:B------:R-:W-:Y:S01]  /*259d0*/  LDSM.16.MT88.4 R148, [R219+0x10800] ;  /* 0x01080000db94783b */ /* 0x000fe20000004200 */
[C---:B------:R-:W-:Y:S02]  /*259e0*/  FMUL.FTZ R26, R0.reuse, R142 ;  /* 0x0000008e001a7220 */ /* 0x040fe40000410000 */
[----:B------:R-:W-:Y:S02]  /*259f0*/  FMUL.FTZ R27, R0, R143 ;  /* 0x0000008f001b7220 */ /* 0x000fe40000410000 */
[C---:B------:R-:W-:Y:S01]  /*25a00*/  FMUL.FTZ R32, R2.reuse, R132 ;  /* 0x0000008402207220 */ /* 0x040fe20000410000 */
[----:B------:R-:W3:Y:S01]  /*25a10*/  MUFU.EX2 R190, R190 ;  /* 0x000000be00be7308 */ /* 0x000ee20000000800 */
[----:B------:R-:W-:Y:S01]  /*25a20*/  FMUL.FTZ R33, R2, R133 ;  /* 0x0000008502217220 */ /* 0x000fe20000410000 */
[----:B------:R-:W-:Y:S01]  /*25a30*/  LDSM.16.MT88.4 R140, [R219+0x12000] ;  /* 0x01200000db8c783b */ /* 0x000fe20000004200 */
[----:B------:R-:W-:Y:S01]  /*25a40*/  FMUL.FTZ R34, R0, R134 ;  /* 0x0000008600227220 */ /* 0x000fe20000410000 */
[----:B--2---:R-:W-:Y:S01]  /*25a50*/  F2FP.BF16.PACK_AB R170, R192, R193 ;  /* 0x000000c1c0aa723e */ /* 0x004fe200000010ff */
[----:B------:R-:W-:Y:S02]  /*25a60*/  FMUL.FTZ R35, R0, R135 ;  /* 0x0000008700237220 */ /* 0x000fe40000410000 */
[C---:B------:R-:W-:Y:S02]  /*25a70*/  FMUL.FTZ R36, R2.reuse, R36 ;  /* 0x0000002402247220 */ /* 0x040fe40000410000 */
[----:B------:R-:W-:Y:S01]  /*25a80*/  FMUL.FTZ R37, R2, R37 ;  /* 0x0000002502257220 */ /* 0x000fe20000410000 */
[----:B------:R-:W-:Y:S01]  /*25a90*/  MUFU.EX2 R189, R189 ;  /* 0x000000bd00bd7308 */ /* 0x000fe20000000800 */
[----:B------:R-:W-:Y:S01]  /*25aa0*/  LDSM.16.MT88.4 R132, [R220+0x12000] ;  /* 0x01200000dc84783b */ /* 0x000fe20000004200 */
[C---:B------:R-:W-:Y:S02]  /*25ab0*/  FMUL.FTZ R38, R0.reuse, R38 ;  /* 0x0000002600267220 */ /* 0x040fe40000410000 */
[----:B------:R-:W-:Y:S02]  /*25ac0*/  FMUL.FTZ R39, R0, R39 ;  /* 0x0000002700277220 */ /* 0x000fe40000410000 */
[C---:B------:R-:W-:Y:S02]  /*25ad0*/  FMUL.FTZ R40, R2.reuse, R40 ;  /* 0x0000002802287220 */ /* 0x040fe40000410000 */
[----:B------:R-:W-:Y:S02]  /*25ae0*/  FMUL.FTZ R41, R2, R41 ;  /* 0x0000002902297220 */ /* 0x000fe40000410000 */
        /* <DEDUP_REMOVED lines=35> */
[----:B------:R-:W2:Y:S01]  /*25d20*/  MUFU.EX2 R199, R199 ;  /* 0x000000c700c77308 */ /* 0x000ea20000000800 */
[----:B------:R-:W-:Y:S02]  /*25d30*/  FMUL.FTZ R61, R2, R61 ;  /* 0x0000003d023d7220 */ /* 0x000fe40000410000 */
[----:B------:R-:W-:Y:S02]  /*25d40*/  FMUL.FTZ R62, R0, R62 ;  /* 0x0000003e003e7220 */ /* 0x000fe40000410000 */
[C---:B------:R-:W-:Y:S01]  /*25d50*/  FMUL.FTZ R20, R2.reuse, R144 ;  /* 0x0000009002147220 */ /* 0x040fe20000410000 */
[C---:B------:R-:W-:Y:S04]  /*25d60*/  HMMA.16816.F32.BF16 R16, R168.reuse, R22, R16 ;  /* 0x00000016a810723c */ /* 0x040fe80000041810 */
[----:B------:R-:W-:Y:S01]  /*25d70*/  FMUL.FTZ R21, R2, R145 ;  /* 0x0000009102157220 */ /* 0x000fe20000410000 */
[----:B------:R-:W-:Y:S01]  /*25d80*/  MUFU.EX2 R200, R200 ;  /* 0x000000c800c87308 */ /* 0x000fe20000000800 */
[C---:B------:R-:W-:Y:S02]  /*25d90*/  FMUL.FTZ R63, R0.reuse, R63 ;  /* 0x0000003f003f7220 */ /* 0x040fe40000410000 */
[C---:B------:R-:W-:Y:S04]  /*25da0*/  FMUL.FTZ R22, R0.reuse, R146 ;  /* 0x0000009200167220 */ /* 0x040fe80000410000 */
[----:B------:R-:W-:Y:S02]  /*25db0*/  FMUL.FTZ R23, R0, R147 ;  /* 0x0000009300177220 */ /* 0x000fe40000410000 */
[----:B------:R-:W4:Y:S01]  /*25dc0*/  LDSM.16.MT88.4 R144, [R223+0x12000] ;  /* 0x01200000df90783b */ /* 0x000f220000004200 */
[C---:B------:R-:W-:Y:S01]  /*25dd0*/  FMUL.FTZ R64, R2.reuse, R64 ;  /* 0x0000004002407220 */ /* 0x040fe20000410000 */
[----:B------:R-:W5:Y:S01]  /*25de0*/  MUFU.EX2 R201, R201 ;  /* 0x000000c900c97308 */ /* 0x000f620000000800 */
        /* <DEDUP_REMOVED lines=100> */
[-C--:B------:R-:W-:Y:S02]  /*26430*/  FFMA.FTZ R182, R182, R165.reuse, -R172 ;  /* 0x000000a5b6b67223 */ /* 0x080fe400000108ac */
[-C--:B------:R-:W-:Y:S02]  /*26440*/  FFMA.FTZ R203, R203, R165.reuse, -R178 ;  /* 0x000000a5cbcb7223 */ /* 0x080fe400000108b2 */
[--C-:B------:R-:W-:Y:S01]  /*26450*/  FFMA.FTZ R202, R202, R165, -R172.reuse ;  /* 0x000000a5caca7223 */ /* 0x100fe200000108ac */
[C---:B------:R-:W-:Y:S01]  /*26460*/  HMMA.16816.F32.BF16 R120, R168.reuse, R138, R120 ;  /* 0x0000008aa878723c */ /* 0x040fe20000041878 */
[----:B------:R-:W1:Y:S02]  /*26470*/  LDSM.16.MT88.4 R136, [R220+0x10800] ;  /* 0x01080000dc88783b */ /* 0x000e640000004200 */
[C---:B------:R-:W-:Y:S01]  /*26480*/  FMUL.FTZ R124, R2.reuse, R124 ;  /* 0x0000007c027c7220 */ /* 0x040fe20000410000 */
[----:B------:R-:W-:Y:S01]  /*26490*/  MUFU.EX2 R203, R203 ;  /* 0x000000cb00cb7308 */ /* 0x000fe20000000800 */
[----:B------:R-:W-:Y:S02]  /*264a0*/  FMUL.FTZ R125, R2, R125 ;  /* 0x0000007d027d7220 */ /* 0x000fe40000410000 */
[C---:B------:R-:W-:Y:S02]  /*264b0*/  FMUL.FTZ R126, R0.reuse, R126 ;  /* 0x0000007e007e7220 */ /* 0x040fe40000410000 */
[----:B------:R-:W-:Y:S03]  /*264c0*/  FMUL.FTZ R127, R0, R127 ;  /* 0x0000007f007f7220 */ /* 0x000fe60000410000 */
[-C--:B------:R-:W-:Y:S02]  /*264d0*/  FFMA.FTZ R181, R181, R165.reuse, -R172 ;  /* 0x000000a5b5b57223 */ /* 0x080fe400000108ac */
[--C-:B------:R-:W-:Y:S01]  /*264e0*/  FFMA.FTZ R179, R179, R165, -R178.reuse ;  /* 0x000000a5b3b37223 */ /* 0x100fe200000108b2 */
[----:B------:R-:W-:Y:S01]  /*264f0*/  MUFU.EX2 R202, R202 ;  /* 0x000000ca00ca7308 */ /* 0x000fe20000000800 */
[C---:B--2---:R-:W-:Y:S03]  /*26500*/  HMMA.16816.F32.BF16 R124, R168.reuse, R132, R124 ;  /* 0x00000084a87c723c */ /* 0x044fe6000004187c */
[C---:B------:R-:W-:Y:S02]  /*26510*/  FMUL.FTZ R128, R2.reuse, R128 ;  /* 0x0000008002807220 */ /* 0x040fe40000410000 */
[----:B------:R-:W-:Y:S02]  /*26520*/  FMUL.FTZ R129, R2, R129 ;  /* 0x0000008102817220 */ /* 0x000fe40000410000 */
[C---:B------:R-:W-:Y:S01]  /*26530*/  FMUL.FTZ R130, R0.reuse, R130 ;  /* 0x0000008200827220 */ /* 0x040fe20000410000 */
[----:B---3--:R-:W-:Y:S01]  /*26540*/  F2FP.BF16.PACK_AB R132, R195, R194 ;  /* 0x000000c2c384723e */ /* 0x008fe200000010ff */
[----:B------:R-:W-:Y:S03]  /*26550*/  FMUL.FTZ R131, R0, R131 ;  /* 0x0000008300837220 */ /* 0x000fe60000410000 */
[----:B------:R-:W-:Y:S01]  /*26560*/  F2FP.BF16.PACK_AB R133, R199, R198 ;  /* 0x000000c6c785723e */ /* 0x000fe200000010ff */
[-CC-:B------:R-:W-:Y:S02]  /*26570*/  FFMA.FTZ R180, R180, R165.reuse, -R178.reuse ;  /* 0x000000a5b4b47223 */ /* 0x180fe400000108b2 */
[----:B------:R-:W-:Y:S01]  /*26580*/  FFMA.FTZ R177, R177, R165, -R178 ;  /* 0x000000a5b1b17223 */ /* 0x000fe200000108b2 */
[----:B------:R-:W-:Y:S01]  /*26590*/  HMMA.16816.F32.BF16 R128, R168, R134, R128 ;  /* 0x00000086a880723c */ /* 0x000fe20000041880 */
[----:B------:R-:W-:Y:S02]  /*265a0*/  MUFU.EX2 R168, R182 ;  /* 0x000000b600a87308 */ /* 0x000fe40000000800 */
[----:B------:R-:W-:Y:S02]  /*265b0*/  FFMA.FTZ R187, R2, R252, R187 ;  /* 0x000000fc02bb7223 */ /* 0x000fe400000100bb */
[----:B------:R-:W-:Y:S02]  /*265c0*/  FFMA.FTZ R191, R0, R251, R191 ;  /* 0x000000fb00bf7223 */ /* 0x000fe400000100bf */
        /* <DEDUP_REMOVED lines=9> */
[----:B------:R-:W-:Y:S07]  /*26660*/  LDSM.16.MT88.4 R160, [R221+0x14800] ;  /* 0x01480000dda0783b */ /* 0x000fee0000004200 */
[C---:B------:R-:W-:Y:S01]  /*26670*/  HMMA.16816.F32.BF16 R8, R132.reuse, R142, R8 ;  /* 0x0000008e8408723c */ /* 0x040fe20000041808 */
[----:B------:R-:W2:Y:S07]  /*26680*/  LDSM.16.MT88.4 R140, [R221+0x12800] ;  /* 0x01280000dd8c783b */ /* 0x000eae0000004200 */
        /* <DEDUP_REMOVED lines=9> */
[C---:B------:R-:W-:Y:S07]  /*26720*/  HMMA.16816.F32.BF16 R36, R132.reuse, R152, R36 ;  /* 0x000000988424723c */ /* 0x040fee0000041824 */
[-CC-:B------:R-:W-:Y:S01]  /*26730*/  FFMA.FTZ R152, R170, R165.reuse, -R178.reuse ;  /* 0x000000a5aa987223 */ /* 0x180fe200000108b2 */
[C---:B------:R-:W-:Y:S01]  /*26740*/  HMMA.16816.F32.BF16 R40, R132.reuse, R154, R40 ;  /* 0x0000009a8428723c */ /* 0x040fe20000041828 */
[----:B------:R-:W-:Y:S03]  /*26750*/  MUFU.EX2 R170, R183 ;  /* 0x000000b700aa7308 */ /* 0x000fe60000000800 */
[-CC-:B------:R-:W-:Y:S03]  /*26760*/  FFMA.FTZ R153, R171, R165.reuse, -R178.reuse ;  /* 0x000000a5ab997223 */ /* 0x180fe600000108b2 */
[-CC-:B------:R-:W-:Y:S01]  /*26770*/  FFMA.FTZ R154, R169, R165.reuse, -R178.reuse ;  /* 0x000000a5a99a7223 */ /* 0x180fe200000108b2 */
[C---:B--2---:R-:W-:Y:S03]  /*26780*/  HMMA.16816.F32.BF16 R44, R132.reuse, R140, R44 ;  /* 0x0000008c842c723c */ /* 0x044fe6000004182c */
[----:B------:R-:W2:Y:S01]  /*26790*/  MUFU.EX2 R155, R154 ;  /* 0x0000009a009b7308 */ /* 0x000ea20000000800 */
[----:B------:R-:W-:Y:S04]  /*267a0*/  FFMA.FTZ R178, R176, R165, -R178 ;  /* 0x000000a5b0b27223 */ /* 0x000fe800000108b2 */
[C---:B------:R-:W-:Y:S01]  /*267b0*/  HMMA.16816.F32.BF16 R48, R132.reuse, R142, R48 ;  /* 0x0000008e8430723c */ /* 0x040fe20000041830 */
[----:B------:R-:W4:Y:S04]  /*267c0*/  LDSM.16.MT88.4 R140, [R219+0x14800] ;  /* 0x01480000db8c783b */ /* 0x000f280000004200 */
[----:B------:R-:W5:Y:S03]  /*267d0*/  MUFU.EX2 R154, R152 ;  /* 0x00000098009a7308 */ /* 0x000f660000000800 */
[C---:B-1----:R-:W-:Y:S07]  /*267e0*/  HMMA.16816.F32.BF16 R52, R132.reuse, R136, R52 ;  /* 0x000000888434723c */ /* 0x042fee0000041834 */
[----:B------:R1:W1:Y:S01]  /*267f0*/  MUFU.EX2 R171, R153 ;  /* 0x0000009900ab7308 */ /* 0x0002620000000800 */
[C---:B------:R-:W-:Y:S01]  /*26800*/  HMMA.16816.F32.BF16 R56, R132.reuse, R138, R56 ;  /* 0x0000008a8438723c */ /* 0x040fe20000041838 */
[----:B------:R-:W3:Y:S03]  /*26810*/  LDSM.16.MT88.4 R136, [R223+0x16800] ;  /* 0x01680000df88783b */ /* 0x000ee60000004200 */
[----:B--2---:R-:W-:Y:S04]  /*26820*/  MOV R183, R155 ;  /* 0x0000009b00b77202 */ /* 0x004fe80000000f00 */
[C---:B------:R-:W-:Y:S01]  /*26830*/  HMMA.16816.F32.BF16 R60, R132.reuse, R144, R60 ;  /* 0x00000090843c723c */ /* 0x040fe2000004183c */
[----:B------:R-:W2:Y:S03]  /*26840*/  MUFU.EX2 R169, R181 ;  /* 0x000000b500a97308 */ /* 0x000ea60000000800 */
[----:B-----5:R-:W-:Y:S04]  /*26850*/  MOV R182, R154 ;  /* 0x0000009a00b67202 */ /* 0x020fe80000000f00 */
[C---:B------:R-:W-:Y:S01]  /*26860*/  HMMA.16816.F32.BF16 R64, R132.reuse, R146, R64 ;  /* 0x000000928440723c */ /* 0x040fe20000041840 */
[----:B------:R-:W5:Y:S02]  /*26870*/  LDSM.16.MT88.4 R144, [R221+0x16800] ;  /* 0x01680000dd90783b */ /* 0x000f640000004200 */
[----:B------:R2:W-:Y:S05]  /*26880*/  MUFU.EX2 R181, R179 ;  /* 0x000000b300b57308 */ /* 0x0005ea0000000800 */
[C---:B------:R-:W-:Y:S01]  /*26890*/  HMMA.16816.F32.BF16 R68, R132.reuse, R156, R68 ;  /* 0x0000009c8444723c */ /* 0x040fe20000041844 */
[----:B-1----:R-:W-:Y:S07]  /*268a0*/  LDSM.16.MT88.4 R152, [R221+0x11000] ;  /* 0x01100000dd98783b */ /* 0x002fee0000004200 */
[C---:B------:R-:W-:Y:S01]  /*268b0*/  HMMA.16816.F32.BF16 R72, R132.reuse, R158, R72 ;  /* 0x0000009e8448723c */ /* 0x040fe20000041848 */
[----:B------:R-:W-:Y:S07]  /*268c0*/  LDSM.16.MT88.4 R156, [R219+0x11000] ;  /* 0x01100000db9c783b */ /* 0x000fee0000004200 */
[C---:B------:R-:W-:Y:S04]  /*268d0*/  HMMA.16816.F32.BF16 R76, R132.reuse, R160, R76 ;  /* 0x000000a0844c723c */ /* 0x040fe8000004184c */
[----:B--2---:R-:W-:Y:S04]  /*268e0*/  IMAD.MOV.U32 R179, RZ, RZ, R168 ;  /* 0x000000ffffb37224 */ /* 0x004fe800078e00a8 */
[C---:B------:R-:W-:Y:S01]  /*268f0*/  HMMA.16816.F32.BF16 R80, R132.reuse, R162, R80 ;  /* 0x000000a28450723c */ /* 0x040fe20000041850 */
[----:B------:R-:W-:Y:S07]  /*26900*/  LDSM.16.MT88.4 R160, [R221+0x15000] ;  /* 0x01500000dda0783b */ /* 0x000fee0000004200 */
[C---:B---3--:R-:W-:Y:S08]  /*26910*/  HMMA.16816.F32.BF16 R84, R132.reuse, R148, R84 ;  /* 0x000000948454723c */ /* 0x048ff00000041854 */
[C---:B------:R-:W-:Y:S01]  /*26920*/  HMMA.16816.F32.BF16 R88, R132.reuse, R150, R88 ;  /* 0x000000968458723c */ /* 0x040fe20000041858 */
[----:B------:R-:W1:Y:S07]  /*26930*/  LDSM.16.MT88.4 R148, [R220+0x16800] ;  /* 0x01680000dc94783b */ /* 0x000e6e0000004200 */
[C---:B----4-:R-:W-:Y:S08]  /*26940*/  HMMA.16816.F32.BF16 R92, R132.reuse, R140, R92 ;  /* 0x0000008c845c723c */ /* 0x050ff0000004185c */
[C---:B------:R-:W-:Y:S01]  /*26950*/  HMMA.16816.F32.BF16 R96, R132.reuse, R142, R96 ;  /* 0x0000008e8460723c */ /* 0x040fe20000041860 */
[----:B------:R-:W2:Y:S07]  /*26960*/  LDSM.16.MT88.4 R140, [R219+0x16800] ;  /* 0x01680000db8c783b */ /* 0x000eae0000004200 */
[C---:B------:R-:W-:Y:S08]  /*26970*/  HMMA.16816.F32.BF16 R100, R132.reuse, R136, R100 ;  /* 0x000000888464723c */ /* 0x040ff00000041864 */
[C---:B------:R-:W-:Y:S01]  /*26980*/  HMMA.16816.F32.BF16 R104, R132.reuse, R138, R104 ;  /* 0x0000008a8468723c */ /* 0x040fe20000041868 */
[----:B------:R-:W3:Y:S07]  /*26990*/  LDSM.16.MT88.4 R136, [R223+0x11000] ;  /* 0x01100000df88783b */ /* 0x000eee0000004200 */
[C---:B-----5:R-:W-:Y:S08]  /*269a0*/  HMMA.16816.F32.BF16 R108, R132.reuse, R144, R108 ;  /* 0x00000090846c723c */ /* 0x060ff0000004186c */
[C---:B------:R-:W-:Y:S01]  /*269b0*/  HMMA.16816.F32.BF16 R112, R132.reuse, R146, R112 ;  /* 0x000000928470723c */ /* 0x040fe20000041870 */
[----:B------:R-:W4:Y:S07]  /*269c0*/  LDSM.16.MT88.4 R144, [R220+0x11000] ;  /* 0x01100000dc90783b */ /* 0x000f2e0000004200 */
[C---:B-1----:R-:W-:Y:S08]  /*269d0*/  HMMA.16816.F32.BF16 R116, R132.reuse, R148, R116 ;  /* 0x000000948474723c */ /* 0x042ff00000041874 */
[C---:B------:R-:W-:Y:S01]  /*269e0*/  HMMA.16816.F32.BF16 R120, R132.reuse, R150, R120 ;  /* 0x000000968478723c */ /* 0x040fe20000041878 */
[----:B------:R-:W-:Y:S07]  /*269f0*/  LDSM.16.MT88.4 R148, [R220+0x13000] ;  /* 0x01300000dc94783b */ /* 0x000fee0000004200 */
[C---:B--2---:R-:W-:Y:S08]  /*26a00*/  HMMA.16816.F32.BF16 R124, R132.reuse, R140, R124 ;  /* 0x0000008c847c723c */ /* 0x044ff0000004187c */
[----:B------:R-:W-:Y:S01]  /*26a10*/  HMMA.16816.F32.BF16 R128, R132, R142, R128 ;  /* 0x0000008e8480723c */ /* 0x000fe20000041880 */
[----:B------:R-:W1:Y:S06]  /*26a20*/  LDSM.16.MT88.4 R140, [R223+0x13000] ;  /* 0x01300000df8c783b */ /* 0x000e6c0000004200 */
[----:B------:R-:W-:Y:S02]  /*26a30*/  F2FP.BF16.PACK_AB R132, R182, R183 ;  /* 0x000000b7b684723e */ /* 0x000fe400000010ff */
[----:B------:R-:W-:Y:S03]  /*26a40*/  F2FP.BF16.PACK_AB R134, R203, R171 ;  /* 0x000000abcb86723e */ /* 0x000fe600000010ff */
[----:B------:R-:W-:Y:S02]  /*26a50*/  F2FP.BF16.PACK_AB R133, R170, R202 ;  /* 0x000000caaa85723e */ /* 0x000fe400000010ff */
[----:B------:R-:W-:Y:S02]  /*26a60*/  F2FP.BF16.PACK_AB R135, R169, R168 ;  /* 0x000000a8a987723e */ /* 0x000fe400000010ff */
[----:B------:R-:W-:Y:S05]  /*26a70*/  MUFU.EX2 R168, R177 ;  /* 0x000000b100a87308 */ /* 0x000fea0000000800 */
[C---:B---3--:R-:W-:Y:S05]  /*26a80*/  HMMA.16816.F32.BF16 R4, R132.reuse, R136, R4 ;  /* 0x000000888404723c */ /* 0x048fea0000041804 */
[----:B------:R-:W2:Y:S03]  /*26a90*/  MUFU.EX2 R177, R178 ;  /* 0x000000b200b17308 */ /* 0x000ea60000000800 */
        /* <DEDUP_REMOVED lines=8> */
[C---:B------:R-:W-:Y:S08]  /*26b20*/  HMMA.16816.F32.BF16 R28, R132.reuse, R156, R28 ;  /* 0x0000009c841c723c */ /* 0x040ff0000004181c */
[C---:B------:R-:W-:Y:S01]  /*26b30*/  HMMA.16816.F32.BF16 R32, R132.reuse, R158, R32 ;  /* 0x0000009e8420723c */ /* 0x040fe20000041820 */
[----:B------:R-:W5:Y:S07]  /*26b40*/  LDSM.16.MT88.4 R156, [R220+0x15000] ;  /* 0x01500000dc9c783b */ /* 0x000f6e0000004200 */
[C---:B-1----:R-:W-:Y:S08]  /*26b50*/  HMMA.16816.F32.BF16 R36, R132.reuse, R140, R36 ;  /* 0x0000008c8424723c */ /* 0x042ff00000041824 */
[C---:B------:R-:W-:Y:S01]  /*26b60*/  HMMA.16816.F32.BF16 R40, R132.reuse, R142, R40 ;  /* 0x0000008e8428723c */ /* 0x040fe20000041828 */
[----:B------:R-:W-:Y:S07]  /*26b70*/  LDSM.16.MT88.4 R140, [R223+0x17000] ;  /* 0x01700000df8c783b */ /* 0x000fee0000004200 */
[C---:B---3--:R-:W-:Y:S08]  /*26b80*/  HMMA.16816.F32.BF16 R44, R132.reuse, R136, R44 ;  /* 0x00000088842c723c */ /* 0x048ff0000004182c */
[C---:B------:R-:W-:Y:S01]  /*26b90*/  HMMA.16816.F32.BF16 R48, R132.reuse, R138, R48 ;  /* 0x0000008a8430723c */ /* 0x040fe20000041830 */
[----:B------:R-:W1:Y:S07]  /*26ba0*/  LDSM.16.MT88.4 R136, [R219+0x15000] ;  /* 0x01500000db88783b */ /* 0x000e6e0000004200 */
[C---:B------:R-:W-:Y:S08]  /*26bb0*/  HMMA.16816.F32.BF16 R52, R132.reuse, R148, R52 ;  /* 0x000000948434723c */ /* 0x040ff00000041834 */
[C---:B------:R-:W-:Y:S01]  /*26bc0*/  HMMA.16816.F32.BF16 R56, R132.reuse, R150, R56 ;  /* 0x000000968438723c */ /* 0x040fe20000041838 */
[----:B------:R-:W-:Y:S07]  /*26bd0*/  LDSM.16.MT88.4 R148, [R220+0x17000] ;  /* 0x01700000dc94783b */ /* 0x000fee0000004200 */
[C---:B----4-:R-:W-:Y:S08]  /*26be0*/  HMMA.16816.F32.BF16 R60, R132.reuse, R144, R60 ;  /* 0x00000090843c723c */ /* 0x050ff0000004183c */
[C---:B------:R-:W-:Y:S01]  /*26bf0*/  HMMA.16816.F32.BF16 R64, R132.reuse, R146, R64 ;  /* 0x000000928440723c */ /* 0x040fe20000041840 */
[----:B------:R-:W3:Y:S07]  /*26c00*/  LDSM.16.MT88.4 R144, [R221+0x17000] ;  /* 0x01700000dd90783b */ /* 0x000eee0000004200 */
[C---:B------:R-:W-:Y:S08]  /*26c10*/  HMMA.16816.F32.BF16 R68, R132.reuse, R152, R68 ;  /* 0x000000988444723c */ /* 0x040ff00000041844 */
[C---:B------:R-:W-:Y:S01]  /*26c20*/  HMMA.16816.F32.BF16 R72, R132.reuse, R154, R72 ;  /* 0x0000009a8448723c */ /* 0x040fe20000041848 */
[----:B------:R-:W4:Y:S07]  /*26c30*/  LDSM.16.MT88.4 R152, [R219+0x17000] ;  /* 0x01700000db98783b */ /* 0x000f2e0000004200 */
[C---:B------:R-:W-:Y:S01]  /*26c40*/  HMMA.16816.F32.BF16 R76, R132.reuse, R160, R76 ;  /* 0x000000a0844c723c */ /* 0x040fe2000004184c */
[----:B------:R-:W-:Y:S06]  /*26c50*/  MUFU.EX2 R161, R174 ;  /* 0x000000ae00a17308 */ /* 0x000fec0000000800 */
[-CC-:B------:R-:W-:Y:S01]  /*26c60*/  FFMA.FTZ R160, R173, R165.reuse, -R172.reuse ;  /* 0x000000a5ada07223 */ /* 0x180fe200000108ac */
[C---:B------:R-:W-:Y:S03]  /*26c70*/  HMMA.16816.F32.BF16 R80, R132.reuse, R162, R80 ;  /* 0x000000a28450723c */ /* 0x040fe60000041850 */
[----:B------:R-:W3:Y:S01]  /*26c80*/  MUFU.EX2 R163, R175 ;  /* 0x000000af00a37308 */ /* 0x000ee20000000800 */
[----:B------:R-:W-:Y:S01]  /*26c90*/  FFMA.FTZ R172, R166, R165, -R172 ;  /* 0x000000a5a6ac7223 */ /* 0x000fe200000108ac */
[----:B--2---:R-:W-:Y:S02]  /*26ca0*/  MOV R166, R177 ;  /* 0x000000b100a67202 */ /* 0x004fe40000000f00 */
[----:B------:R-:W-:Y:S01]  /*26cb0*/  MOV R162, R169 ;  /* 0x000000a900a27202 */ /* 0x000fe20000000f00 */
[C---:B-----5:R-:W-:Y:S05]  /*26cc0*/  HMMA.16816.F32.BF16 R84, R132.reuse, R156, R84 ;  /* 0x0000009c8454723c */ /* 0x060fea0000041854 */
[----:B------:R2:W-:Y:S03]  /*26cd0*/  MUFU.EX2 R165, R172 ;  /* 0x000000ac00a57308 */ /* 0x0005e60000000800 */
[C---:B------:R-:W-:Y:S01]  /*26ce0*/  HMMA.16816.F32.BF16 R88, R132.reuse, R158, R88 ;  /* 0x0000009e8458723c */ /* 0x040fe20000041858 */
[----:B------:R-:W5:Y:S06]  /*26cf0*/  LDSM.16.MT88.4 R156, [R223+0x11800] ;  /* 0x01180000df9c783b */ /* 0x000f6c0000004200 */
[----:B------:R-:W3:Y:S01]  /*26d00*/  MUFU.EX2 R169, R160 ;  /* 0x000000a000a97308 */ /* 0x000ee20000000800 */
[C---:B-1----:R-:W-:Y:S08]  /*26d10*/  HMMA.16816.F32.BF16 R92, R132.reuse, R136, R92 ;  /* 0x00000088845c723c */ /* 0x042ff0000004185c */
[C---:B------:R-:W-:Y:S01]  /*26d20*/  HMMA.16816.F32.BF16 R96, R132.reuse, R138, R96 ;  /* 0x0000008a8460723c */ /* 0x040fe20000041860 */
[----:B------:R-:W1:Y:S07]  /*26d30*/  LDSM.16.MT88.4 R136, [R221+0x11800] ;  /* 0x01180000dd88783b */ /* 0x000e6e0000004200 */
[C---:B------:R-:W-:Y:S01]  /*26d40*/  HMMA.16816.F32.BF16 R100, R132.reuse, R140, R100 ;  /* 0x0000008c8464723c */ /* 0x040fe20000041864 */
[----:B--2---:R-:W-:Y:S07]  /*26d50*/  LDSM.16.MT88.4 R172, [R219+0x11800] ;  /* 0x01180000dbac783b */ /* 0x004fee0000004200 */
[C---:B------:R-:W-:Y:S01]  /*26d60*/  HMMA.16816.F32.BF16 R104, R132.reuse, R142, R104 ;  /* 0x0000008e8468723c */ /* 0x040fe20000041868 */
[----:B------:R-:W2:Y:S07]  /*26d70*/  LDSM.16.MT88.4 R140, [R220+0x11800] ;  /* 0x01180000dc8c783b */ /* 0x000eae0000004200 */
[C---:B---3--:R-:W-:Y:S07]  /*26d80*/  HMMA.16816.F32.BF16 R108, R132.reuse, R144, R108 ;  /* 0x00000090846c723c */ /* 0x048fee000004186c */
[----:B------:R-:W-:Y:S01]  /*26d90*/  MOV R145, R179 ;  /* 0x000000b300917202 */ /* 0x000fe20000000f00 */
[C---:B------:R-:W-:Y:S01]  /*26da0*/  HMMA.16816.F32.BF16 R112, R132.reuse, R146, R112 ;  /* 0x000000928470723c */ /* 0x040fe20000041870 */
[----:B------:R-:W3:Y:S03]  /*26db0*/  LDSM.16.MT88.4 R176, [R223+0x13800] ;  /* 0x01380000dfb0783b */ /* 0x000ee60000004200 */
[----:B------:R-:W-:Y:S03]  /*26dc0*/  MOV R144, R162 ;  /* 0x000000a200907202 */ /* 0x000fe60000000f00 */
[----:B------:R-:W-:Y:S01]  /*26dd0*/  MOV R147, R180 ;  /* 0x000000b400937202 */ /* 0x000fe20000000f00 */
[C---:B------:R-:W-:Y:S04]  /*26de0*/  HMMA.16816.F32.BF16 R116, R132.reuse, R148, R116 ;  /* 0x000000948474723c */ /* 0x040fe80000041874 */
[----:B------:R-:W-:Y:S03]  /*26df0*/  IMAD.MOV.U32 R146, RZ, RZ, R163 ;  /* 0x000000ffff927224 */ /* 0x000fe600078e00a3 */
[----:B------:R-:W-:Y:S01]  /*26e00*/  MOV R149, R181 ;  /* 0x000000b500957202 */ /* 0x000fe20000000f00 */
[C---:B------:R-:W-:Y:S04]  /*26e10*/  HMMA.16816.F32.BF16 R120, R132.reuse, R150, R120 ;  /* 0x000000968478723c */ /* 0x040fe80000041878 */
[----:B------:R-:W-:Y:S03]  /*26e20*/  MOV R148, R161 ;  /* 0x000000a100947202 */ /* 0x000fe60000000f00 */
[----:B------:R-:W-:Y:S01]  /*26e30*/  IMAD.MOV.U32 R150, RZ, RZ, R182 ;  /* 0x000000ffff967224 */ /* 0x000fe200078e00b6 */
[C---:B----4-:R-:W-:Y:S04]  /*26e40*/  HMMA.16816.F32.BF16 R124, R132.reuse, R152, R124 ;  /* 0x00000098847c723c */ /* 0x050fe8000004187c */
[----:B------:R-:W-:Y:S02]  /*26e50*/  MOV R151, R183 ;  /* 0x000000b700977202 */ /* 0x000fe40000000f00 */
[----:B------:R-:W4:Y:S02]  /*26e60*/  LDSM.16.MT88.4 R180, [R221+0x13800] ;  /* 0x01380000ddb4783b */ /* 0x000f240000004200 */
[----:B------:R-:W-:Y:S07]  /*26e70*/  HMMA.16816.F32.BF16 R128, R132, R154, R128 ;  /* 0x0000009a8480723c */ /* 0x000fee0000041880 */
[----:B------:R-:W-:Y:S01]  /*26e80*/  IMAD.MOV.U32 R134, RZ, RZ, R169 ;  /* 0x000000ffff867224 */ /* 0x000fe200078e00a9 */
[----:B------:R-:W-:Y:S04]  /*26e90*/  MOV R135, R168 ;  /* 0x000000a800877202 */ /* 0x000fe80000000f00 */
[----:B------:R-:W-:Y:S02]  /*26ea0*/  MOV R132, R171 ;  /* 0x000000ab00847202 */ /* 0x000fe40000000f00 */
[----:B------:R-:W-:Y:S02]  /*26eb0*/  MOV R133, R170 ;  /* 0x000000aa00857202 */ /* 0x000fe40000000f00 */
[----:B------:R-:W-:Y:S02]  /*26ec0*/  F2FP.BF16.PACK_AB R168, R149, R147 ;  /* 0x0000009395a8723e */ /* 0x000fe400000010ff */
[----:B------:R-:W-:Y:S02]  /*26ed0*/  F2FP.BF16.PACK_AB R170, R166, R135 ;  /* 0x00000087a6aa723e */ /* 0x000fe400000010ff */
[----:B------:R-:W-:Y:S02]  /*26ee0*/  F2FP.BF16.PACK_AB R169, R148, R146 ;  /* 0x0000009294a9723e */ /* 0x000fe400000010ff */
[----:B------:R-:W-:Y:S07]  /*26ef0*/  F2FP.BF16.PACK_AB R171, R165, R134 ;  /* 0x00000086a5ab723e */ /* 0x000fee00000010ff */
[C---:B-----5:R-:W-:Y:S01]  /*26f00*/  HMMA.16816.F32.BF16 R160, R168.reuse, R156, R4 ;  /* 0x0000009ca8a0723c */ /* 0x060fe20000041804 */
[----:B------:R-:W5:Y:S07]  /*26f10*/  LDSM.16.MT88.4 R4, [R220+0x13800] ;  /* 0x01380000dc04783b */ /* 0x000f6e0000004200 */
[C---:B------:R-:W-:Y:S01]  /*26f20*/  HMMA.16816.F32.BF16 R156, R168.reuse, R158, R8 ;  /* 0x0000009ea89c723c */ /* 0x040fe20000041808 */
[----:B------:R-:W3:Y:S07]  /*26f30*/  LDSM.16.MT88.4 R8, [R219+0x13800] ;  /* 0x01380000db08783b */ /* 0x000eee0000004200 */
[C---:B-1----:R-:W-:Y:S07]  /*26f40*/  HMMA.16816.F32.BF16 R152, R168.reuse, R136, R12 ;  /* 0x00000088a898723c */ /* 0x042fee000004180c */
        /* <DEDUP_REMOVED lines=25> */
[----:B------:R-:W1:Y:S03]  /*270e0*/  LDSM.16.MT88.4 R12, [R223+0x15800] ;  /* 0x01580000df0c783b */ /* 0x000e660000004200 */
[----:B------:R-:W-:Y:S02]  /*270f0*/  MOV R177, R16 ;  /* 0x0000001000b17202 */ /* 0x000fe40000000f00 */
[----:B------:R-:W-:Y:S01]  /*27100*/  MOV R176, R17 ;  /* 0x0000001100b07202 */ /* 0x000fe20000000f00 */
[----:B------:R-:W-:Y:S01]  /*27110*/  IMAD.MOV.U32 R179, RZ, RZ, R18 ;  /* 0x000000ffffb37224 */ /* 0x000fe200078e0012 */
[C---:B----4-:R-:W-:Y:S04]  /*27120*/  HMMA.16816.F32.BF16 R44, R168.reuse, R180, R44 ;  /* 0x000000b4a82c723c */ /* 0x050fe8000004182c */
[----:B------:R-:W-:Y:S02]  /*27130*/  MOV R178, R19 ;  /* 0x0000001300b27202 */ /* 0x000fe40000000f00 */
[----:B------:R-:W2:Y:S01]  /*27140*/  LDSM.16.MT88.4 R16, [R221+0x15800] ;  /* 0x01580000dd10783b */ /* 0x000ea20000004200 */
[----:B------:R-:W-:Y:S01]  /*27150*/  MOV R181, R30 ;  /* 0x0000001e00b57202 */ /* 0x000fe20000000f00 */
[C---:B------:R-:W-:Y:S04]  /*27160*/  HMMA.16816.F32.BF16 R48, R168.reuse, R182, R48 ;  /* 0x000000b6a830723c */ /* 0x040fe80000041830 */
[----:B------:R-:W-:Y:S02]  /*27170*/  MOV R180, R31 ;  /* 0x0000001f00b47202 */ /* 0x000fe40000000f00 */
[----:B------:R-:W3:Y:S01]  /*27180*/  LDSM.16.MT88.4 R28, [R223+0x17800] ;  /* 0x01780000df1c783b */ /* 0x000ee20000004200 */
[----:B------:R-:W-:Y:S01]  /*27190*/  IMAD.MOV.U32 R183, RZ, RZ, R34 ;  /* 0x000000ffffb77224 */ /* 0x000fe200078e0022 */
[C---:B-----5:R-:W-:Y:S04]  /*271a0*/  HMMA.16816.F32.BF16 R52, R168.reuse, R4, R52 ;  /* 0x00000004a834723c */ /* 0x060fe80000041834 */
[----:B------:R-:W-:Y:S02]  /*271b0*/  MOV R182, R35 ;  /* 0x0000002300b67202 */ /* 0x000fe40000000f00 */
[----:B------:R-:W4:Y:S02]  /*271c0*/  LDSM.16.MT88.4 R32, [R221+0x17800] ;  /* 0x01780000dd20783b */ /* 0x000f240000004200 */
[C---:B------:R-:W-:Y:S06]  /*271d0*/  HMMA.16816.F32.BF16 R56, R168.reuse, R6, R56 ;  /* 0x00000006a838723c */ /* 0x040fec0000041838 */
[----:B------:R-:W5:Y:S02]  /*271e0*/  LDSM.16.MT88.4 R4, [R220+0x17800] ;  /* 0x01780000dc04783b */ /* 0x000f640000004200 */
[C---:B------:R-:W-:Y:S08]  /*271f0*/  HMMA.16816.F32.BF16 R60, R168.reuse, R8, R60 ;  /* 0x00000008a83c723c */ /* 0x040ff0000004183c */
[C---:B------:R-:W-:Y:S01]  /*27200*/  HMMA.16816.F32.BF16 R64, R168.reuse, R10, R64 ;  /* 0x0000000aa840723c */ /* 0x040fe20000041840 */
[----:B------:R-:W3:Y:S07]  /*27210*/  LDSM.16.MT88.4 R8, [R219+0x17800] ;  /* 0x01780000db08783b */ /* 0x000eee0000004200 */
[C---:B-1----:R-:W-:Y:S07]  /*27220*/  HMMA.16816.F32.BF16 R68, R168.reuse, R12, R68 ;  /* 0x0000000ca844723c */ /* 0x042fee0000041844 */
[----:B------:R-:W-:Y:S01]  /*27230*/  FADD.FTZ R13, R193, R186 ;  /* 0x000000bac10d7221 */ /* 0x000fe20000010000 */
[C---:B------:R-:W-:Y:S04]  /*27240*/  HMMA.16816.F32.BF16 R72, R168.reuse, R14, R72 ;  /* 0x0000000ea848723c */ /* 0x040fe80000041848 */
[----:B------:R-:W-:Y:S03]  /*27250*/  FADD.FTZ R13, R192, R13 ;  /* 0x0000000dc00d7221 */ /* 0x000fe60000010000 */
[----:B------:R-:W-:Y:S01]  /*27260*/  FADD.FTZ R15, R189, R190 ;  /* 0x000000bebd0f7221 */ /* 0x000fe20000010000 */
[C---:B--2---:R-:W-:Y:S04]  /*27270*/  HMMA.16816.F32.BF16 R76, R168.reuse, R16, R76 ;  /* 0x00000010a84c723c */ /* 0x044fe8000004184c */
[----:B------:R-:W-:Y:S02]  /*27280*/  FADD.FTZ R15, R188, R15 ;  /* 0x0000000fbc0f7221 */ /* 0x000fe40000010000 */
[----:B------:R-:W-:Y:S02]  /*27290*/  FADD.FTZ R194, R194, R13 ;  /* 0x0000000dc2c27221 */ /* 0x000fe40000010000 */
[C---:B------:R-:W-:Y:S04]  /*272a0*/  HMMA.16816.F32.BF16 R80, R168.reuse, R18, R80 ;  /* 0x00000012a850723c */ /* 0x040fe80000041850 */
        /* <DEDUP_REMOVED lines=20> */
[C---:B----4-:R-:W-:Y:S04]  /*273f0*/  HMMA.16816.F32.BF16 R108, R168.reuse, R32, R108 ;  /* 0x00000020a86c723c */ /* 0x050fe8000004186c */
[----:B------:R-:W-:Y:S01]  /*27400*/  FADD.FTZ R0, R179, R2 ;  /* 0x00000002b3007221 */ /* 0x000fe20000010000 */
[----:B------:R-:W-:Y:S01]  /*27410*/  MOV R2, R164 ;  /* 0x000000a400027202 */ /* 0x000fe20000000f00 */
[----:B------:R-:W-:Y:S02]  /*27420*/  FADD.FTZ R203, R176, R203 ;  /* 0x000000cbb0cb7221 */ /* 0x000fe40000010000 */
[C---:B------:R-:W-:Y:S04]  /*27430*/  HMMA.16816.F32.BF16 R112, R168.reuse, R34, R112 ;  /* 0x00000022a870723c */ /* 0x040fe80000041870 */
[----:B------:R-:W-:Y:S02]  /*27440*/  FADD.FTZ R0, R177, R0 ;  /* 0x00000000b1007221 */ /* 0x000fe40000010000 */
[----:B------:R-:W-:Y:S02]  /*27450*/  FADD.FTZ R203, R174, R203 ;  /* 0x000000cbaecb7221 */ /* 0x000fe40000010000 */
[C---:B-----5:R-:W-:Y:S04]  /*27460*/  HMMA.16816.F32.BF16 R116, R168.reuse, R4, R116 ;  /* 0x00000004a874723c */ /* 0x060fe80000041874 */
[----:B------:R-:W-:Y:S02]  /*27470*/  FADD.FTZ R0, R175, R0 ;  /* 0x00000000af007221 */ /* 0x000fe40000010000 */
[----:B------:R-:W-:Y:S02]  /*27480*/  FADD.FTZ R203, R172, R203 ;  /* 0x000000cbaccb7221 */ /* 0x000fe40000010000 */
[C---:B------:R-:W-:Y:S04]  /*27490*/  HMMA.16816.F32.BF16 R120, R168.reuse, R6, R120 ;  /* 0x00000006a878723c */ /* 0x040fe80000041878 */
[----:B------:R-:W-:Y:S02]  /*274a0*/  FADD.FTZ R0, R173, R0 ;  /* 0x00000000ad007221 */ /* 0x000fe40000010000 */
[----:B------:R-:W-:Y:S02]  /*274b0*/  FADD.FTZ R252, R166, R203 ;  /* 0x000000cba6fc7221 */ /* 0x000fe40000010000 */
[C---:B------:R-:W-:Y:S04]  /*274c0*/  HMMA.16816.F32.BF16 R124, R168.reuse, R8, R124 ;  /* 0x00000008a87c723c */ /* 0x040fe8000004187c */
[----:B------:R-:W-:Y:S01]  /*274d0*/  FADD.FTZ R251, R165, R0 ;  /* 0x00000000a5fb7221 */ /* 0x000fe20000010000 */
[----:B------:R-:W-:Y:S03]  /*274e0*/  MOV R0, R3 ;  /* 0x0000000300007202 */ /* 0x000fe60000000f00 */
[----:B------:R-:W-:Y:S01]  /*274f0*/  HMMA.16816.F32.BF16 R128, R168, R10, R128 ;  /* 0x0000000aa880723c */ /* 0x000fe20000041880 */
[----:B------:R-:W-:-:S07]  /*27500*/  @P0 BRA `(.L_x_3888) ;  /* 0xffffaba000000947 */ /* 0x000fce000383ffff */
.L_x_3879:
        /* <DEDUP_REMOVED lines=11> */
.L_x_3907:
[----:B---3--:R-:W-:Y:S01]  /*275c0*/  FADD.FTZ R11, R10, R252 ;  /* 0x000000fc0a0b7221 */ /* 0x008fe20000010000 */
[----:B------:R-:W-:Y:S05]  /*275d0*/  BRA.DIV ~URZ, `(.L_x_3890) ;  /* 0x00001e427f007947 */ /* 0x000fea000b800000 */
[----:B------:R-:W3:Y:S04]  /*275e0*/  SHFL.BFLY PT, R12, R251, 0x2, 0x1f ;  /* 0x0c401f00fb0c7f89 */ /* 0x000ee800000e0000 */
[----:B------:R-:W4:Y:S01]  /*275f0*/  SHFL.BFLY PT, R2, R11, 0x1, 0x1f ;  /* 0x0c201f000b027f89 */ /* 0x000f2200000e0000 */
[----:B---3--:R-:W-:Y:S02]  /*27600*/  FADD.FTZ R12, R12, R251 ;  /* 0x000000fb0c0c7221 */ /* 0x008fe40000010000 */
[----:B----4-:R-:W-:-:S03]  /*27610*/  FADD.FTZ R2, R11, R2 ;  /* 0x000000020b027221 */ /* 0x010fc60000010000 */
[----:B------:R3:W4:Y:S04]  /*27620*/  SHFL.BFLY PT, R10, R12, 0x1, 0x1f ;  /* 0x0c201f000c0a7f89 */ /* 0x00072800000e0000 */
.L_x_3908:
        /* <DEDUP_REMOVED lines=13> */
[----:B---3--:R-:W-:Y:S01]  /*27700*/  SHF.R.S32.HI R12, RZ, 0x1f, R11 ;  /* 0x0000001fff0c7819 */ /* 0x008fe2000001140b */
        /* <DEDUP_REMOVED lines=220> */
[----:B-12---:R-:W2:Y:S04]  /*284d0*/  LD.E.64 R14, [R4.64+0xb0] ;  /* 0x0000b004040e7980 */ /* 0x006ea8000c101b00 */
[----:B------:R-:W2:Y:S04]  /*284e0*/  LD.E R144, [R4.64+0x60] ;  /* 0x0000600404907980 */ /* 0x000ea8000c101900 */
[----:B---3--:R-:W1:Y:S01]  /*284f0*/  S2R R8, SR_TID.X ;  /* 0x0000000000087919 */ /* 0x008e620000002100 */
[----:B------:R-:W-:-:S03]  /*28500*/  LEA.HI R16, R10, R9, RZ, 0x4 ;  /* 0x000000090a107211 */ /* 0x000fc600078f20ff */
[----:B------:R3:W5:Y:S01]  /*28510*/  LD.E R13, [R4.64+0xcc] ;  /* 0x0000cc04040d7980 */ /* 0x000762000c101900 */
[----:B------:R-:W-:-:S03]  /*28520*/  LOP3.LUT R16, R16, 0xfffffff0, RZ, 0xc0, !PT ;  /* 0xfffffff010107812 */ /* 0x000fc600078ec0ff */
[----:B------:R3:W5:Y:S01]  /*28530*/  LD.E.64 R148, [R4.64+0x78] ;  /* 0x0000780404947980 */ /* 0x000762000c101b00 */
[----:B------:R-:W-:-:S03]  /*28540*/  IADD3 R145, -R16, R9, RZ ;  /* 0x0000000910917210 */ /* 0x000fc60007ffe1ff */
[----:B------:R3:W5:Y:S01]  /*28550*/  LD.E.64 R150, [R4.64+0xa8] ;  /* 0x0000a80404967980 */ /* 0x000762000c101b00 */
[----:B------:R-:W-:Y:S01]  /*28560*/  LOP3.LUT R12, R12, 0xffffffe0, RZ, 0xc0, !PT ;  /* 0xffffffe00c0c7812 */ /* 0x000fe200078ec0ff */
[----:B------:R-:W-:Y:S01]  /*28570*/  @P4 MUFU.LG2 R2, R2 ;  /* 0x0000000200024308 */ /* 0x000fe20000000c00 */
[----:B----4-:R-:W-:Y:S01]  /*28580*/  LEA.HI R18, R145, R145, RZ, 0x1 ;  /* 0x0000009191127211 */ /* 0x010fe200078f08ff */
[----:B------:R-:W-:Y:S01]  /*28590*/  BSSY B0, `(.L_x_3891) ;  /* 0x0000055000007945 */ /* 0x000fe20003800000 */
[----:B------:R-:W-:Y:S02]  /*285a0*/  IADD3 R12, -R12, R9, RZ ;  /* 0x000000090c0c7210 */ /* 0x000fe40007ffe1ff */
[C---:B------:R-:W-:Y:S02]  /*285b0*/  SHF.L.U32 R17, R18.reuse, 0x2, RZ ;  /* 0x0000000212117819 */ /* 0x040fe400000006ff */
[----:B------:R-:W-:Y:S01]  /*285c0*/  LOP3.LUT R18, R18, 0xffffffe, RZ, 0xc0, !PT ;  /* 0x0ffffffe12127812 */ /* 0x000fe200078ec0ff */
[----:B------:R-:W4:Y:S01]  /*285d0*/  @P3 MUFU.LG2 R6, R6 ;  /* 0x0000000600063308 */ /* 0x000f220000000c00 */
[----:B------:R-:W-:-:S02]  /*285e0*/  SHF.R.S32.HI R146, RZ, 0x1f, R11 ;  /* 0x0000001fff927819 */ /* 0x000fc4000001140b */
[----:B-1----:R-:W-:Y:S02]  /*285f0*/  SHF.R.S32.HI R7, RZ, 0x1f, R8 ;  /* 0x0000001fff077819 */ /* 0x002fe40000011408 */
[----:B------:R-:W-:Y:S02]  /*28600*/  LOP3.LUT P0, RZ, R12, 0x3, RZ, 0xc0, !PT ;  /* 0x000000030cff7812 */ /* 0x000fe4000780c0ff */
[CC--:B------:R-:W-:Y:S02]  /*28610*/  LEA.HI R10, R7.reuse, R8.reuse, RZ, 0x4 ;  /* 0x00000008070a7211 */ /* 0x0c0fe400078f20ff */
[----:B------:R-:W-:Y:S02]  /*28620*/  LEA.HI R7, R7, R8, RZ, 0x5 ;  /* 0x0000000807077211 */ /* 0x000fe400078f28ff */
[----:B------:R-:W-:Y:S02]  /*28630*/  SHF.R.S32.HI R10, RZ, 0x4, R10 ;  /* 0x00000004ff0a7819 */ /* 0x000fe4000001140a */
[----:B------:R-:W-:-:S02]  /*28640*/  LOP3.LUT R7, R7, 0xffffffe0, RZ, 0xc0, !PT ;  /* 0xffffffe007077812 */ /* 0x000fc400078ec0ff */
[----:B------:R-:W-:Y:S01]  /*28650*/  SHF.L.U32 R16, R10, 0x6, RZ ;  /* 0x000000060a107819 */ /* 0x000fe200000006ff */
[----:B----4-:R-:W-:Y:S01]  /*28660*/  @P3 FMUL.FTZ R6, R6, 0.69314718246459960938 ;  /* 0x3f31721806063820 */ /* 0x010fe20000410000 */
[----:B------:R-:W-:Y:S02]  /*28670*/  IADD3 R7, -R7, R8, RZ ;  /* 0x0000000807077210 */ /* 0x000fe40007ffe1ff */
[----:B------:R-:W-:Y:S02]  /*28680*/  LOP3.LUT R16, R16, 0x1c0, RZ, 0xc0, !PT ;  /* 0x000001c010107812 */ /* 0x000fe400078ec0ff */
[----:B------:R-:W-:Y:S02]  /*28690*/  IADD3 R147, R145, -R18, RZ ;  /* 0x8000001291937210 */ /* 0x000fe40007ffe0ff */
[----:B------:R-:W-:Y:S02]  /*286a0*/  LOP3.LUT R17, R16, 0x38, R17, 0xf8, !PT ;  /* 0x0000003810117812 */ /* 0x000fe400078ef811 */
[----:B------:R-:W-:-:S02]  /*286b0*/  SHF.R.U32.HI R16, RZ, 0x3, R16 ;  /* 0x00000003ff107819 */ /* 0x000fc40000011610 */
[----:B------:R-:W-:Y:S02]  /*286c0*/  LEA.HI R146, R146, R11, RZ, 0x2 ;  /* 0x0000000b92927211 */ /* 0x000fe400078f10ff */
[----:B------:R-:W-:Y:S02]  /*286d0*/  LOP3.LUT R16, R17, R16, RZ, 0x3c, !PT ;  /* 0x0000001011107212 */ /* 0x000fe400078e3cff */
[----:B------:R-:W-:Y:S02]  /*286e0*/  SHF.R.S32.HI R8, RZ, 0x1f, R7 ;  /* 0x0000001fff087819 */ /* 0x000fe40000011407 */
[----:B------:R-:W-:Y:S01]  /*286f0*/  LEA R147, R147, R16, 0x2 ;  /* 0x0000001093937211 */ /* 0x000fe200078e10ff */
[----:B------:R-:W-:Y:S01]  /*28700*/  BAR.SYNC.DEFER_BLOCKING 0x0 ;  /* 0x0000000000007b1d */ /* 0x000fe20000010000 */
[----:B------:R-:W-:Y:S02]  /*28710*/  LOP3.LUT R146, R146, 0xffffffc, RZ, 0xc0, !PT ;  /* 0x0ffffffc92927812 */ /* 0x000fe400078ec0ff */
[----:B------:R-:W-:-:S02]  /*28720*/  LEA.HI R8, R8, R7, RZ, 0x2 ;  /* 0x0000000708087211 */ /* 0x000fc400078f10ff */
[----:B------:R-:W-:Y:S02]  /*28730*/  SHF.L.U32 R7, R237, 0x6, RZ ;  /* 0x00000006ed077819 */ /* 0x000fe400000006ff */
[----:B------:R-:W-:Y:S01]  /*28740*/  SHF.L.U32 R152, R145, 0x2, RZ ;  /* 0x0000000291987819 */ /* 0x000fe200000006ff */
[----:B------:R-:W-:Y:S01]  /*28750*/  @P4 FMUL.FTZ R145, R2, 0.69314718246459960938 ;  /* 0x3f31721802914820 */ /* 0x000fe20000410000 */
[----:B------:R-:W-:Y:S02]  /*28760*/  IADD3 R146, R11, -R146, RZ ;  /* 0x800000920b927210 */ /* 0x000fe40007ffe0ff */
[----:B------:R-:W-:Y:S01]  /*28770*/  MOV R9, 0xff800000 ;  /* 0xff80000000097802 */ /* 0x000fe20000000f00 */
[-C--:B-----5:R-:W-:Y:S01]  /*28780*/  @P4 FFMA.FTZ R9, R164, R0.reuse, R145 ;  /* 0x00000000a4094223 */ /* 0x0a0fe20000010091 */
[----:B------:R-:W-:Y:S01]  /*28790*/  MOV R11, 0xff800000 ;  /* 0xff800000000b7802 */ /* 0x000fe20000000f00 */
[----:B------:R-:W-:Y:S01]  /*287a0*/  @P3 FFMA.FTZ R11, R3, R0, R6 ;  /* 0x00000000030b3223 */ /* 0x000fe20000010006 */
[----:B------:R-:W-:Y:S01]  /*287b0*/  SHF.R.S32.HI R153, RZ, 0x1f, R152 ;  /* 0x0000001fff997819 */ /* 0x000fe20000011498 */
[----:B------:R-:W1:Y:S04]  /*287c0*/  LDS.128 R140, [R147.X4] ;  /* 0x00000000938c7984 */ /* 0x000e680000004c00 */
        /* <DEDUP_REMOVED lines=34> */
[----:B------:R-:W-:-:S04]  /*289f0*/  IMAD R14, R14, R144, R239 ;  /* 0x000000900e0e7224 */ /* 0x000fc800078e02ef */
[----:B------:R-:W-:Y:S01]  /*28a00*/  IMAD R14, R15, R14, R7 ;  /* 0x0000000e0f0e7224 */ /* 0x000fe200078e0207 */
[----:B------:R-:W-:Y:S05]  /*28a10*/  @P0 BRA `(.L_x_3892) ;  /* 0x000000c000000947 */ /* 0x000fea0003800000 */
[----:B-1--4-:R-:W-:Y:S01]  /*28a20*/  IMAD R3, R237, -0x40, R240 ;  /* 0xffffffc0ed037824 */ /* 0x012fe200078e02f0 */
[----:B------:R-:W-:Y:S01]  /*28a30*/  IADD3 R2, R146, 0x8, RZ ;  /* 0x0000000892027810 */ /* 0x000fe20007ffe0ff */
        /* <DEDUP_REMOVED lines=10> */
.L_x_3892:
[----:B-1--4-:R-:W-:Y:S05]  /*28ae0*/  BSYNC B0 ;  /* 0x0000000000007941 */ /* 0x012fea0003800000 */
.L_x_3891:
        /* <DEDUP_REMOVED lines=25> */
.L_x_3894:
[----:B------:R-:W-:Y:S05]  /*28c80*/  BSYNC B0 ;  /* 0x0000000000007941 */ /* 0x000fea0003800000 */
.L_x_3893:
        /* <DEDUP_REMOVED lines=15> */
.L_x_3896:
[----:B------:R-:W-:Y:S05]  /*28d80*/  BSYNC B0 ;  /* 0x0000000000007941 */ /* 0x000fea0003800000 */
.L_x_3895:
        /* <DEDUP_REMOVED lines=15> */
.L_x_3898:
[----:B------:R-:W-:Y:S05]  /*28e80*/  BSYNC B0 ;  /* 0x0000000000007941 */ /* 0x000fea0003800000 */
.L_x_3897:
        /* <DEDUP_REMOVED lines=15> */
.L_x_3900:
[----:B------:R-:W-:Y:S05]  /*28f80*/  BSYNC B0 ;  /* 0x0000000000007941 */ /* 0x000fea0003800000 */
.L_x_3899:
        /* <DEDUP_REMOVED lines=15> */
.L_x_3902:
[----:B------:R-:W-:Y:S05]  /*29080*/  BSYNC B0 ;  /* 0x0000000000007941 */ /* 0x000fea0003800000 */
.L_x_3901:
        /* <DEDUP_REMOVED lines=15> */
.L_x_3904:
[----:B------:R-:W-:Y:S05]  /*29180*/  BSYNC B0 ;  /* 0x0000000000007941 */ /* 0x000fea0003800000 */
.L_x_3903:
        /* <DEDUP_REMOVED lines=15> */
.L_x_3906:
[----:B------:R-:W-:Y:S05]  /*29280*/  BSYNC B0 ;  /* 0x0000000000007941 */ /* 0x000fea0003800000 */
.L_x_3905:
[----:B------:R-:W-:Y:S01]  /*29290*/  IADD3 R10, R10, 0x38, RZ ;  /* 0x000000380a0a7810 */ /* 0x000fe20007ffe0ff */
[----:B------:R-:W-:-:S03]  /*292a0*/  IMAD.MOV.U32 R239, RZ, RZ, 0x0 ;  /* 0x00000000ffef7424 */ /* 0x000fc600078e00ff */
[----:B------:R-:W-:-:S13]  /*292b0*/  ISETP.GE.AND P0, PT, R10, R237, PT ;  /* 0x000000ed0a00720c */ /* 0x000fda0003f06270 */
[----:B------:R-:W-:Y:S05]  /*292c0*/  @P0 RET.REL.NODEC R238 `(_ZN5flash24flash_fwd_splitkv_kernelI23Flash_fwd_kernel_traitsILi256ELi64ELi64ELi4ELb0ELb0EN7cutlass10bfloat16_tE19Flash_kernel_traitsILi256ELi64ELi64ELi4ES3_EELb0ELb1ELb0ELb0ELb0ELb1ELb1ELb1EEEvNS_16Flash_fwd_paramsE) ;  /* 0xfffd6d30ee000950 */ /* 0x000fea0003c3ffff */
        /* <DEDUP_REMOVED lines=11> */
[----:B------:R-:W-:Y:S05]  /*29380*/  @P0 RET.REL.NODEC R238 `(_ZN5flash24flash_fwd_splitkv_kernelI23Flash_fwd_kernel_traitsILi256ELi64ELi64ELi4ELb0ELb0EN7cutlass10bfloat16_tE19Flash_kernel_traitsILi256ELi64ELi64ELi4ES3_EELb0ELb1ELb0ELb0ELb0ELb1ELb1ELb1EEEvNS_16Flash_fwd_paramsE) ;  /* 0xfffd6c70ee000950 */ /* 0x000fea0003c3ffff */
[----:B------:R-:W-:Y:S01]  /*29390*/  MOV R239, 0x0 ;  /* 0x0000000000ef7802 */ /* 0x000fe20000000f00 */
[----:B------:R-:W-:-:S02]  /*293a0*/  ULDC.64 UR4, c[0x0][0x118] ;  /* 0x0000460000047ab9 */ /* 0x000fc40000000a00 */
[----:B------:R2:W-:Y:S01]  /*293b0*/  ST.E.128 [R8.64+0xe300], R16 ;  /* 0x00e3001008007985 */ /* 0x0005e2000c101d04 */
[----:B------:R-:W-:Y:S05]  /*293c0*/  RET.REL.NODEC R238 `(_ZN5flash24flash_fwd_splitkv_kernelI23Flash_fwd_kernel_traitsILi256ELi64ELi64ELi4ELb0ELb0EN7cutlass10bfloat16_tE19Flash_kernel_traitsILi256ELi64ELi64ELi4ES3_EELb0ELb1ELb0ELb0ELb0ELb1ELb1ELb1EEEvNS_16Flash_fwd_paramsE) ;  /* 0xfffd6c30ee007950 */ /* 0x000fea0003c3ffff */
.L_x_3889:
[----:B------:R-:W-:Y:S01]  /*293d0*/  IMAD.MOV.U32 R12, RZ, RZ, R252 ;  /* 0x000000ffff0c7224 */ /* 0x000fe200078e00fc */
[----:B------:R-:W-:Y:S02]  /*293e0*/  MOV R9, 0x2 ;  /* 0x0000000200097802 */ /* 0x000fe40000000f00 */
[----:B------:R-:W-:Y:S02]  /*293f0*/  MOV R8, 0x29410 ;  /* 0x0002941000087802 */ /* 0x000fe40000000f00 */
[----:B-1---5:R-:W-:Y:S05]  /*29400*/  CALL.REL.NOINC `($__internal_21_$__cuda_sm70_shflsync_bfly_p) ;  /* 0x000000f000007944 */ /* 0x022fea0003c00000 */
[----:B-12---:R-:W-:Y:S05]  /*29410*/  BRA `(.L_x_3907) ;  /* 0xffffe1a000007947 */ /* 0x006fea000383ffff */
.L_x_3890:
[----:B------:R-:W-:Y:S01]  /*29420*/  IMAD.MOV.U32 R12, RZ, RZ, R11 ;  /* 0x000000ffff0c7224 */ /* 0x000fe200078e000b */
[----:B------:R-:W-:Y:S02]  /*29430*/  MOV R9, 0x1 ;  /* 0x0000000100097802 */ /* 0x000fe40000000f00 */
[----:B------:R-:W-:Y:S02]  /*29440*/  MOV R8, 0x29460 ;  /* 0x0002946000087802 */ /* 0x000fe40000000f00 */
[----:B-12--5:R-:W-:Y:S05]  /*29450*/  CALL.REL.NOINC `($__internal_21_$__cuda_sm70_shflsync_bfly_p) ;  /* 0x000000a000007944 */ /* 0x026fea0003c00000 */
[----:B--2---:R-:W-:Y:S01]  /*29460*/  FADD.FTZ R2, R11, R10 ;  /* 0x0000000a0b027221 */ /* 0x004fe20000010000 */
[----:B-1----:R-:W-:Y:S02]  /*29470*/  MOV R12, R251 ;  /* 0x000000fb000c7202 */ /* 0x002fe40000000f00 */
[----:B------:R-:W-:-:S02]  /*29480*/  MOV R9, 0x2 ;  /* 0x0000000200097802 */ /* 0x000fc40000000f00 */
[----:B------:R-:W-:Y:S02]  /*29490*/  MOV R8, 0x294b0 ;  /* 0x000294b000087802 */ /* 0x000fe40000000f00 */
[----:B------:R-:W-:Y:S05]  /*294a0*/  CALL.REL.NOINC `($__internal_21_$__cuda_sm70_shflsync_bfly_p) ;  /* 0x0000005000007944 */ /* 0x000fea0003c00000 */
[----:B-12---:R-:W-:Y:S01]  /*294b0*/  FADD.FTZ R12, R251, R10 ;  /* 0x0000000afb0c7221 */ /* 0x006fe20000010000 */
[----:B------:R-:W-:Y:S02]  /*294c0*/  MOV R9, 0x1 ;  /* 0x0000000100097802 */ /* 0x000fe40000000f00 */
[----:B------:R-:W-:Y:S02]  /*294d0*/  MOV R8, 0x294f0 ;  /* 0x000294f000087802 */ /* 0x000fe40000000f00 */
[----:B------:R-:W-:Y:S05]  /*294e0*/  CALL.REL.NOINC `($__internal_21_$__cuda_sm70_shflsync_bfly_p) ;  /* 0x0000001000007944 */ /* 0x000fea0003c00000 */
[----:B-12---:R-:W-:Y:S05]  /*294f0*/  BRA `(.L_x_3908) ;  /* 0xffffe13000007947 */ /* 0x006fea000383ffff */
        .weak           $__internal_21_$__cuda_sm70_shflsync_bfly_p
        .type           $__internal_21_$__cuda_sm70_shflsync_bfly_p,@function
        .size           $__internal_21_$__cuda_sm70_shflsync_bfly_p,(.L_x_8887 - $__internal_21_$__cuda_sm70_shflsync_bfly_p)
$__internal_21_$__cuda_sm70_shflsync_bfly_p:
[----:B------:R-:W-:Y:S01]  /*29500*/  MOV R14, R8 ;  /* 0x00000008000e7202 */ /* 0x000fe20000000f00 */
[----:B------:R-:W-:Y:S04]  /*29510*/  WARPSYNC R6 ;  /* 0x0000000600007348 */ /* 0x000fe80003800000 */
[----:B------:R-:W-:Y:S01]  /*29520*/  MOV R15, 0x0 ;  /* 0x00000000000f7802 */ /* 0x000fe20000000f00 */
[----:B------:R1:W2:Y:S03]  /*29530*/  SHFL.BFLY PT, R10, R12, R9, R7 ;  /* 0x0c0000090c0a7389 */ /* 0x0002a600000e0007 */
[----:B------:R-:W-:Y:S05]  /*29540*/  RET.REL.NODEC R14 `(_ZN5flash24flash_fwd_splitkv_kernelI23Flash_fwd_kernel_traitsILi256ELi64ELi64ELi4ELb0ELb0EN7cutlass10bfloat16_tE19Flash_kernel_traitsILi256ELi64ELi64ELi4ES3_EELb0ELb1ELb0ELb0ELb0ELb1ELb1ELb1EEEvNS_16Flash_fwd_paramsE) ;  /* 0xfffd6ab00e007950 */ /* 0x000fea0003c3ffff */
.L_x_3909:
        /* <DEDUP_REMOVED lines=11> */
.L_x_8887:


//--------------------- .text._ZN5flash24flash_fwd_splitkv_kernelI23Flash_fwd_kernel_traitsILi256ELi64ELi64ELi4ELb0ELb0EN7cutlass10bfloat16_tE19Flash_kernel_traitsILi256ELi64ELi64ELi4ES3_EELb0ELb0ELb0ELb0ELb1ELb0ELb0ELb0EEEvNS_16Flash_fwd_paramsE --------------------------
	.section	.text._ZN5flash24flash_fwd_splitkv_kernelI23Flash_fwd_kernel_traitsILi256ELi64ELi64ELi4ELb0ELb0EN7cutlass10bfloat16_tE19Flash_kernel_traitsILi256ELi64ELi64ELi4ES3_EELb0ELb0ELb0ELb0ELb1ELb0ELb0ELb0EEEvNS_16Flash_fwd_paramsE,"ax",@progbits
	.sectioninfo	@"SHI_REGISTERS=254"
	.align	128
        .global         _ZN5flash24flash_fwd_splitkv_kernelI23Flash_fwd_kernel_traitsILi256ELi64ELi64ELi4ELb0ELb0EN7cutlass10bfloat16_tE19Flash_kernel_traitsILi256ELi64ELi64ELi4ES3_EELb0ELb0ELb0ELb0ELb1ELb0ELb0ELb0EEEvNS_16Flash_fwd_paramsE
        .type           _ZN5flash24flash_fwd_splitkv_kernelI23Flash_fwd_kernel_traitsILi256ELi64ELi64ELi4ELb0ELb0EN7cutlass10bfloat16_tE19Flash_kernel_traitsILi256ELi64ELi64ELi4ES3_EELb0ELb0ELb0ELb0ELb1ELb0ELb0ELb0EEEvNS_16Flash_fwd_paramsE,@function
        .size           _ZN5flash24flash_fwd_splitkv_kernelI23Flash_fwd_kernel_traitsILi256ELi64ELi64ELi4ELb0ELb0EN7cutlass10bfloat16_tE19Flash_kernel_traitsILi256ELi64ELi64ELi4ES3_EELb0ELb0ELb0ELb0ELb1ELb0ELb0ELb0EEEvNS_16Flash_fwd_paramsE,(.L_x_8950 - _ZN5flash24flash_fwd_splitkv_kernelI23Flash_fwd_kernel_traitsILi256ELi64ELi64ELi4ELb0ELb0EN7cutlass10bfloat16_tE19Flash_kernel_traitsILi256ELi64ELi64ELi4ES3_EELb0ELb0ELb0ELb0ELb1ELb0ELb0ELb0EEEvNS_16Flash_fwd_paramsE)
        .other          _ZN5flash24flash_fwd_splitkv_kernelI23Flash_fwd_kernel_traitsILi256ELi64ELi64ELi4ELb0ELb0EN7cutlass10bfloat16_tE19Flash_kernel_traitsILi256ELi64ELi64ELi4ES3_EELb0ELb0ELb0ELb0ELb1ELb0ELb0ELb0EEEvNS_16Flash_fwd_paramsE,@"STO_CUDA_ENTRY STV_DEFAULT"
_ZN5flash24flash_fwd_splitkv_kernelI23Flash_fwd_kernel_traitsILi256ELi64ELi64ELi4ELb0ELb0EN7cutlass10bfloat16_tE19Flash_kernel_traitsILi256ELi64ELi64ELi4ES3_EELb0ELb0ELb0ELb0ELb1ELb0ELb0ELb0EEEvNS_16Flash_fwd_paramsE:
.text._ZN5flash24flash_fwd_splitkv_kernelI23Flash_fwd_kernel_traitsILi256ELi64ELi64ELi4ELb0ELb0EN7cutlass10bfloat16_tE19Flash_kernel_traitsILi256ELi64ELi64ELi4ES3_EELb0ELb0ELb0ELb0ELb1ELb0ELb0ELb0EEEvNS_16Flash_fwd_paramsE:
[----:B------:R-:W-:Y:S02]  /*0000*/  MOV R1, c[0x0][0x28] ;  /* 0x00000a0000017a02 */ /* 0x000fe40000000f00 */
[----:B------:R-:W1:Y:S01]  /*0010*/  LDC.U8 R0, c[0x0][0x312] ;  /* 0x0000c480ff007b82 */ /* 0x000e620000000000 */
[----:B------:R-:W2:Y:S01]  /*0020*/  S2R R6, SR_CTAID.Y ;  /* 0x0000000000067919 */ /* 0x000ea20000002600 */
[----:B------:R-:W-:Y:S01]  /*0030*/  ISETP.NE.U32.AND P2, PT, RZ, c[0x0][0x240], PT ;  /* 0x00009000ff007a0c */ /* 0x000fe20003f45070 */
[----:B------:R-:W-:Y:S01]  /*0040*/  IMAD.MOV.U32 R3, RZ, RZ, 0x4 ;  /* 0x00000004ff037424 */ /* 0x000fe200078e00ff */
[----:B------:R-:W-:Y:S01]  /*0050*/  ISETP.EQ.U32.AND P1, PT, RZ, c[0x0][0x248], PT ;  /* 0x00009200ff007a0c */ /* 0x000fe20003f22070 */
[----:B------:R-:W-:Y:S01]  /*0060*/  IMAD.MOV.U32 R236, RZ, RZ, -0x1 ;  /* 0xffffffffffec7424 */ /* 0x000fe200078e00ff */
[----:B------:R-:W-:Y:S01]  /*0070*/  ISETP.NE.AND.EX P2, PT, RZ, c[0x0][0x244], PT, P2 ;  /* 0x00009100ff007a0c */ /* 0x000fe20003f45320 */
[----:B------:R-:W-:Y:S01]  /*0080*/  ULDC.64 UR12, c[0x0][0x118] ;  /* 0x00004600000c7ab9 */ /* 0x000fe20000000a00 */
[----:B------:R-:W-:Y:S01]  /*0090*/  IMAD.MOV.U32 R22, RZ, RZ, -0x1 ;  /* 0xffffffffff167424 */ /* 0x000fe200078e00ff */
[----:B------:R-:W-:-:S04]  /*00a0*/  ISETP.NE.U32.AND P0, PT, RZ, c[0x0][0x250], PT ;  /* 0x00009400ff007a0c */ /* 0x000fc80003f05070 */
[----:B------:R-:W-:Y:S02]  /*00b0*/  ISETP.NE.AND.EX P0, PT, RZ, c[0x0][0x254], PT, P0 ;  /* 0x00009500ff007a0c */ /* 0x000fe40003f05300 */
[----:B-1----:R-:W-:Y:S01]  /*00c0*/  ISETP.NE.AND P3, PT, R0, RZ, PT ;  /* 0x000000ff0000720c */ /* 0x002fe20003f65270 */
[----:B--2---:R-:W-:-:S03]  /*00d0*/  IMAD.WIDE R12, R6, R3, c[0x0][0x240] ;  /* 0x00009000060c7625 */ /* 0x004fc600078e0203 */
[----:B------:R-:W-:Y:S01]  /*00e0*/  ISETP.EQ.OR.EX P1, PT, RZ, c[0x0][0x24c], !P3, P1 ;  /* 0x00009300ff007a0c */ /* 0x000fe20005f22710 */
[CC--:B------:R-:W-:Y:S01]  /*00f0*/  IMAD.WIDE R8, R6.reuse, R3.reuse, c[0x0][0x248] ;  /* 0x0000920006087625 */ /* 0x0c0fe200078e0203 */
[----:B------:R-:W2:Y:S04]  /*0100*/  @P2 LDG.E R236, [R12.64] ;  /* 0x0000000c0cec2981 */ /* 0x000ea8000c1e1900 */
[----:B------:R-:W2:Y:S01]  /*0110*/  @P2 LDG.E R7, [R12.64+0x4] ;  /* 0x0000040c0c072981 */ /* 0x000ea2000c1e1900 */
[----:B------:R-:W-:Y:S02]  /*0120*/  IMAD.MOV.U32 R5, RZ, RZ, RZ ;  /* 0x000000ffff057224 */ /* 0x000fe400078e00ff */
[----:B------:R-:W-:-:S04]  /*0130*/  @P0 IMAD.WIDE R10, R6, R3, c[0x0][0x250] ;  /* 0x00009400060a0625 */ /* 0x000fc800078e0203 */
[----:B------:R1:W5:Y:S04]  /*0140*/  @!P1 LDG.E R22, [R8.64] ;  /* 0x0000000c08169981 */ /* 0x000368000c1e1900 */
[----:B------:R1:W5:Y:S01]  /*0150*/  @P0 LDG.E R5, [R10.64] ;  /* 0x0000000c0a050981 */ /* 0x000362000c1e1900 */
[----:B------:R-:W-:-:S03]  /*0160*/  ISETP.NE.U32.AND P0, PT, RZ, c[0x0][0x248], PT ;  /* 0x00009200ff007a0c */ /* 0x000fc60003f05070 */
[----:B------:R-:W3:Y:S04]  /*0170*/  S2R R33, SR_CTAID.X ;  /* 0x0000000000217919 */ /* 0x000ee80000002500 */
[----:B------:R-:W4:Y:S04]  /*0180*/  S2R R20, SR_CTAID.Z ;  /* 0x0000000000147919 */ /* 0x000f280000002700 */
[----:B------:R-:W1:Y:S01]  /*0190*/  S2R R91, SR_TID.X ;  /* 0x00000000005b7919 */ /* 0x000e620000002100 */
[----:B------:R-:W-:Y:S01]  /*01a0*/  ISETP.NE.AND.EX P0, PT, RZ, c[0x0][0x24c], PT, P0 ;  /* 0x00009300ff007a0c */ /* 0x000fe20003f05300 */
[----:B--2---:R-:W-:-:S02]  /*01b0*/  @P2 IMAD.IADD R24, R7, 0x1, -R236 ;  /* 0x0000000107182824 */ /* 0x004fc400078e0aec */
[----:B------:R-:W-:-:S10]  /*01c0*/  @!P2 IMAD.MOV.U32 R24, RZ, RZ, c[0x0][0x214] ;  /* 0x00008500ff18a624 */ /* 0x000fd400078e00ff */
[----:B------:R-:W-:Y:S05]  /*01d0*/  @!P0 BRA `(.L_x_3910) ;  /* 0x0000004000008947 */ /* 0x000fea0003800000 */
[----:B-1-34-:R-:W2:Y:S02]  /*01e0*/  @P3 LDG.E R7, [R8.64+0x4] ;  /* 0x0000040c08073981 */ /* 0x01aea4000c1e1900 */
[----:B--2--5:R-:W-:-:S06]  /*01f0*/  @P3 IADD3 R2, R7, -R22, RZ ;  /* 0x8000001607023210 */ /* 0x024fcc0007ffe0ff */
[----:B------:R1:W5:Y:S01]  /*0200*/  @!P3 LDG.E R2, [R8.64] ;  /* 0x0000000c0802b981 */ /* 0x000362000c1e1900 */
[----:B------:R-:W-:Y:S05]  /*0210*/  BRA `(.L_x_3911) ;  /* 0x0000001000007947 */ /* 0x000fea0003800000 */
.L_x_3910:
[----:B-1-34-:R-:W-:Y:S02]  /*0220*/  MOV R2, c[0x0][0x218] ;  /* 0x0000860000027a02 */ /* 0x01afe40000000f00 */
.L_x_3911:
[----:B------:R-:W-:-:S04]  /*0230*/  ISETP.NE.U32.AND P2, PT, RZ, c[0x0][0x258], PT ;  /* 0x00009600ff007a0c */ /* 0x000fc80003f45070 */
[----:B------:R-:W-:-:S13]  /*0240*/  ISETP.NE.AND.EX P2, PT, RZ, c[0x0][0x25c], PT, P2 ;  /* 0x00009700ff007a0c */ /* 0x000fda0003f45320 */
[----:B-1----:R-:W-:-:S05]  /*0250*/  @P2 IMAD.WIDE R8, R6, R3, c[0x0][0x258] ;  /* 0x0000960006082625 */ /* 0x002fca00078e0203 */
[----:B------:R-:W2:Y:S01]  /*0260*/  @P2 LDG.E R92, [R8.64] ;  /* 0x0000000c085c2981 */ /* 0x000ea2000c1e1900 */
[----:B------:R-:W-:Y:S01]  /*0270*/  IMAD.SHL.U32 R235, R33, 0x40, RZ ;  /* 0x0000004021eb7824 */ /* 0x000fe200078e00ff */
[----:B------:R-:W-:-:S04]  /*0280*/  @!P2 ISETP.NE.U32.AND P1, PT, RZ, c[0x0][0x268], PT ;  /* 0x00009a00ff00aa0c */ /* 0x000fc80003f25070 */
[----:B------:R-:W-:Y:S02]  /*0290*/  ISETP.GT.AND P0, PT, R24, R235, PT ;  /* 0x000000eb1800720c */ /* 0x000fe40003f04270 */
[----:B------:R-:W-:-:S04]  /*02a0*/  @!P2 ISETP.NE.AND.EX P1, PT, RZ, c[0x0][0x26c], PT, P1 ;  /* 0x00009b00ff00aa0c */ /* 0x000fc80003f25310 */
[----:B------:R-:W-:Y:S01]  /*02b0*/  @!P2 SEL R0, RZ, c[0x0][0x21c], !P1 ;  /* 0x00008700ff00aa07 */ /* 0x000fe20004800000 */
[----:B--2--5:R-:W-:-:S03]  /*02c0*/  @P2 IMAD.IADD R92, R92, 0x1, -R5 ;  /* 0x000000015c5c2824 */ /* 0x024fc600078e0a05 */
[----:B------:R-:W-:-:S03]  /*02d0*/  @!P2 IADD3 R92, R0, R2, -R5 ;  /* 0x00000002005ca210 */ /* 0x000fc60007ffe805 */
[----:B------:R-:W-:Y:S05]  /*02e0*/  @!P0 EXIT ;  /* 0x000000000000894d */ /* 0x000fea0003800000 */
[----:B------:R-:W-:Y:S01]  /*02f0*/  ULDC UR5, c[0x0][0x218] ;  /* 0x0000860000057ab9 */ /* 0x000fe20000000800 */
[----:B------:R-:W-:Y:S01]  /*0300*/  IADD3 R7, R92, 0x3f, RZ ;  /* 0x0000003f5c077810 */ /* 0x000fe20007ffe0ff */
[----:B------:R-:W-:-:S03]  /*0310*/  UIADD3 UR5, UR5, 0x3f, URZ ;  /* 0x0000003f05057890 */ /* 0x000fc6000fffe03f */
[----:B------:R-:W-:Y:S01]  /*0320*/  SHF.R.S32.HI R0, RZ, 0x1f, R7 ;  /* 0x0000001fff007819 */ /* 0x000fe20000011407 */
[----:B------:R-:W-:-:S03]  /*0330*/  USHF.R.S32.HI UR4, URZ, 0x1f, UR5 ;  /* 0x0000001f3f047899 */ /* 0x000fc60008011405 */
[----:B------:R-:W-:Y:S01]  /*0340*/  LEA.HI R0, R0, R7, RZ, 0x6 ;  /* 0x0000000700007211 */ /* 0x000fe200078f30ff */
[----:B------:R-:W-:-:S03]  /*0350*/  ULEA.HI UR4, UR4, UR5, URZ, 0x6 ;  /* 0x0000000504047291 */ /* 0x000fc6000f8f303f */
[----:B------:R-:W-:Y:S01]  /*0360*/  SHF.R.S32.HI R2, RZ, 0x6, R0 ;  /* 0x00000006ff027819 */ /* 0x000fe20000011400 */
[----:B------:R-:W-:-:S06]  /*0370*/  USHF.R.S32.HI UR4, URZ, 0x6, UR4 ;  /* 0x000000063f047899 */ /* 0x000fcc0008011404 */
[----:B------:R-:W-:-:S04]  /*0380*/  IMNMX R2, R2, UR4, PT ;  /* 0x0000000402027c17 */ /* 0x000fc8000b800200 */
[----:B------:R-:W-:-:S13]  /*0390*/  ISETP.GT.AND P0, PT, R2, RZ, PT ;  /* 0x000000ff0200720c */ /* 0x000fda0003f04270 */
[----:B------:R-:W-:Y:S05]  /*03a0*/  @P0 BRA `(.L_x_3912) ;  /* 0x0000079000000947 */ /* 0x000fea0003800000 */
[----:B------:R-:W-:Y:S01]  /*03b0*/  ISETP.NE.AND P0, PT, R236, -0x1, PT ;  /* 0xffffffffec00780c */ /* 0x000fe20003f05270 */
[----:B------:R-:W-:Y:S01]  /*03c0*/  BSSY B0, `(.L_x_3913) ;  /* 0x000002c000007945 */ /* 0x000fe20003800000 */
[----:B------:R-:W-:Y:S02]  /*03d0*/  SHF.R.S32.HI R2, RZ, 0x1f, R91 ;  /* 0x0000001fff027819 */ /* 0x000fe4000001145b */
[----:B------:R-:W-:Y:S02]  /*03e0*/  SHF.R.S32.HI R0, RZ, 0x1f, R235 ;  /* 0x0000001fff007819 */ /* 0x000fe400000114eb */
[----:B------:R-:W-:Y:S02]  /*03f0*/  LEA.HI R2, R2, R91, RZ, 0x3 ;  /* 0x0000005b02027211 */ /* 0x000fe400078f18ff */
[----:B------:R-:W-:Y:S01]  /*0400*/  IADD3 R24, -R235, R24, RZ ;  /* 0x00000018eb187210 */ /* 0x000fe20007ffe1ff */
[----:B------:R-:W-:Y:S01]  /*0410*/  IMAD R0, R0, c[0x0][0x1e8], RZ ;  /* 0x00007a0000007a24 */ /* 0x000fe200078e02ff */
[----:B------:R-:W-:-:S03]  /*0420*/  LOP3.LUT R4, R2, 0x1ffffff8, RZ, 0xc0, !PT ;  /* 0x1ffffff802047812 */ /* 0x000fc600078ec0ff */
[----:B------:R-:W-:Y:S01]  /*0430*/  @!P0 SHF.R.S32.HI R3, RZ, 0x1f, R6 ;  /* 0x0000001fff038819 */ /* 0x000fe20000011406 */
[----:B------:R-:W-:-:S04]  /*0440*/  @P0 IMAD.WIDE.U32 R8, R236, c[0x0][0x1e8], RZ ;  /* 0x00007a00ec080a25 */ /* 0x000fc800078e00ff */
[----:B------:R-:W-:Y:S02]  /*0450*/  IMAD.IADD R4, R91, 0x1, -R4 ;  /* 0x000000015b047824 */ /* 0x000fe400078e0a04 */
[----:B------:R-:W-:Y:S02]  /*0460*/  @!P0 IMAD R3, R3, c[0x0][0x1e0], RZ ;  /* 0x0000780003038a24 */ /* 0x000fe400078e02ff */
[----:B------:R-:W-:Y:S02]  /*0470*/  IMAD.SHL.U32 R4, R4, 0x8, RZ ;  /* 0x0000000804047824 */ /* 0x000fe400078e00ff */
[----:B------:R-:W-:-:S03]  /*0480*/  @!P0 IMAD.WIDE.U32 R10, R6, c[0x0][0x1e0], RZ ;  /* 0x00007800060a8a25 */ /* 0x000fc600078e00ff */
[----:B------:R-:W-:Y:S01]  /*0490*/  SHF.R.S32.HI R5, RZ, 0x1f, R4 ;  /* 0x0000001fff057819 */ /* 0x000fe20000011404 */
[----:B------:R-:W-:Y:S01]  /*04a0*/  @!P0 IMAD R3, R6, c[0x0][0x1e4], R3 ;  /* 0x0000790006038a24 */ /* 0x000fe200078e0203 */
[----:B------:R-:W-:Y:S01]  /*04b0*/  @!P0 MOV R8, R10 ;  /* 0x0000000a00088202 */ /* 0x000fe20000000f00 */
[----:B------:R-:W-:Y:S02]  /*04c0*/  @P0 IMAD R236, R236, c[0x0][0x1ec], R9 ;  /* 0x00007b00ecec0a24 */ /* 0x000fe400078e0209 */
[----:B------:R-:W-:Y:S01]  /*04d0*/  @!P0 IMAD.IADD R236, R11, 0x1, R3 ;  /* 0x000000010bec8824 */ /* 0x000fe200078e0203 */
[----:B------:R-:W-:Y:S01]  /*04e0*/  SHF.R.S32.HI R3, RZ, 0x1f, R20 ;  /* 0x0000001fff037819 */ /* 0x000fe20000011414 */
[----:B------:R-:W-:-:S04]  /*04f0*/  IMAD.WIDE.U32 R4, R235, c[0x0][0x1e8], R4 ;  /* 0x00007a00eb047a25 */ /* 0x000fc800078e0004 */
[----:B------:R-:W-:Y:S01]  /*0500*/  IMAD R7, R235, c[0x0][0x1ec], R0 ;  /* 0x00007b00eb077a24 */ /* 0x000fe200078e0200 */
[----:B------:R-:W-:Y:S01]  /*0510*/  IADD3 R4, P0, R8, R4, RZ ;  /* 0x0000000408047210 */ /* 0x000fe20007f1e0ff */
[----:B------:R-:W-:Y:S01]  /*0520*/  IMAD R9, R3, c[0x0][0x1f0], RZ ;  /* 0x00007c0003097a24 */ /* 0x000fe200078e02ff */
[----:B------:R-:W-:Y:S01]  /*0530*/  SHF.R.S32.HI R3, RZ, 0x3, R2 ;  /* 0x00000003ff037819 */ /* 0x000fe20000011402 */
[----:B------:R-:W-:Y:S01]  /*0540*/  IMAD R6, R6, c[0x0][0x1c0], R20 ;  /* 0x0000700006067a24 */ /* 0x000fe200078e0214 */
[----:B------:R-:W-:Y:S01]  /*0550*/  IADD3.X R5, R236, R5, R7, P0, !PT ;  /* 0x00000005ec057210 */ /* 0x000fe200007fe407 */
[----:B------:R-:W-:Y:S01]  /*0560*/  IMAD R9, R20, c[0x0][0x1f4], R9 ;  /* 0x00007d0014097a24 */ /* 0x000fe200078e0209 */
[----:B------:R-:W-:Y:S01]  /*0570*/  ISETP.GE.AND P0, PT, R3, R24, PT ;  /* 0x000000180300720c */ /* 0x000fe20003f06270 */
[----:B------:R-:W-:Y:S01]  /*0580*/  IMAD R235, R6, c[0x0][0x214], R235 ;  /* 0x0000850006eb7a24 */ /* 0x000fe200078e02eb */
[----:B------:R-:W-:Y:S01]  /*0590*/  SHF.R.S32.HI R2, RZ, 0x1f, R3 ;  /* 0x0000001fff027819 */ /* 0x000fe20000011403 */
[----:B------:R-:W-:-:S05]  /*05a0*/  IMAD.WIDE.U32 R20, R20, c[0x0][0x1f0], R4 ;  /* 0x00007c0014147a25 */ /* 0x000fca00078e0004 */
[----:B------:R-:W-:-:S05]  /*05b0*/  IADD3 R13, R21, R9, RZ ;  /* 0x00000009150d7210 */ /* 0x000fca0007ffe0ff */
[----:B------:R-:W-:Y:S05]  /*05c0*/  @P0 BRA `(.L_x_3914) ;  /* 0x000000b000000947 */ /* 0x000fea0003800000 */
[----:B------:R-:W-:Y:S01]  /*05d0*/  MOV R12, R20 ;  /* 0x00000014000c7202 */ /* 0x000fe20000000f00 */
[----:B------:R-:W-:-:S04]  /*05e0*/  IMAD R0, R2, c[0x0][0x1e8], RZ ;  /* 0x00007a0002007a24 */ /* 0x000fc800078e02ff */
[----:B------:R-:W-:-:S04]  /*05f0*/  IMAD.WIDE.U32 R4, R3, c[0x0][0x1e8], R12 ;  /* 0x00007a0003047a25 */ /* 0x000fc800078e000c */
[----:B------:R-:W-:Y:S01]  /*0600*/  IMAD R0, R3, c[0x0][0x1ec], R0 ;  /* 0x00007b0003007a24 */ /* 0x000fe200078e0200 */
[----:B------:R-:W-:-:S04]  /*0610*/  LEA R6, P0, R4, c[0x0][0x1d0], 0x1 ;  /* 0x0000740004067a11 */ /* 0x000fc800078008ff */
[----:B------:R-:W-:-:S04]  /*0620*/  IADD3 R0, R5, R0, RZ ;  /* 0x0000000005007210 */ /* 0x000fc80007ffe0ff */
[----:B------:R-:W-:-:S05]  /*0630*/  LEA.HI.X R7, R4, c[0x0][0x1d4], R0, 0x1, P0 ;  /* 0x0000750004077a11 */ /* 0x000fca00000f0c00 */
[----:B------:R1:W-:Y:S04]  /*0640*/  STG.E.128 [R6.64], RZ ;  /* 0x000000ff06007986 */ /* 0x0003e8000c101d0c */
[----:B------:R1:W-:Y:S04]  /*0650*/  STG.E.128 [R6.64+0x80], RZ ;  /* 0x000080ff06007986 */ /* 0x0003e8000c101d0c */
[----:B------:R1:W-:Y:S04]  /*0660*/  STG.E.128 [R6.64+0x100], RZ ;  /* 0x000100ff06007986 */ /* 0x0003e8000c101d0c */
[----:B------:R1:W-:Y:S02]  /*0670*/  STG.E.128 [R6.64+0x180], RZ ;  /* 0x000180ff06007986 */ /* 0x0003e4000c101d0c */
.L_x_3914:
[----:B------:R-:W-:Y:S05]  /*0680*/  BSYNC B0 ;  /* 0x0000000000007941 */ /* 0x000fea0003800000 */
.L_x_3913:
[----:B------:R-:W-:Y:S01]  /*0690*/  IADD3 R9, R3, 0x10, RZ ;  /* 0x0000001003097810 */ /* 0x000fe20007ffe0ff */
[----:B------:R-:W-:Y:S03]  /*06a0*/  BSSY B0, `(.L_x_3915) ;  /* 0x0000011000007945 */ /* 0x000fe60003800000 */
[----:B------:R-:W-:-:S13]  /*06b0*/  ISETP.GE.AND P0, PT, R9, R24, PT ;  /* 0x000000180900720c */ /* 0x000fda0003f06270 */
[----:B------:R-:W-:Y:S05]  /*06c0*/  @P0 BRA `(.L_x_3916) ;  /* 0x000000e000000947 */ /* 0x000fea0003800000 */
[----:B------:R-:W-:Y:S01]  /*06d0*/  IADD3 R5, P0, R3, 0x10, RZ ;  /* 0x0000001003057810 */ /* 0x000fe20007f1e0ff */
[----:B-1----:R-:W-:Y:S01]  /*06e0*/  IMAD.MOV.U32 R6, RZ, RZ, R20 ;  /* 0x000000ffff067224 */ /* 0x002fe200078e0014 */
[----:B------:R-:W-:-:S03]  /*06f0*/  MOV R7, R13 ;  /* 0x0000000d00077202 */ /* 0x000fc60000000f00 */
[----:B------:R-:W-:Y:S02]  /*0700*/  IMAD.X R0, RZ, RZ, R2, P0 ;  /* 0x000000ffff007224 */ /* 0x000fe400000e0602 */
[----:B------:R-:W-:-:S04]  /*0710*/  IMAD.WIDE.U32 R6, R5, c[0x0][0x1e8], R6 ;  /* 0x00007a0005067a25 */ /* 0x000fc800078e0006 */
[----:B------:R-:W-:Y:S01]  /*0720*/  IMAD R0, R0, c[0x0][0x1e8], RZ ;  /* 0x00007a0000007a24 */ /* 0x000fe200078e02ff */
[----:B------:R-:W-:-:S03]  /*0730*/  LEA R4, P0, R6, c[0x0][0x1d0], 0x1 ;  /* 0x0000740006047a11 */ /* 0x000fc600078008ff */
[----:B------:R-:W-:-:S05]  /*0740*/  IMAD R0, R5, c[0x0][0x1ec], R0 ;  /* 0x00007b0005007a24 */ /* 0x000fca00078e0200 */
[----:B------:R-:W-:-:S04]  /*0750*/  IADD3 R5, R7, R0, RZ ;  /* 0x0000000007057210 */ /* 0x000fc80007ffe0ff */
[----:B------:R-:W-:-:S05]  /*0760*/  LEA.HI.X R5, R6, c[0x0][0x1d4], R5, 0x1, P0 ;  /* 0x0000750006057a11 */ /* 0x000fca00000f0c05 */
[----:B------:R1:W-:Y:S04]  /*0770*/  STG.E.128 [R4.64], RZ ;  /* 0x000000ff04007986 */ /* 0x0003e8000c101d0c */
[----:B------:R1:W-:Y:S04]  /*0780*/  STG.E.128 [R4.64+0x80], RZ ;  /* 0x000080ff04007986 */ /* 0x0003e8000c101d0c */
[----:B------:R1:W-:Y:S04]  /*0790*/  STG.E.128 [R4.64+0x100], RZ ;  /* 0x000100ff04007986 */ /* 0x0003e8000c101d0c */
[----:B------:R1:W-:Y:S02]  /*07a0*/  STG.E.128 [R4.64+0x180], RZ ;  /* 0x000180ff04007986 */ /* 0x0003e4000c101d0c */
.L_x_3916:
[----:B------:R-:W-:Y:S05]  /*07b0*/  BSYNC B0 ;  /* 0x0000000000007941 */ /* 0x000fea0003800000 */
.L_x_3915:
[----:B-1----:R-:W-:Y:S01]  /*07c0*/  IADD3 R7, R3, 0x20, RZ ;  /* 0x0000002003077810 */ /* 0x002fe20007ffe0ff */
[----:B------:R-:W-:Y:S03]  /*07d0*/  BSSY B0, `(.L_x_3917) ;  /* 0x0000011000007945 */ /* 0x000fe60003800000 */
[----:B------:R-:W-:-:S13]  /*07e0*/  ISETP.GE.AND P0, PT, R7, R24, PT ;  /* 0x000000180700720c */ /* 0x000fda0003f06270 */
[----:B------:R-:W-:Y:S05]  /*07f0*/  @P0 BRA `(.L_x_3918) ;  /* 0x000000e000000947 */ /* 0x000fea0003800000 */
[----:B------:R-:W-:Y:S01]  /*0800*/  IADD3 R5, P0, R3, 0x20, RZ ;  /* 0x0000002003057810 */ /* 0x000fe20007f1e0ff */
[----:B------:R-:W-:Y:S01]  /*0810*/  IMAD.MOV.U32 R10, RZ, RZ, R20 ;  /* 0x000000ffff0a7224 */ /* 0x000fe200078e0014 */
        /* <DEDUP_REMOVED lines=12> */
.L_x_3918:
[----:B------:R-:W-:Y:S05]  /*08e0*/  BSYNC B0 ;  /* 0x0000000000007941 */ /* 0x000fea0003800000 */
.L_x_3917:
[----:B------:R-:W-:Y:S01]  /*08f0*/  IADD3 R11, R3, 0x30, RZ ;  /* 0x00000030030b7810 */ /* 0x000fe20007ffe0ff */
[----:B------:R-:W-:Y:S03]  /*0900*/  BSSY B0, `(.L_x_3919) ;  /* 0x0000010000007945 */ /* 0x000fe60003800000 */
[----:B------:R-:W-:-:S13]  /*0910*/  ISETP.GE.AND P0, PT, R11, R24, PT ;  /* 0x000000180b00720c */ /* 0x000fda0003f06270 */
[----:B------:R-:W-:Y:S05]  /*0920*/  @P0 BRA `(.L_x_3920) ;  /* 0x000000d000000947 */ /* 0x000fea0003800000 */
[----:B-1----:R-:W-:Y:S02]  /*0930*/  IADD3 R5, P0, R3, 0x30, RZ ;  /* 0x0000003003057810 */ /* 0x002fe40007f1e0ff */
[----:B------:R-:W-:Y:S02]  /*0940*/  MOV R12, R20 ;  /* 0x00000014000c7202 */ /* 0x000fe40000000f00 */
[----:B------:R-:W-:-:S03]  /*0950*/  IADD3.X R0, RZ, R2, RZ, P0, !PT ;  /* 0x00000002ff007210 */ /* 0x000fc600007fe4ff */
        /* <DEDUP_REMOVED lines=10> */
.L_x_3920:
[----:B------:R-:W-:Y:S05]  /*0a00*/  BSYNC B0 ;  /* 0x0000000000007941 */ /* 0x000fea0003800000 */
.L_x_3919:
[----:B------:R-:W-:-:S04]  /*0a10*/  LOP3.LUT P4, RZ, R91, 0x7, RZ, 0xc0, !PT ;  /* 0x000000075bff7812 */ /* 0x000fc8000788c0ff */
[-C--:B------:R-:W-:Y:S02]  /*0a20*/  ISETP.GE.OR P3, PT, R3, R24.reuse, P4 ;  /* 0x000000180300720c */ /* 0x080fe40002766670 */
[-C--:B------:R-:W-:Y:S02]  /*0a30*/  ISETP.GE.OR P2, PT, R9, R24.reuse, P4 ;  /* 0x000000180900720c */ /* 0x080fe40002746670 */
[-C--:B------:R-:W-:Y:S02]  /*0a40*/  ISETP.GE.OR P1, PT, R7, R24.reuse, P4 ;  /* 0x000000180700720c */ /* 0x080fe40002726670 */
[----:B------:R-:W-:Y:S02]  /*0a50*/  IADD3 R3, P0, R235, R3, RZ ;  /* 0x00000003eb037210 */ /* 0x000fe40007f1e0ff */
[----:B------:R-:W-:Y:S02]  /*0a60*/  ISETP.GE.OR P4, PT, R11, R24, P4 ;  /* 0x000000180b00720c */ /* 0x000fe40002786670 */
[----:B------:R-:W-:-:S02]  /*0a70*/  LEA.HI.X.SX32 R2, R235, R2, 0x1, P0 ;  /* 0x00000002eb027211 */ /* 0x000fc400000f0eff */
[----:B-1----:R-:W-:-:S04]  /*0a80*/  LEA R4, P0, R3, c[0x0][0x200], 0x2 ;  /* 0x0000800003047a11 */ /* 0x002fc800078010ff */
[----:B------:R-:W-:Y:S01]  /*0a90*/  LEA.HI.X R5, R3, c[0x0][0x204], R2, 0x2, P0 ;  /* 0x0000810003057a11 */ /* 0x000fe200000f1402 */
[----:B------:R-:W-:Y:S02]  /*0aa0*/  @!P3 IMAD.MOV.U32 R3, RZ, RZ, 0x7f800000 ;  /* 0x7f800000ff03b424 */ /* 0x000fe400078e00ff */
[----:B------:R-:W-:Y:S02]  /*0ab0*/  @!P2 IMAD.MOV.U32 R2, RZ, RZ, 0x7f800000 ;  /* 0x7f800000ff02a424 */ /* 0x000fe400078e00ff */
[----:B------:R-:W-:Y:S01]  /*0ac0*/  @!P1 IMAD.MOV.U32 R0, RZ, RZ, 0x7f800000 ;  /* 0x7f800000ff009424 */ /* 0x000fe200078e00ff */
[----:B------:R1:W-:Y:S04]  /*0ad0*/  @!P3 STG.E [R4.64], R3 ;  /* 0x000000030400b986 */ /* 0x0003e8000c10190c */
[----:B------:R1:W-:Y:S04]  /*0ae0*/  @!P2 STG.E [R4.64+0x40], R2 ;  /* 0x000040020400a986 */ /* 0x0003e8000c10190c */
[----:B------:R1:W-:Y:S01]  /*0af0*/  @!P1 STG.E [R4.64+0x80], R0 ;  /* 0x0000800004009986 */ /* 0x0003e2000c10190c */
[----:B------:R-:W-:Y:S05]  /*0b00*/  @P4 EXIT ;  /* 0x000000000000494d */ /* 0x000fea0003800000 */
[----:B-1----:R-:W-:-:S05]  /*0b10*/  MOV R3, 0x7f800000 ;  /* 0x7f80000000037802 */ /* 0x002fca0000000f00 */
[----:B------:R-:W-:Y:S01]  /*0b20*/  STG.E [R4.64+0xc0], R3 ;  /* 0x0000c00304007986 */ /* 0x000fe2000c10190c */
[----:B------:R-:W-:Y:S05]  /*0b30*/  EXIT ;  /* 0x000000000000794d */ /* 0x000fea0003800000 */
.L_x_3912:
[----:B------:R-:W-:Y:S01]  /*0b40*/  ISETP.NE.U32.AND P0, PT, RZ, c[0x0][0x2b8], PT ;  /* 0x0000ae00ff007a0c */ /* 0x000fe20003f05070 */
[----:B------:R-:W-:Y:S01]  /*0b50*/  IMAD.MOV.U32 R0, RZ, RZ, R6 ;  /* 0x000000ffff007224 */ /* 0x000fe200078e0006 */
[----:B------:R-:W-:Y:S02]  /*0b60*/  ISETP.NE.U32.AND P1, PT, RZ, c[0x0][0x2c0], PT ;  /* 0x0000b000ff007a0c */ /* 0x000fe40003f25070 */
[----:B------:R-:W-:Y:S02]  /*0b70*/  ISETP.NE.AND.EX P0, PT, RZ, c[0x0][0x2bc], PT, P0 ;  /* 0x0000af00ff007a0c */ /* 0x000fe40003f05300 */
[----:B------:R-:W-:-:S11]  /*0b80*/  ISETP.NE.AND.EX P1, PT, RZ, c[0x0][0x2c4], PT, P1 ;  /* 0x0000b100ff007a0c */ /* 0x000fd60003f25310 */
[C---:B------:R-:W-:Y:S02]  /*0b90*/  @P0 IMAD.WIDE R10, R6.reuse, R3, c[0x0][0x2b8] ;  /* 0x0000ae00060a0625 */ /* 0x040fe400078e0203 */
[----:B------:R-:W-:Y:S02]  /*0ba0*/  @P1 SHF.R.S32.HI R3, RZ, 0x1f, R6 ;  /* 0x0000001fff031819 */ /* 0x000fe40000011406 */
[----:B------:R-:W-:Y:S01]  /*0bb0*/  @P1 IMAD.WIDE.U32 R8, R6, c[0x0][0x2c8], RZ ;  /* 0x0000b20006081a25 */ /* 0x000fe200078e00ff */
[----:B------:R-:W-:Y:S01]  /*0bc0*/  CS2R R238, SRZ ;  /* 0x0000000000ee7805 */ /* 0x000fe2000001ff00 */
[----:B------:R1:W5:Y:S01]  /*0bd0*/  @P0 LDG.E R0, [R10.64] ;  /* 0x0000000c0a000981 */ /* 0x000362000c1e1900 */
[----:B------:R-:W-:Y:S01]  /*0be0*/  PLOP3.LUT P6, PT, PT, PT, PT, 0x8, 0x0 ;  /* 0x000000000000781c */ /* 0x000fe20003fce170 */
[----:B------:R-:W-:Y:S01]  /*0bf0*/  @P1 IMAD R3, R3, c[0x0][0x2c8], RZ ;  /* 0x0000b20003031a24 */ /* 0x000fe200078e02ff */
[----:B------:R-:W-:Y:S02]  /*0c00*/  @P1 LEA R238, P0, R8, c[0x0][0x2c0], 0x2 ;  /* 0x0000b00008ee1a11 */ /* 0x000fe400078010ff */
[----:B------:R-:W-:Y:S01]  /*0c10*/  IABS R84, c[0x0][0x2d0] ;  /* 0x0000b40000547a13 */ /* 0x000fe20000000000 */
[----:B------:R-:W-:-:S04]  /*0c20*/  @P1 IMAD R3, R6, c[0x0][0x2cc], R3 ;  /* 0x0000b30006031a24 */ /* 0x000fc800078e0203 */
[----:B------:R-:W-:-:S05]  /*0c30*/  @P1 IMAD.IADD R3, R9, 0x1, R3 ;  /* 0x0000000109031824 */ /* 0x000fca00078e0203 */
[----:B------:R-:W-:-:S04]  /*0c40*/  @P1 SHF.L.U64.HI R3, R8, 0x2, R3 ;  /* 0x0000000208031819 */ /* 0x000fc80000010203 */
[----:B------:R-:W-:Y:S02]  /*0c50*/  @P1 IADD3.X R239, R3, c[0x0][0x2c4], RZ, P0, !PT ;  /* 0x0000b10003ef1a10 */ /* 0x000fe400007fe4ff */
[----:B------:R-:W-:-:S04]  /*0c60*/  @P1 ISETP.NE.U32.AND P0, PT, R238, RZ, PT ;  /* 0x000000ffee00120c */ /* 0x000fc80003f05070 */
[----:B------:R-:W-:-:S13]  /*0c70*/  @P1 ISETP.NE.AND.EX P6, PT, R239, RZ, PT, P0 ;  /* 0x000000ffef00120c */ /* 0x000fda0003fc5300 */
[----:B------:R-:W-:Y:S05]  /*0c80*/  @!P6 BRA `(.L_x_3921) ;  /* 0x000004700000e947 */ /* 0x000fea0003800000 */
[----:B-1----:R-:W1:Y:S01]  /*0c90*/  I2F.RP R8, R84 ;  /* 0x0000005400087306 */ /* 0x002e620000209400 */
[----:B------:R-:W-:Y:S01]  /*0ca0*/  IMAD.MOV.U32 R4, RZ, RZ, RZ ;  /* 0x000000ffff047224 */ /* 0x000fe200078e00ff */
[----:B------:R-:W-:-:S04]  /*0cb0*/  LEA R7, R2, 0xffffffc0, 0x6 ;  /* 0xffffffc002077811 */ /* 0x000fc800078e30ff */
[----:B-----5:R-:W-:Y:S02]  /*0cc0*/  IABS R0, R7 ;  /* 0x0000000700007213 */ /* 0x020fe40000000000 */
[----:B-1----:R-:W1:Y:S02]  /*0cd0*/  MUFU.RCP R5, R8 ;  /* 0x0000000800057308 */ /* 0x002e640000001000 */
[----:B-1----:R-:W-:-:S06]  /*0ce0*/  IADD3 R5, R5, 0xffffffe, RZ ;  /* 0x0ffffffe05057810 */ /* 0x002fcc0007ffe0ff */
[----:B------:R-:W1:Y:S02]  /*0cf0*/  F2I.FTZ.U32.TRUNC.NTZ R5, R5 ;  /* 0x0000000500057305 */ /* 0x000e64000021f000 */
[----:B-1----:R-:W-:-:S04]  /*0d00*/  IMAD.MOV R3, RZ, RZ, -R5 ;  /* 0x000000ffff037224 */ /* 0x002fc800078e0a05 */
[----:B------:R-:W-:-:S04]  /*0d10*/  IMAD R3, R3, R84, RZ ;  /* 0x0000005403037224 */ /* 0x000fc800078e02ff */
[----:B------:R-:W-:-:S06]  /*0d20*/  IMAD.HI.U32 R3, R5, R3, R4 ;  /* 0x0000000305037227 */ /* 0x000fcc00078e0004 */
[----:B------:R-:W-:-:S05]  /*0d30*/  IMAD.HI.U32 R4, R3, R0, RZ ;  /* 0x0000000003047227 */ /* 0x000fca00078e00ff */
[----:B------:R-:W-:-:S05]  /*0d40*/  IADD3 R3, -R4, RZ, RZ ;  /* 0x000000ff04037210 */ /* 0x000fca0007ffe1ff */
[----:B------:R-:W-:Y:S01]  /*0d50*/  IMAD R3, R84, R3, R0 ;  /* 0x0000000354037224 */ /* 0x000fe200078e0200 */
[----:B------:R-:W-:-:S04]  /*0d60*/  LOP3.LUT R0, R7, c[0x0][0x2d0], RZ, 0x3c, !PT ;  /* 0x0000b40007007a12 */ /* 0x000fc800078e3cff */
[----:B------:R-:W-:Y:S02]  /*0d70*/  ISETP.GT.U32.AND P1, PT, R84, R3, PT ;  /* 0x000000035400720c */ /* 0x000fe40003f24070 */
[----:B------:R-:W-:-:S11]  /*0d80*/  ISETP.GE.AND P0, PT, R0, RZ, PT ;  /* 0x000000ff0000720c */ /* 0x000fd60003f06270 */
[----:B------:R-:W-:Y:S01]  /*0d90*/  @!P1 IMAD.IADD R3, R3, 0x1, -R84 ;  /* 0x0000000103039824 */ /* 0x000fe200078e0a54 */
[----:B------:R-:W-:Y:S02]  /*0da0*/  @!P1 IADD3 R4, R4, 0x1, RZ ;  /* 0x0000000104049810 */ /* 0x000fe40007ffe0ff */
[----:B------:R-:W-:Y:S02]  /*0db0*/  ISETP.NE.AND P1, PT, RZ, c[0x0][0x2d0], PT ;  /* 0x0000b400ff007a0c */ /* 0x000fe40003f25270 */
[----:B------:R-:W-:-:S13]  /*0dc0*/  ISETP.GE.U32.AND P2, PT, R3, R84, PT ;  /* 0x000000540300720c */ /* 0x000fda0003f46070 */
[----:B------:R-:W-:-:S04]  /*0dd0*/  @P2 IADD3 R4, R4, 0x1, RZ ;  /* 0x0000000104042810 */ /* 0x000fc80007ffe0ff */
[----:B------:R-:W-:-:S05]  /*0de0*/  MOV R3, R4 ;  /* 0x0000000400037202 */ /* 0x000fca0000000f00 */
[----:B------:R-:W-:Y:S01]  /*0df0*/  @!P0 IMAD.MOV R3, RZ, RZ, -R3 ;  /* 0x000000ffff038224 */ /* 0x000fe200078e0a03 */
[----:B------:R-:W-:-:S05]  /*0e00*/  @!P1 LOP3.LUT R3, RZ, c[0x0][0x2d0], RZ, 0x33, !PT ;  /* 0x0000b400ff039a12 */ /* 0x000fca00078e33ff */
[----:B------:R-:W-:-:S06]  /*0e10*/  IMAD.WIDE R14, R3, 0x4, R238 ;  /* 0x00000004030e7825 */ /* 0x000fcc00078e02ee */
[----:B------:R-:W2:Y:S01]  /*0e20*/  LDG.E R14, [R14.64] ;  /* 0x0000000c0e0e7981 */ /* 0x000ea2000c1e1900 */
[----:B------:R-:W-:-:S04]  /*0e30*/  IABS R0, c[0x0][0x1c8] ;  /* 0x0000720000007a13 */ /* 0x000fc80000000000 */
[----:B------:R-:W1:Y:S08]  /*0e40*/  I2F.RP R10, R0 ;  /* 0x00000000000a7306 */ /* 0x000e700000209400 */
[----:B-1----:R-:W1:Y:S02]  /*0e50*/  MUFU.RCP R8, R10 ;  /* 0x0000000a00087308 */ /* 0x002e640000001000 */
[----:B-1----:R-:W-:-:S06]  /*0e60*/  IADD3 R8, R8, 0xffffffe, RZ ;  /* 0x0ffffffe08087810 */ /* 0x002fcc0007ffe0ff */
[----:B------:R-:W1:Y:S02]  /*0e70*/  F2I.FTZ.U32.TRUNC.NTZ R9, R8 ;  /* 0x0000000800097305 */ /* 0x000e64000021f000 */
[----:B-1----:R-:W-:Y:S01]  /*0e80*/  IADD3 R4, RZ, -R9, RZ ;  /* 0x80000009ff047210 */ /* 0x002fe20007ffe0ff */
[----:B------:R-:W-:-:S04]  /*0e90*/  IMAD.MOV.U32 R8, RZ, RZ, RZ ;  /* 0x000000ffff087224 */ /* 0x000fc800078e00ff */
[----:B------:R-:W-:Y:S01]  /*0ea0*/  IMAD R5, R4, R0, RZ ;  /* 0x0000000004057224 */ /* 0x000fe200078e02ff */
[----:B------:R-:W-:-:S03]  /*0eb0*/  IABS R4, R20 ;  /* 0x0000001400047213 */ /* 0x000fc60000000000 */
[----:B------:R-:W-:-:S06]  /*0ec0*/  IMAD.HI.U32 R5, R9, R5, R8 ;  /* 0x0000000509057227 */ /* 0x000fcc00078e0008 */
[----:B------:R-:W-:-:S05]  /*0ed0*/  IMAD.HI.U32 R18, R5, R4, RZ ;  /* 0x0000000405127227 */ /* 0x000fca00078e00ff */
[----:B------:R-:W-:-:S05]  /*0ee0*/  IADD3 R5, -R18, RZ, RZ ;  /* 0x000000ff12057210 */ /* 0x000fca0007ffe1ff */
[----:B------:R-:W-:Y:S01]  /*0ef0*/  IMAD R5, R0, R5, R4 ;  /* 0x0000000500057224 */ /* 0x000fe200078e0204 */
[----:B------:R-:W-:-:S04]  /*0f00*/  LOP3.LUT R4, R20, c[0x0][0x1c8], RZ, 0x3c, !PT ;  /* 0x0000720014047a12 */ /* 0x000fc800078e3cff */
[----:B------:R-:W-:-:S13]  /*0f10*/  ISETP.GT.U32.AND P0, PT, R0, R5, PT ;  /* 0x000000050000720c */ /* 0x000fda0003f04070 */
[----:B------:R-:W-:Y:S01]  /*0f20*/  @!P0 IMAD.IADD R5, R5, 0x1, -R0 ;  /* 0x0000000105058824 */ /* 0x000fe200078e0a00 */
[----:B------:R-:W-:Y:S02]  /*0f30*/  @!P0 IADD3 R18, R18, 0x1, RZ ;  /* 0x0000000112128810 */ /* 0x000fe40007ffe0ff */
[----:B------:R-:W-:Y:S02]  /*0f40*/  ISETP.GE.AND P0, PT, R4, RZ, PT ;  /* 0x000000ff0400720c */ /* 0x000fe40003f06270 */
[----:B------:R-:W-:Y:S02]  /*0f50*/  ISETP.GE.U32.AND P1, PT, R5, R0, PT ;  /* 0x000000000500720c */ /* 0x000fe40003f26070 */
[----:B------:R-:W-:-:S05]  /*0f60*/  IADD3 R0, -R3, RZ, RZ ;  /* 0x000000ff03007210 */ /* 0x000fca0007ffe1ff */
[----:B------:R-:W-:-:S05]  /*0f70*/  IMAD R7, R0, c[0x0][0x2d0], R7 ;  /* 0x0000b40000077a24 */ /* 0x000fca00078e0207 */
[----:B------:R-:W-:Y:S02]  /*0f80*/  SHF.R.S32.HI R3, RZ, 0x1f, R7 ;  /* 0x0000001fff037819 */ /* 0x000fe40000011407 */
[----:B------:R-:W-:Y:S02]  /*0f90*/  @P1 IADD3 R18, R18, 0x1, RZ ;  /* 0x0000000112121810 */ /* 0x000fe40007ffe0ff */
[----:B------:R-:W-:Y:S01]  /*0fa0*/  ISETP.NE.AND P1, PT, RZ, c[0x0][0x1c8], PT ;  /* 0x00007200ff007a0c */ /* 0x000fe20003f25270 */
[----:B------:R-:W-:Y:S02]  /*0fb0*/  IMAD R0, R3, c[0x0][0x198], RZ ;  /* 0x0000660003007a24 */ /* 0x000fe400078e02ff */
[----:B------:R-:W-:-:S10]  /*0fc0*/  @!P0 IMAD.MOV R18, RZ, RZ, -R18 ;  /* 0x000000ffff128224 */ /* 0x000fd400078e0a12 */
[----:B------:R-:W-:Y:S02]  /*0fd0*/  @!P1 LOP3.LUT R18, RZ, c[0x0][0x1c8], RZ, 0x33, !PT ;  /* 0x00007200ff129a12 */ /* 0x000fe400078e33ff */
[----:B--2---:R-:W-:Y:S01]  /*0fe0*/  SHF.R.S32.HI R9, RZ, 0x1f, R14 ;  /* 0x0000001fff097819 */ /* 0x004fe2000001140e */
[----:B------:R-:W-:-:S04]  /*0ff0*/  IMAD.WIDE.U32 R10, R14, c[0x0][0x180], RZ ;  /* 0x000060000e0a7a25 */ /* 0x000fc800078e00ff */
[C---:B------:R-:W-:Y:S02]  /*1000*/  IMAD R5, R9.reuse, c[0x0][0x180], RZ ;  /* 0x0000600009057a24 */ /* 0x040fe400078e02ff */
[----:B------:R-:W-:Y:S02]  /*1010*/  IMAD R9, R9, c[0x0][0x188], RZ ;  /* 0x0000620009097a24 */ /* 0x000fe400078e02ff */
[C---:B------:R-:W-:Y:S02]  /*1020*/  IMAD R4, R14.reuse, c[0x0][0x184], R5 ;  /* 0x000061000e047a24 */ /* 0x040fe400078e0205 */
[----:B------:R-:W-:Y:S02]  /*1030*/  IMAD R5, R7, c[0x0][0x19c], R0 ;  /* 0x0000670007057a24 */ /* 0x000fe400078e0200 */
[C---:B------:R-:W-:Y:S01]  /*1040*/  IMAD R22, R14.reuse, c[0x0][0x18c], R9 ;  /* 0x000063000e167a24 */ /* 0x040fe200078e0209 */
[----:B------:R-:W-:Y:S01]  /*1050*/  IADD3 R11, R11, R4, RZ ;  /* 0x000000040b0b7210 */ /* 0x000fe20007ffe0ff */
[----:B------:R-:W-:-:S04]  /*1060*/  IMAD.WIDE.U32 R14, R14, c[0x0][0x188], RZ ;  /* 0x000062000e0e7a25 */ /* 0x000fc800078e00ff */
[----:B------:R-:W-:Y:S01]  /*1070*/  IMAD.WIDE.U32 R86, R7, c[0x0][0x198], R10 ;  /* 0x0000660007567a25 */ /* 0x000fe200078e000a */
[----:B------:R-:W-:Y:S02]  /*1080*/  SHF.R.S32.HI R11, RZ, 0x1f, R18 ;  /* 0x0000001fff0b7819 */ /* 0x000fe40000011412 */
[----:B------:R-:W-:Y:S01]  /*1090*/  IADD3 R22, R15, R22, RZ ;  /* 0x000000160f167210 */ /* 0x000fe20007ffe0ff */
[----:B------:R-:W-:Y:S02]  /*10a0*/  IMAD.IADD R87, R87, 0x1, R5 ;  /* 0x0000000157577824 */ /* 0x000fe400078e0205 */
[----:B------:R-:W-:Y:S02]  /*10b0*/  IMAD R5, R11, c[0x0][0x1b0], RZ ;  /* 0x00006c000b057a24 */ /* 0x000fe400078e02ff */
[----:B------:R-:W-:-:S04]  /*10c0*/  IMAD.WIDE.U32 R86, R18, c[0x0][0x1b0], R86 ;  /* 0x00006c0012567a25 */ /* 0x000fc800078e0056 */
[----:B------:R-:W-:-:S04]  /*10d0*/  IMAD R4, R18, c[0x0][0x1b4], R5 ;  /* 0x00006d0012047a24 */ /* 0x000fc800078e0205 */
[----:B------:R-:W-:Y:S01]  /*10e0*/  IMAD.IADD R4, R87, 0x1, R4 ;  /* 0x0000000157047824 */ /* 0x000fe200078e0204 */
[----:B------:R-:W-:Y:S05]  /*10f0*/  BRA `(.L_x_3922) ;  /* 0x0000041000007947 */ /* 0x000fea0003800000 */
.L_x_3921:
[----:B-1----:R-:W-:-:S13]  /*1100*/  ISETP.NE.AND P3, PT, R22, -0x1, PT ;  /* 0xffffffff1600780c */ /* 0x002fda0003f65270 */
[----:B------:R-:W-:-:S05]  /*1110*/  @P3 IADD3 R9, R5, R22, RZ ;  /* 0x0000001605093210 */ /* 0x000fca0007ffe0ff */
[----:B------:R-:W-:-:S04]  /*1120*/  @P3 IMAD.WIDE.U32 R10, R9, c[0x0][0x198], RZ ;  /* 0x00006600090a3a25 */ /* 0x000fc800078e00ff */
[----:B------:R-:W-:Y:S01]  /*1130*/  @P3 IMAD R9, R9, c[0x0][0x19c], R11 ;  /* 0x0000670009093a24 */ /* 0x000fe200078e020b */
[----:B------:R-:W-:Y:S01]  /*1140*/  @P3 MOV R8, R10 ;  /* 0x0000000a00083202 */ /* 0x000fe20000000f00 */
[----:B------:R-:W-:Y:S05]  /*1150*/  @P3 BRA `(.L_x_3923) ;  /* 0x000000a000003947 */ /* 0x000fea0003800000 */
[----:B------:R-:W-:Y:S01]  /*1160*/  SHF.R.S32.HI R4, RZ, 0x1f, R5 ;  /* 0x0000001fff047819 */ /* 0x000fe20000011405 */
[----:B------:R-:W-:Y:S01]  /*1170*/  IMAD.WIDE.U32 R8, R5, c[0x0][0x198], RZ ;  /* 0x0000660005087a25 */ /* 0x000fe200078e00ff */
[----:B-----5:R-:W-:-:S03]  /*1180*/  SHF.R.S32.HI R3, RZ, 0x1f, R0 ;  /* 0x0000001fff037819 */ /* 0x020fc60000011400 */
[----:B------:R-:W-:Y:S02]  /*1190*/  IMAD R4, R4, c[0x0][0x198], RZ ;  /* 0x0000660004047a24 */ /* 0x000fe400078e02ff */
[----:B------:R-:W-:Y:S02]  /*11a0*/  IMAD R3, R3, c[0x0][0x180], RZ ;  /* 0x0000600003037a24 */ /* 0x000fe400078e02ff */
[----:B------:R-:W-:Y:S02]  /*11b0*/  IMAD R4, R5, c[0x0][0x19c], R4 ;  /* 0x0000670005047a24 */ /* 0x000fe400078e0204 */
[----:B------:R-:W-:-:S03]  /*11c0*/  IMAD R3, R0, c[0x0][0x184], R3 ;  /* 0x0000610000037a24 */ /* 0x000fc600078e0203 */
[----:B------:R-:W-:-:S05]  /*11d0*/  IADD3 R9, R9, R4, RZ ;  /* 0x0000000409097210 */ /* 0x000fca0007ffe0ff */
[----:B------:R-:W-:-:S05]  /*11e0*/  IMAD.WIDE.U32 R8, R0, c[0x0][0x180], R8 ;  /* 0x0000600000087a25 */ /* 0x000fca00078e0008 */
[----:B------:R-:W-:Y:S02]  /*11f0*/  IADD3 R9, R9, R3, RZ ;  /* 0x0000000309097210 */ /* 0x000fe40007ffe0ff */
.L_x_3923:
[----:B------:R-:W-:Y:S02]  /*1200*/  IABS R7, c[0x0][0x1c8] ;  /* 0x0000720000077a13 */ /* 0x000fe40000000000 */
[----:B------:R-:W-:Y:S02]  /*1210*/  @P3 IADD3 R22, R5, R22, RZ ;  /* 0x0000001605163210 */ /* 0x000fe40007ffe0ff */
[----:B------:R-:W1:Y:S03]  /*1220*/  I2F.RP R12, R7 ;  /* 0x00000007000c7306 */ /* 0x000e660000209400 */
[----:B------:R-:W-:-:S04]  /*1230*/  @P3 IMAD.WIDE.U32 R14, R22, c[0x0][0x1a0], RZ ;  /* 0x00006800160e3a25 */ /* 0x000fc800078e00ff */
[----:B------:R-:W-:Y:S01]  /*1240*/  @P3 IMAD R22, R22, c[0x0][0x1a4], R15 ;  /* 0x0000690016163a24 */ /* 0x000fe200078e020f */
[----:B-1----:R-:W1:Y:S02]  /*1250*/  MUFU.RCP R10, R12 ;  /* 0x0000000c000a7308 */ /* 0x002e640000001000 */
[----:B-1----:R-:W-:-:S06]  /*1260*/  IADD3 R10, R10, 0xffffffe, RZ ;  /* 0x0ffffffe0a0a7810 */ /* 0x002fcc0007ffe0ff */
[----:B------:R-:W1:Y:S02]  /*1270*/  F2I.FTZ.U32.TRUNC.NTZ R11, R10 ;  /* 0x0000000a000b7305 */ /* 0x000e64000021f000 */
[----:B-1----:R-:W-:Y:S01]  /*1280*/  IMAD.MOV R3, RZ, RZ, -R11 ;  /* 0x000000ffff037224 */ /* 0x002fe200078e0a0b */
[----:B------:R-:W-:-:S03]  /*1290*/  MOV R10, RZ ;  /* 0x000000ff000a7202 */ /* 0x000fc60000000f00 */
[----:B------:R-:W-:Y:S01]  /*12a0*/  IMAD R4, R3, R7, RZ ;  /* 0x0000000703047224 */ /* 0x000fe200078e02ff */
[----:B------:R-:W-:-:S03]  /*12b0*/  IABS R3, R20 ;  /* 0x0000001400037213 */ /* 0x000fc60000000000 */
[----:B------:R-:W-:-:S06]  /*12c0*/  IMAD.HI.U32 R4, R11, R4, R10 ;  /* 0x000000040b047227 */ /* 0x000fcc00078e000a */
[----:B------:R-:W-:-:S04]  /*12d0*/  IMAD.HI.U32 R18, R4, R3, RZ ;  /* 0x0000000304127227 */ /* 0x000fc800078e00ff */
[----:B------:R-:W-:-:S04]  /*12e0*/  IMAD.MOV R4, RZ, RZ, -R18 ;  /* 0x000000ffff047224 */ /* 0x000fc800078e0a12 */
[----:B------:R-:W-:Y:S01]  /*12f0*/  IMAD R4, R7, R4, R3 ;  /* 0x0000000407047224 */ /* 0x000fe200078e0203 */
[----:B------:R-:W-:-:S04]  /*1300*/  LOP3.LUT R3, R20, c[0x0][0x1c8], RZ, 0x3c, !PT ;  /* 0x0000720014037a12 */ /* 0x000fc800078e3cff */
[----:B------:R-:W-:Y:S02]  /*1310*/  ISETP.GT.U32.AND P0, PT, R7, R4, PT ;  /* 0x000000040700720c */ /* 0x000fe40003f04070 */
[----:B------:R-:W-:-:S11]  /*1320*/  ISETP.GE.AND P1, PT, R3, RZ, PT ;  /* 0x000000ff0300720c */ /* 0x000fd60003f26270 */
[-C--:B------:R-:W-:Y:S02]  /*1330*/  @!P0 IADD3 R4, R4, -R7.reuse, RZ ;  /* 0x8000000704048210 */ /* 0x080fe40007ffe0ff */
[----:B------:R-:W-:Y:S02]  /*1340*/  @!P0 IADD3 R18, R18, 0x1, RZ ;  /* 0x0000000112128810 */ /* 0x000fe40007ffe0ff */
[----:B------:R-:W-:Y:S02]  /*1350*/  ISETP.GE.U32.AND P2, PT, R4, R7, PT ;  /* 0x000000070400720c */ /* 0x000fe40003f46070 */
[----:B------:R-:W-:Y:S02]  /*1360*/  ISETP.NE.AND P0, PT, RZ, c[0x0][0x1c8], PT ;  /* 0x00007200ff007a0c */ /* 0x000fe40003f05270 */
[----:B------:R-:W-:-:S04]  /*1370*/  LEA R7, R2, 0xffffffc0, 0x6 ;  /* 0xffffffc002077811 */ /* 0x000fc800078e30ff */
[----:B------:R-:W-:Y:S01]  /*1380*/  SHF.R.S32.HI R3, RZ, 0x1f, R7 ;  /* 0x0000001fff037819 */ /* 0x000fe20000011407 */
[----:B------:R-:W-:-:S04]  /*1390*/  IMAD.WIDE.U32 R8, R7, c[0x0][0x198], R8 ;  /* 0x0000660007087a25 */ /* 0x000fc800078e0008 */
[----:B------:R-:W-:Y:S01]  /*13a0*/  @P2 IADD3 R18, R18, 0x1, RZ ;  /* 0x0000000112122810 */ /* 0x000fe20007ffe0ff */
[----:B------:R-:W-:Y:S01]  /*13b0*/  IMAD R4, R3, c[0x0][0x198], RZ ;  /* 0x0000660003047a24 */ /* 0x000fe200078e02ff */
[----:B------:R-:W-:-:S03]  /*13c0*/  MOV R86, R8 ;  /* 0x0000000800567202 */ /* 0x000fc60000000f00 */
[----:B------:R-:W-:Y:S01]  /*13d0*/  @!P1 IMAD.MOV R18, RZ, RZ, -R18 ;  /* 0x000000ffff129224 */ /* 0x000fe200078e0a12 */
[----:B------:R-:W-:Y:S01]  /*13e0*/  @!P0 LOP3.LUT R18, RZ, c[0x0][0x1c8], RZ, 0x33, !PT ;  /* 0x00007200ff128a12 */ /* 0x000fe200078e33ff */
[----:B------:R-:W-:-:S03]  /*13f0*/  IMAD R13, R7, c[0x0][0x19c], R4 ;  /* 0x00006700070d7a24 */ /* 0x000fc600078e0204 */
[----:B------:R-:W-:Y:S01]  /*1400*/  SHF.R.S32.HI R11, RZ, 0x1f, R18 ;  /* 0x0000001fff0b7819 */ /* 0x000fe20000011412 */
[----:B------:R-:W-:-:S04]  /*1410*/  IMAD.IADD R87, R9, 0x1, R13 ;  /* 0x0000000109577824 */ /* 0x000fc800078e020d */
[----:B------:R-:W-:Y:S02]  /*1420*/  IMAD R9, R11, c[0x0][0x1b0], RZ ;  /* 0x00006c000b097a24 */ /* 0x000fe400078e02ff */
[----:B------:R-:W-:-:S04]  /*1430*/  IMAD.WIDE.U32 R86, R18, c[0x0][0x1b0], R86 ;  /* 0x00006c0012567a25 */ /* 0x000fc800078e0056 */
[----:B------:R-:W-:-:S04]  /*1440*/  IMAD R4, R18, c[0x0][0x1b4], R9 ;  /* 0x00006d0012047a24 */ /* 0x000fc800078e0209 */
[----:B------:R-:W-:Y:S01]  /*1450*/  IMAD.IADD R4, R87, 0x1, R4 ;  /* 0x0000000157047824 */ /* 0x000fe200078e0204 */
[----:B------:R-:W-:Y:S05]  /*1460*/  @P3 BRA `(.L_x_3922) ;  /* 0x000000a000003947 */ /* 0x000fea0003800000 */
[----:B------:R-:W-:Y:S01]  /*1470*/  SHF.R.S32.HI R10, RZ, 0x1f, R5 ;  /* 0x0000001fff0a7819 */ /* 0x000fe20000011405 */
[----:B------:R-:W-:Y:S01]  /*1480*/  IMAD.WIDE.U32 R12, R5, c[0x0][0x1a0], RZ ;  /* 0x00006800050c7a25 */ /* 0x000fe200078e00ff */
[----:B-----5:R-:W-:-:S03]  /*1490*/  SHF.R.S32.HI R8, RZ, 0x1f, R0 ;  /* 0x0000001fff087819 */ /* 0x020fc60000011400 */
[----:B------:R-:W-:-:S04]  /*14a0*/  IMAD R10, R10, c[0x0][0x1a0], RZ ;  /* 0x000068000a0a7a24 */ /* 0x000fc800078e02ff */
[----:B------:R-:W-:Y:S02]  /*14b0*/  IMAD R10, R5, c[0x0][0x1a4], R10 ;  /* 0x00006900050a7a24 */ /* 0x000fe400078e020a */
[----:B------:R-:W-:-:S03]  /*14c0*/  IMAD R5, R8, c[0x0][0x188], RZ ;  /* 0x0000620008057a24 */ /* 0x000fc600078e02ff */
[----:B------:R-:W-:Y:S01]  /*14d0*/  IADD3 R13, R13, R10, RZ ;  /* 0x0000000a0d0d7210 */ /* 0x000fe20007ffe0ff */
[----:B------:R-:W-:-:S04]  /*14e0*/  IMAD R5, R0, c[0x0][0x18c], R5 ;  /* 0x0000630000057a24 */ /* 0x000fc800078e0205 */
[----:B------:R-:W-:-:S05]  /*14f0*/  IMAD.WIDE.U32 R14, R0, c[0x0][0x188], R12 ;  /* 0x00006200000e7a25 */ /* 0x000fca00078e000c */
[----:B------:R-:W-:Y:S02]  /*1500*/  IADD3 R22, R15, R5, RZ ;  /* 0x000000050f167210 */ /* 0x000fe40007ffe0ff */
.L_x_3922:
[----:B------:R-:W-:Y:S01]  /*1510*/  ISETP.NE.AND P0, PT, R236, -0x1, PT ;  /* 0xffffffffec00780c */ /* 0x000fe20003f05270 */
[----:B------:R-:W-:Y:S01]  /*1520*/  IMAD R11, R11, c[0x0][0x1b8], RZ ;  /* 0x00006e000b0b7a24 */ /* 0x000fe200078e02ff */
[----:B------:R-:W-:Y:S01]  /*1530*/  SHF.R.S32.HI R8, RZ, 0x1f, R91 ;  /* 0x0000001fff087819 */ /* 0x000fe2000001145b */
[----:B------:R-:W-:Y:S01]  /*1540*/  IMAD.IADD R235, R24, 0x1, -R235 ;  /* 0x0000000118eb7824 */ /* 0x000fe200078e0aeb */
[----:B------:R-:W-:Y:S01]  /*1550*/  SHF.R.S32.HI R9, RZ, 0x1f, R20 ;  /* 0x0000001fff097819 */ /* 0x000fe20000011414 */
[----:B------:R-:W-:Y:S01]  /*1560*/  IMAD R30, R18, c[0x0][0x1bc], R11 ;  /* 0x00006f00121e7a24 */ /* 0x000fe200078e020b */
[----:B------:R-:W-:-:S03]  /*1570*/  LEA.HI R16, R8, R91, RZ, 0x3 ;  /* 0x0000005b08107211 */ /* 0x000fc600078f18ff */
[----:B------:R-:W-:Y:S01]  /*1580*/  IMAD R9, R9, c[0x0][0x1a8], RZ ;  /* 0x00006a0009097a24 */ /* 0x000fe200078e02ff */
[----:B-----5:R-:W-:Y:S02]  /*1590*/  LOP3.LUT R0, R16, 0xfffffff8, RZ, 0xc0, !PT ;  /* 0xfffffff810007812 */ /* 0x020fe400078ec0ff */
[----:B------:R-:W-:Y:S01]  /*15a0*/  SHF.R.S32.HI R16, RZ, 0x3, R16 ;  /* 0x00000003ff107819 */ /* 0x000fe20000011410 */
[----:B------:R-:W-:Y:S01]  /*15b0*/  @P0 IMAD.WIDE.U32 R26, R236, c[0x0][0x190], RZ ;  /* 0x00006400ec1a0a25 */ /* 0x000fe200078e00ff */
[----:B------:R-:W-:Y:S02]  /*15c0*/  @!P0 SHF.R.S32.HI R5, RZ, 0x1f, R6 ;  /* 0x0000001fff058819 */ /* 0x000fe40000011406 */
[----:B------:R-:W-:Y:S01]  /*15d0*/  SHF.R.S32.HI R17, RZ, 0x1f, R16 ;  /* 0x0000001fff117819 */ /* 0x000fe20000011410 */
[----:B------:R-:W-:Y:S01]  /*15e0*/  IMAD.IADD R0, R91, 0x1, -R0 ;  /* 0x000000015b007824 */ /* 0x000fe200078e0a00 */
[----:B------:R-:W-:Y:S01]  /*15f0*/  IADD3 R24, P2, R16, R7, RZ ;  /* 0x0000000710187210 */ /* 0x000fe20007f5e0ff */
[----:B------:R-:W-:-:S02]  /*1600*/  @!P0 IMAD R5, R5, c[0x0][0x178], RZ ;  /* 0x00005e0005058a24 */ /* 0x000fc400078e02ff */
[----:B------:R-:W-:Y:S02]  /*1610*/  @P0 IMAD R12, R236, c[0x0][0x194], R27 ;  /* 0x00006500ec0c0a24 */ /* 0x000fe400078e021b */
[----:B------:R-:W-:Y:S02]  /*1620*/  @P0 IMAD.MOV.U32 R10, RZ, RZ, R26 ;  /* 0x000000ffff0a0224 */ /* 0x000fe400078e001a */
[----:B------:R-:W-:-:S04]  /*1630*/  @!P0 IMAD.WIDE.U32 R26, R6, c[0x0][0x178], RZ ;  /* 0x00005e00061a8a25 */ /* 0x000fc800078e00ff */
[----:B------:R-:W-:Y:S02]  /*1640*/  @!P0 IMAD R5, R6, c[0x0][0x17c], R5 ;  /* 0x00005f0006058a24 */ /* 0x000fe400078e0205 */
[----:B------:R-:W-:Y:S02]  /*1650*/  IMAD.SHL.U32 R6, R0, 0x8, RZ ;  /* 0x0000000800067824 */ /* 0x000fe400078e00ff */
[----:B------:R-:W-:Y:S02]  /*1660*/  @!P0 IMAD.IADD R12, R27, 0x1, R5 ;  /* 0x000000011b0c8824 */ /* 0x000fe400078e0205 */
[----:B------:R-:W-:Y:S01]  /*1670*/  @!P0 IMAD.MOV.U32 R10, RZ, RZ, R26 ;  /* 0x000000ffff0a8224 */ /* 0x000fe200078e001a */
[----:B------:R-:W-:Y:S01]  /*1680*/  IADD3 R14, P1, R6, R14, RZ ;  /* 0x0000000e060e7210 */ /* 0x000fe20007f3e0ff */
[----:B------:R-:W-:Y:S01]  /*1690*/  IMAD R26, R20, c[0x0][0x1ac], R9 ;  /* 0x00006b00141a7a24 */ /* 0x000fe200078e0209 */
[----:B------:R-:W-:Y:S01]  /*16a0*/  SHF.R.S32.HI R5, RZ, 0x1f, R6 ;  /* 0x0000001fff057819 */ /* 0x000fe20000011406 */
[----:B------:R-:W-:Y:S01]  /*16b0*/  IMAD.SHL.U32 R13, R16, 0x40, RZ ;  /* 0x00000040100d7824 */ /* 0x000fe200078e00ff */
[C---:B------:R-:W-:Y:S01]  /*16c0*/  IADD3 R10, P0, R6.reuse, R10, RZ ;  /* 0x0000000a060a7210 */ /* 0x040fe20007f1e0ff */
[----:B------:R-:W-:Y:S01]  /*16d0*/  IMAD.WIDE R32, R33, 0x40, R16 ;  /* 0x0000004021207825 */ /* 0x000fe200078e0210 */
[----:B------:R-:W-:-:S02]  /*16e0*/  IADD3 R86, P3, R6, R86, RZ ;  /* 0x0000005606567210 */ /* 0x000fc40007f7e0ff */
[----:B------:R-:W-:Y:S01]  /*16f0*/  LOP3.LUT R13, R13, 0x1c0, RZ, 0xc0, !PT ;  /* 0x000001c00d0d7812 */ /* 0x000fe200078ec0ff */
[C---:B------:R-:W-:Y:S01]  /*1700*/  IMAD.X R15, R5.reuse, 0x1, R22, P1 ;  /* 0x00000001050f7824 */ /* 0x040fe200008e0616 */
[CC--:B------:R-:W-:Y:S01]  /*1710*/  ISETP.GE.AND P1, PT, R16.reuse, R235.reuse, PT ;  /* 0x000000eb1000720c */ /* 0x0c0fe20003f26270 */
[----:B------:R-:W-:Y:S01]  /*1720*/  IMAD.X R11, R5, 0x1, R12, P0 ;  /* 0x00000001050b7824 */ /* 0x000fe200000e060c */
[----:B------:R-:W-:Y:S01]  /*1730*/  IADD3 R12, R16, 0x20, RZ ;  /* 0x00000020100c7810 */ /* 0x000fe20007ffe0ff */
[----:B------:R-:W-:Y:S01]  /*1740*/  IMAD.WIDE.U32 R18, R18, c[0x0][0x1b8], R14 ;  /* 0x00006e0012127a25 */ /* 0x000fe200078e000e */
[----:B------:R-:W-:Y:S02]  /*1750*/  IADD3 R14, R16, 0x10, RZ ;  /* 0x00000010100e7810 */ /* 0x000fe40007ffe0ff */
[-C--:B------:R-:W-:Y:S01]  /*1760*/  ISETP.GE.AND P0, PT, R12, R235.reuse, PT ;  /* 0x000000eb0c00720c */ /* 0x080fe20003f06270 */
[----:B------:R-:W-:Y:S01]  /*1770*/  IMAD.WIDE.U32 R20, R20, c[0x0][0x1a8], R10 ;  /* 0x00006a0014147a25 */ /* 0x000fe200078e000a */
[----:B------:R-:W-:-:S02]  /*1780*/  ISETP.GE.AND P4, PT, R14, R235, PT ;  /* 0x000000eb0e00720c */ /* 0x000fc40003f86270 */
[----:B------:R-:W-:Y:S01]  /*1790*/  IADD3 R10, R16, 0x30, RZ ;  /* 0x00000030100a7810 */ /* 0x000fe20007ffe0ff */
[----:B------:R-:W-:Y:S01]  /*17a0*/  IMAD.X R3, R17, 0x1, R3, P2 ;  /* 0x0000000111037824 */ /* 0x000fe200010e0603 */
[----:B------:R-:W-:Y:S01]  /*17b0*/  LOP3.LUT R6, R13, 0x38, R6, 0xf8, !PT ;  /* 0x000000380d067812 */ /* 0x000fe200078ef806 */
[----:B------:R-:W-:Y:S01]  /*17c0*/  IMAD.X R87, R5, 0x1, R4, P3 ;  /* 0x0000000105577824 */ /* 0x000fe200018e0604 */
[----:B------:R-:W-:Y:S01]  /*17d0*/  ISETP.GE.AND P5, PT, R10, R235, PT ;  /* 0x000000eb0a00720c */ /* 0x000fe20003fa6270 */
[----:B------:R-:W-:Y:S01]  /*17e0*/  IMAD.IADD R31, R19, 0x1, R30 ;  /* 0x00000001131f7824 */ /* 0x000fe200078e021e */
[----:B------:R-:W-:Y:S01]  /*17f0*/  SHF.R.U32.HI R13, RZ, 0x3, R13 ;  /* 0x00000003ff0d7819 */ /* 0x000fe2000001160d */
[----:B------:R-:W-:Y:S01]  /*1800*/  IMAD R3, R3, c[0x0][0x1a0], RZ ;  /* 0x0000680003037a24 */ /* 0x000fe200078e02ff */
[----:B------:R-:W-:Y:S01]  /*1810*/  LEA.HI R15, R8, R91, RZ, 0x6 ;  /* 0x0000005b080f7211 */ /* 0x000fe200078f30ff */
[----:B------:R-:W-:Y:S01]  /*1820*/  IMAD.MOV.U32 R30, RZ, RZ, R18 ;  /* 0x000000ffff1e7224 */ /* 0x000fe200078e0012 */
[C---:B------:R-:W-:Y:S01]  /*1830*/  @!P0 IADD3 R9, P3, R32.reuse, 0x20, RZ ;  /* 0x0000002020098810 */ /* 0x040fe20007f7e0ff */
[----:B------:R-:W-:Y:S01]  /*1840*/  IMAD.IADD R27, R21, 0x1, R26 ;  /* 0x00000001151b7824 */ /* 0x000fe200078e021a */
[----:B------:R-:W-:Y:S01]  /*1850*/  @!P4 IADD3 R5, P2, R32, 0x10, RZ ;  /* 0x000000102005c810 */ /* 0x000fe20007f5e0ff */
[----:B------:R-:W-:Y:S01]  /*1860*/  IMAD R3, R24, c[0x0][0x1a4], R3 ;  /* 0x0000690018037a24 */ /* 0x000fe200078e0203 */
[----:B------:R-:W-:Y:S01]  /*1870*/  LOP3.LUT R13, R6, R13, RZ, 0x3c, !PT ;  /* 0x0000000d060d7212 */ /* 0x000fe200078e3cff */
[----:B------:R-:W-:-:S02]  /*1880*/  @!P0 IMAD.X R18, RZ, RZ, R33, P3 ;  /* 0x000000ffff128224 */ /* 0x000fc400018e0621 */
[----:B------:R-:W-:Y:S01]  /*1890*/  @!P4 IMAD.X R6, RZ, RZ, R33, P2 ;  /* 0x000000ffff06c224 */ /* 0x000fe200010e0621 */
[----:B------:R-:W-:Y:S01]  /*18a0*/  @!P5 IADD3 R11, P2, R32, 0x30, RZ ;  /* 0x00000030200bd810 */ /* 0x000fe20007f5e0ff */
[----:B------:R-:W-:-:S04]  /*18b0*/  IMAD.WIDE.U32 R24, R24, c[0x0][0x1a0], R30 ;  /* 0x0000680018187a25 */ /* 0x000fc800078e001e */
[----:B------:R-:W-:Y:S02]  /*18c0*/  @!P4 IMAD.MOV.U32 R28, RZ, RZ, R20 ;  /* 0x000000ffff1cc224 */ /* 0x000fe400078e0014 */
[----:B------:R-:W-:Y:S02]  /*18d0*/  @!P4 IMAD.MOV.U32 R29, RZ, RZ, R27 ;  /* 0x000000ffff1dc224 */ /* 0x000fe400078e001b */
[----:B------:R-:W-:Y:S02]  /*18e0*/  @!P4 IMAD R6, R6, c[0x0][0x190], RZ ;  /* 0x000064000606ca24 */ /* 0x000fe400078e02ff */
[----:B------:R-:W-:Y:S01]  /*18f0*/  @!P5 IMAD.X R4, RZ, RZ, R33, P2 ;  /* 0x000000ffff04d224 */ /* 0x000fe200010e0621 */
[----:B------:R-:W-:Y:S01]  /*1900*/  LEA R240, P2, R24, c[0x0][0x170], 0x1 ;  /* 0x00005c0018f07a11 */ /* 0x000fe200078408ff */
[----:B------:R-:W-:Y:S02]  /*1910*/  @!P0 IMAD R18, R18, c[0x0][0x190], RZ ;  /* 0x0000640012128a24 */ /* 0x000fe400078e02ff */
[----:B------:R-:W-:-:S02]  /*1920*/  IMAD.IADD R3, R25, 0x1, R3 ;  /* 0x0000000119037824 */ /* 0x000fc400078e0203 */
[----:B------:R-:W-:Y:S02]  /*1930*/  @!P1 IMAD.MOV.U32 R26, RZ, RZ, R20 ;  /* 0x000000ffff1a9224 */ /* 0x000fe400078e0014 */
[----:B------:R-:W-:Y:S01]  /*1940*/  @!P1 IMAD R7, R33, c[0x0][0x190], RZ ;  /* 0x0000640021079a24 */ /* 0x000fe200078e02ff */
[----:B------:R-:W-:Y:S01]  /*1950*/  LEA.HI.X R241, R24, c[0x0][0x174], R3, 0x1, P2 ;  /* 0x00005d0018f17a11 */ /* 0x000fe200010f0c03 */
[C---:B------:R-:W-:Y:S02]  /*1960*/  @!P4 IMAD R6, R5.reuse, c[0x0][0x194], R6 ;  /* 0x000065000506ca24 */ /* 0x040fe400078e0206 */
[----:B------:R-:W-:-:S04]  /*1970*/  @!P4 IMAD.WIDE.U32 R28, R5, c[0x0][0x190], R28 ;  /* 0x00006400051cca25 */ /* 0x000fc800078e001c */
[--C-:B------:R-:W-:Y:S01]  /*1980*/  @!P5 IMAD.MOV.U32 R21, RZ, RZ, R27.reuse ;  /* 0x000000ffff15d224 */ /* 0x100fe200078e001b */
[----:B------:R-:W-:Y:S01]  /*1990*/  @!P4 LEA R24, P2, R28, c[0x0][0x160], 0x1 ;  /* 0x000058001c18ca11 */ /* 0x000fe200078408ff */
[----:B------:R-:W-:Y:S02]  /*19a0*/  @!P5 IMAD R4, R4, c[0x0][0x190], RZ ;  /* 0x000064000404da24 */ /* 0x000fe400078e02ff */
[----:B------:R-:W-:Y:S02]  /*19b0*/  @!P0 IMAD R5, R9, c[0x0][0x194], R18 ;  /* 0x0000650009058a24 */ /* 0x000fe400078e0212 */
[----:B------:R-:W-:Y:S02]  /*19c0*/  @!P0 IMAD.MOV.U32 R23, RZ, RZ, R27 ;  /* 0x000000ffff178224 */ /* 0x000fe400078e001b */
[----:B------:R-:W-:Y:S02]  /*19d0*/  IMAD.SHL.U32 R18, R15, 0x8, RZ ;  /* 0x000000080f127824 */ /* 0x000fe400078e00ff */
[----:B------:R-:W-:-:S02]  /*19e0*/  @!P1 IMAD R7, R32, c[0x0][0x194], R7 ;  /* 0x0000650020079a24 */ /* 0x000fc400078e0207 */
[----:B------:R-:W-:Y:S01]  /*19f0*/  @!P1 IMAD.WIDE.U32 R26, R32, c[0x0][0x190], R26 ;  /* 0x00006400201a9a25 */ /* 0x000fe200078e001a */
[----:B------:R-:W-:-:S03]  /*1a00*/  LOP3.LUT R13, R13, 0xfffffe00, R18, 0xf8, !PT ;  /* 0xfffffe000d0d7812 */ /* 0x000fc600078ef812 */
[----:B------:R-:W-:Y:S01]  /*1a10*/  @!P4 IMAD.IADD R3, R29, 0x1, R6 ;  /* 0x000000011d03c824 */ /* 0x000fe200078e0206 */
[----:B------:R-:W-:Y:S01]  /*1a20*/  @!P1 LEA R6, P3, R26, c[0x0][0x160], 0x1 ;  /* 0x000058001a069a11 */ /* 0x000fe200078608ff */
[----:B------:R-:W-:Y:S02]  /*1a30*/  @!P0 IMAD.MOV.U32 R22, RZ, RZ, R20 ;  /* 0x000000ffff168224 */ /* 0x000fe400078e0014 */
[C---:B------:R-:W-:Y:S01]  /*1a40*/  @!P5 IMAD R4, R11.reuse, c[0x0][0x194], R4 ;  /* 0x000065000b04da24 */ /* 0x040fe200078e0204 */
[----:B------:R-:W-:Y:S01]  /*1a50*/  @!P4 LEA.HI.X R25, R28, c[0x0][0x164], R3, 0x1, P2 ;  /* 0x000059001c19ca11 */ /* 0x000fe200010f0c03 */
[----:B------:R-:W-:-:S04]  /*1a60*/  @!P5 IMAD.WIDE.U32 R20, R11, c[0x0][0x190], R20 ;  /* 0x000064000b14da25 */ /* 0x000fc800078e0014 */
[----:B------:R-:W-:Y:S01]  /*1a70*/  @!P1 IMAD.IADD R7, R27, 0x1, R7 ;  /* 0x000000011b079824 */ /* 0x000fe200078e0207 */
[----:B------:R-:W-:Y:S01]  /*1a80*/  @!P5 LEA R18, P2, R20, c[0x0][0x160], 0x1 ;  /* 0x000058001412da11 */ /* 0x000fe200078408ff */
[----:B------:R-:W-:Y:S02]  /*1a90*/  @!P5 IMAD.IADD R3, R21, 0x1, R4 ;  /* 0x000000011503d824 */ /* 0x000fe400078e0204 */
[----:B------:R-:W-:Y:S01]  /*1aa0*/  @!P0 IMAD.WIDE.U32 R22, R9, c[0x0][0x190], R22 ;  /* 0x0000640009168a25 */ /* 0x000fe200078e0016 */
[----:B------:R-:W-:Y:S02]  /*1ab0*/  @!P1 LEA.HI.X R7, R26, c[0x0][0x164], R7, 0x1, P3 ;  /* 0x000059001a079a11 */ /* 0x000fe400018f0c07 */
[----:B------:R-:W-:Y:S01]  /*1ac0*/  @!P5 LEA.HI.X R19, R20, c[0x0][0x164], R3, 0x1, P2 ;  /* 0x000059001413da11 */ /* 0x000fe200010f0c03 */
[----:B------:R-:W-:Y:S01]  /*1ad0*/  IMAD.SHL.U32 R4, R2, 0x40, RZ ;  /* 0x0000004002047824 */ /* 0x000fe200078e00ff */
[----:B------:R-:W-:Y:S01]  /*1ae0*/  @!P0 LEA R28, P3, R22, c[0x0][0x160], 0x1 ;  /* 0x00005800161c8a11 */ /* 0x000fe200078608ff */
[----:B------:R-:W-:-:S02]  /*1af0*/  IMAD.SHL.U32 R237, R13, 0x2, RZ ;  /* 0x000000020ded7824 */ /* 0x000fc400078e00ff */
[----:B------:R-:W-:Y:S01]  /*1b00*/  @!P0 IMAD.IADD R5, R23, 0x1, R5 ;  /* 0x0000000117058824 */ /* 0x000fe200078e0205 */
[----:B------:R-:W-:Y:S01]  /*1b10*/  IADD3 R3, R4, -0x40, RZ ;  /* 0xffffffc004037810 */ /* 0x000fe20007ffe0ff */
[----:B------:R-:W-:Y:S01]  /*1b20*/  IMAD R89, R17, c[0x0][0x198], RZ ;  /* 0x0000660011597a24 */ /* 0x000fe200078e02ff */
[----:B------:R-:W-:Y:S01]  /*1b30*/  @!PT LDS RZ, [RZ] ;  /* 0x00000000fffff984 */ /* 0x000fe20000000800 */
[----:B------:R-:W-:Y:S01]  /*1b40*/  @!PT LDS RZ, [RZ] ;  /* 0x00000000fffff984 */ /* 0x000fe20000000800 */
[----:B------:R-:W-:Y:S01]  /*1b50*/  @!PT LDS RZ, [RZ] ;  /* 0x00000000fffff984 */ /* 0x000fe20000000800 */
[----:B------:R1:W-:Y:S01]  /*1b60*/  @!P1 LDGSTS.E.BYPASS.LTC128B.128 [R237], [R6.64] ;  /* 0x0000000006ed9fae */ /* 0x0003e2000b901d4c */
[----:B------:R-:W-:Y:S01]  /*1b70*/  IMAD.WIDE.U32 R86, R16, c[0x0][0x198], R86 ;  /* 0x0000660010567a25 */ /* 0x000fe200078e0056 */
[----:B------:R-:W-:Y:S02]  /*1b80*/  @!P0 LEA.HI.X R29, R22, c[0x0][0x164], R5, 0x1, P3 ;  /* 0x00005900161d8a11 */ /* 0x000fe400018f0c05 */
[----:B------:R1:W-:Y:S01]  /*1b90*/  @!P1 LDGSTS.E.BYPASS.LTC128B.128 [R237+0x2000], [R6.64+0x80] ;  /* 0x0200008006ed9fae */ /* 0x0003e2000b901d4c */
[----:B------:R-:W-:Y:S02]  /*1ba0*/  IMAD.IADD R5, R92, 0x1, -R3 ;  /* 0x000000015c057824 */ /* 0x000fe400078e0a03 */
[----:B------:R-:W-:Y:S01]  /*1bb0*/  IMAD R89, R16, c[0x0][0x19c], R89 ;  /* 0x0000670010597a24 */ /* 0x000fe200078e0259 */
[----:B------:R1:W-:Y:S02]  /*1bc0*/  @!P1 LDGSTS.E.BYPASS.LTC128B.128 [R237+0x4000], [R6.64+0x100] ;  /* 0x0400010006ed9fae */ /* 0x0003e4000b901d4c */
[-C--:B------:R-:W-:Y:S01]  /*1bd0*/  ISETP.GE.AND P3, PT, R14, R5.reuse, PT ;  /* 0x000000050e00720c */ /* 0x080fe20003f66270 */
[----:B------:R-:W-:Y:S01]  /*1be0*/  IMAD.IADD R89, R87, 0x1, R89 ;  /* 0x0000000157597824 */ /* 0x000fe200078e0259 */
[----:B------:R1:W-:Y:S01]  /*1bf0*/  @!P1 LDGSTS.E.BYPASS.LTC128B.128 [R237+0x6000], [R6.64+0x180] ;  /* 0x0600018006ed9fae */ /* 0x0003e2000b901d4c */
[----:B------:R-:W-:-:S03]  /*1c00*/  ISETP.GE.AND P2, PT, R12, R5, PT ;  /* 0x000000050c00720c */ /* 0x000fc60003f46270 */
[----:B------:R2:W-:Y:S04]  /*1c10*/  @!P4 LDGSTS.E.BYPASS.LTC128B.128 [R237+0x800], [R24.64] ;  /* 0x0080000018edcfae */ /* 0x0005e8000b901d4c */
[----:B------:R2:W-:Y:S04]  /*1c20*/  @!P4 LDGSTS.E.BYPASS.LTC128B.128 [R237+0x2800], [R24.64+0x80] ;  /* 0x0280008018edcfae */ /* 0x0005e8000b901d4c */
[----:B------:R2:W-:Y:S04]  /*1c30*/  @!P4 LDGSTS.E.BYPASS.LTC128B.128 [R237+0x4800], [R24.64+0x100] ;  /* 0x0480010018edcfae */ /* 0x0005e8000b901d4c */
[----:B------:R2:W-:Y:S01]  /*1c40*/  @!P4 LDGSTS.E.BYPASS.LTC128B.128 [R237+0x6800], [R24.64+0x180] ;  /* 0x0680018018edcfae */ /* 0x0005e2000b901d4c */
[----:B------:R-:W-:-:S03]  /*1c50*/  ISETP.GE.AND P4, PT, R16, R5, PT ;  /* 0x000000051000720c */ /* 0x000fc60003f86270 */
[----:B------:R3:W-:Y:S04]  /*1c60*/  @!P0 LDGSTS.E.BYPASS.LTC128B.128 [R237+0x1000], [R28.64] ;  /* 0x010000001ced8fae */ /* 0x0007e8000b901d4c */
[----:B------:R3:W-:Y:S01]  /*1c70*/  @!P0 LDGSTS.E.BYPASS.LTC128B.128 [R237+0x3000], [R28.64+0x80] ;  /* 0x030000801ced8fae */ /* 0x0007e2000b901d4c */
[----:B-1----:R-:W-:-:S03]  /*1c80*/  IMAD.MOV.U32 R6, RZ, RZ, c[0x0][0x198] ;  /* 0x00006600ff067624 */ /* 0x002fc600078e00ff */
[----:B------:R3:W-:Y:S01]  /*1c90*/  @!P0 LDGSTS.E.BYPASS.LTC128B.128 [R237+0x5000], [R28.64+0x100] ;  /* 0x050001001ced8fae */ /* 0x0007e2000b901d4c */
[----:B------:R-:W-:Y:S02]  /*1ca0*/  IMAD.MOV.U32 R7, RZ, RZ, c[0x0][0x19c] ;  /* 0x00006700ff077624 */ /* 0x000fe400078e00ff */
[C---:B------:R-:W-:Y:S01]  /*1cb0*/  IMAD.WIDE.U32 R26, R6.reuse, 0x20, RZ ;  /* 0x00000020061a7825 */ /* 0x040fe200078e00ff */
[----:B------:R3:W-:Y:S01]  /*1cc0*/  @!P0 LDGSTS.E.BYPASS.LTC128B.128 [R237+0x7000], [R28.64+0x180] ;  /* 0x070001801ced8fae */ /* 0x0007e2000b901d4c */
[----:B------:R-:W-:-:S03]  /*1cd0*/  @!P3 LEA R20, P0, R6, R86, 0x4 ;  /* 0x000000560614b211 */ /* 0x000fc600078020ff */
[----:B------:R1:W-:Y:S01]  /*1ce0*/  @!P5 LDGSTS.E.BYPASS.LTC128B.128 [R237+0x1800], [R18.64] ;  /* 0x0180000012eddfae */ /* 0x0003e2000b901d4c */
[----:B------:R-:W-:Y:S02]  /*1cf0*/  @!P3 LEA.HI.X R9, R6, R89, R7, 0x4, P0 ;  /* 0x000000590609b211 */ /* 0x000fe400000f2407 */
[----:B------:R-:W-:Y:S01]  /*1d00*/  @!P3 LEA R22, P0, R20, c[0x0][0x168], 0x1 ;  /* 0x00005a001416ba11 */ /* 0x000fe200078008ff */
[----:B------:R1:W-:Y:S01]  /*1d10*/  @!P5 LDGSTS.E.BYPASS.LTC128B.128 [R237+0x3800], [R18.64+0x80] ;  /* 0x0380008012eddfae */ /* 0x0003e2000b901d4c */
[----:B--2---:R-:W-:-:S03]  /*1d20*/  @!P4 LEA R24, P1, R86, c[0x0][0x168], 0x1 ;  /* 0x00005a005618ca11 */ /* 0x004fc600078208ff */
[----:B------:R1:W-:Y:S01]  /*1d30*/  @!P5 LDGSTS.E.BYPASS.LTC128B.128 [R237+0x5800], [R18.64+0x100] ;  /* 0x0580010012eddfae */ /* 0x0003e2000b901d4c */
[----:B------:R-:W-:Y:S01]  /*1d40*/  @!P3 LEA.HI.X R23, R20, c[0x0][0x16c], R9, 0x1, P0 ;  /* 0x00005b001417ba11 */ /* 0x000fe200000f0c09 */
[----:B------:R-:W-:Y:S01]  /*1d50*/  IMAD.SHL.U32 R9, R7, 0x20, RZ ;  /* 0x0000002007097824 */ /* 0x000fe200078e00ff */
[----:B------:R-:W-:Y:S01]  /*1d60*/  @!P4 LEA.HI.X R25, R86, c[0x0][0x16c], R89, 0x1, P1 ;  /* 0x00005b005619ca11 */ /* 0x000fe200008f0c59 */
[----:B------:R1:W-:Y:S01]  /*1d70*/  @!P5 LDGSTS.E.BYPASS.LTC128B.128 [R237+0x7800], [R18.64+0x180] ;  /* 0x0780018012eddfae */ /* 0x0003e2000b901d4c */
[-C--:B------:R-:W-:Y:S02]  /*1d80*/  ISETP.GE.AND P1, PT, R10, R5.reuse, PT ;  /* 0x000000050a00720c */ /* 0x080fe40003f26270 */
[----:B------:R-:W-:Y:S01]  /*1d90*/  @!P2 IADD3 R11, P0, R86, R26, RZ ;  /* 0x0000001a560ba210 */ /* 0x000fe20007f1e0ff */
[----:B------:R2:W-:Y:S01]  /*1da0*/  @!P4 LDGSTS.E.BYPASS.LTC128B.128 [R237+0x8000], [R24.64] ;  /* 0x0800000018edcfae */ /* 0x0005e2000b901d4c */
[----:B------:R-:W-:Y:S02]  /*1db0*/  ISETP.GE.AND P5, PT, R14, R5, PT ;  /* 0x000000050e00720c */ /* 0x000fe40003fa6270 */
[----:B------:R-:W-:Y:S01]  /*1dc0*/  @!P2 IADD3.X R20, R89, R27, R9, P0, !PT ;  /* 0x0000001b5914a210 */ /* 0x000fe200007fe409 */
[----:B------:R2:W-:Y:S01]  /*1dd0*/  @!P4 LDGSTS.E.BYPASS.LTC128B.128 [R237+0xa000], [R24.64+0x80] ;  /* 0x0a00008018edcfae */ /* 0x0005e2000b901d4c */
[----:B------:R-:W-:-:S03]  /*1de0*/  IMAD.SHL.U32 R9, R16, 0x8, RZ ;  /* 0x0000000810097824 */ /* 0x000fc600078e00ff */
[----:B------:R2:W-:Y:S02]  /*1df0*/  @!P4 LDGSTS.E.BYPASS.LTC128B.128 [R237+0xc000], [R24.64+0x100] ;  /* 0x0c00010018edcfae */ /* 0x0005e4000b901d4c */
[----:B------:R-:W-:Y:S02]  /*1e00*/  @!P1 IMAD.MOV.U32 R88, RZ, RZ, R86 ;  /* 0x000000ffff589224 */ /* 0x000fe400078e0056 */
[----:B------:R-:W-:Y:S01]  /*1e10*/  @!P1 IMAD R7, R7, 0x30, RZ ;  /* 0x0000003007079824 */ /* 0x000fe200078e02ff */
[----:B------:R2:W-:Y:S01]  /*1e20*/  @!P4 LDGSTS.E.BYPASS.LTC128B.128 [R237+0xe000], [R24.64+0x180] ;  /* 0x0e00018018edcfae */ /* 0x0005e2000b901d4c */
[----:B------:R-:W-:Y:S01]  /*1e30*/  @!P1 IMAD.WIDE.U32 R26, R6, 0x30, R88 ;  /* 0x00000030061a9825 */ /* 0x000fe200078e0058 */
[----:B------:R-:W-:Y:S02]  /*1e40*/  @!P2 LEA R30, P4, R11, c[0x0][0x168], 0x1 ;  /* 0x00005a000b1eaa11 */ /* 0x000fe400078808ff */
[----:B------:R4:W-:Y:S01]  /*1e50*/  @!P3 LDGSTS.E.BYPASS.LTC128B.128 [R237+0x8800], [R22.64] ;  /* 0x0880000016edbfae */ /* 0x0009e2000b901d4c */
[----:B------:R-:W-:Y:S01]  /*1e60*/  @!P1 IMAD.IADD R7, R27, 0x1, R7 ;  /* 0x000000011b079824 */ /* 0x000fe200078e0207 */
[----:B---3--:R-:W-:-:S02]  /*1e70*/  @!P1 LEA R28, P0, R26, c[0x0][0x168], 0x1 ;  /* 0x00005a001a1c9a11 */ /* 0x008fc400078008ff */
[----:B------:R-:W-:Y:S01]  /*1e80*/  @!P2 LEA.HI.X R31, R11, c[0x0][0x16c], R20, 0x1, P4 ;  /* 0x00005b000b1faa11 */ /* 0x000fe200020f0c14 */
[----:B------:R4:W-:Y:S01]  /*1e90*/  @!P3 LDGSTS.E.BYPASS.LTC128B.128 [R237+0xa800], [R22.64+0x80] ;  /* 0x0a80008016edbfae */ /* 0x0009e2000b901d4c */
[----:B------:R-:W-:Y:S02]  /*1ea0*/  @!P1 LEA.HI.X R29, R26, c[0x0][0x16c], R7, 0x1, P0 ;  /* 0x00005b001a1d9a11 */ /* 0x000fe400000f0c07 */
[----:B------:R-:W-:Y:S01]  /*1eb0*/  ISETP.GE.AND P4, PT, R12, R5, PT ;  /* 0x000000050c00720c */ /* 0x000fe20003f86270 */
[----:B------:R4:W-:Y:S01]  /*1ec0*/  @!P3 LDGSTS.E.BYPASS.LTC128B.128 [R237+0xc800], [R22.64+0x100] ;  /* 0x0c80010016edbfae */ /* 0x0009e2000b901d4c */
[----:B------:R-:W-:Y:S02]  /*1ed0*/  LEA.HI R12, R8, R91, RZ, 0x4 ;  /* 0x0000005b080c7211 */ /* 0x000fe400078f20ff */
[-C--:B------:R-:W-:Y:S01]  /*1ee0*/  ISETP.GE.AND P0, PT, R16, R5.reuse, PT ;  /* 0x000000051000720c */ /* 0x080fe20003f06270 */
[----:B------:R4:W-:Y:S01]  /*1ef0*/  @!P3 LDGSTS.E.BYPASS.LTC128B.128 [R237+0xe800], [R22.64+0x180] ;  /* 0x0e80018016edbfae */ /* 0x0009e2000b901d4c */
[----:B------:R-:W-:Y:S01]  /*1f00*/  ISETP.GE.AND P3, PT, R10, R5, PT ;  /* 0x000000050a00720c */ /* 0x000fe20003f66270 */
[----:B------:R-:W-:Y:S01]  /*1f10*/  IMAD.MOV.U32 R5, RZ, RZ, 0x20 ;  /* 0x00000020ff057424 */ /* 0x000fe200078e00ff */
[----:B------:R-:W-:Y:S01]  /*1f20*/  LOP3.LUT R10, R12, 0xfffffff0, RZ, 0xc0, !PT ;  /* 0xfffffff00c0a7812 */ /* 0x000fe200078ec0ff */
[----:B------:R3:W-:Y:S01]  /*1f30*/  @!P2 LDGSTS.E.BYPASS.LTC128B.128 [R237+0x9000], [R30.64] ;  /* 0x090000001eedafae */ /* 0x0007e2000b901d4c */
[----:B------:R-:W-:Y:S01]  /*1f40*/  SHF.R.S32.HI R11, RZ, 0x4, R12 ;  /* 0x00000004ff0b7819 */ /* 0x000fe2000001140c */
[----:B------:R-:W-:-:S02]  /*1f50*/  IMAD.WIDE.U32 R14, R5, c[0x0][0x1a0], RZ ;  /* 0x00006800050e7a25 */ /* 0x000fc400078e00ff */
[----:B------:R3:W-:Y:S01]  /*1f60*/  @!P2 LDGSTS.E.BYPASS.LTC128B.128 [R237+0xb000], [R30.64+0x80] ;  /* 0x0b0000801eedafae */ /* 0x0007e2000b901d4c */
[----:B------:R-:W-:Y:S01]  /*1f70*/  LEA.HI R12, R12, R11, RZ, 0x1 ;  /* 0x0000000b0c0c7211 */ /* 0x000fe200078f08ff */
[----:B------:R-:W-:Y:S02]  /*1f80*/  IMAD.IADD R85, R91, 0x1, -R10 ;  /* 0x000000015b557824 */ /* 0x000fe400078e0a0a */
[----:B------:R3:W-:Y:S01]  /*1f90*/  @!P2 LDGSTS.E.BYPASS.LTC128B.128 [R237+0xd000], [R30.64+0x100] ;  /* 0x0d0001001eedafae */ /* 0x0007e2000b901d4c */
[----:B------:R-:W-:Y:S01]  /*1fa0*/  IMAD.SHL.U32 R10, R0, 0x40, RZ ;  /* 0x00000040000a7824 */ /* 0x000fe200078e00ff */
[----:B------:R-:W-:Y:S01]  /*1fb0*/  LOP3.LUT R12, R12, 0xfffffffe, RZ, 0xc0, !PT ;  /* 0xfffffffe0c0c7812 */ /* 0x000fe200078ec0ff */
[----:B------:R-:W-:Y:S01]  /*1fc0*/  IMAD R7, R5, c[0x0][0x1a4], RZ ;  /* 0x0000690005077a24 */ /* 0x000fe200078e02ff */
[----:B------:R3:W-:Y:S01]  /*1fd0*/  @!P2 LDGSTS.E.BYPASS.LTC128B.128 [R237+0xf000], [R30.64+0x180] ;  /* 0x0f0001801eedafae */ /* 0x0007e2000b901d4c */
[----:B------:R-:W-:Y:S02]  /*1fe0*/  SHF.R.S32.HI R90, RZ, 0x1f, R85 ;  /* 0x0000001fff5a7819 */ /* 0x000fe40000011455 */
[----:B------:R-:W-:Y:S01]  /*1ff0*/  LOP3.LUT R16, R10, 0x1c0, RZ, 0xc0, !PT ;  /* 0x000001c00a107812 */ /* 0x000fe200078ec0ff */
[----:B------:R3:W-:Y:S01]  /*2000*/  @!P1 LDGSTS.E.BYPASS.LTC128B.128 [R237+0x9800], [R28.64] ;  /* 0x098000001ced9fae */ /* 0x0007e2000b901d4c */
[----:B------:R-:W-:Y:S01]  /*2010*/  LEA.HI R90, R90, R85, RZ, 0x3 ;  /* 0x000000555a5a7211 */ /* 0x000fe200078f18ff */
[----:B------:R-:W-:Y:S01]  /*2020*/  IMAD.IADD R11, R11, 0x1, -R12 ;  /* 0x000000010b0b7824 */ /* 0x000fe200078e0a0c */
[----:B------:R-:W-:Y:S01]  /*2030*/  LOP3.LUT R9, R16, 0x8, R9, 0xf8, !PT ;  /* 0x0000000810097812 */ /* 0x000fe200078ef809 */
[----:B------:R3:W-:Y:S01]  /*2040*/  @!P1 LDGSTS.E.BYPASS.LTC128B.128 [R237+0xb800], [R28.64+0x80] ;  /* 0x0b8000801ced9fae */ /* 0x0007e2000b901d4c */
[C---:B------:R-:W-:Y:S01]  /*2050*/  LOP3.LUT R10, R90.reuse, 0xfffffff8, RZ, 0xc0, !PT ;  /* 0xfffffff85a0a7812 */ /* 0x040fe200078ec0ff */
[----:B------:R-:W-:Y:S01]  /*2060*/  IMAD.SHL.U32 R90, R90, 0x40, RZ ;  /* 0x000000405a5a7824 */ /* 0x000fe200078e00ff */
[----:B------:R-:W-:Y:S01]  /*2070*/  SHF.R.U32.HI R16, RZ, 0x3, R16 ;  /* 0x00000003ff107819 */ /* 0x000fe20000011610 */
[----:B------:R3:W-:Y:S01]  /*2080*/  @!P1 LDGSTS.E.BYPASS.LTC128B.128 [R237+0xd800], [R28.64+0x100] ;  /* 0x0d8001001ced9fae */ /* 0x0007e2000b901d4c */
[----:B------:R-:W-:Y:S01]  /*2090*/  LEA.HI R12, R8, R91, RZ, 0x5 ;  /* 0x0000005b080c7211 */ /* 0x000fe200078f28ff */
[----:B------:R-:W-:Y:S01]  /*20a0*/  IMAD.IADD R85, R85, 0x1, -R10 ;  /* 0x0000000155557824 */ /* 0x000fe200078e0a0a */
[----:B------:R-:W-:Y:S01]  /*20b0*/  LOP3.LUT R16, R9, R16, RZ, 0x3c, !PT ;  /* 0x0000001009107212 */ /* 0x000fe200078e3cff */
[----:B------:R3:W-:Y:S01]  /*20c0*/  @!P1 LDGSTS.E.BYPASS.LTC128B.128 [R237+0xf800], [R28.64+0x180] ;  /* 0x0f8001801ced9fae */ /* 0x0007e2000b901d4c */
[----:B------:R-:W-:Y:S01]  /*20d0*/  @!P5 IADD3 R14, P1, R240, R14, RZ ;  /* 0x0000000ef00ed210 */ /* 0x000fe20007f3e0ff */
[----:B------:R-:W-:Y:S01]  /*20e0*/  IMAD.SHL.U32 R8, R11, 0x8, RZ ;  /* 0x000000080b087824 */ /* 0x000fe200078e00ff */
[----:B------:R-:W-:Y:S01]  /*20f0*/  LOP3.LUT R90, R90, 0xfffffe00, RZ, 0xc0, !PT ;  /* 0xfffffe005a5a7812 */ /* 0x000fe200078ec0ff */
[----:B------:R-:W0:Y:S01]  /*2100*/  LDGDEPBAR ;  /* 0x00000000000079af */ /* 0x000e220000000000 */
[----:B------:R-:W-:Y:S01]  /*2110*/  @!P5 IADD3.X R15, R241, R15, R7, P1, !PT ;  /* 0x0000000ff10fd210 */ /* 0x000fe20000ffe407 */
[----:B------:R-:W-:-:S02]  /*2120*/  IMAD R233, R11, 0x200, R16 ;  /* 0x000002000be97824 */ /* 0x000fc400078e0210 */
[----:B------:R-:W-:Y:S02]  /*2130*/  @!P4 IMAD.MOV.U32 R9, RZ, RZ, c[0x0][0x1a0] ;  /* 0x00006800ff09c624 */ /* 0x000fe400078e00ff */
[----:B------:R-:W-:Y:S02]  /*2140*/  @!P3 IMAD.MOV.U32 R11, RZ, RZ, c[0x0][0x1a0] ;  /* 0x00006800ff0bb624 */ /* 0x000fe400078e00ff */
[----:B------:R-:W-:Y:S02]  /*2150*/  @!P4 IMAD.MOV.U32 R7, RZ, RZ, c[0x0][0x1a4] ;  /* 0x00006900ff07c624 */ /* 0x000fe400078e00ff */
[C---:B------:R-:W-:Y:S01]  /*2160*/  R2P PR, R85.reuse, 0x6 ;  /* 0x0000000655007804 */ /* 0x040fe20000000000 */
[----:B------:R-:W-:Y:S02]  /*2170*/  IMAD.SHL.U32 R85, R85, 0x40, RZ ;  /* 0x0000004055557824 */ /* 0x000fe400078e00ff */
[----:B-1----:R-:W-:Y:S01]  /*2180*/  @!P3 IMAD.WIDE.U32 R18, R11, 0x60, R240 ;  /* 0x000000600b12b825 */ /* 0x002fe200078e00f0 */
[----:B------:R-:W-:-:S02]  /*2190*/  SHF.R.S32.HI R11, RZ, 0x5, R12 ;  /* 0x00000005ff0b7819 */ /* 0x000fc4000001140c */
[----:B------:R-:W-:Y:S01]  /*21a0*/  LOP3.LUT R85, R85, 0x1c0, RZ, 0xc0, !PT ;  /* 0x000001c055557812 */ /* 0x000fe200078ec0ff */
[----:B------:R-:W-:Y:S01]  /*21b0*/  @!P3 IMAD.MOV.U32 R10, RZ, RZ, c[0x0][0x1a4] ;  /* 0x00006900ff0ab624 */ /* 0x000fe200078e00ff */
[----:B------:R-:W-:Y:S01]  /*21c0*/  SEL R5, R5, 0xffffffe0, !P2 ;  /* 0xffffffe005057807 */ /* 0x000fe20005000000 */
[----:B------:R-:W-:Y:S01]  /*21d0*/  IMAD R234, R11, 0x400, R90 ;  /* 0x000004000bea7824 */ /* 0x000fe200078e025a */
[----:B------:R-:W-:Y:S01]  /*21e0*/  LOP3.LUT R8, R85, 0x8, R8, 0xf8, !PT ;  /* 0x0000000855087812 */ /* 0x000fe200078ef808 */
[----:B------:R-:W-:Y:S01]  /*21f0*/  @!P3 IMAD R10, R10, 0x60, RZ ;  /* 0x000000600a0ab824 */ /* 0x000fe200078e02ff */
[----:B------:R-:W-:Y:S01]  /*2200*/  SHF.R.U32.HI R85, RZ, 0x3, R85 ;  /* 0x00000003ff557819 */ /* 0x000fe20000011655 */
[----:B------:R-:W-:Y:S01]  /*2210*/  @!P3 IMAD.MOV.U32 R12, RZ, RZ, R18 ;  /* 0x000000ffff0cb224 */ /* 0x000fe200078e0012 */
[----:B------:R-:W-:-:S04]  /*2220*/  DEPBAR.LE SB0, 0x0 ;  /* 0x000080000000791a */ /* 0x000fc80000000000 */
[----:B------:R-:W-:Y:S01]  /*2230*/  BAR.SYNC.DEFER_BLOCKING 0x0 ;  /* 0x0000000000007b1d */ /* 0x000fe20000010000 */
[----:B------:R-:W-:Y:S01]  /*2240*/  LOP3.LUT R85, R8, R85, RZ, 0x3c, !PT ;  /* 0x0000005508557212 */ /* 0x000fe200078e3cff */
[----:B------:R-:W-:Y:S02]  /*2250*/  @!P3 IMAD.IADD R13, R19, 0x1, R10 ;  /* 0x00000001130db824 */ /* 0x000fe400078e020a */
[----:B------:R-:W-:Y:S02]  /*2260*/  IMAD.SHL.U32 R233, R233, 0x2, RZ ;  /* 0x00000002e9e97824 */ /* 0x000fe400078e00ff */
[----:B------:R-:W-:Y:S02]  /*2270*/  IMAD.IADD R234, R85, 0x1, R234 ;  /* 0x0000000155ea7824 */ /* 0x000fe400078e02ea */
[----:B------:R-:W-:Y:S01]  /*2280*/  IMAD.SHL.U32 R91, R91, 0x2, RZ ;  /* 0x000000025b5b7824 */ /* 0x000fe200078e00ff */
[----:B------:R-:W-:Y:S01]  /*2290*/  IADD3 R231, R233, 0x8020, RZ ;  /* 0x00008020e9e77810 */ /* 0x000fe20007ffe0ff */
[----:B------:R-:W-:-:S03]  /*22a0*/  IMAD.SHL.U32 R234, R234, 0x2, RZ ;  /* 0x00000002eaea7824 */ /* 0x000fc600078e00ff */
[----:B------:R-:W-:Y:S01]  /*22b0*/  LOP3.LUT R91, R91, 0x6, RZ, 0xc0, !PT ;  /* 0x000000065b5b7812 */ /* 0x000fe200078ec0ff */
[----:B------:R-:W-:Y:S01]  /*22c0*/  IMAD R230, R5, 0x2, R234 ;  /* 0x0000000205e67824 */ /* 0x000fe200078e02ea */
[----:B------:R-:W-:Y:S04]  /*22d0*/  @P0 STS.128 [R237+0x10000], RZ ;  /* 0x010000ffed000388 */ /* 0x000fe80000000c00 */
[----:B------:R-:W-:Y:S04]  /*22e0*/  @P0 STS.128 [R237+0x12000], RZ ;  /* 0x012000ffed000388 */ /* 0x000fe80000000c00 */
[----:B------:R-:W-:Y:S04]  /*22f0*/  @P0 STS.128 [R237+0x14000], RZ ;  /* 0x014000ffed000388 */ /* 0x000fe80000000c00 */
[----:B------:R-:W-:Y:S04]  /*2300*/  @P0 STS.128 [R237+0x16000], RZ ;  /* 0x016000ffed000388 */ /* 0x000fe80000000c00 */
[----:B------:R-:W-:Y:S01]  /*2310*/  @!PT LDS RZ, [RZ] ;  /* 0x00000000fffff984 */ /* 0x000fe20000000800 */
[----:B------:R-:W-:Y:S01]  /*2320*/  @!PT LDS RZ, [RZ] ;  /* 0x00000000fffff984 */ /* 0x000fe20000000800 */
[----:B------:R-:W-:Y:S01]  /*2330*/  @!PT LDS RZ, [RZ] ;  /* 0x00000000fffff984 */ /* 0x000fe20000000800 */
[----:B------:R1:W-:Y:S04]  /*2340*/  @!P0 LDGSTS.E.BYPASS.LTC128B.128 [R237+0x10000], [R240.64] ;  /* 0x10000000f0ed8fae */ /* 0x0003e8000b901d4c */
[----:B------:R1:W-:Y:S04]  /*2350*/  @!P0 LDGSTS.E.BYPASS.LTC128B.128 [R237+0x12000], [R240.64+0x80] ;  /* 0x12000080f0ed8fae */ /* 0x0003e8000b901d4c */
[----:B------:R1:W-:Y:S04]  /*2360*/  @!P0 LDGSTS.E.BYPASS.LTC128B.128 [R237+0x14000], [R240.64+0x100] ;  /* 0x14000100f0ed8fae */ /* 0x0003e8000b901d4c */
[----:B------:R1:W-:Y:S01]  /*2370*/  @!P0 LDGSTS.E.BYPASS.LTC128B.128 [R237+0x16000], [R240.64+0x180] ;  /* 0x16000180f0ed8fae */ /* 0x0003e2000b901d4c */
[----:B------:R-:W-:-:S03]  /*2380*/  @!P4 LEA R16, P0, R9, R240, 0x6 ;  /* 0x000000f00910c211 */ /* 0x000fc600078030ff */
[----:B------:R-:W-:Y:S01]  /*2390*/  @P5 STS.128 [R237+0x10800], RZ ;  /* 0x010800ffed005388 */ /* 0x000fe20000000c00 */
[----:B------:R-:W-:Y:S01]  /*23a0*/  @!P4 LEA.HI.X R17, R9, R241, R7, 0x6, P0 ;  /* 0x000000f10911c211 */ /* 0x000fe200000f3407 */
[----:B------:R-:W-:Y:S02]  /*23b0*/  IMAD.MOV.U32 R7, RZ, RZ, 0x10 ;  /* 0x00000010ff077424 */ /* 0x000fe400078e00ff */
[----:B------:R-:W-:Y:S03]  /*23c0*/  @P5 STS.128 [R237+0x12800], RZ ;  /* 0x012800ffed005388 */ /* 0x000fe60000000c00 */
[----:B------:R-:W-:Y:S01]  /*23d0*/  SEL R7, R7, 0xfffffff0, !P1 ;  /* 0xfffffff007077807 */ /* 0x000fe20004800000 */
[----:B------:R-:W-:Y:S02]  /*23e0*/  @P5 STS.128 [R237+0x14800], RZ ;  /* 0x014800ffed005388 */ /* 0x000fe40000000c00 */
[----:B------:R-:W-:-:S02]  /*23f0*/  R2P PR, R0, 0x6 ;  /* 0x0000000600007804 */ /* 0x000fc40000000000 */
[----:B------:R-:W-:Y:S01]  /*2400*/  @P5 STS.128 [R237+0x16800], RZ ;  /* 0x016800ffed005388 */ /* 0x000fe20000000c00 */
[----:B------:R-:W-:Y:S01]  /*2410*/  IADD3 R0, R233, 0x8000, RZ ;  /* 0x00008000e9007810 */ /* 0x000fe20007ffe0ff */
[----:B------:R-:W-:Y:S02]  /*2420*/  IMAD R232, R7, 0x2, R234 ;  /* 0x0000000207e87824 */ /* 0x000fe400078e02ea */
[----:B------:R-:W-:Y:S01]  /*2430*/  @!PT LDS RZ, [RZ] ;  /* 0x00000000fffff984 */ /* 0x000fe20000000800 */
[----:B------:R-:W-:Y:S01]  /*2440*/  @!PT LDS RZ, [RZ] ;  /* 0x00000000fffff984 */ /* 0x000fe20000000800 */
[----:B------:R-:W-:Y:S01]  /*2450*/  @!PT LDS RZ, [RZ] ;  /* 0x00000000fffff984 */ /* 0x000fe20000000800 */
[----:B------:R1:W-:Y:S02]  /*2460*/  @!P5 LDGSTS.E.BYPASS.LTC128B.128 [R237+0x10800], [R14.64] ;  /* 0x108000000eeddfae */ /* 0x0003e4000b901d4c */
[----:B------:R-:W-:Y:S02]  /*2470*/  IMAD R229, R5, 0x2, R232 ;  /* 0x0000000205e57824 */ /* 0x000fe400078e02e8 */
[----:B------:R1:W-:Y:S03]  /*2480*/  @!P5 LDGSTS.E.BYPASS.LTC128B.128 [R237+0x12800], [R14.64+0x80] ;  /* 0x128000800eeddfae */ /* 0x0003e6000b901d4c */
[----:B------:R-:W-:Y:S01]  /*2490*/  @P1 IADD3 R231, R0, -0x20, RZ ;  /* 0xffffffe000e71810 */ /* 0x000fe20007ffe0ff */
[----:B------:R1:W-:Y:S01]  /*24a0*/  @!P5 LDGSTS.E.BYPASS.LTC128B.128 [R237+0x14800], [R14.64+0x100] ;  /* 0x148001000eeddfae */ /* 0x0003e2000b901d4c */
[----:B------:R-:W-:-:S02]  /*24b0*/  IMAD.MOV.U32 R0, RZ, RZ, 0x40 ;  /* 0x00000040ff007424 */ /* 0x000fc400078e00ff */
[C---:B------:R-:W-:Y:S01]  /*24c0*/  IADD3 R223, R231.reuse, 0x800, RZ ;  /* 0x00000800e7df7810 */ /* 0x040fe20007ffe0ff */
[----:B------:R1:W-:Y:S01]  /*24d0*/  @!P5 LDGSTS.E.BYPASS.LTC128B.128 [R237+0x16800], [R14.64+0x180] ;  /* 0x168001800eeddfae */ /* 0x0003e2000b901d4c */
[C---:B------:R-:W-:Y:S02]  /*24e0*/  IADD3 R222, R231.reuse, 0x1000, RZ ;  /* 0x00001000e7de7810 */ /* 0x040fe40007ffe0ff */
[----:B------:R-:W-:Y:S01]  /*24f0*/  SEL R0, R0, 0xffffffc0, !P2 ;  /* 0xffffffc000007807 */ /* 0x000fe20005000000 */
[----:B------:R-:W-:Y:S01]  /*2500*/  @P4 STS.128 [R237+0x11000], RZ ;  /* 0x011000ffed004388 */ /* 0x000fe20000000c00 */
[C---:B------:R-:W-:Y:S02]  /*2510*/  IADD3 R221, R231.reuse, 0x1800, RZ ;  /* 0x00001800e7dd7810 */ /* 0x040fe40007ffe0ff */
[----:B------:R-:W-:Y:S01]  /*2520*/  IADD3 R219, R231, 0x2000, RZ ;  /* 0x00002000e7db7810 */ /* 0x000fe20007ffe0ff */
[----:B------:R-:W-:Y:S01]  /*2530*/  @P4 STS.128 [R237+0x13000], RZ ;  /* 0x013000ffed004388 */ /* 0x000fe20000000c00 */
[----:B------:R-:W-:Y:S01]  /*2540*/  IMAD.IADD R227, R233, 0x1, R0 ;  /* 0x00000001e9e37824 */ /* 0x000fe200078e0200 */
[C---:B------:R-:W-:Y:S01]  /*2550*/  IADD3 R218, R231.reuse, 0x2800, RZ ;  /* 0x00002800e7da7810 */ /* 0x040fe20007ffe0ff */
[----:B------:R-:W-:Y:S01]  /*2560*/  IMAD.IADD R220, R0, 0x1, R231 ;  /* 0x0000000100dc7824 */ /* 0x000fe200078e02e7 */
[----:B------:R-:W-:Y:S01]  /*2570*/  @P4 STS.128 [R237+0x15000], RZ ;  /* 0x015000ffed004388 */ /* 0x000fe20000000c00 */
[----:B------:R-:W-:Y:S01]  /*2580*/  IMAD R0, R2, 0x40, R91 ;  /* 0x0000004002007824 */ /* 0x000fe200078e025b */
[----:B------:R-:W-:-:S02]  /*2590*/  IADD3 R217, R231, 0x3000, RZ ;  /* 0x00003000e7d97810 */ /* 0x000fc40007ffe0ff */
[----:B------:R-:W-:Y:S01]  /*25a0*/  @P4 STS.128 [R237+0x17000], RZ ;  /* 0x017000ffed004388 */ /* 0x000fe20000000c00 */
[C---:B------:R-:W-:Y:S02]  /*25b0*/  IADD3 R216, R231.reuse, 0x3800, RZ ;  /* 0x00003800e7d87810 */ /* 0x040fe40007ffe0ff */
[C---:B------:R-:W-:Y:S01]  /*25c0*/  IADD3 R215, R231.reuse, 0x4000, RZ ;  /* 0x00004000e7d77810 */ /* 0x040fe20007ffe0ff */
[----:B------:R-:W-:Y:S01]  /*25d0*/  @!PT LDS RZ, [RZ] ;  /* 0x00000000fffff984 */ /* 0x000fe20000000800 */
[----:B------:R-:W-:Y:S01]  /*25e0*/  @!PT LDS RZ, [RZ] ;  /* 0x00000000fffff984 */ /* 0x000fe20000000800 */
[----:B------:R-:W-:Y:S01]  /*25f0*/  @!PT LDS RZ, [RZ] ;  /* 0x00000000fffff984 */ /* 0x000fe20000000800 */
[----:B------:R1:W-:Y:S01]  /*2600*/  @!P4 LDGSTS.E.BYPASS.LTC128B.128 [R237+0x11000], [R16.64] ;  /* 0x1100000010edcfae */ /* 0x0003e2000b901d4c */
[C---:B------:R-:W-:Y:S02]  /*2610*/  IADD3 R214, R231.reuse, 0x4800, RZ ;  /* 0x00004800e7d67810 */ /* 0x040fe40007ffe0ff */
[C---:B------:R-:W-:Y:S01]  /*2620*/  IADD3 R213, R231.reuse, 0x5000, RZ ;  /* 0x00005000e7d57810 */ /* 0x040fe20007ffe0ff */
[----:B------:R1:W-:Y:S01]  /*2630*/  @!P4 LDGSTS.E.BYPASS.LTC128B.128 [R237+0x13000], [R16.64+0x80] ;  /* 0x1300008010edcfae */ /* 0x0003e2000b901d4c */
[C---:B------:R-:W-:Y:S02]  /*2640*/  IADD3 R212, R231.reuse, 0x5800, RZ ;  /* 0x00005800e7d47810 */ /* 0x040fe40007ffe0ff */
[C---:B------:R-:W-:Y:S01]  /*2650*/  IADD3 R211, R231.reuse, 0x6000, RZ ;  /* 0x00006000e7d37810 */ /* 0x040fe20007ffe0ff */
[----:B------:R1:W-:Y:S01]  /*2660*/  @!P4 LDGSTS.E.BYPASS.LTC128B.128 [R237+0x15000], [R16.64+0x100] ;  /* 0x1500010010edcfae */ /* 0x0003e2000b901d4c */
[----:B------:R-:W-:-:S02]  /*2670*/  IADD3 R210, R231, 0x6800, RZ ;  /* 0x00006800e7d27810 */ /* 0x000fc40007ffe0ff */
[C---:B------:R-:W-:Y:S01]  /*2680*/  IADD3 R209, R231.reuse, 0x7000, RZ ;  /* 0x00007000e7d17810 */ /* 0x040fe20007ffe0ff */
[----:B------:R1:W-:Y:S01]  /*2690*/  @!P4 LDGSTS.E.BYPASS.LTC128B.128 [R237+0x17000], [R16.64+0x180] ;  /* 0x1700018010edcfae */ /* 0x0003e2000b901d4c */
[----:B------:R-:W-:-:S03]  /*26a0*/  IADD3 R208, R231, 0x7800, RZ ;  /* 0x00007800e7d07810 */ /* 0x000fc60007ffe0ff */
        /* <DEDUP_REMOVED lines=10> */
[----:B------:R1:W-:Y:S04]  /*2750*/  @!P3 LDGSTS.E.BYPASS.LTC128B.128 [R237+0x17800], [R12.64+0x180] ;  /* 0x178001800cedbfae */ /* 0x0003e8000b901d4c */
[----:B--2---:R-:W-:Y:S04]  /*2760*/  LDSM.16.M88.4 R24, [R234] ;  /* 0x00000000ea18783b */ /* 0x004fe80000000200 */
[----:B------:R-:W2:Y:S04]  /*2770*/  LDSM.16.M88.4 R72, [R233+0x8000] ;  /* 0x00800000e948783b */ /* 0x000ea80000000200 */
[----:B------:R-:W3:Y:S04]  /*2780*/  LDSM.16.M88.4 R40, [R233+0x8800] ;  /* 0x00880000e928783b */ /* 0x000ee80000000200 */
[----:B------:R-:W3:Y:S04]  /*2790*/  LDSM.16.M88.4 R32, [R233+0x9000] ;  /* 0x00900000e920783b */ /* 0x000ee80000000200 */
[----:B------:R-:W-:Y:S04]  /*27a0*/  LDSM.16.M88.4 R60, [R232] ;  /* 0x00000000e83c783b */ /* 0x000fe80000000200 */
[----:B------:R-:W-:Y:S04]  /*27b0*/  LDSM.16.M88.4 R64, [R231] ;  /* 0x00000000e740783b */ /* 0x000fe80000000200 */
[----:B-1----:R-:W1:Y:S04]  /*27c0*/  LDSM.16.M88.4 R12, [R233+0x9800] ;  /* 0x00980000e90c783b */ /* 0x002e680000000200 */
[----:B------:R-:W1:Y:S04]  /*27d0*/  LDSM.16.M88.4 R56, [R231+0x800] ;  /* 0x00080000e738783b */ /* 0x000e680000000200 */
[----:B------:R-:W1:Y:S04]  /*27e0*/  LDSM.16.M88.4 R48, [R231+0x1800] ;  /* 0x00180000e730783b */ /* 0x000e680000000200 */
[----:B------:R-:W1:Y:S04]  /*27f0*/  LDSM.16.M88.4 R52, [R231+0x1000] ;  /* 0x00100000e734783b */ /* 0x000e680000000200 */
[----:B----4-:R-:W-:Y:S01]  /*2800*/  LDSM.16.M88.4 R20, [R230] ;  /* 0x00000000e614783b */ /* 0x010fe20000000200 */
[C---:B--2---:R-:W-:Y:S03]  /*2810*/  HMMA.16816.F32.BF16 R8, R24.reuse, R72, RZ ;  /* 0x000000481808723c */ /* 0x044fe600000418ff */
[----:B------:R-:W2:Y:S04]  /*2820*/  LDSM.16.M88.4 R16, [R227+0x8000] ;  /* 0x00800000e310783b */ /* 0x000ea80000000200 */
[----:B------:R-:W-:Y:S01]  /*2830*/  LDSM.16.M88.4 R80, [R227+0x9000] ;  /* 0x00900000e350783b */ /* 0x000fe20000000200 */
[C---:B------:R-:W-:Y:S03]  /*2840*/  HMMA.16816.F32.BF16 R72, R24.reuse, R74, RZ ;  /* 0x0000004a1848723c */ /* 0x040fe600000418ff */
[----:B------:R-:W-:Y:S04]  /*2850*/  LDSM.16.M88.4 R76, [R227+0x9800] ;  /* 0x00980000e34c783b */ /* 0x000fe80000000200 */
[----:B------:R-:W-:Y:S01]  /*2860*/  LDSM.16.M88.4 R68, [R229] ;  /* 0x00000000e544783b */ /* 0x000fe20000000200 */
[C---:B---3--:R-:W-:Y:S03]  /*2870*/  HMMA.16816.F32.BF16 R44, R24.reuse, R40, RZ ;  /* 0x00000028182c723c */ /* 0x048fe600000418ff */
[----:B------:R-:W0:Y:S05]  /*2880*/  LDGDEPBAR ;  /* 0x00000000000079af */ /* 0x000e2a0000000000 */
[C---:B------:R-:W-:Y:S08]  /*2890*/  HMMA.16816.F32.BF16 R40, R24.reuse, R42, RZ ;  /* 0x0000002a1828723c */ /* 0x040ff000000418ff */
[C---:B------:R-:W-:Y:S08]  /*28a0*/  HMMA.16816.F32.BF16 R36, R24.reuse, R32, RZ ;  /* 0x000000201824723c */ /* 0x040ff000000418ff */
[C---:B------:R-:W-:Y:S08]  /*28b0*/  HMMA.16816.F32.BF16 R32, R24.reuse, R34, RZ ;  /* 0x000000221820723c */ /* 0x040ff000000418ff */
[C---:B-1----:R-:W-:Y:S08]  /*28c0*/  HMMA.16816.F32.BF16 R28, R24.reuse, R12, RZ ;  /* 0x0000000c181c723c */ /* 0x042ff000000418ff */
[----:B------:R-:W-:Y:S01]  /*28d0*/  HMMA.16816.F32.BF16 R24, R24, R14, RZ ;  /* 0x0000000e1818723c */ /* 0x000fe200000418ff */
[----:B------:R-:W1:Y:S07]  /*28e0*/  LDSM.16.M88.4 R12, [R227+0x8800] ;  /* 0x00880000e30c783b */ /* 0x000e6e0000000200 */
[C---:B------:R-:W-:Y:S08]  /*28f0*/  HMMA.16816.F32.BF16 R8, R60.reuse, R64, R8 ;  /* 0x000000403c08723c */ /* 0x040ff00000041808 */
[C---:B------:R-:W-:Y:S01]  /*2900*/  HMMA.16816.F32.BF16 R72, R60.reuse, R66, R72 ;  /* 0x000000423c48723c */ /* 0x040fe20000041848 */
[----:B------:R-:W-:Y:S07]  /*2910*/  LDSM.16.M88.4 R64, [R220] ;  /* 0x00000000dc40783b */ /* 0x000fee0000000200 */
        /* <DEDUP_REMOVED lines=8> */
[----:B------:R-:W-:Y:S04]  /*29a0*/  LDSM.16.M88.4 R52, [R233+0xa000] ;  /* 0x00a00000e934783b */ /* 0x000fe80000000200 */
[----:B------:R-:W-:Y:S03]  /*29b0*/  LDSM.16.M88.4 R60, [R233+0xb000] ;  /* 0x00b00000e93c783b */ /* 0x000fe60000000200 */
[C---:B--2---:R-:W-:Y:S08]  /*29c0*/  HMMA.16816.F32.BF16 R8, R20.reuse, R16, R8 ;  /* 0x000000101408723c */ /* 0x044ff00000041808 */
[C---:B------:R-:W-:Y:S01]  /*29d0*/  HMMA.16816.F32.BF16 R72, R20.reuse, R18, R72 ;  /* 0x000000121448723c */ /* 0x040fe20000041848 */
[----:B------:R-:W2:Y:S07]  /*29e0*/  LDSM.16.M88.4 R16, [R220+0x1000] ;  /* 0x00100000dc10783b */ /* 0x000eae0000000200 */
[C---:B-1----:R-:W-:Y:S08]  /*29f0*/  HMMA.16816.F32.BF16 R44, R20.reuse, R12, R44 ;  /* 0x0000000c142c723c */ /* 0x042ff0000004182c */
[C---:B------:R-:W-:Y:S01]  /*2a00*/  HMMA.16816.F32.BF16 R40, R20.reuse, R14, R40 ;  /* 0x0000000e1428723c */ /* 0x040fe20000041828 */
[----:B------:R-:W1:Y:S07]  /*2a10*/  LDSM.16.M88.4 R12, [R220+0x1800] ;  /* 0x00180000dc0c783b */ /* 0x000e6e0000000200 */
[C---:B------:R-:W-:Y:S08]  /*2a20*/  HMMA.16816.F32.BF16 R36, R20.reuse, R80, R36 ;  /* 0x000000501424723c */ /* 0x040ff00000041824 */
[C---:B------:R-:W-:Y:S08]  /*2a30*/  HMMA.16816.F32.BF16 R32, R20.reuse, R82, R32 ;  /* 0x000000521420723c */ /* 0x040ff00000041820 */
[C---:B------:R-:W-:Y:S08]  /*2a40*/  HMMA.16816.F32.BF16 R28, R20.reuse, R76, R28 ;  /* 0x0000004c141c723c */ /* 0x040ff0000004181c */
[----:B------:R-:W-:Y:S01]  /*2a50*/  HMMA.16816.F32.BF16 R48, R20, R78, R48 ;  /* 0x0000004e1430723c */ /* 0x000fe20000041830 */
[----:B------:R-:W4:Y:S07]  /*2a60*/  LDSM.16.M88.4 R20, [R233+0xa800] ;  /* 0x00a80000e914783b */ /* 0x000f2e0000000200 */
[C---:B---3--:R-:W-:Y:S08]  /*2a70*/  HMMA.16816.F32.BF16 R44, R68.reuse, R24, R44 ;  /* 0x00000018442c723c */ /* 0x048ff0000004182c */
[C---:B------:R-:W-:Y:S01]  /*2a80*/  HMMA.16816.F32.BF16 R40, R68.reuse, R26, R40 ;  /* 0x0000001a4428723c */ /* 0x040fe20000041828 */
[----:B------:R-:W3:Y:S07]  /*2a90*/  LDSM.16.M88.4 R24, [R233+0xb800] ;  /* 0x00b80000e918783b */ /* 0x000eee0000000200 */
[C---:B------:R-:W-:Y:S08]  /*2aa0*/  HMMA.16816.F32.BF16 R8, R68.reuse, R64, R8 ;  /* 0x000000404408723c */ /* 0x040ff00000041808 */
[C---:B------:R-:W-:Y:S01]  /*2ab0*/  HMMA.16816.F32.BF16 R72, R68.reuse, R66, R72 ;  /* 0x000000424448723c */ /* 0x040fe20000041848 */
[----:B------:R-:W-:Y:S07]  /*2ac0*/  LDSM.16.M88.4 R64, [R232+0x2000] ;  /* 0x00200000e840783b */ /* 0x000fee0000000200 */
[C---:B--2---:R-:W-:Y:S08]  /*2ad0*/  HMMA.16816.F32.BF16 R36, R68.reuse, R16, R36 ;  /* 0x000000104424723c */ /* 0x044ff00000041824 */
[C---:B------:R-:W-:Y:S01]  /*2ae0*/  HMMA.16816.F32.BF16 R76, R68.reuse, R18, R32 ;  /* 0x00000012444c723c */ /* 0x040fe20000041820 */
[----:B------:R-:W2:Y:S04]  /*2af0*/  LDSM.16.M88.4 R32, [R231+0x2000] ;  /* 0x00200000e720783b */ /* 0x000ea80000000200 */
[----:B------:R-:W2:Y:S03]  /*2b00*/  LDSM.16.M88.4 R16, [R231+0x2800] ;  /* 0x00280000e710783b */ /* 0x000ea60000000200 */
[C---:B-1----:R-:W-:Y:S08]  /*2b10*/  HMMA.16816.F32.BF16 R28, R68.reuse, R12, R28 ;  /* 0x0000000c441c723c */ /* 0x042ff0000004181c */
[----:B------:R-:W-:Y:S01]  /*2b20*/  HMMA.16816.F32.BF16 R48, R68, R14, R48 ;  /* 0x0000000e4430723c */ /* 0x000fe20000041830 */
[----:B------:R-:W1:Y:S04]  /*2b30*/  LDSM.16.M88.4 R12, [R231+0x3000] ;  /* 0x00300000e70c783b */ /* 0x000e680000000200 */
[----:B------:R-:W-:Y:S03]  /*2b40*/  LDSM.16.M88.4 R68, [R220+0x5800] ;  /* 0x00580000dc44783b */ /* 0x000fe60000000200 */
[C---:B------:R-:W-:Y:S08]  /*2b50*/  HMMA.16816.F32.BF16 R8, R56.reuse, R52, R8 ;  /* 0x000000343808723c */ /* 0x040ff00000041808 */
[C---:B------:R-:W-:Y:S01]  /*2b60*/  HMMA.16816.F32.BF16 R72, R56.reuse, R54, R72 ;  /* 0x000000363848723c */ /* 0x040fe20000041848 */
[----:B------:R-:W-:Y:S07]  /*2b70*/  LDSM.16.M88.4 R52, [R230+0x2000] ;  /* 0x00200000e634783b */ /* 0x000fee0000000200 */
[C---:B----4-:R-:W-:Y:S08]  /*2b80*/  HMMA.16816.F32.BF16 R44, R56.reuse, R20, R44 ;  /* 0x00000014382c723c */ /* 0x050ff0000004182c */
[C---:B------:R-:W-:Y:S01]  /*2b90*/  HMMA.16816.F32.BF16 R40, R56.reuse, R22, R40 ;  /* 0x000000163828723c */ /* 0x040fe20000041828 */
[----:B------:R-:W4:Y:S07]  /*2ba0*/  LDSM.16.M88.4 R20, [R231+0x3800] ;  /* 0x00380000e714783b */ /* 0x000f2e0000000200 */
[C---:B------:R-:W-:Y:S08]  /*2bb0*/  HMMA.16816.F32.BF16 R36, R56.reuse, R60, R36 ;  /* 0x0000003c3824723c */ /* 0x040ff00000041824 */
[C---:B------:R-:W-:Y:S08]  /*2bc0*/  HMMA.16816.F32.BF16 R76, R56.reuse, R62, R76 ;  /* 0x0000003e384c723c */ /* 0x040ff0000004184c */
[C---:B---3--:R-:W-:Y:S01]  /*2bd0*/  HMMA.16816.F32.BF16 R60, R56.reuse, R24, R28 ;  /* 0x00000018383c723c */ /* 0x048fe2000004181c */
[----:B------:R-:W3:Y:S07]  /*2be0*/  LDSM.16.M88.4 R28, [R227+0xa000] ;  /* 0x00a00000e31c783b */ /* 0x000eee0000000200 */
[----:B------:R-:W-:Y:S01]  /*2bf0*/  HMMA.16816.F32.BF16 R48, R56, R26, R48 ;  /* 0x0000001a3830723c */ /* 0x000fe20000041830 */
[----:B------:R-:W-:Y:S04]  /*2c00*/  LDSM.16.M88.4 R24, [R227+0xb000] ;  /* 0x00b00000e318783b */ /* 0x000fe80000000200 */
[----:B------:R-:W-:Y:S03]  /*2c10*/  LDSM.16.M88.4 R56, [R220+0x3000] ;  /* 0x00300000dc38783b */ /* 0x000fe60000000200 */
[C---:B--2---:R-:W-:Y:S08]  /*2c20*/  HMMA.16816.F32.BF16 R8, R64.reuse, R32, R8 ;  /* 0x000000204008723c */ /* 0x044ff00000041808 */
[C---:B------:R-:W-:Y:S01]  /*2c30*/  HMMA.16816.F32.BF16 R72, R64.reuse, R34, R72 ;  /* 0x000000224048723c */ /* 0x040fe20000041848 */
[----:B------:R-:W2:Y:S07]  /*2c40*/  LDSM.16.M88.4 R32, [R227+0xa800] ;  /* 0x00a80000e320783b */ /* 0x000eae0000000200 */
[C---:B------:R-:W-:Y:S08]  /*2c50*/  HMMA.16816.F32.BF16 R44, R64.reuse, R16, R44 ;  /* 0x00000010402c723c */ /* 0x040ff0000004182c */
[C---:B------:R-:W-:Y:S01]  /*2c60*/  HMMA.16816.F32.BF16 R40, R64.reuse, R18, R40 ;  /* 0x000000124028723c */ /* 0x040fe20000041828 */
[----:B------:R-:W2:Y:S07]  /*2c70*/  LDSM.16.M88.4 R16, [R227+0xb800] ;  /* 0x00b80000e310783b */ /* 0x000eae0000000200 */
[C---:B-1----:R-:W-:Y:S08]  /*2c80*/  HMMA.16816.F32.BF16 R36, R64.reuse, R12, R36 ;  /* 0x0000000c4024723c */ /* 0x042ff00000041824 */
[C---:B------:R-:W-:Y:S01]  /*2c90*/  HMMA.16816.F32.BF16 R76, R64.reuse, R14, R76 ;  /* 0x0000000e404c723c */ /* 0x040fe2000004184c */
[----:B------:R-:W-:Y:S07]  /*2ca0*/  LDSM.16.M88.4 R12, [R220+0x2000] ;  /* 0x00200000dc0c783b */ /* 0x000fee0000000200 */
[C---:B----4-:R-:W-:Y:S08]  /*2cb0*/  HMMA.16816.F32.BF16 R60, R64.reuse, R20, R60 ;  /* 0x00000014403c723c */ /* 0x050ff0000004183c */
[----:B------:R-:W-:Y:S01]  /*2cc0*/  HMMA.16816.F32.BF16 R48, R64, R22, R48 ;  /* 0x000000164030723c */ /* 0x000fe20000041830 */
[----:B------:R-:W1:Y:S04]  /*2cd0*/  LDSM.16.M88.4 R20, [R229+0x2000] ;  /* 0x00200000e514783b */ /* 0x000e680000000200 */
[----:B------:R-:W4:Y:S03]  /*2ce0*/  LDSM.16.M88.4 R64, [R220+0x2800] ;  /* 0x00280000dc40783b */ /* 0x000f260000000200 */
[C---:B---3--:R-:W-:Y:S08]  /*2cf0*/  HMMA.16816.F32.BF16 R8, R52.reuse, R28, R8 ;  /* 0x0000001c3408723c */ /* 0x048ff00000041808 */
[C---:B------:R-:W-:Y:S01]  /*2d00*/  HMMA.16816.F32.BF16 R72, R52.reuse, R30, R72 ;  /* 0x0000001e3448723c */ /* 0x040fe20000041848 */
[----:B------:R-:W3:Y:S07]  /*2d10*/  LDSM.16.M88.4 R28, [R220+0x3800] ;  /* 0x00380000dc1c783b */ /* 0x000eee0000000200 */
[C---:B--2---:R-:W-:Y:S08]  /*2d20*/  HMMA.16816.F32.BF16 R44, R52.reuse, R32, R44 ;  /* 0x00000020342c723c */ /* 0x044ff0000004182c */
[C---:B------:R-:W-:Y:S01]  /*2d30*/  HMMA.16816.F32.BF16 R40, R52.reuse, R34, R40 ;  /* 0x000000223428723c */ /* 0x040fe20000041828 */
[----:B------:R-:W-:Y:S07]  /*2d40*/  LDSM.16.M88.4 R32, [R234+0x4000] ;  /* 0x00400000ea20783b */ /* 0x000fee0000000200 */
[C---:B------:R-:W-:Y:S08]  /*2d50*/  HMMA.16816.F32.BF16 R36, R52.reuse, R24, R36 ;  /* 0x000000183424723c */ /* 0x040ff00000041824 */
[C---:B------:R-:W-:Y:S01]  /*2d60*/  HMMA.16816.F32.BF16 R76, R52.reuse, R26, R76 ;  /* 0x0000001a344c723c */ /* 0x040fe2000004184c */
[----:B------:R-:W2:Y:S07]  /*2d70*/  LDSM.16.M88.4 R24, [R233+0xc000] ;  /* 0x00c00000e918783b */ /* 0x000eae0000000200 */
[C---:B------:R-:W-:Y:S08]  /*2d80*/  HMMA.16816.F32.BF16 R60, R52.reuse, R16, R60 ;  /* 0x00000010343c723c */ /* 0x040ff0000004183c */
[----:B------:R-:W-:Y:S01]  /*2d90*/  HMMA.16816.F32.BF16 R48, R52, R18, R48 ;  /* 0x000000123430723c */ /* 0x000fe20000041830 */
[----:B------:R-:W2:Y:S04]  /*2da0*/  LDSM.16.M88.4 R16, [R233+0xc800] ;  /* 0x00c80000e910783b */ /* 0x000ea80000000200 */
[----:B------:R-:W-:Y:S03]  /*2db0*/  LDSM.16.M88.4 R52, [R232+0x4000] ;  /* 0x00400000e834783b */ /* 0x000fe60000000200 */
[C---:B-1----:R-:W-:Y:S08]  /*2dc0*/  HMMA.16816.F32.BF16 R8, R20.reuse, R12, R8 ;  /* 0x0000000c1408723c */ /* 0x042ff00000041808 */
[C---:B------:R-:W-:Y:S01]  /*2dd0*/  HMMA.16816.F32.BF16 R72, R20.reuse, R14, R72 ;  /* 0x0000000e1448723c */ /* 0x040fe20000041848 */
[----:B------:R-:W1:Y:S07]  /*2de0*/  LDSM.16.M88.4 R12, [R233+0xd000] ;  /* 0x00d00000e90c783b */ /* 0x000e6e0000000200 */
[C---:B----4-:R-:W-:Y:S08]  /*2df0*/  HMMA.16816.F32.BF16 R44, R20.reuse, R64, R44 ;  /* 0x00000040142c723c */ /* 0x050ff0000004182c */
        /* <DEDUP_REMOVED lines=8> */
[----:B------:R-:W4:Y:S03]  /*2e80*/  LDSM.16.M88.4 R28, [R231+0x4000] ;  /* 0x00400000e71c783b */ /* 0x000f260000000200 */
        /* <DEDUP_REMOVED lines=8> */
[----:B------:R-:W1:Y:S07]  /*2f10*/  LDSM.16.M88.4 R12, [R227+0xc000] ;  /* 0x00c00000e30c783b */ /* 0x000e6e0000000200 */
[C---:B---3--:R-:W-:Y:S08]  /*2f20*/  HMMA.16816.F32.BF16 R60, R32.reuse, R20, R60 ;  /* 0x00000014203c723c */ /* 0x048ff0000004183c */
[----:B------:R-:W-:Y:S01]  /*2f30*/  HMMA.16816.F32.BF16 R48, R32, R22, R48 ;  /* 0x000000162030723c */ /* 0x000fe20000041830 */
[----:B------:R-:W3:Y:S04]  /*2f40*/  LDSM.16.M88.4 R20, [R227+0xc800] ;  /* 0x00c80000e314783b */ /* 0x000ee80000000200 */
[----:B------:R-:W1:Y:S03]  /*2f50*/  LDSM.16.M88.4 R32, [R227+0xd000] ;  /* 0x00d00000e320783b */ /* 0x000e660000000200 */
[C---:B----4-:R-:W-:Y:S08]  /*2f60*/  HMMA.16816.F32.BF16 R8, R52.reuse, R28, R8 ;  /* 0x0000001c3408723c */ /* 0x050ff00000041808 */
[C---:B------:R-:W-:Y:S01]  /*2f70*/  HMMA.16816.F32.BF16 R72, R52.reuse, R30, R72 ;  /* 0x0000001e3448723c */ /* 0x040fe20000041848 */
[----:B------:R-:W-:Y:S07]  /*2f80*/  LDSM.16.M88.4 R28, [R220+0x4000] ;  /* 0x00400000dc1c783b */ /* 0x000fee0000000200 */
[C---:B------:R-:W-:Y:S08]  /*2f90*/  HMMA.16816.F32.BF16 R44, R52.reuse, R56, R44 ;  /* 0x00000038342c723c */ /* 0x040ff0000004182c */
[C---:B------:R-:W-:Y:S01]  /*2fa0*/  HMMA.16816.F32.BF16 R40, R52.reuse, R58, R40 ;  /* 0x0000003a3428723c */ /* 0x040fe20000041828 */
[----:B------:R-:W-:Y:S07]  /*2fb0*/  LDSM.16.M88.4 R56, [R229+0x4000] ;  /* 0x00400000e538783b */ /* 0x000fee0000000200 */
[C---:B--2---:R-:W-:Y:S08]  /*2fc0*/  HMMA.16816.F32.BF16 R36, R52.reuse, R24, R36 ;  /* 0x000000183424723c */ /* 0x044ff00000041824 */
        /* <DEDUP_REMOVED lines=9> */
[C---:B---3--:R-:W-:Y:S08]  /*3060*/  HMMA.16816.F32.BF16 R44, R64.reuse, R20, R44 ;  /* 0x00000014402c723c */ /* 0x048ff0000004182c */
[C---:B------:R-:W-:Y:S01]  /*3070*/  HMMA.16816.F32.BF16 R40, R64.reuse, R22, R40 ;  /* 0x000000164028723c */ /* 0x040fe20000041828 */
[----:B------:R-:W1:Y:S07]  /*3080*/  LDSM.16.M88.4 R20, [R234+0x6000] ;  /* 0x00600000ea14783b */ /* 0x000e6e0000000200 */
[C---:B------:R-:W-:Y:S08]  /*3090*/  HMMA.16816.F32.BF16 R36, R64.reuse, R32, R36 ;  /* 0x000000204024723c */ /* 0x040ff00000041824 */
[C---:B------:R-:W-:Y:S01]  /*30a0*/  HMMA.16816.F32.BF16 R76, R64.reuse, R34, R76 ;  /* 0x00000022404c723c */ /* 0x040fe2000004184c */
[----:B------:R-:W3:Y:S07]  /*30b0*/  LDSM.16.M88.4 R32, [R233+0xe800] ;  /* 0x00e80000e920783b */ /* 0x000eee0000000200 */
[C---:B--2---:R-:W-:Y:S08]  /*30c0*/  HMMA.16816.F32.BF16 R60, R64.reuse, R24, R60 ;  /* 0x00000018403c723c */ /* 0x044ff0000004183c */
[----:B------:R-:W-:Y:S01]  /*30d0*/  HMMA.16816.F32.BF16 R48, R64, R26, R48 ;  /* 0x0000001a4030723c */ /* 0x000fe20000041830 */
[----:B------:R-:W2:Y:S04]  /*30e0*/  LDSM.16.M88.4 R24, [R233+0xf000] ;  /* 0x00f00000e918783b */ /* 0x000ea80000000200 */
[----:B------:R-:W-:Y:S03]  /*30f0*/  LDSM.16.M88.4 R64, [R231+0x6800] ;  /* 0x00680000e740783b */ /* 0x000fe60000000200 */
[C---:B------:R-:W-:Y:S08]  /*3100*/  HMMA.16816.F32.BF16 R8, R56.reuse, R28, R8 ;  /* 0x0000001c3808723c */ /* 0x040ff00000041808 */
[C---:B------:R-:W-:Y:S01]  /*3110*/  HMMA.16816.F32.BF16 R72, R56.reuse, R30, R72 ;  /* 0x0000001e3848723c */ /* 0x040fe20000041848 */
[----:B------:R-:W-:Y:S07]  /*3120*/  LDSM.16.M88.4 R28, [R232+0x6000] ;  /* 0x00600000e81c783b */ /* 0x000fee0000000200 */
[C---:B----4-:R-:W-:Y:S08]  /*3130*/  HMMA.16816.F32.BF16 R44, R56.reuse, R16, R44 ;  /* 0x00000010382c723c */ /* 0x050ff0000004182c */
[C---:B------:R-:W-:Y:S01]  /*3140*/  HMMA.16816.F32.BF16 R40, R56.reuse, R18, R40 ;  /* 0x000000123828723c */ /* 0x040fe20000041828 */
[----:B------:R-:W-:Y:S07]  /*3150*/  LDSM.16.M88.4 R16, [R231+0x6000] ;  /* 0x00600000e710783b */ /* 0x000fee0000000200 */
[C---:B------:R-:W-:Y:S08]  /*3160*/  HMMA.16816.F32.BF16 R36, R56.reuse, R52, R36 ;  /* 0x000000343824723c */ /* 0x040ff00000041824 */
[C---:B------:R-:W-:Y:S01]  /*3170*/  HMMA.16816.F32.BF16 R76, R56.reuse, R54, R76 ;  /* 0x00000036384c723c */ /* 0x040fe2000004184c */
[----:B------:R-:W4:Y:S07]  /*3180*/  LDSM.16.M88.4 R52, [R233+0xf800] ;  /* 0x00f80000e934783b */ /* 0x000f2e0000000200 */
[C---:B------:R-:W-:Y:S08]  /*3190*/  HMMA.16816.F32.BF16 R60, R56.reuse, R68, R60 ;  /* 0x00000044383c723c */ /* 0x040ff0000004183c */
[----:B------:R-:W-:Y:S01]  /*31a0*/  HMMA.16816.F32.BF16 R48, R56, R70, R48 ;  /* 0x000000463830723c */ /* 0x000fe20000041830 */
[----:B------:R-:W4:Y:S07]  /*31b0*/  LDSM.16.M88.4 R56, [R231+0x7000] ;  /* 0x00700000e738783b */ /* 0x000f2e0000000200 */
[C---:B-1----:R-:W-:Y:S08]  /*31c0*/  HMMA.16816.F32.BF16 R8, R20.reuse, R12, R8 ;  /* 0x0000000c1408723c */ /* 0x042ff00000041808 */
[C---:B------:R-:W-:Y:S01]  /*31d0*/  HMMA.16816.F32.BF16 R72, R20.reuse, R14, R72 ;  /* 0x0000000e1448723c */ /* 0x040fe20000041848 */
[----:B------:R-:W1:Y:S07]  /*31e0*/  LDSM.16.M88.4 R12, [R231+0x7800] ;  /* 0x00780000e70c783b */ /* 0x000e6e0000000200 */
[C---:B---3--:R-:W-:Y:S08]  /*31f0*/  HMMA.16816.F32.BF16 R44, R20.reuse, R32, R44 ;  /* 0x00000020142c723c */ /* 0x048ff0000004182c */
[C---:B------:R-:W-:Y:S01]  /*3200*/  HMMA.16816.F32.BF16 R40, R20.reuse, R34, R40 ;  /* 0x000000221428723c */ /* 0x040fe20000041828 */
[----:B------:R-:W-:Y:S07]  /*3210*/  LDSM.16.M88.4 R32, [R227+0xe800] ;  /* 0x00e80000e320783b */ /* 0x000fee0000000200 */
[C---:B--2---:R-:W-:Y:S08]  /*3220*/  HMMA.16816.F32.BF16 R36, R20.reuse, R24, R36 ;  /* 0x000000181424723c */ /* 0x044ff00000041824 */
[C---:B------:R-:W-:Y:S01]  /*3230*/  HMMA.16816.F32.BF16 R76, R20.reuse, R26, R76 ;  /* 0x0000001a144c723c */ /* 0x040fe2000004184c */
[----:B------:R-:W-:Y:S07]  /*3240*/  LDSM.16.M88.4 R24, [R227+0xf000] ;  /* 0x00f00000e318783b */ /* 0x000fee0000000200 */
[C---:B----4-:R-:W-:Y:S08]  /*3250*/  HMMA.16816.F32.BF16 R60, R20.reuse, R52, R60 ;  /* 0x00000034143c723c */ /* 0x050ff0000004183c */
[----:B------:R-:W-:Y:S01]  /*3260*/  HMMA.16816.F32.BF16 R48, R20, R54, R48 ;  /* 0x000000361430723c */ /* 0x000fe20000041830 */
[----:B------:R-:W-:Y:S04]  /*3270*/  LDSM.16.M88.4 R20, [R230+0x6000] ;  /* 0x00600000e614783b */ /* 0x000fe80000000200 */
[----:B------:R-:W-:Y:S03]  /*3280*/  LDSM.16.M88.4 R52, [R227+0xf800] ;  /* 0x00f80000e334783b */ /* 0x000fe60000000200 */
[C---:B------:R-:W-:Y:S08]  /*3290*/  HMMA.16816.F32.BF16 R8, R28.reuse, R16, R8 ;  /* 0x000000101c08723c */ /* 0x040ff00000041808 */
[C---:B------:R-:W-:Y:S01]  /*32a0*/  HMMA.16816.F32.BF16 R72, R28.reuse, R18, R72 ;  /* 0x000000121c48723c */ /* 0x040fe20000041848 */
[----:B------:R-:W2:Y:S07]  /*32b0*/  LDSM.16.M88.4 R16, [R227+0xe000] ;  /* 0x00e00000e310783b */ /* 0x000eae0000000200 */
[C---:B------:R-:W-:Y:S08]  /*32c0*/  HMMA.16816.F32.BF16 R44, R28.reuse, R64, R44 ;  /* 0x000000401c2c723c */ /* 0x040ff0000004182c */
[C---:B------:R-:W-:Y:S08]  /*32d0*/  HMMA.16816.F32.BF16 R40, R28.reuse, R66, R40 ;  /* 0x000000421c28723c */ /* 0x040ff00000041828 */
[C---:B------:R-:W-:Y:S08]  /*32e0*/  HMMA.16816.F32.BF16 R36, R28.reuse, R56, R36 ;  /* 0x000000381c24723c */ /* 0x040ff00000041824 */
[C---:B------:R-:W-:Y:S01]  /*32f0*/  HMMA.16816.F32.BF16 R76, R28.reuse, R58, R76 ;  /* 0x0000003a1c4c723c */ /* 0x040fe2000004184c */
[----:B------:R-:W-:Y:S07]  /*3300*/  LDSM.16.M88.4 R56, [R220+0x6000] ;  /* 0x00600000dc38783b */ /* 0x000fee0000000200 */
[C---:B-1----:R-:W-:Y:S01]  /*3310*/  HMMA.16816.F32.BF16 R64, R28.reuse, R12, R60 ;  /* 0x0000000c1c40723c */ /* 0x042fe2000004183c */
[----:B------:R-:W1:Y:S07]  /*3320*/  LDSM.16.M88.4 R60, [R229+0x6000] ;  /* 0x00600000e53c783b */ /* 0x000e6e0000000200 */
[----:B------:R-:W-:Y:S01]  /*3330*/  HMMA.16816.F32.BF16 R48, R28, R14, R48 ;  /* 0x0000000e1c30723c */ /* 0x000fe20000041830 */
[----:B------:R-:W3:Y:S06]  /*3340*/  LDSM.16.M88.4 R12, [R220+0x6800] ;  /* 0x00680000dc0c783b */ /* 0x000eec0000000200 */
[----:B------:R-:W-:Y:S01]  /*3350*/  IADD3 R29, R0, -0x38, RZ ;  /* 0xffffffc8001d7810 */ /* 0x000fe20007ffe0ff */
[----:B--2---:R-:W-:Y:S03]  /*3360*/  HMMA.16816.F32.BF16 R8, R20, R16, R8 ;  /* 0x000000101408723c */ /* 0x004fe60000041808 */
[----:B------:R-:W-:-:S05]  /*3370*/  ISETP.GE.AND P2, PT, R29, R92, PT ;  /* 0x0000005c1d00720c */ /* 0x000fca0003f46270 */
[C---:B------:R-:W-:Y:S01]  /*3380*/  HMMA.16816.F32.BF16 R72, R20.reuse, R18, R72 ;  /* 0x000000121448723c */ /* 0x040fe20000041848 */
[----:B------:R-:W2:Y:S07]  /*3390*/  LDSM.16.M88.4 R16, [R220+0x7000] ;  /* 0x00700000dc10783b */ /* 0x000eae0000000200 */
[C---:B------:R-:W-:Y:S08]  /*33a0*/  HMMA.16816.F32.BF16 R44, R20.reuse, R32, R44 ;  /* 0x00000020142c723c */ /* 0x040ff0000004182c */
[C---:B------:R-:W-:Y:S08]  /*33b0*/  HMMA.16816.F32.BF16 R40, R20.reuse, R34, R40 ;  /* 0x000000221428723c */ /* 0x040ff00000041828 */
[C---:B------:R-:W-:Y:S07]  /*33c0*/  HMMA.16816.F32.BF16 R36, R20.reuse, R24, R36 ;  /* 0x000000181424723c */ /* 0x040fee0000041824 */
[----:B------:R-:W-:Y:S01]  /*33d0*/  IADD3 R25, R0, -0x3f, RZ ;  /* 0xffffffc100197810 */ /* 0x000fe20007ffe0ff */
[----:B------:R-:W-:Y:S03]  /*33e0*/  HMMA.16816.F32.BF16 R76, R20, R26, R76 ;  /* 0x0000001a144c723c */ /* 0x000fe6000004184c */
[----:B------:R-:W-:-:S02]  /*33f0*/  ISETP.GE.AND P3, PT, R25, R92, PT ;  /* 0x0000005c1900720c */ /* 0x000fc40003f66270 */
[C---:B------:R-:W-:Y:S02]  /*3400*/  IADD3 R25, R0.reuse, -0x30, RZ ;  /* 0xffffffd000197810 */ /* 0x040fe40007ffe0ff */
[C---:B------:R-:W-:Y:S01]  /*3410*/  IADD3 R27, R0.reuse, -0x40, RZ ;  /* 0xffffffc0001b7810 */ /* 0x040fe20007ffe0ff */
[----:B------:R-:W-:Y:S01]  /*3420*/  HMMA.16816.F32.BF16 R64, R20, R52, R64 ;  /* 0x000000341440723c */ /* 0x000fe20000041840 */
[-C--:B------:R-:W-:Y:S02]  /*3430*/  ISETP.GE.AND P1, PT, R25, R92.reuse, PT ;  /* 0x0000005c1900720c */ /* 0x080fe40003f26270 */
[----:B------:R-:W-:Y:S02]  /*3440*/  ISETP.GE.AND P4, PT, R27, R92, PT ;  /* 0x0000005c1b00720c */ /* 0x000fe40003f86270 */
[----:B------:R-:W-:-:S03]  /*3450*/  IADD3 R27, R0, -0x37, RZ ;  /* 0xffffffc9001b7810 */ /* 0x000fc60007ffe0ff */
[----:B------:R-:W-:Y:S01]  /*3460*/  HMMA.16816.F32.BF16 R48, R20, R54, R48 ;  /* 0x000000361430723c */ /* 0x000fe20000041830 */
[----:B------:R-:W4:Y:S01]  /*3470*/  LDSM.16.M88.4 R20, [R220+0x7800] ;  /* 0x00780000dc14783b */ /* 0x000f220000000200 */
[----:B------:R-:W-:Y:S01]  /*3480*/  ISETP.GE.AND P0, PT, R27, R92, PT ;  /* 0x0000005c1b00720c */ /* 0x000fe20003f06270 */
[----:B------:R-:W-:-:S05]  /*3490*/  DEPBAR.LE SB0, 0x0 ;  /* 0x000080000000791a */ /* 0x000fca0000000000 */
[C---:B-1----:R-:W-:Y:S08]  /*34a0*/  HMMA.16816.F32.BF16 R8, R60.reuse, R56, R8 ;  /* 0x000000383c08723c */ /* 0x042ff00000041808 */
[C---:B------:R-:W-:Y:S08]  /*34b0*/  HMMA.16816.F32.BF16 R72, R60.reuse, R58, R72 ;  /* 0x0000003a3c48723c */ /* 0x040ff00000041848 */
[C---:B---3--:R-:W-:Y:S07]  /*34c0*/  HMMA.16816.F32.BF16 R44, R60.reuse, R12, R44 ;  /* 0x0000000c3c2c723c */ /* 0x048fee000004182c */
[----:B------:R-:W-:Y:S01]  /*34d0*/  IADD3 R13, R0, -0x2f, RZ ;  /* 0xffffffd1000d7810 */ /* 0x000fe20007ffe0ff */
[----:B--2---:R-:W-:Y:S01]  /*34e0*/  HMMA.16816.F32.BF16 R36, R60, R16, R36 ;  /* 0x000000103c24723c */ /* 0x004fe20000041824 */
[----:B------:R-:W-:-:S02]  /*34f0*/  FSEL R11, R11, -INF , !P3 ;  /* 0xff8000000b0b7808 */ /* 0x000fc40005800000 */
[-C--:B------:R-:W-:Y:S02]  /*3500*/  ISETP.GE.AND P5, PT, R13, R92.reuse, PT ;  /* 0x0000005c0d00720c */ /* 0x080fe40003fa6270 */
[C---:B------:R-:W-:Y:S02]  /*3510*/  IADD3 R13, R0.reuse, -0x27, RZ ;  /* 0xffffffd9000d7810 */ /* 0x040fe40007ffe0ff */
[----:B------:R-:W-:Y:S01]  /*3520*/  FSEL R26, R9, -INF , !P3 ;  /* 0xff800000091a7808 */ /* 0x000fe20005800000 */
[----:B------:R-:W-:Y:S01]  /*3530*/  HMMA.16816.F32.BF16 R40, R60, R14, R40 ;  /* 0x0000000e3c28723c */ /* 0x000fe20000041828 */
[----:B------:R-:W-:Y:S02]  /*3540*/  ISETP.GE.AND P3, PT, R13, R92, PT ;  /* 0x0000005c0d00720c */ /* 0x000fe40003f66270 */
[C---:B------:R-:W-:Y:S02]  /*3550*/  IADD3 R9, R0.reuse, -0x1f, RZ ;  /* 0xffffffe100097810 */ /* 0x040fe40007ffe0ff */
[----:B------:R-:W-:-:S02]  /*3560*/  IADD3 R13, R0, -0x20, RZ ;  /* 0xffffffe0000d7810 */ /* 0x000fc40007ffe0ff */
[----:B------:R-:W-:Y:S01]  /*3570*/  IADD3 R15, R0, -0x28, RZ ;  /* 0xffffffd8000f7810 */ /* 0x000fe20007ffe0ff */
[C---:B------:R-:W-:Y:S01]  /*3580*/  HMMA.16816.F32.BF16 R76, R60.reuse, R18, R76 ;  /* 0x000000123c4c723c */ /* 0x040fe2000004184c */
[----:B------:R-:W-:Y:S02]  /*3590*/  FSEL R24, R10, -INF , !P4 ;  /* 0xff8000000a187808 */ /* 0x000fe40006000000 */
[----:B------:R-:W-:Y:S02]  /*35a0*/  FSEL R25, R8, -INF , !P4 ;  /* 0xff80000008197808 */ /* 0x000fe40006000000 */
[----:B------:R-:W-:Y:S02]  /*35b0*/  ISETP.GE.AND P4, PT, R15, R92, PT ;  /* 0x0000005c0f00720c */ /* 0x000fe40003f86270 */
[----:B------:R-:W-:Y:S01]  /*35c0*/  FSEL R75, R75, -INF , !P0 ;  /* 0xff8000004b4b7808 */ /* 0x000fe20004000000 */
[----:B----4-:R-:W-:Y:S01]  /*35d0*/  HMMA.16816.F32.BF16 R64, R60, R20, R64 ;  /* 0x000000143c40723c */ /* 0x010fe20000041840 */
[----:B------:R-:W-:-:S02]  /*35e0*/  FSEL R16, R73, -INF , !P0 ;  /* 0xff80000049107808 */ /* 0x000fc40004000000 */
[----:B------:R-:W-:Y:S02]  /*35f0*/  FSEL R17, R74, -INF , !P2 ;  /* 0xff8000004a117808 */ /* 0x000fe40005000000 */
[----:B------:R-:W-:Y:S02]  /*3600*/  FSEL R72, R72, -INF , !P2 ;  /* 0xff80000048487808 */ /* 0x000fe40005000000 */
[-C--:B------:R-:W-:Y:S01]  /*3610*/  ISETP.GE.AND P0, PT, R9, R92.reuse, PT ;  /* 0x0000005c0900720c */ /* 0x080fe20003f06270 */
[----:B------:R-:W-:Y:S01]  /*3620*/  HMMA.16816.F32.BF16 R48, R60, R22, R48 ;  /* 0x000000163c30723c */ /* 0x000fe20000041830 */
[C---:B------:R-:W-:Y:S02]  /*3630*/  IADD3 R15, R0.reuse, -0x18, RZ ;  /* 0xffffffe8000f7810 */ /* 0x040fe40007ffe0ff */
[----:B------:R-:W-:Y:S02]  /*3640*/  ISETP.GE.AND P2, PT, R13, R92, PT ;  /* 0x0000005c0d00720c */ /* 0x000fe40003f46270 */
[----:B------:R-:W-:-:S02]  /*3650*/  IADD3 R13, R0, -0x17, RZ ;  /* 0xffffffe9000d7810 */ /* 0x000fc40007ffe0ff */
[----:B------:R-:W-:Y:S02]  /*3660*/  FSEL R9, R46, -INF , !P1 ;  /* 0xff8000002e097808 */ /* 0x000fe40004800000 */
[----:B------:R-:W-:Y:S02]  /*3670*/  FSEL R14, R44, -INF , !P1 ;  /* 0xff8000002c0e7808 */ /* 0x000fe40004800000 */
[----:B------:R-:W-:Y:S02]  /*3680*/  ISETP.GE.AND P1, PT, R15, R92, PT ;  /* 0x0000005c0f00720c */ /* 0x000fe40003f26270 */
[----:B------:R-:W-:Y:S02]  /*3690*/  FSEL R203, R39, -INF , !P0 ;  /* 0xff80000027cb7808 */ /* 0x000fe40004000000 */
[----:B------:R-:W-:Y:S02]  /*36a0*/  FSEL R184, R37, -INF , !P0 ;  /* 0xff80000025b87808 */ /* 0x000fe40004000000 */
[----:B------:R-:W-:-:S02]  /*36b0*/  FSEL R15, R47, -INF , !P5 ;  /* 0xff8000002f0f7808 */ /* 0x000fc40006800000 */
[----:B------:R-:W-:Y:S02]  /*36c0*/  FSEL R12, R45, -INF , !P5 ;  /* 0xff8000002d0c7808 */ /* 0x000fe40006800000 */
[----:B------:R-:W-:Y:S02]  /*36d0*/  ISETP.GT.AND P0, PT, R2, 0x1, PT ;  /* 0x000000010200780c */ /* 0x000fe40003f04270 */
[----:B------:R-:W-:Y:S02]  /*36e0*/  ISETP.GE.AND P5, PT, R13, R92, PT ;  /* 0x0000005c0d00720c */ /* 0x000fe40003fa6270 */
[C---:B------:R-:W-:Y:S02]  /*36f0*/  IADD3 R13, R0.reuse, -0x10, RZ ;  /* 0xfffffff0000d7810 */ /* 0x040fe40007ffe0ff */
[----:B------:R-:W-:Y:S02]  /*3700*/  IADD3 R19, R0, -0xf, RZ ;  /* 0xfffffff100137810 */ /* 0x000fe40007ffe0ff */
[----:B------:R-:W-:-:S02]  /*3710*/  FSEL R21, R42, -INF , !P4 ;  /* 0xff8000002a157808 */ /* 0x000fc40006000000 */
[----:B------:R-:W-:Y:S02]  /*3720*/  FSEL R10, R40, -INF , !P4 ;  /* 0xff800000280a7808 */ /* 0x000fe40006000000 */
[-C--:B------:R-:W-:Y:S02]  /*3730*/  ISETP.GE.AND P4, PT, R13, R92.reuse, PT ;  /* 0x0000005c0d00720c */ /* 0x080fe40003f86270 */
[----:B------:R-:W-:Y:S02]  /*3740*/  FSEL R13, R43, -INF , !P3 ;  /* 0xff8000002b0d7808 */ /* 0x000fe40005800000 */
[----:B------:R-:W-:Y:S02]  /*3750*/  FSEL R8, R41, -INF , !P3 ;  /* 0xff80000029087808 */ /* 0x000fe40005800000 */
[----:B------:R-:W-:Y:S02]  /*3760*/  ISETP.GE.AND P3, PT, R19, R92, PT ;  /* 0x0000005c1300720c */ /* 0x000fe40003f66270 */
[----:B------:R-:W-:-:S02]  /*3770*/  IADD3 R19, R0, -0x8, RZ ;  /* 0xfffffff800137810 */ /* 0x000fc40007ffe0ff */
[----:B------:R-:W-:Y:S01]  /*3780*/  IADD3 R23, R0, -0x7, RZ ;  /* 0xfffffff900177810 */ /* 0x000fe20007ffe0ff */
[----:B------:R-:W-:Y:S01]  /*3790*/  IMAD.IADD R0, R90, 0x1, R85 ;  /* 0x000000015a007824 */ /* 0x000fe200078e0255 */
[----:B------:R-:W-:Y:S02]  /*37a0*/  FSEL R191, R38, -INF , !P2 ;  /* 0xff80000026bf7808 */ /* 0x000fe40005000000 */
[----:B------:R-:W-:Y:S02]  /*37b0*/  FSEL R194, R36, -INF , !P2 ;  /* 0xff80000024c27808 */ /* 0x000fe40005000000 */
[----:B------:R-:W-:Y:S02]  /*37c0*/  FSEL R201, R78, -INF , !P1 ;  /* 0xff8000004ec97808 */ /* 0x000fe40004800000 */
[----:B------:R-:W-:Y:S02]  /*37d0*/  FSEL R186, R76, -INF , !P1 ;  /* 0xff8000004cba7808 */ /* 0x000fe40004800000 */
[----:B------:R-:W-:-:S02]  /*37e0*/  FSEL R195, R67, -INF , !P3 ;  /* 0xff80000043c37808 */ /* 0x000fc40005800000 */
[----:B------:R-:W-:Y:S01]  /*37f0*/  FSEL R200, R65, -INF , !P3 ;  /* 0xff80000041c87808 */ /* 0x000fe20005800000 */
[----:B------:R-:W-:Y:S01]  /*3800*/  BAR.SYNC.DEFER_BLOCKING 0x0 ;  /* 0x0000000000007b1d */ /* 0x000fe20000010000 */
[-C--:B------:R-:W-:Y:S02]  /*3810*/  ISETP.GE.AND P2, PT, R19, R92.reuse, PT ;  /* 0x0000005c1300720c */ /* 0x080fe40003f46270 */
[----:B------:R-:W-:Y:S02]  /*3820*/  ISETP.GE.AND P1, PT, R23, R92, PT ;  /* 0x0000005c1700720c */ /* 0x000fe40003f26270 */
[----:B------:R-:W-:Y:S02]  /*3830*/  @!P0 LEA R242, P3, R86, c[0x0][0x168], 0x1 ;  /* 0x00005a0056f28a11 */ /* 0x000fe400078608ff */
        /* <DEDUP_REMOVED lines=8> */
[----:B------:R-:W-:Y:S01]  /*38c0*/  @!P0 LEA.HI.X R243, R86, c[0x0][0x16c], R89, 0x1, P3 ;  /* 0x00005b0056f38a11 */ /* 0x000fe200018f0c59 */
[----:B------:R-:W-:Y:S05]  /*38d0*/  @!P0 BRA `(.L_x_3924) ;  /* 0x000005d000008947 */ /* 0x000fea0003800000 */
[----:B------:R-:W-:Y:S05]  /*38e0*/  @!P6 BRA `(.L_x_3925) ;  /* 0x000003900000e947 */ /* 0x000fea0003800000 */
[----:B------:R-:W1:Y:S01]  /*38f0*/  I2F.RP R20, R84 ;  /* 0x0000005400147306 */ /* 0x000e620000209400 */
[----:B------:R-:W-:Y:S02]  /*3900*/  IADD3 R22, R4, -0x80, RZ ;  /* 0xffffff8004167810 */ /* 0x000fe40007ffe0ff */
[----:B------:R-:W-:Y:S02]  /*3910*/  IABS R18, R3 ;  /* 0x0000000300127213 */ /* 0x000fe40000000000 */
[----:B------:R-:W-:Y:S02]  /*3920*/  IABS R4, R22 ;  /* 0x0000001600047213 */ /* 0x000fe40000000000 */
[----:B------:R-:W-:Y:S02]  /*3930*/  LOP3.LUT R3, R3, c[0x0][0x2d0], RZ, 0x3c, !PT ;  /* 0x0000b40003037a12 */ /* 0x000fe400078e3cff */
[----:B------:R-:W-:-:S02]  /*3940*/  LOP3.LUT R22, R22, c[0x0][0x2d0], RZ, 0x3c, !PT ;  /* 0x0000b40016167a12 */ /* 0x000fc400078e3cff */
        /* <DEDUP_REMOVED lines=10> */
[----:B------:R-:W-:Y:S01]  /*39f0*/  IMAD.HI.U32 R20, R19, R4, RZ ;  /* 0x0000000413147227 */ /* 0x000fe200078e00ff */
[----:B------:R-:W-:-:S03]  /*3a00*/  IADD3 R23, -R27, RZ, RZ ;  /* 0x000000ff1b177210 */ /* 0x000fc60007ffe1ff */
[----:B------:R-:W-:Y:S02]  /*3a10*/  IMAD.MOV R19, RZ, RZ, -R20 ;  /* 0x000000ffff137224 */ /* 0x000fe400078e0a14 */
[C---:B------:R-:W-:Y:S01]  /*3a20*/  IMAD R23, R84.reuse, R23, R18 ;  /* 0x0000001754177224 */ /* 0x040fe200078e0212 */
[----:B------:R-:W-:Y:S01]  /*3a30*/  LOP3.LUT R18, RZ, c[0x0][0x2d0], RZ, 0x33, !PT ;  /* 0x0000b400ff127a12 */ /* 0x000fe200078e33ff */
        /* <DEDUP_REMOVED lines=9> */
[----:B------:R-:W-:-:S07]  /*3ad0*/  ISETP.NE.AND P1, PT, RZ, c[0x0][0x2d0], PT ;  /* 0x0000b400ff007a0c */ /* 0x000fce0003f25270 */
[----:B------:R-:W-:Y:S02]  /*3ae0*/  @P5 IADD3 R27, R27, 0x1, RZ ;  /* 0x000000011b1b5810 */ /* 0x000fe40007ffe0ff */
[----:B------:R-:W-:-:S03]  /*3af0*/  @P4 IADD3 R20, R20, 0x1, RZ ;  /* 0x0000000114144810 */ /* 0x000fc60007ffe0ff */
[----:B------:R-:W-:Y:S02]  /*3b00*/  @!P2 IMAD.MOV R27, RZ, RZ, -R27 ;  /* 0x000000ffff1ba224 */ /* 0x000fe400078e0a1b */
[----:B------:R-:W-:-:S03]  /*3b10*/  @!P0 IMAD.MOV R20, RZ, RZ, -R20 ;  /* 0x000000ffff148224 */ /* 0x000fc600078e0a14 */
[C---:B------:R-:W-:Y:S02]  /*3b20*/  SEL R3, R18.reuse, R27, !P1 ;  /* 0x0000001b12037207 */ /* 0x040fe40004800000 */
[----:B------:R-:W-:-:S03]  /*3b30*/  SEL R18, R18, R20, !P1 ;  /* 0x0000001412127207 */ /* 0x000fc60004800000 */
[----:B------:R-:W-:-:S04]  /*3b40*/  IMAD.WIDE R30, R3, 0x4, R238 ;  /* 0x00000004031e7825 */ /* 0x000fc800078e02ee */
[----:B------:R-:W-:Y:S01]  /*3b50*/  IMAD.WIDE R28, R18, 0x4, R238 ;  /* 0x00000004121c7825 */ /* 0x000fe200078e02ee */
[----:B------:R-:W2:Y:S04]  /*3b60*/  LDG.E R4, [R30.64] ;  /* 0x0000000c1e047981 */ /* 0x000ea8000c1e1900 */
[----:B------:R-:W2:Y:S01]  /*3b70*/  LDG.E R19, [R28.64] ;  /* 0x0000000c1c137981 */ /* 0x000ea2000c1e1900 */
[----:B------:R-:W-:Y:S01]  /*3b80*/  IADD3 R3, R3, -R18, RZ ;  /* 0x8000001203037210 */ /* 0x000fe20007ffe0ff */
[----:B------:R-:W-:-:S04]  /*3b90*/  IMAD.MOV.U32 R18, RZ, RZ, 0x40 ;  /* 0x00000040ff127424 */ /* 0x000fc800078e00ff */
[----:B------:R-:W-:-:S04]  /*3ba0*/  IMAD R18, R3, c[0x0][0x2d0], -R18 ;  /* 0x0000b40003127a24 */ /* 0x000fc800078e0a12 */
[----:B------:R-:W-:Y:S01]  /*3bb0*/  IMAD.WIDE.U32 R22, R18, c[0x0][0x198], RZ ;  /* 0x0000660012167a25 */ /* 0x000fe200078e00ff */
[----:B------:R-:W-:-:S05]  /*3bc0*/  SHF.R.S32.HI R3, RZ, 0x1f, R18 ;  /* 0x0000001fff037819 */ /* 0x000fca0000011412 */
[----:B------:R-:W-:-:S04]  /*3bd0*/  IMAD R3, R3, c[0x0][0x198], RZ ;  /* 0x0000660003037a24 */ /* 0x000fc800078e02ff */
[----:B------:R-:W-:-:S05]  /*3be0*/  IMAD R3, R18, c[0x0][0x19c], R3 ;  /* 0x0000670012037a24 */ /* 0x000fca00078e0203 */
[----:B------:R-:W-:Y:S01]  /*3bf0*/  IADD3 R23, R23, R3, RZ ;  /* 0x0000000317177210 */ /* 0x000fe20007ffe0ff */
[----:B--2---:R-:W-:-:S04]  /*3c00*/  IMAD.IADD R19, R19, 0x1, -R4 ;  /* 0x0000000113137824 */ /* 0x004fc800078e0a04 */
[----:B------:R-:W-:Y:S01]  /*3c10*/  IMAD.WIDE.U32 R22, R19, c[0x0][0x180], R22 ;  /* 0x0000600013167a25 */ /* 0x000fe200078e0016 */
[----:B------:R-:W-:-:S05]  /*3c20*/  SHF.R.S32.HI R4, RZ, 0x1f, R19 ;  /* 0x0000001fff047819 */ /* 0x000fca0000011413 */
[----:B------:R-:W-:-:S04]  /*3c30*/  IMAD R4, R4, c[0x0][0x180], RZ ;  /* 0x0000600004047a24 */ /* 0x000fc800078e02ff */
[----:B------:R-:W-:-:S04]  /*3c40*/  IMAD R4, R19, c[0x0][0x184], R4 ;  /* 0x0000610013047a24 */ /* 0x000fc800078e0204 */
[----:B------:R-:W-:Y:S01]  /*3c50*/  IMAD.IADD R3, R23, 0x1, R4 ;  /* 0x0000000117037824 */ /* 0x000fe200078e0204 */
[----:B------:R-:W-:Y:S01]  /*3c60*/  MOV R4, R22 ;  /* 0x0000001600047202 */ /* 0x000fe20000000f00 */
[----:B------:R-:W-:Y:S05]  /*3c70*/  BRA `(.L_x_3926) ;  /* 0x0000002000007947 */ /* 0x000fea0003800000 */
.L_x_3925:
[----:B------:R-:W-:-:S04]  /*3c80*/  LEA R4, -R6, RZ, 0x6 ;  /* 0x000000ff06047211 */ /* 0x000fc800078e31ff */
[----:B------:R-:W-:Y:S02]  /*3c90*/  SHF.R.S32.HI R3, RZ, 0x1f, R4 ;  /* 0x0000001fff037819 */ /* 0x000fe40000011404 */
.L_x_3926:
[----:B------:R-:W-:Y:S01]  /*3ca0*/  IADD3 R86, P0, R4, R86, RZ ;  /* 0x0000005604567210 */ /* 0x000fe20007f1e0ff */
[----:B------:R-:W-:Y:S02]  /*3cb0*/  IMAD.MOV.U32 R23, RZ, RZ, 0x5 ;  /* 0x00000005ff177424 */ /* 0x000fe400078e00ff */
[----:B------:R-:W-:Y:S01]  /*3cc0*/  IMAD.SHL.U32 R19, R6, 0x20, RZ ;  /* 0x0000002006137824 */ /* 0x000fe200078e00ff */
[----:B------:R-:W-:Y:S01]  /*3cd0*/  LEA R242, P1, R86, c[0x0][0x168], 0x1 ;  /* 0x00005a0056f27a11 */ /* 0x000fe200078208ff */
[----:B------:R-:W-:Y:S01]  /*3ce0*/  IMAD.X R3, R3, 0x1, R89, P0 ;  /* 0x0000000103037824 */ /* 0x000fe200000e0659 */
[----:B------:R-:W-:Y:S02]  /*3cf0*/  SHF.L.U64.HI R6, R6, R23, c[0x0][0x19c] ;  /* 0x0000670006067619 */ /* 0x000fe40000010217 */
[----:B------:R-:W-:Y:S02]  /*3d00*/  IADD3 R22, P0, R19, R242, RZ ;  /* 0x000000f213167210 */ /* 0x000fe40007f1e0ff */
[----:B------:R-:W-:-:S02]  /*3d10*/  LEA.HI.X R243, R86, c[0x0][0x16c], R3, 0x1, P1 ;  /* 0x00005b0056f37a11 */ /* 0x000fc400008f0c03 */
[----:B------:R-:W-:-:S03]  /*3d20*/  IADD3 R18, P1, R19, R22, RZ ;  /* 0x0000001613127210 */ /* 0x000fc60007f3e0ff */
[C---:B------:R-:W-:Y:S01]  /*3d30*/  IMAD.X R23, R6.reuse, 0x1, R243, P0 ;  /* 0x0000000106177824 */ /* 0x040fe200000e06f3 */
[----:B------:R-:W-:Y:S01]  /*3d40*/  @!PT LDS RZ, [RZ] ;  /* 0x00000000fffff984 */ /* 0x000fe20000000800 */
[----:B------:R-:W-:Y:S01]  /*3d50*/  @!PT LDS RZ, [RZ] ;  /* 0x00000000fffff984 */ /* 0x000fe20000000800 */
[----:B------:R-:W-:Y:S01]  /*3d60*/  @!PT LDS RZ, [RZ] ;  /* 0x00000000fffff984 */ /* 0x000fe20000000800 */
[----:B------:R1:W-:Y:S01]  /*3d70*/  LDGSTS.E.BYPASS.LTC128B.128 [R237+0x8000], [R242.64] ;  /* 0x08000000f2ed7fae */ /* 0x0003e2000b901d4c */
[----:B------:R-:W-:Y:S02]  /*3d80*/  IADD3 R28, P0, R19, R18, RZ ;  /* 0x00000012131c7210 */ /* 0x000fe40007f1e0ff */
[C---:B------:R-:W-:Y:S01]  /*3d90*/  IMAD.X R19, R6.reuse, 0x1, R23, P1 ;  /* 0x0000000106137824 */ /* 0x040fe200008e0617 */
[----:B------:R1:W-:Y:S03]  /*3da0*/  LDGSTS.E.BYPASS.LTC128B.128 [R237+0xa000], [R242.64+0x80] ;  /* 0x0a000080f2ed7fae */ /* 0x0003e6000b901d4c */
[----:B------:R-:W-:Y:S01]  /*3db0*/  IMAD.X R29, R6, 0x1, R19, P0 ;  /* 0x00000001061d7824 */ /* 0x000fe200000e0613 */
[----:B------:R1:W-:Y:S04]  /*3dc0*/  LDGSTS.E.BYPASS.LTC128B.128 [R237+0xc000], [R242.64+0x100] ;  /* 0x0c000100f2ed7fae */ /* 0x0003e8000b901d4c */
[----:B------:R1:W-:Y:S04]  /*3dd0*/  LDGSTS.E.BYPASS.LTC128B.128 [R237+0xe000], [R242.64+0x180] ;  /* 0x0e000180f2ed7fae */ /* 0x0003e8000b901d4c */
[----:B------:R1:W-:Y:S04]  /*3de0*/  LDGSTS.E.BYPASS.LTC128B.128 [R237+0x8800], [R22.64] ;  /* 0x0880000016ed7fae */ /* 0x0003e8000b901d4c */
[----:B------:R1:W-:Y:S04]  /*3df0*/  LDGSTS.E.BYPASS.LTC128B.128 [R237+0xa800], [R22.64+0x80] ;  /* 0x0a80008016ed7fae */ /* 0x0003e8000b901d4c */
        /* <DEDUP_REMOVED lines=10> */
[----:B------:R-:W0:Y:S02]  /*3ea0*/  LDGDEPBAR ;  /* 0x00000000000079af */ /* 0x000e240000000000 */
.L_x_3924:
        /* <DEDUP_REMOVED lines=27> */
[----:B-1----:R-:W-:Y:S02]  /*4060*/  FMNMX.FTZ R23, R189, R4, !PT ;  /* 0x00000004bd177209 */ /* 0x002fe40007810000 */
[----:B------:R-:W-:Y:S02]  /*4070*/  FMNMX.FTZ R6, R196, R3, !PT ;  /* 0x00000003c4067209 */ /* 0x000fe40007810000 */
[----:B------:R-:W-:Y:S02]  /*4080*/  FMNMX.FTZ R23, R188, R23, !PT ;  /* 0x00000017bc177209 */ /* 0x000fe40007810000 */
[----:B------:R-:W-:Y:S01]  /*4090*/  SHF.L.U32 R228, R0, 0x1, RZ ;  /* 0x0000000100e47819 */ /* 0x000fe200000006ff */
[----:B------:R-:W1:Y:S03]  /*40a0*/  SHFL.BFLY PT, R19, R6, 0x2, 0x1f ;  /* 0x0c401f0006137f89 */ /* 0x000e6600000e0000 */
[-C--:B------:R-:W-:Y:S01]  /*40b0*/  LEA R226, R7, R228.reuse, 0x1 ;  /* 0x000000e407e27211 */ /* 0x080fe200078e08ff */
[----:B------:R-:W2:Y:S01]  /*40c0*/  SHFL.BFLY PT, R4, R23, 0x2, 0x1f ;  /* 0x0c401f0017047f89 */ /* 0x000ea200000e0000 */
[----:B------:R-:W-:-:S02]  /*40d0*/  LEA R225, R5, R228, 0x1 ;  /* 0x000000e405e17211 */ /* 0x000fc400078e08ff */
        /* <DEDUP_REMOVED lines=10> */
[----:B------:R-:W3:Y:S04]  /*4180*/  LDSM.16.MT88.4 R76, [R226+0x12000] ;  /* 0x01200000e24c783b */ /* 0x000ee80000004200 */
[----:B------:R-:W4:Y:S04]  /*4190*/  LDSM.16.MT88.4 R84, [R225+0x12000] ;  /* 0x01200000e154783b */ /* 0x000f280000004200 */
[----:B------:R-:W5:Y:S04]  /*41a0*/  LDSM.16.MT88.4 R92, [R224+0x12000] ;  /* 0x01200000e05c783b */ /* 0x000f680000004200 */
[----:B------:R-:W3:Y:S01]  /*41b0*/  LDSM.16.MT88.4 R100, [R228+0x14000] ;  /* 0x01400000e464783b */ /* 0x000ee20000004200 */
[----:B-1----:R-:W-:-:S03]  /*41c0*/  FMNMX.FTZ R164, R19, R164, !PT ;  /* 0x000000a413a47209 */ /* 0x002fc60007810000 */
[----:B------:R-:W1:Y:S01]  /*41d0*/  LDSM.16.MT88.4 R108, [R226+0x14000] ;  /* 0x01400000e26c783b */ /* 0x000e620000004200 */
[----:B--2---:R-:W-:Y:S01]  /*41e0*/  FMNMX.FTZ R3, R4, R3, !PT ;  /* 0x0000000304037209 */ /* 0x004fe20007810000 */
[C---:B------:R-:W-:Y:S01]  /*41f0*/  FMUL.FTZ R199, R164.reuse, c[0x0][0x23c] ;  /* 0x00008f00a4c77a20 */ /* 0x040fe20000410000 */
[----:B------:R-:W-:Y:S01]  /*4200*/  FSETP.NEU.FTZ.AND P0, PT, R164, -INF , PT ;  /* 0xff800000a400780b */ /* 0x000fe20003f1d000 */
[----:B------:R-:W2:Y:S02]  /*4210*/  LDSM.16.MT88.4 R116, [R225+0x14000] ;  /* 0x01400000e174783b */ /* 0x000ea40000004200 */
[----:B------:R-:W-:Y:S01]  /*4220*/  FMUL.FTZ R190, R3, c[0x0][0x23c] ;  /* 0x00008f0003be7a20 */ /* 0x000fe20000410000 */
[----:B------:R-:W-:Y:S01]  /*4230*/  FSEL R199, R199, RZ, P0 ;  /* 0x000000ffc7c77208 */ /* 0x000fe20000000000 */
[----:B------:R-:W1:Y:S01]  /*4240*/  LDSM.16.MT88.4 R124, [R224+0x14000] ;  /* 0x01400000e07c783b */ /* 0x000e620000004200 */
[----:B------:R-:W-:-:S03]  /*4250*/  FSETP.NEU.FTZ.AND P0, PT, R3, -INF , PT ;  /* 0xff8000000300780b */ /* 0x000fc60003f1d000 */
[--C-:B------:R-:W-:Y:S01]  /*4260*/  FFMA.FTZ R180, R25, c[0x0][0x23c], -R199.reuse ;  /* 0x00008f0019b47a23 */ /* 0x100fe200000108c7 */
[----:B------:R-:W-:Y:S01]  /*4270*/  FSEL R190, R190, RZ, P0 ;  /* 0x000000ffbebe7208 */ /* 0x000fe20000000000 */
[--C-:B------:R-:W-:Y:S01]  /*4280*/  FFMA.FTZ R179, R26, c[0x0][0x23c], -R199.reuse ;  /* 0x00008f001ab37a23 */ /* 0x100fe200000108c7 */
[----:B------:R-:W1:Y:S01]  /*4290*/  LDSM.16.MT88.4 R132, [R228+0x16000] ;  /* 0x01600000e484783b */ /* 0x000e620000004200 */
[--C-:B------:R-:W-:Y:S01]  /*42a0*/  FFMA.FTZ R177, R72, c[0x0][0x23c], -R199.reuse ;  /* 0x00008f0048b17a23 */ /* 0x100fe200000108c7 */
[----:B------:R-:W-:Y:S01]  /*42b0*/  ISETP.GE.AND P0, PT, R2, 0x2, PT ;  /* 0x000000020200780c */ /* 0x000fe20003f06270 */
[----:B------:R-:W-:Y:S01]  /*42c0*/  FFMA.FTZ R174, R16, c[0x0][0x23c], -R199 ;  /* 0x00008f0010ae7a23 */ /* 0x000fe200000108c7 */
[----:B------:R-:W1:Y:S01]  /*42d0*/  LDSM.16.MT88.4 R156, [R226+0x16000] ;  /* 0x01600000e29c783b */ /* 0x000e620000004200 */
[--C-:B------:R-:W-:Y:S01]  /*42e0*/  FFMA.FTZ R182, R24, c[0x0][0x23c], -R190.reuse ;  /* 0x00008f0018b67a23 */ /* 0x100fe200000108be */
[----:B------:R-:W-:Y:S01]  /*42f0*/  MUFU.EX2 R180, R180 ;  /* 0x000000b400b47308 */ /* 0x000fe20000000800 */
[--C-:B------:R-:W-:Y:S01]  /*4300*/  FFMA.FTZ R181, R11, c[0x0][0x23c], -R190.reuse ;  /* 0x00008f000bb57a23 */ /* 0x100fe200000108be */
[----:B------:R-:W1:Y:S01]  /*4310*/  LDSM.16.MT88.4 R144, [R225+0x16000] ;  /* 0x01600000e190783b */ /* 0x000e620000004200 */
[----:B------:R-:W-:-:S02]  /*4320*/  FFMA.FTZ R183, R17, c[0x0][0x23c], -R190 ;  /* 0x00008f0011b77a23 */ /* 0x000fc400000108be */
[--C-:B------:R-:W-:Y:S01]  /*4330*/  FFMA.FTZ R176, R75, c[0x0][0x23c], -R190.reuse ;  /* 0x00008f004bb07a23 */ /* 0x100fe200000108be */
[----:B------:R-:W1:Y:S01]  /*4340*/  LDSM.16.MT88.4 R4, [R224+0x16000] ;  /* 0x01600000e004783b */ /* 0x000e620000004200 */
[--C-:B------:R-:W-:Y:S01]  /*4350*/  FFMA.FTZ R172, R10, c[0x0][0x23c], -R199.reuse ;  /* 0x00008f000aac7a23 */ /* 0x100fe200000108c7 */
[----:B------:R-:W2:Y:S01]  /*4360*/  MUFU.EX2 R179, R179 ;  /* 0x000000b300b37308 */ /* 0x000ea20000000800 */
[--C-:B------:R-:W-:Y:S01]  /*4370*/  FFMA.FTZ R165, R8, c[0x0][0x23c], -R199.reuse ;  /* 0x00008f0008a57a23 */ /* 0x100fe200000108c7 */
[----:B------:R-:W-:Y:S01]  /*4380*/  LDSM.16.MT88.4 R16, [R228+0x10800] ;  /* 0x01080000e410783b */ /* 0x000fe20000004200 */
[--C-:B------:R-:W-:Y:S02]  /*4390*/  FFMA.FTZ R175, R9, c[0x0][0x23c], -R190.reuse ;  /* 0x00008f0009af7a23 */ /* 0x100fe400000108be */
[--C-:B------:R-:W-:Y:S01]  /*43a0*/  FFMA.FTZ R178, R14, c[0x0][0x23c], -R199.reuse ;  /* 0x00008f000eb27a23 */ /* 0x100fe200000108c7 */
[----:B------:R-:W1:Y:S01]  /*43b0*/  LDSM.16.MT88.4 R8, [R226+0x10800] ;  /* 0x01080000e208783b */ /* 0x000e620000004200 */
[----:B------:R-:W-:Y:S01]  /*43c0*/  FFMA.FTZ R173, R12, c[0x0][0x23c], -R199 ;  /* 0x00008f000cad7a23 */ /* 0x000fe200000108c7 */
[----:B------:R-:W-:Y:S01]  /*43d0*/  MUFU.EX2 R177, R177 ;  /* 0x000000b100b17308 */ /* 0x000fe20000000800 */
[--C-:B------:R-:W-:Y:S01]  /*43e0*/  FFMA.FTZ R166, R15, c[0x0][0x23c], -R190.reuse ;  /* 0x00008f000fa67a23 */ /* 0x100fe200000108be */
[----:B------:R-:W-:Y:S01]  /*43f0*/  LDSM.16.MT88.4 R28, [R228+0x14800] ;  /* 0x01480000e41c783b */ /* 0x000fe20000004200 */
[----:B------:R-:W-:-:S02]  /*4400*/  FFMA.FTZ R167, R21, c[0x0][0x23c], -R190 ;  /* 0x00008f0015a77a23 */ /* 0x000fc400000108be */
[--C-:B------:R-:W-:Y:S01]  /*4410*/  FFMA.FTZ R0, R13, c[0x0][0x23c], -R190.reuse ;  /* 0x00008f000d007a23 */ /* 0x100fe200000108be */
[----:B------:R-:W-:Y:S01]  /*4420*/  LDSM.16.MT88.4 R20, [R225+0x10800] ;  /* 0x01080000e114783b */ /* 0x000fe20000004200 */
[--C-:B------:R-:W-:Y:S01]  /*4430*/  FFMA.FTZ R185, R194, c[0x0][0x23c], -R199.reuse ;  /* 0x00008f00c2b97a23 */ /* 0x100fe200000108c7 */
[----:B------:R-:W3:Y:S01]  /*4440*/  MUFU.EX2 R174, R174 ;  /* 0x000000ae00ae7308 */ /* 0x000ee20000000800 */
[----:B--2---:R-:W-:Y:S01]  /*4450*/  F2FP.BF16.PACK_AB R148, R179, R180 ;  /* 0x000000b4b394723e */ /* 0x004fe200000010ff */
[----:B------:R-:W2:Y:S01]  /*4460*/  LDSM.16.MT88.4 R12, [R224+0x10800] ;  /* 0x01080000e00c783b */ /* 0x000ea20000004200 */
        /* <DEDUP_REMOVED lines=9> */
[----:B------:R-:W-:Y:S01]  /*4500*/  LDSM.16.MT88.4 R24, [R226+0x14800] ;  /* 0x01480000e218783b */ /* 0x000fe20000004200 */
[----:B------:R-:W-:Y:S01]  /*4510*/  FFMA.FTZ R193, R193, c[0x0][0x23c], -R190 ;  /* 0x00008f00c1c17a23 */ /* 0x000fe200000108be */
[----:B------:R-:W1:Y:S01]  /*4520*/  MUFU.EX2 R181, R181 ;  /* 0x000000b500b57308 */ /* 0x000e620000000800 */
[----:B---3--:R-:W-:Y:S01]  /*4530*/  F2FP.BF16.PACK_AB R150, R174, R177 ;  /* 0x000000b1ae96723e */ /* 0x008fe200000010ff */
        /* <DEDUP_REMOVED lines=8> */
[----:B------:R-:W3:Y:S01]  /*45c0*/  MUFU.EX2 R176, R176 ;  /* 0x000000b000b07308 */ /* 0x000ee20000000800 */
[----:B-1----:R-:W-:Y:S01]  /*45d0*/  F2FP.BF16.PACK_AB R149, R181, R182 ;  /* 0x000000b6b595723e */ /* 0x002fe200000010ff */
[----:B------:R-:W-:Y:S02]  /*45e0*/  FFMA.FTZ R188, R188, c[0x0][0x23c], -R190 ;  /* 0x00008f00bcbc7a23 */ /* 0x000fe400000108be */
[----:B------:R-:W-:Y:S02]  /*45f0*/  FADD.FTZ R180, R180, R179 ;  /* 0x000000b3b4b47221 */ /* 0x000fe40000010000 */
[----:B------:R-:W-:-:S02]  /*4600*/  FADD.FTZ R182, R182, R181 ;  /* 0x000000b5b6b67221 */ /* 0x000fc40000010000 */
[----:B------:R-:W-:Y:S01]  /*4610*/  MUFU.EX2 R178, R178 ;  /* 0x000000b200b27308 */ /* 0x000fe20000000800 */
[----:B------:R-:W-:-:S04]  /*4620*/  FADD.FTZ R177, R177, R180 ;  /* 0x000000b4b1b17221 */ /* 0x000fc80000010000 */
[----:B------:R-:W-:Y:S01]  /*4630*/  FADD.FTZ R177, R174, R177 ;  /* 0x000000b1aeb17221 */ /* 0x000fe20000010000 */
[----:B---3--:R-:W-:Y:S02]  /*4640*/  F2FP.BF16.PACK_AB R151, R176, R183 ;  /* 0x000000b7b097723e */ /* 0x008fe400000010ff */
        /* <DEDUP_REMOVED lines=10> */
[----:B------:R-:W3:Y:S06]  /*46f0*/  MUFU.EX2 R166, R166 ;  /* 0x000000a600a67308 */ /* 0x000eec0000000800 */
[C---:B------:R-:W-:Y:S02]  /*4700*/  HMMA.16816.F32.BF16 R56, R148.reuse, R60, RZ ;  /* 0x0000003c9438723c */ /* 0x040fe400000418ff */
[----:B------:R-:W-:Y:S06]  /*4710*/  MUFU.EX2 R167, R167 ;  /* 0x000000a700a77308 */ /* 0x000fec0000000800 */
[C---:B------:R-:W-:Y:S02]  /*4720*/  HMMA.16816.F32.BF16 R64, R148.reuse, R68, RZ ;  /* 0x000000449440723c */ /* 0x040fe400000418ff */
[----:B------:R-:W1:Y:S06]  /*4730*/  MUFU.EX2 R0, R0 ;  /* 0x0000000000007308 */ /* 0x000e6c0000000800 */
[C---:B------:R-:W-:Y:S02]  /*4740*/  HMMA.16816.F32.BF16 R72, R148.reuse, R76, RZ ;  /* 0x0000004c9448723c */ /* 0x040fe400000418ff */
[----:B------:R-:W-:Y:S06]  /*4750*/  MUFU.EX2 R185, R185 ;  /* 0x000000b900b97308 */ /* 0x000fec0000000800 */
[C---:B----4-:R-:W-:Y:S02]  /*4760*/  HMMA.16816.F32.BF16 R80, R148.reuse, R84, RZ ;  /* 0x000000549450723c */ /* 0x050fe400000418ff */
[----:B------:R-:W4:Y:S06]  /*4770*/  MUFU.EX2 R184, R184 ;  /* 0x000000b800b87308 */ /* 0x000f2c0000000800 */
[C---:B-----5:R-:W-:Y:S02]  /*4780*/  HMMA.16816.F32.BF16 R88, R148.reuse, R92, RZ ;  /* 0x0000005c9458723c */ /* 0x060fe400000418ff */
        /* <DEDUP_REMOVED lines=38> */
[----:B---3--:R-:W-:Y:S01]  /*49f0*/  F2FP.BF16.PACK_AB R5, R166, R175 ;  /* 0x000000afa605723e */ /* 0x008fe200000010ff */
        /* <DEDUP_REMOVED lines=58> */
[----:B----4-:R-:W-:Y:S01]  /*4da0*/  F2FP.BF16.PACK_AB R4, R184, R185 ;  /* 0x000000b9b804723e */ /* 0x010fe200000010ff */
[----:B------:R-:W-:Y:S01]  /*4db0*/  FADD.FTZ R185, R185, R172 ;  /* 0x000000acb9b97221 */ /* 0x000fe20000010000 */
[----:B-----5:R-:W-:Y:S01]  /*4dc0*/  F2FP.BF16.PACK_AB R5, R194, R191 ;  /* 0x000000bfc205723e */ /* 0x020fe200000010ff */
        /* <DEDUP_REMOVED lines=27> */
[C---:B------:R-:W-:Y:S08]  /*4f80*/  HMMA.16816.F32.BF16 R80, R4.reuse, R32, R80 ;  /* 0x000000200450723c */ /* 0x040ff00000041850 */
[C---:B------:R-:W-:Y:S01]  /*4f90*/  HMMA.16816.F32.BF16 R84, R4.reuse, R34, R84 ;  /* 0x000000220454723c */ /* 0x040fe20000041854 */
[----:B------:R-:W-:Y:S07]  /*4fa0*/  LDSM.16.MT88.4 R32, [R224+0x17000] ;  /* 0x01700000e020783b */ /* 0x000fee0000004200 */
        /* <DEDUP_REMOVED lines=77> */
[C---:B------:R-:W-:Y:S08]  /*5480*/  HMMA.16816.F32.BF16 R152, R4.reuse, R16, R152 ;  /* 0x000000100498723c */ /* 0x040ff00000041898 */
[----:B------:R-:W-:Y:S01]  /*5490*/  HMMA.16816.F32.BF16 R148, R4, R18, R148 ;  /* 0x000000120494723c */ /* 0x000fe20000041894 */
[----:B------:R-:W-:Y:S07]  /*54a0*/  @!P0 BRA `(.L_x_3927) ;  /* 0x0000386000008947 */ /* 0x000fee0003800000 */
[----:B------:R-:W-:Y:S01]  /*54b0*/  ULDC UR10, c[0x0][0x1a0] ;  /* 0x00006800000a7ab9 */ /* 0x000fe20000000800 */
[----:B------:R-:W-:Y:S01]  /*54c0*/  IADD3 R246, R2, -0x2, RZ ;  /* 0xfffffffe02f67810 */ /* 0x000fe20007ffe0ff */
[----:B------:R-:W-:Y:S01]  /*54d0*/  ULEA UR4, -UR10, URZ, 0x6 ;  /* 0x0000003f0a047291 */ /* 0x000fe2000f8e313f */
[----:B------:R-:W-:Y:S01]  /*54e0*/  IMAD.MOV.U32 R0, RZ, RZ, R3 ;  /* 0x000000ffff007224 */ /* 0x000fe200078e0003 */
[----:B------:R-:W-:Y:S01]  /*54f0*/  UMOV UR8, 0x5 ;  /* 0x0000000500087882 */ /* 0x000fe20000000000 */
[----:B------:R-:W-:Y:S01]  /*5500*/  IMAD.MOV.U32 R165, RZ, RZ, R164 ;  /* 0x000000ffffa57224 */ /* 0x000fe200078e00a4 */
[----:B------:R-:W-:-:S02]  /*5510*/  USHF.R.S32.HI UR5, URZ, 0x1f, UR4 ;  /* 0x0000001f3f057899 */ /* 0x000fc40008011404 */
[----:B------:R-:W-:Y:S01]  /*5520*/  ULDC UR9, c[0x0][0x1a4] ;  /* 0x0000690000097ab9 */ /* 0x000fe20000000800 */
[----:B------:R-:W-:Y:S01]  /*5530*/  MOV R245, UR4 ;  /* 0x0000000400f57c02 */ /* 0x000fe20008000f00 */
[----:B------:R-:W-:Y:S02]  /*5540*/  USHF.L.U64.HI UR9, UR10, UR8, UR9 ;  /* 0x000000080a097299 */ /* 0x000fe40008010209 */
[----:B------:R-:W-:Y:S01]  /*5550*/  MOV R244, UR5 ;  /* 0x0000000500f47c02 */ /* 0x000fe20008000f00 */
[----:B------:R-:W-:Y:S02]  /*5560*/  USHF.L.U32 UR10, UR10, 0x5, URZ ;  /* 0x000000050a0a7899 */ /* 0x000fe4000800063f */
[----:B------:R-:W-:Y:S02]  /*5570*/  ULDC UR4, c[0x0][0x19c] ;  /* 0x0000670000047ab9 */ /* 0x000fe40000000800 */
.L_x_3931:
[----:B------:R-:W-:Y:S01]  /*5580*/  MOV R6, R245 ;  /* 0x000000f500067202 */ /* 0x000fe20000000f00 */
[----:B------:R-:W-:Y:S04]  /*5590*/  DEPBAR.LE SB0, 0x0 ;  /* 0x000080000000791a */ /* 0x000fe80000000000 */
[----:B------:R-:W-:Y:S01]  /*55a0*/  BAR.SYNC.DEFER_BLOCKING 0x0 ;  /* 0x0000000000007b1d */ /* 0x000fe20000010000 */
[----:B------:R-:W-:Y:S05]  /*55b0*/  MOV R3, R244 ;  /* 0x000000f400037202 */ /* 0x000fea0000000f00 */
[----:B------:R-:W-:-:S05]  /*55c0*/  @!P6 BRA `(.L_x_3928) ;  /* 0x000003b00000e947 */ /* 0x000fca0003800000 */
[----:B------:R-:W-:Y:S04]  /*55d0*/  IABS R2, c[0x0][0x2d0] ;  /* 0x0000b40000027a13 */ /* 0x000fe80000000000 */
[----:B------:R-:W1:Y:S10]  /*55e0*/  I2F.RP R7, R2 ;  /* 0x0000000200077306 */ /* 0x000e740000209400 */
[----:B-1----:R-:W1:Y:S02]  /*55f0*/  MUFU.RCP R3, R7 ;  /* 0x0000000700037308 */ /* 0x002e640000001000 */
[----:B-1----:R-:W-:Y:S01]  /*5600*/  IADD3 R8, R3, 0xffffffe, RZ ;  /* 0x0ffffffe03087810 */ /* 0x002fe20007ffe0ff */
[----:B------:R-:W-:Y:S07]  /*5610*/  IMAD.SHL.U32 R3, R246, 0x40, RZ ;  /* 0x00000040f6037824 */ /* 0x000fee00078e00ff */
[----:B------:R-:W1:Y:S01]  /*5620*/  F2I.FTZ.U32.TRUNC.NTZ R9, R8 ;  /* 0x0000000800097305 */ /* 0x000e62000021f000 */
[----:B------:R-:W-:Y:S02]  /*5630*/  IABS R4, R3 ;  /* 0x0000000300047213 */ /* 0x000fe40000000000 */
[C---:B------:R-:W-:Y:S02]  /*5640*/  IADD3 R10, R3.reuse, 0x40, RZ ;  /* 0x00000040030a7810 */ /* 0x040fe40007ffe0ff */
[----:B------:R-:W-:Y:S02]  /*5650*/  LOP3.LUT R3, R3, c[0x0][0x2d0], RZ, 0x3c, !PT ;  /* 0x0000b40003037a12 */ /* 0x000fe400078e3cff */
[----:B------:R-:W-:Y:S02]  /*5660*/  IABS R6, R10 ;  /* 0x0000000a00067213 */ /* 0x000fe40000000000 */
[----:B------:R-:W-:Y:S02]  /*5670*/  LOP3.LUT R10, R10, c[0x0][0x2d0], RZ, 0x3c, !PT ;  /* 0x0000b4000a0a7a12 */ /* 0x000fe400078e3cff */
[----:B------:R-:W-:Y:S02]  /*5680*/  ISETP.GE.AND P0, PT, R3, RZ, PT ;  /* 0x000000ff0300720c */ /* 0x000fe40003f06270 */
[----:B------:R-:W-:Y:S01]  /*5690*/  ISETP.GE.AND P2, PT, R10, RZ, PT ;  /* 0x000000ff0a00720c */ /* 0x000fe20003f46270 */
[--C-:B-1----:R-:W-:Y:S02]  /*56a0*/  IMAD.MOV R5, RZ, RZ, -R9.reuse ;  /* 0x000000ffff057224 */ /* 0x102fe400078e0a09 */
[----:B------:R-:W-:Y:S02]  /*56b0*/  IMAD.MOV.U32 R8, RZ, RZ, RZ ;  /* 0x000000ffff087224 */ /* 0x000fe400078e00ff */
[----:B------:R-:W-:Y:S04]  /*56c0*/  IMAD R5, R5, R2, RZ ;  /* 0x0000000205057224 */ /* 0x000fe800078e02ff */
[----:B------:R-:W-:Y:S06]  /*56d0*/  IMAD.HI.U32 R9, R9, R5, R8 ;  /* 0x0000000509097227 */ /* 0x000fec00078e0008 */
[C---:B------:R-:W-:Y:S04]  /*56e0*/  IMAD.HI.U32 R8, R9.reuse, R4, RZ ;  /* 0x0000000409087227 */ /* 0x040fe800078e00ff */
[----:B------:R-:W-:Y:S04]  /*56f0*/  IMAD.HI.U32 R9, R9, R6, RZ ;  /* 0x0000000609097227 */ /* 0x000fe800078e00ff */
[----:B------:R-:W-:Y:S02]  /*5700*/  IMAD.MOV R5, RZ, RZ, -R8 ;  /* 0x000000ffff057224 */ /* 0x000fe400078e0a08 */
[----:B------:R-:W-:Y:S02]  /*5710*/  IMAD.MOV R7, RZ, RZ, -R9 ;  /* 0x000000ffff077224 */ /* 0x000fe400078e0a09 */
[C---:B------:R-:W-:Y:S02]  /*5720*/  IMAD R4, R2.reuse, R5, R4 ;  /* 0x0000000502047224 */ /* 0x040fe400078e0204 */
        /* <DEDUP_REMOVED lines=9> */
[----:B------:R-:W-:Y:S02]  /*57c0*/  ISETP.NE.AND P1, PT, RZ, c[0x0][0x2d0], PT ;  /* 0x0000b400ff007a0c */ /* 0x000fe40003f25270 */
[----:B------:R-:W-:Y:S07]  /*57d0*/  LOP3.LUT R2, RZ, c[0x0][0x2d0], RZ, 0x33, !PT ;  /* 0x0000b400ff027a12 */ /* 0x000fee00078e33ff */
[----:B------:R-:W-:Y:S02]  /*57e0*/  @P4 IADD3 R8, R8, 0x1, RZ ;  /* 0x0000000108084810 */ /* 0x000fe40007ffe0ff */
[----:B------:R-:W-:Y:S03]  /*57f0*/  @P5 IADD3 R9, R9, 0x1, RZ ;  /* 0x0000000109095810 */ /* 0x000fe60007ffe0ff */
[----:B------:R-:W-:Y:S02]  /*5800*/  @!P0 IMAD.MOV R8, RZ, RZ, -R8 ;  /* 0x000000ffff088224 */ /* 0x000fe400078e0a08 */
[----:B------:R-:W-:Y:S03]  /*5810*/  @!P2 IMAD.MOV R9, RZ, RZ, -R9 ;  /* 0x000000ffff09a224 */ /* 0x000fe600078e0a09 */
[C---:B------:R-:W-:Y:S02]  /*5820*/  SEL R3, R2.reuse, R8, !P1 ;  /* 0x0000000802037207 */ /* 0x040fe40004800000 */
[----:B------:R-:W-:Y:S02]  /*5830*/  SEL R9, R2, R9, !P1 ;  /* 0x0000000902097207 */ /* 0x000fe40004800000 */
[-C--:B------:R-:W-:Y:S02]  /*5840*/  LEA R12, P1, R3, R238.reuse, 0x2 ;  /* 0x000000ee030c7211 */ /* 0x080fe400078210ff */
[C---:B------:R-:W-:Y:S01]  /*5850*/  LEA R10, P0, R9.reuse, R238, 0x2 ;  /* 0x000000ee090a7211 */ /* 0x040fe200078010ff */
[----:B------:R-:W-:Y:S01]  /*5860*/  IMAD.IADD R2, R9, 0x1, -R3 ;  /* 0x0000000109027824 */ /* 0x000fe200078e0a03 */
[-C--:B------:R-:W-:Y:S01]  /*5870*/  LEA.HI.X.SX32 R13, R3, R239.reuse, 0x2, P1 ;  /* 0x000000ef030d7211 */ /* 0x080fe200008f16ff */
[----:B------:R-:W-:Y:S01]  /*5880*/  IMAD.MOV.U32 R3, RZ, RZ, 0x40 ;  /* 0x00000040ff037424 */ /* 0x000fe200078e00ff */
[----:B------:R-:W-:Y:S03]  /*5890*/  LEA.HI.X.SX32 R11, R9, R239, 0x2, P0 ;  /* 0x000000ef090b7211 */ /* 0x000fe600000f16ff */
[----:B------:R-:W-:Y:S01]  /*58a0*/  IMAD R3, R2, c[0x0][0x2d0], -R3 ;  /* 0x0000b40002037a24 */ /* 0x000fe200078e0a03 */
[----:B------:R-:W2:Y:S03]  /*58b0*/  LDG.E R4, [R12.64] ;  /* 0x0000000c0c047981 */ /* 0x000ea6000c1e1900 */
[C---:B------:R-:W-:Y:S01]  /*58c0*/  IMAD.WIDE.U32 R6, R3.reuse, c[0x0][0x1a0], RZ ;  /* 0x0000680003067a25 */ /* 0x040fe200078e00ff */
[----:B------:R-:W2:Y:S01]  /*58d0*/  LDG.E R5, [R10.64] ;  /* 0x0000000c0a057981 */ /* 0x000ea2000c1e1900 */
[----:B------:R-:W-:Y:S05]  /*58e0*/  SHF.R.S32.HI R2, RZ, 0x1f, R3 ;  /* 0x0000001fff027819 */ /* 0x000fea0000011403 */
[----:B------:R-:W-:Y:S04]  /*58f0*/  IMAD R2, R2, c[0x0][0x1a0], RZ ;  /* 0x0000680002027a24 */ /* 0x000fe800078e02ff */
[----:B------:R-:W-:Y:S04]  /*5900*/  IMAD R2, R3, c[0x0][0x1a4], R2 ;  /* 0x0000690003027a24 */ /* 0x000fe800078e0202 */
[----:B------:R-:W-:Y:S02]  /*5910*/  IMAD.IADD R7, R7, 0x1, R2 ;  /* 0x0000000107077824 */ /* 0x000fe400078e0202 */
[----:B--2---:R-:W-:Y:S04]  /*5920*/  IMAD.IADD R4, R4, 0x1, -R5 ;  /* 0x0000000104047824 */ /* 0x004fe800078e0a05 */
[C---:B------:R-:W-:Y:S01]  /*5930*/  IMAD.WIDE.U32 R6, R4.reuse, c[0x0][0x188], R6 ;  /* 0x0000620004067a25 */ /* 0x040fe200078e0006 */
[----:B------:R-:W-:Y:S05]  /*5940*/  SHF.R.S32.HI R3, RZ, 0x1f, R4 ;  /* 0x0000001fff037819 */ /* 0x000fea0000011404 */
[----:B------:R-:W-:Y:S04]  /*5950*/  IMAD R3, R3, c[0x0][0x188], RZ ;  /* 0x0000620003037a24 */ /* 0x000fe800078e02ff */
[----:B------:R-:W-:Y:S04]  /*5960*/  IMAD R3, R4, c[0x0][0x18c], R3 ;  /* 0x0000630004037a24 */ /* 0x000fe800078e0203 */
[----:B------:R-:W-:Y:S02]  /*5970*/  IMAD.IADD R3, R7, 0x1, R3 ;  /* 0x0000000107037824 */ /* 0x000fe400078e0203 */
.L_x_3928:
[C---:B------:R-:W-:Y:S04]  /*5980*/  LEA R240, P0, R6.reuse, R240, 0x1 ;  /* 0x000000f006f07211 */ /* 0x040fe800078008ff */
[----:B------:R-:W-:Y:S02]  /*5990*/  LEA.HI.X R241, R6, R241, R3, 0x1, P0 ;  /* 0x000000f106f17211 */ /* 0x000fe400000f0c03 */
[----:B------:R-:W-:Y:S03]  /*59a0*/  IADD3 R250, P0, R240, UR10, RZ ;  /* 0x0000000af0fa7c10 */ /* 0x000fe6000ff1e0ff */
[----:B------:R-:W-:Y:S01]  /*59b0*/  @!PT LDS RZ, [RZ] ;  /* 0x00000000fffff984 */ /* 0x000fe20000000800 */
[----:B------:R-:W-:Y:S01]  /*59c0*/  @!PT LDS RZ, [RZ] ;  /* 0x00000000fffff984 */ /* 0x000fe20000000800 */
[----:B------:R-:W-:Y:S01]  /*59d0*/  @!PT LDS RZ, [RZ] ;  /* 0x00000000fffff984 */ /* 0x000fe20000000800 */
[----:B------:R1:W-:Y:S01]  /*59e0*/  LDGSTS.E.BYPASS.LTC128B.128 [R237+0x10000], [R240.64] ;  /* 0x10000000f0ed7fae */ /* 0x0003e2000b901d4c */
[----:B------:R-:W-:Y:S02]  /*59f0*/  IADD3.X R251, R241, UR9, RZ, P0, !PT ;  /* 0x00000009f1fb7c10 */ /* 0x000fe400087fe4ff */
[----:B------:R-:W-:Y:S01]  /*5a00*/  IADD3 R166, P0, R250, UR10, RZ ;  /* 0x0000000afaa67c10 */ /* 0x000fe2000ff1e0ff */
[----:B------:R1:W-:Y:S03]  /*5a10*/  LDGSTS.E.BYPASS.LTC128B.128 [R237+0x12000], [R240.64+0x80] ;  /* 0x12000080f0ed7fae */ /* 0x0003e6000b901d4c */
[----:B------:R-:W-:Y:S01]  /*5a20*/  IADD3.X R167, R251, UR9, RZ, P0, !PT ;  /* 0x00000009fba77c10 */ /* 0x000fe200087fe4ff */
[----:B------:R1:W-:Y:S01]  /*5a30*/  LDGSTS.E.BYPASS.LTC128B.128 [R237+0x14000], [R240.64+0x100] ;  /* 0x14000100f0ed7fae */ /* 0x0003e2000b901d4c */
[----:B------:R-:W-:Y:S03]  /*5a40*/  IADD3 R2, P0, R166, UR10, RZ ;  /* 0x0000000aa6027c10 */ /* 0x000fe6000ff1e0ff */
[----:B------:R1:W-:Y:S01]  /*5a50*/  LDGSTS.E.BYPASS.LTC128B.128 [R237+0x16000], [R240.64+0x180] ;  /* 0x16000180f0ed7fae */ /* 0x0003e2000b901d4c */
[----:B------:R-:W-:Y:S02]  /*5a60*/  IADD3.X R3, R167, UR9, RZ, P0, !PT ;  /* 0x00000009a7037c10 */ /* 0x000fe400087fe4ff */
[----:B------:R-:W-:Y:S01]  /*5a70*/  ISETP.GE.AND P0, PT, R246, 0x1, PT ;  /* 0x00000001f600780c */ /* 0x000fe20003f06270 */
        /* <DEDUP_REMOVED lines=12> */
[----:B------:R-:W-:Y:S04]  /*5b40*/  LDSM.16.M88.4 R168, [R234] ;  /* 0x00000000eaa8783b */ /* 0x000fe80000000200 */
[----:B------:R-:W2:Y:S04]  /*5b50*/  LDSM.16.M88.4 R172, [R233+0x8000] ;  /* 0x00800000e9ac783b */ /* 0x000ea80000000200 */
[----:B------:R-:W3:Y:S04]  /*5b60*/  LDSM.16.M88.4 R176, [R233+0x8800] ;  /* 0x00880000e9b0783b */ /* 0x000ee80000000200 */
[----:B------:R-:W4:Y:S04]  /*5b70*/  LDSM.16.M88.4 R180, [R233+0x9000] ;  /* 0x00900000e9b4783b */ /* 0x000f280000000200 */
[----:B------:R-:W0:Y:S04]  /*5b80*/  LDGDEPBAR ;  /* 0x00000000000079af */ /* 0x000e280000000000 */
[----:B------:R-:W5:Y:S04]  /*5b90*/  LDSM.16.M88.4 R184, [R233+0x9800] ;  /* 0x00980000e9b8783b */ /* 0x000f680000000200 */
[----:B------:R-:W-:Y:S04]  /*5ba0*/  LDSM.16.M88.4 R188, [R232] ;  /* 0x00000000e8bc783b */ /* 0x000fe80000000200 */
        /* <DEDUP_REMOVED lines=10> */
[C---:B----4-:R-:W-:Y:S08]  /*5c50*/  HMMA.16816.F32.BF16 R20, R168.reuse, R180, RZ ;  /* 0x000000b4a814723c */ /* 0x050ff000000418ff */
[C---:B------:R-:W-:Y:S01]  /*5c60*/  HMMA.16816.F32.BF16 R24, R168.reuse, R182, RZ ;  /* 0x000000b6a818723c */ /* 0x040fe200000418ff */
[----:B------:R-:W3:Y:S07]  /*5c70*/  LDSM.16.M88.4 R180, [R227+0x8800] ;  /* 0x00880000e3b4783b */ /* 0x000eee0000000200 */
[C---:B-----5:R-:W-:Y:S08]  /*5c80*/  HMMA.16816.F32.BF16 R28, R168.reuse, R184, RZ ;  /* 0x000000b8a81c723c */ /* 0x060ff000000418ff */
        /* <DEDUP_REMOVED lines=191> */
[----:B------:R-:W-:Y:S02]  /*6880*/  ULDC UR7, c[0x0][0x198] ;  /* 0x0000660000077ab9 */ /* 0x000fe40000000800 */
[----:B------:R-:W-:Y:S04]  /*6890*/  ULEA UR6, -UR7, URZ, 0x6 ;  /* 0x0000003f07067291 */ /* 0x000fe8000f8e313f */
[----:B------:R-:W-:Y:S02]  /*68a0*/  USHF.R.S32.HI UR5, URZ, 0x1f, UR6 ;  /* 0x0000001f3f057899 */ /* 0x000fe40008011406 */
[----:B------:R-:W-:Y:S04]  /*68b0*/  MOV R168, UR6 ;  /* 0x0000000600a87c02 */ /* 0x000fe80008000f00 */
[----:B------:R-:W-:Y:S01]  /*68c0*/  MOV R3, UR5 ;  /* 0x0000000500037c02 */ /* 0x000fe20008000f00 */
[----:B------:R-:W-:-:S05]  /*68d0*/  @!P6 BRA `(.L_x_3930) ;  /* 0x000003b00000e947 */ /* 0x000fca0003800000 */
[----:B------:R-:W-:Y:S04]  /*68e0*/  IABS R2, c[0x0][0x2d0] ;  /* 0x0000b40000027a13 */ /* 0x000fe80000000000 */
[----:B------:R-:W1:Y:S10]  /*68f0*/  I2F.RP R167, R2 ;  /* 0x0000000200a77306 */ /* 0x000e740000209400 */
[----:B-1----:R-:W1:Y:S02]  /*6900*/  MUFU.RCP R3, R167 ;  /* 0x000000a700037308 */ /* 0x002e640000001000 */
[----:B-1----:R-:W-:Y:S01]  /*6910*/  IADD3 R168, R3, 0xffffffe, RZ ;  /* 0x0ffffffe03a87810 */ /* 0x002fe20007ffe0ff */
[----:B------:R-:W-:Y:S07]  /*6920*/  IMAD.SHL.U32 R3, R246, 0x40, RZ ;  /* 0x00000040f6037824 */ /* 0x000fee00078e00ff */
[----:B------:R-:W1:Y:S01]  /*6930*/  F2I.FTZ.U32.TRUNC.NTZ R169, R168 ;  /* 0x000000a800a97305 */ /* 0x000e62000021f000 */
[C---:B------:R-:W-:Y:S02]  /*6940*/  IADD3 R170, R3.reuse, -0x40, RZ ;  /* 0xffffffc003aa7810 */ /* 0x040fe40007ffe0ff */
[----:B------:R-:W-:Y:S02]  /*6950*/  IABS R166, R3 ;  /* 0x0000000300a67213 */ /* 0x000fe40000000000 */
[----:B------:R-:W-:Y:S02]  /*6960*/  IABS R164, R170 ;  /* 0x000000aa00a47213 */ /* 0x000fe40000000000 */
[----:B------:R-:W-:Y:S02]  /*6970*/  LOP3.LUT R3, R3, c[0x0][0x2d0], RZ, 0x3c, !PT ;  /* 0x0000b40003037a12 */ /* 0x000fe400078e3cff */
        /* <DEDUP_REMOVED lines=30> */
[----:B------:R-:W-:Y:S01]  /*6b60*/  LEA R172, P1, R3, R238, 0x2 ;  /* 0x000000ee03ac7211 */ /* 0x000fe200078210ff */
[C---:B------:R-:W-:Y:S01]  /*6b70*/  IMAD.IADD R2, R171.reuse, 0x1, -R3 ;  /* 0x00000001ab027824 */ /* 0x040fe200078e0a03 */
[-C--:B------:R-:W-:Y:S02]  /*6b80*/  LEA.HI.X.SX32 R167, R171, R239.reuse, 0x2, P0 ;  /* 0x000000efaba77211 */ /* 0x080fe400000f16ff */
[----:B------:R-:W-:Y:S01]  /*6b90*/  LEA.HI.X.SX32 R173, R3, R239, 0x2, P1 ;  /* 0x000000ef03ad7211 */ /* 0x000fe200008f16ff */
[----:B------:R-:W-:Y:S03]  /*6ba0*/  IMAD.MOV.U32 R3, RZ, RZ, 0x40 ;  /* 0x00000040ff037424 */ /* 0x000fe600078e00ff */
[----:B------:R-:W2:Y:S01]  /*6bb0*/  LDG.E R167, [R166.64] ;  /* 0x0000000ca6a77981 */ /* 0x000ea2000c1e1900 */
[----:B------:R-:W-:Y:S03]  /*6bc0*/  IMAD R3, R2, c[0x0][0x2d0], -R3 ;  /* 0x0000b40002037a24 */ /* 0x000fe600078e0a03 */
[----:B------:R-:W2:Y:S01]  /*6bd0*/  LDG.E R164, [R172.64] ;  /* 0x0000000caca47981 */ /* 0x000ea2000c1e1900 */
[C---:B------:R-:W-:Y:S01]  /*6be0*/  IMAD.WIDE.U32 R168, R3.reuse, c[0x0][0x198], RZ ;  /* 0x0000660003a87a25 */ /* 0x040fe200078e00ff */
        /* <DEDUP_REMOVED lines=10> */
.L_x_3930:
[C---:B------:R-:W-:Y:S01]  /*6c90*/  LEA R242, P0, R168.reuse, R242, 0x1 ;  /* 0x000000f2a8f27211 */ /* 0x040fe200078008ff */
[----:B------:R-:W-:Y:S02]  /*6ca0*/  USHF.L.U32 UR5, UR7, 0x5, URZ ;  /* 0x0000000507057899 */ /* 0x000fe4000800063f */
[----:B------:R-:W-:Y:S01]  /*6cb0*/  USHF.L.U64.HI UR7, UR7, UR8, UR4 ;  /* 0x0000000807077299 */ /* 0x000fe20008010204 */
[----:B------:R-:W-:Y:S03]  /*6cc0*/  LEA.HI.X R243, R168, R243, R3, 0x1, P0 ;  /* 0x000000f3a8f37211 */ /* 0x000fe600000f0c03 */
[----:B------:R-:W-:Y:S02]  /*6cd0*/  IADD3 R168, P0, R242, UR5, RZ ;  /* 0x00000005f2a87c10 */ /* 0x000fe4000ff1e0ff */
[----:B------:R-:W-:Y:S01]  /*6ce0*/  @!PT LDS RZ, [RZ] ;  /* 0x00000000fffff984 */ /* 0x000fe20000000800 */
[----:B------:R-:W-:Y:S01]  /*6cf0*/  @!PT LDS RZ, [RZ] ;  /* 0x00000000fffff984 */ /* 0x000fe20000000800 */
[----:B------:R-:W-:Y:S01]  /*6d00*/  @!PT LDS RZ, [RZ] ;  /* 0x00000000fffff984 */ /* 0x000fe20000000800 */
[----:B------:R1:W-:Y:S02]  /*6d10*/  LDGSTS.E.BYPASS.LTC128B.128 [R237+0x8000], [R242.64] ;  /* 0x08000000f2ed7fae */ /* 0x0003e4000b901d4c */
[----:B------:R-:W-:Y:S02]  /*6d20*/  IADD3.X R169, R243, UR7, RZ, P0, !PT ;  /* 0x00000007f3a97c10 */ /* 0x000fe400087fe4ff */
[----:B------:R1:W-:Y:S01]  /*6d30*/  LDGSTS.E.BYPASS.LTC128B.128 [R237+0xa000], [R242.64+0x80] ;  /* 0x0a000080f2ed7fae */ /* 0x0003e2000b901d4c */
[----:B------:R-:W-:Y:S03]  /*6d40*/  IADD3 R166, P0, R168, UR5, RZ ;  /* 0x00000005a8a67c10 */ /* 0x000fe6000ff1e0ff */
[----:B------:R1:W-:Y:S01]  /*6d50*/  LDGSTS.E.BYPASS.LTC128B.128 [R237+0xc000], [R242.64+0x100] ;  /* 0x0c000100f2ed7fae */ /* 0x0003e2000b901d4c */
[----:B------:R-:W-:Y:S02]  /*6d60*/  IADD3.X R167, R169, UR7, RZ, P0, !PT ;  /* 0x00000007a9a77c10 */ /* 0x000fe400087fe4ff */
[----:B------:R-:W-:Y:S01]  /*6d70*/  IADD3 R2, P0, R166, UR5, RZ ;  /* 0x00000005a6027c10 */ /* 0x000fe2000ff1e0ff */
[----:B------:R1:W-:Y:S03]  /*6d80*/  LDGSTS.E.BYPASS.LTC128B.128 [R237+0xe000], [R242.64+0x180] ;  /* 0x0e000180f2ed7fae */ /* 0x0003e6000b901d4c */
[----:B------:R-:W-:Y:S01]  /*6d90*/  IADD3.X R3, R167, UR7, RZ, P0, !PT ;  /* 0x00000007a7037c10 */ /* 0x000fe200087fe4ff */
        /* <DEDUP_REMOVED lines=13> */
.L_x_3929:
[----:B-1----:R-:W-:Y:S01]  /*6e70*/  FMNMX.FTZ R2, R4, R165, !PT ;  /* 0x000000a504027209 */ /* 0x002fe20007810000 */
        /* <DEDUP_REMOVED lines=60> */
[----:B------:R-:W-:Y:S01]  /*7240*/  ISETP.GT.AND P0, PT, R246, RZ, PT ;  /* 0x000000fff600720c */ /* 0x000fe20003f04270 */
[--C-:B------:R-:W-:Y:S02]  /*7250*/  FFMA.FTZ R166, R8, c[0x0][0x23c], -R200.reuse ;  /* 0x00008f0008a67a23 */ /* 0x100fe400000108c8 */
        /* <DEDUP_REMOVED lines=216> */
[----:B------:R-:W-:Y:S01]  /*7fe0*/  IADD3 R0, R246, -0x1, RZ ;  /* 0xfffffffff6007810 */ /* 0x000fe20007ffe0ff */
[----:B------:R-:W-:Y:S01]  /*7ff0*/  FADD.FTZ R5, R5, R196 ;  /* 0x000000c405057221 */ /* 0x000fe20000010000 */
[----:B-----5:R-:W-:Y:S01]  /*8000*/  F2FP.BF16.PACK_AB R155, R248, R207 ;  /* 0x000000cff89b723e */ /* 0x020fe200000010ff */
[----:B------:R-:W-:Y:S01]  /*8010*/  FADD.FTZ R6, R7, R6 ;  /* 0x0000000607067221 */ /* 0x000fe20000010000 */
[----:B------:R-:W-:Y:S02]  /*8020*/  MOV R246, R0 ;  /* 0x0000000000f67202 */ /* 0x000fe40000000f00 */
[----:B------:R-:W4:Y:S03]  /*8030*/  LDSM.16.MT88.4 R160, [R226+0x12800] ;  /* 0x01280000e2a0783b */ /* 0x000f260000004200 */
[----:B------:R-:W-:Y:S01]  /*8040*/  FADD.FTZ R166, R166, R5 ;  /* 0x00000005a6a67221 */ /* 0x000fe20000010000 */
[C---:B------:R-:W-:Y:S05]  /*8050*/  HMMA.16816.F32.BF16 R8, R152.reuse, R168, R8 ;  /* 0x000000a89808723c */ /* 0x040fea0000041808 */
[----:B------:R-:W-:Y:S01]  /*8060*/  FADD.FTZ R197, R197, R6 ;  /* 0x00000006c5c57221 */ /* 0x000fe20000010000 */
[----:B------:R-:W-:Y:S01]  /*8070*/  MOV R0, R3 ;  /* 0x0000000300007202 */ /* 0x000fe20000000f00 */
        /* <DEDUP_REMOVED lines=201> */
.L_x_3927:
[----:B------:R-:W1:Y:S01]  /*8d10*/  SHFL.BFLY PT, R2, R249, 0x2, 0x1f ;  /* 0x0c401f00f9027f89 */ /* 0x000e6200000e0000 */
[----:B------:R-:W-:Y:S01]  /*8d20*/  MOV R4, 0x3f800000 ;  /* 0x3f80000000047802 */ /* 0x000fe20000000f00 */
[----:B------:R-:W-:Y:S01]  /*8d30*/  BSSY B0, `(.L_x_3932) ;  /* 0x0000171000007945 */ /* 0x000fe20003800000 */
[----:B------:R-:W-:Y:S01]  /*8d40*/  MOV R5, 0x3f800000 ;  /* 0x3f80000000057802 */ /* 0x000fe20000000f00 */
[----:B------:R-:W2:Y:S01]  /*8d50*/  SHFL.BFLY PT, R0, R247, 0x2, 0x1f ;  /* 0x0c401f00f7007f89 */ /* 0x000ea200000e0000 */
[----:B-1----:R-:W-:-:S02]  /*8d60*/  FADD.FTZ R9, R2, R249 ;  /* 0x000000f902097221 */ /* 0x002fc40000010000 */
[----:B--2---:R-:W-:-:S03]  /*8d70*/  FADD.FTZ R7, R0, R247 ;  /* 0x000000f700077221 */ /* 0x004fc60000010000 */
[----:B------:R-:W1:Y:S04]  /*8d80*/  SHFL.BFLY PT, R2, R9, 0x1, 0x1f ;  /* 0x0c201f0009027f89 */ /* 0x000e6800000e0000 */
        /* <DEDUP_REMOVED lines=126> */
[-C--:B------:R-:W-:Y:S01]  /*9570*/  LEA.HI R6, R7, R4.reuse, RZ, 0x2 ;  /* 0x0000000407067211 */ /* 0x080fe200078f10ff */
[----:B------:R-:W-:Y:S01]  /*9580*/  FMUL.FTZ R63, R5, R63 ;  /* 0x0000003f053f7220 */ /* 0x000fe20000410000 */
[----:B------:R-:W-:Y:S01]  /*9590*/  LEA.HI R7, R7, R4, RZ, 0x5 ;  /* 0x0000000407077211 */ /* 0x000fe200078f28ff */
        /* <DEDUP_REMOVED lines=16> */
[----:B------:R-:W-:Y:S01]  /*96a0*/  FMUL.FTZ R78, R5, R78 ;  /* 0x0000004e054e7220 */ /* 0x000fe20000410000 */
[----:B------:R-:W-:Y:S01]  /*96b0*/  F2FP.BF16.PACK_AB R66, R67, R66 ;  /* 0x000000424342723e */ /* 0x000fe200000010ff */
[C---:B------:R-:W-:Y:S01]  /*96c0*/  FMUL.FTZ R83, R5.reuse, R83 ;  /* 0x0000005305537220 */ /* 0x040fe20000410000 */
[C---:B------:R-:W-:Y:S01]  /*96d0*/  SHF.L.U32 R9, R8.reuse, 0x6, RZ ;  /* 0x0000000608097819 */ /* 0x040fe200000006ff */
[C---:B------:R-:W-:Y:S01]  /*96e0*/  FMUL.FTZ R82, R5.reuse, R82 ;  /* 0x0000005205527220 */ /* 0x040fe20000410000 */
[----:B------:R-:W-:Y:S01]  /*96f0*/  LOP3.LUT R10, R8, 0x1, RZ, 0xc0, !PT ;  /* 0x00000001080a7812 */ /* 0x000fe200078ec0ff */
[----:B------:R-:W-:Y:S01]  /*9700*/  FMUL.FTZ R87, R5, R87 ;  /* 0x0000005705577220 */ /* 0x000fe20000410000 */
[----:B------:R-:W-:Y:S01]  /*9710*/  LOP3.LUT R9, R9, 0x1c0, RZ, 0xc0, !PT ;  /* 0x000001c009097812 */ /* 0x000fe200078ec0ff */
[C---:B------:R-:W-:Y:S01]  /*9720*/  FMUL.FTZ R86, R5.reuse, R86 ;  /* 0x0000005605567220 */ /* 0x040fe20000410000 */
[----:B------:R-:W-:Y:S01]  /*9730*/  ISETP.NE.U32.AND P4, PT, R10, 0x1, PT ;  /* 0x000000010a00780c */ /* 0x000fe20003f85070 */
[----:B------:R-:W-:Y:S01]  /*9740*/  FMUL.FTZ R91, R5, R91 ;  /* 0x0000005b055b7220 */ /* 0x000fe20000410000 */
[----:B------:R-:W-:Y:S01]  /*9750*/  LEA.HI R12, R9, R9, RZ, 0x1d ;  /* 0x00000009090c7211 */ /* 0x000fe200078fe8ff */
[C---:B------:R-:W-:Y:S01]  /*9760*/  FMUL.FTZ R90, R5.reuse, R90 ;  /* 0x0000005a055a7220 */ /* 0x040fe20000410000 */
[----:B------:R-:W-:Y:S01]  /*9770*/  R2P PR, R8, 0x6 ;  /* 0x0000000608007804 */ /* 0x000fe20000000000 */
        /* <DEDUP_REMOVED lines=55> */
[----:B------:R-:W-:Y:S01]  /*9af0*/  LOP3.LUT R5, R6, 0x3ffffffc, RZ, 0xc0, !PT ;  /* 0x3ffffffc06057812 */ /* 0x000fe200078ec0ff */
[----:B-1----:R-:W-:Y:S01]  /*9b00*/  @P3 FMUL.FTZ R75, R2, 0.69314718246459960938 ;  /* 0x3f317218024b3820 */ /* 0x002fe20000410000 */
[----:B------:R-:W-:Y:S01]  /*9b10*/  SHF.R.S32.HI R6, RZ, 0x5, R7 ;  /* 0x00000005ff067819 */ /* 0x000fe20000011407 */
[----:B---3--:R-:W-:Y:S01]  /*9b20*/  @P0 FMUL.FTZ R0, R0, 0.69314718246459960938 ;  /* 0x3f31721800000820 */ /* 0x008fe20000410000 */
[----:B------:R-:W-:-:S02]  /*9b30*/  IADD3 R5, -R5, R4, RZ ;  /* 0x0000000405057210 */ /* 0x000fc40007ffe1ff */
[----:B------:R-:W-:Y:S02]  /*9b40*/  F2FP.BF16.PACK_AB R154, R155, R154 ;  /* 0x0000009a9b9a723e */ /* 0x000fe400000010ff */
[----:B------:R-:W-:Y:S02]  /*9b50*/  LEA R5, R6, R5, 0x9 ;  /* 0x0000000506057211 */ /* 0x000fe400078e48ff */
[----:B------:R-:W-:Y:S02]  /*9b60*/  F2FP.BF16.PACK_AB R150, R151, R150 ;  /* 0x000000969796723e */ /* 0x000fe400000010ff */
[----:B------:R-:W-:Y:S02]  /*9b70*/  LEA R5, R5, R12, 0x1 ;  /* 0x0000000c05057211 */ /* 0x000fe400078e08ff */
[----:B------:R-:W-:Y:S02]  /*9b80*/  LOP3.LUT R7, R7, 0xffffffe0, RZ, 0xc0, !PT ;  /* 0xffffffe007077812 */ /* 0x000fe400078ec0ff */
[----:B------:R-:W-:-:S02]  /*9b90*/  SHF.L.U32 R9, R5, 0x1, RZ ;  /* 0x0000000105097819 */ /* 0x000fc400000006ff */
[----:B------:R-:W-:Y:S02]  /*9ba0*/  MOV R5, 0x20 ;  /* 0x0000002000057802 */ /* 0x000fe40000000f00 */
[----:B------:R-:W-:Y:S01]  /*9bb0*/  IADD3 R11, R9, -0x10, RZ ;  /* 0xfffffff0090b7810 */ /* 0x000fe20007ffe0ff */
[----:B------:R-:W-:Y:S01]  /*9bc0*/  STS [R9], R160 ;  /* 0x000000a009007388 */ /* 0x000fe20000000800 */
[----:B------:R-:W-:Y:S02]  /*9bd0*/  SEL R8, R5, 0xffffffe0, !P1 ;  /* 0xffffffe005087807 */ /* 0x000fe40004800000 */
[----:B------:R-:W-:Y:S01]  /*9be0*/  MOV R5, 0x40 ;  /* 0x0000004000057802 */ /* 0x000fe20000000f00 */
[----:B------:R-:W-:Y:S01]  /*9bf0*/  STS [R9+0x400], R162 ;  /* 0x000400a209007388 */ /* 0x000fe20000000800 */
[----:B------:R-:W-:Y:S02]  /*9c00*/  @P4 IADD3 R11, R9, 0x10, RZ ;  /* 0x00000010090b4810 */ /* 0x000fe40007ffe0ff */
[----:B------:R-:W-:-:S02]  /*9c10*/  SEL R10, R5, 0xffffffc0, !P2 ;  /* 0xffffffc0050a7807 */ /* 0x000fc40005000000 */
[C---:B------:R-:W-:Y:S01]  /*9c20*/  IADD3 R13, R9.reuse, R8, RZ ;  /* 0x00000008090d7210 */ /* 0x040fe20007ffe0ff */
[----:B------:R-:W-:Y:S01]  /*9c30*/  STS [R11], R36 ;  /* 0x000000240b007388 */ /* 0x000fe20000000800 */
[-C--:B------:R-:W-:Y:S02]  /*9c40*/  IADD3 R15, R8, R11.reuse, RZ ;  /* 0x0000000b080f7210 */ /* 0x080fe40007ffe0ff */
[-C--:B------:R-:W-:Y:S01]  /*9c50*/  IADD3 R17, R9, R10.reuse, RZ ;  /* 0x0000000a09117210 */ /* 0x080fe20007ffe0ff */
[----:B------:R-:W-:Y:S01]  /*9c60*/  STS [R11+0x400], R38 ;  /* 0x000400260b007388 */ /* 0x000fe20000000800 */
[----:B------:R-:W-:Y:S01]  /*9c70*/  IADD3 R19, R10, R11, RZ ;  /* 0x0000000b0a137210 */ /* 0x000fe20007ffe0ff */
[----:B------:R-:W1:Y:S01]  /*9c80*/  LDC.U8 R8, c[0x0][0x328] ;  /* 0x0000ca00ff087b82 */ /* 0x000e620000000000 */
[-C--:B------:R-:W-:Y:S01]  /*9c90*/  IADD3 R21, R13, R10.reuse, RZ ;  /* 0x0000000a0d157210 */ /* 0x080fe20007ffe0ff */
[----:B------:R-:W-:Y:S01]  /*9ca0*/  STS [R13], R40 ;  /* 0x000000280d007388 */ /* 0x000fe20000000800 */
[----:B------:R-:W-:-:S02]  /*9cb0*/  IADD3 R23, R15, R10, RZ ;  /* 0x0000000a0f177210 */ /* 0x000fc40007ffe0ff */
[----:B------:R-:W-:Y:S01]  /*9cc0*/  ISETP.NE.AND P2, PT, R236, -0x1, PT ;  /* 0xffffffffec00780c */ /* 0x000fe20003f45270 */
[----:B------:R-:W-:Y:S01]  /*9cd0*/  STS [R13+0x400], R42 ;  /* 0x0004002a0d007388 */ /* 0x000fe20000000800 */
[----:B------:R-:W-:-:S03]  /*9ce0*/  IADD3 R7, -R7, R4, RZ ;  /* 0x0000000407077210 */ /* 0x000fc60007ffe1ff */
[----:B------:R-:W-:Y:S01]  /*9cf0*/  STS [R15], R44 ;  /* 0x0000002c0f007388 */ /* 0x000fe20000000800 */
[----:B------:R-:W-:-:S03]  /*9d00*/  SHF.R.S32.HI R4, RZ, 0x1f, R7 ;  /* 0x0000001fff047819 */ /* 0x000fc60000011407 */
[----:B------:R-:W-:Y:S01]  /*9d10*/  STS [R15+0x400], R46 ;  /* 0x0004002e0f007388 */ /* 0x000fe20000000800 */
[----:B------:R-:W-:-:S03]  /*9d20*/  LEA.HI R4, R4, R7, RZ, 0x2 ;  /* 0x0000000704047211 */ /* 0x000fc600078f10ff */
[----:B------:R-:W-:Y:S01]  /*9d30*/  STS [R17], R48 ;  /* 0x0000003011007388 */ /* 0x000fe20000000800 */
[----:B------:R-:W-:-:S03]  /*9d40*/  SHF.R.S32.HI R4, RZ, 0x2, R4 ;  /* 0x00000002ff047819 */ /* 0x000fc60000011404 */
[----:B------:R-:W-:Y:S01]  /*9d50*/  STS [R17+0x400], R50 ;  /* 0x0004003211007388 */ /* 0x000fe20000000800 */
[----:B-1----:R-:W-:-:S03]  /*9d60*/  ISETP.NE.AND P4, PT, R8, RZ, PT ;  /* 0x000000ff0800720c */ /* 0x002fc60003f85270 */
[----:B------:R-:W-:Y:S01]  /*9d70*/  STS [R19], R52 ;  /* 0x0000003413007388 */ /* 0x000fe20000000800 */
[----:B------:R-:W-:-:S03]  /*9d80*/  ISETP.NE.OR P1, PT, R236, -0x1, !P4 ;  /* 0xffffffffec00780c */ /* 0x000fc60006725670 */
        /* <DEDUP_REMOVED lines=13> */
[----:B------:R2:W-:Y:S04]  /*9e60*/  STS [R17+0x2000], R80 ;  /* 0x0020005011007388 */ /* 0x0005e80000000800 */
[----:B------:R3:W-:Y:S04]  /*9e70*/  STS [R17+0x2400], R82 ;  /* 0x0024005211007388 */ /* 0x0007e80000000800 */
[----:B------:R3:W-:Y:S04]  /*9e80*/  STS [R19+0x2000], R84 ;  /* 0x0020005413007388 */ /* 0x0007e80000000800 */
[----:B------:R3:W-:Y:S04]  /*9e90*/  STS [R19+0x2400], R86 ;  /* 0x0024005613007388 */ /* 0x0007e80000000800 */
[----:B------:R3:W-:Y:S01]  /*9ea0*/  STS [R21+0x2000], R88 ;  /* 0x0020005815007388 */ /* 0x0007e20000000800 */
[----:B-1----:R-:W-:-:S03]  /*9eb0*/  @P2 IMAD.WIDE.U32 R76, R236, c[0x0][0x1e8], RZ ;  /* 0x00007a00ec4c2a25 */ /* 0x002fc600078e00ff */
[----:B------:R3:W-:Y:S01]  /*9ec0*/  STS [R21+0x2400], R90 ;  /* 0x0024005a15007388 */ /* 0x0007e20000000800 */
[----:B------:R-:W-:-:S03]  /*9ed0*/  @P2 IMAD R74, R236, c[0x0][0x1ec], R77 ;  /* 0x00007b00ec4a2a24 */ /* 0x000fc600078e024d */
        /* <DEDUP_REMOVED lines=35> */
[----:B------:R-:W1:Y:S04]  /*a110*/  S2R R5, SR_CTAID.Y ;  /* 0x0000000000057919 */ /* 0x000e680000002600 */
[----:B------:R-:W4:Y:S04]  /*a120*/  S2R R72, SR_CTAID.Z ;  /* 0x0000000000487919 */ /* 0x000f280000002700 */
[----:B------:R3:W3:Y:S04]  /*a130*/  LDS.128 R64, [R237] ;  /* 0x00000000ed407984 */ /* 0x0006e80000000c00 */
[----:B------:R3:W3:Y:S01]  /*a140*/  LDS.128 R60, [R237+0x800] ;  /* 0x00080000ed3c7984 */ /* 0x0006e20000000c00 */
[----:B-1----:R-:W-:Y:S01]  /*a150*/  @!P2 SHF.R.S32.HI R73, RZ, 0x1f, R5 ;  /* 0x0000001fff49a819 */ /* 0x002fe20000011405 */
[----:B------:R-:W-:-:S02]  /*a160*/  @!P1 IMAD R236, R5, c[0x0][0x214], RZ ;  /* 0x0000850005ec9a24 */ /* 0x000fc400078e02ff */
[----:B------:R1:W1:Y:S01]  /*a170*/  LDS.128 R56, [R237+0x1000] ;  /* 0x00100000ed387984 */ /* 0x0002620000000c00 */
[----:B------:R-:W-:Y:S01]  /*a180*/  LOP3.LUT P1, RZ, R7, 0x3, RZ, 0xc0, !PT ;  /* 0x0000000307ff7812 */ /* 0x000fe2000782c0ff */
[----:B--2---:R-:W-:Y:S01]  /*a190*/  @!P2 IMAD.WIDE.U32 R80, R5, c[0x0][0x1e0], RZ ;  /* 0x000078000550aa25 */ /* 0x004fe200078e00ff */
[----:B------:R-:W-:Y:S01]  /*a1a0*/  MOV R7, 0x7f800000 ;  /* 0x7f80000000077802 */ /* 0x000fe20000000f00 */
[----:B------:R2:W1:Y:S02]  /*a1b0*/  LDS.128 R52, [R237+0x1800] ;  /* 0x00180000ed347984 */ /* 0x0004640000000c00 */
[----:B------:R-:W-:Y:S01]  /*a1c0*/  @!P2 IMAD R78, R73, c[0x0][0x1e0], RZ ;  /* 0x00007800494eaa24 */ /* 0x000fe200078e02ff */
[----:B------:R-:W-:Y:S01]  /*a1d0*/  SHF.R.S32.HI R73, RZ, 0x1f, R6 ;  /* 0x0000001fff497819 */ /* 0x000fe20000011406 */
[----:B------:R2:W1:Y:S01]  /*a1e0*/  LDS.128 R48, [R237+0x2000] ;  /* 0x00200000ed307984 */ /* 0x0004620000000c00 */
[----:B----4-:R-:W-:Y:S01]  /*a1f0*/  @P4 IMAD R236, R72, c[0x0][0x234], R236 ;  /* 0x00008d0048ec4a24 */ /* 0x010fe200078e02ec */
[----:B------:R-:W-:Y:S01]  /*a200*/  @!P2 MOV R76, R80 ;  /* 0x00000050004ca202 */ /* 0x000fe20000000f00 */
[----:B------:R-:W-:Y:S01]  /*a210*/  @!P2 IMAD R78, R5, c[0x0][0x1e4], R78 ;  /* 0x00007900054eaa24 */ /* 0x000fe200078e024e */
[----:B------:R2:W4:Y:S01]  /*a220*/  LDS.128 R44, [R237+0x2800] ;  /* 0x00280000ed2c7984 */ /* 0x0005220000000c00 */
[----:B------:R-:W-:Y:S01]  /*a230*/  LEA.HI R73, R73, R6, RZ, 0x2 ;  /* 0x0000000649497211 */ /* 0x000fe200078f10ff */
[----:B------:R-:W-:-:S02]  /*a240*/  @!P4 IMAD R5, R5, c[0x0][0x1c0], R72 ;  /* 0x000070000505ca24 */ /* 0x000fc400078e0248 */
[----:B------:R2:W1:Y:S01]  /*a250*/  LDS.128 R40, [R237+0x3000] ;  /* 0x00300000ed287984 */ /* 0x0004620000000c00 */
[----:B------:R-:W-:Y:S01]  /*a260*/  LOP3.LUT R73, R73, 0xffffffc, RZ, 0xc0, !PT ;  /* 0x0ffffffc49497812 */ /* 0x000fe200078ec0ff */
[----:B------:R-:W-:Y:S01]  /*a270*/  @P0 FFMA.FTZ R7, R3, c[0x0][0x238], R0 ;  /* 0x00008e0003070a23 */ /* 0x000fe20000010000 */
[----:B------:R-:W-:Y:S01]  /*a280*/  @!P2 IADD3 R74, R81, R78, RZ ;  /* 0x0000004e514aa210 */ /* 0x000fe20007ffe0ff */
[----:B------:R2:W1:Y:S01]  /*a290*/  LDS.128 R36, [R237+0x3800] ;  /* 0x00380000ed247984 */ /* 0x0004620000000c00 */
[----:B------:R-:W-:Y:S01]  /*a2a0*/  IADD3 R73, -R73, R6, RZ ;  /* 0x0000000649497210 */ /* 0x000fe20007ffe1ff */
[----:B------:R-:W-:Y:S01]  /*a2b0*/  @!P4 IMAD R236, R5, c[0x0][0x214], RZ ;  /* 0x0000850005ecca24 */ /* 0x000fe200078e02ff */
[----:B------:R-:W-:Y:S01]  /*a2c0*/  MOV R6, 0x7f800000 ;  /* 0x7f80000000067802 */ /* 0x000fe20000000f00 */
[----:B------:R2:W1:Y:S01]  /*a2d0*/  LDS.128 R32, [R237+0x4000] ;  /* 0x00400000ed207984 */ /* 0x0004620000000c00 */
[----:B------:R-:W-:Y:S01]  /*a2e0*/  @P3 FFMA.FTZ R6, R164, c[0x0][0x238], R75 ;  /* 0x00008e00a4063a23 */ /* 0x000fe2000001004b */
[----:B------:R-:W-:-:S02]  /*a2f0*/  LEA R4, R73, R4, 0x4 ;  /* 0x0000000449047211 */ /* 0x000fc400078e20ff */
        /* <DEDUP_REMOVED lines=8> */
[----:B---34-:R-:W3:Y:S01]  /*a380*/  S2R R5, SR_CTAID.X ;  /* 0x0000000000057919 */ /* 0x018ee20000002500 */
[----:B------:R-:W-:-:S02]  /*a390*/  IADD3 R2, R4, 0x8, RZ ;  /* 0x0000000804027810 */ /* 0x000fc40007ffe0ff */
[-C--:B------:R-:W-:Y:S02]  /*a3a0*/  ISETP.GE.AND P2, PT, R4, R235.reuse, PT ;  /* 0x000000eb0400720c */ /* 0x080fe40003f46270 */
[----:B------:R-:W-:Y:S01]  /*a3b0*/  ISETP.GE.AND P1, PT, R2, R235, PT ;  /* 0x000000eb0200720c */ /* 0x000fe20003f26270 */
[----:B---3--:R-:W-:-:S05]  /*a3c0*/  IMAD R5, R5, 0x40, R236 ;  /* 0x0000004005057824 */ /* 0x008fca00078e02ec */
[----:B------:R-:W-:Y:S02]  /*a3d0*/  SHF.R.S32.HI R3, RZ, 0x1f, R5 ;  /* 0x0000001fff037819 */ /* 0x000fe40000011405 */
[----:B------:R-:W-:-:S04]  /*a3e0*/  IADD3 R0, P0, R4, R5, RZ ;  /* 0x0000000504007210 */ /* 0x000fc80007f1e0ff */
[----:B------:R-:W-:Y:S02]  /*a3f0*/  LEA.HI.X.SX32 R3, R4, R3, 0x1, P0 ;  /* 0x0000000304037211 */ /* 0x000fe400000f0eff */
[----:B------:R-:W-:-:S04]  /*a400*/  LEA R2, P0, R0, c[0x0][0x200], 0x2 ;  /* 0x0000800000027a11 */ /* 0x000fc800078010ff */
[----:B------:R-:W-:-:S05]  /*a410*/  LEA.HI.X R3, R0, c[0x0][0x204], R3, 0x2, P0 ;  /* 0x0000810000037a11 */ /* 0x000fca00000f1403 */
[----:B------:R3:W-:Y:S04]  /*a420*/  @!P2 STG.E [R2.64], R6 ;  /* 0x000000060200a986 */ /* 0x0007e8000c10190c */
[----:B------:R3:W-:Y:S02]  /*a430*/  @!P1 STG.E [R2.64+0x20], R7 ;  /* 0x0000200702009986 */ /* 0x0007e4000c10190c */
.L_x_3933:
[----:B---34-:R-:W-:Y:S05]  /*a440*/  BSYNC B0 ;  /* 0x0000000000007941 */ /* 0x018fea0003800000 */
.L_x_3932:
[----:B------:R-:W3:Y:S01]  /*a450*/  S2R R3, SR_TID.X ;  /* 0x0000000000037919 */ /* 0x000ee20000002100 */
[----:B------:R-:W-:Y:S03]  /*a460*/  BSSY B0, `(.L_x_3934) ;  /* 0x0000023000007945 */ /* 0x000fe60003800000 */
[----:B------:R-:W4:Y:S01]  /*a470*/  S2R R4, SR_CTAID.X ;  /* 0x0000000000047919 */ /* 0x000f220000002500 */
[----:B---3--:R-:W-:-:S04]  /*a480*/  SHF.R.S32.HI R2, RZ, 0x1f, R3 ;  /* 0x0000001fff027819 */ /* 0x008fc80000011403 */
[----:B------:R-:W-:Y:S01]  /*a490*/  LEA.HI R2, R2, R3, RZ, 0x3 ;  /* 0x0000000302027211 */ /* 0x000fe200078f18ff */
[----:B----4-:R-:W-:-:S03]  /*a4a0*/  IMAD.SHL.U32 R4, R4, 0x40, RZ ;  /* 0x0000004004047824 */ /* 0x010fc600078e00ff */
[----:B------:R-:W-:Y:S02]  /*a4b0*/  LOP3.LUT R0, R2, 0xfffffff8, RZ, 0xc0, !PT ;  /* 0xfffffff802007812 */ /* 0x000fe400078ec0ff */
[----:B------:R-:W-:-:S03]  /*a4c0*/  SHF.R.S32.HI R2, RZ, 0x3, R2 ;  /* 0x00000003ff027819 */ /* 0x000fc60000011402 */
[----:B------:R-:W-:Y:S01]  /*a4d0*/  IMAD.IADD R0, R3, 0x1, -R0 ;  /* 0x0000000103007824 */ /* 0x000fe200078e0a00 */
[----:B------:R-:W-:-:S03]  /*a4e0*/  SHF.R.S32.HI R3, RZ, 0x1f, R4 ;  /* 0x0000001fff037819 */ /* 0x000fc60000011404 */
[----:B------:R-:W-:Y:S01]  /*a4f0*/  IMAD.SHL.U32 R6, R0, 0x8, RZ ;  /* 0x0000000800067824 */ /* 0x000fe200078e00ff */
[----:B------:R-:W-:Y:S01]  /*a500*/  SHF.R.S32.HI R0, RZ, 0x1f, R72 ;  /* 0x0000001fff007819 */ /* 0x000fe20000011448 */
[----:B------:R-:W-:-:S03]  /*a510*/  IMAD R3, R3, c[0x0][0x1e8], RZ ;  /* 0x00007a0003037a24 */ /* 0x000fc600078e02ff */
[----:B------:R-:W-:Y:S01]  /*a520*/  SHF.R.S32.HI R7, RZ, 0x1f, R6 ;  /* 0x0000001fff077819 */ /* 0x000fe20000011406 */
[----:B------:R-:W-:Y:S02]  /*a530*/  IMAD R3, R4, c[0x0][0x1ec], R3 ;  /* 0x00007b0004037a24 */ /* 0x000fe400078e0203 */
[----:B------:R-:W-:Y:S01]  /*a540*/  IMAD R5, R0, c[0x0][0x1f0], RZ ;  /* 0x00007c0000057a24 */ /* 0x000fe200078e02ff */
[----:B------:R-:W-:Y:S01]  /*a550*/  SHF.R.S32.HI R0, RZ, 0x1f, R2 ;  /* 0x0000001fff007819 */ /* 0x000fe20000011402 */
[----:B------:R-:W-:-:S04]  /*a560*/  IMAD.WIDE.U32 R6, R4, c[0x0][0x1e8], R6 ;  /* 0x00007a0004067a25 */ /* 0x000fc800078e0006 */
[----:B------:R-:W-:Y:S01]  /*a570*/  IMAD R5, R72, c[0x0][0x1f4], R5 ;  /* 0x00007d0048057a24 */ /* 0x000fe200078e0205 */
[----:B------:R-:W-:-:S04]  /*a580*/  IADD3 R76, P0, R76, R6, RZ ;  /* 0x000000064c4c7210 */ /* 0x000fc80007f1e0ff */
[----:B------:R-:W-:Y:S02]  /*a590*/  IADD3.X R77, R74, R3, R7, P0, !PT ;  /* 0x000000034a4d7210 */ /* 0x000fe400007fe407 */
[----:B------:R-:W-:-:S03]  /*a5a0*/  ISETP.GE.AND P0, PT, R2, R235, PT ;  /* 0x000000eb0200720c */ /* 0x000fc60003f06270 */
[----:B------:R-:W-:-:S04]  /*a5b0*/  IMAD.WIDE.U32 R72, R72, c[0x0][0x1f0], R76 ;  /* 0x00007c0048487a25 */ /* 0x000fc800078e004c */
[----:B------:R-:W-:-:S06]  /*a5c0*/  IMAD.IADD R7, R5, 0x1, R73 ;  /* 0x0000000105077824 */ /* 0x000fcc00078e0249 */
        /* <DEDUP_REMOVED lines=8> */
[----:B------:R3:W-:Y:S04]  /*a650*/  STG.E.128 [R74.64], R64 ;  /* 0x000000404a007986 */ /* 0x0007e8000c101d0c */
[----:B-1----:R3:W-:Y:S04]  /*a660*/  STG.E.128 [R74.64+0x80], R48 ;  /* 0x000080304a007986 */ /* 0x0027e8000c101d0c */
[----:B------:R3:W-:Y:S04]  /*a670*/  STG.E.128 [R74.64+0x100], R32 ;  /* 0x000100204a007986 */ /* 0x0007e8000c101d0c */
[----:B------:R3:W-:Y:S02]  /*a680*/  STG.E.128 [R74.64+0x180], R16 ;  /* 0x000180104a007986 */ /* 0x0007e4000c101d0c */
.L_x_3935:
[----:B------:R-:W-:Y:S05]  /*a690*/  BSYNC B0 ;  /* 0x0000000000007941 */ /* 0x000fea0003800000 */
.L_x_3934:
[----:B------:R-:W-:Y:S01]  /*a6a0*/  IADD3 R4, R2, 0x10, RZ ;  /* 0x0000001002047810 */ /* 0x000fe20007ffe0ff */
[----:B------:R-:W-:Y:S03]  /*a6b0*/  BSSY B0, `(.L_x_3936) ;  /* 0x0000011000007945 */ /* 0x000fe60003800000 */
[----:B------:R-:W-:-:S13]  /*a6c0*/  ISETP.GE.AND P0, PT, R4, R235, PT ;  /* 0x000000eb0400720c */ /* 0x000fda0003f06270 */
[----:B------:R-:W-:Y:S05]  /*a6d0*/  @P0 BRA `(.L_x_3937) ;  /* 0x000000e000000947 */ /* 0x000fea0003800000 */
[----:B------:R-:W-:Y:S01]  /*a6e0*/  IADD3 R4, P0, R2, 0x10, RZ ;  /* 0x0000001002047810 */ /* 0x000fe20007f1e0ff */
[----:B-1-3--:R-:W-:Y:S01]  /*a6f0*/  IMAD.MOV.U32 R16, RZ, RZ, R72 ;  /* 0x000000ffff107224 */ /* 0x00afe200078e0048 */
[----:B------:R-:W-:-:S03]  /*a700*/  MOV R17, R7 ;  /* 0x0000000700117202 */ /* 0x000fc60000000f00 */
[----:B------:R-:W-:Y:S02]  /*a710*/  IMAD.X R3, RZ, RZ, R0, P0 ;  /* 0x000000ffff037224 */ /* 0x000fe400000e0600 */
[----:B------:R-:W-:-:S04]  /*a720*/  IMAD.WIDE.U32 R16, R4, c[0x0][0x1e8], R16 ;  /* 0x00007a0004107a25 */ /* 0x000fc800078e0010 */
[----:B------:R-:W-:-:S04]  /*a730*/  IMAD R3, R3, c[0x0][0x1e8], RZ ;  /* 0x00007a0003037a24 */ /* 0x000fc800078e02ff */
[----:B------:R-:W-:Y:S01]  /*a740*/  IMAD R3, R4, c[0x0][0x1ec], R3 ;  /* 0x00007b0004037a24 */ /* 0x000fe200078e0203 */
[----:B------:R-:W-:-:S04]  /*a750*/  LEA R4, P0, R16, c[0x0][0x1d0], 0x1 ;  /* 0x0000740010047a11 */ /* 0x000fc800078008ff */
[----:B------:R-:W-:-:S04]  /*a760*/  IADD3 R3, R3, R17, RZ ;  /* 0x0000001103037210 */ /* 0x000fc80007ffe0ff */
[----:B------:R-:W-:-:S05]  /*a770*/  LEA.HI.X R5, R16, c[0x0][0x1d4], R3, 0x1, P0 ;  /* 0x0000750010057a11 */ /* 0x000fca00000f0c03 */
[----:B------:R1:W-:Y:S04]  /*a780*/  STG.E.128 [R4.64], R60 ;  /* 0x0000003c04007986 */ /* 0x0003e8000c101d0c */
[----:B------:R1:W-:Y:S04]  /*a790*/  STG.E.128 [R4.64+0x80], R44 ;  /* 0x0000802c04007986 */ /* 0x0003e8000c101d0c */
[----:B------:R1:W-:Y:S04]  /*a7a0*/  STG.E.128 [R4.64+0x100], R28 ;  /* 0x0001001c04007986 */ /* 0x0003e8000c101d0c */
[----:B------:R1:W-:Y:S02]  /*a7b0*/  STG.E.128 [R4.64+0x180], R12 ;  /* 0x0001800c04007986 */ /* 0x0003e4000c101d0c */
.L_x_3937:
[----:B------:R-:W-:Y:S05]  /*a7c0*/  BSYNC B0 ;  /* 0x0000000000007941 */ /* 0x000fea0003800000 */
.L_x_3936:
        /* <DEDUP_REMOVED lines=18> */
.L_x_3939:
[----:B------:R-:W-:Y:S05]  /*a8f0*/  BSYNC B0 ;  /* 0x0000000000007941 */ /* 0x000fea0003800000 */
.L_x_3938:
[----:B-1----:R-:W-:-:S04]  /*a900*/  IADD3 R4, R2, 0x30, RZ ;  /* 0x0000003002047810 */ /* 0x002fc80007ffe0ff */
[----:B------:R-:W-:-:S13]  /*a910*/  ISETP.GE.AND P0, PT, R4, R235, PT ;  /* 0x000000eb0400720c */ /* 0x000fda0003f06270 */
[----:B------:R-:W-:Y:S05]  /*a920*/  @P0 EXIT ;  /* 0x000000000000094d */ /* 0x000fea0003800000 */
        /* <DEDUP_REMOVED lines=10> */
[----:B------:R-:W-:Y:S04]  /*a9d0*/  STG.E.128 [R2.64], R52 ;  /* 0x0000003402007986 */ /* 0x000fe8000c101d0c */
[----:B------:R-:W-:Y:S04]  /*a9e0*/  STG.E.128 [R2.64+0x80], R36 ;  /* 0x0000802402007986 */ /* 0x000fe8000c101d0c */
[----:B------:R-:W-:Y:S04]  /*a9f0*/  STG.E.128 [R2.64+0x100], R20 ;  /* 0x0001001402007986 */ /* 0x000fe8000c101d0c */
[----:B------:R-:W-:Y:S01]  /*aa00*/  STG.E.128 [R2.64+0x180], R68 ;  /* 0x0001804402007986 */ /* 0x000fe2000c101d0c */
[----:B------:R-:W-:Y:S05]  /*aa10*/  EXIT ;  /* 0x000000000000794d */ /* 0x000fea0003800000 */
.L_x_3940:
        /* <DEDUP_REMOVED lines=14> */
.L_x_8950:


//--------------------- .text._ZN5flash24flash_fwd_splitkv_kernelI23Flash_fwd_kernel_traitsILi256ELi64ELi64ELi4ELb0ELb0EN7cutlass10bfloat16_tE19Flash_kernel_traitsILi256ELi64ELi64ELi4ES3_EELb0ELb0ELb0ELb0ELb1ELb1ELb0ELb0EEEvNS_16Flash_fwd_paramsE --------------------------
	.section	.text._ZN5flash24flash_fwd_splitkv_kernelI23Flash_fwd_kernel_traitsILi256ELi64ELi64ELi4ELb0ELb0EN7cutlass10bfloat16_tE19Flash_kernel_traitsILi256ELi64ELi64ELi4ES3_EELb0ELb0ELb0ELb0ELb1ELb1ELb0ELb0EEEvNS_16Flash_fwd_paramsE,"ax",@progbits
	.sectioninfo	@"SHI_REGISTERS=255"
	.align	128
        .global         _ZN5flash24flash_fwd_splitkv_kernelI23Flash_fwd_kernel_traitsILi256ELi64ELi64ELi4ELb0ELb0EN7cutlass10bfloat16_tE19Flash_kernel_traitsILi256ELi64ELi64ELi4ES3_EELb0ELb0ELb0ELb0ELb1ELb1ELb0ELb0EEEvNS_16Flash_fwd_paramsE
        .type           _ZN5flash24flash_fwd_splitkv_kernelI23Flash_fwd_kernel_traitsILi256ELi64ELi64ELi4ELb0ELb0EN7cutlass10bfloat16_tE19Flash_kernel_traitsILi256ELi64ELi64ELi4ES3_EELb0ELb0ELb0ELb0ELb1ELb1ELb0ELb0EEEvNS_16Flash_fwd_paramsE,@function
        .size           _ZN5flash24flash_fwd_splitkv_kernelI23Flash_fwd_kernel_traitsILi256ELi64ELi64ELi4ELb0ELb0EN7cutlass10bfloat16_tE19Flash_kernel_traitsILi256ELi64ELi64ELi4ES3_EELb0ELb0ELb0ELb0ELb1ELb1ELb0ELb0EEEvNS_16Flash_fwd_paramsE,(.L_x_8951 - _ZN5flash24flash_fwd_splitkv_kernelI23Flash_fwd_kernel_traitsILi256ELi64ELi64ELi4ELb0ELb0EN7cutlass10bfloat16_tE19Flash_kernel_traitsILi256ELi64ELi64ELi4ES3_EELb0ELb0ELb0ELb0ELb1ELb1ELb0ELb0EEEvNS_16Flash_fwd_paramsE)
        .other          _ZN5flash24flash_fwd_splitkv_kernelI23Flash_fwd_kernel_traitsILi256ELi64ELi64ELi4ELb0ELb0EN7cutlass10bfloat16_tE19Flash_kernel_traitsILi256ELi64ELi64ELi4ES3_EELb0ELb0ELb0ELb0ELb1ELb1ELb0ELb0EEEvNS_16Flash_fwd_paramsE,@"STO_CUDA_ENTRY STV_DEFAULT"
_ZN5flash24flash_fwd_splitkv_kernelI23Flash_fwd_kernel_traitsILi256ELi64ELi64ELi4ELb0ELb0EN7cutlass10bfloat16_tE19Flash_kernel_traitsILi256ELi64ELi64ELi4ES3_EELb0ELb0ELb0ELb0ELb1ELb1ELb0ELb0EEEvNS_16Flash_fwd_paramsE:
.text._ZN5flash24flash_fwd_splitkv_kernelI23Flash_fwd_kernel_traitsILi256ELi64ELi64ELi4ELb0ELb0EN7cutlass10bfloat16_tE19Flash_kernel_traitsILi256ELi64ELi64ELi4ES3_EELb0ELb0ELb0ELb0ELb1ELb1ELb0ELb0EEEvNS_16Flash_fwd_paramsE:
        /* <DEDUP_REMOVED lines=15> */
[----:B------:R-:W-:Y:S01]  /*00f0*/  IMAD.WIDE R8, R10, R4, c[0x0][0x248] ;  /* 0x000092000a087625 */ /* 0x000fe200078e0204 */
[----:B------:R1:W2:Y:S11]  /*0100*/  @P2 LDG.E R240, [R6.64] ;  /* 0x0000000c06f02981 */ /* 0x0002b6000c1e1900 */
[----:B------:R3:W5:Y:S04]  /*0110*/  @!P1 LDG.E R2, [R8.64] ;  /* 0x0000000c08029981 */ /* 0x000768000c1e1900 */
[----:B-1----:R-:W2:Y:S01]  /*0120*/  @P2 LDG.E R6, [R6.64+0x4] ;  /* 0x0000040c06062981 */ /* 0x002ea2000c1e1900 */
[----:B------:R-:W-:-:S02]  /*0130*/  IMAD.MOV.U32 R3, RZ, RZ, RZ ;  /* 0x000000ffff037224 */ /* 0x000fc400078e00ff */
[----:B------:R-:W-:Y:S01]  /*0140*/  @P0 IMAD.WIDE R12, R10, R4, c[0x0][0x250] ;  /* 0x000094000a0c0625 */ /* 0x000fe200078e0204 */
[----:B------:R-:W1:Y:S04]  /*0150*/  S2R R32, SR_CTAID.X ;  /* 0x0000000000207919 */ /* 0x000e680000002500 */
[----:B------:R3:W5:Y:S01]  /*0160*/  @P0 LDG.E R3, [R12.64] ;  /* 0x0000000c0c030981 */ /* 0x000762000c1e1900 */
[----:B------:R-:W-:-:S03]  /*0170*/  ISETP.NE.U32.AND P0, PT, RZ, c[0x0][0x248], PT ;  /* 0x00009200ff007a0c */ /* 0x000fc60003f05070 */
[----:B------:R-:W4:Y:S04]  /*0180*/  S2R R16, SR_CTAID.Z ;  /* 0x0000000000107919 */ /* 0x000f280000002700 */
[----:B------:R-:W1:Y:S01]  /*0190*/  S2R R103, SR_TID.X ;  /* 0x0000000000677919 */ /* 0x000e620000002100 */
[----:B------:R-:W-:Y:S01]  /*01a0*/  ISETP.NE.AND.EX P0, PT, RZ, c[0x0][0x24c], PT, P0 ;  /* 0x00009300ff007a0c */ /* 0x000fe20003f05300 */
[----:B--2---:R-:W-:Y:S02]  /*01b0*/  @P2 IMAD.IADD R6, R6, 0x1, -R240 ;  /* 0x0000000106062824 */ /* 0x004fe400078e0af0 */
[----:B------:R-:W-:-:S10]  /*01c0*/  @!P2 IMAD.MOV.U32 R6, RZ, RZ, c[0x0][0x214] ;  /* 0x00008500ff06a624 */ /* 0x000fd400078e00ff */
[----:B------:R-:W-:Y:S05]  /*01d0*/  @!P0 BRA `(.L_x_3941) ;  /* 0x0000004000008947 */ /* 0x000fea0003800000 */
[----:B-1-34-:R-:W2:Y:S02]  /*01e0*/  @P3 LDG.E R5, [R8.64+0x4] ;  /* 0x0000040c08053981 */ /* 0x01aea4000c1e1900 */
[----:B--2--5:R-:W-:-:S06]  /*01f0*/  @P3 IADD3 R5, R5, -R2, RZ ;  /* 0x8000000205053210 */ /* 0x024fcc0007ffe0ff */
[----:B------:R1:W5:Y:S01]  /*0200*/  @!P3 LDG.E R5, [R8.64] ;  /* 0x0000000c0805b981 */ /* 0x000362000c1e1900 */
[----:B------:R-:W-:Y:S05]  /*0210*/  BRA `(.L_x_3942) ;  /* 0x0000001000007947 */ /* 0x000fea0003800000 */
.L_x_3941:
[----:B-1-34-:R-:W-:Y:S02]  /*0220*/  MOV R5, c[0x0][0x218] ;  /* 0x0000860000057a02 */ /* 0x01afe40000000f00 */
.L_x_3942:
        /* <DEDUP_REMOVED lines=24> */
[----:B------:R-:W-:Y:S01]  /*03b0*/  SHF.R.S32.HI R2, RZ, 0x1f, R103 ;  /* 0x0000001fff027819 */ /* 0x000fe20000011467 */
[----:B------:R-:W-:Y:S01]  /*03c0*/  BSSY B0, `(.L_x_3944) ;  /* 0x000002d000007945 */ /* 0x000fe20003800000 */
[----:B------:R-:W-:Y:S02]  /*03d0*/  ISETP.NE.AND P0, PT, R240, -0x1, PT ;  /* 0xfffffffff000780c */ /* 0x000fe40003f05270 */
[-C--:B------:R-:W-:Y:S02]  /*03e0*/  LEA.HI R2, R2, R103.reuse, RZ, 0x3 ;  /* 0x0000006702027211 */ /* 0x080fe400078f18ff */
[----:B------:R-:W-:Y:S02]  /*03f0*/  SHF.R.S32.HI R0, RZ, 0x1f, R239 ;  /* 0x0000001fff007819 */ /* 0x000fe400000114ef */
[----:B------:R-:W-:Y:S02]  /*0400*/  LOP3.LUT R4, R2, 0x1ffffff8, RZ, 0xc0, !PT ;  /* 0x1ffffff802047812 */ /* 0x000fe400078ec0ff */
[----:B------:R-:W-:Y:S01]  /*0410*/  IADD3 R6, -R239, R6, RZ ;  /* 0x00000006ef067210 */ /* 0x000fe20007ffe1ff */
[----:B------:R-:W-:Y:S01]  /*0420*/  IMAD R0, R0, c[0x0][0x1e8], RZ ;  /* 0x00007a0000007a24 */ /* 0x000fe200078e02ff */
[----:B------:R-:W-:-:S02]  /*0430*/  IADD3 R4, -R4, R103, RZ ;  /* 0x0000006704047210 */ /* 0x000fc40007ffe1ff */
[----:B------:R-:W-:Y:S01]  /*0440*/  SHF.R.S32.HI R2, RZ, 0x3, R2 ;  /* 0x00000003ff027819 */ /* 0x000fe20000011402 */
[----:B------:R-:W-:Y:S01]  /*0450*/  @P0 IMAD.WIDE.U32 R8, R240, c[0x0][0x1e8], RZ ;  /* 0x00007a00f0080a25 */ /* 0x000fe200078e00ff */
[----:B------:R-:W-:Y:S02]  /*0460*/  @!P0 SHF.R.S32.HI R3, RZ, 0x1f, R10 ;  /* 0x0000001fff038819 */ /* 0x000fe4000001140a */
[----:B------:R-:W-:Y:S01]  /*0470*/  SHF.L.U32 R4, R4, 0x3, RZ ;  /* 0x0000000304047819 */ /* 0x000fe200000006ff */
[----:B------:R-:W-:Y:S02]  /*0480*/  @P0 IMAD R240, R240, c[0x0][0x1ec], R9 ;  /* 0x00007b00f0f00a24 */ /* 0x000fe400078e0209 */
[----:B------:R-:W-:Y:S01]  /*0490*/  @P0 IMAD.MOV.U32 R7, RZ, RZ, R8 ;  /* 0x000000ffff070224 */ /* 0x000fe200078e0008 */
[----:B------:R-:W-:Y:S01]  /*04a0*/  SHF.R.S32.HI R5, RZ, 0x1f, R4 ;  /* 0x0000001fff057819 */ /* 0x000fe20000011404 */
[----:B------:R-:W-:Y:S02]  /*04b0*/  @!P0 IMAD R3, R3, c[0x0][0x1e0], RZ ;  /* 0x0000780003038a24 */ /* 0x000fe400078e02ff */
[----:B------:R-:W-:-:S04]  /*04c0*/  @!P0 IMAD.WIDE.U32 R8, R10, c[0x0][0x1e0], RZ ;  /* 0x000078000a088a25 */ /* 0x000fc800078e00ff */
[----:B------:R-:W-:Y:S01]  /*04d0*/  @!P0 IMAD R3, R10, c[0x0][0x1e4], R3 ;  /* 0x000079000a038a24 */ /* 0x000fe200078e0203 */
[----:B------:R-:W-:Y:S01]  /*04e0*/  @!P0 MOV R7, R8 ;  /* 0x0000000800078202 */ /* 0x000fe20000000f00 */
[----:B------:R-:W-:-:S04]  /*04f0*/  IMAD.WIDE.U32 R4, R239, c[0x0][0x1e8], R4 ;  /* 0x00007a00ef047a25 */ /* 0x000fc800078e0004 */
[----:B------:R-:W-:Y:S01]  /*0500*/  @!P0 IMAD.IADD R240, R9, 0x1, R3 ;  /* 0x0000000109f08824 */ /* 0x000fe200078e0203 */
[----:B------:R-:W-:Y:S01]  /*0510*/  IADD3 R4, P0, R7, R4, RZ ;  /* 0x0000000407047210 */ /* 0x000fe20007f1e0ff */
[----:B------:R-:W-:Y:S01]  /*0520*/  IMAD R0, R239, c[0x0][0x1ec], R0 ;  /* 0x00007b00ef007a24 */ /* 0x000fe200078e0200 */
[--C-:B------:R-:W-:Y:S01]  /*0530*/  SHF.R.S32.HI R3, RZ, 0x1f, R16.reuse ;  /* 0x0000001fff037819 */ /* 0x100fe20000011410 */
[----:B------:R-:W-:-:S03]  /*0540*/  IMAD R10, R10, c[0x0][0x1c0], R16 ;  /* 0x000070000a0a7a24 */ /* 0x000fc600078e0210 */
[----:B------:R-:W-:Y:S01]  /*0550*/  IADD3.X R5, R240, R5, R0, P0, !PT ;  /* 0x00000005f0057210 */ /* 0x000fe200007fe400 */
[----:B------:R-:W-:Y:S01]  /*0560*/  IMAD R3, R3, c[0x0][0x1f0], RZ ;  /* 0x00007c0003037a24 */ /* 0x000fe200078e02ff */
[----:B------:R-:W-:Y:S01]  /*0570*/  ISETP.GE.AND P0, PT, R2, R6, PT ;  /* 0x000000060200720c */ /* 0x000fe20003f06270 */
[----:B------:R-:W-:Y:S02]  /*0580*/  IMAD R239, R10, c[0x0][0x214], R239 ;  /* 0x000085000aef7a24 */ /* 0x000fe400078e02ef */
[C---:B------:R-:W-:Y:S02]  /*0590*/  IMAD R3, R16.reuse, c[0x0][0x1f4], R3 ;  /* 0x00007d0010037a24 */ /* 0x040fe400078e0203 */
[----:B------:R-:W-:Y:S01]  /*05a0*/  IMAD.WIDE.U32 R16, R16, c[0x0][0x1f0], R4 ;  /* 0x00007c0010107a25 */ /* 0x000fe200078e0004 */
[----:B------:R-:W-:-:S03]  /*05b0*/  SHF.R.S32.HI R4, RZ, 0x1f, R2 ;  /* 0x0000001fff047819 */ /* 0x000fc60000011402 */
[----:B------:R-:W-:-:S04]  /*05c0*/  IMAD.IADD R11, R17, 0x1, R3 ;  /* 0x00000001110b7824 */ /* 0x000fc800078e0203 */
        /* <DEDUP_REMOVED lines=12> */
.L_x_3945:
[----:B------:R-:W-:Y:S05]  /*0690*/  BSYNC B0 ;  /* 0x0000000000007941 */ /* 0x000fea0003800000 */
.L_x_3944:
[----:B------:R-:W-:Y:S01]  /*06a0*/  IADD3 R7, R2, 0x10, RZ ;  /* 0x0000001002077810 */ /* 0x000fe20007ffe0ff */
        /* <DEDUP_REMOVED lines=9> */
[----:B-1----:R-:W-:-:S03]  /*0740*/  LEA R12, P0, R8, c[0x0][0x1d0], 0x1 ;  /* 0x00007400080c7a11 */ /* 0x002fc600078008ff */
[----:B------:R-:W-:-:S05]  /*0750*/  IMAD R0, R3, c[0x0][0x1ec], R0 ;  /* 0x00007b0003007a24 */ /* 0x000fca00078e0200 */
[----:B------:R-:W-:-:S04]  /*0760*/  IADD3 R0, R9, R0, RZ ;  /* 0x0000000009007210 */ /* 0x000fc80007ffe0ff */
[----:B------:R-:W-:-:S05]  /*0770*/  LEA.HI.X R13, R8, c[0x0][0x1d4], R0, 0x1, P0 ;  /* 0x00007500080d7a11 */ /* 0x000fca00000f0c00 */
[----:B------:R1:W-:Y:S04]  /*0780*/  STG.E.128 [R12.64], RZ ;  /* 0x000000ff0c007986 */ /* 0x0003e8000c101d0c */
[----:B------:R1:W-:Y:S04]  /*0790*/  STG.E.128 [R12.64+0x80], RZ ;  /* 0x000080ff0c007986 */ /* 0x0003e8000c101d0c */
[----:B------:R1:W-:Y:S04]  /*07a0*/  STG.E.128 [R12.64+0x100], RZ ;  /* 0x000100ff0c007986 */ /* 0x0003e8000c101d0c */
[----:B------:R1:W-:Y:S02]  /*07b0*/  STG.E.128 [R12.64+0x180], RZ ;  /* 0x000180ff0c007986 */ /* 0x0003e4000c101d0c */
.L_x_3947:
[----:B------:R-:W-:Y:S05]  /*07c0*/  BSYNC B0 ;  /* 0x0000000000007941 */ /* 0x000fea0003800000 */
.L_x_3946:
        /* <DEDUP_REMOVED lines=18> */
.L_x_3949:
[----:B------:R-:W-:Y:S05]  /*08f0*/  BSYNC B0 ;  /* 0x0000000000007941 */ /* 0x000fea0003800000 */
.L_x_3948:
[----:B------:R-:W-:Y:S01]  /*0900*/  IADD3 R8, R2, 0x30, RZ ;  /* 0x0000003002087810 */ /* 0x000fe20007ffe0ff */
[----:B------:R-:W-:Y:S03]  /*0910*/  BSSY B0, `(.L_x_3950) ;  /* 0x0000010000007945 */ /* 0x000fe60003800000 */
[----:B------:R-:W-:-:S13]  /*0920*/  ISETP.GE.AND P0, PT, R8, R6, PT ;  /* 0x000000060800720c */ /* 0x000fda0003f06270 */
[----:B------:R-:W-:Y:S05]  /*0930*/  @P0 BRA `(.L_x_3951) ;  /* 0x000000d000000947 */ /* 0x000fea0003800000 */
[----:B------:R-:W-:Y:S02]  /*0940*/  IADD3 R3, P0, R2, 0x30, RZ ;  /* 0x0000003002037810 */ /* 0x000fe40007f1e0ff */
[----:B------:R-:W-:Y:S02]  /*0950*/  MOV R10, R16 ;  /* 0x00000010000a7202 */ /* 0x000fe40000000f00 */
[----:B------:R-:W-:-:S03]  /*0960*/  IADD3.X R0, RZ, R4, RZ, P0, !PT ;  /* 0x00000004ff007210 */ /* 0x000fc600007fe4ff */
        /* <DEDUP_REMOVED lines=10> */
.L_x_3951:
[----:B------:R-:W-:Y:S05]  /*0a10*/  BSYNC B0 ;  /* 0x0000000000007941 */ /* 0x000fea0003800000 */
.L_x_3950:
[----:B------:R-:W-:-:S04]  /*0a20*/  LOP3.LUT P4, RZ, R103, 0x7, RZ, 0xc0, !PT ;  /* 0x0000000767ff7812 */ /* 0x000fc8000788c0ff */
[-C--:B------:R-:W-:Y:S02]  /*0a30*/  ISETP.GE.OR P3, PT, R2, R6.reuse, P4 ;  /* 0x000000060200720c */ /* 0x080fe40002766670 */
[-C--:B------:R-:W-:Y:S02]  /*0a40*/  ISETP.GE.OR P2, PT, R7, R6.reuse, P4 ;  /* 0x000000060700720c */ /* 0x080fe40002746670 */
[----:B------:R-:W-:Y:S02]  /*0a50*/  ISETP.GE.OR P1, PT, R5, R6, P4 ;  /* 0x000000060500720c */ /* 0x000fe40002726670 */
[C---:B------:R-:W-:Y:S02]  /*0a60*/  IADD3 R2, P0, R239.reuse, R2, RZ ;  /* 0x00000002ef027210 */ /* 0x040fe40007f1e0ff */
[----:B------:R-:W-:Y:S02]  /*0a70*/  ISETP.GE.OR P4, PT, R8, R6, P4 ;  /* 0x000000060800720c */ /* 0x000fe40002786670 */
[----:B------:R-:W-:-:S02]  /*0a80*/  LEA.HI.X.SX32 R239, R239, R4, 0x1, P0 ;  /* 0x00000004efef7211 */ /* 0x000fc400000f0eff */
[----:B------:R-:W-:Y:S01]  /*0a90*/  LEA R4, P0, R2, c[0x0][0x200], 0x2 ;  /* 0x0000800002047a11 */ /* 0x000fe200078010ff */
[----:B------:R-:W-:-:S03]  /*0aa0*/  @!P3 IMAD.MOV.U32 R3, RZ, RZ, 0x7f800000 ;  /* 0x7f800000ff03b424 */ /* 0x000fc600078e00ff */
[----:B------:R-:W-:Y:S01]  /*0ab0*/  LEA.HI.X R5, R2, c[0x0][0x204], R239, 0x2, P0 ;  /* 0x0000810002057a11 */ /* 0x000fe200000f14ef */
[----:B------:R-:W-:Y:S02]  /*0ac0*/  @!P2 IMAD.MOV.U32 R2, RZ, RZ, 0x7f800000 ;  /* 0x7f800000ff02a424 */ /* 0x000fe400078e00ff */
[----:B------:R-:W-:Y:S02]  /*0ad0*/  @!P1 IMAD.MOV.U32 R0, RZ, RZ, 0x7f800000 ;  /* 0x7f800000ff009424 */ /* 0x000fe400078e00ff */
[----:B------:R2:W-:Y:S04]  /*0ae0*/  @!P3 STG.E [R4.64], R3 ;  /* 0x000000030400b986 */ /* 0x0005e8000c10190c */
[----:B------:R2:W-:Y:S04]  /*0af0*/  @!P2 STG.E [R4.64+0x40], R2 ;  /* 0x000040020400a986 */ /* 0x0005e8000c10190c */
[----:B------:R2:W-:Y:S01]  /*0b00*/  @!P1 STG.E [R4.64+0x80], R0 ;  /* 0x0000800004009986 */ /* 0x0005e2000c10190c */
[----:B------:R-:W-:Y:S05]  /*0b10*/  @P4 EXIT ;  /* 0x000000000000494d */ /* 0x000fea0003800000 */
[----:B--2---:R-:W-:-:S05]  /*0b20*/  MOV R0, 0x7f800000 ;  /* 0x7f80000000007802 */ /* 0x004fca0000000f00 */
[----:B------:R-:W-:Y:S01]  /*0b30*/  STG.E [R4.64+0xc0], R0 ;  /* 0x0000c00004007986 */ /* 0x000fe2000c10190c */
[----:B------:R-:W-:Y:S05]  /*0b40*/  EXIT ;  /* 0x000000000000794d */ /* 0x000fea0003800000 */
.L_x_3943:
[----:B------:R-:W-:Y:S01]  /*0b50*/  ISETP.NE.U32.AND P0, PT, RZ, c[0x0][0x2b8], PT ;  /* 0x0000ae00ff007a0c */ /* 0x000fe20003f05070 */
[----:B------:R-:W-:Y:S01]  /*0b60*/  IMAD.MOV.U32 R0, RZ, RZ, R10 ;  /* 0x000000ffff007224 */ /* 0x000fe200078e000a */
[----:B------:R-:W-:Y:S02]  /*0b70*/  ISETP.NE.U32.AND P2, PT, RZ, c[0x0][0x2c0], PT ;  /* 0x0000b000ff007a0c */ /* 0x000fe40003f45070 */
[----:B------:R-:W-:Y:S02]  /*0b80*/  ISETP.NE.AND.EX P0, PT, RZ, c[0x0][0x2bc], PT, P0 ;  /* 0x0000af00ff007a0c */ /* 0x000fe40003f05300 */
[----:B------:R-:W-:-:S11]  /*0b90*/  ISETP.NE.AND.EX P2, PT, RZ, c[0x0][0x2c4], PT, P2 ;  /* 0x0000b100ff007a0c */ /* 0x000fd60003f45320 */
[----:B------:R-:W-:-:S05]  /*0ba0*/  @P0 IMAD.WIDE R4, R10, R4, c[0x0][0x2b8] ;  /* 0x0000ae000a040625 */ /* 0x000fca00078e0204 */
[----:B------:R1:W5:Y:S01]  /*0bb0*/  @P0 LDG.E R0, [R4.64] ;  /* 0x0000000c04000981 */ /* 0x000362000c1e1900 */
[----:B------:R-:W-:Y:S01]  /*0bc0*/  @P2 IMAD.WIDE.U32 R8, R10, c[0x0][0x2c8], RZ ;  /* 0x0000b2000a082a25 */ /* 0x000fe200078e00ff */
[----:B------:R-:W-:Y:S01]  /*0bd0*/  CS2R R242, SRZ ;  /* 0x0000000000f27805 */ /* 0x000fe2000001ff00 */
[----:B------:R-:W-:Y:S02]  /*0be0*/  PLOP3.LUT P0, PT, PT, PT, PT, 0x8, 0x0 ;  /* 0x000000000000781c */ /* 0x000fe40003f0e170 */
[----:B------:R-:W-:Y:S02]  /*0bf0*/  IABS R95, c[0x0][0x2d0] ;  /* 0x0000b400005f7a13 */ /* 0x000fe40000000000 */
[----:B------:R-:W-:Y:S02]  /*0c00*/  @P2 LEA R242, P1, R8, c[0x0][0x2c0], 0x2 ;  /* 0x0000b00008f22a11 */ /* 0x000fe400078210ff */
[----:B-1----:R-:W-:-:S05]  /*0c10*/  @P2 SHF.R.S32.HI R4, RZ, 0x1f, R10 ;  /* 0x0000001fff042819 */ /* 0x002fca000001140a */
[----:B------:R-:W-:-:S04]  /*0c20*/  @P2 IMAD R4, R4, c[0x0][0x2c8], RZ ;  /* 0x0000b20004042a24 */ /* 0x000fc800078e02ff */
[----:B------:R-:W-:-:S04]  /*0c30*/  @P2 IMAD R4, R10, c[0x0][0x2cc], R4 ;  /* 0x0000b3000a042a24 */ /* 0x000fc800078e0204 */
[----:B------:R-:W-:-:S05]  /*0c40*/  @P2 IMAD.IADD R4, R9, 0x1, R4 ;  /* 0x0000000109042824 */ /* 0x000fca00078e0204 */
[----:B------:R-:W-:-:S04]  /*0c50*/  @P2 SHF.L.U64.HI R4, R8, 0x2, R4 ;  /* 0x0000000208042819 */ /* 0x000fc80000010204 */
[----:B------:R-:W-:Y:S02]  /*0c60*/  @P2 IADD3.X R243, R4, c[0x0][0x2c4], RZ, P1, !PT ;  /* 0x0000b10004f32a10 */ /* 0x000fe40000ffe4ff */
[----:B------:R-:W-:-:S04]  /*0c70*/  @P2 ISETP.NE.U32.AND P1, PT, R242, RZ, PT ;  /* 0x000000fff200220c */ /* 0x000fc80003f25070 */
[----:B------:R-:W-:-:S13]  /*0c80*/  @P2 ISETP.NE.AND.EX P0, PT, R243, RZ, PT, P1 ;  /* 0x000000fff300220c */ /* 0x000fda0003f05310 */
[----:B------:R-:W-:Y:S05]  /*0c90*/  @!P0 BRA `(.L_x_3952) ;  /* 0x000004a000008947 */ /* 0x000fea0003800000 */
[----:B------:R-:W1:Y:S01]  /*0ca0*/  I2F.RP R4, R95 ;  /* 0x0000005f00047306 */ /* 0x000e620000209400 */
[----:B------:R-:W-:-:S04]  /*0cb0*/  LEA R14, R165, 0xffffffc0, 0x6 ;  /* 0xffffffc0a50e7811 */ /* 0x000fc800078e30ff */
[----:B-----5:R-:W-:-:S03]  /*0cc0*/  IABS R0, R14 ;  /* 0x0000000e00007213 */ /* 0x020fc60000000000 */
[----:B-1----:R-:W1:Y:S02]  /*0cd0*/  MUFU.RCP R4, R4 ;  /* 0x0000000400047308 */ /* 0x002e640000001000 */
[----:B-1----:R-:W-:-:S06]  /*0ce0*/  IADD3 R4, R4, 0xffffffe, RZ ;  /* 0x0ffffffe04047810 */ /* 0x002fcc0007ffe0ff */
        /* <DEDUP_REMOVED lines=10> */
[-C--:B------:R-:W-:Y:S02]  /*0d90*/  @!P2 IADD3 R0, R0, -R95.reuse, RZ ;  /* 0x8000005f0000a210 */ /* 0x080fe40007ffe0ff */
[----:B------:R-:W-:Y:S02]  /*0da0*/  @!P2 IADD3 R3, R3, 0x1, RZ ;  /* 0x000000010303a810 */ /* 0x000fe40007ffe0ff */
[----:B------:R-:W-:Y:S02]  /*0db0*/  ISETP.GE.U32.AND P3, PT, R0, R95, PT ;  /* 0x0000005f0000720c */ /* 0x000fe40003f66070 */
[----:B------:R-:W-:Y:S02]  /*0dc0*/  LOP3.LUT R0, R14, c[0x0][0x2d0], RZ, 0x3c, !PT ;  /* 0x0000b4000e007a12 */ /* 0x000fe400078e3cff */
[----:B------:R-:W-:Y:S02]  /*0dd0*/  ISETP.NE.AND P2, PT, RZ, c[0x0][0x2d0], PT ;  /* 0x0000b400ff007a0c */ /* 0x000fe40003f45270 */
[----:B------:R-:W-:-:S07]  /*0de0*/  ISETP.GE.AND P1, PT, R0, RZ, PT ;  /* 0x000000ff0000720c */ /* 0x000fce0003f26270 */
[----:B------:R-:W-:-:S05]  /*0df0*/  @P3 IADD3 R3, R3, 0x1, RZ ;  /* 0x0000000103033810 */ /* 0x000fca0007ffe0ff */
[----:B------:R-:W-:-:S05]  /*0e00*/  IMAD.MOV.U32 R2, RZ, RZ, R3 ;  /* 0x000000ffff027224 */ /* 0x000fca00078e0003 */
[----:B------:R-:W-:Y:S02]  /*0e10*/  @!P1 IADD3 R2, -R2, RZ, RZ ;  /* 0x000000ff02029210 */ /* 0x000fe40007ffe1ff */
        /* <DEDUP_REMOVED lines=8> */
[----:B-1----:R-:W-:Y:S01]  /*0ea0*/  IMAD.MOV R3, RZ, RZ, -R13 ;  /* 0x000000ffff037224 */ /* 0x002fe200078e0a0d */
[----:B------:R-:W-:-:S03]  /*0eb0*/  MOV R12, RZ ;  /* 0x000000ff000c7202 */ /* 0x000fc60000000f00 */
[----:B------:R-:W-:Y:S01]  /*0ec0*/  IMAD R4, R3, R0, RZ ;  /* 0x0000000003047224 */ /* 0x000fe200078e02ff */
[----:B------:R-:W-:-:S03]  /*0ed0*/  IABS R3, R16 ;  /* 0x0000001000037213 */ /* 0x000fc60000000000 */
[----:B------:R-:W-:-:S04]  /*0ee0*/  IMAD.HI.U32 R12, R13, R4, R12 ;  /* 0x000000040d0c7227 */ /* 0x000fc800078e000c */
[----:B------:R-:W-:-:S04]  /*0ef0*/  IMAD.MOV.U32 R4, RZ, RZ, R3 ;  /* 0x000000ffff047224 */ /* 0x000fc800078e0003 */
[----:B------:R-:W-:-:S05]  /*0f00*/  IMAD.HI.U32 R12, R12, R4, RZ ;  /* 0x000000040c0c7227 */ /* 0x000fca00078e00ff */
[----:B------:R-:W-:-:S05]  /*0f10*/  IADD3 R3, -R12, RZ, RZ ;  /* 0x000000ff0c037210 */ /* 0x000fca0007ffe1ff */
[----:B------:R-:W-:-:S05]  /*0f20*/  IMAD R3, R0, R3, R4 ;  /* 0x0000000300037224 */ /* 0x000fca00078e0204 */
[----:B------:R-:W-:-:S13]  /*0f30*/  ISETP.GT.U32.AND P1, PT, R0, R3, PT ;  /* 0x000000030000720c */ /* 0x000fda0003f24070 */
[----:B------:R-:W-:Y:S01]  /*0f40*/  @!P1 IMAD.IADD R3, R3, 0x1, -R0 ;  /* 0x0000000103039824 */ /* 0x000fe200078e0a00 */
[----:B------:R-:W-:-:S04]  /*0f50*/  @!P1 IADD3 R12, R12, 0x1, RZ ;  /* 0x000000010c0c9810 */ /* 0x000fc80007ffe0ff */
[----:B------:R-:W-:Y:S02]  /*0f60*/  ISETP.GE.U32.AND P2, PT, R3, R0, PT ;  /* 0x000000000300720c */ /* 0x000fe40003f46070 */
[----:B------:R-:W-:Y:S02]  /*0f70*/  LOP3.LUT R3, R16, c[0x0][0x1c8], RZ, 0x3c, !PT ;  /* 0x0000720010037a12 */ /* 0x000fe400078e3cff */
[----:B------:R-:W-:Y:S02]  /*0f80*/  IADD3 R0, -R2, RZ, RZ ;  /* 0x000000ff02007210 */ /* 0x000fe40007ffe1ff */
[----:B------:R-:W-:-:S03]  /*0f90*/  ISETP.GE.AND P1, PT, R3, RZ, PT ;  /* 0x000000ff0300720c */ /* 0x000fc60003f26270 */
[----:B------:R-:W-:-:S04]  /*0fa0*/  IMAD R14, R0, c[0x0][0x2d0], R14 ;  /* 0x0000b400000e7a24 */ /* 0x000fc800078e020e */
[----:B------:R-:W-:Y:S02]  /*0fb0*/  @P2 IADD3 R12, R12, 0x1, RZ ;  /* 0x000000010c0c2810 */ /* 0x000fe40007ffe0ff */
[----:B------:R-:W-:Y:S02]  /*0fc0*/  ISETP.NE.AND P2, PT, RZ, c[0x0][0x1c8], PT ;  /* 0x00007200ff007a0c */ /* 0x000fe40003f45270 */
[----:B------:R-:W-:Y:S02]  /*0fd0*/  SHF.R.S32.HI R5, RZ, 0x1f, R14 ;  /* 0x0000001fff057819 */ /* 0x000fe4000001140e */
[----:B------:R-:W-:-:S03]  /*0fe0*/  @!P1 IMAD.MOV R12, RZ, RZ, -R12 ;  /* 0x000000ffff0c9224 */ /* 0x000fc600078e0a0c */
[----:B------:R-:W-:-:S04]  /*0ff0*/  IMAD R0, R5, c[0x0][0x198], RZ ;  /* 0x0000660005007a24 */ /* 0x000fc800078e02ff */
[----:B------:R-:W-:Y:S02]  /*1000*/  IMAD R0, R14, c[0x0][0x19c], R0 ;  /* 0x000067000e007a24 */ /* 0x000fe400078e0200 */
[----:B------:R-:W-:-:S04]  /*1010*/  @!P2 LOP3.LUT R12, RZ, c[0x0][0x1c8], RZ, 0x33, !PT ;  /* 0x00007200ff0caa12 */ /* 0x000fc800078e33ff */
[----:B------:R-:W-:-:S05]  /*1020*/  SHF.R.S32.HI R30, RZ, 0x1f, R12 ;  /* 0x0000001fff1e7819 */ /* 0x000fca000001140c */
[----:B------:R-:W-:-:S04]  /*1030*/  IMAD R7, R30, c[0x0][0x1b0], RZ ;  /* 0x00006c001e077a24 */ /* 0x000fc800078e02ff */
[----:B------:R-:W-:Y:S01]  /*1040*/  IMAD R7, R12, c[0x0][0x1b4], R7 ;  /* 0x00006d000c077a24 */ /* 0x000fe200078e0207 */
[----:B--2---:R-:W-:Y:S01]  /*1050*/  SHF.R.S32.HI R2, RZ, 0x1f, R8 ;  /* 0x0000001fff027819 */ /* 0x004fe20000011408 */
[----:B------:R-:W-:-:S04]  /*1060*/  IMAD.WIDE.U32 R18, R8, c[0x0][0x180], RZ ;  /* 0x0000600008127a25 */ /* 0x000fc800078e00ff */
[C---:B------:R-:W-:Y:S02]  /*1070*/  IMAD R3, R2.reuse, c[0x0][0x180], RZ ;  /* 0x0000600002037a24 */ /* 0x040fe400078e02ff */
[----:B------:R-:W-:Y:S02]  /*1080*/  IMAD R2, R2, c[0x0][0x188], RZ ;  /* 0x0000620002027a24 */ /* 0x000fe400078e02ff */
[C---:B------:R-:W-:Y:S02]  /*1090*/  IMAD R3, R8.reuse, c[0x0][0x184], R3 ;  /* 0x0000610008037a24 */ /* 0x040fe400078e0203 */
[C---:B------:R-:W-:Y:S02]  /*10a0*/  IMAD R2, R8.reuse, c[0x0][0x18c], R2 ;  /* 0x0000630008027a24 */ /* 0x040fe400078e0202 */
[----:B------:R-:W-:Y:S01]  /*10b0*/  IMAD.WIDE.U32 R8, R8, c[0x0][0x188], RZ ;  /* 0x0000620008087a25 */ /* 0x000fe200078e00ff */
[----:B------:R-:W-:-:S03]  /*10c0*/  IADD3 R19, R19, R3, RZ ;  /* 0x0000000313137210 */ /* 0x000fc60007ffe0ff */
[----:B------:R-:W-:Y:S01]  /*10d0*/  IMAD.IADD R2, R9, 0x1, R2 ;  /* 0x0000000109027824 */ /* 0x000fe200078e0202 */
[----:B------:R-:W-:Y:S01]  /*10e0*/  MOV R20, R8 ;  /* 0x0000000800147202 */ /* 0x000fe20000000f00 */
[----:B------:R-:W-:-:S04]  /*10f0*/  IMAD.WIDE.U32 R96, R14, c[0x0][0x198], R18 ;  /* 0x000066000e607a25 */ /* 0x000fc800078e0012 */
[----:B------:R-:W-:-:S04]  /*1100*/  IMAD.IADD R97, R97, 0x1, R0 ;  /* 0x0000000161617824 */ /* 0x000fc800078e0200 */
[----:B------:R-:W-:-:S05]  /*1110*/  IMAD.WIDE.U32 R96, R12, c[0x0][0x1b0], R96 ;  /* 0x00006c000c607a25 */ /* 0x000fca00078e0060 */
[----:B------:R-:W-:Y:S01]  /*1120*/  IADD3 R7, R97, R7, RZ ;  /* 0x0000000761077210 */ /* 0x000fe20007ffe0ff */
[----:B------:R-:W-:Y:S05]  /*1130*/  BRA `(.L_x_3953) ;  /* 0x0000043000007947 */ /* 0x000fea0003800000 */
.L_x_3952:
[----:B------:R-:W-:-:S13]  /*1140*/  ISETP.NE.AND P4, PT, R2, -0x1, PT ;  /* 0xffffffff0200780c */ /* 0x000fda0003f85270 */
[----:B------:R-:W-:-:S05]  /*1150*/  @P4 IADD3 R7, R3, R2, RZ ;  /* 0x0000000203074210 */ /* 0x000fca0007ffe0ff */
[----:B------:R-:W-:-:S04]  /*1160*/  @P4 IMAD.WIDE.U32 R8, R7, c[0x0][0x198], RZ ;  /* 0x0000660007084a25 */ /* 0x000fc800078e00ff */
[----:B------:R-:W-:Y:S01]  /*1170*/  @P4 IMAD R7, R7, c[0x0][0x19c], R9 ;  /* 0x0000670007074a24 */ /* 0x000fe200078e0209 */
        /* <DEDUP_REMOVED lines=11> */
.L_x_3954:
[----:B------:R-:W-:Y:S02]  /*1230*/  IABS R9, c[0x0][0x1c8] ;  /* 0x0000720000097a13 */ /* 0x000fe40000000000 */
[----:B------:R-:W-:Y:S02]  /*1240*/  LEA R14, R165, 0xffffffc0, 0x6 ;  /* 0xffffffc0a50e7811 */ /* 0x000fe400078e30ff */
[----:B------:R-:W1:Y:S01]  /*1250*/  I2F.RP R12, R9 ;  /* 0x00000009000c7306 */ /* 0x000e620000209400 */
[----:B------:R-:W-:-:S05]  /*1260*/  @P4 IADD3 R2, R3, R2, RZ ;  /* 0x0000000203024210 */ /* 0x000fca0007ffe0ff */
        /* <DEDUP_REMOVED lines=13> */
[----:B------:R-:W-:Y:S01]  /*1340*/  IMAD R4, R9, R4, R5 ;  /* 0x0000000409047224 */ /* 0x000fe200078e0205 */
[----:B------:R-:W-:-:S04]  /*1350*/  SHF.R.S32.HI R5, RZ, 0x1f, R14 ;  /* 0x0000001fff057819 */ /* 0x000fc8000001140e */
[----:B------:R-:W-:-:S13]  /*1360*/  ISETP.GT.U32.AND P1, PT, R9, R4, PT ;  /* 0x000000040900720c */ /* 0x000fda0003f24070 */
[----:B------:R-:W-:Y:S01]  /*1370*/  @!P1 IMAD.IADD R4, R4, 0x1, -R9 ;  /* 0x0000000104049824 */ /* 0x000fe200078e0a09 */
[----:B------:R-:W-:Y:S02]  /*1380*/  @!P1 IADD3 R12, R12, 0x1, RZ ;  /* 0x000000010c0c9810 */ /* 0x000fe40007ffe0ff */
[----:B------:R-:W-:Y:S02]  /*1390*/  ISETP.NE.AND P1, PT, RZ, c[0x0][0x1c8], PT ;  /* 0x00007200ff007a0c */ /* 0x000fe40003f25270 */
[----:B------:R-:W-:Y:S01]  /*13a0*/  ISETP.GE.U32.AND P3, PT, R4, R9, PT ;  /* 0x000000090400720c */ /* 0x000fe20003f66070 */
[----:B------:R-:W-:Y:S01]  /*13b0*/  IMAD.MOV.U32 R9, RZ, RZ, R7 ;  /* 0x000000ffff097224 */ /* 0x000fe200078e0007 */
[----:B------:R-:W-:-:S03]  /*13c0*/  LOP3.LUT R4, R16, c[0x0][0x1c8], RZ, 0x3c, !PT ;  /* 0x0000720010047a12 */ /* 0x000fc600078e3cff */
[----:B------:R-:W-:Y:S01]  /*13d0*/  IMAD.WIDE.U32 R8, R14, c[0x0][0x198], R8 ;  /* 0x000066000e087a25 */ /* 0x000fe200078e0008 */
[----:B------:R-:W-:-:S03]  /*13e0*/  ISETP.GE.AND P2, PT, R4, RZ, PT ;  /* 0x000000ff0400720c */ /* 0x000fc60003f46270 */
[----:B------:R-:W-:-:S04]  /*13f0*/  IMAD R4, R5, c[0x0][0x198], RZ ;  /* 0x0000660005047a24 */ /* 0x000fc800078e02ff */
[----:B------:R-:W-:Y:S01]  /*1400*/  @P3 IADD3 R12, R12, 0x1, RZ ;  /* 0x000000010c0c3810 */ /* 0x000fe20007ffe0ff */
[----:B------:R-:W-:-:S04]  /*1410*/  IMAD R4, R14, c[0x0][0x19c], R4 ;  /* 0x000067000e047a24 */ /* 0x000fc800078e0204 */
[----:B------:R-:W-:Y:S01]  /*1420*/  IMAD.IADD R9, R9, 0x1, R4 ;  /* 0x0000000109097824 */ /* 0x000fe200078e0204 */
[----:B------:R-:W-:Y:S02]  /*1430*/  @!P2 IADD3 R12, -R12, RZ, RZ ;  /* 0x000000ff0c0ca210 */ /* 0x000fe40007ffe1ff */
[----:B------:R-:W-:-:S04]  /*1440*/  @!P1 LOP3.LUT R12, RZ, c[0x0][0x1c8], RZ, 0x33, !PT ;  /* 0x00007200ff0c9a12 */ /* 0x000fc800078e33ff */
[----:B------:R-:W-:Y:S01]  /*1450*/  SHF.R.S32.HI R30, RZ, 0x1f, R12 ;  /* 0x0000001fff1e7819 */ /* 0x000fe2000001140c */
[----:B------:R-:W-:-:S04]  /*1460*/  IMAD.WIDE.U32 R8, R12, c[0x0][0x1b0], R8 ;  /* 0x00006c000c087a25 */ /* 0x000fc800078e0008 */
[----:B------:R-:W-:Y:S01]  /*1470*/  IMAD R7, R30, c[0x0][0x1b0], RZ ;  /* 0x00006c001e077a24 */ /* 0x000fe200078e02ff */
[----:B------:R-:W-:-:S03]  /*1480*/  MOV R96, R8 ;  /* 0x0000000800607202 */ /* 0x000fc60000000f00 */
[----:B------:R-:W-:-:S04]  /*1490*/  IMAD R7, R12, c[0x0][0x1b4], R7 ;  /* 0x00006d000c077a24 */ /* 0x000fc800078e0207 */
[----:B------:R-:W-:Y:S01]  /*14a0*/  IMAD.IADD R7, R9, 0x1, R7 ;  /* 0x0000000109077824 */ /* 0x000fe200078e0207 */
        /* <DEDUP_REMOVED lines=11> */
[----:B------:R-:W-:Y:S02]  /*1560*/  MOV R20, R8 ;  /* 0x0000000800147202 */ /* 0x000fe40000000f00 */
.L_x_3953:
[----:B------:R-:W-:Y:S01]  /*1570*/  ISETP.NE.AND P1, PT, R240, -0x1, PT ;  /* 0xfffffffff000780c */ /* 0x000fe20003f25270 */
[----:B------:R-:W-:Y:S01]  /*1580*/  IMAD.IADD R239, R6, 0x1, -R239 ;  /* 0x0000000106ef7824 */ /* 0x000fe200078e0aef */
[----:B------:R-:W-:Y:S01]  /*1590*/  SHF.R.S32.HI R4, RZ, 0x1f, R103 ;  /* 0x0000001fff047819 */ /* 0x000fe20000011467 */
[----:B------:R-:W-:Y:S01]  /*15a0*/  IMAD R30, R30, c[0x0][0x1b8], RZ ;  /* 0x00006e001e1e7a24 */ /* 0x000fe200078e02ff */
[----:B------:R-:W-:Y:S01]  /*15b0*/  SHF.R.S32.HI R24, RZ, 0x1f, R16 ;  /* 0x0000001fff187819 */ /* 0x000fe20000011410 */
[----:B------:R-:W-:Y:S01]  /*15c0*/  IMAD.SHL.U32 R93, R165, 0x40, RZ ;  /* 0x00000040a55d7824 */ /* 0x000fe200078e00ff */
[----:B------:R-:W-:Y:S01]  /*15d0*/  LEA.HI R8, R4, R103, RZ, 0x3 ;  /* 0x0000006704087211 */ /* 0x000fe200078f18ff */
[----:B------:R-:W-:Y:S02]  /*15e0*/  IMAD R30, R12, c[0x0][0x1bc], R30 ;  /* 0x00006f000c1e7a24 */ /* 0x000fe400078e021e */
[----:B------:R-:W-:Y:S01]  /*15f0*/  IMAD R24, R24, c[0x0][0x1a8], RZ ;  /* 0x00006a0018187a24 */ /* 0x000fe200078e02ff */
[----:B------:R-:W-:Y:S01]  /*1600*/  LOP3.LUT R3, R8, 0xfffffff8, RZ, 0xc0, !PT ;  /* 0xfffffff808037812 */ /* 0x000fe200078ec0ff */
[----:B------:R-:W-:Y:S01]  /*1610*/  IMAD.MOV.U32 R94, RZ, RZ, c[0x0][0x198] ;  /* 0x00006600ff5e7624 */ /* 0x000fe200078e00ff */
[----:B------:R-:W-:Y:S01]  /*1620*/  SHF.R.S32.HI R8, RZ, 0x3, R8 ;  /* 0x00000003ff087819 */ /* 0x000fe20000011408 */
[----:B------:R-:W-:Y:S01]  /*1630*/  @!P1 IMAD.WIDE.U32 R22, R10, c[0x0][0x178], RZ ;  /* 0x00005e000a169a25 */ /* 0x000fe200078e00ff */
[----:B------:R-:W-:-:S02]  /*1640*/  @!P1 SHF.R.S32.HI R9, RZ, 0x1f, R10 ;  /* 0x0000001fff099819 */ /* 0x000fc4000001140a */
[C---:B------:R-:W-:Y:S01]  /*1650*/  IADD3 R6, R8.reuse, 0x10, RZ ;  /* 0x0000001008067810 */ /* 0x040fe20007ffe0ff */
[----:B------:R-:W-:Y:S01]  /*1660*/  IMAD.IADD R3, R103, 0x1, -R3 ;  /* 0x0000000167037824 */ /* 0x000fe200078e0a03 */
[----:B------:R-:W-:Y:S01]  /*1670*/  IADD3 R14, P3, R8, R14, RZ ;  /* 0x0000000e080e7210 */ /* 0x000fe20007f7e0ff */
[----:B------:R-:W-:Y:S01]  /*1680*/  @!P1 IMAD R9, R9, c[0x0][0x178], RZ ;  /* 0x00005e0009099a24 */ /* 0x000fe200078e02ff */
[----:B------:R-:W-:Y:S01]  /*1690*/  IADD3 R92, R93, -0x40, RZ ;  /* 0xffffffc05d5c7810 */ /* 0x000fe20007ffe0ff */
[----:B------:R-:W-:Y:S02]  /*16a0*/  IMAD.SHL.U32 R11, R3, 0x8, RZ ;  /* 0x00000008030b7824 */ /* 0x000fe400078e00ff */
[----:B------:R-:W-:-:S03]  /*16b0*/  @P1 IMAD.WIDE.U32 R18, R240, c[0x0][0x190], RZ ;  /* 0x00006400f0121a25 */ /* 0x000fc600078e00ff */
[C---:B------:R-:W-:Y:S01]  /*16c0*/  IADD3 R20, P2, R11.reuse, R20, RZ ;  /* 0x000000140b147210 */ /* 0x040fe20007f5e0ff */
[----:B------:R-:W-:Y:S01]  /*16d0*/  @!P1 IMAD R9, R10, c[0x0][0x17c], R9 ;  /* 0x00005f000a099a24 */ /* 0x000fe200078e0209 */
[----:B------:R-:W-:Y:S01]  /*16e0*/  SHF.R.S32.HI R10, RZ, 0x1f, R11 ;  /* 0x0000001fff0a7819 */ /* 0x000fe2000001140b */
[----:B------:R-:W-:Y:S01]  /*16f0*/  @!P1 IMAD.MOV.U32 R18, RZ, RZ, R22 ;  /* 0x000000ffff129224 */ /* 0x000fe200078e0016 */
[----:B------:R-:W-:Y:S01]  /*1700*/  IADD3 R96, P5, R11, R96, RZ ;  /* 0x000000600b607210 */ /* 0x000fe20007fbe0ff */
[----:B-----5:R-:W-:Y:S02]  /*1710*/  @P1 IMAD R0, R240, c[0x0][0x194], R19 ;  /* 0x00006500f0001a24 */ /* 0x020fe400078e0213 */
[----:B------:R-:W-:Y:S01]  /*1720*/  @!P1 IMAD.IADD R0, R23, 0x1, R9 ;  /* 0x0000000117009824 */ /* 0x000fe200078e0209 */
[----:B------:R-:W-:Y:S01]  /*1730*/  IADD3 R18, P1, R11, R18, RZ ;  /* 0x000000120b127210 */ /* 0x000fe20007f3e0ff */
[----:B------:R-:W-:Y:S01]  /*1740*/  IMAD.X R21, R10, 0x1, R2, P2 ;  /* 0x000000010a157824 */ /* 0x000fe200010e0602 */
[----:B------:R-:W-:Y:S01]  /*1750*/  ISETP.GE.AND P2, PT, R6, R239, PT ;  /* 0x000000ef0600720c */ /* 0x000fe20003f46270 */
[C---:B------:R-:W-:Y:S01]  /*1760*/  IMAD.SHL.U32 R241, R8.reuse, 0x40, RZ ;  /* 0x0000004008f17824 */ /* 0x040fe200078e00ff */
[----:B------:R-:W-:Y:S01]  /*1770*/  IADD3 R2, R8, 0x30, RZ ;  /* 0x0000003008027810 */ /* 0x000fe20007ffe0ff */
[----:B------:R-:W-:Y:S01]  /*1780*/  IMAD.X R19, R10, 0x1, R0, P1 ;  /* 0x000000010a137824 */ /* 0x000fe200008e0600 */
[----:B------:R-:W-:Y:S01]  /*1790*/  SHF.R.S32.HI R9, RZ, 0x1f, R8 ;  /* 0x0000001fff097819 */ /* 0x000fe20000011408 */
[----:B------:R-:W-:Y:S01]  /*17a0*/  IMAD.WIDE.U32 R12, R12, c[0x0][0x1b8], R20 ;  /* 0x00006e000c0c7a25 */ /* 0x000fe200078e0014 */
[----:B------:R-:W-:-:S02]  /*17b0*/  IADD3 R0, R8, 0x20, RZ ;  /* 0x0000002008007810 */ /* 0x000fc40007ffe0ff */
[-C--:B------:R-:W-:Y:S01]  /*17c0*/  ISETP.GE.AND P4, PT, R2, R239.reuse, PT ;  /* 0x000000ef0200720c */ /* 0x080fe20003f86270 */
[----:B------:R-:W-:Y:S01]  /*17d0*/  IMAD.WIDE R32, R32, 0x40, R8 ;  /* 0x0000004020207825 */ /* 0x000fe200078e0208 */
[-C--:B------:R-:W-:Y:S02]  /*17e0*/  ISETP.GE.AND P6, PT, R0, R239.reuse, PT ;  /* 0x000000ef0000720c */ /* 0x080fe40003fc6270 */
[----:B------:R-:W-:Y:S01]  /*17f0*/  ISETP.GE.AND P1, PT, R8, R239, PT ;  /* 0x000000ef0800720c */ /* 0x000fe20003f26270 */
[----:B------:R-:W-:Y:S01]  /*1800*/  IMAD.X R5, R9, 0x1, R5, P3 ;  /* 0x0000000109057824 */ /* 0x000fe200018e0605 */
[----:B------:R-:W-:Y:S01]  /*1810*/  @!P2 IADD3 R22, P3, R32, 0x10, RZ ;  /* 0x000000102016a810 */ /* 0x000fe20007f7e0ff */
[----:B------:R-:W-:Y:S01]  /*1820*/  IMAD.IADD R31, R13, 0x1, R30 ;  /* 0x000000010d1f7824 */ /* 0x000fe200078e021e */
[----:B------:R-:W-:Y:S01]  /*1830*/  LOP3.LUT R241, R241, 0x1c0, RZ, 0xc0, !PT ;  /* 0x000001c0f1f17812 */ /* 0x000fe200078ec0ff */
[----:B------:R-:W-:Y:S02]  /*1840*/  IMAD R5, R5, c[0x0][0x1a0], RZ ;  /* 0x0000680005057a24 */ /* 0x000fe400078e02ff */
[----:B------:R-:W-:Y:S01]  /*1850*/  IMAD.MOV.U32 R30, RZ, RZ, R12 ;  /* 0x000000ffff1e7224 */ /* 0x000fe200078e000c */
[----:B------:R-:W-:Y:S01]  /*1860*/  LOP3.LUT R11, R241, 0x38, R11, 0xf8, !PT ;  /* 0x00000038f10b7812 */ /* 0x000fe200078ef80b */
[C---:B------:R-:W-:Y:S01]  /*1870*/  IMAD R24, R16.reuse, c[0x0][0x1ac], R24 ;  /* 0x00006b0010187a24 */ /* 0x040fe200078e0218 */
[----:B------:R-:W-:Y:S01]  /*1880*/  SHF.R.U32.HI R241, RZ, 0x3, R241 ;  /* 0x00000003fff17819 */ /* 0x000fe200000116f1 */
[----:B------:R-:W-:-:S03]  /*1890*/  IMAD.WIDE.U32 R16, R16, c[0x0][0x1a8], R18 ;  /* 0x00006a0010107a25 */ /* 0x000fc600078e0012 */
[----:B------:R-:W-:Y:S01]  /*18a0*/  LOP3.LUT R241, R11, R241, RZ, 0x3c, !PT ;  /* 0x000000f10bf17212 */ /* 0x000fe200078e3cff */
[----:B------:R-:W-:Y:S01]  /*18b0*/  @!P2 IMAD.X R12, RZ, RZ, R33, P3 ;  /* 0x000000ffff0ca224 */ /* 0x000fe200018e0621 */
[----:B------:R-:W-:Y:S01]  /*18c0*/  @!P4 IADD3 R18, P3, R32, 0x30, RZ ;  /* 0x000000302012c810 */ /* 0x000fe20007f7e0ff */
[C---:B------:R-:W-:Y:S02]  /*18d0*/  IMAD R5, R14.reuse, c[0x0][0x1a4], R5 ;  /* 0x000069000e057a24 */ /* 0x040fe400078e0205 */
[----:B------:R-:W-:-:S04]  /*18e0*/  IMAD.WIDE.U32 R14, R14, c[0x0][0x1a0], R30 ;  /* 0x000068000e0e7a25 */ /* 0x000fc800078e001e */
[----:B------:R-:W-:Y:S01]  /*18f0*/  IMAD.X R97, R10, 0x1, R7, P5 ;  /* 0x000000010a617824 */ /* 0x000fe200028e0607 */
[----:B------:R-:W-:Y:S01]  /*1900*/  @!P6 IADD3 R20, P5, R32, 0x20, RZ ;  /* 0x000000202014e810 */ /* 0x000fe20007fbe0ff */
[----:B------:R-:W-:Y:S02]  /*1910*/  IMAD.IADD R25, R17, 0x1, R24 ;  /* 0x0000000111197824 */ /* 0x000fe400078e0218 */
[----:B------:R-:W-:Y:S01]  /*1920*/  @!P4 IMAD.X R11, RZ, RZ, R33, P3 ;  /* 0x000000ffff0bc224 */ /* 0x000fe200018e0621 */
[----:B------:R-:W-:Y:S01]  /*1930*/  LEA R244, P3, R14, c[0x0][0x170], 0x1 ;  /* 0x00005c000ef47a11 */ /* 0x000fe200078608ff */
[----:B------:R-:W-:Y:S02]  /*1940*/  IMAD.IADD R5, R15, 0x1, R5 ;  /* 0x000000010f057824 */ /* 0x000fe400078e0205 */
[----:B------:R-:W-:Y:S02]  /*1950*/  @!P2 IMAD R12, R12, c[0x0][0x190], RZ ;  /* 0x000064000c0caa24 */ /* 0x000fe400078e02ff */
[--C-:B------:R-:W-:Y:S01]  /*1960*/  @!P1 IMAD.MOV.U32 R24, RZ, RZ, R16.reuse ;  /* 0x000000ffff189224 */ /* 0x100fe200078e0010 */
[----:B------:R-:W-:Y:S01]  /*1970*/  LEA.HI.X R245, R14, c[0x0][0x174], R5, 0x1, P3 ;  /* 0x00005d000ef57a11 */ /* 0x000fe200018f0c05 */
[----:B------:R-:W-:Y:S01]  /*1980*/  @!P2 IMAD.MOV.U32 R28, RZ, RZ, R16 ;  /* 0x000000ffff1ca224 */ /* 0x000fe200078e0010 */
[----:B------:R-:W-:Y:S01]  /*1990*/  LEA.HI R5, R4, R103, RZ, 0x6 ;  /* 0x0000006704057211 */ /* 0x000fe200078f30ff */
[----:B------:R-:W-:-:S02]  /*19a0*/  @!P2 IMAD.MOV.U32 R29, RZ, RZ, R25 ;  /* 0x000000ffff1da224 */ /* 0x000fc400078e0019 */
[----:B------:R-:W-:Y:S02]  /*19b0*/  @!P1 IMAD R10, R33, c[0x0][0x190], RZ ;  /* 0x00006400210a9a24 */ /* 0x000fe400078e02ff */
[----:B------:R-:W-:Y:S02]  /*19c0*/  @!P6 IMAD.X R7, RZ, RZ, R33, P5 ;  /* 0x000000ffff07e224 */ /* 0x000fe400028e0621 */
[--C-:B------:R-:W-:Y:S02]  /*19d0*/  @!P6 IMAD.MOV.U32 R27, RZ, RZ, R25.reuse ;  /* 0x000000ffff1be224 */ /* 0x100fe400078e0019 */
[----:B------:R-:W-:Y:S02]  /*19e0*/  @!P4 IMAD.MOV.U32 R17, RZ, RZ, R25 ;  /* 0x000000ffff11c224 */ /* 0x000fe400078e0019 */
[----:B------:R-:W-:Y:S02]  /*19f0*/  @!P2 IMAD R12, R22, c[0x0][0x194], R12 ;  /* 0x00006500160caa24 */ /* 0x000fe400078e020c */
[----:B------:R-:W-:-:S02]  /*1a00*/  @!P4 IMAD R11, R11, c[0x0][0x190], RZ ;  /* 0x000064000b0bca24 */ /* 0x000fc400078e02ff */
[C---:B------:R-:W-:Y:S02]  /*1a10*/  @!P1 IMAD R10, R32.reuse, c[0x0][0x194], R10 ;  /* 0x00006500200a9a24 */ /* 0x040fe400078e020a */
[----:B------:R-:W-:-:S04]  /*1a20*/  @!P1 IMAD.WIDE.U32 R24, R32, c[0x0][0x190], R24 ;  /* 0x0000640020189a25 */ /* 0x000fc800078e0018 */
[----:B------:R-:W-:Y:S02]  /*1a30*/  @!P6 IMAD R7, R7, c[0x0][0x190], RZ ;  /* 0x000064000707ea24 */ /* 0x000fe400078e02ff */
[----:B------:R-:W-:-:S04]  /*1a40*/  @!P2 IMAD.WIDE.U32 R22, R22, c[0x0][0x190], R28 ;  /* 0x000064001616aa25 */ /* 0x000fc800078e001c */
[--C-:B------:R-:W-:Y:S01]  /*1a50*/  @!P6 IMAD.MOV.U32 R26, RZ, RZ, R16.reuse ;  /* 0x000000ffff1ae224 */ /* 0x100fe200078e0010 */
[----:B------:R-:W-:Y:S01]  /*1a60*/  @!P2 LEA R14, P3, R22, c[0x0][0x160], 0x1 ;  /* 0x00005800160eaa11 */ /* 0x000fe200078608ff */
[----:B------:R-:W-:Y:S02]  /*1a70*/  @!P4 IMAD R11, R18, c[0x0][0x194], R11 ;  /* 0x00006500120bca24 */ /* 0x000fe400078e020b */
[----:B------:R-:W-:Y:S02]  /*1a80*/  @!P6 IMAD R7, R20, c[0x0][0x194], R7 ;  /* 0x000065001407ea24 */ /* 0x000fe400078e0207 */
[----:B------:R-:W-:Y:S01]  /*1a90*/  @!P4 IMAD.WIDE.U32 R18, R18, c[0x0][0x190], R16 ;  /* 0x000064001212ca25 */ /* 0x000fe200078e0010 */
[----:B------:R-:W-:-:S03]  /*1aa0*/  @!P1 LEA R16, P5, R24, c[0x0][0x160], 0x1 ;  /* 0x0000580018109a11 */ /* 0x000fc600078a08ff */
[----:B------:R-:W-:Y:S02]  /*1ab0*/  @!P1 IMAD.IADD R10, R25, 0x1, R10 ;  /* 0x00000001190a9824 */ /* 0x000fe400078e020a */
[----:B------:R-:W-:Y:S02]  /*1ac0*/  @!P2 IMAD.IADD R12, R23, 0x1, R12 ;  /* 0x00000001170ca824 */ /* 0x000fe400078e020c */
[----:B------:R-:W-:Y:S01]  /*1ad0*/  IMAD.SHL.U32 R5, R5, 0x8, RZ ;  /* 0x0000000805057824 */ /* 0x000fe200078e00ff */
[----:B------:R-:W-:Y:S01]  /*1ae0*/  @!P1 LEA.HI.X R17, R24, c[0x0][0x164], R10, 0x1, P5 ;  /* 0x0000590018119a11 */ /* 0x000fe200028f0c0a */
[----:B------:R-:W-:Y:S01]  /*1af0*/  @!P6 IMAD.WIDE.U32 R20, R20, c[0x0][0x190], R26 ;  /* 0x000064001414ea25 */ /* 0x000fe200078e001a */
[----:B------:R-:W-:Y:S02]  /*1b00*/  @!P2 LEA.HI.X R15, R22, c[0x0][0x164], R12, 0x1, P3 ;  /* 0x00005900160faa11 */ /* 0x000fe400018f0c0c */
[----:B------:R-:W-:Y:S01]  /*1b10*/  LOP3.LUT R241, R241, 0xfffffe00, R5, 0xf8, !PT ;  /* 0xfffffe00f1f17812 */ /* 0x000fe200078ef805 */
[----:B------:R-:W-:Y:S01]  /*1b20*/  @!P6 IMAD.IADD R7, R21, 0x1, R7 ;  /* 0x000000011507e824 */ /* 0x000fe200078e0207 */
[----:B------:R-:W-:Y:S01]  /*1b30*/  @!P6 LEA R12, P5, R20, c[0x0][0x160], 0x1 ;  /* 0x00005800140cea11 */ /* 0x000fe200078a08ff */
[----:B------:R-:W-:Y:S01]  /*1b40*/  IMAD.IADD R5, R102, 0x1, -R92 ;  /* 0x0000000166057824 */ /* 0x000fe200078e0a5c */
[----:B------:R-:W-:Y:S01]  /*1b50*/  @!P4 LEA R10, P3, R18, c[0x0][0x160], 0x1 ;  /* 0x00005800120aca11 */ /* 0x000fe200078608ff */
[----:B------:R-:W-:Y:S01]  /*1b60*/  IMAD.SHL.U32 R241, R241, 0x2, RZ ;  /* 0x00000002f1f17824 */ /* 0x000fe200078e00ff */
[----:B------:R-:W-:Y:S01]  /*1b70*/  @!P6 LEA.HI.X R13, R20, c[0x0][0x164], R7, 0x1, P5 ;  /* 0x00005900140dea11 */ /* 0x000fe200028f0c07 */
[----:B------:R-:W-:Y:S01]  /*1b80*/  IMAD R98, R9, c[0x0][0x198], RZ ;  /* 0x0000660009627a24 */ /* 0x000fe200078e02ff */
[----:B------:R-:W-:Y:S01]  /*1b90*/  ISETP.GE.AND P5, PT, R6, R5, PT ;  /* 0x000000050600720c */ /* 0x000fe20003fa6270 */
[C---:B------:R-:W-:Y:S01]  /*1ba0*/  IMAD.WIDE.U32 R96, R8.reuse, c[0x0][0x198], R96 ;  /* 0x0000660008607a25 */ /* 0x040fe200078e0060 */
[----:B------:R-:W-:Y:S01]  /*1bb0*/  @!PT LDS RZ, [RZ] ;  /* 0x00000000fffff984 */ /* 0x000fe20000000800 */
[----:B------:R-:W-:Y:S01]  /*1bc0*/  @!PT LDS RZ, [RZ] ;  /* 0x00000000fffff984 */ /* 0x000fe20000000800 */
[----:B------:R-:W-:Y:S01]  /*1bd0*/  @!PT LDS RZ, [RZ] ;  /* 0x00000000fffff984 */ /* 0x000fe20000000800 */
[----:B------:R1:W-:Y:S03]  /*1be0*/  @!P1 LDGSTS.E.BYPASS.LTC128B.128 [R241], [R16.64] ;  /* 0x0000000010f19fae */ /* 0x0003e6000b901d4c */
[----:B------:R-:W-:Y:S01]  /*1bf0*/  IMAD R98, R8, c[0x0][0x19c], R98 ;  /* 0x0000670008627a24 */ /* 0x000fe200078e0262 */
[----:B------:R1:W-:Y:S01]  /*1c00*/  @!P1 LDGSTS.E.BYPASS.LTC128B.128 [R241+0x2000], [R16.64+0x80] ;  /* 0x0200008010f19fae */ /* 0x0003e2000b901d4c */
[----:B------:R-:W-:-:S02]  /*1c10*/  @!P4 IMAD.IADD R11, R19, 0x1, R11 ;  /* 0x00000001130bc824 */ /* 0x000fc400078e020b */
[----:B------:R-:W-:Y:S01]  /*1c20*/  IMAD.MOV.U32 R7, RZ, RZ, c[0x0][0x19c] ;  /* 0x00006700ff077624 */ /* 0x000fe200078e00ff */
[----:B------:R1:W-:Y:S01]  /*1c30*/  @!P1 LDGSTS.E.BYPASS.LTC128B.128 [R241+0x4000], [R16.64+0x100] ;  /* 0x0400010010f19fae */ /* 0x0003e2000b901d4c */
[----:B------:R-:W-:Y:S01]  /*1c40*/  IMAD.IADD R99, R97, 0x1, R98 ;  /* 0x0000000161637824 */ /* 0x000fe200078e0262 */
[----:B------:R-:W-:Y:S01]  /*1c50*/  @!P4 LEA.HI.X R11, R18, c[0x0][0x164], R11, 0x1, P3 ;  /* 0x00005900120bca11 */ /* 0x000fe200018f0c0b */
[----:B------:R-:W-:Y:S01]  /*1c60*/  IMAD.SHL.U32 R237, R3, 0x40, RZ ;  /* 0x0000004003ed7824 */ /* 0x000fe200078e00ff */
[----:B------:R1:W-:Y:S01]  /*1c70*/  @!P1 LDGSTS.E.BYPASS.LTC128B.128 [R241+0x6000], [R16.64+0x180] ;  /* 0x0600018010f19fae */ /* 0x0003e2000b901d4c */
[----:B------:R-:W-:Y:S02]  /*1c80*/  @!P5 LEA R9, P1, R94, R96, 0x4 ;  /* 0x000000605e09d211 */ /* 0x000fe400078220ff */
[----:B------:R-:W-:Y:S01]  /*1c90*/  ISETP.GE.AND P3, PT, R8, R5, PT ;  /* 0x000000050800720c */ /* 0x000fe20003f66270 */
[----:B------:R2:W-:Y:S01]  /*1ca0*/  @!P2 LDGSTS.E.BYPASS.LTC128B.128 [R241+0x800], [R14.64] ;  /* 0x008000000ef1afae */ /* 0x0005e2000b901d4c */
[----:B------:R-:W-:-:S03]  /*1cb0*/  LOP3.LUT R237, R237, 0x1c0, RZ, 0xc0, !PT ;  /* 0x000001c0eded7812 */ /* 0x000fc600078ec0ff */
[----:B------:R2:W-:Y:S04]  /*1cc0*/  @!P2 LDGSTS.E.BYPASS.LTC128B.128 [R241+0x2800], [R14.64+0x80] ;  /* 0x028000800ef1afae */ /* 0x0005e8000b901d4c */
[----:B------:R2:W-:Y:S04]  /*1cd0*/  @!P2 LDGSTS.E.BYPASS.LTC128B.128 [R241+0x4800], [R14.64+0x100] ;  /* 0x048001000ef1afae */ /* 0x0005e8000b901d4c */
[----:B------:R2:W-:Y:S01]  /*1ce0*/  @!P2 LDGSTS.E.BYPASS.LTC128B.128 [R241+0x6800], [R14.64+0x180] ;  /* 0x068001800ef1afae */ /* 0x0005e2000b901d4c */
[----:B------:R-:W-:-:S03]  /*1cf0*/  ISETP.GE.AND P2, PT, R0, R5, PT ;  /* 0x000000050000720c */ /* 0x000fc60003f46270 */
[----:B------:R3:W-:Y:S04]  /*1d00*/  @!P6 LDGSTS.E.BYPASS.LTC128B.128 [R241+0x1000], [R12.64] ;  /* 0x010000000cf1efae */ /* 0x0007e8000b901d4c */
[----:B------:R3:W-:Y:S04]  /*1d10*/  @!P6 LDGSTS.E.BYPASS.LTC128B.128 [R241+0x3000], [R12.64+0x80] ;  /* 0x030000800cf1efae */ /* 0x0007e8000b901d4c */
[----:B------:R3:W-:Y:S04]  /*1d20*/  @!P6 LDGSTS.E.BYPASS.LTC128B.128 [R241+0x5000], [R12.64+0x100] ;  /* 0x050001000cf1efae */ /* 0x0007e8000b901d4c */
[----:B------:R3:W-:Y:S04]  /*1d30*/  @!P6 LDGSTS.E.BYPASS.LTC128B.128 [R241+0x7000], [R12.64+0x180] ;  /* 0x070001800cf1efae */ /* 0x0007e8000b901d4c */
[----:B------:R4:W-:Y:S04]  /*1d40*/  @!P4 LDGSTS.E.BYPASS.LTC128B.128 [R241+0x1800], [R10.64] ;  /* 0x018000000af1cfae */ /* 0x0009e8000b901d4c */
[----:B------:R4:W-:Y:S01]  /*1d50*/  @!P4 LDGSTS.E.BYPASS.LTC128B.128 [R241+0x3800], [R10.64+0x80] ;  /* 0x038000800af1cfae */ /* 0x0009e2000b901d4c */
[----:B--2---:R-:W-:-:S03]  /*1d60*/  @!P5 LEA.HI.X R14, R94, R99, R7, 0x4, P1 ;  /* 0x000000635e0ed211 */ /* 0x004fc600008f2407 */
[----:B------:R4:W-:Y:S01]  /*1d70*/  @!P4 LDGSTS.E.BYPASS.LTC128B.128 [R241+0x5800], [R10.64+0x100] ;  /* 0x058001000af1cfae */ /* 0x0009e2000b901d4c */
[----:B-1----:R-:W-:-:S03]  /*1d80*/  @!P5 LEA R16, P1, R9, c[0x0][0x168], 0x1 ;  /* 0x00005a000910da11 */ /* 0x002fc600078208ff */
[----:B------:R4:W-:Y:S01]  /*1d90*/  @!P4 LDGSTS.E.BYPASS.LTC128B.128 [R241+0x7800], [R10.64+0x180] ;  /* 0x078001800af1cfae */ /* 0x0009e2000b901d4c */
[----:B------:R-:W-:Y:S01]  /*1da0*/  @!P5 LEA.HI.X R17, R9, c[0x0][0x16c], R14, 0x1, P1 ;  /* 0x00005b000911da11 */ /* 0x000fe200008f0c0e */
[----:B------:R-:W-:Y:S01]  /*1db0*/  IMAD.WIDE.U32 R14, R94, 0x20, RZ ;  /* 0x000000205e0e7825 */ /* 0x000fe200078e00ff */
[----:B------:R-:W-:-:S03]  /*1dc0*/  ISETP.GE.AND P4, PT, R6, R5, PT ;  /* 0x000000050600720c */ /* 0x000fc60003f86270 */
[----:B------:R-:W-:Y:S01]  /*1dd0*/  IMAD.SHL.U32 R9, R7, 0x20, RZ ;  /* 0x0000002007097824 */ /* 0x000fe200078e00ff */
[C---:B---3--:R-:W-:Y:S02]  /*1de0*/  @!P2 IADD3 R12, P1, R96.reuse, R14, RZ ;  /* 0x0000000e600ca210 */ /* 0x048fe40007f3e0ff */
[C---:B------:R-:W-:Y:S02]  /*1df0*/  @!P3 LEA R14, P6, R96.reuse, c[0x0][0x168], 0x1 ;  /* 0x00005a00600eba11 */ /* 0x040fe400078c08ff */
[----:B------:R-:W-:Y:S02]  /*1e00*/  @!P2 IADD3.X R9, R99, R15, R9, P1, !PT ;  /* 0x0000000f6309a210 */ /* 0x000fe40000ffe409 */
[----:B------:R-:W-:Y:S02]  /*1e10*/  @!P3 LEA.HI.X R15, R96, c[0x0][0x16c], R99, 0x1, P6 ;  /* 0x00005b00600fba11 */ /* 0x000fe400030f0c63 */
[----:B------:R-:W-:-:S03]  /*1e20*/  ISETP.GE.AND P6, PT, R2, R5, PT ;  /* 0x000000050200720c */ /* 0x000fc60003fc6270 */
[----:B------:R1:W-:Y:S04]  /*1e30*/  @!P3 LDGSTS.E.BYPASS.LTC128B.128 [R241+0x8000], [R14.64] ;  /* 0x080000000ef1bfae */ /* 0x0003e8000b901d4c */
[----:B------:R1:W-:Y:S01]  /*1e40*/  @!P3 LDGSTS.E.BYPASS.LTC128B.128 [R241+0xa000], [R14.64+0x80] ;  /* 0x0a0000800ef1bfae */ /* 0x0003e2000b901d4c */
[----:B----4-:R-:W-:-:S03]  /*1e50*/  @!P2 LEA R10, P1, R12, c[0x0][0x168], 0x1 ;  /* 0x00005a000c0aaa11 */ /* 0x010fc600078208ff */
[----:B------:R1:W-:Y:S01]  /*1e60*/  @!P3 LDGSTS.E.BYPASS.LTC128B.128 [R241+0xc000], [R14.64+0x100] ;  /* 0x0c0001000ef1bfae */ /* 0x0003e2000b901d4c */
[----:B------:R-:W-:Y:S01]  /*1e70*/  @!P2 LEA.HI.X R11, R12, c[0x0][0x16c], R9, 0x1, P1 ;  /* 0x00005b000c0baa11 */ /* 0x000fe200008f0c09 */
[----:B------:R-:W-:Y:S01]  /*1e80*/  @!P6 IMAD.MOV.U32 R98, RZ, RZ, R96 ;  /* 0x000000ffff62e224 */ /* 0x000fe200078e0060 */
[----:B------:R-:W-:Y:S01]  /*1e90*/  LEA.HI R9, R4, R103, RZ, 0x4 ;  /* 0x0000006704097211 */ /* 0x000fe200078f20ff */
[----:B------:R1:W-:Y:S01]  /*1ea0*/  @!P3 LDGSTS.E.BYPASS.LTC128B.128 [R241+0xe000], [R14.64+0x180] ;  /* 0x0e0001800ef1bfae */ /* 0x0003e2000b901d4c */
[----:B------:R-:W-:Y:S01]  /*1eb0*/  @!P6 IMAD R7, R7, 0x30, RZ ;  /* 0x000000300707e824 */ /* 0x000fe200078e02ff */
[----:B------:R-:W-:Y:S01]  /*1ec0*/  ISETP.GE.AND P3, PT, R0, R5, PT ;  /* 0x000000050000720c */ /* 0x000fe20003f66270 */
[----:B------:R-:W-:Y:S01]  /*1ed0*/  IMAD.MOV.U32 R0, RZ, RZ, 0x20 ;  /* 0x00000020ff007424 */ /* 0x000fe200078e00ff */
[----:B------:R2:W-:Y:S01]  /*1ee0*/  @!P5 LDGSTS.E.BYPASS.LTC128B.128 [R241+0x8800], [R16.64] ;  /* 0x0880000010f1dfae */ /* 0x0005e2000b901d4c */
[----:B------:R-:W-:-:S03]  /*1ef0*/  LOP3.LUT R6, R9, 0xfffffff0, RZ, 0xc0, !PT ;  /* 0xfffffff009067812 */ /* 0x000fc600078ec0ff */
[----:B------:R2:W-:Y:S04]  /*1f00*/  @!P5 LDGSTS.E.BYPASS.LTC128B.128 [R241+0xa800], [R16.64+0x80] ;  /* 0x0a80008010f1dfae */ /* 0x0005e8000b901d4c */
[----:B------:R2:W-:Y:S04]  /*1f10*/  @!P5 LDGSTS.E.BYPASS.LTC128B.128 [R241+0xc800], [R16.64+0x100] ;  /* 0x0c80010010f1dfae */ /* 0x0005e8000b901d4c */
[----:B------:R2:W-:Y:S01]  /*1f20*/  @!P5 LDGSTS.E.BYPASS.LTC128B.128 [R241+0xe800], [R16.64+0x180] ;  /* 0x0e80018010f1dfae */ /* 0x0005e2000b901d4c */
[----:B------:R-:W-:-:S03]  /*1f30*/  ISETP.GE.AND P5, PT, R8, R5, PT ;  /* 0x000000050800720c */ /* 0x000fc60003fa6270 */
[----:B------:R3:W-:Y:S04]  /*1f40*/  @!P2 LDGSTS.E.BYPASS.LTC128B.128 [R241+0x9000], [R10.64] ;  /* 0x090000000af1afae */ /* 0x0007e8000b901d4c */
[----:B------:R3:W-:Y:S01]  /*1f50*/  @!P2 LDGSTS.E.BYPASS.LTC128B.128 [R241+0xb000], [R10.64+0x80] ;  /* 0x0b0000800af1afae */ /* 0x0007e2000b901d4c */
[----:B-1----:R-:W-:-:S03]  /*1f60*/  @!P6 IMAD.WIDE.U32 R14, R94, 0x30, R98 ;  /* 0x000000305e0ee825 */ /* 0x002fc600078e0062 */
[----:B------:R3:W-:Y:S01]  /*1f70*/  @!P2 LDGSTS.E.BYPASS.LTC128B.128 [R241+0xd000], [R10.64+0x100] ;  /* 0x0d0001000af1afae */ /* 0x0007e2000b901d4c */
[----:B------:R-:W-:Y:S01]  /*1f80*/  @!P6 IMAD.IADD R7, R15, 0x1, R7 ;  /* 0x000000010f07e824 */ /* 0x000fe200078e0207 */
[----:B------:R-:W-:Y:S02]  /*1f90*/  @!P6 LEA R12, P1, R14, c[0x0][0x168], 0x1 ;  /* 0x00005a000e0cea11 */ /* 0x000fe400078208ff */
[----:B------:R3:W-:Y:S01]  /*1fa0*/  @!P2 LDGSTS.E.BYPASS.LTC128B.128 [R241+0xf000], [R10.64+0x180] ;  /* 0x0f0001800af1afae */ /* 0x0007e2000b901d4c */
[----:B------:R-:W-:Y:S01]  /*1fb0*/  ISETP.GE.AND P2, PT, R2, R5, PT ;  /* 0x000000050200720c */ /* 0x000fe20003f46270 */
[----:B------:R-:W-:Y:S01]  /*1fc0*/  IMAD.IADD R2, R103, 0x1, -R6 ;  /* 0x0000000167027824 */ /* 0x000fe200078e0a06 */
[----:B------:R-:W-:Y:S01]  /*1fd0*/  @!P6 LEA.HI.X R13, R14, c[0x0][0x16c], R7, 0x1, P1 ;  /* 0x00005b000e0dea11 */ /* 0x000fe200008f0c07 */
[----:B------:R-:W-:Y:S01]  /*1fe0*/  IMAD.SHL.U32 R6, R8, 0x8, RZ ;  /* 0x0000000808067824 */ /* 0x000fe200078e00ff */
[----:B------:R-:W-:Y:S01]  /*1ff0*/  SHF.R.S32.HI R7, RZ, 0x4, R9 ;  /* 0x00000004ff077819 */ /* 0x000fe20000011409 */
[----:B------:R-:W-:Y:S01]  /*2000*/  IMAD R5, R0, c[0x0][0x1a4], RZ ;  /* 0x0000690000057a24 */ /* 0x000fe200078e02ff */
[----:B------:R-:W-:Y:S01]  /*2010*/  SHF.R.S32.HI R101, RZ, 0x1f, R2 ;  /* 0x0000001fff657819 */ /* 0x000fe20000011402 */
[----:B------:R1:W-:Y:S01]  /*2020*/  @!P6 LDGSTS.E.BYPASS.LTC128B.128 [R241+0x9800], [R12.64] ;  /* 0x098000000cf1efae */ /* 0x0003e2000b901d4c */
[----:B------:R-:W-:-:S02]  /*2030*/  LEA.HI R9, R9, R7, RZ, 0x1 ;  /* 0x0000000709097211 */ /* 0x000fc400078f08ff */
[----:B------:R-:W-:Y:S01]  /*2040*/  LEA.HI R101, R101, R2, RZ, 0x3 ;  /* 0x0000000265657211 */ /* 0x000fe200078f18ff */
[----:B------:R1:W-:Y:S01]  /*2050*/  @!P6 LDGSTS.E.BYPASS.LTC128B.128 [R241+0xb800], [R12.64+0x80] ;  /* 0x0b8000800cf1efae */ /* 0x0003e2000b901d4c */
[----:B------:R-:W-:Y:S02]  /*2060*/  LOP3.LUT R6, R237, 0x8, R6, 0xf8, !PT ;  /* 0x00000008ed067812 */ /* 0x000fe400078ef806 */
[----:B------:R-:W-:Y:S01]  /*2070*/  LOP3.LUT R8, R101, 0xfffffff8, RZ, 0xc0, !PT ;  /* 0xfffffff865087812 */ /* 0x000fe200078ec0ff */
[----:B------:R1:W-:Y:S01]  /*2080*/  @!P6 LDGSTS.E.BYPASS.LTC128B.128 [R241+0xd800], [R12.64+0x100] ;  /* 0x0d8001000cf1efae */ /* 0x0003e2000b901d4c */
[----:B------:R-:W-:Y:S01]  /*2090*/  LOP3.LUT R9, R9, 0xfffffffe, RZ, 0xc0, !PT ;  /* 0xfffffffe09097812 */ /* 0x000fe200078ec0ff */
[----:B------:R-:W-:Y:S01]  /*20a0*/  IMAD.SHL.U32 R101, R101, 0x40, RZ ;  /* 0x0000004065657824 */ /* 0x000fe200078e00ff */
[----:B------:R-:W-:Y:S01]  /*20b0*/  SHF.R.U32.HI R237, RZ, 0x3, R237 ;  /* 0x00000003ffed7819 */ /* 0x000fe200000116ed */
[----:B------:R1:W-:Y:S01]  /*20c0*/  @!P6 LDGSTS.E.BYPASS.LTC128B.128 [R241+0xf800], [R12.64+0x180] ;  /* 0x0f8001800cf1efae */ /* 0x0003e2000b901d4c */
[----:B------:R-:W-:Y:S01]  /*20d0*/  IMAD.IADD R2, R2, 0x1, -R8 ;  /* 0x0000000102027824 */ /* 0x000fe200078e0a08 */
[----:B------:R-:W-:Y:S01]  /*20e0*/  LEA.HI R8, R4, R103, RZ, 0x5 ;  /* 0x0000006704087211 */ /* 0x000fe200078f28ff */
[----:B------:R-:W-:Y:S01]  /*20f0*/  IMAD.IADD R7, R7, 0x1, -R9 ;  /* 0x0000000107077824 */ /* 0x000fe200078e0a09 */
[----:B------:R-:W0:Y:S01]  /*2100*/  LDGDEPBAR ;  /* 0x00000000000079af */ /* 0x000e220000000000 */
[----:B------:R-:W-:Y:S01]  /*2110*/  LOP3.LUT R237, R6, R237, RZ, 0x3c, !PT ;  /* 0x000000ed06ed7212 */ /* 0x000fe200078e3cff */
[----:B------:R-:W-:Y:S01]  /*2120*/  IMAD.SHL.U32 R100, R2, 0x40, RZ ;  /* 0x0000004002647824 */ /* 0x000fe200078e00ff */
[----:B------:R-:W-:Y:S01]  /*2130*/  LOP3.LUT R101, R101, 0xfffffe00, RZ, 0xc0, !PT ;  /* 0xfffffe0065657812 */ /* 0x000fe200078ec0ff */
[----:B---3--:R-:W-:-:S03]  /*2140*/  IMAD.WIDE.U32 R10, R0, c[0x0][0x1a0], RZ ;  /* 0x00006800000a7a25 */ /* 0x008fc600078e00ff */
[----:B------:R-:W-:Y:S01]  /*2150*/  LOP3.LUT R100, R100, 0x1c0, RZ, 0xc0, !PT ;  /* 0x000001c064647812 */ /* 0x000fe200078ec0ff */
[----:B------:R-:W-:Y:S01]  /*2160*/  @!P2 IMAD.MOV.U32 R6, RZ, RZ, c[0x0][0x1a4] ;  /* 0x00006900ff06a624 */ /* 0x000fe200078e00ff */
[----:B------:R-:W-:Y:S01]  /*2170*/  @!P4 IADD3 R10, P1, R244, R10, RZ ;  /* 0x0000000af40ac210 */ /* 0x000fe20007f3e0ff */
[C---:B------:R-:W-:Y:S02]  /*2180*/  IMAD R237, R7.reuse, 0x200, R237 ;  /* 0x0000020007ed7824 */ /* 0x040fe400078e02ed */
[----:B------:R-:W-:Y:S01]  /*2190*/  IMAD.SHL.U32 R7, R7, 0x8, RZ ;  /* 0x0000000807077824 */ /* 0x000fe200078e00ff */
[----:B------:R-:W-:Y:S01]  /*21a0*/  @!P4 IADD3.X R11, R245, R11, R5, P1, !PT ;  /* 0x0000000bf50bc210 */ /* 0x000fe20000ffe405 */
[----:B------:R-:W-:Y:S02]  /*21b0*/  @!P3 IMAD.MOV.U32 R5, RZ, RZ, c[0x0][0x1a0] ;  /* 0x00006800ff05b624 */ /* 0x000fe400078e00ff */
[----:B------:R-:W-:Y:S01]  /*21c0*/  @!P2 IMAD R6, R6, 0x60, RZ ;  /* 0x000000600606a824 */ /* 0x000fe200078e02ff */
[----:B------:R-:W-:Y:S01]  /*21d0*/  LOP3.LUT R7, R100, 0x8, R7, 0xf8, !PT ;  /* 0x0000000864077812 */ /* 0x000fe200078ef807 */
[----:B------:R-:W-:Y:S01]  /*21e0*/  @!P3 IMAD.MOV.U32 R4, RZ, RZ, c[0x0][0x1a4] ;  /* 0x00006900ff04b624 */ /* 0x000fe200078e00ff */
[----:B------:R-:W-:Y:S01]  /*21f0*/  SHF.R.U32.HI R100, RZ, 0x3, R100 ;  /* 0x00000003ff647819 */ /* 0x000fe20000011664 */
[----:B------:R-:W-:Y:S01]  /*2200*/  IMAD.SHL.U32 R237, R237, 0x2, RZ ;  /* 0x00000002eded7824 */ /* 0x000fe200078e00ff */
[----:B------:R-:W-:Y:S01]  /*2210*/  @!P3 LEA R14, P1, R5, R244, 0x6 ;  /* 0x000000f4050eb211 */ /* 0x000fe200078230ff */
[----:B-1----:R-:W-:Y:S01]  /*2220*/  @!P2 IMAD.MOV.U32 R12, RZ, RZ, c[0x0][0x1a0] ;  /* 0x00006800ff0ca624 */ /* 0x002fe200078e00ff */
[----:B------:R-:W-:-:S04]  /*2230*/  DEPBAR.LE SB0, 0x0 ;  /* 0x000080000000791a */ /* 0x000fc80000000000 */
[----:B------:R-:W-:Y:S01]  /*2240*/  BAR.SYNC.DEFER_BLOCKING 0x0 ;  /* 0x0000000000007b1d */ /* 0x000fe20000010000 */
[----:B------:R-:W-:Y:S01]  /*2250*/  @!P2 IMAD.WIDE.U32 R12, R12, 0x60, R244 ;  /* 0x000000600c0ca825 */ /* 0x000fe200078e00f4 */
[----:B------:R-:W-:Y:S02]  /*2260*/  LOP3.LUT R100, R7, R100, RZ, 0x3c, !PT ;  /* 0x0000006407647212 */ /* 0x000fe400078e3cff */
[----:B------:R-:W-:Y:S01]  /*2270*/  @!P3 LEA.HI.X R15, R5, R245, R4, 0x6, P1 ;  /* 0x000000f5050fb211 */ /* 0x000fe200008f3404 */
[----:B------:R-:W-:Y:S01]  /*2280*/  @!P2 IMAD.IADD R13, R13, 0x1, R6 ;  /* 0x000000010d0da824 */ /* 0x000fe200078e0206 */
[----:B------:R-:W-:Y:S01]  /*2290*/  SHF.R.S32.HI R6, RZ, 0x5, R8 ;  /* 0x00000005ff067819 */ /* 0x000fe20000011408 */
[----:B------:R-:W-:Y:S01]  /*22a0*/  IMAD.IADD R232, R101, 0x1, R100 ;  /* 0x0000000165e87824 */ /* 0x000fe200078e0264 */
[----:B------:R-:W-:-:S03]  /*22b0*/  IADD3 R235, R237, 0x8020, RZ ;  /* 0x00008020edeb7810 */ /* 0x000fc60007ffe0ff */
[----:B------:R-:W-:-:S04]  /*22c0*/  IMAD R6, R6, 0x400, R101 ;  /* 0x0000040006067824 */ /* 0x000fc800078e0265 */
[----:B------:R-:W-:-:S04]  /*22d0*/  IMAD.IADD R238, R100, 0x1, R6 ;  /* 0x0000000164ee7824 */ /* 0x000fc800078e0206 */
[----:B------:R-:W-:Y:S01]  /*22e0*/  IMAD.SHL.U32 R238, R238, 0x2, RZ ;  /* 0x00000002eeee7824 */ /* 0x000fe200078e00ff */
        /* <DEDUP_REMOVED lines=44> */
[----:B------:R-:W-:Y:S01]  /*25b0*/  R2P PR, R2, 0x6 ;  /* 0x0000000602007804 */ /* 0x000fe20000000000 */
[----:B------:R-:W-:-:S02]  /*25c0*/  IMAD.MOV.U32 R2, RZ, RZ, 0x10 ;  /* 0x00000010ff027424 */ /* 0x000fc400078e00ff */
[----:B------:R-:W-:Y:S02]  /*25d0*/  LDSM.16.M88.4 R44, [R238] ;  /* 0x00000000ee2c783b */ /* 0x000fe40000000200 */
[----:B------:R-:W-:Y:S02]  /*25e0*/  SEL R0, R0, 0xffffffe0, !P2 ;  /* 0xffffffe000007807 */ /* 0x000fe40005000000 */
[----:B------:R-:W-:Y:S01]  /*25f0*/  SEL R2, R2, 0xfffffff0, !P1 ;  /* 0xfffffff002027807 */ /* 0x000fe20004800000 */
[----:B------:R-:W1:Y:S01]  /*2600*/  LDSM.16.M88.4 R40, [R237+0x8800] ;  /* 0x00880000ed28783b */ /* 0x000e620000000200 */
[----:B------:R-:W-:Y:S01]  /*2610*/  R2P PR, R3, 0x6 ;  /* 0x0000000603007804 */ /* 0x000fe20000000000 */
[--C-:B------:R-:W-:Y:S01]  /*2620*/  IMAD R234, R0, 0x2, R238.reuse ;  /* 0x0000000200ea7824 */ /* 0x100fe200078e02ee */
[----:B------:R-:W-:Y:S01]  /*2630*/  IADD3 R3, R237, 0x8000, RZ ;  /* 0x00008000ed037810 */ /* 0x000fe20007ffe0ff */
[----:B------:R-:W-:Y:S01]  /*2640*/  IMAD R236, R2, 0x2, R238 ;  /* 0x0000000202ec7824 */ /* 0x000fe200078e02ee */
[----:B------:R-:W2:Y:S03]  /*2650*/  LDSM.16.M88.4 R56, [R237+0x9000] ;  /* 0x00900000ed38783b */ /* 0x000ea60000000200 */
[----:B------:R-:W-:Y:S01]  /*2660*/  IMAD R233, R0, 0x2, R236 ;  /* 0x0000000200e97824 */ /* 0x000fe200078e02ec */
[----:B------:R-:W-:Y:S04]  /*2670*/  LDSM.16.M88.4 R64, [R236] ;  /* 0x00000000ec40783b */ /* 0x000fe80000000200 */
[----:B------:R-:W-:Y:S01]  /*2680*/  LDSM.16.M88.4 R48, [R237+0x9800] ;  /* 0x00980000ed30783b */ /* 0x000fe20000000200 */
[----:B------:R-:W-:Y:S01]  /*2690*/  @P1 IADD3 R235, R3, -0x20, RZ ;  /* 0xffffffe003eb1810 */ /* 0x000fe20007ffe0ff */
[----:B------:R-:W-:-:S02]  /*26a0*/  IMAD.MOV.U32 R3, RZ, RZ, 0x40 ;  /* 0x00000040ff037424 */ /* 0x000fc400078e00ff */
[----:B------:R-:W-:Y:S01]  /*26b0*/  LDSM.16.M88.4 R72, [R234] ;  /* 0x00000000ea48783b */ /* 0x000fe20000000200 */
[----:B------:R-:W-:Y:S02]  /*26c0*/  IADD3 R227, R235, 0x800, RZ ;  /* 0x00000800ebe37810 */ /* 0x000fe40007ffe0ff */
[----:B------:R-:W-:Y:S01]  /*26d0*/  SEL R3, R3, 0xffffffc0, !P2 ;  /* 0xffffffc003037807 */ /* 0x000fe20005000000 */
[----:B----4-:R-:W4:Y:S01]  /*26e0*/  LDSM.16.M88.4 R12, [R237+0x8000] ;  /* 0x00800000ed0c783b */ /* 0x010f220000000200 */
[C---:B------:R-:W-:Y:S02]  /*26f0*/  IADD3 R226, R235.reuse, 0x1000, RZ ;  /* 0x00001000ebe27810 */ /* 0x040fe40007ffe0ff */
[----:B------:R-:W-:Y:S01]  /*2700*/  IADD3 R225, R235, 0x1800, RZ ;  /* 0x00001800ebe17810 */ /* 0x000fe20007ffe0ff */
[----:B------:R-:W4:Y:S01]  /*2710*/  LDSM.16.M88.4 R20, [R235] ;  /* 0x00000000eb14783b */ /* 0x000f220000000200 */
[----:B------:R-:W-:Y:S01]  /*2720*/  IMAD.IADD R231, R237, 0x1, R3 ;  /* 0x00000001ede77824 */ /* 0x000fe200078e0203 */
[----:B------:R-:W-:Y:S01]  /*2730*/  IADD3 R223, R235, 0x2000, RZ ;  /* 0x00002000ebdf7810 */ /* 0x000fe20007ffe0ff */
[----:B------:R-:W-:Y:S01]  /*2740*/  IMAD.IADD R224, R3, 0x1, R235 ;  /* 0x0000000103e07824 */ /* 0x000fe200078e02eb */
[----:B---3--:R-:W3:Y:S01]  /*2750*/  LDSM.16.M88.4 R8, [R235+0x800] ;  /* 0x00080000eb08783b */ /* 0x008ee20000000200 */
[----:B------:R-:W-:-:S02]  /*2760*/  IADD3 R222, R235, 0x2800, RZ ;  /* 0x00002800ebde7810 */ /* 0x000fc40007ffe0ff */
[C---:B------:R-:W-:Y:S01]  /*2770*/  IADD3 R221, R235.reuse, 0x3000, RZ ;  /* 0x00003000ebdd7810 */ /* 0x040fe20007ffe0ff */
[----:B------:R-:W3:Y:S01]  /*2780*/  LDSM.16.M88.4 R32, [R231+0x8000] ;  /* 0x00800000e720783b */ /* 0x000ee20000000200 */
[C---:B------:R-:W-:Y:S02]  /*2790*/  IADD3 R220, R235.reuse, 0x3800, RZ ;  /* 0x00003800ebdc7810 */ /* 0x040fe40007ffe0ff */
[C---:B------:R-:W-:Y:S01]  /*27a0*/  IADD3 R219, R235.reuse, 0x4000, RZ ;  /* 0x00004000ebdb7810 */ /* 0x040fe20007ffe0ff */
[----:B------:R-:W3:Y:S01]  /*27b0*/  LDSM.16.M88.4 R24, [R235+0x1000] ;  /* 0x00100000eb18783b */ /* 0x000ee20000000200 */
[C---:B------:R-:W-:Y:S01]  /*27c0*/  IADD3 R218, R235.reuse, 0x4800, RZ ;  /* 0x00004800ebda7810 */ /* 0x040fe20007ffe0ff */
[----:B-1----:R-:W-:Y:S02]  /*27d0*/  HMMA.16816.F32.BF16 R28, R44, R40, RZ ;  /* 0x000000282c1c723c */ /* 0x002fe400000418ff */
[----:B------:R-:W1:Y:S01]  /*27e0*/  LDSM.16.M88.4 R68, [R235+0x1800] ;  /* 0x00180000eb44783b */ /* 0x000e620000000200 */
[----:B------:R-:W-:-:S02]  /*27f0*/  IADD3 R217, R235, 0x5000, RZ ;  /* 0x00005000ebd97810 */ /* 0x000fc40007ffe0ff */
[C---:B------:R-:W-:Y:S01]  /*2800*/  IADD3 R216, R235.reuse, 0x5800, RZ ;  /* 0x00005800ebd87810 */ /* 0x040fe20007ffe0ff */
[----:B------:R-:W1:Y:S01]  /*2810*/  LDSM.16.M88.4 R4, [R231+0x8800] ;  /* 0x00880000e704783b */ /* 0x000e620000000200 */
[C---:B------:R-:W-:Y:S01]  /*2820*/  IADD3 R215, R235.reuse, 0x6000, RZ ;  /* 0x00006000ebd77810 */ /* 0x040fe20007ffe0ff */
[C---:B------:R-:W-:Y:S02]  /*2830*/  HMMA.16816.F32.BF16 R40, R44.reuse, R42, RZ ;  /* 0x0000002a2c28723c */ /* 0x040fe400000418ff */
[----:B------:R-:W-:Y:S01]  /*2840*/  LDSM.16.M88.4 R36, [R231+0x9000] ;  /* 0x00900000e724783b */ /* 0x000fe20000000200 */
[C---:B------:R-:W-:Y:S02]  /*2850*/  IADD3 R214, R235.reuse, 0x6800, RZ ;  /* 0x00006800ebd67810 */ /* 0x040fe40007ffe0ff */
[C---:B------:R-:W-:Y:S01]  /*2860*/  IADD3 R213, R235.reuse, 0x7000, RZ ;  /* 0x00007000ebd57810 */ /* 0x040fe20007ffe0ff */
[----:B------:R-:W-:Y:S01]  /*2870*/  LDSM.16.M88.4 R76, [R231+0x9800] ;  /* 0x00980000e74c783b */ /* 0x000fe20000000200 */
[----:B------:R-:W-:Y:S01]  /*2880*/  IADD3 R212, R235, 0x7800, RZ ;  /* 0x00007800ebd47810 */ /* 0x000fe20007ffe0ff */
[C---:B--2---:R-:W-:Y:S02]  /*2890*/  HMMA.16816.F32.BF16 R60, R44.reuse, R56, RZ ;  /* 0x000000382c3c723c */ /* 0x044fe400000418ff */
[----:B------:R-:W-:Y:S04]  /*28a0*/  LDSM.16.M88.4 R88, [R224+0x4800] ;  /* 0x00480000e058783b */ /* 0x000fe80000000200 */
[----:B------:R-:W-:Y:S02]  /*28b0*/  LDSM.16.M88.4 R80, [R237+0xe800] ;  /* 0x00e80000ed50783b */ /* 0x000fe40000000200 */
[C---:B----4-:R-:W-:Y:S02]  /*28c0*/  HMMA.16816.F32.BF16 R16, R44.reuse, R12, RZ ;  /* 0x0000000c2c10723c */ /* 0x050fe400000418ff */
[----:B------:R-:W-:Y:S04]  /*28d0*/  LDSM.16.M88.4 R84, [R231+0xd800] ;  /* 0x00d80000e754783b */ /* 0x000fe80000000200 */
[----:B------:R-:W0:Y:S02]  /*28e0*/  LDGDEPBAR ;  /* 0x00000000000079af */ /* 0x000e240000000000 */
[C---:B------:R-:W-:Y:S08]  /*28f0*/  HMMA.16816.F32.BF16 R12, R44.reuse, R14, RZ ;  /* 0x0000000e2c0c723c */ /* 0x040ff000000418ff */
[----:B------:R-:W-:Y:S08]  /*2900*/  HMMA.16816.F32.BF16 R56, R44, R58, RZ ;  /* 0x0000003a2c38723c */ /* 0x000ff000000418ff */
[C---:B------:R-:W-:Y:S08]  /*2910*/  HMMA.16816.F32.BF16 R16, R64.reuse, R20, R16 ;  /* 0x000000144010723c */ /* 0x040ff00000041810 */
[----:B------:R-:W-:Y:S01]  /*2920*/  HMMA.16816.F32.BF16 R12, R64, R22, R12 ;  /* 0x00000016400c723c */ /* 0x000fe2000004180c */
[----:B------:R-:W-:Y:S07]  /*2930*/  LDSM.16.M88.4 R20, [R224] ;  /* 0x00000000e014783b */ /* 0x000fee0000000200 */
[C---:B------:R-:W-:Y:S08]  /*2940*/  HMMA.16816.F32.BF16 R52, R44.reuse, R48, RZ ;  /* 0x000000302c34723c */ /* 0x040ff000000418ff */
[----:B------:R-:W-:Y:S01]  /*2950*/  HMMA.16816.F32.BF16 R44, R44, R50, RZ ;  /* 0x000000322c2c723c */ /* 0x000fe200000418ff */
[----:B------:R-:W2:Y:S07]  /*2960*/  LDSM.16.M88.4 R48, [R233] ;  /* 0x00000000e930783b */ /* 0x000eae0000000200 */
        /* <DEDUP_REMOVED lines=9> */
[C---:B-1----:R-:W-:Y:S08]  /*2a00*/  HMMA.16816.F32.BF16 R52, R64.reuse, R68, R52 ;  /* 0x000000444034723c */ /* 0x042ff00000041834 */
[----:B------:R-:W-:Y:S01]  /*2a10*/  HMMA.16816.F32.BF16 R44, R64, R70, R44 ;  /* 0x00000046402c723c */ /* 0x000fe2000004182c */
[----:B------:R-:W1:Y:S04]  /*2a20*/  LDSM.16.M88.4 R64, [R238+0x2000] ;  /* 0x00200000ee40783b */ /* 0x000e680000000200 */
[----:B------:R-:W4:Y:S03]  /*2a30*/  LDSM.16.M88.4 R68, [R224+0x1800] ;  /* 0x00180000e044783b */ /* 0x000f260000000200 */
[C---:B------:R-:W-:Y:S08]  /*2a40*/  HMMA.16816.F32.BF16 R28, R72.reuse, R4, R28 ;  /* 0x00000004481c723c */ /* 0x040ff0000004181c */
        /* <DEDUP_REMOVED lines=11> */
[----:B------:R-:W2:Y:S03]  /*2b00*/  LDSM.16.M88.4 R76, [R237+0xb800] ;  /* 0x00b80000ed4c783b */ /* 0x000ea60000000200 */
[C---:B---3--:R-:W-:Y:S08]  /*2b10*/  HMMA.16816.F32.BF16 R28, R48.reuse, R8, R28 ;  /* 0x00000008301c723c */ /* 0x048ff0000004181c */
[----:B------:R-:W-:Y:S01]  /*2b20*/  HMMA.16816.F32.BF16 R40, R48, R10, R40 ;  /* 0x0000000a3028723c */ /* 0x000fe20000041828 */
[----:B------:R-:W3:Y:S07]  /*2b30*/  LDSM.16.M88.4 R8, [R235+0x2800] ;  /* 0x00280000eb08783b */ /* 0x000eee0000000200 */
[C---:B-1----:R-:W-:Y:S08]  /*2b40*/  HMMA.16816.F32.BF16 R16, R64.reuse, R32, R16 ;  /* 0x000000204010723c */ /* 0x042ff00000041810 */
[----:B------:R-:W-:Y:S01]  /*2b50*/  HMMA.16816.F32.BF16 R12, R64, R34, R12 ;  /* 0x00000022400c723c */ /* 0x000fe2000004180c */
[----:B------:R-:W-:Y:S07]  /*2b60*/  LDSM.16.M88.4 R32, [R231+0xa000] ;  /* 0x00a00000e720783b */ /* 0x000fee0000000200 */
[C---:B------:R-:W-:Y:S08]  /*2b70*/  HMMA.16816.F32.BF16 R60, R48.reuse, R24, R60 ;  /* 0x00000018303c723c */ /* 0x040ff0000004183c */
[C---:B------:R-:W-:Y:S01]  /*2b80*/  HMMA.16816.F32.BF16 R56, R48.reuse, R26, R56 ;  /* 0x0000001a3038723c */ /* 0x040fe20000041838 */
[----:B------:R-:W-:Y:S07]  /*2b90*/  LDSM.16.M88.4 R24, [R235+0x3000] ;  /* 0x00300000eb18783b */ /* 0x000fee0000000200 */
[C---:B----4-:R-:W-:Y:S08]  /*2ba0*/  HMMA.16816.F32.BF16 R52, R48.reuse, R68, R52 ;  /* 0x000000443034723c */ /* 0x050ff00000041834 */
        /* <DEDUP_REMOVED lines=28> */
[----:B------:R-:W-:Y:S03]  /*2d70*/  LDSM.16.M88.4 R68, [R224+0x3800] ;  /* 0x00380000e044783b */ /* 0x000fe60000000200 */
[C---:B------:R-:W-:Y:S08]  /*2d80*/  HMMA.16816.F32.BF16 R28, R48.reuse, R4, R28 ;  /* 0x00000004301c723c */ /* 0x040ff0000004181c */
[----:B------:R-:W-:Y:S01]  /*2d90*/  HMMA.16816.F32.BF16 R40, R48, R6, R40 ;  /* 0x000000063028723c */ /* 0x000fe20000041828 */
[----:B------:R-:W4:Y:S07]  /*2da0*/  LDSM.16.M88.4 R4, [R237+0xc800] ;  /* 0x00c80000ed04783b */ /* 0x000f2e0000000200 */
        /* <DEDUP_REMOVED lines=13> */
[C---:B-1----:R-:W-:Y:S08]  /*2e80*/  HMMA.16816.F32.BF16 R16, R44.reuse, R32, R16 ;  /* 0x000000202c10723c */ /* 0x042ff00000041810 */
[----:B------:R-:W-:Y:S01]  /*2e90*/  HMMA.16816.F32.BF16 R12, R44, R34, R12 ;  /* 0x000000222c0c723c */ /* 0x000fe2000004180c */
[----:B------:R-:W-:Y:S07]  /*2ea0*/  LDSM.16.M88.4 R32, [R231+0xc000] ;  /* 0x00c00000e720783b */ /* 0x000fee0000000200 */
[C---:B------:R-:W-:Y:S08]  /*2eb0*/  HMMA.16816.F32.BF16 R60, R64.reuse, R24, R60 ;  /* 0x00000018403c723c */ /* 0x040ff0000004183c */
[----:B------:R-:W-:Y:S01]  /*2ec0*/  HMMA.16816.F32.BF16 R56, R64, R26, R56 ;  /* 0x0000001a4038723c */ /* 0x000fe20000041838 */
[----:B------:R-:W1:Y:S07]  /*2ed0*/  LDSM.16.M88.4 R24, [R235+0x4800] ;  /* 0x00480000eb18783b */ /* 0x000e6e0000000200 */
[C---:B----4-:R-:W-:Y:S08]  /*2ee0*/  HMMA.16816.F32.BF16 R28, R44.reuse, R4, R28 ;  /* 0x000000042c1c723c */ /* 0x050ff0000004181c */
[----:B------:R-:W-:Y:S01]  /*2ef0*/  HMMA.16816.F32.BF16 R40, R44, R6, R40 ;  /* 0x000000062c28723c */ /* 0x000fe20000041828 */
[----:B------:R-:W4:Y:S07]  /*2f00*/  LDSM.16.M88.4 R4, [R235+0x5000] ;  /* 0x00500000eb04783b */ /* 0x000f2e0000000200 */
        /* <DEDUP_REMOVED lines=14> */
[C---:B-1----:R-:W-:Y:S08]  /*2ff0*/  HMMA.16816.F32.BF16 R28, R8.reuse, R24, R28 ;  /* 0x00000018081c723c */ /* 0x042ff0000004181c */
[----:B------:R-:W-:Y:S01]  /*3000*/  HMMA.16816.F32.BF16 R40, R8, R26, R40 ;  /* 0x0000001a0828723c */ /* 0x000fe20000041828 */
[----:B------:R-:W1:Y:S07]  /*3010*/  LDSM.16.M88.4 R24, [R231+0xc800] ;  /* 0x00c80000e718783b */ /* 0x000e6e0000000200 */
[C---:B------:R-:W-:Y:S08]  /*3020*/  HMMA.16816.F32.BF16 R16, R76.reuse, R32, R16 ;  /* 0x000000204c10723c */ /* 0x040ff00000041810 */
[----:B------:R-:W-:Y:S01]  /*3030*/  HMMA.16816.F32.BF16 R12, R76, R34, R12 ;  /* 0x000000224c0c723c */ /* 0x000fe2000004180c */
[----:B------:R-:W-:Y:S07]  /*3040*/  LDSM.16.M88.4 R32, [R235+0x6800] ;  /* 0x00680000eb20783b */ /* 0x000fee0000000200 */
[C---:B----4-:R-:W-:Y:S08]  /*3050*/  HMMA.16816.F32.BF16 R60, R8.reuse, R4, R60 ;  /* 0x00000004083c723c */ /* 0x050ff0000004183c */
[C---:B------:R-:W-:Y:S01]  /*3060*/  HMMA.16816.F32.BF16 R56, R8.reuse, R6, R56 ;  /* 0x000000060838723c */ /* 0x040fe20000041838 */
[----:B------:R-:W3:Y:S07]  /*3070*/  LDSM.16.M88.4 R4, [R237+0xe000] ;  /* 0x00e00000ed04783b */ /* 0x000eee0000000200 */
[C---:B--2---:R-:W-:Y:S08]  /*3080*/  HMMA.16816.F32.BF16 R52, R8.reuse, R36, R52 ;  /* 0x000000240834723c */ /* 0x044ff00000041834 */
[----:B------:R-:W-:Y:S01]  /*3090*/  HMMA.16816.F32.BF16 R72, R8, R38, R72 ;  /* 0x000000260848723c */ /* 0x000fe20000041848 */
[----:B------:R-:W2:Y:S04]  /*30a0*/  LDSM.16.M88.4 R8, [R231+0xd000] ;  /* 0x00d00000e708783b */ /* 0x000ea80000000200 */
[----:B------:R-:W4:Y:S03]  /*30b0*/  LDSM.16.M88.4 R36, [R236+0x6000] ;  /* 0x00600000ec24783b */ /* 0x000f260000000200 */
[C---:B------:R-:W-:Y:S08]  /*30c0*/  HMMA.16816.F32.BF16 R16, R68.reuse, R20, R16 ;  /* 0x000000144410723c */ /* 0x040ff00000041810 */
[----:B------:R-:W-:Y:S01]  /*30d0*/  HMMA.16816.F32.BF16 R12, R68, R22, R12 ;  /* 0x00000016440c723c */ /* 0x000fe2000004180c */
[----:B------:R-:W-:Y:S07]  /*30e0*/  LDSM.16.M88.4 R20, [R231+0xe000] ;  /* 0x00e00000e714783b */ /* 0x000fee0000000200 */
[C---:B-1----:R-:W-:Y:S08]  /*30f0*/  HMMA.16816.F32.BF16 R28, R76.reuse, R24, R28 ;  /* 0x000000184c1c723c */ /* 0x042ff0000004181c */
[----:B------:R-:W-:Y:S01]  /*3100*/  HMMA.16816.F32.BF16 R40, R76, R26, R40 ;  /* 0x0000001a4c28723c */ /* 0x000fe20000041828 */
[----:B------:R-:W1:Y:S07]  /*3110*/  LDSM.16.M88.4 R24, [R234+0x6000] ;  /* 0x00600000ea18783b */ /* 0x000e6e0000000200 */
[C---:B---3--:R-:W-:Y:S08]  /*3120*/  HMMA.16816.F32.BF16 R16, R48.reuse, R4, R16 ;  /* 0x000000043010723c */ /* 0x048ff00000041810 */
[----:B------:R-:W-:Y:S01]  /*3130*/  HMMA.16816.F32.BF16 R12, R48, R6, R12 ;  /* 0x00000006300c723c */ /* 0x000fe2000004180c */
[----:B------:R-:W-:Y:S07]  /*3140*/  LDSM.16.M88.4 R4, [R224+0x6000] ;  /* 0x00600000e004783b */ /* 0x000fee0000000200 */
[----:B--2---:R-:W-:Y:S08]  /*3150*/  HMMA.16816.F32.BF16 R60, R76, R8, R60 ;  /* 0x000000084c3c723c */ /* 0x004ff0000004183c */
[----:B------:R-:W-:Y:S08]  /*3160*/  HMMA.16816.F32.BF16 R28, R68, R88, R28 ;  /* 0x00000058441c723c */ /* 0x000ff0000004181c */
[----:B------:R-:W-:Y:S01]  /*3170*/  HMMA.16816.F32.BF16 R56, R76, R10, R56 ;  /* 0x0000000a4c38723c */ /* 0x000fe20000041838 */
[----:B------:R-:W-:Y:S07]  /*3180*/  LDSM.16.M88.4 R8, [R233+0x6000] ;  /* 0x00600000e908783b */ /* 0x000fee0000000200 */
[----:B------:R-:W-:Y:S08]  /*3190*/  HMMA.16816.F32.BF16 R40, R68, R90, R40 ;  /* 0x0000005a4428723c */ /* 0x000ff00000041828 */
[C---:B----4-:R-:W-:Y:S08]  /*31a0*/  HMMA.16816.F32.BF16 R16, R36.reuse, R44, R16 ;  /* 0x0000002c2410723c */ /* 0x050ff00000041810 */
[----:B------:R-:W-:Y:S01]  /*31b0*/  HMMA.16816.F32.BF16 R12, R36, R46, R12 ;  /* 0x0000002e240c723c */ /* 0x000fe2000004180c */
[----:B------:R-:W2:Y:S07]  /*31c0*/  LDSM.16.M88.4 R44, [R237+0xf000] ;  /* 0x00f00000ed2c783b */ /* 0x000eae0000000200 */
[----:B------:R-:W-:Y:S08]  /*31d0*/  HMMA.16816.F32.BF16 R28, R48, R80, R28 ;  /* 0x00000050301c723c */ /* 0x000ff0000004181c */
[----:B------:R-:W-:Y:S08]  /*31e0*/  HMMA.16816.F32.BF16 R60, R68, R64, R60 ;  /* 0x00000040443c723c */ /* 0x000ff0000004183c */
[----:B------:R-:W-:Y:S01]  /*31f0*/  HMMA.16816.F32.BF16 R40, R48, R82, R40 ;  /* 0x000000523028723c */ /* 0x000fe20000041828 */
[----:B------:R-:W3:Y:S07]  /*3200*/  LDSM.16.M88.4 R80, [R224+0x5800] ;  /* 0x00580000e050783b */ /* 0x000eee0000000200 */
[----:B------:R-:W-:Y:S01]  /*3210*/  HMMA.16816.F32.BF16 R64, R68, R66, R56 ;  /* 0x000000424440723c */ /* 0x000fe20000041838 */
[----:B------:R-:W-:Y:S07]  /*3220*/  LDSM.16.M88.4 R56, [R224+0x6800] ;  /* 0x00680000e038783b */ /* 0x000fee0000000200 */
[C---:B------:R-:W-:Y:S08]  /*3230*/  HMMA.16816.F32.BF16 R52, R76.reuse, R84, R52 ;  /* 0x000000544c34723c */ /* 0x040ff00000041834 */
[----:B------:R-:W-:Y:S01]  /*3240*/  HMMA.16816.F32.BF16 R76, R76, R86, R72 ;  /* 0x000000564c4c723c */ /* 0x000fe20000041848 */
[----:B------:R-:W4:Y:S07]  /*3250*/  LDSM.16.M88.4 R72, [R231+0xe800] ;  /* 0x00e80000e748783b */ /* 0x000f2e0000000200 */
[C---:B-1----:R-:W-:Y:S08]  /*3260*/  HMMA.16816.F32.BF16 R16, R24.reuse, R20, R16 ;  /* 0x000000141810723c */ /* 0x042ff00000041810 */
[----:B------:R-:W-:Y:S01]  /*3270*/  HMMA.16816.F32.BF16 R12, R24, R22, R12 ;  /* 0x00000016180c723c */ /* 0x000fe2000004180c */
[----:B------:R-:W1:Y:S07]  /*3280*/  LDSM.16.M88.4 R20, [R235+0x7000] ;  /* 0x00700000eb14783b */ /* 0x000e6e0000000200 */
[----:B------:R-:W-:Y:S08]  /*3290*/  HMMA.16816.F32.BF16 R28, R36, R32, R28 ;  /* 0x00000020241c723c */ /* 0x000ff0000004181c */
[----:B--2---:R-:W-:Y:S08]  /*32a0*/  HMMA.16816.F32.BF16 R60, R48, R44, R60 ;  /* 0x0000002c303c723c */ /* 0x004ff0000004183c */
[----:B------:R-:W-:Y:S01]  /*32b0*/  HMMA.16816.F32.BF16 R40, R36, R34, R40 ;  /* 0x000000222428723c */ /* 0x000fe20000041828 */
[----:B------:R-:W2:Y:S07]  /*32c0*/  LDSM.16.M88.4 R32, [R237+0xf800] ;  /* 0x00f80000ed20783b */ /* 0x000eae0000000200 */
[----:B------:R-:W-:Y:S08]  /*32d0*/  HMMA.16816.F32.BF16 R64, R48, R46, R64 ;  /* 0x0000002e3040723c */ /* 0x000ff00000041840 */
[----:B---3--:R-:W-:Y:S08]  /*32e0*/  HMMA.16816.F32.BF16 R52, R68, R80, R52 ;  /* 0x000000504434723c */ /* 0x008ff00000041834 */
[----:B------:R-:W-:Y:S08]  /*32f0*/  HMMA.16816.F32.BF16 R12, R8, R6, R12 ;  /* 0x00000006080c723c */ /* 0x000ff0000004180c */
[----:B----4-:R-:W-:Y:S08]  /*3300*/  HMMA.16816.F32.BF16 R28, R24, R72, R28 ;  /* 0x00000048181c723c */ /* 0x010ff0000004181c */
[C---:B-1----:R-:W-:Y:S08]  /*3310*/  HMMA.16816.F32.BF16 R60, R36.reuse, R20, R60 ;  /* 0x00000014243c723c */ /* 0x042ff0000004183c */
[----:B------:R-:W-:Y:S01]  /*3320*/  HMMA.16816.F32.BF16 R64, R36, R22, R64 ;  /* 0x000000162440723c */ /* 0x000fe20000041840 */
[----:B------:R-:W1:Y:S01]  /*3330*/  LDSM.16.M88.4 R20, [R235+0x7800] ;  /* 0x00780000eb14783b */ /* 0x000e620000000200 */
[----:B------:R-:W-:-:S02]  /*3340*/  FMUL.FTZ R12, R12, c[0x0][0x2ec] ;  /* 0x0000bb000c0c7a20 */ /* 0x000fc40000410000 */
[----:B------:R-:W-:Y:S02]  /*3350*/  FMUL.FTZ R13, R13, c[0x0][0x2ec] ;  /* 0x0000bb000d0d7a20 */ /* 0x000fe40000410000 */
[----:B------:R-:W-:Y:S01]  /*3360*/  FMUL.FTZ R14, R14, c[0x0][0x2ec] ;  /* 0x0000bb000e0e7a20 */ /* 0x000fe20000410000 */
[----:B------:R-:W-:Y:S01]  /*3370*/  MUFU.TANH R47, R12 ;  /* 0x0000000c002f7308 */ /* 0x000fe20000002400 */
[----:B------:R-:W-:Y:S01]  /*3380*/  HMMA.16816.F32.BF16 R76, R68, R82, R76 ;  /* 0x00000052444c723c */ /* 0x000fe2000004184c */
[----:B------:R-:W-:-:S06]  /*3390*/  FMUL.FTZ R15, R15, c[0x0][0x2ec] ;  /* 0x0000bb000f0f7a20 */ /* 0x000fcc0000410000 */
[----:B------:R-:W-:Y:S01]  /*33a0*/  MUFU.TANH R72, R15 ;  /* 0x0000000f00487308 */ /* 0x000fe20000002400 */
[----:B------:R-:W-:Y:S01]  /*33b0*/  HMMA.16816.F32.BF16 R16, R8, R4, R16 ;  /* 0x000000040810723c */ /* 0x000fe20000041810 */
[----:B------:R-:W3:Y:S07]  /*33c0*/  LDSM.16.M88.4 R4, [R231+0xf000] ;  /* 0x00f00000e704783b */ /* 0x000eee0000000200 */
[----:B--2---:R-:W-:Y:S08]  /*33d0*/  HMMA.16816.F32.BF16 R52, R48, R32, R52 ;  /* 0x000000203034723c */ /* 0x004ff00000041834 */
[----:B------:R-:W-:Y:S01]  /*33e0*/  HMMA.16816.F32.BF16 R28, R8, R56, R28 ;  /* 0x00000038081c723c */ /* 0x000fe2000004181c */
[----:B------:R-:W-:Y:S07]  /*33f0*/  MUFU.TANH R56, R13 ;  /* 0x0000000d00387308 */ /* 0x000fee0000002400 */
[----:B------:R-:W-:Y:S01]  /*3400*/  HMMA.16816.F32.BF16 R76, R48, R34, R76 ;  /* 0x00000022304c723c */ /* 0x000fe2000004184c */
[----:B------:R2:W-:Y:S01]  /*3410*/  MUFU.TANH R57, R14 ;  /* 0x0000000e00397308 */ /* 0x0005e20000002400 */
[----:B------:R-:W-:-:S02]  /*3420*/  FMUL.FTZ R17, R17, c[0x0][0x2ec] ;  /* 0x0000bb0011117a20 */ /* 0x000fc40000410000 */
[----:B------:R-:W-:Y:S02]  /*3430*/  FMUL.FTZ R18, R18, c[0x0][0x2ec] ;  /* 0x0000bb0012127a20 */ /* 0x000fe40000410000 */
[----:B------:R-:W-:Y:S02]  /*3440*/  FMUL.FTZ R19, R19, c[0x0][0x2ec] ;  /* 0x0000bb0013137a20 */ /* 0x000fe40000410000 */
[----:B------:R-:W-:Y:S01]  /*3450*/  FMUL.FTZ R3, R16, c[0x0][0x2ec] ;  /* 0x0000bb0010037a20 */ /* 0x000fe20000410000 */
[----:B------:R-:W-:Y:S01]  /*3460*/  MUFU.TANH R44, R17 ;  /* 0x00000011002c7308 */ /* 0x000fe20000002400 */
[----:B-1----:R-:W-:Y:S06]  /*3470*/  HMMA.16816.F32.BF16 R52, R36, R20, R52 ;  /* 0x000000142434723c */ /* 0x002fec0000041834 */
[----:B------:R-:W-:Y:S01]  /*3480*/  FMUL.FTZ R28, R28, c[0x0][0x2ec] ;  /* 0x0000bb001c1c7a20 */ /* 0x000fe20000410000 */
[----:B--2---:R-:W1:Y:S01]  /*3490*/  LDSM.16.M88.4 R12, [R231+0xf800] ;  /* 0x00f80000e70c783b */ /* 0x004e620000000200 */
[----:B------:R-:W2:Y:S01]  /*34a0*/  MUFU.TANH R45, R18 ;  /* 0x00000012002d7308 */ /* 0x000ea20000002400 */
[----:B---3--:R-:W-:Y:S01]  /*34b0*/  HMMA.16816.F32.BF16 R60, R24, R4, R60 ;  /* 0x00000004183c723c */ /* 0x008fe2000004183c */
[----:B------:R-:W-:-:S02]  /*34c0*/  FMUL.FTZ R30, R30, c[0x0][0x2ec] ;  /* 0x0000bb001e1e7a20 */ /* 0x000fc40000410000 */
[----:B------:R-:W-:Y:S02]  /*34d0*/  FMUL.FTZ R29, R29, c[0x0][0x2ec] ;  /* 0x0000bb001d1d7a20 */ /* 0x000fe40000410000 */
[----:B------:R-:W-:Y:S02]  /*34e0*/  FMUL.FTZ R31, R31, c[0x0][0x2ec] ;  /* 0x0000bb001f1f7a20 */ /* 0x000fe40000410000 */
[----:B------:R3:W-:Y:S01]  /*34f0*/  MUFU.TANH R46, R19 ;  /* 0x00000013002e7308 */ /* 0x0007e20000002400 */
[----:B------:R-:W-:Y:S01]  /*3500*/  HMMA.16816.F32.BF16 R64, R24, R6, R64 ;  /* 0x000000061840723c */ /* 0x000fe20000041840 */
[----:B------:R-:W4:Y:S06]  /*3510*/  LDSM.16.M88.4 R4, [R224+0x7800] ;  /* 0x00780000e004783b */ /* 0x000f2c0000000200 */
[----:B------:R-:W1:Y:S01]  /*3520*/  MUFU.TANH R3, R3 ;  /* 0x0000000300037308 */ /* 0x000e620000002400 */
[----:B------:R-:W-:Y:S01]  /*3530*/  HMMA.16816.F32.BF16 R76, R36, R22, R76 ;  /* 0x00000016244c723c */ /* 0x000fe2000004184c */
[----:B---3--:R-:W3:Y:S07]  /*3540*/  LDSM.16.M88.4 R16, [R224+0x7000] ;  /* 0x00700000e010783b */ /* 0x008eee0000000200 */
[----:B------:R-:W-:Y:S01]  /*3550*/  HMMA.16816.F32.BF16 R40, R24, R74, R40 ;  /* 0x0000004a1828723c */ /* 0x000fe20000041828 */
[----:B------:R-:W-:Y:S01]  /*3560*/  MUFU.TANH R28, R28 ;  /* 0x0000001c001c7308 */ /* 0x000fe20000002400 */
[----:B------:R-:W-:-:S07]  /*3570*/  DEPBAR.LE SB0, 0x0 ;  /* 0x000080000000791a */ /* 0x000fce0000000000 */
[----:B------:R-:W2:Y:S01]  /*3580*/  MUFU.TANH R30, R30 ;  /* 0x0000001e001e7308 */ /* 0x000ea20000002400 */
[----:B-1----:R-:W-:Y:S07]  /*3590*/  HMMA.16816.F32.BF16 R52, R24, R12, R52 ;  /* 0x0000000c1834723c */ /* 0x002fee0000041834 */
[----:B------:R-:W-:Y:S01]  /*35a0*/  MUFU.TANH R29, R29 ;  /* 0x0000001d001d7308 */ /* 0x000fe20000002400 */
[----:B------:R-:W-:-:S06]  /*35b0*/  IMAD.SHL.U32 R12, R103, 0x2, RZ ;  /* 0x00000002670c7824 */ /* 0x000fcc00078e00ff */
[----:B------:R-:W-:Y:S01]  /*35c0*/  HMMA.16816.F32.BF16 R40, R8, R58, R40 ;  /* 0x0000003a0828723c */ /* 0x000fe20000041828 */
[----:B------:R-:W1:Y:S01]  /*35d0*/  MUFU.TANH R31, R31 ;  /* 0x0000001f001f7308 */ /* 0x000e620000002400 */
[----:B------:R-:W-:-:S05]  /*35e0*/  LOP3.LUT R12, R12, 0x6, RZ, 0xc0, !PT ;  /* 0x000000060c0c7812 */ /* 0x000fca00078ec0ff */
[----:B------:R-:W-:-:S05]  /*35f0*/  IMAD R22, R165, 0x40, R12 ;  /* 0x00000040a5167824 */ /* 0x000fca00078e020c */
[----:B------:R-:W-:Y:S01]  /*3600*/  IADD3 R12, R22, -0x40, RZ ;  /* 0xffffffc0160c7810 */ /* 0x000fe20007ffe0ff */
[C---:B----4-:R-:W-:Y:S03]  /*3610*/  HMMA.16816.F32.BF16 R52, R8.reuse, R4, R52 ;  /* 0x000000040834723c */ /* 0x050fe60000041834 */
[----:B------:R-:W-:Y:S02]  /*3620*/  ISETP.GE.AND P6, PT, R12, R102, PT ;  /* 0x000000660c00720c */ /* 0x000fe40003fc6270 */
[C---:B------:R-:W-:Y:S02]  /*3630*/  IADD3 R12, R22.reuse, -0x3f, RZ ;  /* 0xffffffc1160c7810 */ /* 0x040fe40007ffe0ff */
[----:B--2---:R-:W-:Y:S01]  /*3640*/  FSEL R45, R45, -INF , !P6 ;  /* 0xff8000002d2d7808 */ /* 0x004fe20007000000 */
[----:B---3--:R-:W-:Y:S01]  /*3650*/  HMMA.16816.F32.BF16 R60, R8, R16, R60 ;  /* 0x00000010083c723c */ /* 0x008fe2000004183c */
[----:B------:R-:W-:-:S02]  /*3660*/  IADD3 R4, R22, -0x37, RZ ;  /* 0xffffffc916047810 */ /* 0x000fc40007ffe0ff */
[----:B------:R-:W-:Y:S01]  /*3670*/  FMUL.FTZ R32, R40, c[0x0][0x2ec] ;  /* 0x0000bb0028207a20 */ /* 0x000fe20000410000 */
[----:B------:R-:W-:Y:S01]  /*3680*/  FSEL R3, R3, -INF , !P6 ;  /* 0xff80000003037808 */ /* 0x000fe20007000000 */
[----:B------:R-:W-:Y:S01]  /*3690*/  FMUL.FTZ R21, R42, c[0x0][0x2ec] ;  /* 0x0000bb002a157a20 */ /* 0x000fe20000410000 */
[-C--:B------:R-:W-:Y:S01]  /*36a0*/  ISETP.GE.AND P4, PT, R4, R102.reuse, PT ;  /* 0x000000660400720c */ /* 0x080fe20003f86270 */
[----:B------:R-:W-:Y:S01]  /*36b0*/  FMUL.FTZ R20, R41, c[0x0][0x2ec] ;  /* 0x0000bb0029147a20 */ /* 0x000fe20000410000 */
[----:B------:R-:W-:Y:S01]  /*36c0*/  IADD3 R4, R22, -0x2f, RZ ;  /* 0xffffffd116047810 */ /* 0x000fe20007ffe0ff */
[----:B------:R-:W-:Y:S01]  /*36d0*/  HMMA.16816.F32.BF16 R64, R8, R18, R64 ;  /* 0x000000120840723c */ /* 0x000fe20000041840 */
[-C--:B------:R-:W-:Y:S01]  /*36e0*/  ISETP.GE.AND P5, PT, R12, R102.reuse, PT ;  /* 0x000000660c00720c */ /* 0x080fe20003fa6270 */
[----:B------:R-:W-:Y:S01]  /*36f0*/  FMUL.FTZ R33, R43, c[0x0][0x2ec] ;  /* 0x0000bb002b217a20 */ /* 0x000fe20000410000 */
[----:B------:R-:W-:Y:S01]  /*3700*/  ISETP.GE.AND P1, PT, R4, R102, PT ;  /* 0x000000660400720c */ /* 0x000fe20003f26270 */
[----:B------:R-:W-:Y:S01]  /*3710*/  MUFU.TANH R32, R32 ;  /* 0x0000002000207308 */ /* 0x000fe20000002400 */
[----:B------:R-:W-:-:S02]  /*3720*/  IADD3 R4, R22, -0x28, RZ ;  /* 0xffffffd816047810 */ /* 0x000fc40007ffe0ff */
[----:B------:R-:W-:Y:S01]  /*3730*/  IADD3 R5, R22, -0x38, RZ ;  /* 0xffffffc816057810 */ /* 0x000fe20007ffe0ff */
[----:B------:R-:W-:Y:S01]  /*3740*/  HMMA.16816.F32.BF16 R16, R24, R14, R76 ;  /* 0x0000000e1810723c */ /* 0x000fe2000004184c */
[-C--:B------:R-:W-:Y:S01]  /*3750*/  ISETP.GE.AND P6, PT, R4, R102.reuse, PT ;  /* 0x000000660400720c */ /* 0x080fe20003fc6270 */
[----:B------:R-:W-:Y:S01]  /*3760*/  FMUL.FTZ R52, R52, c[0x0][0x2ec] ;  /* 0x0000bb0034347a20 */ /* 0x000fe20000410000 */
[----:B------:R-:W-:Y:S01]  /*3770*/  IADD3 R4, R22, -0x27, RZ ;  /* 0xffffffd916047810 */ /* 0x000fe20007ffe0ff */
[----:B------:R-:W-:Y:S01]  /*3780*/  MUFU.TANH R21, R21 ;  /* 0x0000001500157308 */ /* 0x000fe20000002400 */
[----:B------:R-:W-:Y:S01]  /*3790*/  FSEL R46, R46, -INF , !P5 ;  /* 0xff8000002e2e7808 */ /* 0x000fe20006800000 */
[----:B------:R-:W-:Y:S01]  /*37a0*/  FMUL.FTZ R53, R53, c[0x0][0x2ec] ;  /* 0x0000bb0035357a20 */ /* 0x000fe20000410000 */
[----:B------:R-:W-:Y:S01]  /*37b0*/  FSEL R44, R44, -INF , !P5 ;  /* 0xff8000002c2c7808 */ /* 0x000fe20006800000 */
[----:B------:R-:W-:Y:S01]  /*37c0*/  FMUL.FTZ R60, R60, c[0x0][0x2ec] ;  /* 0x0000bb003c3c7a20 */ /* 0x000fe20000410000 */
[-C--:B------:R-:W-:Y:S01]  /*37d0*/  ISETP.GE.AND P2, PT, R5, R102.reuse, PT ;  /* 0x000000660500720c */ /* 0x080fe20003f46270 */
[----:B------:R-:W-:Y:S01]  /*37e0*/  FMUL.FTZ R62, R62, c[0x0][0x2ec] ;  /* 0x0000bb003e3e7a20 */ /* 0x000fe20000410000 */
[-C--:B------:R-:W-:Y:S01]  /*37f0*/  ISETP.GE.AND P5, PT, R4, R102.reuse, PT ;  /* 0x000000660400720c */ /* 0x080fe20003fa6270 */
[----:B------:R-:W-:Y:S01]  /*3800*/  MUFU.TANH R185, R60 ;  /* 0x0000003c00b97308 */ /* 0x000fe20000002400 */
[----:B------:R-:W-:Y:S01]  /*3810*/  IADD3 R4, R22, -0x20, RZ ;  /* 0xffffffe016047810 */ /* 0x000fe20007ffe0ff */
[----:B------:R-:W-:Y:S01]  /*3820*/  FMUL.FTZ R61, R61, c[0x0][0x2ec] ;  /* 0x0000bb003d3d7a20 */ /* 0x000fe20000410000 */
[----:B------:R-:W-:Y:S01]  /*3830*/  FSEL R57, R57, -INF , !P2 ;  /* 0xff80000039397808 */ /* 0x000fe20005000000 */
[----:B------:R-:W-:Y:S01]  /*3840*/  FMUL.FTZ R63, R63, c[0x0][0x2ec] ;  /* 0x0000bb003f3f7a20 */ /* 0x000fe20000410000 */
[----:B------:R-:W-:Y:S01]  /*3850*/  FSEL R47, R47, -INF , !P2 ;  /* 0xff8000002f2f7808 */ /* 0x000fe20005000000 */
[----:B------:R-:W-:Y:S01]  /*3860*/  FMUL.FTZ R64, R64, c[0x0][0x2ec] ;  /* 0x0000bb0040407a20 */ /* 0x000fe20000410000 */
[-C--:B------:R-:W-:Y:S01]  /*3870*/  ISETP.GE.AND P2, PT, R4, R102.reuse, PT ;  /* 0x000000660400720c */ /* 0x080fe20003f46270 */
[----:B------:R-:W2:Y:S01]  /*3880*/  MUFU.TANH R191, R62 ;  /* 0x0000003e00bf7308 */ /* 0x000ea20000002400 */
[C---:B------:R-:W-:Y:S01]  /*3890*/  IADD3 R5, R22.reuse, -0x30, RZ ;  /* 0xffffffd016057810 */ /* 0x040fe20007ffe0ff */
[----:B------:R-:W-:Y:S01]  /*38a0*/  FMUL.FTZ R65, R65, c[0x0][0x2ec] ;  /* 0x0000bb0041417a20 */ /* 0x000fe20000410000 */
[----:B------:R-:W-:Y:S01]  /*38b0*/  IADD3 R4, R22, -0x1f, RZ ;  /* 0xffffffe116047810 */ /* 0x000fe20007ffe0ff */
[----:B------:R-:W-:Y:S01]  /*38c0*/  HMMA.16816.F32.BF16 R16, R8, R6, R16 ;  /* 0x000000060810723c */ /* 0x000fe20000041810 */
[----:B------:R-:W-:Y:S01]  /*38d0*/  FSEL R72, R72, -INF , !P4 ;  /* 0xff80000048487808 */ /* 0x000fe20006000000 */
[----:B------:R-:W-:Y:S01]  /*38e0*/  FMUL.FTZ R66, R66, c[0x0][0x2ec] ;  /* 0x0000bb0042427a20 */ /* 0x000fe20000410000 */
[----:B------:R-:W-:Y:S01]  /*38f0*/  FSEL R56, R56, -INF , !P4 ;  /* 0xff80000038387808 */ /* 0x000fe20006000000 */
[----:B------:R-:W-:Y:S01]  /*3900*/  MUFU.TANH R20, R20 ;  /* 0x0000001400147308 */ /* 0x000fe20000002400 */
[-C--:B------:R-:W-:Y:S01]  /*3910*/  ISETP.GE.AND P3, PT, R5, R102.reuse, PT ;  /* 0x000000660500720c */ /* 0x080fe20003f66270 */
[----:B------:R-:W-:Y:S01]  /*3920*/  FMUL.FTZ R67, R67, c[0x0][0x2ec] ;  /* 0x0000bb0043437a20 */ /* 0x000fe20000410000 */
[----:B------:R-:W-:Y:S01]  /*3930*/  ISETP.GE.AND P4, PT, R4, R102, PT ;  /* 0x000000660400720c */ /* 0x000fe20003f86270 */
[----:B------:R-:W-:Y:S01]  /*3940*/  FMUL.FTZ R54, R54, c[0x0][0x2ec] ;  /* 0x0000bb0036367a20 */ /* 0x000fe20000410000 */
[C---:B------:R-:W-:Y:S01]  /*3950*/  IADD3 R4, R22.reuse, -0x18, RZ ;  /* 0xffffffe816047810 */ /* 0x040fe20007ffe0ff */
[----:B------:R-:W-:Y:S01]  /*3960*/  FMUL.FTZ R55, R55, c[0x0][0x2ec] ;  /* 0x0000bb0037377a20 */ /* 0x000fe20000410000 */
[----:B------:R-:W-:Y:S01]  /*3970*/  IADD3 R6, R22, -0x17, RZ ;  /* 0xffffffe916067810 */ /* 0x000fe20007ffe0ff */
[----:B------:R-:W3:Y:S01]  /*3980*/  MUFU.TANH R33, R33 ;  /* 0x0000002100217308 */ /* 0x000ee20000002400 */
[----:B------:R-:W-:-:S02]  /*3990*/  FSEL R8, R30, -INF , !P3 ;  /* 0xff8000001e087808 */ /* 0x000fc40005800000 */
[----:B------:R-:W-:Y:S02]  /*39a0*/  FSEL R5, R28, -INF , !P3 ;  /* 0xff8000001c057808 */ /* 0x000fe40005800000 */
[-C--:B------:R-:W-:Y:S02]  /*39b0*/  ISETP.GE.AND P3, PT, R4, R102.reuse, PT ;  /* 0x000000660400720c */ /* 0x080fe40003f66270 */
[----:B-1----:R-:W-:Y:S01]  /*39c0*/  FSEL R14, R31, -INF , !P1 ;  /* 0xff8000001f0e7808 */ /* 0x002fe20004800000 */
[----:B------:R-:W-:Y:S01]  /*39d0*/  MUFU.TANH R184, R61 ;  /* 0x0000003d00b87308 */ /* 0x000fe20000002400 */
[----:B------:R-:W-:Y:S02]  /*39e0*/  FSEL R4, R29, -INF , !P1 ;  /* 0xff8000001d047808 */ /* 0x000fe40004800000 */
[----:B------:R-:W-:Y:S01]  /*39f0*/  ISETP.GE.AND P1, PT, R6, R102, PT ;  /* 0x000000660600720c */ /* 0x000fe20003f26270 */
[----:B------:R-:W-:Y:S01]  /*3a00*/  FMUL.FTZ R16, R16, c[0x0][0x2ec] ;  /* 0x0000bb0010107a20 */ /* 0x000fe20000410000 */
[----:B------:R-:W-:Y:S01]  /*3a10*/  IADD3 R6, R22, -0x10, RZ ;  /* 0xfffffff016067810 */ /* 0x000fe20007ffe0ff */
[----:B------:R-:W-:Y:S01]  /*3a20*/  FMUL.FTZ R18, R18, c[0x0][0x2ec] ;  /* 0x0000bb0012127a20 */ /* 0x000fe20000410000 */
[----:B--2---:R-:W-:Y:S01]  /*3a30*/  FSEL R191, R191, -INF , !P2 ;  /* 0xff800000bfbf7808 */ /* 0x004fe20005000000 */
[----:B------:R-:W1:Y:S01]  /*3a40*/  MUFU.TANH R193, R63 ;  /* 0x0000003f00c17308 */ /* 0x000e620000002400 */
[----:B------:R-:W-:Y:S01]  /*3a50*/  FMUL.FTZ R17, R17, c[0x0][0x2ec] ;  /* 0x0000bb0011117a20 */ /* 0x000fe20000410000 */
[----:B------:R-:W-:Y:S01]  /*3a60*/  FSEL R185, R185, -INF , !P2 ;  /* 0xff800000b9b97808 */ /* 0x000fe20005000000 */
[----:B------:R-:W-:Y:S01]  /*3a70*/  FMUL.FTZ R19, R19, c[0x0][0x2ec] ;  /* 0x0000bb0013137a20 */ /* 0x000fe20000410000 */
[----:B------:R-:W-:-:S02]  /*3a80*/  ISETP.GT.AND P2, PT, R165, 0x1, PT ;  /* 0x00000001a500780c */ /* 0x000fc40003f44270 */
[----:B------:R-:W-:Y:S02]  /*3a90*/  FSEL R13, R21, -INF , !P6 ;  /* 0xff800000150d7808 */ /* 0x000fe40007000000 */
[----:B------:R-:W2:Y:S01]  /*3aa0*/  MUFU.TANH R186, R64 ;  /* 0x0000004000ba7308 */ /* 0x000ea20000002400 */
[----:B------:R-:W-:Y:S02]  /*3ab0*/  FSEL R10, R32, -INF , !P6 ;  /* 0xff800000200a7808 */ /* 0x000fe40007000000 */
[----:B------:R-:W-:Y:S02]  /*3ac0*/  ISETP.GE.AND P6, PT, R6, R102, PT ;  /* 0x000000660600720c */ /* 0x000fe40003fc6270 */
[----:B------:R-:W-:Y:S02]  /*3ad0*/  IADD3 R6, R22, -0xf, RZ ;  /* 0xfffffff116067810 */ /* 0x000fe40007ffe0ff */
[----:B---3--:R-:W-:Y:S01]  /*3ae0*/  FSEL R12, R33, -INF , !P5 ;  /* 0xff800000210c7808 */ /* 0x008fe20006800000 */
[----:B------:R-:W3:Y:S01]  /*3af0*/  MUFU.TANH R187, R65 ;  /* 0x0000004100bb7308 */ /* 0x000ee20000002400 */
[----:B------:R-:W-:-:S02]  /*3b00*/  FSEL R9, R20, -INF , !P5 ;  /* 0xff80000014097808 */ /* 0x000fc40006800000 */
[----:B------:R-:W-:Y:S02]  /*3b10*/  ISETP.GE.AND P5, PT, R6, R102, PT ;  /* 0x000000660600720c */ /* 0x000fe40003fa6270 */
[C---:B------:R-:W-:Y:S02]  /*3b20*/  IADD3 R6, R22.reuse, -0x8, RZ ;  /* 0xfffffff816067810 */ /* 0x040fe40007ffe0ff */
[----:B------:R-:W-:Y:S01]  /*3b30*/  IADD3 R22, R22, -0x7, RZ ;  /* 0xfffffff916167810 */ /* 0x000fe20007ffe0ff */
[----:B------:R-:W4:Y:S01]  /*3b40*/  MUFU.TANH R192, R66 ;  /* 0x0000004200c07308 */ /* 0x000f220000002400 */
[----:B-1----:R-:W-:Y:S02]  /*3b50*/  FSEL R193, R193, -INF , !P4 ;  /* 0xff800000c1c17808 */ /* 0x002fe40006000000 */
[----:B------:R-:W-:Y:S02]  /*3b60*/  FSEL R184, R184, -INF , !P4 ;  /* 0xff800000b8b87808 */ /* 0x000fe40006000000 */
[----:B--2---:R-:W-:-:S02]  /*3b70*/  FSEL R186, R186, -INF , !P3 ;  /* 0xff800000baba7808 */ /* 0x004fc40005800000 */
[----:B------:R-:W-:Y:S01]  /*3b80*/  ISETP.GE.AND P4, PT, R6, R102, PT ;  /* 0x000000660600720c */ /* 0x000fe20003f86270 */
[----:B------:R-:W1:Y:S01]  /*3b90*/  MUFU.TANH R194, R67 ;  /* 0x0000004300c27308 */ /* 0x000e620000002400 */
[----:B---3--:R-:W-:-:S07]  /*3ba0*/  FSEL R187, R187, -INF , !P1 ;  /* 0xff800000bbbb7808 */ /* 0x008fce0004800000 */
[----:B------:R-:W2:Y:S01]  /*3bb0*/  MUFU.TANH R201, R52 ;  /* 0x0000003400c97308 */ /* 0x000ea20000002400 */
[----:B----4-:R-:W-:Y:S02]  /*3bc0*/  FSEL R192, R192, -INF , !P3 ;  /* 0xff800000c0c07808 */ /* 0x010fe40005800000 */
[----:B------:R-:W-:-:S05]  /*3bd0*/  ISETP.GE.AND P3, PT, R22, R102, PT ;  /* 0x000000661600720c */ /* 0x000fca0003f66270 */
[----:B------:R-:W3:Y:S01]  /*3be0*/  MUFU.TANH R200, R53 ;  /* 0x0000003500c87308 */ /* 0x000ee20000002400 */
[----:B-1----:R-:W-:Y:S02]  /*3bf0*/  FSEL R194, R194, -INF , !P1 ;  /* 0xff800000c2c27808 */ /* 0x002fe40004800000 */
[----:B------:R-:W-:-:S04]  /*3c00*/  @!P2 LEA R247, P1, R96, c[0x0][0x168], 0x1 ;  /* 0x00005a0060f7aa11 */ /* 0x000fc800078208ff */
[----:B------:R-:W-:Y:S01]  /*3c10*/  @!P2 LEA.HI.X R246, R96, c[0x0][0x16c], R99, 0x1, P1 ;  /* 0x00005b0060f6aa11 */ /* 0x000fe200008f0c63 */
        /* <DEDUP_REMOVED lines=16> */
[----:B------:R-:W-:Y:S05]  /*3d20*/  @!P0 BRA `(.L_x_3956) ;  /* 0x000003a000008947 */ /* 0x000fea0003800000 */
[----:B------:R-:W1:Y:S01]  /*3d30*/  I2F.RP R18, R95 ;  /* 0x0000005f00127306 */ /* 0x000e620000209400 */
[----:B------:R-:W-:-:S02]  /*3d40*/  IADD3 R93, R93, -0x80, RZ ;  /* 0xffffff805d5d7810 */ /* 0x000fc40007ffe0ff */
[----:B------:R-:W-:Y:S02]  /*3d50*/  IABS R15, R92 ;  /* 0x0000005c000f7213 */ /* 0x000fe40000000000 */
[----:B------:R-:W-:Y:S02]  /*3d60*/  IABS R7, R93 ;  /* 0x0000005d00077213 */ /* 0x000fe40000000000 */
[----:B------:R-:W-:Y:S02]  /*3d70*/  LOP3.LUT R92, R92, c[0x0][0x2d0], RZ, 0x3c, !PT ;  /* 0x0000b4005c5c7a12 */ /* 0x000fe400078e3cff */
[----:B------:R-:W-:Y:S02]  /*3d80*/  LOP3.LUT R93, R93, c[0x0][0x2d0], RZ, 0x3c, !PT ;  /* 0x0000b4005d5d7a12 */ /* 0x000fe400078e3cff */
        /* <DEDUP_REMOVED lines=11> */
[----:B------:R-:W-:Y:S01]  /*3e40*/  IMAD.MOV R11, RZ, RZ, -R17 ;  /* 0x000000ffff0b7224 */ /* 0x000fe200078e0a11 */
[----:B------:R-:W-:-:S03]  /*3e50*/  IADD3 R6, -R16, RZ, RZ ;  /* 0x000000ff10067210 */ /* 0x000fc60007ffe1ff */
[C---:B------:R-:W-:Y:S02]  /*3e60*/  IMAD R11, R95.reuse, R11, R15 ;  /* 0x0000000b5f0b7224 */ /* 0x040fe400078e020f */
[----:B------:R-:W-:-:S03]  /*3e70*/  IMAD R6, R95, R6, R7 ;  /* 0x000000065f067224 */ /* 0x000fc600078e0207 */
[C---:B------:R-:W-:Y:S02]  /*3e80*/  ISETP.GT.U32.AND P4, PT, R95.reuse, R11, PT ;  /* 0x0000000b5f00720c */ /* 0x040fe40003f84070 */
[----:B------:R-:W-:-:S11]  /*3e90*/  ISETP.GT.U32.AND P2, PT, R95, R6, PT ;  /* 0x000000065f00720c */ /* 0x000fd60003f44070 */
[--C-:B------:R-:W-:Y:S01]  /*3ea0*/  @!P4 IMAD.IADD R11, R11, 0x1, -R95.reuse ;  /* 0x000000010b0bc824 */ /* 0x100fe200078e0a5f */
[----:B------:R-:W-:Y:S01]  /*3eb0*/  @!P4 IADD3 R17, R17, 0x1, RZ ;  /* 0x000000011111c810 */ /* 0x000fe20007ffe0ff */
[----:B------:R-:W-:Y:S01]  /*3ec0*/  @!P2 IMAD.IADD R6, R6, 0x1, -R95 ;  /* 0x000000010606a824 */ /* 0x000fe200078e0a5f */
[----:B------:R-:W-:Y:S02]  /*3ed0*/  @!P2 IADD3 R16, R16, 0x1, RZ ;  /* 0x000000011010a810 */ /* 0x000fe40007ffe0ff */
[-C--:B------:R-:W-:Y:S02]  /*3ee0*/  ISETP.GE.U32.AND P6, PT, R11, R95.reuse, PT ;  /* 0x0000005f0b00720c */ /* 0x080fe40003fc6070 */
[----:B------:R-:W-:Y:S02]  /*3ef0*/  ISETP.GE.U32.AND P5, PT, R6, R95, PT ;  /* 0x0000005f0600720c */ /* 0x000fe40003fa6070 */
[----:B------:R-:W-:Y:S02]  /*3f00*/  ISETP.NE.AND P2, PT, RZ, c[0x0][0x2d0], PT ;  /* 0x0000b400ff007a0c */ /* 0x000fe40003f45270 */
[----:B------:R-:W-:-:S07]  /*3f10*/  LOP3.LUT R11, RZ, c[0x0][0x2d0], RZ, 0x33, !PT ;  /* 0x0000b400ff0b7a12 */ /* 0x000fce00078e33ff */
[----:B------:R-:W-:Y:S02]  /*3f20*/  @P6 IADD3 R17, R17, 0x1, RZ ;  /* 0x0000000111116810 */ /* 0x000fe40007ffe0ff */
[----:B------:R-:W-:Y:S02]  /*3f30*/  @P5 IADD3 R16, R16, 0x1, RZ ;  /* 0x0000000110105810 */ /* 0x000fe40007ffe0ff */
[----:B------:R-:W-:-:S03]  /*3f40*/  MOV R6, R17 ;  /* 0x0000001100067202 */ /* 0x000fc60000000f00 */
[----:B------:R-:W-:Y:S02]  /*3f50*/  @!P1 IMAD.MOV R16, RZ, RZ, -R16 ;  /* 0x000000ffff109224 */ /* 0x000fe400078e0a10 */
[----:B------:R-:W-:-:S05]  /*3f60*/  @!P3 IMAD.MOV R6, RZ, RZ, -R6 ;  /* 0x000000ffff06b224 */ /* 0x000fca00078e0a06 */
[C---:B------:R-:W-:Y:S02]  /*3f70*/  SEL R6, R11.reuse, R6, !P2 ;  /* 0x000000060b067207 */ /* 0x040fe40005000000 */
[----:B------:R-:W-:-:S03]  /*3f80*/  SEL R11, R11, R16, !P2 ;  /* 0x000000100b0b7207 */ /* 0x000fc60005000000 */
[----:B------:R-:W-:-:S04]  /*3f90*/  IMAD.WIDE R18, R6, 0x4, R242 ;  /* 0x0000000406127825 */ /* 0x000fc800078e02f2 */
[----:B------:R-:W-:Y:S01]  /*3fa0*/  IMAD.WIDE R16, R11, 0x4, R242 ;  /* 0x000000040b107825 */ /* 0x000fe200078e02f2 */
[----:B------:R-:W2:Y:S04]  /*3fb0*/  LDG.E R7, [R18.64] ;  /* 0x0000000c12077981 */ /* 0x000ea8000c1e1900 */
[----:B------:R1:W2:Y:S01]  /*3fc0*/  LDG.E R15, [R16.64] ;  /* 0x0000000c100f7981 */ /* 0x0002a2000c1e1900 */
[----:B------:R-:W-:Y:S01]  /*3fd0*/  IADD3 R6, R6, -R11, RZ ;  /* 0x8000000b06067210 */ /* 0x000fe20007ffe0ff */
[----:B------:R-:W-:-:S04]  /*3fe0*/  IMAD.MOV.U32 R11, RZ, RZ, 0x40 ;  /* 0x00000040ff0b7424 */ /* 0x000fc800078e00ff */
[----:B------:R-:W-:-:S05]  /*3ff0*/  IMAD R11, R6, c[0x0][0x2d0], -R11 ;  /* 0x0000b400060b7a24 */ /* 0x000fca00078e0a0b */
[----:B------:R-:W-:-:S05]  /*4000*/  SHF.R.S32.HI R6, RZ, 0x1f, R11 ;  /* 0x0000001fff067819 */ /* 0x000fca000001140b */
[----:B------:R-:W-:-:S04]  /*4010*/  IMAD R6, R6, c[0x0][0x198], RZ ;  /* 0x0000660006067a24 */ /* 0x000fc800078e02ff */
[C---:B------:R-:W-:Y:S02]  /*4020*/  IMAD R6, R11.reuse, c[0x0][0x19c], R6 ;  /* 0x000067000b067a24 */ /* 0x040fe400078e0206 */
[----:B-1----:R-:W-:-:S05]  /*4030*/  IMAD.WIDE.U32 R16, R11, c[0x0][0x198], RZ ;  /* 0x000066000b107a25 */ /* 0x002fca00078e00ff */
[----:B------:R-:W-:Y:S01]  /*4040*/  IADD3 R17, R17, R6, RZ ;  /* 0x0000000611117210 */ /* 0x000fe20007ffe0ff */
[----:B--2---:R-:W-:-:S04]  /*4050*/  IMAD.IADD R15, R15, 0x1, -R7 ;  /* 0x000000010f0f7824 */ /* 0x004fc800078e0a07 */
[----:B------:R-:W-:Y:S01]  /*4060*/  IMAD.WIDE.U32 R16, R15, c[0x0][0x180], R16 ;  /* 0x000060000f107a25 */ /* 0x000fe200078e0010 */
[----:B------:R-:W-:-:S04]  /*4070*/  SHF.R.S32.HI R7, RZ, 0x1f, R15 ;  /* 0x0000001fff077819 */ /* 0x000fc8000001140f */
[----:B------:R-:W-:Y:S01]  /*4080*/  MOV R6, R16 ;  /* 0x0000001000067202 */ /* 0x000fe20000000f00 */
[----:B------:R-:W-:-:S04]  /*4090*/  IMAD R7, R7, c[0x0][0x180], RZ ;  /* 0x0000600007077a24 */ /* 0x000fc800078e02ff */
[----:B------:R-:W-:-:S04]  /*40a0*/  IMAD R7, R15, c[0x0][0x184], R7 ;  /* 0x000061000f077a24 */ /* 0x000fc800078e0207 */
[----:B------:R-:W-:Y:S01]  /*40b0*/  IMAD.IADD R7, R17, 0x1, R7 ;  /* 0x0000000111077824 */ /* 0x000fe200078e0207 */
[----:B------:R-:W-:Y:S05]  /*40c0*/  BRA `(.L_x_3957) ;  /* 0x0000002000007947 */ /* 0x000fea0003800000 */
.L_x_3956:
[----:B------:R-:W-:-:S04]  /*40d0*/  LEA R6, -R94, RZ, 0x6 ;  /* 0x000000ff5e067211 */ /* 0x000fc800078e31ff */
[----:B------:R-:W-:Y:S02]  /*40e0*/  SHF.R.S32.HI R7, RZ, 0x1f, R6 ;  /* 0x0000001fff077819 */ /* 0x000fe40000011406 */
.L_x_3957:
[----:B------:R-:W-:Y:S01]  /*40f0*/  IADD3 R96, P1, R6, R96, RZ ;  /* 0x0000006006607210 */ /* 0x000fe20007f3e0ff */
[----:B------:R-:W-:Y:S02]  /*4100*/  IMAD.MOV.U32 R11, RZ, RZ, 0x5 ;  /* 0x00000005ff0b7424 */ /* 0x000fe400078e00ff */
[----:B------:R-:W-:Y:S01]  /*4110*/  IMAD.SHL.U32 R6, R94, 0x20, RZ ;  /* 0x000000205e067824 */ /* 0x000fe200078e00ff */
[----:B------:R-:W-:Y:S01]  /*4120*/  LEA R247, P2, R96, c[0x0][0x168], 0x1 ;  /* 0x00005a0060f77a11 */ /* 0x000fe200078408ff */
[----:B------:R-:W-:Y:S01]  /*4130*/  IMAD.X R7, R7, 0x1, R99, P1 ;  /* 0x0000000107077824 */ /* 0x000fe200008e0663 */
[----:B------:R-:W-:Y:S02]  /*4140*/  SHF.L.U64.HI R11, R94, R11, c[0x0][0x19c] ;  /* 0x000067005e0b7619 */ /* 0x000fe4000001020b */
[----:B------:R-:W-:Y:S01]  /*4150*/  IADD3 R16, P1, R6, R247, RZ ;  /* 0x000000f706107210 */ /* 0x000fe20007f3e0ff */
[----:B------:R-:W-:Y:S01]  /*4160*/  IMAD.MOV.U32 R20, RZ, RZ, R247 ;  /* 0x000000ffff147224 */ /* 0x000fe200078e00f7 */
[----:B------:R-:W-:-:S02]  /*4170*/  LEA.HI.X R246, R96, c[0x0][0x16c], R7, 0x1, P2 ;  /* 0x00005b0060f67a11 */ /* 0x000fc400010f0c07 */
[----:B------:R-:W-:-:S03]  /*4180*/  IADD3 R18, P2, R6, R16, RZ ;  /* 0x0000001006127210 */ /* 0x000fc60007f5e0ff */
[--C-:B------:R-:W-:Y:S02]  /*4190*/  IMAD.MOV.U32 R21, RZ, RZ, R246.reuse ;  /* 0x000000ffff157224 */ /* 0x100fe400078e00f6 */
[C---:B------:R-:W-:Y:S01]  /*41a0*/  IMAD.X R17, R11.reuse, 0x1, R246, P1 ;  /* 0x000000010b117824 */ /* 0x040fe200008e06f6 */
[----:B------:R-:W-:Y:S02]  /*41b0*/  IADD3 R6, P1, R6, R18, RZ ;  /* 0x0000001206067210 */ /* 0x000fe40007f3e0ff */
[----:B------:R-:W-:Y:S01]  /*41c0*/  @!PT LDS RZ, [RZ] ;  /* 0x00000000fffff984 */ /* 0x000fe20000000800 */
[----:B------:R-:W-:Y:S01]  /*41d0*/  @!PT LDS RZ, [RZ] ;  /* 0x00000000fffff984 */ /* 0x000fe20000000800 */
[----:B------:R-:W-:Y:S01]  /*41e0*/  @!PT LDS RZ, [RZ] ;  /* 0x00000000fffff984 */ /* 0x000fe20000000800 */
[----:B------:R1:W-:Y:S02]  /*41f0*/  LDGSTS.E.BYPASS.LTC128B.128 [R241+0x8000], [R20.64] ;  /* 0x0800000014f17fae */ /* 0x0003e4000b901d4c */
[C---:B------:R-:W-:Y:S02]  /*4200*/  IADD3.X R19, R11.reuse, R17, RZ, P2, !PT ;  /* 0x000000110b137210 */ /* 0x040fe400017fe4ff */
[----:B------:R1:W-:Y:S02]  /*4210*/  LDGSTS.E.BYPASS.LTC128B.128 [R241+0xa000], [R20.64+0x80] ;  /* 0x0a00008014f17fae */ /* 0x0003e4000b901d4c */
[----:B------:R-:W-:-:S02]  /*4220*/  IADD3.X R7, R11, R19, RZ, P1, !PT ;  /* 0x000000130b077210 */ /* 0x000fc40000ffe4ff */
        /* <DEDUP_REMOVED lines=15> */
.L_x_3955:
[----:B------:R-:W-:Y:S02]  /*4320*/  FMNMX.FTZ R15, R3, R44, !PT ;  /* 0x0000002c030f7209 */ /* 0x000fe40007810000 */
        /* <DEDUP_REMOVED lines=62> */
[----:B------:R-:W-:Y:S01]  /*4710*/  MUFU.EX2 R180, R180 ;  /* 0x000000b400b47308 */ /* 0x000fe20000000800 */
[--C-:B------:R-:W-:Y:S01]  /*4720*/  FFMA.FTZ R174, R56, c[0x0][0x23c], -R198.reuse ;  /* 0x00008f0038ae7a23 */ /* 0x100fe200000108c6 */
[----:B------:R-:W-:Y:S01]  /*4730*/  LDSM.16.MT88.4 R16, [R232+0x10800] ;  /* 0x01080000e810783b */ /* 0x000fe20000004200 */
[--C-:B------:R-:W-:Y:S01]  /*4740*/  FFMA.FTZ R177, R5, c[0x0][0x23c], -R198.reuse ;  /* 0x00008f0005b17a23 */ /* 0x100fe200000108c6 */
[----:B------:R-:W-:Y:S01]  /*4750*/  FSEL R190, R190, RZ, P1 ;  /* 0x000000ffbebe7208 */ /* 0x000fe20000800000 */
[--C-:B------:R-:W-:Y:S01]  /*4760*/  FFMA.FTZ R173, R4, c[0x0][0x23c], -R198.reuse ;  /* 0x00008f0004ad7a23 */ /* 0x100fe200000108c6 */
[----:B------:R-:W-:Y:S01]  /*4770*/  LDSM.16.MT88.4 R20, [R229+0x10800] ;  /* 0x01080000e514783b */ /* 0x000fe20000004200 */
[----:B------:R-:W-:Y:S01]  /*4780*/  FFMA.FTZ R172, R10, c[0x0][0x23c], -R198 ;  /* 0x00008f000aac7a23 */ /* 0x000fe200000108c6 */
[----:B------:R-:W1:Y:S01]  /*4790*/  MUFU.EX2 R179, R179 ;  /* 0x000000b300b37308 */ /* 0x000e620000000800 */
[--C-:B------:R-:W-:Y:S01]  /*47a0*/  FFMA.FTZ R182, R45, c[0x0][0x23c], -R190.reuse ;  /* 0x00008f002db67a23 */ /* 0x100fe200000108be */
[----:B------:R-:W-:Y:S01]  /*47b0*/  LDSM.16.MT88.4 R4, [R228+0x16000] ;  /* 0x01600000e404783b */ /* 0x000fe20000004200 */
[--C-:B------:R-:W-:Y:S01]  /*47c0*/  FFMA.FTZ R181, R46, c[0x0][0x23c], -R190.reuse ;  /* 0x00008f002eb57a23 */ /* 0x100fe200000108be */
[----:B------:R-:W-:Y:S01]  /*47d0*/  ISETP.GE.AND P1, PT, R165, 0x2, PT ;  /* 0x00000002a500780c */ /* 0x000fe20003f26270 */
[--C-:B------:R-:W-:Y:S01]  /*47e0*/  FFMA.FTZ R183, R57, c[0x0][0x23c], -R190.reuse ;  /* 0x00008f0039b77a23 */ /* 0x100fe200000108be */
[----:B------:R-:W-:Y:S01]  /*47f0*/  LDSM.16.MT88.4 R28, [R232+0x14800] ;  /* 0x01480000e81c783b */ /* 0x000fe20000004200 */
[----:B------:R-:W-:Y:S01]  /*4800*/  FFMA.FTZ R176, R72, c[0x0][0x23c], -R190 ;  /* 0x00008f0048b07a23 */ /* 0x000fe200000108be */
[----:B------:R-:W-:Y:S01]  /*4810*/  MUFU.EX2 R178, R178 ;  /* 0x000000b200b27308 */ /* 0x000fe20000000800 */
[----:B------:R-:W-:Y:S01]  /*4820*/  FFMA.FTZ R2, R9, c[0x0][0x23c], -R198 ;  /* 0x00008f0009027a23 */ /* 0x000fe200000108c6 */
[----:B------:R-:W2:Y:S01]  /*4830*/  LDSM.16.MT88.4 R56, [R229+0x12000] ;  /* 0x01200000e538783b */ /* 0x000ea20000004200 */
[----:B------:R-:W-:-:S02]  /*4840*/  FFMA.FTZ R175, R8, c[0x0][0x23c], -R190 ;  /* 0x00008f0008af7a23 */ /* 0x000fc400000108be */
[--C-:B------:R-:W-:Y:S01]  /*4850*/  FFMA.FTZ R167, R14, c[0x0][0x23c], -R190.reuse ;  /* 0x00008f000ea77a23 */ /* 0x100fe200000108be */
[----:B------:R-:W4:Y:S01]  /*4860*/  LDSM.16.MT88.4 R72, [R232+0x14000] ;  /* 0x01400000e848783b */ /* 0x000f220000004200 */
[--C-:B------:R-:W-:Y:S01]  /*4870*/  FFMA.FTZ R166, R13, c[0x0][0x23c], -R190.reuse ;  /* 0x00008f000da67a23 */ /* 0x100fe200000108be */
[----:B------:R-:W5:Y:S01]  /*4880*/  MUFU.EX2 R174, R174 ;  /* 0x000000ae00ae7308 */ /* 0x000f620000000800 */
[----:B-1----:R-:W-:Y:S01]  /*4890*/  F2FP.BF16.PACK_AB R128, R179, R180 ;  /* 0x000000b4b380723e */ /* 0x002fe200000010ff */
[----:B------:R-:W1:Y:S01]  /*48a0*/  LDSM.16.MT88.4 R8, [R230+0x10800] ;  /* 0x01080000e608783b */ /* 0x000e620000004200 */
[----:B------:R-:W-:Y:S02]  /*48b0*/  FFMA.FTZ R0, R12, c[0x0][0x23c], -R190 ;  /* 0x00008f000c007a23 */ /* 0x000fe400000108be */
[--C-:B------:R-:W-:Y:S01]  /*48c0*/  FFMA.FTZ R185, R185, c[0x0][0x23c], -R198.reuse ;  /* 0x00008f00b9b97a23 */ /* 0x100fe200000108c6 */
[----:B------:R-:W1:Y:S01]  /*48d0*/  LDSM.16.MT88.4 R12, [R228+0x10800] ;  /* 0x01080000e40c783b */ /* 0x000e620000004200 */
[--C-:B------:R-:W-:Y:S01]  /*48e0*/  FFMA.FTZ R184, R184, c[0x0][0x23c], -R198.reuse ;  /* 0x00008f00b8b87a23 */ /* 0x100fe200000108c6 */
        /* <DEDUP_REMOVED lines=8> */
[----:B-----5:R-:W-:Y:S01]  /*4970*/  F2FP.BF16.PACK_AB R130, R174, R178 ;  /* 0x000000b2ae82723e */ /* 0x020fe200000010ff */
[----:B------:R-:W-:Y:S01]  /*4980*/  LDSM.16.MT88.4 R24, [R230+0x14800] ;  /* 0x01480000e618783b */ /* 0x000fe20000004200 */
[--C-:B------:R-:W-:Y:S02]  /*4990*/  FFMA.FTZ R192, R192, c[0x0][0x23c], -R190.reuse ;  /* 0x00008f00c0c07a23 */ /* 0x100fe400000108be */
[----:B------:R-:W-:Y:S02]  /*49a0*/  FFMA.FTZ R194, R194, c[0x0][0x23c], -R190 ;  /* 0x00008f00c2c27a23 */ /* 0x000fe400000108be */
[--C-:B------:R-:W-:Y:S01]  /*49b0*/  FFMA.FTZ R201, R201, c[0x0][0x23c], -R198.reuse ;  /* 0x00008f00c9c97a23 */ /* 0x100fe200000108c6 */
[----:B------:R-:W-:Y:S01]  /*49c0*/  MUFU.EX2 R183, R183 ;  /* 0x000000b700b77308 */ /* 0x000fe20000000800 */
[----:B------:R-:W-:-:S02]  /*49d0*/  FFMA.FTZ R200, R200, c[0x0][0x23c], -R198 ;  /* 0x00008f00c8c87a23 */ /* 0x000fc400000108c6 */
[--C-:B------:R-:W-:Y:S02]  /*49e0*/  FFMA.FTZ R199, R199, c[0x0][0x23c], -R198.reuse ;  /* 0x00008f00c7c77a23 */ /* 0x100fe400000108c6 */
[----:B------:R-:W-:Y:S02]  /*49f0*/  FFMA.FTZ R252, R197, c[0x0][0x23c], -R198 ;  /* 0x00008f00c5fc7a23 */ /* 0x000fe400000108c6 */
[--C-:B------:R-:W-:Y:S01]  /*4a00*/  FFMA.FTZ R196, R196, c[0x0][0x23c], -R190.reuse ;  /* 0x00008f00c4c47a23 */ /* 0x100fe200000108be */
[----:B------:R-:W5:Y:S01]  /*4a10*/  MUFU.EX2 R176, R176 ;  /* 0x000000b000b07308 */ /* 0x000f620000000800 */
[----:B---3--:R-:W-:Y:S01]  /*4a20*/  F2FP.BF16.PACK_AB R129, R181, R182 ;  /* 0x000000b6b581723e */ /* 0x008fe200000010ff */
[--C-:B------:R-:W-:Y:S02]  /*4a30*/  FFMA.FTZ R195, R195, c[0x0][0x23c], -R190.reuse ;  /* 0x00008f00c3c37a23 */ /* 0x100fe400000108be */
[--C-:B------:R-:W-:Y:S02]  /*4a40*/  FFMA.FTZ R189, R189, c[0x0][0x23c], -R190.reuse ;  /* 0x00008f00bdbd7a23 */ /* 0x100fe400000108be */
[----:B------:R-:W-:-:S02]  /*4a50*/  FFMA.FTZ R251, R188, c[0x0][0x23c], -R190 ;  /* 0x00008f00bcfb7a23 */ /* 0x000fc400000108be */
[----:B------:R-:W-:Y:S01]  /*4a60*/  MUFU.EX2 R177, R177 ;  /* 0x000000b100b17308 */ /* 0x000fe20000000800 */
[----:B------:R-:W-:Y:S02]  /*4a70*/  FADD.FTZ R179, R180, R179 ;  /* 0x000000b3b4b37221 */ /* 0x000fe40000010000 */
[----:B------:R-:W-:Y:S02]  /*4a80*/  FADD.FTZ R181, R182, R181 ;  /* 0x000000b5b6b57221 */ /* 0x000fe40000010000 */
[----:B------:R-:W-:Y:S01]  /*4a90*/  FADD.FTZ R178, R178, R179 ;  /* 0x000000b3b2b27221 */ /* 0x000fe20000010000 */
[----:B-----5:R-:W-:Y:S02]  /*4aa0*/  F2FP.BF16.PACK_AB R131, R176, R183 ;  /* 0x000000b7b083723e */ /* 0x020fe400000010ff */
[----:B------:R-:W3:Y:S01]  /*4ab0*/  MUFU.EX2 R173, R173 ;  /* 0x000000ad00ad7308 */ /* 0x000ee20000000800 */
[----:B------:R-:W-:Y:S02]  /*4ac0*/  FADD.FTZ R183, R183, R181 ;  /* 0x000000b5b7b77221 */ /* 0x000fe40000010000 */
[----:B------:R-:W-:-:S02]  /*4ad0*/  FADD.FTZ R178, R174, R178 ;  /* 0x000000b2aeb27221 */ /* 0x000fc40000010000 */
        /* <DEDUP_REMOVED lines=19> */
[C---:B----4-:R-:W-:Y:S02]  /*4c10*/  HMMA.16816.F32.BF16 R68, R128.reuse, R72, RZ ;  /* 0x000000488044723c */ /* 0x050fe400000418ff */
        /* <DEDUP_REMOVED lines=55> */
[----:B------:R-:W5:Y:S07]  /*4f90*/  LDSM.16.MT88.4 R12, [R228+0x14800] ;  /* 0x01480000e40c783b */ /* 0x000f6e0000004200 */
        /* <DEDUP_REMOVED lines=12> */
[C---:B-----5:R-:W-:Y:S08]  /*5060*/  HMMA.16816.F32.BF16 R92, R4.reuse, R12, R92 ;  /* 0x0000000c045c723c */ /* 0x060ff0000004185c */
[C---:B------:R-:W-:Y:S01]  /*5070*/  HMMA.16816.F32.BF16 R96, R4.reuse, R14, R96 ;  /* 0x0000000e0460723c */ /* 0x040fe20000041860 */
[----:B------:R-:W5:Y:S07]  /*5080*/  LDSM.16.MT88.4 R12, [R229+0x16800] ;  /* 0x01680000e50c783b */ /* 0x000f6e0000004200 */
        /* <DEDUP_REMOVED lines=18> */
[C---:B-----5:R-:W-:Y:S08]  /*51b0*/  HMMA.16816.F32.BF16 R116, R4.reuse, R12, R116 ;  /* 0x0000000c0474723c */ /* 0x060ff00000041874 */
[C---:B------:R-:W-:Y:S01]  /*51c0*/  HMMA.16816.F32.BF16 R120, R4.reuse, R14, R120 ;  /* 0x0000000e0478723c */ /* 0x040fe20000041878 */
[----:B------:R-:W3:Y:S07]  /*51d0*/  LDSM.16.MT88.4 R12, [R232+0x13000] ;  /* 0x01300000e80c783b */ /* 0x000eee0000004200 */
[C---:B------:R-:W-:Y:S08]  /*51e0*/  HMMA.16816.F32.BF16 R124, R4.reuse, R28, R124 ;  /* 0x0000001c047c723c */ /* 0x040ff0000004187c */
[----:B------:R-:W-:Y:S01]  /*51f0*/  HMMA.16816.F32.BF16 R128, R4, R30, R128 ;  /* 0x0000001e0480723c */ /* 0x000fe20000041880 */
[----:B------:R-:W-:Y:S06]  /*5200*/  LDSM.16.MT88.4 R28, [R228+0x13000] ;  /* 0x01300000e41c783b */ /* 0x000fec0000004200 */
[C---:B--2---:R-:W-:Y:S01]  /*5210*/  F2FP.BF16.PACK_AB R4, R184.reuse, R185 ;  /* 0x000000b9b804723e */ /* 0x044fe200000010ff */
[----:B------:R-:W-:Y:S01]  /*5220*/  FADD.FTZ R185, R185, R172 ;  /* 0x000000acb9b97221 */ /* 0x000fe20000010000 */
[----:B----4-:R-:W-:Y:S01]  /*5230*/  F2FP.BF16.PACK_AB R5, R193, R191 ;  /* 0x000000bfc105723e */ /* 0x010fe200000010ff */
        /* <DEDUP_REMOVED lines=17> */
[----:B---3--:R-:W-:Y:S01]  /*5350*/  HMMA.16816.F32.BF16 R36, R4, R12, R36 ;  /* 0x0000000c0424723c */ /* 0x008fe20000041824 */
[----:B------:R-:W-:-:S07]  /*5360*/  FADD.FTZ R192, R189, R192 ;  /* 0x000000c0bdc07221 */ /* 0x000fce0000010000 */
        /* <DEDUP_REMOVED lines=44> */
[----:B------:R-:W-:-:S02]  /*5630*/  F2FP.BF16.PACK_AB R4, R200, R201 ;  /* 0x000000c9c804723e */ /* 0x000fc400000010ff */
[----:B------:R-:W-:Y:S02]  /*5640*/  F2FP.BF16.PACK_AB R5, R195, R196 ;  /* 0x000000c4c305723e */ /* 0x000fe400000010ff */
[C---:B------:R-:W-:Y:S01]  /*5650*/  F2FP.BF16.PACK_AB R6, R252.reuse, R199 ;  /* 0x000000c7fc06723e */ /* 0x040fe200000010ff */
[----:B------:R-:W-:Y:S01]  /*5660*/  FADD.FTZ R252, R252, R186 ;  /* 0x000000bafcfc7221 */ /* 0x000fe20000010000 */
[C---:B------:R-:W-:Y:S01]  /*5670*/  F2FP.BF16.PACK_AB R7, R251.reuse, R189 ;  /* 0x000000bdfb07723e */ /* 0x040fe200000010ff */
[----:B------:R-:W-:-:S06]  /*5680*/  FADD.FTZ R251, R251, R192 ;  /* 0x000000c0fbfb7221 */ /* 0x000fcc0000010000 */
[C---:B-1----:R-:W-:Y:S08]  /*5690*/  HMMA.16816.F32.BF16 R136, R4.reuse, R8, R136 ;  /* 0x000000080488723c */ /* 0x042ff00000041888 */
        /* <DEDUP_REMOVED lines=53> */
.L_x_3962:
[----:B------:R-:W-:Y:S01]  /*59f0*/  MOV R8, R249 ;  /* 0x000000f900087202 */ /* 0x000fe20000000f00 */
[----:B------:R-:W-:Y:S04]  /*5a00*/  DEPBAR.LE SB0, 0x0 ;  /* 0x000080000000791a */ /* 0x000fe80000000000 */
[----:B------:R-:W-:Y:S01]  /*5a10*/  BAR.SYNC.DEFER_BLOCKING 0x0 ;  /* 0x0000000000007b1d */ /* 0x000fe20000010000 */
[----:B------:R-:W-:Y:S05]  /*5a20*/  MOV R4, R248 ;  /* 0x000000f800047202 */ /* 0x000fea0000000f00 */
[----:B------:R-:W-:-:S05]  /*5a30*/  @!P0 BRA `(.L_x_3959) ;  /* 0x000003b000008947 */ /* 0x000fca0003800000 */
[----:B------:R-:W-:Y:S01]  /*5a40*/  IMAD.SHL.U32 R4, R250, 0x40, RZ ;  /* 0x00000040fa047824 */ /* 0x000fe200078e00ff */
[----:B------:R-:W-:Y:S04]  /*5a50*/  IABS R3, c[0x0][0x2d0] ;  /* 0x0000b40000037a13 */ /* 0x000fe80000000000 */
[----:B------:R-:W1:Y:S01]  /*5a60*/  I2F.RP R12, R3 ;  /* 0x00000003000c7306 */ /* 0x000e620000209400 */
[C---:B------:R-:W-:Y:S02]  /*5a70*/  IADD3 R11, R4.reuse, 0x40, RZ ;  /* 0x00000040040b7810 */ /* 0x040fe40007ffe0ff */
[----:B------:R-:W-:Y:S02]  /*5a80*/  IABS R6, R4 ;  /* 0x0000000400067213 */ /* 0x000fe40000000000 */
[----:B------:R-:W-:Y:S02]  /*5a90*/  IABS R8, R11 ;  /* 0x0000000b00087213 */ /* 0x000fe40000000000 */
[----:B------:R-:W-:Y:S02]  /*5aa0*/  LOP3.LUT R4, R4, c[0x0][0x2d0], RZ, 0x3c, !PT ;  /* 0x0000b40004047a12 */ /* 0x000fe400078e3cff */
[----:B------:R-:W-:Y:S02]  /*5ab0*/  LOP3.LUT R11, R11, c[0x0][0x2d0], RZ, 0x3c, !PT ;  /* 0x0000b4000b0b7a12 */ /* 0x000fe400078e3cff */
[----:B------:R-:W-:Y:S02]  /*5ac0*/  ISETP.GE.AND P1, PT, R4, RZ, PT ;  /* 0x000000ff0400720c */ /* 0x000fe40003f26270 */
[----:B------:R-:W-:Y:S01]  /*5ad0*/  ISETP.GE.AND P3, PT, R11, RZ, PT ;  /* 0x000000ff0b00720c */ /* 0x000fe20003f66270 */
[----:B-1----:R-:W1:Y:S02]  /*5ae0*/  MUFU.RCP R12, R12 ;  /* 0x0000000c000c7308 */ /* 0x002e640000001000 */
[----:B-1----:R-:W-:Y:S08]  /*5af0*/  IADD3 R12, R12, 0xffffffe, RZ ;  /* 0x0ffffffe0c0c7810 */ /* 0x002ff00007ffe0ff */
[----:B------:R-:W1:Y:S02]  /*5b00*/  F2I.FTZ.U32.TRUNC.NTZ R13, R12 ;  /* 0x0000000c000d7305 */ /* 0x000e64000021f000 */
        /* <DEDUP_REMOVED lines=30> */
[----:B------:R-:W-:Y:S03]  /*5cf0*/  IMAD.IADD R3, R3, 0x1, -R9 ;  /* 0x0000000103037824 */ /* 0x000fe600078e0a09 */
[----:B------:R1:W2:Y:S04]  /*5d00*/  LDG.E R5, [R4.64] ;  /* 0x0000000c04057981 */ /* 0x0002a8000c1e1900 */
[----:B------:R-:W2:Y:S01]  /*5d10*/  LDG.E R6, [R6.64] ;  /* 0x0000000c06067981 */ /* 0x000ea2000c1e1900 */
[----:B-1----:R-:W-:Y:S04]  /*5d20*/  IMAD.MOV.U32 R4, RZ, RZ, 0x40 ;  /* 0x00000040ff047424 */ /* 0x002fe800078e00ff */
[----:B------:R-:W-:Y:S04]  /*5d30*/  IMAD R4, R3, c[0x0][0x2d0], -R4 ;  /* 0x0000b40003047a24 */ /* 0x000fe800078e0a04 */
        /* <DEDUP_REMOVED lines=11> */
.L_x_3959:
        /* <DEDUP_REMOVED lines=8> */
[----:B------:R-:W-:Y:S03]  /*5e70*/  IADD3 R6, P1, R8, UR10, RZ ;  /* 0x0000000a08067c10 */ /* 0x000fe6000ff3e0ff */
[----:B------:R1:W-:Y:S01]  /*5e80*/  LDGSTS.E.BYPASS.LTC128B.128 [R241+0x12000], [R244.64+0x80] ;  /* 0x12000080f4f17fae */ /* 0x0003e2000b901d4c */
[----:B------:R-:W-:Y:S02]  /*5e90*/  IADD3.X R7, R9, UR9, RZ, P1, !PT ;  /* 0x0000000909077c10 */ /* 0x000fe40008ffe4ff */
[----:B------:R-:W-:Y:S03]  /*5ea0*/  IADD3 R4, P1, R6, UR10, RZ ;  /* 0x0000000a06047c10 */ /* 0x000fe6000ff3e0ff */
[----:B------:R1:W-:Y:S01]  /*5eb0*/  LDGSTS.E.BYPASS.LTC128B.128 [R241+0x14000], [R244.64+0x100] ;  /* 0x14000100f4f17fae */ /* 0x0003e2000b901d4c */
[----:B------:R-:W-:Y:S02]  /*5ec0*/  IADD3.X R5, R7, UR9, RZ, P1, !PT ;  /* 0x0000000907057c10 */ /* 0x000fe40008ffe4ff */
[----:B------:R-:W-:Y:S03]  /*5ed0*/  ISETP.GE.AND P1, PT, R250, 0x1, PT ;  /* 0x00000001fa00780c */ /* 0x000fe60003f26270 */
[----:B------:R1:W-:Y:S06]  /*5ee0*/  LDGSTS.E.BYPASS.LTC128B.128 [R241+0x16000], [R244.64+0x180] ;  /* 0x16000180f4f17fae */ /* 0x0003ec000b901d4c */
[----:B------:R2:W-:Y:S06]  /*5ef0*/  LDGSTS.E.BYPASS.LTC128B.128 [R241+0x10800], [R8.64] ;  /* 0x1080000008f17fae */ /* 0x0005ec000b901d4c */
[----:B------:R2:W-:Y:S06]  /*5f00*/  LDGSTS.E.BYPASS.LTC128B.128 [R241+0x12800], [R8.64+0x80] ;  /* 0x1280008008f17fae */ /* 0x0005ec000b901d4c */
[----:B------:R2:W-:Y:S06]  /*5f10*/  LDGSTS.E.BYPASS.LTC128B.128 [R241+0x14800], [R8.64+0x100] ;  /* 0x1480010008f17fae */ /* 0x0005ec000b901d4c */
        /* <DEDUP_REMOVED lines=9> */
[----:B------:R-:W-:Y:S06]  /*5fb0*/  LDSM.16.M88.4 R32, [R238] ;  /* 0x00000000ee20783b */ /* 0x000fec0000000200 */
[----:B--2---:R-:W3:Y:S06]  /*5fc0*/  LDSM.16.M88.4 R8, [R237+0x8000] ;  /* 0x00800000ed08783b */ /* 0x004eec0000000200 */
[----:B------:R-:W2:Y:S06]  /*5fd0*/  LDSM.16.M88.4 R16, [R237+0x8800] ;  /* 0x00880000ed10783b */ /* 0x000eac0000000200 */
[----:B------:R-:W4:Y:S06]  /*5fe0*/  LDSM.16.M88.4 R24, [R237+0x9000] ;  /* 0x00900000ed18783b */ /* 0x000f2c0000000200 */
[----:B------:R-:W0:Y:S06]  /*5ff0*/  LDGDEPBAR ;  /* 0x00000000000079af */ /* 0x000e2c0000000000 */
[----:B------:R-:W5:Y:S06]  /*6000*/  LDSM.16.M88.4 R164, [R237+0x9800] ;  /* 0x00980000eda4783b */ /* 0x000f6c0000000200 */
[----:B------:R-:W-:Y:S06]  /*6010*/  LDSM.16.M88.4 R168, [R236] ;  /* 0x00000000eca8783b */ /* 0x000fec0000000200 */
[----:B------:R-:W1:Y:S01]  /*6020*/  LDSM.16.M88.4 R172, [R235] ;  /* 0x00000000ebac783b */ /* 0x000e620000000200 */
[C---:B---3--:R-:W-:Y:S05]  /*6030*/  HMMA.16816.F32.BF16 R4, R32.reuse, R8, RZ ;  /* 0x000000082004723c */ /* 0x048fea00000418ff */
[----:B------:R-:W3:Y:S03]  /*6040*/  LDSM.16.M88.4 R176, [R227] ;  /* 0x00000000e3b0783b */ /* 0x000ee60000000200 */
[C---:B------:R-:W-:Y:S03]  /*6050*/  HMMA.16816.F32.BF16 R8, R32.reuse, R10, RZ ;  /* 0x0000000a2008723c */ /* 0x040fe600000418ff */
[----:B------:R-:W1:Y:S06]  /*6060*/  LDSM.16.M88.4 R180, [R226] ;  /* 0x00000000e2b4783b */ /* 0x000e6c0000000200 */
[----:B------:R-:W1:Y:S01]  /*6070*/  LDSM.16.M88.4 R184, [R225] ;  /* 0x00000000e1b8783b */ /* 0x000e620000000200 */
[C---:B--2---:R-:W-:Y:S05]  /*6080*/  HMMA.16816.F32.BF16 R12, R32.reuse, R16, RZ ;  /* 0x00000010200c723c */ /* 0x044fea00000418ff */
[----:B------:R-:W-:Y:S03]  /*6090*/  LDSM.16.M88.4 R188, [R234] ;  /* 0x00000000eabc783b */ /* 0x000fe60000000200 */
[C---:B------:R-:W-:Y:S03]  /*60a0*/  HMMA.16816.F32.BF16 R16, R32.reuse, R18, RZ ;  /* 0x000000122010723c */ /* 0x040fe600000418ff */
[----:B------:R-:W2:Y:S05]  /*60b0*/  LDSM.16.M88.4 R192, [R231+0x8000] ;  /* 0x00800000e7c0783b */ /* 0x000eaa0000000200 */
[C---:B----4-:R-:W-:Y:S01]  /*60c0*/  HMMA.16816.F32.BF16 R20, R32.reuse, R24, RZ ;  /* 0x000000182014723c */ /* 0x050fe200000418ff */
[----:B------:R-:W-:Y:S06]  /*60d0*/  LDSM.16.M88.4 R196, [R231+0x9000] ;  /* 0x00900000e7c4783b */ /* 0x000fec0000000200 */
[----:B------:R-:W-:Y:S01]  /*60e0*/  LDSM.16.M88.4 R200, [R231+0x9800] ;  /* 0x00980000e7c8783b */ /* 0x000fe20000000200 */
[C---:B------:R-:W-:Y:S05]  /*60f0*/  HMMA.16816.F32.BF16 R24, R32.reuse, R26, RZ ;  /* 0x0000001a2018723c */ /* 0x040fea00000418ff */
[----:B------:R-:W-:Y:S03]  /*6100*/  LDSM.16.M88.4 R204, [R233] ;  /* 0x00000000e9cc783b */ /* 0x000fe60000000200 */
[C---:B-----5:R-:W-:Y:S03]  /*6110*/  HMMA.16816.F32.BF16 R28, R32.reuse, R164, RZ ;  /* 0x000000a4201c723c */ /* 0x060fe600000418ff */
[----:B------:R-:W-:Y:S05]  /*6120*/  LDSM.16.M88.4 R208, [R224] ;  /* 0x00000000e0d0783b */ /* 0x000fea0000000200 */
[----:B------:R-:W-:Y:S01]  /*6130*/  HMMA.16816.F32.BF16 R32, R32, R166, RZ ;  /* 0x000000a62020723c */ /* 0x000fe200000418ff */
[----:B------:R-:W4:Y:S07]  /*6140*/  LDSM.16.M88.4 R164, [R231+0x8800] ;  /* 0x00880000e7a4783b */ /* 0x000f2e0000000200 */
        /* <DEDUP_REMOVED lines=11> */
[----:B------:R-:W1:Y:S06]  /*6200*/  LDSM.16.M88.4 R168, [R224+0x800] ;  /* 0x00080000e0a8783b */ /* 0x000e6c0000000200 */
[----:B------:R-:W3:Y:S01]  /*6210*/  LDSM.16.M88.4 R184, [R237+0xa000] ;  /* 0x00a00000edb8783b */ /* 0x000ee20000000200 */
[C---:B--2---:R-:W-:Y:S08]  /*6220*/  HMMA.16816.F32.BF16 R4, R188.reuse, R192, R4 ;  /* 0x000000c0bc04723c */ /* 0x044ff00000041804 */
[C---:B------:R-:W-:Y:S01]  /*6230*/  HMMA.16816.F32.BF16 R8, R188.reuse, R194, R8 ;  /* 0x000000c2bc08723c */ /* 0x040fe20000041808 */
[----:B------:R-:W-:Y:S07]  /*6240*/  LDSM.16.M88.4 R192, [R237+0xb800] ;  /* 0x00b80000edc0783b */ /* 0x000fee0000000200 */
[C---:B----4-:R-:W-:Y:S08]  /*6250*/  HMMA.16816.F32.BF16 R12, R188.reuse, R164, R12 ;  /* 0x000000a4bc0c723c */ /* 0x050ff0000004180c */
[C---:B------:R-:W-:Y:S01]  /*6260*/  HMMA.16816.F32.BF16 R16, R188.reuse, R166, R16 ;  /* 0x000000a6bc10723c */ /* 0x040fe20000041810 */
[----:B------:R-:W2:Y:S07]  /*6270*/  LDSM.16.M88.4 R164, [R237+0xa800] ;  /* 0x00a80000eda4783b */ /* 0x000eae0000000200 */
[C---:B------:R-:W-:Y:S08]  /*6280*/  HMMA.16816.F32.BF16 R20, R188.reuse, R196, R20 ;  /* 0x000000c4bc14723c */ /* 0x040ff00000041814 */
[C---:B------:R-:W-:Y:S01]  /*6290*/  HMMA.16816.F32.BF16 R24, R188.reuse, R198, R24 ;  /* 0x000000c6bc18723c */ /* 0x040fe20000041818 */
[----:B------:R-:W-:Y:S07]  /*62a0*/  LDSM.16.M88.4 R196, [R236+0x2000] ;  /* 0x00200000ecc4783b */ /* 0x000fee0000000200 */
[C---:B------:R-:W-:Y:S08]  /*62b0*/  HMMA.16816.F32.BF16 R28, R188.reuse, R200, R28 ;  /* 0x000000c8bc1c723c */ /* 0x040ff0000004181c */
[----:B------:R-:W-:Y:S01]  /*62c0*/  HMMA.16816.F32.BF16 R32, R188, R202, R32 ;  /* 0x000000cabc20723c */ /* 0x000fe20000041820 */
[----:B------:R-:W4:Y:S06]  /*62d0*/  LDSM.16.M88.4 R188, [R237+0xb000] ;  /* 0x00b00000edbc783b */ /* 0x000f2c0000000200 */
[----:B------:R-:W5:Y:S01]  /*62e0*/  LDSM.16.M88.4 R200, [R223] ;  /* 0x00000000dfc8783b */ /* 0x000f620000000200 */
        /* <DEDUP_REMOVED lines=11> */
[----:B------:R-:W1:Y:S06]  /*63a0*/  LDSM.16.M88.4 R176, [R220] ;  /* 0x00000000dcb0783b */ /* 0x000e6c0000000200 */
[----:B------:R-:W1:Y:S01]  /*63b0*/  LDSM.16.M88.4 R204, [R234+0x2000] ;  /* 0x00200000eacc783b */ /* 0x000e620000000200 */
[C---:B---3--:R-:W-:Y:S08]  /*63c0*/  HMMA.16816.F32.BF16 R4, R180.reuse, R184, R4 ;  /* 0x000000b8b404723c */ /* 0x048ff00000041804 */
[C---:B------:R-:W-:Y:S01]  /*63d0*/  HMMA.16816.F32.BF16 R8, R180.reuse, R186, R8 ;  /* 0x000000bab408723c */ /* 0x040fe20000041808 */
[----:B------:R-:W-:Y:S07]  /*63e0*/  LDSM.16.M88.4 R184, [R231+0xb800] ;  /* 0x00b80000e7b8783b */ /* 0x000fee0000000200 */
[C---:B--2---:R-:W-:Y:S08]  /*63f0*/  HMMA.16816.F32.BF16 R12, R180.reuse, R164, R12 ;  /* 0x000000a4b40c723c */ /* 0x044ff0000004180c */
[C---:B------:R-:W-:Y:S01]  /*6400*/  HMMA.16816.F32.BF16 R16, R180.reuse, R166, R16 ;  /* 0x000000a6b410723c */ /* 0x040fe20000041810 */
[----:B------:R-:W2:Y:S07]  /*6410*/  LDSM.16.M88.4 R164, [R231+0xa800] ;  /* 0x00a80000e7a4783b */ /* 0x000eae0000000200 */
[C---:B----4-:R-:W-:Y:S08]  /*6420*/  HMMA.16816.F32.BF16 R20, R180.reuse, R188, R20 ;  /* 0x000000bcb414723c */ /* 0x050ff00000041814 */
[C---:B------:R-:W-:Y:S01]  /*6430*/  HMMA.16816.F32.BF16 R24, R180.reuse, R190, R24 ;  /* 0x000000beb418723c */ /* 0x040fe20000041818 */
[----:B------:R-:W-:Y:S07]  /*6440*/  LDSM.16.M88.4 R188, [R233+0x2000] ;  /* 0x00200000e9bc783b */ /* 0x000fee0000000200 */
[C---:B------:R-:W-:Y:S08]  /*6450*/  HMMA.16816.F32.BF16 R28, R180.reuse, R192, R28 ;  /* 0x000000c0b41c723c */ /* 0x040ff0000004181c */
[----:B------:R-:W-:Y:S01]  /*6460*/  HMMA.16816.F32.BF16 R32, R180, R194, R32 ;  /* 0x000000c2b420723c */ /* 0x000fe20000041820 */
[----:B------:R-:W3:Y:S06]  /*6470*/  LDSM.16.M88.4 R180, [R231+0xb000] ;  /* 0x00b00000e7b4783b */ /* 0x000eec0000000200 */
[----:B------:R-:W4:Y:S01]  /*6480*/  LDSM.16.M88.4 R192, [R224+0x2000] ;  /* 0x00200000e0c0783b */ /* 0x000f220000000200 */
        /* <DEDUP_REMOVED lines=11> */
[----:B------:R-:W1:Y:S06]  /*6540*/  LDSM.16.M88.4 R176, [R224+0x3800] ;  /* 0x00380000e0b0783b */ /* 0x000e6c0000000200 */
[----:B------:R-:W1:Y:S01]  /*6550*/  LDSM.16.M88.4 R196, [R238+0x4000] ;  /* 0x00400000eec4783b */ /* 0x000e620000000200 */
        /* <DEDUP_REMOVED lines=11> */
[----:B------:R-:W2:Y:S06]  /*6610*/  LDSM.16.M88.4 R184, [R237+0xd800] ;  /* 0x00d80000edb8783b */ /* 0x000eac0000000200 */
[----:B------:R-:W2:Y:S01]  /*6620*/  LDSM.16.M88.4 R204, [R236+0x4000] ;  /* 0x00400000eccc783b */ /* 0x000ea20000000200 */
[C---:B----4-:R-:W-:Y:S08]  /*6630*/  HMMA.16816.F32.BF16 R4, R188.reuse, R192, R4 ;  /* 0x000000c0bc04723c */ /* 0x050ff00000041804 */
[C---:B------:R-:W-:Y:S01]  /*6640*/  HMMA.16816.F32.BF16 R8, R188.reuse, R194, R8 ;  /* 0x000000c2bc08723c */ /* 0x040fe20000041808 */
[----:B------:R-:W-:Y:S07]  /*6650*/  LDSM.16.M88.4 R192, [R231+0xc000] ;  /* 0x00c00000e7c0783b */ /* 0x000fee0000000200 */
[C---:B-1----:R-:W-:Y:S08]  /*6660*/  HMMA.16816.F32.BF16 R12, R188.reuse, R168, R12 ;  /* 0x000000a8bc0c723c */ /* 0x042ff0000004180c */
[C---:B------:R-:W-:Y:S01]  /*6670*/  HMMA.16816.F32.BF16 R16, R188.reuse, R170, R16 ;  /* 0x000000aabc10723c */ /* 0x040fe20000041810 */
[----:B------:R-:W1:Y:S07]  /*6680*/  LDSM.16.M88.4 R168, [R218] ;  /* 0x00000000daa8783b */ /* 0x000e6e0000000200 */
[C---:B-----5:R-:W-:Y:S08]  /*6690*/  HMMA.16816.F32.BF16 R20, R188.reuse, R172, R20 ;  /* 0x000000acbc14723c */ /* 0x060ff00000041814 */
[C---:B------:R-:W-:Y:S01]  /*66a0*/  HMMA.16816.F32.BF16 R24, R188.reuse, R174, R24 ;  /* 0x000000aebc18723c */ /* 0x040fe20000041818 */
[----:B------:R-:W4:Y:S07]  /*66b0*/  LDSM.16.M88.4 R172, [R217] ;  /* 0x00000000d9ac783b */ /* 0x000f2e0000000200 */
[C---:B------:R-:W-:Y:S08]  /*66c0*/  HMMA.16816.F32.BF16 R28, R188.reuse, R176, R28 ;  /* 0x000000b0bc1c723c */ /* 0x040ff0000004181c */
[----:B------:R-:W-:Y:S01]  /*66d0*/  HMMA.16816.F32.BF16 R32, R188, R178, R32 ;  /* 0x000000b2bc20723c */ /* 0x000fe20000041820 */
[----:B------:R-:W5:Y:S06]  /*66e0*/  LDSM.16.M88.4 R176, [R216] ;  /* 0x00000000d8b0783b */ /* 0x000f6c0000000200 */
[----:B------:R-:W1:Y:S01]  /*66f0*/  LDSM.16.M88.4 R188, [R234+0x4000] ;  /* 0x00400000eabc783b */ /* 0x000e620000000200 */
        /* <DEDUP_REMOVED lines=13> */
[C---:B------:R-:W-:Y:S08]  /*67d0*/  HMMA.16816.F32.BF16 R4, R204.reuse, R208, R4 ;  /* 0x000000d0cc04723c */ /* 0x040ff00000041804 */
[C---:B------:R-:W-:Y:S01]  /*67e0*/  HMMA.16816.F32.BF16 R8, R204.reuse, R210, R8 ;  /* 0x000000d2cc08723c */ /* 0x040fe20000041808 */
[----:B------:R-:W-:Y:S07]  /*67f0*/  LDSM.16.M88.4 R208, [R237+0xe000] ;  /* 0x00e00000edd0783b */ /* 0x000fee0000000200 */
        /* <DEDUP_REMOVED lines=8> */
[----:B------:R-:W5:Y:S06]  /*6880*/  LDSM.16.M88.4 R176, [R224+0x5800] ;  /* 0x00580000e0b0783b */ /* 0x000f6c0000000200 */
        /* <DEDUP_REMOVED lines=19> */
[----:B------:R-:W1:Y:S07]  /*69c0*/  LDSM.16.M88.4 R168, [R214] ;  /* 0x00000000d6a8783b */ /* 0x000e6e0000000200 */
[C---:B----4-:R-:W-:Y:S08]  /*69d0*/  HMMA.16816.F32.BF16 R20, R196.reuse, R172, R20 ;  /* 0x000000acc414723c */ /* 0x050ff00000041814 */
[C---:B------:R-:W-:Y:S01]  /*69e0*/  HMMA.16816.F32.BF16 R24, R196.reuse, R174, R24 ;  /* 0x000000aec418723c */ /* 0x040fe20000041818 */
[----:B------:R-:W4:Y:S07]  /*69f0*/  LDSM.16.M88.4 R172, [R213] ;  /* 0x00000000d5ac783b */ /* 0x000f2e0000000200 */
[C---:B-----5:R-:W-:Y:S08]  /*6a00*/  HMMA.16816.F32.BF16 R28, R196.reuse, R176, R28 ;  /* 0x000000b0c41c723c */ /* 0x060ff0000004181c */
        /* <DEDUP_REMOVED lines=17> */
[C---:B------:R-:W-:Y:S08]  /*6b20*/  HMMA.16816.F32.BF16 R8, R188.reuse, R194, R8 ;  /* 0x000000c2bc08723c */ /* 0x040ff00000041808 */
[C---:B-1----:R-:W-:Y:S08]  /*6b30*/  HMMA.16816.F32.BF16 R12, R188.reuse, R168, R12 ;  /* 0x000000a8bc0c723c */ /* 0x042ff0000004180c */
[C---:B------:R-:W-:Y:S08]  /*6b40*/  HMMA.16816.F32.BF16 R16, R188.reuse, R170, R16 ;  /* 0x000000aabc10723c */ /* 0x040ff00000041810 */
[C---:B----4-:R-:W-:Y:S08]  /*6b50*/  HMMA.16816.F32.BF16 R20, R188.reuse, R172, R20 ;  /* 0x000000acbc14723c */ /* 0x050ff00000041814 */
[C---:B------:R-:W-:Y:S08]  /*6b60*/  HMMA.16816.F32.BF16 R24, R188.reuse, R174, R24 ;  /* 0x000000aebc18723c */ /* 0x040ff00000041818 */
[C---:B-----5:R-:W-:Y:S08]  /*6b70*/  HMMA.16816.F32.BF16 R28, R188.reuse, R176, R28 ;  /* 0x000000b0bc1c723c */ /* 0x060ff0000004181c */
[----:B------:R-:W-:Y:S08]  /*6b80*/  HMMA.16816.F32.BF16 R32, R188, R178, R32 ;  /* 0x000000b2bc20723c */ /* 0x000ff00000041820 */
[C---:B------:R-:W-:Y:S08]  /*6b90*/  HMMA.16816.F32.BF16 R4, R196.reuse, R200, R4 ;  /* 0x000000c8c404723c */ /* 0x040ff00000041804 */
[C---:B------:R-:W-:Y:S08]  /*6ba0*/  HMMA.16816.F32.BF16 R8, R196.reuse, R202, R8 ;  /* 0x000000cac408723c */ /* 0x040ff00000041808 */
[C---:B--2---:R-:W-:Y:S08]  /*6bb0*/  HMMA.16816.F32.BF16 R12, R196.reuse, R164, R12 ;  /* 0x000000a4c40c723c */ /* 0x044ff0000004180c */
[C---:B------:R-:W-:Y:S01]  /*6bc0*/  HMMA.16816.F32.BF16 R16, R196.reuse, R166, R16 ;  /* 0x000000a6c410723c */ /* 0x040fe20000041810 */
[----:B------:R-:W1:Y:S07]  /*6bd0*/  LDSM.16.M88.4 R164, [R224+0x6800] ;  /* 0x00680000e0a4783b */ /* 0x000e6e0000000200 */
[C---:B---3--:R-:W-:Y:S08]  /*6be0*/  HMMA.16816.F32.BF16 R20, R196.reuse, R180, R20 ;  /* 0x000000b4c414723c */ /* 0x048ff00000041814 */
[C---:B------:R-:W-:Y:S08]  /*6bf0*/  HMMA.16816.F32.BF16 R24, R196.reuse, R182, R24 ;  /* 0x000000b6c418723c */ /* 0x040ff00000041818 */
[C---:B------:R-:W-:Y:S08]  /*6c00*/  HMMA.16816.F32.BF16 R28, R196.reuse, R184, R28 ;  /* 0x000000b8c41c723c */ /* 0x040ff0000004181c */
        /* <DEDUP_REMOVED lines=17> */
[----:B------:R-:W3:Y:S01]  /*6d20*/  MUFU.TANH R182, R6 ;  /* 0x0000000600b67308 */ /* 0x000ee20000002400 */
[----:B------:R-:W-:Y:S02]  /*6d30*/  FMUL.FTZ R14, R14, c[0x0][0x2ec] ;  /* 0x0000bb000e0e7a20 */ /* 0x000fe40000410000 */
[----:B------:R-:W-:Y:S02]  /*6d40*/  FMUL.FTZ R15, R15, c[0x0][0x2ec] ;  /* 0x0000bb000f0f7a20 */ /* 0x000fe40000410000 */
[----:B------:R-:W-:Y:S02]  /*6d50*/  FMUL.FTZ R16, R16, c[0x0][0x2ec] ;  /* 0x0000bb0010107a20 */ /* 0x000fe40000410000 */
[----:B------:R-:W-:Y:S02]  /*6d60*/  FMUL.FTZ R17, R17, c[0x0][0x2ec] ;  /* 0x0000bb0011117a20 */ /* 0x000fe40000410000 */
[----:B------:R-:W-:Y:S01]  /*6d70*/  FMUL.FTZ R18, R18, c[0x0][0x2ec] ;  /* 0x0000bb0012127a20 */ /* 0x000fe20000410000 */
[----:B------:R4:W1:Y:S01]  /*6d80*/  MUFU.TANH R181, R7 ;  /* 0x0000000700b57308 */ /* 0x0008620000002400 */
[----:B------:R-:W-:Y:S09]  /*6d90*/  FMUL.FTZ R19, R19, c[0x0][0x2ec] ;  /* 0x0000bb0013137a20 */ /* 0x000ff20000410000 */
[----:B------:R-:W1:Y:S10]  /*6da0*/  MUFU.TANH R180, R8 ;  /* 0x0000000800b47308 */ /* 0x000e740000002400 */
[----:B------:R-:W1:Y:S01]  /*6db0*/  MUFU.TANH R193, R9 ;  /* 0x0000000900c17308 */ /* 0x000e620000002400 */
[----:B----4-:R-:W4:Y:S09]  /*6dc0*/  LDSM.16.M88.4 R4, [R224+0x7000] ;  /* 0x00700000e004783b */ /* 0x010f320000000200 */
[----:B------:R-:W1:Y:S10]  /*6dd0*/  MUFU.TANH R192, R10 ;  /* 0x0000000a00c07308 */ /* 0x000e740000002400 */
[----:B------:R5:W1:Y:S10]  /*6de0*/  MUFU.TANH R191, R11 ;  /* 0x0000000b00bf7308 */ /* 0x000a740000002400 */
[----:B------:R1:W1:Y:S10]  /*6df0*/  MUFU.TANH R175, R12 ;  /* 0x0000000c00af7308 */ /* 0x0002740000002400 */
[----:B------:R1:W1:Y:S01]  /*6e00*/  MUFU.TANH R174, R13 ;  /* 0x0000000d00ae7308 */ /* 0x0002620000002400 */
[----:B-----5:R-:W5:Y:S01]  /*6e10*/  LDSM.16.M88.4 R8, [R224+0x7800] ;  /* 0x00780000e008783b */ /* 0x020f620000000200 */
[----:B------:R-:W-:Y:S04]  /*6e20*/  DEPBAR.LE SB0, 0x0 ;  /* 0x000080000000791a */ /* 0x000fe80000000000 */
[C---:B----4-:R-:W-:Y:S04]  /*6e30*/  HMMA.16816.F32.BF16 R20, R204.reuse, R4, R20 ;  /* 0x00000004cc14723c */ /* 0x050fe80000041814 */
[----:B------:R4:W1:Y:S01]  /*6e40*/  MUFU.TANH R173, R14 ;  /* 0x0000000e00ad7308 */ /* 0x0008620000002400 */
[----:B------:R-:W-:Y:S03]  /*6e50*/  BAR.SYNC.DEFER_BLOCKING 0x0 ;  /* 0x0000000000007b1d */ /* 0x000fe60000010000 */
[C---:B------:R-:W-:Y:S06]  /*6e60*/  HMMA.16816.F32.BF16 R24, R204.reuse, R6, R24 ;  /* 0x00000006cc18723c */ /* 0x040fec0000041818 */
[----:B------:R4:W1:Y:S10]  /*6e70*/  MUFU.TANH R172, R15 ;  /* 0x0000000f00ac7308 */ /* 0x0008740000002400 */
[----:B------:R4:W1:Y:S01]  /*6e80*/  MUFU.TANH R171, R16 ;  /* 0x0000001000ab7308 */ /* 0x0008620000002400 */
[----:B------:R-:W-:Y:S02]  /*6e90*/  FMUL.FTZ R20, R20, c[0x0][0x2ec] ;  /* 0x0000bb0014147a20 */ /* 0x000fe40000410000 */
[----:B------:R-:W-:Y:S02]  /*6ea0*/  FMUL.FTZ R21, R21, c[0x0][0x2ec] ;  /* 0x0000bb0015157a20 */ /* 0x000fe40000410000 */
[----:B------:R-:W-:Y:S02]  /*6eb0*/  FMUL.FTZ R22, R22, c[0x0][0x2ec] ;  /* 0x0000bb0016167a20 */ /* 0x000fe40000410000 */
[----:B------:R-:W-:Y:S03]  /*6ec0*/  FMUL.FTZ R23, R23, c[0x0][0x2ec] ;  /* 0x0000bb0017177a20 */ /* 0x000fe60000410000 */
[----:B------:R4:W1:Y:S01]  /*6ed0*/  MUFU.TANH R170, R17 ;  /* 0x0000001100aa7308 */ /* 0x0008620000002400 */
[----:B------:R-:W-:Y:S02]  /*6ee0*/  FMUL.FTZ R24, R24, c[0x0][0x2ec] ;  /* 0x0000bb0018187a20 */ /* 0x000fe40000410000 */
[----:B------:R-:W-:Y:S01]  /*6ef0*/  FMUL.FTZ R25, R25, c[0x0][0x2ec] ;  /* 0x0000bb0019197a20 */ /* 0x000fe20000410000 */
[C---:B-----5:R-:W-:Y:S03]  /*6f00*/  HMMA.16816.F32.BF16 R28, R204.reuse, R8, R28 ;  /* 0x00000008cc1c723c */ /* 0x060fe6000004181c */
[----:B------:R-:W-:Y:S02]  /*6f10*/  FMUL.FTZ R26, R26, c[0x0][0x2ec] ;  /* 0x0000bb001a1a7a20 */ /* 0x000fe40000410000 */
[----:B------:R-:W-:Y:S01]  /*6f20*/  FMUL.FTZ R27, R27, c[0x0][0x2ec] ;  /* 0x0000bb001b1b7a20 */ /* 0x000fe20000410000 */
[----:B------:R4:W1:Y:S02]  /*6f30*/  MUFU.TANH R169, R18 ;  /* 0x0000001200a97308 */ /* 0x0008640000002400 */
[----:B------:R-:W-:Y:S08]  /*6f40*/  HMMA.16816.F32.BF16 R32, R204, R10, R32 ;  /* 0x0000000acc20723c */ /* 0x000ff00000041820 */
[----:B------:R4:W1:Y:S08]  /*6f50*/  MUFU.TANH R168, R19 ;  /* 0x0000001300a87308 */ /* 0x0008700000002400 */
[----:B------:R-:W-:Y:S02]  /*6f60*/  FMUL.FTZ R28, R28, c[0x0][0x2ec] ;  /* 0x0000bb001c1c7a20 */ /* 0x000fe40000410000 */
[----:B------:R4:W1:Y:S01]  /*6f70*/  MUFU.TANH R209, R20 ;  /* 0x0000001400d17308 */ /* 0x0008620000002400 */
        /* <DEDUP_REMOVED lines=21> */
[----:B------:R4:W1:Y:S01]  /*70d0*/  MUFU.TANH R165, R35 ;  /* 0x0000002300a57308 */ /* 0x0008620000002400 */
[----:B------:R-:W-:-:S05]  /*70e0*/  @!P1 BRA `(.L_x_3960) ;  /* 0x0000061000009947 */ /* 0x000fca0003800000 */
[----:B--23--:R-:W-:Y:S02]  /*70f0*/  ULDC UR7, c[0x0][0x198] ;  /* 0x0000660000077ab9 */ /* 0x00cfe40000000800 */
[----:B------:R-:W-:Y:S04]  /*7100*/  ULEA UR6, -UR7, URZ, 0x6 ;  /* 0x0000003f07067291 */ /* 0x000fe8000f8e313f */
[----:B------:R-:W-:Y:S02]  /*7110*/  USHF.R.S32.HI UR5, URZ, 0x1f, UR6 ;  /* 0x0000001f3f057899 */ /* 0x000fe40008011406 */
[----:B------:R-:W-:Y:S04]  /*7120*/  MOV R8, UR6 ;  /* 0x0000000600087c02 */ /* 0x000fe80008000f00 */
[----:B------:R-:W-:Y:S01]  /*7130*/  MOV R4, UR5 ;  /* 0x0000000500047c02 */ /* 0x000fe20008000f00 */
[----:B------:R-:W-:-:S05]  /*7140*/  @!P0 BRA `(.L_x_3961) ;  /* 0x000003b000008947 */ /* 0x000fca0003800000 */
[----:B------:R-:W-:Y:S01]  /*7150*/  IMAD.SHL.U32 R4, R250, 0x40, RZ ;  /* 0x00000040fa047824 */ /* 0x000fe200078e00ff */
[----:B------:R-:W-:Y:S04]  /*7160*/  IABS R3, c[0x0][0x2d0] ;  /* 0x0000b40000037a13 */ /* 0x000fe80000000000 */
[----:B-1----:R-:W1:Y:S01]  /*7170*/  I2F.RP R12, R3 ;  /* 0x00000003000c7306 */ /* 0x002e620000209400 */
[----:B------:R-:W-:Y:S02]  /*7180*/  IADD3 R10, R4, -0x40, RZ ;  /* 0xffffffc0040a7810 */ /* 0x000fe40007ffe0ff */
        /* <DEDUP_REMOVED lines=55> */
.L_x_3961:
[C---:B------:R-:W-:Y:S01]  /*7500*/  LEA R247, P1, R8.reuse, R247, 0x1 ;  /* 0x000000f708f77211 */ /* 0x040fe200078208ff */
[----:B------:R-:W-:Y:S02]  /*7510*/  USHF.L.U32 UR5, UR7, 0x5, URZ ;  /* 0x0000000507057899 */ /* 0x000fe4000800063f */
[----:B------:R-:W-:Y:S01]  /*7520*/  USHF.L.U64.HI UR7, UR7, UR8, UR4 ;  /* 0x0000000807077299 */ /* 0x000fe20008010204 */
[----:B------:R-:W-:Y:S01]  /*7530*/  LEA.HI.X R246, R8, R246, R4, 0x1, P1 ;  /* 0x000000f608f67211 */ /* 0x000fe200008f0c04 */
[----:B------:R-:W-:Y:S02]  /*7540*/  IMAD.MOV.U32 R10, RZ, RZ, R247 ;  /* 0x000000ffff0a7224 */ /* 0x000fe400078e00f7 */
[----:B------:R-:W-:Y:S02]  /*7550*/  IADD3 R8, P1, R247, UR5, RZ ;  /* 0x00000005f7087c10 */ /* 0x000fe4000ff3e0ff */
[----:B------:R-:W-:Y:S02]  /*7560*/  IMAD.MOV.U32 R11, RZ, RZ, R246 ;  /* 0x000000ffff0b7224 */ /* 0x000fe400078e00f6 */
[----:B------:R-:W-:Y:S02]  /*7570*/  IADD3.X R9, R246, UR7, RZ, P1, !PT ;  /* 0x00000007f6097c10 */ /* 0x000fe40008ffe4ff */
[----:B------:R-:W-:Y:S01]  /*7580*/  IADD3 R6, P1, R8, UR5, RZ ;  /* 0x0000000508067c10 */ /* 0x000fe2000ff3e0ff */
[----:B------:R-:W-:Y:S01]  /*7590*/  @!PT LDS RZ, [RZ] ;  /* 0x00000000fffff984 */ /* 0x000fe20000000800 */
[----:B------:R-:W-:Y:S01]  /*75a0*/  @!PT LDS RZ, [RZ] ;  /* 0x00000000fffff984 */ /* 0x000fe20000000800 */
[----:B------:R-:W-:Y:S01]  /*75b0*/  @!PT LDS RZ, [RZ] ;  /* 0x00000000fffff984 */ /* 0x000fe20000000800 */
[----:B------:R2:W-:Y:S03]  /*75c0*/  LDGSTS.E.BYPASS.LTC128B.128 [R241+0x8000], [R10.64] ;  /* 0x080000000af17fae */ /* 0x0005e6000b901d4c */
[----:B------:R-:W-:Y:S01]  /*75d0*/  IADD3.X R7, R9, UR7, RZ, P1, !PT ;  /* 0x0000000709077c10 */ /* 0x000fe20008ffe4ff */
[----:B------:R2:W-:Y:S01]  /*75e0*/  LDGSTS.E.BYPASS.LTC128B.128 [R241+0xa000], [R10.64+0x80] ;  /* 0x0a0000800af17fae */ /* 0x0005e2000b901d4c */
[----:B------:R-:W-:Y:S03]  /*75f0*/  IADD3 R4, P1, R6, UR5, RZ ;  /* 0x0000000506047c10 */ /* 0x000fe6000ff3e0ff */
[----:B------:R2:W-:Y:S01]  /*7600*/  LDGSTS.E.BYPASS.LTC128B.128 [R241+0xc000], [R10.64+0x100] ;  /* 0x0c0001000af17fae */ /* 0x0005e2000b901d4c */
[----:B------:R-:W-:Y:S03]  /*7610*/  IADD3.X R5, R7, UR7, RZ, P1, !PT ;  /* 0x0000000707057c10 */ /* 0x000fe60008ffe4ff */
        /* <DEDUP_REMOVED lines=14> */
.L_x_3960:
[----:B-123--:R-:W-:Y:S01]  /*7700*/  FMNMX.FTZ R5, R183, R2, !PT ;  /* 0x00000002b7057209 */ /* 0x00efe20007810000 */
[----:B----4-:R-:W-:Y:S01]  /*7710*/  LDSM.16.MT88.4 R12, [R232+0x10000] ;  /* 0x01000000e80c783b */ /* 0x010fe20000004200 */
        /* <DEDUP_REMOVED lines=46> */
[----:B------:R-:W-:Y:S02]  /*7a00*/  FADD.FTZ R2, -R164, R2 ;  /* 0x00000002a4027221 */ /* 0x000fe40000010100 */
[----:B------:R-:W1:Y:S01]  /*7a10*/  MUFU.EX2 R0, R0 ;  /* 0x0000000000007308 */ /* 0x000e620000000800 */
[----:B------:R-:W-:Y:S01]  /*7a20*/  FSEL R187, R187, RZ, P1 ;  /* 0x000000ffbbbb7208 */ /* 0x000fe20000800000 */
[----:B------:R-:W-:Y:S01]  /*7a30*/  FMUL.FTZ R2, R2, c[0x0][0x23c] ;  /* 0x00008f0002027a20 */ /* 0x000fe20000410000 */
[----:B------:R-:W-:Y:S03]  /*7a40*/  FSETP.NEU.FTZ.AND P1, PT, R3, -INF , PT ;  /* 0xff8000000300780b */ /* 0x000fe60003f3d000 */
[--C-:B------:R-:W-:Y:S01]  /*7a50*/  FFMA.FTZ R185, R177, c[0x0][0x23c], -R187.reuse ;  /* 0x00008f00b1b97a23 */ /* 0x100fe200000108bb */
[----:B------:R-:W-:Y:S01]  /*7a60*/  FSEL R177, R4, RZ, P1 ;  /* 0x000000ff04b17208 */ /* 0x000fe20000800000 */
[--C-:B------:R-:W-:Y:S01]  /*7a70*/  FFMA.FTZ R186, R183, c[0x0][0x23c], -R187.reuse ;  /* 0x00008f00b7ba7a23 */ /* 0x100fe200000108bb */
[----:B------:R-:W-:Y:S01]  /*7a80*/  ISETP.GT.AND P1, PT, R250, RZ, PT ;  /* 0x000000fffa00720c */ /* 0x000fe20003f24270 */
[----:B------:R-:W-:Y:S01]  /*7a90*/  FFMA.FTZ R184, R180, c[0x0][0x23c], -R187 ;  /* 0x00008f00b4b87a23 */ /* 0x000fe200000108bb */
[----:B------:R-:W2:Y:S01]  /*7aa0*/  MUFU.EX2 R2, R2 ;  /* 0x0000000200027308 */ /* 0x000ea20000000800 */
[--C-:B------:R-:W-:Y:S02]  /*7ab0*/  FFMA.FTZ R182, R182, c[0x0][0x23c], -R177.reuse ;  /* 0x00008f00b6b67a23 */ /* 0x100fe400000108b1 */
[----:B------:R-:W-:Y:S02]  /*7ac0*/  FFMA.FTZ R181, R181, c[0x0][0x23c], -R177 ;  /* 0x00008f00b5b57a23 */ /* 0x000fe400000108b1 */
[----:B------:R-:W-:Y:S02]  /*7ad0*/  FFMA.FTZ R183, R193, c[0x0][0x23c], -R187 ;  /* 0x00008f00c1b77a23 */ /* 0x000fe400000108bb */
[--C-:B------:R-:W-:Y:S02]  /*7ae0*/  FFMA.FTZ R180, R192, c[0x0][0x23c], -R177.reuse ;  /* 0x00008f00c0b47a23 */ /* 0x100fe400000108b1 */
[----:B------:R-:W-:Y:S01]  /*7af0*/  FFMA.FTZ R167, R191, c[0x0][0x23c], -R177 ;  /* 0x00008f00bfa77a23 */ /* 0x000fe200000108b1 */
        /* <DEDUP_REMOVED lines=18> */
[----:B------:R-:W-:Y:S01]  /*7c20*/  FMUL.FTZ R25, R2, R141 ;  /* 0x0000008d02197220 */ /* 0x000fe20000410000 */
[----:B------:R-:W2:Y:S01]  /*7c30*/  MUFU.EX2 R181, R181 ;  /* 0x000000b500b57308 */ /* 0x000ea20000000800 */
[C---:B------:R-:W-:Y:S01]  /*7c40*/  FMUL.FTZ R26, R0.reuse, R142 ;  /* 0x0000008e001a7220 */ /* 0x040fe20000410000 */
[----:B------:R-:W-:Y:S01]  /*7c50*/  LDSM.16.MT88.4 R148, [R228+0x10800] ;  /* 0x01080000e494783b */ /* 0x000fe20000004200 */
[----:B------:R-:W-:Y:S01]  /*7c60*/  FMUL.FTZ R27, R0, R143 ;  /* 0x0000008f001b7220 */ /* 0x000fe20000410000 */
[----:B-1----:R-:W-:Y:S01]  /*7c70*/  F2FP.BF16.PACK_AB R160, R185, R186 ;  /* 0x000000bab9a0723e */ /* 0x002fe200000010ff */
[C---:B------:R-:W-:Y:S02]  /*7c80*/  FMUL.FTZ R32, R2.reuse, R132 ;  /* 0x0000008402207220 */ /* 0x040fe40000410000 */
[----:B------:R-:W-:Y:S02]  /*7c90*/  FMUL.FTZ R33, R2, R133 ;  /* 0x0000008502217220 */ /* 0x000fe40000410000 */
[C---:B------:R-:W-:Y:S01]  /*7ca0*/  FMUL.FTZ R34, R0.reuse, R134 ;  /* 0x0000008600227220 */ /* 0x040fe20000410000 */
[----:B------:R-:W-:Y:S01]  /*7cb0*/  MUFU.EX2 R184, R184 ;  /* 0x000000b800b87308 */ /* 0x000fe20000000800 */
[----:B------:R-:W-:Y:S01]  /*7cc0*/  LDSM.16.MT88.4 R140, [R228+0x12000] ;  /* 0x01200000e48c783b */ /* 0x000fe20000004200 */
[----:B------:R-:W-:Y:S02]  /*7cd0*/  FMUL.FTZ R35, R0, R135 ;  /* 0x0000008700237220 */ /* 0x000fe40000410000 */
[----:B------:R-:W-:Y:S02]  /*7ce0*/  FFMA.FTZ R192, R174, c[0x0][0x23c], -R187 ;  /* 0x00008f00aec07a23 */ /* 0x000fe400000108bb */
[--C-:B------:R-:W-:Y:S02]  /*7cf0*/  FFMA.FTZ R193, R173, c[0x0][0x23c], -R177.reuse ;  /* 0x00008f00adc17a23 */ /* 0x100fe400000108b1 */
[----:B------:R-:W-:Y:S01]  /*7d00*/  FFMA.FTZ R194, R172, c[0x0][0x23c], -R177 ;  /* 0x00008f00acc27a23 */ /* 0x000fe200000108b1 */
[----:B------:R-:W-:Y:S01]  /*7d10*/  LDSM.16.MT88.4 R132, [R229+0x12000] ;  /* 0x01200000e584783b */ /* 0x000fe20000004200 */
[----:B------:R-:W1:Y:S01]  /*7d20*/  MUFU.EX2 R183, R183 ;  /* 0x000000b700b77308 */ /* 0x000e620000000800 */
[--C-:B------:R-:W-:Y:S02]  /*7d30*/  FFMA.FTZ R196, R171, c[0x0][0x23c], -R187.reuse ;  /* 0x00008f00abc47a23 */ /* 0x100fe400000108bb */
[----:B------:R-:W-:Y:S01]  /*7d40*/  FFMA.FTZ R195, R170, c[0x0][0x23c], -R187 ;  /* 0x00008f00aac37a23 */ /* 0x000fe200000108bb */
[----:B--2---:R-:W-:Y:S01]  /*7d50*/  F2FP.BF16.PACK_AB R161, R181, R182 ;  /* 0x000000b6b5a1723e */ /* 0x004fe200000010ff */
[--C-:B------:R-:W-:Y:S02]  /*7d60*/  FFMA.FTZ R197, R169, c[0x0][0x23c], -R177.reuse ;  /* 0x00008f00a9c57a23 */ /* 0x100fe400000108b1 */
[----:B------:R-:W-:Y:S01]  /*7d70*/  LDSM.16.MT88.4 R172, [R230+0x14800] ;  /* 0x01480000e6ac783b */ /* 0x000fe20000004200 */
[--C-:B------:R-:W-:Y:S02]  /*7d80*/  FFMA.FTZ R198, R168, c[0x0][0x23c], -R177.reuse ;  /* 0x00008f00a8c67a23 */ /* 0x100fe400000108b1 */
[----:B------:R-:W-:Y:S01]  /*7d90*/  MUFU.EX2 R180, R180 ;  /* 0x000000b400b47308 */ /* 0x000fe20000000800 */
[----:B------:R-:W-:Y:S02]  /*7da0*/  FFMA.FTZ R207, R179, c[0x0][0x23c], -R177 ;  /* 0x00008f00b3cf7a23 */ /* 0x000fe400000108b1 */
[C---:B------:R-:W-:Y:S02]  /*7db0*/  FMUL.FTZ R36, R2.reuse, R36 ;  /* 0x0000002402247220 */ /* 0x040fe40000410000 */
[----:B------:R-:W-:Y:S01]  /*7dc0*/  LDSM.16.MT88.4 R168, [R232+0x14800] ;  /* 0x01480000e8a8783b */ /* 0x000fe20000004200 */
[----:B------:R-:W-:Y:S02]  /*7dd0*/  FMUL.FTZ R37, R2, R37 ;  /* 0x0000002502257220 */ /* 0x000fe40000410000 */
[C---:B------:R-:W-:Y:S02]  /*7de0*/  FMUL.FTZ R38, R0.reuse, R38 ;  /* 0x0000002600267220 */ /* 0x040fe40000410000 */
        /* <DEDUP_REMOVED lines=16> */
[----:B--2---:R-:W-:Y:S01]  /*7ef0*/  F2FP.BF16.PACK_AB R163, R167, R180 ;  /* 0x000000b4a7a3723e */ /* 0x004fe200000010ff */
[----:B------:R-:W-:Y:S02]  /*7f00*/  FMUL.FTZ R51, R0, R51 ;  /* 0x0000003300337220 */ /* 0x000fe40000410000 */
[C---:B------:R-:W-:Y:S02]  /*7f10*/  FMUL.FTZ R52, R2.reuse, R52 ;  /* 0x0000003402347220 */ /* 0x040fe40000410000 */
[----:B------:R-:W-:Y:S01]  /*7f20*/  FMUL.FTZ R53, R2, R53 ;  /* 0x0000003502357220 */ /* 0x000fe20000410000 */
[----:B------:R-:W-:Y:S01]  /*7f30*/  MUFU.EX2 R193, R193 ;  /* 0x000000c100c17308 */ /* 0x000fe20000000800 */
[C---:B------:R-:W-:Y:S05]  /*7f40*/  HMMA.16816.F32.BF16 R4, R160.reuse, R12, R4 ;  /* 0x0000000ca004723c */ /* 0x040fea0000041804 */
[----:B------:R-:W-:Y:S02]  /*7f50*/  FMUL.FTZ R54, R0, R54 ;  /* 0x0000003600367220 */ /* 0x000fe40000410000 */
[C---:B------:R-:W-:Y:S01]  /*7f60*/  FMUL.FTZ R12, R2.reuse, R152 ;  /* 0x00000098020c7220 */ /* 0x040fe20000410000 */
[C---:B------:R-:W-:Y:S01]  /*7f70*/  HMMA.16816.F32.BF16 R8, R160.reuse, R14, R8 ;  /* 0x0000000ea008723c */ /* 0x040fe20000041808 */
[----:B------:R-:W2:Y:S03]  /*7f80*/  MUFU.EX2 R194, R194 ;  /* 0x000000c200c27308 */ /* 0x000ea60000000800 */
[----:B------:R-:W-:Y:S02]  /*7f90*/  FMUL.FTZ R13, R2, R153 ;  /* 0x00000099020d7220 */ /* 0x000fe40000410000 */
[C---:B------:R-:W-:Y:S02]  /*7fa0*/  FMUL.FTZ R55, R0.reuse, R55 ;  /* 0x0000003700377220 */ /* 0x040fe40000410000 */
[C---:B------:R-:W-:Y:S03]  /*7fb0*/  FMUL.FTZ R14, R0.reuse, R154 ;  /* 0x0000009a000e7220 */ /* 0x040fe60000410000 */
[----:B------:R-:W-:Y:S01]  /*7fc0*/  MUFU.EX2 R196, R196 ;  /* 0x000000c400c47308 */ /* 0x000fe20000000800 */
[----:B------:R-:W-:Y:S02]  /*7fd0*/  FMUL.FTZ R15, R0, R155 ;  /* 0x0000009b000f7220 */ /* 0x000fe40000410000 */
[----:B------:R-:W3:Y:S01]  /*7fe0*/  LDSM.16.MT88.4 R152, [R228+0x10000] ;  /* 0x01000000e498783b */ /* 0x000ee20000004200 */
[C---:B------:R-:W-:Y:S02]  /*7ff0*/  FMUL.FTZ R56, R2.reuse, R56 ;  /* 0x0000003802387220 */ /* 0x040fe40000410000 */
[----:B------:R-:W-:Y:S02]  /*8000*/  FMUL.FTZ R57, R2, R57 ;  /* 0x0000003902397220 */ /* 0x000fe40000410000 */
[C---:B------:R-:W-:Y:S02]  /*8010*/  HMMA.16816.F32.BF16 R12, R160.reuse, R20, R12 ;  /* 0x00000014a00c723c */ /* 0x040fe4000004180c */
[----:B------:R-:W4:Y:S01]  /*8020*/  MUFU.EX2 R195, R195 ;  /* 0x000000c300c37308 */ /* 0x000f220000000800 */
[C---:B------:R-:W-:Y:S02]  /*8030*/  FMUL.FTZ R58, R0.reuse, R58 ;  /* 0x0000003a003a7220 */ /* 0x040fe40000410000 */
[----:B------:R-:W-:Y:S02]  /*8040*/  FMUL.FTZ R59, R0, R59 ;  /* 0x0000003b003b7220 */ /* 0x000fe40000410000 */
[C---:B------:R-:W-:Y:S01]  /*8050*/  FMUL.FTZ R20, R2.reuse, R144 ;  /* 0x0000009002147220 */ /* 0x040fe20000410000 */
[C---:B------:R-:W-:Y:S04]  /*8060*/  HMMA.16816.F32.BF16 R16, R160.reuse, R22, R16 ;  /* 0x00000016a010723c */ /* 0x040fe80000041810 */
[C---:B------:R-:W-:Y:S01]  /*8070*/  FMUL.FTZ R21, R2.reuse, R145 ;  /* 0x0000009102157220 */ /* 0x040fe20000410000 */
[----:B------:R-:W-:Y:S01]  /*8080*/  MUFU.EX2 R197, R197 ;  /* 0x000000c500c57308 */ /* 0x000fe20000000800 */
[----:B------:R-:W-:Y:S02]  /*8090*/  FMUL.FTZ R60, R2, R60 ;  /* 0x0000003c023c7220 */ /* 0x000fe40000410000 */
[C---:B------:R-:W-:Y:S04]  /*80a0*/  FMUL.FTZ R22, R0.reuse, R146 ;  /* 0x0000009200167220 */ /* 0x040fe80000410000 */
[----:B------:R-:W-:Y:S02]  /*80b0*/  FMUL.FTZ R23, R0, R147 ;  /* 0x0000009300177220 */ /* 0x000fe40000410000 */
[----:B------:R-:W5:Y:S01]  /*80c0*/  LDSM.16.MT88.4 R144, [R232+0x12000] ;  /* 0x01200000e890783b */ /* 0x000f620000004200 */
[----:B------:R-:W-:Y:S01]  /*80d0*/  FMUL.FTZ R61, R2, R61 ;  /* 0x0000003d023d7220 */ /* 0x000fe20000410000 */
[----:B------:R-:W1:Y:S01]  /*80e0*/  MUFU.EX2 R198, R198 ;  /* 0x000000c600c67308 */ /* 0x000e620000000800 */
[C---:B------:R-:W-:Y:S02]  /*80f0*/  FMUL.FTZ R62, R0.reuse, R62 ;  /* 0x0000003e003e7220 */ /* 0x040fe40000410000 */
[C---:B------:R-:W-:Y:S03]  /*8100*/  HMMA.16816.F32.BF16 R20, R160.reuse, R28, R20 ;  /* 0x0000001ca014723c */ /* 0x040fe60000041814 */
[----:B------:R-:W-:Y:S02]  /*8110*/  FMUL.FTZ R63, R0, R63 ;  /* 0x0000003f003f7220 */ /* 0x000fe40000410000 */
[C---:B------:R-:W-:Y:S02]  /*8120*/  FMUL.FTZ R64, R2.reuse, R64 ;  /* 0x0000004002407220 */ /* 0x040fe40000410000 */
[C---:B------:R-:W-:Y:S01]  /*8130*/  FMUL.FTZ R28, R2.reuse, R136 ;  /* 0x00000088021c7220 */ /* 0x040fe20000410000 */
[C---:B------:R-:W-:Y:S01]  /*8140*/  HMMA.16816.F32.BF16 R24, R160.reuse, R30, R24 ;  /* 0x0000001ea018723c */ /* 0x040fe20000041818 */
[----:B------:R-:W-:Y:S03]  /*8150*/  MUFU.EX2 R207, R207 ;  /* 0x000000cf00cf7308 */ /* 0x000fe60000000800 */
[C---:B------:R-:W-:Y:S02]  /*8160*/  FMUL.FTZ R29, R2.reuse, R137 ;  /* 0x00000089021d7220 */ /* 0x040fe40000410000 */
[----:B------:R-:W-:Y:S02]  /*8170*/  FMUL.FTZ R65, R2, R65 ;  /* 0x0000004102417220 */ /* 0x000fe40000410000 */
[C---:B------:R-:W-:Y:S04]  /*8180*/  FMUL.FTZ R30, R0.reuse, R138 ;  /* 0x0000008a001e7220 */ /* 0x040fe80000410000 */
[C---:B------:R-:W-:Y:S02]  /*8190*/  FMUL.FTZ R31, R0.reuse, R139 ;  /* 0x0000008b001f7220 */ /* 0x040fe40000410000 */
[----:B------:R-:W1:Y:S01]  /*81a0*/  LDSM.16.MT88.4 R136, [R230+0x12000] ;  /* 0x01200000e688783b */ /* 0x000e620000004200 */
        /* <DEDUP_REMOVED lines=10> */
[C---:B-----5:R-:W-:Y:S04]  /*8250*/  HMMA.16816.F32.BF16 R36, R160.reuse, R144, R36 ;  /* 0x00000090a024723c */ /* 0x060fe80000041824 */
[----:B------:R-:W-:Y:S02]  /*8260*/  FMUL.FTZ R73, R2, R73 ;  /* 0x0000004902497220 */ /* 0x000fe40000410000 */
[C---:B------:R-:W-:Y:S02]  /*8270*/  FMUL.FTZ R74, R0.reuse, R74 ;  /* 0x0000004a004a7220 */ /* 0x040fe40000410000 */
[C---:B------:R-:W-:Y:S01]  /*8280*/  HMMA.16816.F32.BF16 R40, R160.reuse, R146, R40 ;  /* 0x00000092a028723c */ /* 0x040fe20000041828 */
[----:B------:R-:W-:Y:S03]  /*8290*/  LDSM.16.MT88.4 R144, [R229+0x10800] ;  /* 0x01080000e590783b */ /* 0x000fe60000004200 */
        /* <DEDUP_REMOVED lines=85> */
[C---:B---3--:R-:W-:Y:S03]  /*87f0*/  HMMA.16816.F32.BF16 R124, R160.reuse, R132, R124 ;  /* 0x00000084a07c723c */ /* 0x048fe6000004187c */
[C---:B------:R-:W-:Y:S02]  /*8800*/  FMUL.FTZ R130, R0.reuse, R130 ;  /* 0x0000008200827220 */ /* 0x040fe40000410000 */
[----:B------:R-:W-:Y:S02]  /*8810*/  FMUL.FTZ R131, R0, R131 ;  /* 0x0000008300837220 */ /* 0x000fe40000410000 */
[----:B------:R-:W-:Y:S01]  /*8820*/  F2FP.BF16.PACK_AB R132, R192, R191 ;  /* 0x000000bfc084723e */ /* 0x000fe200000010ff */
[--C-:B------:R-:W-:Y:S01]  /*8830*/  FFMA.FTZ R204, R209, c[0x0][0x23c], -R187.reuse ;  /* 0x00008f00d1cc7a23 */ /* 0x100fe200000108bb */
[----:B--2---:R-:W-:Y:S03]  /*8840*/  F2FP.BF16.PACK_AB R133, R194, R193 ;  /* 0x000000c1c285723e */ /* 0x004fe600000010ff */
[----:B------:R-:W-:Y:S01]  /*8850*/  HMMA.16816.F32.BF16 R128, R160, R134, R128 ;  /* 0x00000086a080723c */ /* 0x000fe20000041880 */
[----:B------:R-:W2:Y:S01]  /*8860*/  LDSM.16.MT88.4 R160, [R229+0x12800] ;  /* 0x01280000e5a0783b */ /* 0x000ea20000004200 */
[----:B------:R-:W-:Y:S01]  /*8870*/  MUFU.EX2 R204, R204 ;  /* 0x000000cc00cc7308 */ /* 0x000fe20000000800 */
[----:B------:R-:W-:Y:S02]  /*8880*/  FFMA.FTZ R205, R210, c[0x0][0x23c], -R187 ;  /* 0x00008f00d2cd7a23 */ /* 0x000fe400000108bb */
[----:B------:R-:W-:Y:S02]  /*8890*/  FFMA.FTZ R206, R208, c[0x0][0x23c], -R177 ;  /* 0x00008f00d0ce7a23 */ /* 0x000fe400000108b1 */
[----:B----4-:R-:W-:Y:S01]  /*88a0*/  F2FP.BF16.PACK_AB R134, R195, R196 ;  /* 0x000000c4c386723e */ /* 0x010fe200000010ff */
[----:B------:R-:W-:Y:S01]  /*88b0*/  FFMA.FTZ R208, R178, c[0x0][0x23c], -R187 ;  /* 0x00008f00b2d07a23 */ /* 0x000fe200000108bb */
[----:B------:R-:W-:Y:S03]  /*88c0*/  F2FP.BF16.PACK_AB R135, R198, R197 ;  /* 0x000000c5c687723e */ /* 0x000fe600000010ff */
[----:B------:R-:W-:Y:S01]  /*88d0*/  FFMA.FTZ R202, R202, c[0x0][0x23c], -R177 ;  /* 0x00008f00caca7a23 */ /* 0x000fe200000108b1 */
[----:B------:R-:W-:Y:S01]  /*88e0*/  MUFU.EX2 R205, R205 ;  /* 0x000000cd00cd7308 */ /* 0x000fe20000000800 */
[--C-:B------:R-:W-:Y:S02]  /*88f0*/  FFMA.FTZ R203, R203, c[0x0][0x23c], -R187.reuse ;  /* 0x00008f00cbcb7a23 */ /* 0x100fe400000108bb */
[C---:B-----5:R-:W-:Y:S05]  /*8900*/  HMMA.16816.F32.BF16 R4, R132.reuse, R140, R4 ;  /* 0x0000008c8404723c */ /* 0x060fea0000041804 */
[----:B------:R-:W-:Y:S02]  /*8910*/  FFMA.FTZ R201, R201, c[0x0][0x23c], -R187 ;  /* 0x00008f00c9c97a23 */ /* 0x000fe400000108bb */
[--C-:B------:R-:W-:Y:S01]  /*8920*/  FFMA.FTZ R200, R200, c[0x0][0x23c], -R177.reuse ;  /* 0x00008f00c8c87a23 */ /* 0x100fe200000108b1 */
[C---:B------:R-:W-:Y:S01]  /*8930*/  HMMA.16816.F32.BF16 R8, R132.reuse, R142, R8 ;  /* 0x0000008e8408723c */ /* 0x040fe20000041808 */
[----:B------:R-:W3:Y:S01]  /*8940*/  LDSM.16.MT88.4 R140, [R228+0x12800] ;  /* 0x01280000e48c783b */ /* 0x000ee20000004200 */
[----:B------:R-:W4:Y:S02]  /*8950*/  MUFU.EX2 R206, R206 ;  /* 0x000000ce00ce7308 */ /* 0x000f240000000800 */
[----:B------:R-:W-:Y:S02]  /*8960*/  FFMA.FTZ R199, R199, c[0x0][0x23c], -R177 ;  /* 0x00008f00c7c77a23 */ /* 0x000fe400000108b1 */
[--C-:B------:R-:W-:Y:S02]  /*8970*/  FFMA.FTZ R189, R189, c[0x0][0x23c], -R187.reuse ;  /* 0x00008f00bdbd7a23 */ /* 0x100fe400000108bb */
[C---:B-1----:R-:W-:Y:S04]  /*8980*/  HMMA.16816.F32.BF16 R12, R132.reuse, R136, R12 ;  /* 0x00000088840c723c */ /* 0x042fe8000004180c */
[--C-:B------:R-:W-:Y:S01]  /*8990*/  FFMA.FTZ R190, R190, c[0x0][0x23c], -R187.reuse ;  /* 0x00008f00bebe7a23 */ /* 0x100fe200000108bb */
[----:B------:R-:W1:Y:S01]  /*89a0*/  MUFU.EX2 R202, R202 ;  /* 0x000000ca00ca7308 */ /* 0x000e620000000800 */
[----:B------:R-:W-:Y:S02]  /*89b0*/  FFMA.FTZ R187, R176, c[0x0][0x23c], -R187 ;  /* 0x00008f00b0bb7a23 */ /* 0x000fe400000108bb */
[C---:B------:R-:W-:Y:S01]  /*89c0*/  HMMA.16816.F32.BF16 R16, R132.reuse, R138, R16 ;  /* 0x0000008a8410723c */ /* 0x040fe20000041810 */
[----:B------:R-:W5:Y:S03]  /*89d0*/  LDSM.16.MT88.4 R136, [R229+0x14800] ;  /* 0x01480000e588783b */ /* 0x000f660000004200 */
[--C-:B------:R-:W-:Y:S02]  /*89e0*/  FFMA.FTZ R188, R188, c[0x0][0x23c], -R177.reuse ;  /* 0x00008f00bcbc7a23 */ /* 0x100fe400000108b1 */
[--C-:B------:R-:W-:Y:S01]  /*89f0*/  FFMA.FTZ R166, R166, c[0x0][0x23c], -R177.reuse ;  /* 0x00008f00a6a67a23 */ /* 0x100fe200000108b1 */
[----:B------:R-:W-:Y:S01]  /*8a00*/  MUFU.EX2 R203, R203 ;  /* 0x000000cb00cb7308 */ /* 0x000fe20000000800 */
[C---:B------:R-:W-:Y:S04]  /*8a10*/  HMMA.16816.F32.BF16 R20, R132.reuse, R144, R20 ;  /* 0x000000908414723c */ /* 0x040fe80000041814 */
[----:B------:R-:W-:Y:S02]  /*8a20*/  FFMA.FTZ R177, R165, c[0x0][0x23c], -R177 ;  /* 0x00008f00a5b17a23 */ /* 0x000fe400000108b1 */
[----:B------:R-:W-:Y:S01]  /*8a30*/  FFMA.FTZ R186, R2, R252, R186 ;  /* 0x000000fc02ba7223 */ /* 0x000fe200000100ba */
[----:B------:R-:W-:Y:S01]  /*8a40*/  MOV R2, R164 ;  /* 0x000000a400027202 */ /* 0x000fe20000000f00 */
[C---:B------:R-:W-:Y:S01]  /*8a50*/  HMMA.16816.F32.BF16 R24, R132.reuse, R146, R24 ;  /* 0x000000928418723c */ /* 0x040fe20000041818 */
[----:B------:R-:W1:Y:S01]  /*8a60*/  LDSM.16.MT88.4 R144, [R228+0x14800] ;  /* 0x01480000e490783b */ /* 0x000e620000004200 */
[----:B------:R2:W-:Y:S02]  /*8a70*/  MUFU.EX2 R165, R177 ;  /* 0x000000b100a57308 */ /* 0x0005e40000000800 */
[----:B------:R-:W-:Y:S01]  /*8a80*/  FFMA.FTZ R182, R0, R251, R182 ;  /* 0x000000fb00b67223 */ /* 0x000fe200000100b6 */
[----:B------:R-:W-:Y:S01]  /*8a90*/  IADD3 R0, R250, -0x1, RZ ;  /* 0xfffffffffa007810 */ /* 0x000fe20007ffe0ff */
[----:B------:R-:W-:Y:S02]  /*8aa0*/  FADD.FTZ R186, R185, R186 ;  /* 0x000000bab9ba7221 */ /* 0x000fe40000010000 */
[C---:B------:R-:W-:Y:S04]  /*8ab0*/  HMMA.16816.F32.BF16 R28, R132.reuse, R148, R28 ;  /* 0x00000094841c723c */ /* 0x040fe8000004181c */
[----:B------:R-:W1:Y:S01]  /*8ac0*/  MUFU.EX2 R201, R201 ;  /* 0x000000c900c97308 */ /* 0x000e620000000800 */
[----:B------:R-:W-:Y:S01]  /*8ad0*/  FADD.FTZ R182, R181, R182 ;  /* 0x000000b6b5b67221 */ /* 0x000fe20000010000 */
[----:B------:R-:W-:Y:S01]  /*8ae0*/  MOV R250, R0 ;  /* 0x0000000000fa7202 */ /* 0x000fe20000000f00 */
[----:B------:R-:W-:Y:S01]  /*8af0*/  FADD.FTZ R184, R184, R186 ;  /* 0x000000bab8b87221 */ /* 0x000fe20000010000 */
[C---:B------:R-:W-:Y:S01]  /*8b00*/  HMMA.16816.F32.BF16 R32, R132.reuse, R150, R32 ;  /* 0x000000968420723c */ /* 0x040fe20000041820 */
[----:B------:R-:W1:Y:S03]  /*8b10*/  LDSM.16.MT88.4 R148, [R232+0x16800] ;  /* 0x01680000e894783b */ /* 0x000e660000004200 */
[----:B------:R-:W-:Y:S01]  /*8b20*/  FADD.FTZ R182, R180, R182 ;  /* 0x000000b6b4b67221 */ /* 0x000fe20000010000 */
[----:B------:R-:W-:Y:S01]  /*8b30*/  MOV R0, R3 ;  /* 0x0000000300007202 */ /* 0x000fe20000000f00 */
[----:B------:R-:W-:Y:S01]  /*8b40*/  MUFU.EX2 R200, R200 ;  /* 0x000000c800c87308 */ /* 0x000fe20000000800 */
[----:B------:R-:W-:Y:S01]  /*8b50*/  FADD.FTZ R184, R183, R184 ;  /* 0x000000b8b7b87221 */ /* 0x000fe20000010000 */
[C---:B------:R-:W-:Y:S01]  /*8b60*/  HMMA.16816.F32.BF16 R36, R132.reuse, R152, R36 ;  /* 0x000000988424723c */ /* 0x040fe20000041824 */
[----:B--2---:R-:W-:Y:S03]  /*8b70*/  LDSM.16.MT88.4 R176, [R232+0x15800] ;  /* 0x01580000e8b0783b */ /* 0x004fe60000004200 */
[----:B------:R-:W-:Y:S02]  /*8b80*/  FADD.FTZ R167, R167, R182 ;  /* 0x000000b6a7a77221 */ /* 0x000fe40000010000 */
[----:B------:R-:W-:Y:S02]  /*8b90*/  FADD.FTZ R191, R191, R184 ;  /* 0x000000b8bfbf7221 */ /* 0x000fe40000010000 */
[C---:B------:R-:W-:Y:S01]  /*8ba0*/  HMMA.16816.F32.BF16 R40, R132.reuse, R154, R40 ;  /* 0x0000009a8428723c */ /* 0x040fe20000041828 */
[----:B------:R-:W2:Y:S01]  /*8bb0*/  MUFU.EX2 R199, R199 ;  /* 0x000000c700c77308 */ /* 0x000ea20000000800 */
[----:B------:R-:W-:Y:S02]  /*8bc0*/  LDSM.16.MT88.4 R152, [R232+0x13000] ;  /* 0x01300000e898783b */ /* 0x000fe40000004200 */
[----:B------:R-:W-:Y:S02]  /*8bd0*/  FADD.FTZ R167, R193, R167 ;  /* 0x000000a7c1a77221 */ /* 0x000fe40000010000 */
[----:B------:R-:W-:Y:S02]  /*8be0*/  FADD.FTZ R191, R192, R191 ;  /* 0x000000bfc0bf7221 */ /* 0x000fe40000010000 */
[C---:B------:R-:W-:Y:S03]  /*8bf0*/  HMMA.16816.F32.BF16 R44, R132.reuse, R156, R44 ;  /* 0x0000009c842c723c */ /* 0x040fe6000004182c */
[----:B------:R-:W-:Y:S01]  /*8c00*/  MUFU.EX2 R189, R189 ;  /* 0x000000bd00bd7308 */ /* 0x000fe20000000800 */
[----:B------:R-:W-:Y:S02]  /*8c10*/  FADD.FTZ R194, R194, R167 ;  /* 0x000000a7c2c27221 */ /* 0x000fe40000010000 */
[----:B------:R-:W-:Y:S02]  /*8c20*/  FADD.FTZ R196, R196, R191 ;  /* 0x000000bfc4c47221 */ /* 0x000fe40000010000 */
[C---:B------:R-:W-:Y:S01]  /*8c30*/  HMMA.16816.F32.BF16 R48, R132.reuse, R158, R48 ;  /* 0x0000009e8430723c */ /* 0x040fe20000041830 */
[----:B------:R-:W-:Y:S03]  /*8c40*/  LDSM.16.MT88.4 R156, [R230+0x13000] ;  /* 0x01300000e69c783b */ /* 0x000fe60000004200 */
[----:B------:R-:W-:Y:S01]  /*8c50*/  FADD.FTZ R194, R197, R194 ;  /* 0x000000c2c5c27221 */ /* 0x000fe20000010000 */
[----:B------:R-:W-:Y:S01]  /*8c60*/  MUFU.EX2 R190, R190 ;  /* 0x000000be00be7308 */ /* 0x000fe20000000800 */
[----:B------:R-:W-:Y:S02]  /*8c70*/  FADD.FTZ R196, R195, R196 ;  /* 0x000000c4c3c47221 */ /* 0x000fe40000010000 */
[C---:B------:R-:W-:Y:S04]  /*8c80*/  HMMA.16816.F32.BF16 R52, R132.reuse, R160, R52 ;  /* 0x000000a08434723c */ /* 0x040fe80000041834 */
[----:B------:R-:W-:Y:S03]  /*8c90*/  FADD.FTZ R198, R198, R194 ;  /* 0x000000c2c6c67221 */ /* 0x000fe60000010000 */
[----:B------:R-:W1:Y:S01]  /*8ca0*/  MUFU.EX2 R188, R188 ;  /* 0x000000bc00bc7308 */ /* 0x000e620000000800 */
[C---:B------:R-:W-:Y:S01]  /*8cb0*/  HMMA.16816.F32.BF16 R56, R132.reuse, R162, R56 ;  /* 0x000000a28438723c */ /* 0x040fe20000041838 */
[----:B------:R-:W-:Y:S03]  /*8cc0*/  LDSM.16.MT88.4 R160, [R229+0x13000] ;  /* 0x01300000e5a0783b */ /* 0x000fe60000004200 */
[----:B----4-:R-:W-:Y:S04]  /*8cd0*/  FADD.FTZ R198, R206, R198 ;  /* 0x000000c6cec67221 */ /* 0x010fe80000010000 */
[C---:B---3--:R-:W-:Y:S01]  /*8ce0*/  HMMA.16816.F32.BF16 R60, R132.reuse, R140, R60 ;  /* 0x0000008c843c723c */ /* 0x048fe2000004183c */
[----:B------:R-:W-:Y:S07]  /*8cf0*/  MUFU.EX2 R208, R208 ;  /* 0x000000d000d07308 */ /* 0x000fee0000000800 */
[C---:B------:R-:W-:Y:S01]  /*8d00*/  HMMA.16816.F32.BF16 R64, R132.reuse, R142, R64 ;  /* 0x0000008e8440723c */ /* 0x040fe20000041840 */
[----:B------:R-:W3:Y:S02]  /*8d10*/  LDSM.16.MT88.4 R140, [R230+0x16800] ;  /* 0x01680000e68c783b */ /* 0x000ee40000004200 */
[----:B------:R-:W-:Y:S05]  /*8d20*/  MUFU.EX2 R187, R187 ;  /* 0x000000bb00bb7308 */ /* 0x000fea0000000800 */
[C---:B------:R-:W-:Y:S05]  /*8d30*/  HMMA.16816.F32.BF16 R68, R132.reuse, R168, R68 ;  /* 0x000000a88444723c */ /* 0x040fea0000041844 */
[----:B------:R-:W4:Y:S03]  /*8d40*/  MUFU.EX2 R166, R166 ;  /* 0x000000a600a67308 */ /* 0x000f260000000800 */
[C---:B------:R-:W-:Y:S01]  /*8d50*/  HMMA.16816.F32.BF16 R72, R132.reuse, R170, R72 ;  /* 0x000000aa8448723c */ /* 0x040fe20000041848 */
[----:B------:R-:W-:Y:S07]  /*8d60*/  LDSM.16.MT88.4 R168, [R228+0x13000] ;  /* 0x01300000e4a8783b */ /* 0x000fee0000004200 */
        /* <DEDUP_REMOVED lines=15> */
[C---:B-----5:R-:W-:Y:S08]  /*8e60*/  HMMA.16816.F32.BF16 R116, R132.reuse, R136, R116 ;  /* 0x000000888474723c */ /* 0x060ff00000041874 */
[C---:B------:R-:W-:Y:S01]  /*8e70*/  HMMA.16816.F32.BF16 R120, R132.reuse, R138, R120 ;  /* 0x0000008a8478723c */ /* 0x040fe20000041878 */
[----:B------:R-:W5:Y:S07]  /*8e80*/  LDSM.16.MT88.4 R136, [R229+0x11000] ;  /* 0x01100000e588783b */ /* 0x000f6e0000004200 */
[C---:B-1----:R-:W-:Y:S08]  /*8e90*/  HMMA.16816.F32.BF16 R124, R132.reuse, R144, R124 ;  /* 0x00000090847c723c */ /* 0x042ff0000004187c */
[----:B------:R-:W-:Y:S01]  /*8ea0*/  HMMA.16816.F32.BF16 R128, R132, R146, R128 ;  /* 0x000000928480723c */ /* 0x000fe20000041880 */
[----:B------:R-:W1:Y:S06]  /*8eb0*/  LDSM.16.MT88.4 R144, [R228+0x11000] ;  /* 0x01100000e490783b */ /* 0x000e6c0000004200 */
[----:B------:R-:W-:Y:S01]  /*8ec0*/  F2FP.BF16.PACK_AB R132, R205, R204 ;  /* 0x000000cccd84723e */ /* 0x000fe200000010ff */
[----:B------:R-:W-:Y:S01]  /*8ed0*/  FADD.FTZ R204, R204, R196 ;  /* 0x000000c4cccc7221 */ /* 0x000fe20000010000 */
[C---:B------:R-:W-:Y:S03]  /*8ee0*/  F2FP.BF16.PACK_AB R133, R202.reuse, R206 ;  /* 0x000000ceca85723e */ /* 0x040fe600000010ff */
[----:B------:R-:W-:Y:S01]  /*8ef0*/  F2FP.BF16.PACK_AB R134, R201, R203 ;  /* 0x000000cbc986723e */ /* 0x000fe200000010ff */
[----:B------:R-:W-:Y:S01]  /*8f00*/  FADD.FTZ R204, R205, R204 ;  /* 0x000000cccdcc7221 */ /* 0x000fe20000010000 */
[----:B--2---:R-:W-:Y:S01]  /*8f10*/  F2FP.BF16.PACK_AB R135, R199, R200 ;  /* 0x000000c8c787723e */ /* 0x004fe200000010ff */
[----:B------:R-:W-:Y:S02]  /*8f20*/  FADD.FTZ R202, R202, R198 ;  /* 0x000000c6caca7221 */ /* 0x000fe40000010000 */
[----:B------:R-:W-:Y:S02]  /*8f30*/  FADD.FTZ R203, R203, R204 ;  /* 0x000000cccbcb7221 */ /* 0x000fe40000010000 */
[----:B------:R-:W-:Y:S02]  /*8f40*/  FADD.FTZ R202, R200, R202 ;  /* 0x000000cac8ca7221 */ /* 0x000fe40000010000 */
[C---:B---3--:R-:W-:Y:S03]  /*8f50*/  HMMA.16816.F32.BF16 R4, R132.reuse, R140, R4 ;  /* 0x0000008c8404723c */ /* 0x048fe60000041804 */
[----:B------:R-:W-:Y:S02]  /*8f60*/  FADD.FTZ R203, R201, R203 ;  /* 0x000000cbc9cb7221 */ /* 0x000fe40000010000 */
[----:B------:R-:W-:Y:S03]  /*8f70*/  FADD.FTZ R199, R199, R202 ;  /* 0x000000cac7c77221 */ /* 0x000fe60000010000 */
[C---:B------:R-:W-:Y:S01]  /*8f80*/  HMMA.16816.F32.BF16 R8, R132.reuse, R142, R8 ;  /* 0x0000008e8408723c */ /* 0x040fe20000041808 */
[----:B------:R-:W2:Y:S03]  /*8f90*/  LDSM.16.MT88.4 R140, [R230+0x15000] ;  /* 0x01500000e68c783b */ /* 0x000ea60000004200 */
[----:B------:R-:W-:Y:S04]  /*8fa0*/  FADD.FTZ R199, R188, R199 ;  /* 0x000000c7bcc77221 */ /* 0x000fe80000010000 */
[C---:B------:R-:W-:Y:S04]  /*8fb0*/  HMMA.16816.F32.BF16 R12, R132.reuse, R148, R12 ;  /* 0x00000094840c723c */ /* 0x040fe8000004180c */
[----:B------:R-:W-:Y:S04]  /*8fc0*/  FADD.FTZ R199, R207, R199 ;  /* 0x000000c7cfc77221 */ /* 0x000fe80000010000 */
[C---:B------:R-:W-:Y:S01]  /*8fd0*/  HMMA.16816.F32.BF16 R16, R132.reuse, R150, R16 ;  /* 0x000000968410723c */ /* 0x040fe20000041810 */
[----:B------:R-:W-:Y:S03]  /*8fe0*/  LDSM.16.MT88.4 R148, [R232+0x17000] ;  /* 0x01700000e894783b */ /* 0x000fe60000004200 */
[----:B----4-:R-:W-:Y:S04]  /*8ff0*/  FADD.FTZ R199, R166, R199 ;  /* 0x000000c7a6c77221 */ /* 0x010fe80000010000 */
[C---:B-----5:R-:W-:Y:S04]  /*9000*/  HMMA.16816.F32.BF16 R20, R132.reuse, R136, R20 ;  /* 0x000000888414723c */ /* 0x060fe80000041814 */
[----:B------:R-:W-:Y:S04]  /*9010*/  FADD.FTZ R251, R165, R199 ;  /* 0x000000c7a5fb7221 */ /* 0x000fe80000010000 */
        /* <DEDUP_REMOVED lines=13> */
[C---:B------:R-:W-:Y:S01]  /*90f0*/  F2FP.BF16.PACK_AB R168, R190.reuse, R189 ;  /* 0x000000bdbea8723e */ /* 0x040fe200000010ff */
[C---:B------:R-:W-:Y:S04]  /*9100*/  HMMA.16816.F32.BF16 R64, R132.reuse, R170, R64 ;  /* 0x000000aa8440723c */ /* 0x040fe80000041840 */
[----:B------:R-:W-:Y:S01]  /*9110*/  F2FP.BF16.PACK_AB R169, R207, R188 ;  /* 0x000000bccfa9723e */ /* 0x000fe200000010ff */
[----:B------:R-:W-:Y:S02]  /*9120*/  FADD.FTZ R189, R189, R203 ;  /* 0x000000cbbdbd7221 */ /* 0x000fe40000010000 */
[----:B------:R-:W-:Y:S01]  /*9130*/  F2FP.BF16.PACK_AB R170, R187, R208 ;  /* 0x000000d0bbaa723e */ /* 0x000fe200000010ff */
[C---:B------:R-:W-:Y:S04]  /*9140*/  HMMA.16816.F32.BF16 R68, R132.reuse, R172, R68 ;  /* 0x000000ac8444723c */ /* 0x040fe80000041844 */
[----:B------:R-:W-:Y:S01]  /*9150*/  F2FP.BF16.PACK_AB R171, R165, R166 ;  /* 0x000000a6a5ab723e */ /* 0x000fe200000010ff */
[----:B------:R-:W-:Y:S03]  /*9160*/  FADD.FTZ R189, R190, R189 ;  /* 0x000000bdbebd7221 */ /* 0x000fe60000010000 */
[C---:B------:R-:W-:Y:S01]  /*9170*/  HMMA.16816.F32.BF16 R72, R132.reuse, R174, R72 ;  /* 0x000000ae8448723c */ /* 0x040fe20000041848 */
[----:B------:R-:W-:Y:S03]  /*9180*/  LDSM.16.MT88.4 R172, [R228+0x11800] ;  /* 0x01180000e4ac783b */ /* 0x000fe60000004200 */
[----:B------:R-:W-:Y:S04]  /*9190*/  FADD.FTZ R189, R208, R189 ;  /* 0x000000bdd0bd7221 */ /* 0x000fe80000010000 */
[C---:B--2---:R-:W-:Y:S04]  /*91a0*/  HMMA.16816.F32.BF16 R76, R132.reuse, R140, R76 ;  /* 0x0000008c844c723c */ /* 0x044fe8000004184c */
[----:B------:R-:W-:Y:S04]  /*91b0*/  FADD.FTZ R252, R187, R189 ;  /* 0x000000bdbbfc7221 */ /* 0x000fe80000010000 */
        /* <DEDUP_REMOVED lines=15> */
[C---:B------:R-:W-:Y:S08]  /*92b0*/  HMMA.16816.F32.BF16 R120, R132.reuse, R138, R120 ;  /* 0x0000008a8478723c */ /* 0x040ff00000041878 */
[C---:B-1----:R-:W-:Y:S08]  /*92c0*/  HMMA.16816.F32.BF16 R124, R132.reuse, R144, R124 ;  /* 0x00000090847c723c */ /* 0x042ff0000004187c */
[----:B------:R-:W-:Y:S08]  /*92d0*/  HMMA.16816.F32.BF16 R128, R132, R146, R128 ;  /* 0x000000928480723c */ /* 0x000ff00000041880 */
[C---:B------:R-:W-:Y:S01]  /*92e0*/  HMMA.16816.F32.BF16 R160, R168.reuse, R156, R4 ;  /* 0x0000009ca8a0723c */ /* 0x040fe20000041804 */
[----:B------:R-:W1:Y:S07]  /*92f0*/  LDSM.16.MT88.4 R4, [R232+0x13800] ;  /* 0x01380000e804783b */ /* 0x000e6e0000004200 */
[C---:B------:R-:W-:Y:S01]  /*9300*/  HMMA.16816.F32.BF16 R156, R168.reuse, R158, R8 ;  /* 0x0000009ea89c723c */ /* 0x040fe20000041808 */
[----:B------:R-:W3:Y:S07]  /*9310*/  LDSM.16.MT88.4 R8, [R230+0x13800] ;  /* 0x01380000e608783b */ /* 0x000eee0000004200 */
[C---:B----4-:R-:W-:Y:S01]  /*9320*/  HMMA.16816.F32.BF16 R152, R168.reuse, R148, R12 ;  /* 0x00000094a898723c */ /* 0x050fe2000004180c */
        /* <DEDUP_REMOVED lines=39> */
.L_x_3958:
[----:B------:R-:W1:Y:S01]  /*95a0*/  SHFL.BFLY PT, R2, R252, 0x2, 0x1f ;  /* 0x0c401f00fc027f89 */ /* 0x000e6200000e0000 */
[----:B------:R-:W-:Y:S01]  /*95b0*/  MOV R4, 0x3f800000 ;  /* 0x3f80000000047802 */ /* 0x000fe20000000f00 */
[----:B------:R-:W2:Y:S01]  /*95c0*/  LDC.U8 R17, c[0x0][0x328] ;  /* 0x0000ca00ff117b82 */ /* 0x000ea20000000000 */
[----:B------:R-:W-:Y:S01]  /*95d0*/  MOV R5, 0x3f800000 ;  /* 0x3f80000000057802 */ /* 0x000fe20000000f00 */
[----:B------:R-:W3:Y:S01]  /*95e0*/  SHFL.BFLY PT, R0, R251, 0x2, 0x1f ;  /* 0x0c401f00fb007f89 */ /* 0x000ee200000e0000 */
[----:B------:R-:W-:Y:S03]  /*95f0*/  BSSY B0, `(.L_x_3963) ;  /* 0x000016f000007945 */ /* 0x000fe60003800000 */
[----:B------:R-:W4:Y:S01]  /*9600*/  S2R R6, SR_TID.X ;  /* 0x0000000000067919 */ /* 0x000f220000002100 */
[----:B-1----:R-:W-:-:S02]  /*9610*/  FADD.FTZ R252, R2, R252 ;  /* 0x000000fc02fc7221 */ /* 0x002fc40000010000 */
[----:B---3--:R-:W-:-:S03]  /*9620*/  FADD.FTZ R251, R0, R251 ;  /* 0x000000fb00fb7221 */ /* 0x008fc60000010000 */
[----:B------:R-:W1:Y:S01]  /*9630*/  SHFL.BFLY PT, R2, R252, 0x1, 0x1f ;  /* 0x0c201f00fc027f89 */ /* 0x000e6200000e0000 */
[----:B----4-:R-:W-:-:S03]  /*9640*/  SHF.R.S32.HI R7, RZ, 0x1f, R6 ;  /* 0x0000001fff077819 */ /* 0x010fc60000011406 */
[----:B------:R-:W3:Y:S01]  /*9650*/  SHFL.BFLY PT, R0, R251, 0x1, 0x1f ;  /* 0x0c201f00fb007f89 */ /* 0x000ee200000e0000 */
[CC--:B------:R-:W-:Y:S02]  /*9660*/  LEA.HI R8, R7.reuse, R6.reuse, RZ, 0x2 ;  /* 0x0000000607087211 */ /* 0x0c0fe400078f10ff */
[----:B------:R-:W-:Y:S02]  /*9670*/  LEA.HI R7, R7, R6, RZ, 0x5 ;  /* 0x0000000607077211 */ /* 0x000fe400078f28ff */
[--C-:B------:R-:W-:Y:S02]  /*9680*/  SHF.R.S32.HI R10, RZ, 0x2, R8.reuse ;  /* 0x00000002ff0a7819 */ /* 0x100fe40000011408 */
[----:B------:R-:W-:Y:S02]  /*9690*/  SHF.R.S32.HI R9, RZ, 0x1f, R8 ;  /* 0x0000001fff097819 */ /* 0x000fe40000011408 */
[----:B------:R-:W-:Y:S02]  /*96a0*/  LOP3.LUT R8, R8, 0x3ffffffc, RZ, 0xc0, !PT ;  /* 0x3ffffffc08087812 */ /* 0x000fe400078ec0ff */
[----:B------:R-:W-:-:S02]  /*96b0*/  LEA.HI R9, R9, R10, RZ, 0x3 ;  /* 0x0000000a09097211 */ /* 0x000fc400078f18ff */
[----:B------:R-:W-:Y:S02]  /*96c0*/  IADD3 R8, -R8, R6, RZ ;  /* 0x0000000608087210 */ /* 0x000fe40007ffe1ff */
[----:B------:R-:W-:Y:S01]  /*96d0*/  LOP3.LUT R9, R9, 0xfffffff8, RZ, 0xc0, !PT ;  /* 0xfffffff809097812 */ /* 0x000fe200078ec0ff */
[----:B-1----:R-:W-:-:S03]  /*96e0*/  FADD.FTZ R2, R252, R2 ;  /* 0x00000002fc027221 */ /* 0x002fc60000010000 */
[----:B------:R-:W-:Y:S02]  /*96f0*/  IADD3 R9, R10, -R9, RZ ;  /* 0x800000090a097210 */ /* 0x000fe40007ffe0ff */
[----:B------:R-:W-:Y:S01]  /*9700*/  SHF.R.S32.HI R10, RZ, 0x5, R7 ;  /* 0x00000005ff0a7819 */ /* 0x000fe20000011407 */
[----:B---3--:R-:W-:Y:S01]  /*9710*/  FADD.FTZ R0, R251, R0 ;  /* 0x00000000fb007221 */ /* 0x008fe20000010000 */
[----:B------:R-:W-:Y:S02]  /*9720*/  FSETP.NE.FTZ.AND P3, PT, R2, RZ, PT ;  /* 0x000000ff0200720b */ /* 0x000fe40003f75000 */
[----:B------:R-:W-:Y:S02]  /*9730*/  SHF.L.U32 R11, R9, 0x6, RZ ;  /* 0x00000006090b7819 */ /* 0x000fe400000006ff */
[----:B------:R-:W-:Y:S02]  /*9740*/  FSETP.NE.FTZ.AND P0, PT, R0, RZ, PT ;  /* 0x000000ff0000720b */ /* 0x000fe40003f15000 */
[----:B------:R-:W-:-:S02]  /*9750*/  LOP3.LUT R11, R11, 0x1c0, RZ, 0xc0, !PT ;  /* 0x000001c00b0b7812 */ /* 0x000fc400078ec0ff */
[----:B------:R-:W-:Y:S02]  /*9760*/  LOP3.LUT R12, R9, 0x1, RZ, 0xc0, !PT ;  /* 0x00000001090c7812 */ /* 0x000fe400078ec0ff */
[----:B------:R-:W-:Y:S02]  /*9770*/  LEA R8, R10, R8, 0x9 ;  /* 0x000000080a087211 */ /* 0x000fe400078e48ff */
[----:B------:R-:W-:Y:S01]  /*9780*/  LEA.HI R11, R11, R11, RZ, 0x1d ;  /* 0x0000000b0b0b7211 */ /* 0x000fe200078fe8ff */
[----:B------:R-:W1:Y:S01]  /*9790*/  @P3 MUFU.RCP R4, R2 ;  /* 0x0000000200043308 */ /* 0x000e620000001000 */
[----:B------:R-:W-:Y:S02]  /*97a0*/  ISETP.NE.U32.AND P4, PT, R12, 0x1, PT ;  /* 0x000000010c00780c */ /* 0x000fe40003f85070 */
[----:B------:R-:W-:Y:S02]  /*97b0*/  LEA R8, R8, R11, 0x1 ;  /* 0x0000000b08087211 */ /* 0x000fe400078e08ff */
[----:B------:R-:W-:-:S02]  /*97c0*/  R2P PR, R9, 0x6 ;  /* 0x0000000609007804 */ /* 0x000fc40000000000 */
[----:B------:R-:W-:Y:S01]  /*97d0*/  SHF.L.U32 R8, R8, 0x1, RZ ;  /* 0x0000000108087819 */ /* 0x000fe200000006ff */
[----:B------:R-:W3:Y:S01]  /*97e0*/  @P0 MUFU.RCP R5, R0 ;  /* 0x0000000000050308 */ /* 0x000ee20000001000 */
[----:B------:R-:W-:Y:S02]  /*97f0*/  MOV R11, 0x20 ;  /* 0x00000020000b7802 */ /* 0x000fe40000000f00 */
[C---:B------:R-:W-:Y:S02]  /*9800*/  IADD3 R9, R8.reuse, -0x10, RZ ;  /* 0xfffffff008097810 */ /* 0x040fe40007ffe0ff */
[----:B------:R-:W-:Y:S02]  /*9810*/  SEL R11, R11, 0xffffffe0, !P1 ;  /* 0xffffffe00b0b7807 */ /* 0x000fe40004800000 */
[----:B------:R-:W-:Y:S01]  /*9820*/  @P4 IADD3 R9, R8, 0x10, RZ ;  /* 0x0000001008094810 */ /* 0x000fe20007ffe0ff */
[----:B-1----:R-:W-:Y:S01]  /*9830*/  FMUL.FTZ R160, R4, R160 ;  /* 0x000000a004a07220 */ /* 0x002fe20000410000 */
[----:B------:R-:W-:Y:S01]  /*9840*/  IADD3 R12, R8, R11, RZ ;  /* 0x0000000b080c7210 */ /* 0x000fe20007ffe0ff */
[C---:B------:R-:W-:Y:S01]  /*9850*/  FMUL.FTZ R161, R4.reuse, R161 ;  /* 0x000000a104a17220 */ /* 0x040fe20000410000 */
[----:B------:R-:W-:Y:S01]  /*9860*/  IADD3 R11, R11, R9, RZ ;  /* 0x000000090b0b7210 */ /* 0x000fe20007ffe0ff */
[C---:B------:R-:W-:Y:S01]  /*9870*/  FMUL.FTZ R156, R4.reuse, R156 ;  /* 0x0000009c049c7220 */ /* 0x040fe20000410000 */
[----:B--2---:R-:W-:Y:S01]  /*9880*/  ISETP.NE.AND P4, PT, R17, RZ, PT ;  /* 0x000000ff1100720c */ /* 0x004fe20003f85270 */
[C---:B------:R-:W-:Y:S01]  /*9890*/  FMUL.FTZ R157, R4.reuse, R157 ;  /* 0x0000009d049d7220 */ /* 0x040fe20000410000 */
[----:B------:R-:W-:Y:S01]  /*98a0*/  F2FP.BF16.PACK_AB R160, R161, R160 ;  /* 0x000000a0a1a0723e */ /* 0x000fe200000010ff */
[----:B------:R-:W-:Y:S01]  /*98b0*/  FMUL.FTZ R152, R4, R152 ;  /* 0x0000009804987220 */ /* 0x000fe20000410000 */
[----:B------:R-:W-:Y:S01]  /*98c0*/  ISETP.NE.OR P1, PT, R240, -0x1, !P4 ;  /* 0xfffffffff000780c */ /* 0x000fe20006725670 */
[C---:B------:R-:W-:Y:S01]  /*98d0*/  FMUL.FTZ R153, R4.reuse, R153 ;  /* 0x0000009904997220 */ /* 0x040fe20000410000 */
[----:B------:R-:W-:Y:S01]  /*98e0*/  F2FP.BF16.PACK_AB R156, R157, R156 ;  /* 0x0000009c9d9c723e */ /* 0x000fe200000010ff */
[C---:B------:R-:W-:Y:S01]  /*98f0*/  FMUL.FTZ R148, R4.reuse, R148 ;  /* 0x0000009404947220 */ /* 0x040fe20000410000 */
[----:B------:R-:W-:Y:S01]  /*9900*/  STS [R8], R160 ;  /* 0x000000a008007388 */ /* 0x000fe20000000800 */
[C---:B------:R-:W-:Y:S01]  /*9910*/  FMUL.FTZ R149, R4.reuse, R149 ;  /* 0x0000009504957220 */ /* 0x040fe20000410000 */
[----:B------:R-:W-:Y:S01]  /*9920*/  F2FP.BF16.PACK_AB R152, R153, R152 ;  /* 0x000000989998723e */ /* 0x000fe200000010ff */
[C---:B------:R-:W-:Y:S01]  /*9930*/  FMUL.FTZ R144, R4.reuse, R144 ;  /* 0x0000009004907220 */ /* 0x040fe20000410000 */
[----:B------:R-:W-:Y:S01]  /*9940*/  LOP3.LUT R7, R7, 0xffffffe0, RZ, 0xc0, !PT ;  /* 0xffffffe007077812 */ /* 0x000fe200078ec0ff */
[C---:B------:R-:W-:Y:S01]  /*9950*/  FMUL.FTZ R145, R4.reuse, R145 ;  /* 0x0000009104917220 */ /* 0x040fe20000410000 */
[----:B------:R-:W-:Y:S01]  /*9960*/  F2FP.BF16.PACK_AB R148, R149, R148 ;  /* 0x000000949594723e */ /* 0x000fe200000010ff */
[C---:B------:R-:W-:Y:S01]  /*9970*/  FMUL.FTZ R140, R4.reuse, R140 ;  /* 0x0000008c048c7220 */ /* 0x040fe20000410000 */
[----:B------:R-:W1:Y:S01]  /*9980*/  @P3 MUFU.LG2 R2, R2 ;  /* 0x0000000200023308 */ /* 0x000e620000000c00 */
[C---:B------:R-:W-:Y:S01]  /*9990*/  FMUL.FTZ R141, R4.reuse, R141 ;  /* 0x0000008d048d7220 */ /* 0x040fe20000410000 */
[----:B------:R-:W-:Y:S01]  /*99a0*/  F2FP.BF16.PACK_AB R144, R145, R144 ;  /* 0x000000909190723e */ /* 0x000fe200000010ff */
[C---:B------:R-:W-:Y:S01]  /*99b0*/  FMUL.FTZ R136, R4.reuse, R136 ;  /* 0x0000008804887220 */ /* 0x040fe20000410000 */
[----:B------:R-:W-:Y:S01]  /*99c0*/  IADD3 R7, -R7, R6, RZ ;  /* 0x0000000607077210 */ /* 0x000fe20007ffe1ff */
[C---:B------:R-:W-:Y:S01]  /*99d0*/  FMUL.FTZ R137, R4.reuse, R137 ;  /* 0x0000008904897220 */ /* 0x040fe20000410000 */
[----:B------:R-:W-:Y:S01]  /*99e0*/  F2FP.BF16.PACK_AB R140, R141, R140 ;  /* 0x0000008c8d8c723e */ /* 0x000fe200000010ff */
[C---:B------:R-:W-:Y:S01]  /*99f0*/  FMUL.FTZ R132, R4.reuse, R132 ;  /* 0x0000008404847220 */ /* 0x040fe20000410000 */
[----:B------:R-:W2:Y:S01]  /*9a00*/  @P0 MUFU.LG2 R0, R0 ;  /* 0x0000000000000308 */ /* 0x000ea20000000c00 */
[C---:B------:R-:W-:Y:S01]  /*9a10*/  FMUL.FTZ R133, R4.reuse, R133 ;  /* 0x0000008504857220 */ /* 0x040fe20000410000 */
[----:B------:R-:W-:Y:S01]  /*9a20*/  F2FP.BF16.PACK_AB R136, R137, R136 ;  /* 0x000000888988723e */ /* 0x000fe200000010ff */
[C---:B------:R-:W-:Y:S01]  /*9a30*/  FMUL.FTZ R36, R4.reuse, R36 ;  /* 0x0000002404247220 */ /* 0x040fe20000410000 */
[----:B------:R-:W-:Y:S01]  /*9a40*/  SHF.R.S32.HI R6, RZ, 0x1f, R7 ;  /* 0x0000001fff067819 */ /* 0x000fe20000011407 */
[C---:B------:R-:W-:Y:S01]  /*9a50*/  FMUL.FTZ R37, R4.reuse, R37 ;  /* 0x0000002504257220 */ /* 0x040fe20000410000 */
[----:B------:R-:W-:Y:S01]  /*9a60*/  F2FP.BF16.PACK_AB R132, R133, R132 ;  /* 0x000000848584723e */ /* 0x000fe200000010ff */
[----:B------:R-:W-:Y:S01]  /*9a70*/  FMUL.FTZ R40, R4, R40 ;  /* 0x0000002804287220 */ /* 0x000fe20000410000 */
[----:B------:R-:W-:Y:S01]  /*9a80*/  LEA.HI R6, R6, R7, RZ, 0x2 ;  /* 0x0000000706067211 */ /* 0x000fe200078f10ff */
[C---:B------:R-:W-:Y:S01]  /*9a90*/  FMUL.FTZ R41, R4.reuse, R41 ;  /* 0x0000002904297220 */ /* 0x040fe20000410000 */
[----:B------:R-:W-:Y:S01]  /*9aa0*/  F2FP.BF16.PACK_AB R36, R37, R36 ;  /* 0x000000242524723e */ /* 0x000fe200000010ff */
[C---:B------:R-:W-:Y:S01]  /*9ab0*/  FMUL.FTZ R44, R4.reuse, R44 ;  /* 0x0000002c042c7220 */ /* 0x040fe20000410000 */
[----:B------:R-:W-:Y:S01]  /*9ac0*/  SHF.R.S32.HI R6, RZ, 0x2, R6 ;  /* 0x00000002ff067819 */ /* 0x000fe20000011406 */
        /* <DEDUP_REMOVED lines=63> */
[----:B------:R-:W-:Y:S01]  /*9ec0*/  FMUL.FTZ R4, R4, R129 ;  /* 0x0000008104047220 */ /* 0x000fe20000410000 */
[----:B------:R-:W-:Y:S01]  /*9ed0*/  F2FP.BF16.PACK_AB R124, R125, R124 ;  /* 0x0000007c7d7c723e */ /* 0x000fe200000010ff */
[----:B---3--:R-:W-:-:S02]  /*9ee0*/  FMUL.FTZ R163, R5, R163 ;  /* 0x000000a305a37220 */ /* 0x008fc40000410000 */
        /* <DEDUP_REMOVED lines=128> */
[----:B------:R-:W-:Y:S01]  /*a6f0*/  F2FP.BF16.PACK_AB R126, R127, R126 ;  /* 0x0000007e7f7e723e */ /* 0x000fe200000010ff */
[----:B--2---:R-:W-:Y:S01]  /*a700*/  @P0 FMUL.FTZ R0, R0, 0.69314718246459960938 ;  /* 0x3f31721800000820 */ /* 0x004fe20000410000 */
[----:B------:R-:W-:Y:S01]  /*a710*/  F2FP.BF16.PACK_AB R5, R131, R5 ;  /* 0x000000058305723e */ /* 0x000fe200000010ff */
[----:B------:R-:W-:Y:S01]  /*a720*/  STS [R15+0x2000], R60 ;  /* 0x0020003c0f007388 */ /* 0x000fe20000000800 */
[----:B------:R-:W-:-:S03]  /*a730*/  ISETP.NE.AND P2, PT, R240, -0x1, PT ;  /* 0xfffffffff000780c */ /* 0x000fc60003f45270 */
        /* <DEDUP_REMOVED lines=14> */
[----:B-1----:R-:W-:-:S03]  /*a820*/  @P2 IMAD.WIDE.U32 R76, R240, c[0x0][0x1e8], RZ ;  /* 0x00007a00f04c2a25 */ /* 0x002fc600078e00ff */
        /* <DEDUP_REMOVED lines=14> */
[----:B------:R-:W-:Y:S01]  /*a910*/  STS [R13+0x6400], R118 ;  /* 0x006400760d007388 */ /* 0x000fe20000000800 */
[----:B-1----:R-:W-:-:S03]  /*a920*/  @P2 IMAD R9, R240, c[0x0][0x1ec], R77 ;  /* 0x00007b00f0092a24 */ /* 0x002fc600078e024d */
[----:B------:R-:W-:Y:S04]  /*a930*/  STS [R14+0x6000], R120 ;  /* 0x006000780e007388 */ /* 0x000fe80000000800 */
[----:B------:R-:W-:Y:S04]  /*a940*/  STS [R14+0x6400], R122 ;  /* 0x0064007a0e007388 */ /* 0x000fe80000000800 */
[----:B------:R-:W-:Y:S04]  /*a950*/  STS [R15+0x6000], R124 ;  /* 0x0060007c0f007388 */ /* 0x000fe80000000800 */
[----:B------:R-:W-:Y:S01]  /*a960*/  STS [R15+0x6400], R126 ;  /* 0x0064007e0f007388 */ /* 0x000fe20000000800 */
[----:B--2---:R-:W-:-:S02]  /*a970*/  @P2 MOV R11, R76 ;  /* 0x0000004c000b2202 */ /* 0x004fc40000000f00 */
[----:B------:R-:W-:Y:S01]  /*a980*/  SHF.R.S32.HI R76, RZ, 0x1f, R10 ;  /* 0x0000001fff4c7819 */ /* 0x000fe2000001140a */
[----:B------:R-:W-:Y:S03]  /*a990*/  STS [R16+0x6000], R128 ;  /* 0x0060008010007388 */ /* 0x000fe60000000800 */
[-C--:B------:R-:W-:Y:S01]  /*a9a0*/  LEA.HI R76, R76, R10.reuse, RZ, 0x2 ;  /* 0x0000000a4c4c7211 */ /* 0x080fe200078f10ff */
[----:B------:R1:W-:Y:S03]  /*a9b0*/  STS [R16+0x6400], R5 ;  /* 0x0064000510007388 */ /* 0x0003e60000000800 */
[----:B------:R-:W-:Y:S01]  /*a9c0*/  LOP3.LUT R76, R76, 0xffffffc, RZ, 0xc0, !PT ;  /* 0x0ffffffc4c4c7812 */ /* 0x000fe200078ec0ff */
[----:B------:R-:W-:Y:S03]  /*a9d0*/  BAR.SYNC.DEFER_BLOCKING 0x0 ;  /* 0x0000000000007b1d */ /* 0x000fe60000010000 */
[----:B------:R-:W-:-:S03]  /*a9e0*/  IADD3 R76, -R76, R10, RZ ;  /* 0x0000000a4c4c7210 */ /* 0x000fc60007ffe1ff */
[----:B------:R-:W2:Y:S01]  /*a9f0*/  S2R R4, SR_CTAID.Y ;  /* 0x0000000000047919 */ /* 0x000ea20000002600 */
[----:B------:R-:W-:-:S03]  /*aa00*/  LEA R6, R76, R6, 0x4 ;  /* 0x000000064c067211 */ /* 0x000fc600078e20ff */
[----:B-1----:R-:W1:Y:S04]  /*aa10*/  S2R R5, SR_CTAID.Z ;  /* 0x0000000000057919 */ /* 0x002e680000002700 */
[----:B------:R3:W4:Y:S04]  /*aa20*/  LDS.128 R68, [R241] ;  /* 0x00000000f1447984 */ /* 0x0007280000000c00 */
[----:B------:R3:W3:Y:S01]  /*aa30*/  LDS.128 R64, [R241+0x800] ;  /* 0x00080000f1407984 */ /* 0x0006e20000000c00 */
[----:B--2---:R-:W-:Y:S01]  /*aa40*/  @!P2 SHF.R.S32.HI R8, RZ, 0x1f, R4 ;  /* 0x0000001fff08a819 */ /* 0x004fe20000011404 */
[C---:B------:R-:W-:Y:S01]  /*aa50*/  @!P1 IMAD R240, R4.reuse, c[0x0][0x214], RZ ;  /* 0x0000850004f09a24 */ /* 0x040fe200078e02ff */
[----:B------:R-:W-:Y:S01]  /*aa60*/  LOP3.LUT P1, RZ, R7, 0x3, RZ, 0xc0, !PT ;  /* 0x0000000307ff7812 */ /* 0x000fe2000782c0ff */
[----:B------:R2:W2:Y:S01]  /*aa70*/  LDS.128 R60, [R241+0x1000] ;  /* 0x00100000f13c7984 */ /* 0x0004a20000000c00 */
[----:B------:R-:W-:Y:S01]  /*aa80*/  @!P2 IMAD.WIDE.U32 R78, R4, c[0x0][0x1e0], RZ ;  /* 0x00007800044eaa25 */ /* 0x000fe200078e00ff */
[----:B------:R-:W-:-:S02]  /*aa90*/  MOV R7, 0x7f800000 ;  /* 0x7f80000000077802 */ /* 0x000fc40000000f00 */
[----:B------:R2:W2:Y:S01]  /*aaa0*/  LDS.128 R56, [R241+0x1800] ;  /* 0x00180000f1387984 */ /* 0x0004a20000000c00 */
[----:B------:R-:W-:Y:S01]  /*aab0*/  @!P2 IMAD R8, R8, c[0x0][0x1e0], RZ ;  /* 0x000078000808aa24 */ /* 0x000fe200078e02ff */
[----:B------:R-:W-:Y:S01]  /*aac0*/  @!P2 MOV R11, R78 ;  /* 0x0000004e000ba202 */ /* 0x000fe20000000f00 */
[----:B------:R-:W-:Y:S01]  /*aad0*/  @P3 FFMA.FTZ R7, R164, c[0x0][0x238], R2 ;  /* 0x00008e00a4073a23 */ /* 0x000fe20000010002 */
[----:B------:R2:W2:Y:S01]  /*aae0*/  LDS.128 R52, [R241+0x2000] ;  /* 0x00200000f1347984 */ /* 0x0004a20000000c00 */
[----:B------:R-:W-:-:S03]  /*aaf0*/  @!P2 IMAD R8, R4, c[0x0][0x1e4], R8 ;  /* 0x000079000408aa24 */ /* 0x000fc600078e0208 */
[----:B------:R2:W2:Y:S01]  /*ab00*/  LDS.128 R48, [R241+0x2800] ;  /* 0x00280000f1307984 */ /* 0x0004a20000000c00 */
[----:B-1----:R-:W-:Y:S01]  /*ab10*/  @!P4 IMAD R4, R4, c[0x0][0x1c0], R5 ;  /* 0x000070000404ca24 */ /* 0x002fe200078e0205 */
[----:B------:R-:W-:Y:S01]  /*ab20*/  @!P2 IADD3 R9, R79, R8, RZ ;  /* 0x000000084f09a210 */ /* 0x000fe20007ffe0ff */
[----:B------:R-:W-:Y:S01]  /*ab30*/  @P4 IMAD R240, R5, c[0x0][0x234], R240 ;  /* 0x00008d0005f04a24 */ /* 0x000fe200078e02f0 */
[----:B------:R1:W1:Y:S01]  /*ab40*/  LDS.128 R44, [R241+0x3000] ;  /* 0x00300000f12c7984 */ /* 0x0002620000000c00 */
[----:B------:R-:W-:Y:S01]  /*ab50*/  MOV R8, 0x7f800000 ;  /* 0x7f80000000087802 */ /* 0x000fe20000000f00 */
[----:B------:R-:W-:Y:S02]  /*ab60*/  @P0 FFMA.FTZ R8, R3, c[0x0][0x238], R0 ;  /* 0x00008e0003080a23 */ /* 0x000fe40000010000 */
[----:B------:R1:W1:Y:S01]  /*ab70*/  LDS.128 R40, [R241+0x3800] ;  /* 0x00380000f1287984 */ /* 0x0002620000000c00 */
[----:B------:R-:W-:-:S03]  /*ab80*/  @!P4 IMAD R240, R4, c[0x0][0x214], RZ ;  /* 0x0000850004f0ca24 */ /* 0x000fc600078e02ff */
        /* <DEDUP_REMOVED lines=9> */
[----:B--234-:R-:W2:Y:S01]  /*ac20*/  S2R R0, SR_CTAID.X ;  /* 0x0000000000007919 */ /* 0x01cea20000002500 */
[----:B------:R-:W-:-:S02]  /*ac30*/  IADD3 R3, R6, 0x8, RZ ;  /* 0x0000000806037810 */ /* 0x000fc40007ffe0ff */
[-C--:B------:R-:W-:Y:S02]  /*ac40*/  ISETP.GE.AND P2, PT, R6, R239.reuse, PT ;  /* 0x000000ef0600720c */ /* 0x080fe40003f46270 */
[----:B------:R-:W-:Y:S01]  /*ac50*/  ISETP.GE.AND P1, PT, R3, R239, PT ;  /* 0x000000ef0300720c */ /* 0x000fe20003f26270 */
[----:B--2---:R-:W-:-:S05]  /*ac60*/  IMAD R240, R0, 0x40, R240 ;  /* 0x0000004000f07824 */ /* 0x004fca00078e02f0 */
[----:B------:R-:W-:Y:S02]  /*ac70*/  SHF.R.S32.HI R2, RZ, 0x1f, R240 ;  /* 0x0000001fff027819 */ /* 0x000fe400000114f0 */
[----:B------:R-:W-:-:S04]  /*ac80*/  IADD3 R0, P0, R6, R240, RZ ;  /* 0x000000f006007210 */ /* 0x000fc80007f1e0ff */
[----:B------:R-:W-:Y:S02]  /*ac90*/  LEA.HI.X.SX32 R2, R6, R2, 0x1, P0 ;  /* 0x0000000206027211 */ /* 0x000fe400000f0eff */
[----:B------:R-:W-:-:S04]  /*aca0*/  LEA R76, P0, R0, c[0x0][0x200], 0x2 ;  /* 0x00008000004c7a11 */ /* 0x000fc800078010ff */
[----:B------:R-:W-:-:S05]  /*acb0*/  LEA.HI.X R77, R0, c[0x0][0x204], R2, 0x2, P0 ;  /* 0x00008100004d7a11 */ /* 0x000fca00000f1402 */
[----:B------:R2:W-:Y:S04]  /*acc0*/  @!P2 STG.E [R76.64], R7 ;  /* 0x000000074c00a986 */ /* 0x0005e8000c10190c */
[----:B------:R2:W-:Y:S02]  /*acd0*/  @!P1 STG.E [R76.64+0x20], R8 ;  /* 0x000020084c009986 */ /* 0x0005e4000c10190c */
.L_x_3964:
[----:B--234-:R-:W-:Y:S05]  /*ace0*/  BSYNC B0 ;  /* 0x0000000000007941 */ /* 0x01cfea0003800000 */
.L_x_3963:
[----:B------:R-:W2:Y:S01]  /*acf0*/  S2R R3, SR_TID.X ;  /* 0x0000000000037919 */ /* 0x000ea20000002100 */
[----:B------:R-:W-:Y:S03]  /*ad00*/  BSSY B0, `(.L_x_3965) ;  /* 0x0000023000007945 */ /* 0x000fe60003800000 */
[----:B------:R-:W3:Y:S01]  /*ad10*/  S2R R4, SR_CTAID.X ;  /* 0x0000000000047919 */ /* 0x000ee20000002500 */
[----:B--2---:R-:W-:-:S04]  /*ad20*/  SHF.R.S32.HI R2, RZ, 0x1f, R3 ;  /* 0x0000001fff027819 */ /* 0x004fc80000011403 */
[----:B------:R-:W-:Y:S01]  /*ad30*/  LEA.HI R2, R2, R3, RZ, 0x3 ;  /* 0x0000000302027211 */ /* 0x000fe200078f18ff */
[----:B---3--:R-:W-:-:S03]  /*ad40*/  IMAD.SHL.U32 R4, R4, 0x40, RZ ;  /* 0x0000004004047824 */ /* 0x008fc600078e00ff */
[----:B------:R-:W-:Y:S02]  /*ad50*/  LOP3.LUT R0, R2, 0xfffffff8, RZ, 0xc0, !PT ;  /* 0xfffffff802007812 */ /* 0x000fe400078ec0ff */
[----:B------:R-:W-:-:S03]  /*ad60*/  SHF.R.S32.HI R2, RZ, 0x3, R2 ;  /* 0x00000003ff027819 */ /* 0x000fc60000011402 */
[----:B------:R-:W-:Y:S01]  /*ad70*/  IMAD.IADD R0, R3, 0x1, -R0 ;  /* 0x0000000103007824 */ /* 0x000fe200078e0a00 */
[----:B------:R-:W-:-:S03]  /*ad80*/  SHF.R.S32.HI R3, RZ, 0x1f, R5 ;  /* 0x0000001fff037819 */ /* 0x000fc60000011405 */
[----:B------:R-:W-:Y:S01]  /*ad90*/  IMAD.SHL.U32 R6, R0, 0x8, RZ ;  /* 0x0000000800067824 */ /* 0x000fe200078e00ff */
[----:B------:R-:W-:Y:S01]  /*ada0*/  SHF.R.S32.HI R0, RZ, 0x1f, R4 ;  /* 0x0000001fff007819 */ /* 0x000fe20000011404 */
[----:B------:R-:W-:-:S03]  /*adb0*/  IMAD R3, R3, c[0x0][0x1f0], RZ ;  /* 0x00007c0003037a24 */ /* 0x000fc600078e02ff */
[--C-:B------:R-:W-:Y:S01]  /*adc0*/  SHF.R.S32.HI R7, RZ, 0x1f, R6.reuse ;  /* 0x0000001fff077819 */ /* 0x100fe20000011406 */
[----:B------:R-:W-:Y:S02]  /*add0*/  IMAD R0, R0, c[0x0][0x1e8], RZ ;  /* 0x00007a0000007a24 */ /* 0x000fe400078e02ff */
[----:B------:R-:W-:Y:S02]  /*ade0*/  IMAD R3, R5, c[0x0][0x1f4], R3 ;  /* 0x00007d0005037a24 */ /* 0x000fe400078e0203 */
[----:B------:R-:W-:-:S04]  /*adf0*/  IMAD.WIDE.U32 R6, R4, c[0x0][0x1e8], R6 ;  /* 0x00007a0004067a25 */ /* 0x000fc800078e0006 */
[----:B------:R-:W-:Y:S01]  /*ae00*/  IMAD R0, R4, c[0x0][0x1ec], R0 ;  /* 0x00007b0004007a24 */ /* 0x000fe200078e0200 */
[----:B------:R-:W-:-:S04]  /*ae10*/  IADD3 R6, P0, R11, R6, RZ ;  /* 0x000000060b067210 */ /* 0x000fc80007f1e0ff */
[----:B------:R-:W-:Y:S02]  /*ae20*/  IADD3.X R7, R9, R0, R7, P0, !PT ;  /* 0x0000000009077210 */ /* 0x000fe400007fe407 */
[----:B------:R-:W-:Y:S02]  /*ae30*/  ISETP.GE.AND P0, PT, R2, R239, PT ;  /* 0x000000ef0200720c */ /* 0x000fe40003f06270 */
[----:B------:R-:W-:Y:S01]  /*ae40*/  SHF.R.S32.HI R0, RZ, 0x1f, R2 ;  /* 0x0000001fff007819 */ /* 0x000fe20000011402 */
        /* <DEDUP_REMOVED lines=11> */
[----:B------:R2:W-:Y:S04]  /*af00*/  STG.E.128 [R10.64+0x80], R52 ;  /* 0x000080340a007986 */ /* 0x0005e8000c101d0c */
[----:B-1----:R2:W-:Y:S04]  /*af10*/  STG.E.128 [R10.64+0x100], R36 ;  /* 0x000100240a007986 */ /* 0x0025e8000c101d0c */
[----:B------:R2:W-:Y:S02]  /*af20*/  STG.E.128 [R10.64+0x180], R20 ;  /* 0x000180140a007986 */ /* 0x0005e4000c101d0c */
.L_x_3966:
[----:B------:R-:W-:Y:S05]  /*af30*/  BSYNC B0 ;  /* 0x0000000000007941 */ /* 0x000fea0003800000 */
.L_x_3965:
[----:B------:R-:W-:Y:S01]  /*af40*/  IADD3 R3, R2, 0x10, RZ ;  /* 0x0000001002037810 */ /* 0x000fe20007ffe0ff */
[----:B------:R-:W-:Y:S03]  /*af50*/  BSSY B0, `(.L_x_3967) ;  /* 0x0000011000007945 */ /* 0x000fe60003800000 */
[----:B------:R-:W-:-:S13]  /*af60*/  ISETP.GE.AND P0, PT, R3, R239, PT ;  /* 0x000000ef0300720c */ /* 0x000fda0003f06270 */
[----:B------:R-:W-:Y:S05]  /*af70*/  @P0 BRA `(.L_x_3968) ;  /* 0x000000e000000947 */ /* 0x000fea0003800000 */
[----:B------:R-:W-:Y:S01]  /*af80*/  IADD3 R4, P0, R2, 0x10, RZ ;  /* 0x0000001002047810 */ /* 0x000fe20007f1e0ff */
[----:B--2---:R-:W-:Y:S01]  /*af90*/  IMAD.MOV.U32 R10, RZ, RZ, R6 ;  /* 0x000000ffff0a7224 */ /* 0x004fe200078e0006 */
        /* <DEDUP_REMOVED lines=12> */
.L_x_3968:
[----:B------:R-:W-:Y:S05]  /*b060*/  BSYNC B0 ;  /* 0x0000000000007941 */ /* 0x000fea0003800000 */
.L_x_3967:
[----:B------:R-:W-:Y:S01]  /*b070*/  IADD3 R3, R2, 0x20, RZ ;  /* 0x0000002002037810 */ /* 0x000fe20007ffe0ff */
[----:B------:R-:W-:Y:S03]  /*b080*/  BSSY B0, `(.L_x_3969) ;  /* 0x0000011000007945 */ /* 0x000fe60003800000 */
[----:B------:R-:W-:-:S13]  /*b090*/  ISETP.GE.AND P0, PT, R3, R239, PT ;  /* 0x000000ef0300720c */ /* 0x000fda0003f06270 */
[----:B------:R-:W-:Y:S05]  /*b0a0*/  @P0 BRA `(.L_x_3970) ;  /* 0x000000e000000947 */ /* 0x000fea0003800000 */
[----:B--2---:R-:W-:Y:S01]  /*b0b0*/  IADD3 R4, P0, R2, 0x20, RZ ;  /* 0x0000002002047810 */ /* 0x004fe20007f1e0ff */
        /* <DEDUP_REMOVED lines=13> */
.L_x_3970:
[----:B------:R-:W-:Y:S05]  /*b190*/  BSYNC B0 ;  /* 0x0000000000007941 */ /* 0x000fea0003800000 */
.L_x_3969:
[----:B------:R-:W-:-:S04]  /*b1a0*/  IADD3 R3, R2, 0x30, RZ ;  /* 0x0000003002037810 */ /* 0x000fc80007ffe0ff */
[----:B------:R-:W-:-:S13]  /*b1b0*/  ISETP.GE.AND P0, PT, R3, R239, PT ;  /* 0x000000ef0300720c */ /* 0x000fda0003f06270 */
[----:B------:R-:W-:Y:S05]  /*b1c0*/  @P0 EXIT ;  /* 0x000000000000094d */ /* 0x000fea0003800000 */
        /* <DEDUP_REMOVED lines=11> */
[----:B-1----:R-:W-:Y:S04]  /*b280*/  STG.E.128 [R2.64+0x80], R40 ;  /* 0x0000802802007986 */ /* 0x002fe8000c101d0c */
[----:B------:R-:W-:Y:S04]  /*b290*/  STG.E.128 [R2.64+0x100], R24 ;  /* 0x0001001802007986 */ /* 0x000fe8000c101d0c */
[----:B------:R-:W-:Y:S01]  /*b2a0*/  STG.E.128 [R2.64+0x180], R72 ;  /* 0x0001804802007986 */ /* 0x000fe2000c101d0c */
[----:B------:R-:W-:Y:S05]  /*b2b0*/  EXIT ;  /* 0x000000000000794d */ /* 0x000fea0003800000 */
.L_x_3971:
        /* <DEDUP_REMOVED lines=12> */
.L_x_8951:


//--------------------- .text._ZN5flash24flash_fwd_splitkv_kernelI23Flash_fwd_kernel_traitsILi256ELi64ELi64ELi4ELb0ELb0EN7cutlass10bfloat16_tE19Flash_kernel_traitsILi256ELi64ELi64ELi4ES3_EELb0ELb0ELb1ELb0ELb0ELb0ELb0ELb0EEEvNS_16Flash_fwd_paramsE --------------------------
	.section	.text._ZN5flash24flash_fwd_splitkv_kernelI23Flash_fwd_kernel_traitsILi256ELi64ELi64ELi4ELb0ELb0EN7cutlass10bfloat16_tE19Flash_kernel_traitsILi256ELi64ELi64ELi4ES3_EELb0ELb0ELb1ELb0ELb0ELb0ELb0ELb0EEEvNS_16Flash_fwd_paramsE,"ax",@progbits
	.sectioninfo	@"SHI_REGISTERS=254"
	.align	128
        .global         _ZN5flash24flash_fwd_splitkv_kernelI23Flash_fwd_kernel_traitsILi256ELi64ELi64ELi4ELb0ELb0EN7cutlass10bfloat16_tE19Flash_kernel_traitsILi256ELi64ELi64ELi4ES3_EELb0ELb0ELb1ELb0ELb0ELb0ELb0ELb0EEEvNS_16Flash_fwd_paramsE
        .type           _ZN5flash24flash_fwd_splitkv_kernelI23Flash_fwd_kernel_traitsILi256ELi64ELi64ELi4ELb0ELb0EN7cutlass10bfloat16_tE19Flash_kernel_traitsILi256ELi64ELi64ELi4ES3_EELb0ELb0ELb1ELb0ELb0ELb0ELb0ELb0EEEvNS_16Flash_fwd_paramsE,@function
        .size           _ZN5flash24flash_fwd_splitkv_kernelI23Flash_fwd_kernel_traitsILi256ELi64ELi64ELi4ELb0ELb0EN7cutlass10bfloat16_tE19Flash_kernel_traitsILi256ELi64ELi64ELi4ES3_EELb0ELb0ELb1ELb0ELb0ELb0ELb0ELb0EEEvNS_16Flash_fwd_paramsE,(.L_x_8952 - _ZN5flash24flash_fwd_splitkv_kernelI23Flash_fwd_kernel_traitsILi256ELi64ELi64ELi4ELb0ELb0EN7cutlass10bfloat16_tE19Flash_kernel_traitsILi256ELi64ELi64ELi4ES3_EELb0ELb0ELb1ELb0ELb0ELb0ELb0ELb0EEEvNS_16Flash_fwd_paramsE)
        .other          _ZN5flash24flash_fwd_splitkv_kernelI23Flash_fwd_kernel_traitsILi256ELi64ELi64ELi4ELb0ELb0EN7cutlass10bfloat16_tE19Flash_kernel_traitsILi256ELi64ELi64ELi4ES3_EELb0ELb0ELb1ELb0ELb0ELb0ELb0ELb0EEEvNS_16Flash_fwd_paramsE,@"STO_CUDA_ENTRY STV_DEFAULT"
_ZN5flash24flash_fwd_splitkv_kernelI23Flash_fwd_kernel_traitsILi256ELi64ELi64ELi4ELb0ELb0EN7cutlass10bfloat16_tE19Flash_kernel_traitsILi256ELi64ELi64ELi4ES3_EELb0ELb0ELb1ELb0ELb0ELb0ELb0ELb0EEEvNS_16Flash_fwd_paramsE:
.text._ZN5flash24flash_fwd_splitkv_kernelI23Flash_fwd_kernel_traitsILi256ELi64ELi64ELi4ELb0ELb0EN7cutlass10bfloat16_tE19Flash_kernel_traitsILi256ELi64ELi64ELi4ES3_EELb0ELb0ELb1ELb0ELb0ELb0ELb0ELb0EEEvNS_16Flash_fwd_paramsE:
        /* <DEDUP_REMOVED lines=28> */
[----:B------:R-:W4:Y:S01]  /*01c0*/  @P0 LDG.E R4, [R8.64] ;  /* 0x0000002008040981 */ /* 0x000f22000c1e1900 */
[----:B------:R-:W-:Y:S01]  /*01d0*/  PLOP3.LUT P1, PT, PT, PT, UP1, 0x80, 0x0 ;  /* 0x000000000000781c */ /* 0x000fe20003f2f018 */
[----:B------:R-:W-:-:S06]  /*01e0*/  UIMAD.WIDE UR6, UR13, UR24, UR6 ;  /* 0x000000180d0672a5 */ /* 0x000fcc000f8e0206 */
[----:B------:R-:W-:Y:S01]  /*01f0*/  IMAD.U32 R2, RZ, RZ, UR6 ;  /* 0x00000006ff027e24 */ /* 0x000fe2000f8e00ff */
[----:B------:R-:W-:-:S05]  /*0200*/  MOV R3, UR7 ;  /* 0x0000000700037c02 */ /* 0x000fca0008000f00 */
[----:B------:R-:W5:Y:S01]  /*0210*/  @!P1 LDG.E R5, [R2.64] ;  /* 0x0000002002059981 */ /* 0x000f62000c1e1900 */
[----:B------:R-:W-:Y:S02]  /*0220*/  UMOV UR28, 0xffffffff ;  /* 0xffffffff001c7882 */ /* 0x000fe40000000000 */
[----:B------:R-:W-:Y:S01]  /*0230*/  UMOV UR7, URZ ;  /* 0x0000003f00077c82 */ /* 0x000fe20008000000 */
[----:B------:R-:W1:Y:S01]  /*0240*/  S2R R165, SR_TID.X ;  /* 0x0000000000a57919 */ /* 0x000e620000002100 */
        /* <DEDUP_REMOVED lines=19> */
.L_x_3972:
[----:B------:R-:W-:Y:S02]  /*0380*/  ULDC UR6, c[0x0][0x218] ;  /* 0x0000860000067ab9 */ /* 0x000fe40000000800 */
.L_x_3973:
        /* <DEDUP_REMOVED lines=40> */
[----:B------:R-:W-:Y:S01]  /*0610*/  IMAD.U32 R3, RZ, RZ, UR12 ;  /* 0x0000000cff037e24 */ /* 0x000fe2000f8e00ff */
[----:B------:R-:W-:Y:S01]  /*0620*/  ULDC.64 UR4, c[0x0][0x1e8] ;  /* 0x00007a0000047ab9 */ /* 0x000fe20000000a00 */
[----:B------:R-:W-:Y:S01]  /*0630*/  LOP3.LUT R0, R10, 0xfffffff8, RZ, 0xc0, !PT ;  /* 0xfffffff80a007812 */ /* 0x000fe200078ec0ff */
[----:B------:R-:W-:Y:S01]  /*0640*/  UIMAD UR4, UR10, UR4, URZ ;  /* 0x000000040a0472a4 */ /* 0x000fe2000f8e023f */
[----:B------:R-:W-:Y:S01]  /*0650*/  SHF.R.S32.HI R10, RZ, 0x3, R10 ;  /* 0x00000003ff0a7819 */ /* 0x000fe2000001140a */
[----:B------:R-:W-:Y:S01]  /*0660*/  UIADD3 UR27, -UR12, UR27, URZ ;  /* 0x0000001b0c1b7290 */ /* 0x000fe2000fffe13f */
[----:B------:R-:W-:Y:S01]  /*0670*/  BSSY B0, `(.L_x_3975) ;  /* 0x0000031000007945 */ /* 0x000fe20003800000 */
[----:B------:R-:W-:Y:S01]  /*0680*/  @UP0 UIMAD.WIDE.U32 UR8, UR28, UR6, URZ ;  /* 0x000000061c0802a5 */ /* 0x000fe2000f8e003f */
[----:B------:R-:W-:Y:S01]  /*0690*/  IMAD.IADD R165, R165, 0x1, -R0 ;  /* 0x00000001a5a57824 */ /* 0x000fe200078e0a00 */
[----:B------:R-:W-:-:S02]  /*06a0*/  UIMAD UR6, UR12, UR5, UR4 ;  /* 0x000000050c0672a4 */ /* 0x000fc4000f8e0204 */
        /* <DEDUP_REMOVED lines=45> */
.L_x_3976:
[----:B------:R-:W-:Y:S05]  /*0980*/  BSYNC B0 ;  /* 0x0000000000007941 */ /* 0x000fea0003800000 */
.L_x_3975:
        /* <DEDUP_REMOVED lines=22> */
.L_x_3978:
[----:B------:R-:W-:Y:S05]  /*0af0*/  BSYNC B0 ;  /* 0x0000000000007941 */ /* 0x000fea0003800000 */
.L_x_3977:
        /* <DEDUP_REMOVED lines=22> */
.L_x_3980:
[----:B------:R-:W-:Y:S05]  /*0c60*/  BSYNC B0 ;  /* 0x0000000000007941 */ /* 0x000fea0003800000 */
.L_x_3979:
        /* <DEDUP_REMOVED lines=21> */
.L_x_3982:
[----:B------:R-:W-:Y:S05]  /*0dc0*/  BSYNC B0 ;  /* 0x0000000000007941 */ /* 0x000fea0003800000 */
.L_x_3981:
        /* <DEDUP_REMOVED lines=20> */
.L_x_3974:
        /* <DEDUP_REMOVED lines=61> */
[----:B------:R-:W-:Y:S02]  /*12e0*/  IMAD.U32 R8, RZ, RZ, UR4 ;  /* 0x00000004ff087e24 */ /* 0x000fe4000f8e00ff */
[----:B------:R-:W-:Y:S01]  /*12f0*/  IMAD.U32 R9, RZ, RZ, UR5 ;  /* 0x00000005ff097e24 */ /* 0x000fe2000f8e00ff */
        /* <DEDUP_REMOVED lines=15> */
[----:B-1----:R-:W-:Y:S01]  /*13f0*/  IADD3 R3, RZ, -R7, RZ ;  /* 0x80000007ff037210 */ /* 0x002fe20007ffe0ff */
[----:B------:R-:W-:-:S04]  /*1400*/  IMAD.MOV.U32 R6, RZ, RZ, RZ ;  /* 0x000000ffff067224 */ /* 0x000fc800078e00ff */
[----:B------:R-:W-:-:S04]  /*1410*/  IMAD R3, R3, R4, RZ ;  /* 0x0000000403037224 */ /* 0x000fc800078e02ff */
[----:B------:R-:W-:-:S06]  /*1420*/  IMAD.HI.U32 R3, R7, R3, R6 ;  /* 0x0000000307037227 */ /* 0x000fcc00078e0006 */
        /* <DEDUP_REMOVED lines=37> */
.L_x_3983:
        /* <DEDUP_REMOVED lines=19> */
.L_x_3985:
        /* <DEDUP_REMOVED lines=59> */
.L_x_3984:
[----:B------:R-:W-:Y:S01]  /*1b60*/  SHF.R.S32.HI R8, RZ, 0x1f, R165 ;  /* 0x0000001fff087819 */ /* 0x000fe200000114a5 */
[----:B------:R-:W-:Y:S01]  /*1b70*/  UISETP.NE.AND UP0, UPT, UR28, -0x1, UPT ;  /* 0xffffffff1c00788c */ /* 0x000fe2000bf05270 */
[----:B------:R-:W1:Y:S01]  /*1b80*/  S2R R16, SR_CTAID.Z ;  /* 0x0000000000107919 */ /* 0x000e620000002700 */
[----:B------:R-:W-:Y:S01]  /*1b90*/  ULDC.64 UR6, c[0x0][0x190] ;  /* 0x0000640000067ab9 */ /* 0x000fe20000000a00 */
[CC--:B------:R-:W-:Y:S01]  /*1ba0*/  LEA.HI R2, R8.reuse, R165.reuse, RZ, 0x3 ;  /* 0x000000a508027211 */ /* 0x0c0fe200078f18ff */
[----:B------:R-:W-:Y:S01]  /*1bb0*/  ULDC.64 UR4, c[0x0][0x178] ;  /* 0x00005e0000047ab9 */ /* 0x000fe20000000a00 */
[----:B------:R-:W-:Y:S01]  /*1bc0*/  LEA.HI R0, R8, R165, RZ, 0x4 ;  /* 0x000000a508007211 */ /* 0x000fe200078f20ff */
[----:B------:R-:W2:Y:S01]  /*1bd0*/  S2R R21, SR_CTAID.X ;  /* 0x0000000000157919 */ /* 0x000ea20000002500 */
[----:B------:R-:W-:Y:S01]  /*1be0*/  SHF.R.S32.HI R14, RZ, 0x3, R2 ;  /* 0x00000003ff0e7819 */ /* 0x000fe20000011402 */
[----:B------:R-:W-:Y:S01]  /*1bf0*/  IMAD R7, R7, c[0x0][0x1b8], RZ ;  /* 0x00006e0007077a24 */ /* 0x000fe200078e02ff */
[----:B------:R-:W-:Y:S01]  /*1c00*/  SHF.R.S32.HI R3, RZ, 0x4, R0 ;  /* 0x00000004ff037819 */ /* 0x000fe20000011400 */
[----:B------:R-:W-:Y:S01]  /*1c10*/  BSSY B0, `(.L_x_3986) ;  /* 0x000007a000007945 */ /* 0x000fe20003800000 */
        /* <DEDUP_REMOVED lines=10> */
[----:B------:R-:W-:Y:S01]  /*1cc0*/  @!UP0 UIMAD.WIDE.U32 UR18, UR13, UR4, URZ ;  /* 0x000000040d1282a5 */ /* 0x000fe2000f8e003f */
[----:B------:R-:W-:Y:S01]  /*1cd0*/  IMAD.IADD R11, R165, 0x1, -R0 ;  /* 0x00000001a50b7824 */ /* 0x000fe200078e0a00 */
[----:B------:R-:W-:Y:S01]  /*1ce0*/  SHF.R.U32.HI R238, RZ, 0x3, R9 ;  /* 0x00000003ffee7819 */ /* 0x000fe20000011609 */
[----:B------:R-:W-:Y:S01]  /*1cf0*/  IMAD.IADD R233, R3, 0x1, -R233 ;  /* 0x0000000103e97824 */ /* 0x000fe200078e0ae9 */
[--C-:B------:R-:W-:Y:S01]  /*1d00*/  LOP3.LUT R3, R9, 0x38, R240.reuse, 0xf8, !PT ;  /* 0x0000003809037812 */ /* 0x100fe200078ef8f0 */
[----:B------:R-:W-:Y:S01]  /*1d10*/  @!UP0 UIMAD UR6, UR6, UR4, URZ ;  /* 0x00000004060682a4 */ /* 0x000fe2000f8e023f */
[----:B------:R-:W-:Y:S01]  /*1d20*/  SHF.R.S32.HI R0, RZ, 0x1f, R11 ;  /* 0x0000001fff007819 */ /* 0x000fe2000001140b */
[----:B------:R-:W-:Y:S01]  /*1d30*/  @UP0 UIMAD UR7, UR28, UR7, UR21 ;  /* 0x000000071c0702a4 */ /* 0x000fe2000f8e0215 */
[----:B------:R-:W-:Y:S01]  /*1d40*/  LOP3.LUT R238, R3, R238, RZ, 0x3c, !PT ;  /* 0x000000ee03ee7212 */ /* 0x000fe200078e3cff */
[----:B------:R-:W-:Y:S01]  /*1d50*/  @!UP0 UIMAD UR5, UR13, UR5, UR6 ;  /* 0x000000050d0582a4 */ /* 0x000fe2000f8e0206 */
[----:B------:R-:W-:Y:S01]  /*1d60*/  LEA.HI R3, R0, R11, RZ, 0x3 ;  /* 0x0000000b00037211 */ /* 0x000fe200078f18ff */
[----:B------:R-:W-:Y:S01]  /*1d70*/  @!UP0 UMOV UR20, UR18 ;  /* 0x0000001200148c82 */ /* 0x000fe20008000000 */
[----:B------:R-:W-:Y:S01]  /*1d80*/  SHF.R.S32.HI R4, RZ, 0x1f, R240 ;  /* 0x0000001fff047819 */ /* 0x000fe200000114f0 */
[----:B------:R-:W-:Y:S01]  /*1d90*/  @!UP0 UIADD3 UR7, UR19, UR5, URZ ;  /* 0x0000000513078290 */ /* 0x000fe2000fffe03f */
[----:B------:R-:W-:Y:S01]  /*1da0*/  LOP3.LUT R0, R3, 0xfffffff8, RZ, 0xc0, !PT ;  /* 0xfffffff803007812 */ /* 0x000fe200078ec0ff */
[----:B------:R-:W-:Y:S01]  /*1db0*/  UIADD3 UR19, -UR12, UR27, URZ ;  /* 0x0000001b0c137290 */ /* 0x000fe2000fffe13f */
[----:B------:R-:W-:Y:S01]  /*1dc0*/  IADD3 R10, P0, R240, UR20, RZ ;  /* 0x00000014f00a7c10 */ /* 0x000fe2000ff1e0ff */
[----:B------:R-:W-:Y:S01]  /*1dd0*/  IMAD R6, R12, c[0x0][0x1bc], R7 ;  /* 0x00006f000c067a24 */ /* 0x000fe200078e0207 */
[-C--:B------:R-:W-:Y:S01]  /*1de0*/  LEA.HI R9, R8, R165.reuse, RZ, 0x6 ;  /* 0x000000a508097211 */ /* 0x080fe200078f30ff */
[----:B------:R-:W-:Y:S01]  /*1df0*/  IMAD.IADD R0, R11, 0x1, -R0 ;  /* 0x000000010b007824 */ /* 0x000fe200078e0a00 */
[C---:B------:R-:W-:Y:S01]  /*1e00*/  IADD3 R18, P2, R240.reuse, R18, RZ ;  /* 0x00000012f0127210 */ /* 0x040fe20007f5e0ff */
[----:B------:R-:W-:Y:S01]  /*1e10*/  ULDC.64 UR4, c[0x0][0x1a8] ;  /* 0x00006a0000047ab9 */ /* 0x000fe20000000a00 */
[----:B------:R-:W-:Y:S01]  /*1e20*/  IADD3 R22, P1, R240, UR16, RZ ;  /* 0x00000010f0167c10 */ /* 0x000fe2000ff3e0ff */
[----:B------:R-:W-:Y:S01]  /*1e30*/  IMAD.SHL.U32 R9, R9, 0x8, RZ ;  /* 0x0000000809097824 */ /* 0x000fe200078e00ff */
[C---:B------:R-:W-:Y:S01]  /*1e40*/  IADD3.X R11, R4.reuse, UR7, RZ, P0, !PT ;  /* 0x00000007040b7c10 */ /* 0x040fe200087fe4ff */
[C---:B------:R-:W-:Y:S01]  /*1e50*/  IMAD.X R19, R4.reuse, 0x1, R5, P2 ;  /* 0x0000000104137824 */ /* 0x040fe200010e0605 */
[----:B------:R-:W-:Y:S01]  /*1e60*/  IADD3.X R23, R4, UR15, RZ, P1, !PT ;  /* 0x0000000f04177c10 */ /* 0x000fe20008ffe4ff */
[----:B------:R-:W-:Y:S01]  /*1e70*/  USHF.R.S32.HI UR15, URZ, 0x1f, UR14 ;  /* 0x0000001f3f0f7899 */ /* 0x000fe2000801140e */
[----:B------:R-:W-:Y:S01]  /*1e80*/  R2P PR, R0, 0x6 ;  /* 0x0000000600007804 */ /* 0x000fe20000000000 */
[----:B-1----:R-:W-:Y:S01]  /*1e90*/  IMAD.WIDE.U32 R16, R16, c[0x0][0x1a8], R10 ;  /* 0x00006a0010107a25 */ /* 0x002fe200078e000a */
[----:B------:R-:W-:Y:S01]  /*1ea0*/  SHF.R.S32.HI R15, RZ, 0x1f, R14 ;  /* 0x0000001fff0f7819 */ /* 0x000fe2000001140e */
[----:B------:R-:W-:Y:S01]  /*1eb0*/  UIMAD UR4, UR15, UR4, URZ ;  /* 0x000000040f0472a4 */ /* 0x000fe2000f8e023f */
[----:B------:R-:W-:Y:S01]  /*1ec0*/  IADD3 R10, P0, R14, UR9, RZ ;  /* 0x000000090e0a7c10 */ /* 0x000fe2000ff1e0ff */
[----:B------:R-:W-:Y:S01]  /*1ed0*/  IMAD.SHL.U32 R0, R0, 0x40, RZ ;  /* 0x0000004000007824 */ /* 0x000fe200078e00ff */
[----:B------:R-:W-:Y:S01]  /*1ee0*/  LOP3.LUT R238, R238, 0xfffffe00, R9, 0xf8, !PT ;  /* 0xfffffe00eeee7812 */ /* 0x000fe200078ef809 */
[----:B------:R-:W-:Y:S01]  /*1ef0*/  IMAD.SHL.U32 R5, R233, 0x8, RZ ;  /* 0x00000008e9057824 */ /* 0x000fe200078e00ff */
[C---:B------:R-:W-:Y:S01]  /*1f00*/  IADD3.X R9, R15.reuse, UR8, RZ, P0, !PT ;  /* 0x000000080f097c10 */ /* 0x040fe200087fe4ff */
[----:B------:R-:W-:Y:S01]  /*1f10*/  IMAD.WIDE.U32 R12, R12, c[0x0][0x1b8], R22 ;  /* 0x00006e000c0c7a25 */ /* 0x000fe200078e0016 */
[----:B------:R-:W-:Y:S01]  /*1f20*/  LOP3.LUT R0, R0, 0x1c0, RZ, 0xc0, !PT ;  /* 0x000001c000007812 */ /* 0x000fe200078ec0ff */
[----:B------:R-:W-:Y:S01]  /*1f30*/  UIMAD UR5, UR14, UR5, UR4 ;  /* 0x000000050e0572a4 */ /* 0x000fe2000f8e0204 */
[----:B------:R-:W-:Y:S01]  /*1f40*/  ISETP.GE.AND P0, PT, R14, UR19, PT ;  /* 0x000000130e007c0c */ /* 0x000fe2000bf06270 */
[----:B------:R-:W-:Y:S01]  /*1f50*/  IMAD R167, R15, c[0x0][0x198], RZ ;  /* 0x000066000fa77a24 */ /* 0x000fe200078e02ff */
[----:B------:R-:W-:Y:S01]  /*1f60*/  LOP3.LUT R5, R0, 0x8, R5, 0xf8, !PT ;  /* 0x0000000800057812 */ /* 0x000fe200078ef805 */
[----:B------:R-:W-:Y:S01]  /*1f70*/  IMAD.IADD R7, R13, 0x1, R6 ;  /* 0x000000010d077824 */ /* 0x000fe200078e0206 */
[----:B------:R-:W-:Y:S01]  /*1f80*/  SHF.R.U32.HI R0, RZ, 0x3, R0 ;  /* 0x00000003ff007819 */ /* 0x000fe20000011600 */
[----:B------:R-:W-:Y:S01]  /*1f90*/  IMAD R9, R9, c[0x0][0x1a0], RZ ;  /* 0x0000680009097a24 */ /* 0x000fe200078e02ff */
[----:B------:R-:W-:Y:S01]  /*1fa0*/  ULDC.64 UR8, c[0x0][0x1a0] ;  /* 0x0000680000087ab9 */ /* 0x000fe20000000a00 */
[----:B------:R-:W-:Y:S01]  /*1fb0*/  IMAD.MOV.U32 R6, RZ, RZ, R12 ;  /* 0x000000ffff067224 */ /* 0x000fe200078e000c */
[----:B------:R-:W-:Y:S01]  /*1fc0*/  LOP3.LUT R0, R5, R0, RZ, 0x3c, !PT ;  /* 0x0000000005007212 */ /* 0x000fe200078e3cff */
[----:B------:R-:W-:Y:S01]  /*1fd0*/  IMAD R167, R14, c[0x0][0x19c], R167 ;  /* 0x000067000ea77a24 */ /* 0x000fe200078e02a7 */
[----:B------:R-:W-:Y:S01]  /*1fe0*/  LEA.HI R8, R8, R165, RZ, 0x5 ;  /* 0x000000a508087211 */ /* 0x000fe200078f28ff */
[----:B------:R-:W-:Y:S01]  /*1ff0*/  IMAD.WIDE.U32 R18, R14, c[0x0][0x198], R18 ;  /* 0x000066000e127a25 */ /* 0x000fe200078e0012 */
[----:B------:R-:W-:Y:S01]  /*2000*/  USHF.L.U64.HI UR20, UR8, UR24, UR9 ;  /* 0x0000001808147299 */ /* 0x000fe20008010209 */
[----:B------:R-:W-:Y:S01]  /*2010*/  IADD3 R237, R240, 0x40, RZ ;  /* 0x00000040f0ed7810 */ /* 0x000fe20007ffe0ff */
[----:B------:R-:W-:Y:S01]  /*2020*/  USHF.L.U32 UR21, UR8, 0x4, URZ ;  /* 0x0000000408157899 */ /* 0x000fe2000800063f */
[C---:B------:R-:W-:Y:S01]  /*2030*/  IMAD R9, R10.reuse, c[0x0][0x1a4], R9 ;  /* 0x000069000a097a24 */ /* 0x040fe200078e0209 */
[----:B------:R-:W-:Y:S01]  /*2040*/  SHF.R.S32.HI R85, RZ, 0x5, R8 ;  /* 0x00000005ff557819 */ /* 0x000fe20000011408 */
[----:B------:R-:W-:Y:S01]  /*2050*/  IMAD.WIDE.U32 R10, R10, c[0x0][0x1a0], R6 ;  /* 0x000068000a0a7a25 */ /* 0x000fe200078e0006 */
[----:B------:R-:W-:-:S02]  /*2060*/  IADD3 R236, R240, 0x80, RZ ;  /* 0x00000080f0ec7810 */ /* 0x000fc40007ffe0ff */
[----:B------:R-:W-:Y:S01]  /*2070*/  IADD3 R235, R240, 0xc0, RZ ;  /* 0x000000c0f0eb7810 */ /* 0x000fe20007ffe0ff */
[----:B------:R-:W-:Y:S02]  /*2080*/  IMAD.SHL.U32 R3, R3, 0x40, RZ ;  /* 0x0000004003037824 */ /* 0x000fe400078e00ff */
[----:B------:R-:W-:Y:S02]  /*2090*/  IMAD.MOV.U32 R7, RZ, RZ, 0x10 ;  /* 0x00000010ff077424 */ /* 0x000fe400078e00ff */
[----:B------:R-:W-:Y:S01]  /*20a0*/  IMAD.MOV.U32 R5, RZ, RZ, 0x20 ;  /* 0x00000020ff057424 */ /* 0x000fe200078e00ff */
[----:B------:R-:W-:Y:S01]  /*20b0*/  LOP3.LUT R0, R0, 0xfffffe00, R3, 0xf8, !PT ;  /* 0xfffffe0000007812 */ /* 0x000fe200078ef803 */
[----:B------:R-:W-:Y:S01]  /*20c0*/  IMAD.IADD R167, R19, 0x1, R167 ;  /* 0x0000000113a77824 */ /* 0x000fe200078e02a7 */
[----:B------:R-:W-:Y:S01]  /*20d0*/  IADD3 R19, R17, UR5, RZ ;  /* 0x0000000511137c10 */ /* 0x000fe2000fffe0ff */
[----:B--2---:R-:W-:Y:S01]  /*20e0*/  IMAD.WIDE R20, R21, 0x40, R14 ;  /* 0x0000004015147825 */ /* 0x004fe200078e020e */
[----:B------:R-:W-:-:S02]  /*20f0*/  SEL R7, R7, 0xfffffff0, !P1 ;  /* 0xfffffff007077807 */ /* 0x000fc40004800000 */
[----:B------:R-:W-:Y:S01]  /*2100*/  SEL R5, R5, 0xffffffe0, !P2 ;  /* 0xffffffe005057807 */ /* 0x000fe20005000000 */
[----:B------:R-:W-:Y:S02]  /*2110*/  IMAD.MOV.U32 R166, RZ, RZ, R18 ;  /* 0x000000ffffa67224 */ /* 0x000fe400078e0012 */
        /* <DEDUP_REMOVED lines=41> */
.L_x_3987:
[----:B------:R-:W-:Y:S05]  /*23b0*/  BSYNC B0 ;  /* 0x0000000000007941 */ /* 0x000fea0003800000 */
.L_x_3986:
        /* <DEDUP_REMOVED lines=45> */
.L_x_3989:
[----:B------:R-:W-:Y:S05]  /*2690*/  BSYNC B0 ;  /* 0x0000000000007941 */ /* 0x000fea0003800000 */
.L_x_3988:
        /* <DEDUP_REMOVED lines=45> */
.L_x_3991:
[----:B------:R-:W-:Y:S05]  /*2970*/  BSYNC B0 ;  /* 0x0000000000007941 */ /* 0x000fea0003800000 */
.L_x_3990:
        /* <DEDUP_REMOVED lines=44> */
.L_x_3993:
[----:B------:R-:W-:Y:S05]  /*2c40*/  BSYNC B0 ;  /* 0x0000000000007941 */ /* 0x000fea0003800000 */
.L_x_3992:
        /* <DEDUP_REMOVED lines=39> */
.L_x_3995:
[----:B------:R-:W-:Y:S05]  /*2ec0*/  BSYNC B0 ;  /* 0x0000000000007941 */ /* 0x000fea0003800000 */
.L_x_3994:
        /* <DEDUP_REMOVED lines=41> */
.L_x_3997:
[----:B------:R-:W-:Y:S05]  /*3160*/  BSYNC B0 ;  /* 0x0000000000007941 */ /* 0x000fea0003800000 */
.L_x_3996:
        /* <DEDUP_REMOVED lines=40> */
.L_x_3999:
[----:B------:R-:W-:Y:S05]  /*33f0*/  BSYNC B0 ;  /* 0x0000000000007941 */ /* 0x000fea0003800000 */
.L_x_3998:
[----:B------:R-:W-:Y:S01]  /*3400*/  ISETP.GE.AND P0, PT, R3, UR9, PT ;  /* 0x0000000903007c0c */ /* 0x000fe2000bf06270 */
[----:B------:R-:W-:-:S12]  /*3410*/  BSSY B0, `(.L_x_4000) ;  /* 0x0000027000007945 */ /* 0x000fd80003800000 */
[----:B------:R-:W-:Y:S05]  /*3420*/  @P0 BRA `(.L_x_4001) ;  /* 0x0000025000000947 */ /* 0x000fea0003800000 */
[----:B------:R-:W-:Y:S01]  /*3430*/  ISETP.GE.AND P6, PT, R240, c[0x0][0x220], PT ;  /* 0x00008800f0007a0c */ /* 0x000fe20003fc6270 */
[----:B-1----:R-:W-:Y:S01]  /*3440*/  IMAD.MOV.U32 R22, RZ, RZ, c[0x0][0x198] ;  /* 0x00006600ff167624 */ /* 0x002fe200078e00ff */
[----:B------:R-:W-:Y:S01]  /*3450*/  ISETP.GE.AND P5, PT, R237, c[0x0][0x220], PT ;  /* 0x00008800ed007a0c */ /* 0x000fe20003fa6270 */
[----:B------:R-:W-:Y:S01]  /*3460*/  ULDC UR4, c[0x0][0x19c] ;  /* 0x0000670000047ab9 */ /* 0x000fe20000000800 */
[----:B------:R-:W-:Y:S01]  /*3470*/  ISETP.GE.AND P3, PT, R236, c[0x0][0x220], PT ;  /* 0x00008800ec007a0c */ /* 0x000fe20003f66270 */
[----:B------:R-:W-:Y:S01]  /*3480*/  UIMAD UR4, UR4, 0x30, URZ ;  /* 0x00000030040478a4 */ /* 0x000fe2000f8e023f */
[----:B------:R-:W-:Y:S01]  /*3490*/  ISETP.GE.AND P1, PT, R235, c[0x0][0x220], PT ;  /* 0x00008800eb007a0c */ /* 0x000fe20003f26270 */
[----:B------:R-:W-:-:S05]  /*34a0*/  IMAD.WIDE.U32 R22, R22, 0x30, R166 ;  /* 0x0000003016167825 */ /* 0x000fca00078e00a6 */
[----:B--2---:R-:W-:Y:S01]  /*34b0*/  IADD3 R12, R23, UR4, RZ ;  /* 0x00000004170c7c10 */ /* 0x004fe2000fffe0ff */
[----:B------:R1:W-:Y:S01]  /*34c0*/  @P6 STS.128 [R238+0x9800], RZ ;  /* 0x009800ffee006388 */ /* 0x0003e20000000c00 */
[C---:B------:R-:W-:Y:S02]  /*34d0*/  @!P6 LEA R24, P0, R22.reuse, c[0x0][0x168], 0x1 ;  /* 0x00005a001618ea11 */ /* 0x040fe400078008ff */
[C---:B------:R-:W-:Y:S02]  /*34e0*/  @!P5 LEA R20, P4, R22.reuse, c[0x0][0x168], 0x1 ;  /* 0x00005a001614da11 */ /* 0x040fe400078808ff */
[C---:B------:R-:W-:Y:S02]  /*34f0*/  @!P3 LEA R18, P2, R22.reuse, c[0x0][0x168], 0x1 ;  /* 0x00005a001612ba11 */ /* 0x040fe400078408ff */
[C---:B------:R-:W-:Y:S02]  /*3500*/  @!P6 LEA.HI.X R25, R22.reuse, c[0x0][0x16c], R12, 0x1, P0 ;  /* 0x00005b001619ea11 */ /* 0x040fe400000f0c0c */
[----:B------:R-:W-:-:S02]  /*3510*/  @!P1 LEA R16, P0, R22, c[0x0][0x168], 0x1 ;  /* 0x00005a0016109a11 */ /* 0x000fc400078008ff */
[C-C-:B------:R-:W-:Y:S01]  /*3520*/  @!P5 LEA.HI.X R21, R22.reuse, c[0x0][0x16c], R12.reuse, 0x1, P4 ;  /* 0x00005b001615da11 */ /* 0x140fe200020f0c0c */
[----:B------:R-:W-:Y:S01]  /*3530*/  @!PT LDS RZ, [RZ] ;  /* 0x00000000fffff984 */ /* 0x000fe20000000800 */
[----:B------:R-:W-:Y:S01]  /*3540*/  @!PT LDS RZ, [RZ] ;  /* 0x00000000fffff984 */ /* 0x000fe20000000800 */
[----:B------:R-:W-:Y:S01]  /*3550*/  @!PT LDS RZ, [RZ] ;  /* 0x00000000fffff984 */ /* 0x000fe20000000800 */
[----:B------:R1:W-:Y:S01]  /*3560*/  @!P6 LDGSTS.E.BYPASS.LTC128B.128 [R238+0x9800], [R24.64] ;  /* 0x0980000018eeefae */ /* 0x0003e2000b901d60 */
[C-C-:B------:R-:W-:Y:S02]  /*3570*/  @!P3 LEA.HI.X R19, R22.reuse, c[0x0][0x16c], R12.reuse, 0x1, P2 ;  /* 0x00005b001613ba11 */ /* 0x140fe400010f0c0c */
[----:B------:R-:W-:Y:S01]  /*3580*/  @!P1 LEA.HI.X R17, R22, c[0x0][0x16c], R12, 0x1, P0 ;  /* 0x00005b0016119a11 */ /* 0x000fe200000f0c0c */
        /* <DEDUP_REMOVED lines=14> */
[----:B------:R1:W-:Y:S02]  /*3670*/  @!P1 LDGSTS.E.BYPASS.LTC128B.128 [R238+0xf800], [R16.64+0x180] ;  /* 0x0f80018010ee9fae */ /* 0x0003e4000b901d60 */
.L_x_4001:
[----:B------:R-:W-:Y:S05]  /*3680*/  BSYNC B0 ;  /* 0x0000000000007941 */ /* 0x000fea0003800000 */
.L_x_4000:
[----:B------:R-:W-:Y:S01]  /*3690*/  USHF.R.S32.HI UR7, URZ, 0x1f, UR13 ;  /* 0x0000001f3f077899 */ /* 0x000fe2000801140d */
[----:B------:R-:W0:Y:S01]  /*36a0*/  LDGDEPBAR ;  /* 0x00000000000079af */ /* 0x000e220000000000 */
[----:B------:R-:W-:-:S02]  /*36b0*/  ULDC.64 UR4, c[0x0][0x320] ;  /* 0x0000c80000047ab9 */ /* 0x000fc40000000a00 */
[----:B------:R-:W-:Y:S02]  /*36c0*/  UIMAD UR7, UR7, UR4, URZ ;  /* 0x00000004070772a4 */ /* 0x000fe4000f8e023f */
[----:B------:R-:W-:Y:S02]  /*36d0*/  UIMAD.WIDE.U32 UR14, UR13, UR4, UR14 ;  /* 0x000000040d0e72a5 */ /* 0x000fe4000f8e000e */
[----:B------:R-:W-:-:S03]  /*36e0*/  UIMAD UR7, UR13, UR5, UR7 ;  /* 0x000000050d0772a4 */ /* 0x000fc6000f8e0207 */
[----:B------:R-:W-:Y:S02]  /*36f0*/  ULDC.64 UR4, c[0x0][0x318] ;  /* 0x0000c60000047ab9 */ /* 0x000fe40000000a00 */
[----:B------:R-:W-:Y:S02]  /*3700*/  ULEA UR4, UP0, UR14, UR4, 0x2 ;  /* 0x000000040e047291 */ /* 0x000fe4000f80103f */
[----:B------:R-:W-:-:S04]  /*3710*/  UIADD3 UR7, UR15, UR7, URZ ;  /* 0x000000070f077290 */ /* 0x000fc8000fffe03f */
[----:B------:R-:W-:Y:S01]  /*3720*/  ULEA.HI.X UR5, UR14, UR5, UR7, 0x2, UP0 ;  /* 0x000000050e057291 */ /* 0x000fe200080f1407 */
[----:B-1----:R-:W-:-:S05]  /*3730*/  IMAD.U32 R16, RZ, RZ, UR4 ;  /* 0x00000004ff107e24 */ /* 0x002fca000f8e00ff */
[----:B------:R-:W-:Y:S01]  /*3740*/  IMAD.U32 R17, RZ, RZ, UR5 ;  /* 0x00000005ff117e24 */ /* 0x000fe2000f8e00ff */
[----:B------:R-:W-:-:S04]  /*3750*/  DEPBAR.LE SB0, 0x0 ;  /* 0x000080000000791a */ /* 0x000fc80000000000 */
[----:B--2---:R-:W2:Y:S04]  /*3760*/  LDG.E R13, [R16.64] ;  /* 0x00000020100d7981 */ /* 0x004ea8000c1e1900 */
[----:B------:R-:W-:Y:S01]  /*3770*/  BAR.SYNC.DEFER_BLOCKING 0x0 ;  /* 0x0000000000007b1d */ /* 0x000fe20000010000 */
[----:B------:R-:W-:Y:S02]  /*3780*/  ISETP.GE.AND P1, PT, R14, UR9, PT ;  /* 0x000000090e007c0c */ /* 0x000fe4000bf26270 */
[----:B------:R-:W-:-:S03]  /*3790*/  LEA R250, P0, R10, c[0x0][0x170], 0x1 ;  /* 0x00005c000afa7a11 */ /* 0x000fc600078008ff */
[----:B------:R-:W2:Y:S01]  /*37a0*/  MUFU.RCP R12, c[0x0][0x238] ;  /* 0x00008e00000c7b08 */ /* 0x000ea20000001000 */
[----:B------:R-:W-:Y:S01]  /*37b0*/  BSSY B0, `(.L_x_4002) ;  /* 0x0000024000007945 */ /* 0x000fe20003800000 */
[----:B------:R-:W-:-:S06]  /*37c0*/  LEA.HI.X R251, R10, c[0x0][0x174], R9, 0x1, P0 ;  /* 0x00005d000afb7a11 */ /* 0x000fcc00000f0c09 */
[----:B------:R1:W-:Y:S04]  /*37d0*/  @P1 STS.128 [R238+0x10000], RZ ;  /* 0x010000ffee001388 */ /* 0x0003e80000000c00 */
[----:B------:R1:W-:Y:S04]  /*37e0*/  @P1 STS.128 [R238+0x12000], RZ ;  /* 0x012000ffee001388 */ /* 0x0003e80000000c00 */
[----:B------:R1:W-:Y:S04]  /*37f0*/  @P1 STS.128 [R238+0x14000], RZ ;  /* 0x014000ffee001388 */ /* 0x0003e80000000c00 */
[----:B------:R1:W-:Y:S01]  /*3800*/  @P1 STS.128 [R238+0x16000], RZ ;  /* 0x016000ffee001388 */ /* 0x0003e20000000c00 */
[----:B--2---:R-:W-:-:S04]  /*3810*/  FMUL.FTZ R12, R13, R12 ;  /* 0x0000000c0d0c7220 */ /* 0x004fc80000410000 */
[----:B------:R1:W2:Y:S01]  /*3820*/  R2UR UR4, R12 ;  /* 0x000000000c0473c2 */ /* 0x0002a200000e0000 */
[----:B------:R-:W-:Y:S05]  /*3830*/  @P1 BRA `(.L_x_4003) ;  /* 0x000001b000001947 */ /* 0x000fea0003800000 */
[----:B------:R-:W-:Y:S02]  /*3840*/  ISETP.GE.AND P2, PT, R237, c[0x0][0x220], PT ;  /* 0x00008800ed007a0c */ /* 0x000fe40003f46270 */
[----:B------:R-:W-:Y:S02]  /*3850*/  ISETP.GE.AND P3, PT, R240, c[0x0][0x220], PT ;  /* 0x00008800f0007a0c */ /* 0x000fe40003f66270 */
[----:B------:R-:W-:Y:S02]  /*3860*/  ISETP.GE.AND P1, PT, R236, c[0x0][0x220], PT ;  /* 0x00008800ec007a0c */ /* 0x000fe40003f26270 */
[----:B------:R-:W-:-:S07]  /*3870*/  ISETP.GE.AND P0, PT, R235, c[0x0][0x220], PT ;  /* 0x00008800eb007a0c */ /* 0x000fce0003f06270 */
[----:B-1----:R-:W-:Y:S02]  /*3880*/  @!P2 IMAD.MOV.U32 R12, RZ, RZ, R250 ;  /* 0x000000ffff0ca224 */ /* 0x002fe400078e00fa */
        /* <DEDUP_REMOVED lines=22> */
.L_x_4003:
[----:B------:R-:W-:Y:S05]  /*39f0*/  BSYNC B0 ;  /* 0x0000000000007941 */ /* 0x000fea0003800000 */
.L_x_4002:
        /* <DEDUP_REMOVED lines=8> */
[----:B-1----:R-:W-:Y:S01]  /*3a80*/  IMAD.U32 R13, RZ, RZ, UR21 ;  /* 0x00000015ff0d7e24 */ /* 0x002fe2000f8e00ff */
        /* <DEDUP_REMOVED lines=36> */
.L_x_4005:
[----:B------:R-:W-:Y:S05]  /*3cd0*/  BSYNC B0 ;  /* 0x0000000000007941 */ /* 0x000fea0003800000 */
.L_x_4004:
        /* <DEDUP_REMOVED lines=48> */
.L_x_4007:
[----:B------:R-:W-:Y:S05]  /*3fe0*/  BSYNC B0 ;  /* 0x0000000000007941 */ /* 0x000fea0003800000 */
.L_x_4006:
[----:B------:R-:W-:Y:S01]  /*3ff0*/  ISETP.GE.AND P0, PT, R3, UR9, PT ;  /* 0x0000000903007c0c */ /* 0x000fe2000bf06270 */
[----:B------:R-:W-:Y:S01]  /*4000*/  BSSY B0, `(.L_x_4008) ;  /* 0x0000030000007945 */ /* 0x000fe20003800000 */
[----:B------:R-:W-:-:S05]  /*4010*/  LOP3.LUT R4, R8, 0xffffffe0, RZ, 0xc0, !PT ;  /* 0xffffffe008047812 */ /* 0x000fca00078ec0ff */
[----:B------:R-:W-:-:S06]  /*4020*/  IMAD.IADD R3, R165, 0x1, -R4 ;  /* 0x00000001a5037824 */ /* 0x000fcc00078e0a04 */
        /* <DEDUP_REMOVED lines=45> */
.L_x_4009:
[----:B------:R-:W-:Y:S05]  /*4300*/  BSYNC B0 ;  /* 0x0000000000007941 */ /* 0x000fea0003800000 */
.L_x_4008:
[C---:B------:R-:W-:Y:S01]  /*4310*/  IMAD.SHL.U32 R4, R2.reuse, 0x40, RZ ;  /* 0x0000004002047824 */ /* 0x040fe200078e00ff */
[----:B------:R-:W-:Y:S01]  /*4320*/  R2P PR, R2, 0x6 ;  /* 0x0000000602007804 */ /* 0x000fe20000000000 */
[----:B------:R-:W-:Y:S01]  /*4330*/  IMAD.SHL.U32 R14, R14, 0x8, RZ ;  /* 0x000000080e0e7824 */ /* 0x000fe200078e00ff */
[----:B------:R-:W0:Y:S01]  /*4340*/  LDGDEPBAR ;  /* 0x00000000000079af */ /* 0x000e220000000000 */
[----:B------:R-:W-:Y:S01]  /*4350*/  IMAD R234, R85, 0x400, R0 ;  /* 0x0000040055ea7824 */ /* 0x000fe200078e0200 */
[----:B------:R-:W-:Y:S01]  /*4360*/  LOP3.LUT R9, R4, 0x1c0, RZ, 0xc0, !PT ;  /* 0x000001c004097812 */ /* 0x000fe200078ec0ff */
[----:B------:R-:W-:Y:S02]  /*4370*/  UISETP.GE.AND UP0, UPT, UR26, 0x2, UPT ;  /* 0x000000021a00788c */ /* 0x000fe4000bf06270 */
[----:B------:R-:W-:Y:S01]  /*4380*/  IMAD.SHL.U32 R234, R234, 0x2, RZ ;  /* 0x00000002eaea7824 */ /* 0x000fe200078e00ff */
[----:B------:R-:W-:Y:S02]  /*4390*/  LOP3.LUT R4, R9, 0x8, R14, 0xf8, !PT ;  /* 0x0000000809047812 */ /* 0x000fe400078ef80e */
[----:B------:R-:W-:Y:S01]  /*43a0*/  SHF.R.U32.HI R9, RZ, 0x3, R9 ;  /* 0x00000003ff097819 */ /* 0x000fe20000011609 */
[--C-:B------:R-:W-:Y:S01]  /*43b0*/  IMAD R232, R7, 0x2, R234.reuse ;  /* 0x0000000207e87824 */ /* 0x100fe200078e02ea */
[----:B------:R-:W-:Y:S01]  /*43c0*/  LDSM.16.M88.4 R80, [R234+0x2000] ;  /* 0x00200000ea50783b */ /* 0x000fe20000000200 */
[C---:B------:R-:W-:Y:S01]  /*43d0*/  IMAD R230, R5.reuse, 0x2, R234 ;  /* 0x0000000205e67824 */ /* 0x040fe200078e02ea */
[----:B------:R-:W-:Y:S01]  /*43e0*/  LOP3.LUT R4, R4, R9, RZ, 0x3c, !PT ;  /* 0x0000000904047212 */ /* 0x000fe200078e3cff */
[----:B------:R-:W-:Y:S01]  /*43f0*/  IMAD R229, R5, 0x2, R232 ;  /* 0x0000000205e57824 */ /* 0x000fe200078e02e8 */
[----:B-1----:R-:W-:Y:S03]  /*4400*/  LDSM.16.M88.4 R8, [R234] ;  /* 0x00000000ea08783b */ /* 0x002fe60000000200 */
[----:B------:R-:W-:Y:S01]  /*4410*/  IMAD R233, R233, 0x200, R4 ;  /* 0x00000200e9e97824 */ /* 0x000fe200078e0204 */
[----:B------:R-:W-:Y:S03]  /*4420*/  LDSM.16.M88.4 R32, [R232] ;  /* 0x00000000e820783b */ /* 0x000fe60000000200 */
[----:B------:R-:W-:Y:S01]  /*4430*/  IMAD.SHL.U32 R233, R233, 0x2, RZ ;  /* 0x00000002e9e97824 */ /* 0x000fe200078e00ff */
[----:B------:R-:W-:Y:S04]  /*4440*/  LDSM.16.M88.4 R44, [R230] ;  /* 0x00000000e62c783b */ /* 0x000fe80000000200 */
[----:B------:R-:W1:Y:S01]  /*4450*/  LDSM.16.M88.4 R60, [R233+0x8800] ;  /* 0x00880000e93c783b */ /* 0x000e620000000200 */
[----:B------:R-:W-:-:S02]  /*4460*/  IADD3 R2, R233, 0x8000, RZ ;  /* 0x00008000e9027810 */ /* 0x000fc40007ffe0ff */
[----:B------:R-:W-:Y:S01]  /*4470*/  IADD3 R231, R233, 0x8020, RZ ;  /* 0x00008020e9e77810 */ /* 0x000fe20007ffe0ff */
[----:B------:R-:W5:Y:S01]  /*4480*/  LDSM.16.M88.4 R16, [R233+0x8000] ;  /* 0x00800000e910783b */ /* 0x000f620000000200 */
[----:B------:R-:W-:Y:S01]  /*4490*/  @P1 IADD3 R231, R2, -0x20, RZ ;  /* 0xffffffe002e71810 */ /* 0x000fe20007ffe0ff */
[----:B------:R-:W-:Y:S02]  /*44a0*/  IMAD.MOV.U32 R2, RZ, RZ, 0x40 ;  /* 0x00000040ff027424 */ /* 0x000fe400078e00ff */
[----:B------:R-:W3:Y:S01]  /*44b0*/  LDSM.16.M88.4 R52, [R233+0x9000] ;  /* 0x00900000e934783b */ /* 0x000ee20000000200 */
[C---:B------:R-:W-:Y:S02]  /*44c0*/  IADD3 R223, R231.reuse, 0x800, RZ ;  /* 0x00000800e7df7810 */ /* 0x040fe40007ffe0ff */
[----:B------:R-:W-:Y:S01]  /*44d0*/  SEL R2, R2, 0xffffffc0, !P2 ;  /* 0xffffffc002027807 */ /* 0x000fe20005000000 */
[----:B------:R-:W4:Y:S01]  /*44e0*/  LDSM.16.M88.4 R28, [R233+0x9800] ;  /* 0x00980000e91c783b */ /* 0x000f220000000200 */
[----:B------:R-:W-:-:S02]  /*44f0*/  IADD3 R222, R231, 0x1000, RZ ;  /* 0x00001000e7de7810 */ /* 0x000fc40007ffe0ff */
[----:B------:R-:W-:Y:S01]  /*4500*/  IADD3 R221, R231, 0x1800, RZ ;  /* 0x00001800e7dd7810 */ /* 0x000fe20007ffe0ff */
[----:B------:R-:W2:Y:S01]  /*4510*/  LDSM.16.M88.4 R24, [R231+0x800] ;  /* 0x00080000e718783b */ /* 0x000ea20000000200 */
[----:B------:R-:W-:Y:S01]  /*4520*/  IMAD.IADD R227, R233, 0x1, R2 ;  /* 0x00000001e9e37824 */ /* 0x000fe200078e0202 */
[C---:B------:R-:W-:Y:S01]  /*4530*/  IADD3 R219, R231.reuse, 0x2000, RZ ;  /* 0x00002000e7db7810 */ /* 0x040fe20007ffe0ff */
[----:B------:R-:W-:Y:S01]  /*4540*/  IMAD.IADD R220, R2, 0x1, R231 ;  /* 0x0000000102dc7824 */ /* 0x000fe200078e02e7 */
[----:B------:R-:W2:Y:S01]  /*4550*/  LDSM.16.M88.4 R36, [R231] ;  /* 0x00000000e724783b */ /* 0x000ea20000000200 */
[----:B------:R-:W-:Y:S02]  /*4560*/  SHF.R.S32.HI R2, RZ, 0x1f, R3 ;  /* 0x0000001fff027819 */ /* 0x000fe40000011403 */
[----:B------:R-:W-:Y:S01]  /*4570*/  IADD3 R218, R231, 0x2800, RZ ;  /* 0x00002800e7da7810 */ /* 0x000fe20007ffe0ff */
[----:B------:R-:W2:Y:S01]  /*4580*/  LDSM.16.M88.4 R12, [R231+0x1000] ;  /* 0x00100000e70c783b */ /* 0x000ea20000000200 */
[----:B------:R-:W-:Y:S01]  /*4590*/  LEA.HI R3, R2, R3, RZ, 0x2 ;  /* 0x0000000302037211 */ /* 0x000fe200078f10ff */
[----:B------:R-:W-:Y:S01]  /*45a0*/  IMAD.SHL.U32 R2, R165, 0x2, RZ ;  /* 0x00000002a5027824 */ /* 0x000fe200078e00ff */
[----:B------:R-:W-:Y:S01]  /*45b0*/  IADD3 R217, R231, 0x3000, RZ ;  /* 0x00003000e7d97810 */ /* 0x000fe20007ffe0ff */
[----:B------:R-:W2:Y:S01]  /*45c0*/  LDSM.16.M88.4 R72, [R231+0x1800] ;  /* 0x00180000e748783b */ /* 0x000ea20000000200 */
[----:B------:R-:W-:-:S02]  /*45d0*/  SHF.R.S32.HI R4, RZ, 0x2, R3 ;  /* 0x00000002ff047819 */ /* 0x000fc40000011403 */
[----:B------:R-:W-:Y:S01]  /*45e0*/  LOP3.LUT R3, R2, 0x6, RZ, 0xc0, !PT ;  /* 0x0000000602037812 */ /* 0x000fe200078ec0ff */
[----:B------:R-:W-:Y:S01]  /*45f0*/  LDSM.16.M88.4 R68, [R227+0x8800] ;  /* 0x00880000e344783b */ /* 0x000fe20000000200 */
[----:B------:R-:W-:Y:S01]  /*4600*/  IADD3 R216, R231, 0x3800, RZ ;  /* 0x00003800e7d87810 */ /* 0x000fe20007ffe0ff */
[----:B------:R-:W-:Y:S01]  /*4610*/  IMAD R2, R85, 0x10, R4 ;  /* 0x0000001055027824 */ /* 0x000fe200078e0204 */
[C---:B------:R-:W-:Y:S01]  /*4620*/  IADD3 R215, R231.reuse, 0x4000, RZ ;  /* 0x00004000e7d77810 */ /* 0x040fe20007ffe0ff */
[----:B------:R-:W-:Y:S01]  /*4630*/  LDSM.16.M88.4 R40, [R227+0x9000] ;  /* 0x00900000e328783b */ /* 0x000fe20000000200 */
[C---:B------:R-:W-:Y:S02]  /*4640*/  IADD3 R214, R231.reuse, 0x4800, RZ ;  /* 0x00004800e7d67810 */ /* 0x040fe40007ffe0ff */
[----:B------:R-:W-:Y:S01]  /*4650*/  IADD3 R2, R2, UR12, RZ ;  /* 0x0000000c02027c10 */ /* 0x000fe2000fffe0ff */
[----:B-1----:R-:W-:Y:S01]  /*4660*/  HMMA.16816.F32.BF16 R64, R8, R60, RZ ;  /* 0x0000003c0840723c */ /* 0x002fe200000418ff */
[----:B------:R-:W-:Y:S01]  /*4670*/  LDSM.16.M88.4 R76, [R233+0xa800] ;  /* 0x00a80000e94c783b */ /* 0x000fe20000000200 */
[----:B------:R-:W-:-:S02]  /*4680*/  IADD3 R213, R231, 0x5000, RZ ;  /* 0x00005000e7d57810 */ /* 0x000fc40007ffe0ff */
[C---:B------:R-:W-:Y:S02]  /*4690*/  IADD3 R212, R231.reuse, 0x5800, RZ ;  /* 0x00005800e7d47810 */ /* 0x040fe40007ffe0ff */
[C---:B------:R-:W-:Y:S02]  /*46a0*/  IADD3 R211, R231.reuse, 0x6000, RZ ;  /* 0x00006000e7d37810 */ /* 0x040fe40007ffe0ff */
[----:B------:R-:W-:Y:S01]  /*46b0*/  HMMA.16816.F32.BF16 R60, R8, R62, RZ ;  /* 0x0000003e083c723c */ /* 0x000fe200000418ff */
[C---:B------:R-:W-:Y:S02]  /*46c0*/  IADD3 R210, R231.reuse, 0x6800, RZ ;  /* 0x00006800e7d27810 */ /* 0x040fe40007ffe0ff */
[C---:B------:R-:W-:Y:S02]  /*46d0*/  IADD3 R209, R231.reuse, 0x7000, RZ ;  /* 0x00007000e7d17810 */ /* 0x040fe40007ffe0ff */
[----:B------:R-:W-:-:S03]  /*46e0*/  IADD3 R208, R231, 0x7800, RZ ;  /* 0x00007800e7d07810 */ /* 0x000fc60007ffe0ff */
[C---:B-----5:R-:W-:Y:S08]  /*46f0*/  HMMA.16816.F32.BF16 R20, R8.reuse, R16, RZ ;  /* 0x000000100814723c */ /* 0x060ff000000418ff */
[C---:B---3--:R-:W-:Y:S08]  /*4700*/  HMMA.16816.F32.BF16 R56, R8.reuse, R52, RZ ;  /* 0x000000340838723c */ /* 0x048ff000000418ff */
[C---:B------:R-:W-:Y:S08]  /*4710*/  HMMA.16816.F32.BF16 R16, R8.reuse, R18, RZ ;  /* 0x000000120810723c */ /* 0x040ff000000418ff */
[C---:B------:R-:W-:Y:S08]  /*4720*/  HMMA.16816.F32.BF16 R52, R8.reuse, R54, RZ ;  /* 0x000000360834723c */ /* 0x040ff000000418ff */
[C---:B----4-:R-:W-:Y:S08]  /*4730*/  HMMA.16816.F32.BF16 R48, R8.reuse, R28, RZ ;  /* 0x0000001c0830723c */ /* 0x050ff000000418ff */
[----:B------:R-:W-:Y:S01]  /*4740*/  HMMA.16816.F32.BF16 R8, R8, R30, RZ ;  /* 0x0000001e0808723c */ /* 0x000fe200000418ff */
[----:B------:R-:W1:Y:S07]  /*4750*/  LDSM.16.M88.4 R28, [R227+0x8000] ;  /* 0x00800000e31c783b */ /* 0x000e6e0000000200 */
[C---:B--2---:R-:W-:Y:S08]  /*4760*/  HMMA.16816.F32.BF16 R64, R32.reuse, R24, R64 ;  /* 0x000000182040723c */ /* 0x044ff00000041840 */
[C---:B------:R-:W-:Y:S01]  /*4770*/  HMMA.16816.F32.BF16 R60, R32.reuse, R26, R60 ;  /* 0x0000001a203c723c */ /* 0x040fe2000004183c */
[----:B------:R-:W2:Y:S07]  /*4780*/  LDSM.16.M88.4 R24, [R227+0x9800] ;  /* 0x00980000e318783b */ /* 0x000eae0000000200 */
[C---:B------:R-:W-:Y:S08]  /*4790*/  HMMA.16816.F32.BF16 R20, R32.reuse, R36, R20 ;  /* 0x000000242014723c */ /* 0x040ff00000041814 */
[C---:B------:R-:W-:Y:S01]  /*47a0*/  HMMA.16816.F32.BF16 R16, R32.reuse, R38, R16 ;  /* 0x000000262010723c */ /* 0x040fe20000041810 */
[----:B------:R-:W-:Y:S07]  /*47b0*/  LDSM.16.M88.4 R36, [R220] ;  /* 0x00000000dc24783b */ /* 0x000fee0000000200 */
[C---:B------:R-:W-:Y:S08]  /*47c0*/  HMMA.16816.F32.BF16 R56, R32.reuse, R12, R56 ;  /* 0x0000000c2038723c */ /* 0x040ff00000041838 */
[C---:B------:R-:W-:Y:S01]  /*47d0*/  HMMA.16816.F32.BF16 R52, R32.reuse, R14, R52 ;  /* 0x0000000e2034723c */ /* 0x040fe20000041834 */
[----:B------:R-:W3:Y:S07]  /*47e0*/  LDSM.16.M88.4 R12, [R229] ;  /* 0x00000000e50c783b */ /* 0x000eee0000000200 */
[C---:B------:R-:W-:Y:S08]  /*47f0*/  HMMA.16816.F32.BF16 R48, R32.reuse, R72, R48 ;  /* 0x000000482030723c */ /* 0x040ff00000041830 */
        /* <DEDUP_REMOVED lines=12> */
[C---:B--2---:R-:W-:Y:S08]  /*48c0*/  HMMA.16816.F32.BF16 R48, R44.reuse, R24, R48 ;  /* 0x000000182c30723c */ /* 0x044ff00000041830 */
[----:B------:R-:W-:Y:S01]  /*48d0*/  HMMA.16816.F32.BF16 R44, R44, R26, R8 ;  /* 0x0000001a2c2c723c */ /* 0x000fe20000041808 */
[----:B------:R-:W2:Y:S04]  /*48e0*/  LDSM.16.M88.4 R24, [R220+0x1800] ;  /* 0x00180000dc18783b */ /* 0x000ea80000000200 */
[----:B------:R-:W5:Y:S03]  /*48f0*/  LDSM.16.M88.4 R8, [R233+0xa000] ;  /* 0x00a00000e908783b */ /* 0x000f660000000200 */
[C---:B---3--:R-:W-:Y:S08]  /*4900*/  HMMA.16816.F32.BF16 R20, R12.reuse, R36, R20 ;  /* 0x000000240c14723c */ /* 0x048ff00000041814 */
[C---:B------:R-:W-:Y:S01]  /*4910*/  HMMA.16816.F32.BF16 R16, R12.reuse, R38, R16 ;  /* 0x000000260c10723c */ /* 0x040fe20000041810 */
[----:B------:R-:W3:Y:S07]  /*4920*/  LDSM.16.M88.4 R36, [R231+0x2000] ;  /* 0x00200000e724783b */ /* 0x000eee0000000200 */
[C---:B----4-:R-:W-:Y:S08]  /*4930*/  HMMA.16816.F32.BF16 R64, R12.reuse, R32, R64 ;  /* 0x000000200c40723c */ /* 0x050ff00000041840 */
[C---:B------:R-:W-:Y:S01]  /*4940*/  HMMA.16816.F32.BF16 R60, R12.reuse, R34, R60 ;  /* 0x000000220c3c723c */ /* 0x040fe2000004183c */
[----:B------:R-:W4:Y:S07]  /*4950*/  LDSM.16.M88.4 R32, [R231+0x2800] ;  /* 0x00280000e720783b */ /* 0x000f2e0000000200 */
[C---:B-1----:R-:W-:Y:S08]  /*4960*/  HMMA.16816.F32.BF16 R56, R12.reuse, R28, R56 ;  /* 0x0000001c0c38723c */ /* 0x042ff00000041838 */
[C---:B--2---:R-:W-:Y:S08]  /*4970*/  HMMA.16816.F32.BF16 R48, R12.reuse, R24, R48 ;  /* 0x000000180c30723c */ /* 0x044ff00000041830 */
[C---:B------:R-:W-:Y:S01]  /*4980*/  HMMA.16816.F32.BF16 R44, R12.reuse, R26, R44 ;  /* 0x0000001a0c2c723c */ /* 0x040fe2000004182c */
[----:B------:R-:W1:Y:S07]  /*4990*/  LDSM.16.M88.4 R24, [R231+0x3800] ;  /* 0x00380000e718783b */ /* 0x000e6e0000000200 */
[----:B------:R-:W-:Y:S01]  /*49a0*/  HMMA.16816.F32.BF16 R52, R12, R30, R52 ;  /* 0x0000001e0c34723c */ /* 0x000fe20000041834 */
[----:B------:R-:W2:Y:S04]  /*49b0*/  LDSM.16.M88.4 R28, [R231+0x3000] ;  /* 0x00300000e71c783b */ /* 0x000ea80000000200 */
[----:B------:R-:W-:Y:S03]  /*49c0*/  LDSM.16.M88.4 R12, [R230+0x2000] ;  /* 0x00200000e60c783b */ /* 0x000fe60000000200 */
[C---:B-----5:R-:W-:Y:S08]  /*49d0*/  HMMA.16816.F32.BF16 R20, R80.reuse, R8, R20 ;  /* 0x000000085014723c */ /* 0x060ff00000041814 */
[C---:B------:R-:W-:Y:S01]  /*49e0*/  HMMA.16816.F32.BF16 R16, R80.reuse, R10, R16 ;  /* 0x0000000a5010723c */ /* 0x040fe20000041810 */
[----:B------:R-:W5:Y:S07]  /*49f0*/  LDSM.16.M88.4 R8, [R227+0xa000] ;  /* 0x00a00000e308783b */ /* 0x000f6e0000000200 */
[C---:B------:R-:W-:Y:S08]  /*4a00*/  HMMA.16816.F32.BF16 R64, R80.reuse, R76, R64 ;  /* 0x0000004c5040723c */ /* 0x040ff00000041840 */
[C---:B------:R-:W-:Y:S08]  /*4a10*/  HMMA.16816.F32.BF16 R60, R80.reuse, R78, R60 ;  /* 0x0000004e503c723c */ /* 0x040ff0000004183c */
[C---:B------:R-:W-:Y:S08]  /*4a20*/  HMMA.16816.F32.BF16 R48, R80.reuse, R68, R48 ;  /* 0x000000445030723c */ /* 0x040ff00000041830 */
[C---:B------:R-:W-:Y:S01]  /*4a30*/  HMMA.16816.F32.BF16 R44, R80.reuse, R70, R44 ;  /* 0x00000046502c723c */ /* 0x040fe2000004182c */
[----:B------:R-:W1:Y:S07]  /*4a40*/  LDSM.16.M88.4 R68, [R227+0xa800] ;  /* 0x00a80000e344783b */ /* 0x000e6e0000000200 */
[C---:B------:R-:W-:Y:S08]  /*4a50*/  HMMA.16816.F32.BF16 R56, R80.reuse, R72, R56 ;  /* 0x000000485038723c */ /* 0x040ff00000041838 */
[----:B------:R-:W-:Y:S08]  /*4a60*/  HMMA.16816.F32.BF16 R52, R80, R74, R52 ;  /* 0x0000004a5034723c */ /* 0x000ff00000041834 */
[C---:B---3--:R-:W-:Y:S08]  /*4a70*/  HMMA.16816.F32.BF16 R20, R40.reuse, R36, R20 ;  /* 0x000000242814723c */ /* 0x048ff00000041814 */
[C---:B------:R-:W-:Y:S01]  /*4a80*/  HMMA.16816.F32.BF16 R16, R40.reuse, R38, R16 ;  /* 0x000000262810723c */ /* 0x040fe20000041810 */
[----:B------:R-:W3:Y:S07]  /*4a90*/  LDSM.16.M88.4 R36, [R227+0xb000] ;  /* 0x00b00000e324783b */ /* 0x000eee0000000200 */
[C---:B----4-:R-:W-:Y:S08]  /*4aa0*/  HMMA.16816.F32.BF16 R64, R40.reuse, R32, R64 ;  /* 0x000000202840723c */ /* 0x050ff00000041840 */
        /* <DEDUP_REMOVED lines=8> */
[----:B------:R-:W-:Y:S03]  /*4b30*/  LDSM.16.M88.4 R40, [R220+0x3000] ;  /* 0x00300000dc28783b */ /* 0x000fe60000000200 */
[C---:B-----5:R-:W-:Y:S08]  /*4b40*/  HMMA.16816.F32.BF16 R20, R12.reuse, R8, R20 ;  /* 0x000000080c14723c */ /* 0x060ff00000041814 */
[C---:B------:R-:W-:Y:S01]  /*4b50*/  HMMA.16816.F32.BF16 R16, R12.reuse, R10, R16 ;  /* 0x0000000a0c10723c */ /* 0x040fe20000041810 */
[----:B------:R-:W4:Y:S07]  /*4b60*/  LDSM.16.M88.4 R8, [R220+0x2800] ;  /* 0x00280000dc08783b */ /* 0x000f2e0000000200 */
[C---:B------:R-:W-:Y:S08]  /*4b70*/  HMMA.16816.F32.BF16 R64, R12.reuse, R68, R64 ;  /* 0x000000440c40723c */ /* 0x040ff00000041840 */
[C---:B------:R-:W-:Y:S01]  /*4b80*/  HMMA.16816.F32.BF16 R60, R12.reuse, R70, R60 ;  /* 0x000000460c3c723c */ /* 0x040fe2000004183c */
[----:B------:R-:W5:Y:S07]  /*4b90*/  LDSM.16.M88.4 R68, [R220+0x3800] ;  /* 0x00380000dc44783b */ /* 0x000f6e0000000200 */
[C---:B---3--:R-:W-:Y:S08]  /*4ba0*/  HMMA.16816.F32.BF16 R56, R12.reuse, R36, R56 ;  /* 0x000000240c38723c */ /* 0x048ff00000041838 */
[C---:B------:R-:W-:Y:S01]  /*4bb0*/  HMMA.16816.F32.BF16 R72, R12.reuse, R38, R52 ;  /* 0x000000260c48723c */ /* 0x040fe20000041834 */
[----:B------:R-:W-:Y:S04]  /*4bc0*/  LDSM.16.M88.4 R52, [R234+0x4000] ;  /* 0x00400000ea34783b */ /* 0x000fe80000000200 */
[----:B------:R-:W3:Y:S03]  /*4bd0*/  LDSM.16.M88.4 R36, [R233+0xc000] ;  /* 0x00c00000e924783b */ /* 0x000ee60000000200 */
[C---:B-1----:R-:W-:Y:S08]  /*4be0*/  HMMA.16816.F32.BF16 R48, R12.reuse, R24, R48 ;  /* 0x000000180c30723c */ /* 0x042ff00000041830 */
[----:B------:R-:W-:Y:S01]  /*4bf0*/  HMMA.16816.F32.BF16 R44, R12, R26, R44 ;  /* 0x0000001a0c2c723c */ /* 0x000fe2000004182c */
[----:B------:R-:W1:Y:S04]  /*4c00*/  LDSM.16.M88.4 R12, [R233+0xc800] ;  /* 0x00c80000e90c783b */ /* 0x000e680000000200 */
[----:B------:R-:W-:Y:S03]  /*4c10*/  LDSM.16.M88.4 R24, [R231+0x4000] ;  /* 0x00400000e718783b */ /* 0x000fe60000000200 */
        /* <DEDUP_REMOVED lines=9> */
[C---:B-----5:R-:W-:Y:S08]  /*4cb0*/  HMMA.16816.F32.BF16 R48, R32.reuse, R68, R48 ;  /* 0x000000442030723c */ /* 0x060ff00000041830 */
[----:B------:R-:W-:Y:S01]  /*4cc0*/  HMMA.16816.F32.BF16 R44, R32, R70, R44 ;  /* 0x00000046202c723c */ /* 0x000fe2000004182c */
[----:B------:R-:W4:Y:S07]  /*4cd0*/  LDSM.16.M88.4 R32, [R233+0xd800] ;  /* 0x00d80000e920783b */ /* 0x000f2e0000000200 */
        /* <DEDUP_REMOVED lines=17> */
[C---:B------:R-:W-:Y:S01]  /*4df0*/  HMMA.16816.F32.BF16 R60, R28.reuse, R42, R60 ;  /* 0x0000002a1c3c723c */ /* 0x040fe2000004183c */
[----:B------:R-:W4:Y:S07]  /*4e00*/  LDSM.16.M88.4 R40, [R227+0xc800] ;  /* 0x00c80000e328783b */ /* 0x000f2e0000000200 */
[C---:B---3--:R-:W-:Y:S08]  /*4e10*/  HMMA.16816.F32.BF16 R56, R28.reuse, R36, R56 ;  /* 0x000000241c38723c */ /* 0x048ff00000041838 */
[C---:B------:R-:W-:Y:S01]  /*4e20*/  HMMA.16816.F32.BF16 R72, R28.reuse, R38, R72 ;  /* 0x000000261c48723c */ /* 0x040fe20000041848 */
[----:B------:R-:W3:Y:S07]  /*4e30*/  LDSM.16.M88.4 R36, [R227+0xd800] ;  /* 0x00d80000e324783b */ /* 0x000eee0000000200 */
[C---:B-1----:R-:W-:Y:S01]  /*4e40*/  HMMA.16816.F32.BF16 R68, R28.reuse, R12, R48 ;  /* 0x0000000c1c44723c */ /* 0x042fe20000041830 */
[----:B------:R-:W-:Y:S07]  /*4e50*/  LDSM.16.M88.4 R48, [R220+0x4000] ;  /* 0x00400000dc30783b */ /* 0x000fee0000000200 */
[----:B------:R-:W-:Y:S01]  /*4e60*/  HMMA.16816.F32.BF16 R44, R28, R14, R44 ;  /* 0x0000000e1c2c723c */ /* 0x000fe2000004182c */
[----:B------:R-:W1:Y:S04]  /*4e70*/  LDSM.16.M88.4 R12, [R220+0x4800] ;  /* 0x00480000dc0c783b */ /* 0x000e680000000200 */
[----:B------:R-:W-:Y:S03]  /*4e80*/  LDSM.16.M88.4 R28, [R233+0xe800] ;  /* 0x00e80000e91c783b */ /* 0x000fe60000000200 */
[C---:B--2---:R-:W-:Y:S08]  /*4e90*/  HMMA.16816.F32.BF16 R20, R24.reuse, R8, R20 ;  /* 0x000000081814723c */ /* 0x044ff00000041814 */
[C---:B------:R-:W-:Y:S01]  /*4ea0*/  HMMA.16816.F32.BF16 R16, R24.reuse, R10, R16 ;  /* 0x0000000a1810723c */ /* 0x040fe20000041810 */
[----:B------:R-:W2:Y:S07]  /*4eb0*/  LDSM.16.M88.4 R8, [R220+0x5000] ;  /* 0x00500000dc08783b */ /* 0x000eae0000000200 */
        /* <DEDUP_REMOVED lines=10> */
[C---:B-1----:R-:W-:Y:S08]  /*4f60*/  HMMA.16816.F32.BF16 R64, R52.reuse, R12, R64 ;  /* 0x0000000c3440723c */ /* 0x042ff00000041840 */
[C---:B------:R-:W-:Y:S01]  /*4f70*/  HMMA.16816.F32.BF16 R60, R52.reuse, R14, R60 ;  /* 0x0000000e343c723c */ /* 0x040fe2000004183c */
[----:B------:R-:W1:Y:S07]  /*4f80*/  LDSM.16.M88.4 R12, [R233+0xf800] ;  /* 0x00f80000e90c783b */ /* 0x000e6e0000000200 */
[C---:B------:R-:W-:Y:S08]  /*4f90*/  HMMA.16816.F32.BF16 R20, R52.reuse, R48, R20 ;  /* 0x000000303414723c */ /* 0x040ff00000041814 */
[C---:B------:R-:W-:Y:S01]  /*4fa0*/  HMMA.16816.F32.BF16 R16, R52.reuse, R50, R16 ;  /* 0x000000323410723c */ /* 0x040fe20000041810 */
[----:B------:R-:W-:Y:S07]  /*4fb0*/  LDSM.16.M88.4 R48, [R232+0x6000] ;  /* 0x00600000e830783b */ /* 0x000fee0000000200 */
[C---:B--2---:R-:W-:Y:S08]  /*4fc0*/  HMMA.16816.F32.BF16 R56, R52.reuse, R8, R56 ;  /* 0x000000083438723c */ /* 0x044ff00000041838 */
[C---:B---3--:R-:W-:Y:S08]  /*4fd0*/  HMMA.16816.F32.BF16 R68, R52.reuse, R24, R68 ;  /* 0x000000183444723c */ /* 0x048ff00000041844 */
[C---:B------:R-:W-:Y:S01]  /*4fe0*/  HMMA.16816.F32.BF16 R44, R52.reuse, R26, R44 ;  /* 0x0000001a342c723c */ /* 0x040fe2000004182c */
[----:B------:R-:W-:Y:S07]  /*4ff0*/  LDSM.16.M88.4 R24, [R231+0x6800] ;  /* 0x00680000e718783b */ /* 0x000fee0000000200 */
[----:B------:R-:W-:Y:S01]  /*5000*/  HMMA.16816.F32.BF16 R72, R52, R10, R72 ;  /* 0x0000000a3448723c */ /* 0x000fe20000041848 */
[----:B------:R-:W2:Y:S07]  /*5010*/  LDSM.16.M88.4 R8, [R231+0x6000] ;  /* 0x00600000e708783b */ /* 0x000eae0000000200 */
        /* <DEDUP_REMOVED lines=8> */
[----:B------:R-:W3:Y:S07]  /*50a0*/  LDSM.16.M88.4 R28, [R231+0x7000] ;  /* 0x00700000e71c783b */ /* 0x000eee0000000200 */
[C---:B--2---:R-:W-:Y:S08]  /*50b0*/  HMMA.16816.F32.BF16 R20, R48.reuse, R8, R20 ;  /* 0x000000083014723c */ /* 0x044ff00000041814 */
[----:B------:R-:W-:Y:S01]  /*50c0*/  HMMA.16816.F32.BF16 R16, R48, R10, R16 ;  /* 0x0000000a3010723c */ /* 0x000fe20000041810 */
[----:B------:R-:W2:Y:S07]  /*50d0*/  LDSM.16.M88.4 R8, [R227+0xe000] ;  /* 0x00e00000e308783b */ /* 0x000eae0000000200 */
[C---:B------:R-:W-:Y:S07]  /*50e0*/  HMMA.16816.F32.BF16 R56, R36.reuse, R40, R56 ;  /* 0x000000282438723c */ /* 0x040fee0000041838 */
[----:B------:R-:W-:Y:S01]  /*50f0*/  IMAD.U32 R40, RZ, RZ, UR26 ;  /* 0x0000001aff287e24 */ /* 0x000fe2000f8e00ff */
[----:B------:R-:W-:Y:S01]  /*5100*/  HMMA.16816.F32.BF16 R72, R36, R42, R72 ;  /* 0x0000002a2448723c */ /* 0x000fe20000041848 */
[----:B------:R-:W-:-:S02]  /*5110*/  IMAD.U32 R41, RZ, RZ, UR10 ;  /* 0x0000000aff297e24 */ /* 0x000fc4000f8e00ff */
[----:B------:R-:W-:-:S03]  /*5120*/  IMAD R40, R40, 0x40, R3 ;  /* 0x0000004028287824 */ /* 0x000fc600078e0203 */
[----:B------:R-:W-:Y:S02]  /*5130*/  IADD3 R41, R41, -UR27, R2 ;  /* 0x8000001b29297c10 */ /* 0x000fe4000fffe002 */
[C---:B------:R-:W-:Y:S01]  /*5140*/  IADD3 R38, R40.reuse, -0x38, RZ ;  /* 0xffffffc828267810 */ /* 0x040fe20007ffe0ff */
[C---:B------:R-:W-:Y:S01]  /*5150*/  HMMA.16816.F32.BF16 R64, R48.reuse, R24, R64 ;  /* 0x000000183040723c */ /* 0x040fe20000041840 */
[C---:B------:R-:W-:Y:S02]  /*5160*/  IADD3 R80, R40.reuse, -0x28, RZ ;  /* 0xffffffd828507810 */ /* 0x040fe40007ffe0ff */
[C---:B------:R-:W-:Y:S02]  /*5170*/  IADD3 R54, R40.reuse, -0x37, RZ ;  /* 0xffffffc928367810 */ /* 0x040fe40007ffe0ff */
[C---:B------:R-:W-:Y:S02]  /*5180*/  IADD3 R76, R40.reuse, -0x30, RZ ;  /* 0xffffffd0284c7810 */ /* 0x040fe40007ffe0ff */
[C---:B------:R-:W-:Y:S01]  /*5190*/  IMAD.IADD R24, R41.reuse, 0x1, -R38 ;  /* 0x0000000129187824 */ /* 0x040fe200078e0a26 */
[----:B-1----:R-:W-:Y:S01]  /*51a0*/  HMMA.16816.F32.BF16 R68, R48, R12, R68 ;  /* 0x0000000c3044723c */ /* 0x002fe20000041844 */
[----:B------:R-:W-:Y:S01]  /*51b0*/  IMAD.IADD R37, R41, 0x1, -R54 ;  /* 0x0000000129257824 */ /* 0x000fe200078e0a36 */
[----:B------:R-:W-:-:S02]  /*51c0*/  IADD3 R78, R40, -0x2f, RZ ;  /* 0xffffffd1284e7810 */ /* 0x000fc40007ffe0ff */
[----:B------:R-:W-:Y:S02]  /*51d0*/  IABS R24, R24 ;  /* 0x0000001800187213 */ /* 0x000fe40000000000 */
[----:B------:R-:W-:Y:S01]  /*51e0*/  IABS R37, R37 ;  /* 0x0000002500257213 */ /* 0x000fe20000000000 */
[----:B------:R-:W-:Y:S01]  /*51f0*/  IMAD.IADD R12, R41, 0x1, -R80 ;  /* 0x00000001290c7824 */ /* 0x000fe200078e0a50 */
[----:B------:R-:W-:Y:S01]  /*5200*/  HMMA.16816.F32.BF16 R60, R48, R26, R60 ;  /* 0x0000001a303c723c */ /* 0x000fe2000004183c */
[----:B------:R1:W-:Y:S01]  /*5210*/  I2F R39, R24 ;  /* 0x0000001800277306 */ /* 0x0003e20000201400 */
[C---:B------:R-:W-:Y:S01]  /*5220*/  IADD3 R86, R40.reuse, -0x20, RZ ;  /* 0xffffffe028567810 */ /* 0x040fe20007ffe0ff */
[----:B------:R-:W-:Y:S01]  /*5230*/  IMAD.MOV.U32 R42, RZ, RZ, R37 ;  /* 0x000000ffff2a7224 */ /* 0x000fe200078e0025 */
[----:B------:R-:W-:Y:S02]  /*5240*/  IABS R12, R12 ;  /* 0x0000000c000c7213 */ /* 0x000fe40000000000 */
[----:B------:R-:W-:-:S02]  /*5250*/  IADD3 R82, R40, -0x27, RZ ;  /* 0xffffffd928527810 */ /* 0x000fc40007ffe0ff */
[C---:B---3--:R-:W-:Y:S01]  /*5260*/  HMMA.16816.F32.BF16 R56, R48.reuse, R28, R56 ;  /* 0x0000001c3038723c */ /* 0x048fe20000041838 */
[----:B------:R-:W-:Y:S01]  /*5270*/  IMAD.MOV.U32 R43, RZ, RZ, R12 ;  /* 0x000000ffff2b7224 */ /* 0x000fe200078e000c */
[C---:B------:R-:W-:Y:S01]  /*5280*/  IADD3 R92, R40.reuse, -0x1f, RZ ;  /* 0xffffffe1285c7810 */ /* 0x040fe20007ffe0ff */
[----:B------:R-:W-:Y:S01]  /*5290*/  I2F R42, R42 ;  /* 0x0000002a002a7306 */ /* 0x000fe20000201400 */
[C---:B------:R-:W-:Y:S02]  /*52a0*/  IADD3 R88, R40.reuse, -0x8, RZ ;  /* 0xfffffff828587810 */ /* 0x040fe40007ffe0ff */
[C---:B------:R-:W-:Y:S01]  /*52b0*/  IADD3 R100, R40.reuse, -0x10, RZ ;  /* 0xfffffff028647810 */ /* 0x040fe20007ffe0ff */
[C---:B------:R-:W-:Y:S01]  /*52c0*/  IMAD.IADD R28, R41.reuse, 0x1, -R76 ;  /* 0x00000001291c7824 */ /* 0x040fe200078e0a4c */
[----:B------:R-:W-:Y:S01]  /*52d0*/  HMMA.16816.F32.BF16 R44, R48, R14, R44 ;  /* 0x0000000e302c723c */ /* 0x000fe2000004182c */
[----:B-1----:R-:W1:Y:S01]  /*52e0*/  LDSM.16.M88.4 R24, [R227+0xe800] ;  /* 0x00e80000e318783b */ /* 0x002e620000000200 */
[C---:B------:R-:W-:Y:S01]  /*52f0*/  IMAD.IADD R29, R41.reuse, 0x1, -R78 ;  /* 0x00000001291d7824 */ /* 0x040fe200078e0a4e */
[C---:B------:R-:W-:Y:S01]  /*5300*/  IADD3 R90, R40.reuse, -0xf, RZ ;  /* 0xfffffff1285a7810 */ /* 0x040fe20007ffe0ff */
[C---:B------:R-:W-:Y:S01]  /*5310*/  IMAD.IADD R55, R41.reuse, 0x1, -R100 ;  /* 0x0000000129377824 */ /* 0x040fe200078e0a64 */
[----:B------:R-:W-:Y:S01]  /*5320*/  IABS R28, R28 ;  /* 0x0000001c001c7213 */ /* 0x000fe20000000000 */
[----:B------:R-:W3:Y:S01]  /*5330*/  LDSM.16.M88.4 R12, [R227+0xf000] ;  /* 0x00f00000e30c783b */ /* 0x000ee20000000200 */
[----:B------:R-:W-:Y:S01]  /*5340*/  IADD3 R4, R40, -0x40, RZ ;  /* 0xffffffc028047810 */ /* 0x000fe20007ffe0ff */
[----:B--2---:R-:W-:Y:S01]  /*5350*/  HMMA.16816.F32.BF16 R20, R32, R8, R20 ;  /* 0x000000082014723c */ /* 0x004fe20000041814 */
[C---:B------:R-:W-:Y:S01]  /*5360*/  IMAD.IADD R53, R41.reuse, 0x1, -R90 ;  /* 0x0000000129357824 */ /* 0x040fe200078e0a5a */
[----:B------:R-:W-:Y:S01]  /*5370*/  IABS R55, R55 ;  /* 0x0000003700377213 */ /* 0x000fe20000000000 */
[----:B------:R-:W-:Y:S01]  /*5380*/  IMAD.MOV.U32 R37, RZ, RZ, R28 ;  /* 0x000000ffff257224 */ /* 0x000fe200078e001c */
[----:B------:R-:W-:Y:S01]  /*5390*/  IABS R28, R29 ;  /* 0x0000001d001c7213 */ /* 0x000fe20000000000 */
[C---:B------:R-:W-:Y:S01]  /*53a0*/  IMAD.IADD R3, R41.reuse, 0x1, -R4 ;  /* 0x0000000129037824 */ /* 0x040fe200078e0a04 */
[----:B------:R-:W-:Y:S01]  /*53b0*/  IABS R98, R53 ;  /* 0x0000003500627213 */ /* 0x000fe20000000000 */
[C---:B------:R-:W-:Y:S01]  /*53c0*/  IMAD.IADD R8, R41.reuse, 0x1, -R86 ;  /* 0x0000000129087824 */ /* 0x040fe200078e0a56 */
[----:B------:R-:W-:Y:S01]  /*53d0*/  HMMA.16816.F32.BF16 R72, R48, R30, R72 ;  /* 0x0000001e3048723c */ /* 0x000fe20000041848 */
[----:B------:R-:W-:Y:S01]  /*53e0*/  IMAD.MOV.U32 R52, RZ, RZ, R28 ;  /* 0x000000ffff347224 */ /* 0x000fe200078e001c */
[----:B------:R2:W-:Y:S01]  /*53f0*/  I2F R53, R55 ;  /* 0x0000003700357306 */ /* 0x0005e20000201400 */
[----:B------:R-:W-:Y:S01]  /*5400*/  IMAD.IADD R28, R41, 0x1, -R82 ;  /* 0x00000001291c7824 */ /* 0x000fe200078e0a52 */
[----:B------:R-:W-:-:S02]  /*5410*/  IABS R8, R8 ;  /* 0x0000000800087213 */ /* 0x000fc40000000000 */
[----:B------:R-:W-:Y:S02]  /*5420*/  IADD3 R36, R40, -0x3f, RZ ;  /* 0xffffffc128247810 */ /* 0x000fe40007ffe0ff */
[----:B------:R-:W-:Y:S01]  /*5430*/  IABS R28, R28 ;  /* 0x0000001c001c7213 */ /* 0x000fe20000000000 */
[----:B------:R-:W-:Y:S01]  /*5440*/  HMMA.16816.F32.BF16 R16, R32, R10, R16 ;  /* 0x0000000a2010723c */ /* 0x000fe20000041810 */
[----:B------:R4:W-:Y:S01]  /*5450*/  I2F R49, R8 ;  /* 0x0000000800317306 */ /* 0x0009e20000201400 */
[C---:B------:R-:W-:Y:S01]  /*5460*/  IMAD.IADD R6, R41.reuse, 0x1, -R36 ;  /* 0x0000000129067824 */ /* 0x040fe200078e0a24 */
[----:B------:R-:W-:Y:S01]  /*5470*/  IABS R3, R3 ;  /* 0x0000000300037213 */ /* 0x000fe20000000000 */
[----:B------:R-:W-:Y:S01]  /*5480*/  IMAD.MOV.U32 R48, RZ, RZ, R28 ;  /* 0x000000ffff307224 */ /* 0x000fe200078e001c */
[----:B------:R-:W-:Y:S01]  /*5490*/  ISETP.GE.AND P2, PT, R4, UR10, PT ;  /* 0x0000000a04007c0c */ /* 0x000fe2000bf46270 */
[----:B------:R-:W-:Y:S01]  /*54a0*/  IMAD.IADD R28, R41, 0x1, -R92 ;  /* 0x00000001291c7824 */ /* 0x000fe200078e0a5c */
[----:B------:R-:W-:-:S02]  /*54b0*/  IABS R6, R6 ;  /* 0x0000000600067213 */ /* 0x000fc40000000000 */
[----:B--2---:R-:W-:Y:S01]  /*54c0*/  IADD3 R55, R41, 0x8, RZ ;  /* 0x0000000829377810 */ /* 0x004fe20007ffe0ff */
[----:B------:R-:W2:Y:S01]  /*54d0*/  I2F R3, R3 ;  /* 0x0000000300037306 */ /* 0x000ea20000201400 */
[----:B------:R-:W-:Y:S02]  /*54e0*/  IABS R28, R28 ;  /* 0x0000001c001c7213 */ /* 0x000fe40000000000 */
[----:B------:R-:W-:Y:S02]  /*54f0*/  ISETP.GE.AND P1, PT, R36, UR10, PT ;  /* 0x0000000a24007c0c */ /* 0x000fe4000bf26270 */
[----:B------:R-:W-:Y:S01]  /*5500*/  ISETP.GE.AND P3, PT, R80, UR10, PT ;  /* 0x0000000a50007c0c */ /* 0x000fe2000bf66270 */
[----:B-1----:R-:W-:Y:S01]  /*5510*/  HMMA.16816.F32.BF16 R64, R32, R24, R64 ;  /* 0x000000182040723c */ /* 0x002fe20000041840 */
[----:B----4-:R-:W1:Y:S01]  /*5520*/  LDSM.16.M88.4 R8, [R227+0xf800] ;  /* 0x00f80000e308783b */ /* 0x010e620000000200 */
[----:B------:R4:W-:Y:S01]  /*5530*/  I2F R50, R28 ;  /* 0x0000001c00327306 */ /* 0x0009e20000201400 */
[C---:B------:R-:W-:Y:S01]  /*5540*/  IADD3 R96, R40.reuse, -0x18, RZ ;  /* 0xffffffe828607810 */ /* 0x040fe20007ffe0ff */
[----:B------:R-:W-:Y:S01]  /*5550*/  IMAD.IADD R80, R55, 0x1, -R80 ;  /* 0x0000000137507824 */ /* 0x000fe200078e0a50 */
[----:B------:R-:W-:-:S02]  /*5560*/  IADD3 R94, R40, -0x17, RZ ;  /* 0xffffffe9285e7810 */ /* 0x000fc40007ffe0ff */
[----:B------:R-:W-:Y:S01]  /*5570*/  IADD3 R40, R40, -0x7, RZ ;  /* 0xfffffff928287810 */ /* 0x000fe20007ffe0ff */
[C---:B------:R-:W-:Y:S01]  /*5580*/  HMMA.16816.F32.BF16 R60, R32.reuse, R26, R60 ;  /* 0x0000001a203c723c */ /* 0x040fe2000004183c */
[----:B------:R-:W-:Y:S01]  /*5590*/  LDSM.16.M88.4 R24, [R220+0x6000] ;  /* 0x00600000dc18783b */ /* 0x000fe20000000200 */
[----:B------:R-:W-:Y:S01]  /*55a0*/  I2F R6, R6 ;  /* 0x0000000600067306 */ /* 0x000fe20000201400 */
[----:B------:R-:W-:Y:S01]  /*55b0*/  IABS R80, R80 ;  /* 0x0000005000507213 */ /* 0x000fe20000000000 */
[C---:B------:R-:W-:Y:S01]  /*55c0*/  IMAD.IADD R51, R41.reuse, 0x1, -R96 ;  /* 0x0000000129337824 */ /* 0x040fe200078e0a60 */
[----:B------:R-:W-:Y:S01]  /*55d0*/  ISETP.GE.AND P0, PT, R38, UR10, PT ;  /* 0x0000000a26007c0c */ /* 0x000fe2000bf06270 */
[C---:B------:R-:W-:Y:S01]  /*55e0*/  IMAD.IADD R84, R41.reuse, 0x1, -R94 ;  /* 0x0000000129547824 */ /* 0x040fe200078e0a5e */
[----:B------:R-:W-:Y:S01]  /*55f0*/  ISETP.GE.AND P6, PT, R54, UR10, PT ;  /* 0x0000000a36007c0c */ /* 0x000fe2000bfc6270 */
[----:B---3--:R-:W-:Y:S01]  /*5600*/  HMMA.16816.F32.BF16 R56, R32, R12, R56 ;  /* 0x0000000c2038723c */ /* 0x008fe20000041838 */
[----:B------:R-:W-:Y:S01]  /*5610*/  IMAD.IADD R77, R41, 0x1, -R40 ;  /* 0x00000001294d7824 */ /* 0x000fe200078e0a28 */
[----:B----4-:R-:W3:Y:S01]  /*5620*/  LDSM.16.M88.4 R28, [R229+0x6000] ;  /* 0x00600000e51c783b */ /* 0x010ee20000000200 */
[----:B------:R-:W-:Y:S01]  /*5630*/  IABS R51, R51 ;  /* 0x0000003300337213 */ /* 0x000fe20000000000 */
[----:B------:R-:W-:Y:S01]  /*5640*/  I2F R37, R37 ;  /* 0x0000002500257306 */ /* 0x000fe20000201400 */
[----:B------:R-:W-:-:S02]  /*5650*/  IABS R84, R84 ;  /* 0x0000005400547213 */ /* 0x000fc40000000000 */
[----:B------:R-:W-:Y:S01]  /*5660*/  IMAD.IADD R12, R41, 0x1, -R88 ;  /* 0x00000001290c7824 */ /* 0x000fe200078e0a58 */
[----:B------:R-:W-:Y:S01]  /*5670*/  HMMA.16816.F32.BF16 R72, R32, R14, R72 ;  /* 0x0000000e2048723c */ /* 0x000fe20000041848 */
[----:B------:R-:W-:Y:S02]  /*5680*/  IABS R77, R77 ;  /* 0x0000004d004d7213 */ /* 0x000fe40000000000 */
[----:B------:R-:W-:Y:S01]  /*5690*/  ISETP.GE.AND P5, PT, R76, UR10, PT ;  /* 0x0000000a4c007c0c */ /* 0x000fe2000bfa6270 */
[----:B------:R-:W-:Y:S01]  /*56a0*/  I2F R52, R52 ;  /* 0x0000003400347306 */ /* 0x000fe20000201400 */
[----:B------:R-:W-:Y:S02]  /*56b0*/  IABS R79, R12 ;  /* 0x0000000c004f7213 */ /* 0x000fe40000000000 */
[----:B------:R-:W4:Y:S01]  /*56c0*/  LDSM.16.M88.4 R12, [R220+0x6800] ;  /* 0x00680000dc0c783b */ /* 0x000f220000000200 */
[----:B------:R-:W-:-:S04]  /*56d0*/  ISETP.GE.AND P4, PT, R78, UR10, PT ;  /* 0x0000000a4e007c0c */ /* 0x000fc8000bf86270 */
[----:B------:R-:W-:Y:S01]  /*56e0*/  I2F R43, R43 ;  /* 0x0000002b002b7306 */ /* 0x000fe20000201400 */
[C---:B-1----:R-:W-:Y:S07]  /*56f0*/  HMMA.16816.F32.BF16 R68, R32.reuse, R8, R68 ;  /* 0x000000082044723c */ /* 0x042fee0000041844 */
[----:B------:R-:W-:Y:S01]  /*5700*/  I2F R48, R48 ;  /* 0x0000003000307306 */ /* 0x000fe20000201400 */
[C---:B------:R-:W-:Y:S01]  /*5710*/  IMAD.IADD R8, R55.reuse, 0x1, -R4 ;  /* 0x0000000137087824 */ /* 0x040fe200078e0a04 */
[----:B------:R-:W-:Y:S01]  /*5720*/  HMMA.16816.F32.BF16 R44, R32, R10, R44 ;  /* 0x0000000a202c723c */ /* 0x000fe2000004182c */
[----:B------:R-:W-:-:S05]  /*5730*/  IMAD.IADD R9, R55, 0x1, -R36 ;  /* 0x0000000137097824 */ /* 0x000fca00078e0a24 */
[----:B------:R-:W-:Y:S01]  /*5740*/  I2F R51, R51 ;  /* 0x0000003300337306 */ /* 0x000fe20000201400 */
[----:B------:R-:W-:-:S05]  /*5750*/  IABS R8, R8 ;  /* 0x0000000800087213 */ /* 0x000fca0000000000 */
[----:B------:R-:W-:Y:S01]  /*5760*/  IMAD.MOV.U32 R33, RZ, RZ, R8 ;  /* 0x000000ffff217224 */ /* 0x000fe200078e0008 */
[----:B------:R-:W-:Y:S01]  /*5770*/  IABS R8, R9 ;  /* 0x0000000900087213 */ /* 0x000fe20000000000 */
[C---:B------:R-:W-:Y:S01]  /*5780*/  IMAD.IADD R9, R55.reuse, 0x1, -R38 ;  /* 0x0000000137097824 */ /* 0x040fe200078e0a26 */
[----:B---3--:R-:W-:Y:S01]  /*5790*/  HMMA.16816.F32.BF16 R20, R28, R24, R20 ;  /* 0x000000181c14723c */ /* 0x008fe20000041814 */
[----:B------:R-:W-:Y:S02]  /*57a0*/  I2F R84, R84 ;  /* 0x0000005400547306 */ /* 0x000fe40000201400 */
[----:B------:R-:W-:Y:S01]  /*57b0*/  IMAD.MOV.U32 R32, RZ, RZ, R8 ;  /* 0x000000ffff207224 */ /* 0x000fe200078e0008 */
[----:B------:R-:W-:Y:S01]  /*57c0*/  IABS R8, R9 ;  /* 0x0000000900087213 */ /* 0x000fe20000000000 */
[----:B------:R-:W-:-:S03]  /*57d0*/  IMAD.IADD R9, R55, 0x1, -R54 ;  /* 0x0000000137097824 */ /* 0x000fc600078e0a36 */
[----:B------:R-:W-:Y:S01]  /*57e0*/  HMMA.16816.F32.BF16 R16, R28, R26, R16 ;  /* 0x0000001a1c10723c */ /* 0x000fe20000041810 */
[----:B------:R-:W1:Y:S01]  /*57f0*/  I2F R33, R33 ;  /* 0x0000002100217306 */ /* 0x000e620000201400 */
[----:B------:R-:W-:Y:S01]  /*5800*/  IABS R4, R9 ;  /* 0x0000000900047213 */ /* 0x000fe20000000000 */
[----:B------:R-:W-:-:S05]  /*5810*/  IMAD.IADD R9, R55, 0x1, -R76 ;  /* 0x0000000137097824 */ /* 0x000fca00078e0a4c */
[C---:B----4-:R-:W-:Y:S01]  /*5820*/  HMMA.16816.F32.BF16 R64, R28.reuse, R12, R64 ;  /* 0x0000000c1c40723c */ /* 0x050fe20000041840 */
[----:B------:R-:W3:Y:S06]  /*5830*/  I2F R32, R32 ;  /* 0x0000002000207306 */ /* 0x000eec0000201400 */
[----:B------:R-:W-:Y:S01]  /*5840*/  IABS R13, R9 ;  /* 0x00000009000d7213 */ /* 0x000fe20000000000 */
[----:B--2---:R-:W-:Y:S01]  /*5850*/  FFMA.FTZ R3, R3, -UR4, R20 ;  /* 0x8000000403037c23 */ /* 0x004fe20008010014 */
[----:B------:R2:W4:Y:S01]  /*5860*/  I2F R27, R8 ;  /* 0x00000008001b7306 */ /* 0x0005220000201400 */
[----:B-1----:R-:W-:Y:S01]  /*5870*/  FFMA.FTZ R22, R33, -UR4, R22 ;  /* 0x8000000421167c23 */ /* 0x002fe20008010016 */
[----:B------:R-:W-:Y:S01]  /*5880*/  HMMA.16816.F32.BF16 R60, R28, R14, R60 ;  /* 0x0000000e1c3c723c */ /* 0x000fe2000004183c */
[----:B------:R-:W-:Y:S01]  /*5890*/  FFMA.FTZ R6, R6, -UR4, R21 ;  /* 0x8000000406067c23 */ /* 0x000fe20008010015 */
[----:B------:R-:W-:Y:S01]  /*58a0*/  FSEL R3, R3, -INF , !P2 ;  /* 0xff80000003037808 */ /* 0x000fe20005000000 */
[----:B------:R-:W-:Y:S01]  /*58b0*/  IMAD.IADD R12, R55, 0x1, -R78 ;  /* 0x00000001370c7824 */ /* 0x000fe200078e0a4e */
[----:B------:R-:W-:Y:S01]  /*58c0*/  FSEL R24, R22, -INF , !P2 ;  /* 0xff80000016187808 */ /* 0x000fe20005000000 */
[----:B------:R-:W-:Y:S01]  /*58d0*/  FFMA.FTZ R39, R39, -UR4, R16 ;  /* 0x8000000427277c23 */ /* 0x000fe20008010010 */
[----:B------:R-:W1:Y:S01]  /*58e0*/  I2F R4, R4 ;  /* 0x0000000400047306 */ /* 0x000e620000201400 */
[----:B---3--:R-:W-:Y:S01]  /*58f0*/  FFMA.FTZ R23, R32, -UR4, R23 ;  /* 0x8000000420177c23 */ /* 0x008fe20008010017 */
[----:B------:R-:W-:Y:S01]  /*5900*/  ISETP.GE.AND P2, PT, R82, UR10, PT ;  /* 0x0000000a52007c0c */ /* 0x000fe2000bf46270 */
[C---:B------:R-:W-:Y:S01]  /*5910*/  IMAD.IADD R82, R55.reuse, 0x1, -R82 ;  /* 0x0000000137527824 */ /* 0x040fe200078e0a52 */
[----:B------:R-:W-:Y:S01]  /*5920*/  FSEL R25, R6, -INF , !P1 ;  /* 0xff80000006197808 */ /* 0x000fe20004800000 */
[----:B------:R-:W-:Y:S01]  /*5930*/  IMAD.IADD R32, R55, 0x1, -R86 ;  /* 0x0000000137207824 */ /* 0x000fe200078e0a56 */
[----:B------:R-:W-:Y:S01]  /*5940*/  FSEL R16, R23, -INF , !P1 ;  /* 0xff80000017107808 */ /* 0x000fe20004800000 */
[----:B------:R-:W-:Y:S01]  /*5950*/  IMAD.IADD R14, R55, 0x1, -R92 ;  /* 0x00000001370e7824 */ /* 0x000fe200078e0a5c */
[----:B--2---:R-:W2:Y:S01]  /*5960*/  LDSM.16.M88.4 R8, [R220+0x7000] ;  /* 0x00700000dc08783b */ /* 0x004ea20000000200 */
[----:B------:R-:W-:Y:S01]  /*5970*/  IABS R26, R82 ;  /* 0x00000052001a7213 */ /* 0x000fe20000000000 */
[----:B------:R-:W-:Y:S01]  /*5980*/  I2F R15, R80 ;  /* 0x00000050000f7306 */ /* 0x000fe20000201400 */
[----:B------:R-:W-:Y:S01]  /*5990*/  IABS R32, R32 ;  /* 0x0000002000207213 */ /* 0x000fe20000000000 */
[----:B------:R-:W3:Y:S01]  /*59a0*/  LDSM.16.M88.4 R20, [R220+0x7800] ;  /* 0x00780000dc14783b */ /* 0x000ee20000000200 */
[----:B------:R-:W-:Y:S01]  /*59b0*/  IABS R14, R14 ;  /* 0x0000000e000e7213 */ /* 0x000fe20000000000 */
[----:B----4-:R-:W-:Y:S01]  /*59c0*/  FFMA.FTZ R6, R27, -UR4, R18 ;  /* 0x800000041b067c23 */ /* 0x010fe20008010012 */
[----:B------:R-:W-:Y:S01]  /*59d0*/  IABS R12, R12 ;  /* 0x0000000c000c7213 */ /* 0x000fe20000000000 */
[----:B-1----:R-:W-:Y:S01]  /*59e0*/  FFMA.FTZ R4, R4, -UR4, R19 ;  /* 0x8000000404047c23 */ /* 0x002fe20008010013 */
[----:B------:R-:W-:Y:S01]  /*59f0*/  FSEL R27, R39, -INF , !P0 ;  /* 0xff800000271b7808 */ /* 0x000fe20004000000 */
[----:B------:R-:W-:Y:S01]  /*5a00*/  I2F R18, R26 ;  /* 0x0000001a00127306 */ /* 0x000fe20000201400 */
[----:B------:R-:W-:Y:S01]  /*5a10*/  FSEL R6, R6, -INF , !P0 ;  /* 0xff80000006067808 */ /* 0x000fe20004000000 */
[----:B------:R-:W-:Y:S01]  /*5a20*/  FFMA.FTZ R17, R42, -UR4, R17 ;  /* 0x800000042a117c23 */ /* 0x000fe20008010011 */
[----:B------:R-:W-:Y:S01]  /*5a30*/  ISETP.GE.AND P0, PT, R92, UR10, PT ;  /* 0x0000000a5c007c0c */ /* 0x000fe2000bf06270 */
[----:B------:R-:W-:Y:S01]  /*5a40*/  FFMA.FTZ R37, R37, -UR4, R64 ;  /* 0x8000000425257c23 */ /* 0x000fe20008010040 */
[----:B------:R-:W-:Y:S01]  /*5a50*/  ISETP.GE.AND P1, PT, R86, UR10, PT ;  /* 0x0000000a56007c0c */ /* 0x000fe2000bf26270 */
[----:B------:R-:W-:Y:S01]  /*5a60*/  FFMA.FTZ R43, R43, -UR4, R60 ;  /* 0x800000042b2b7c23 */ /* 0x000fe2000801003c */
[----:B------:R-:W-:Y:S01]  /*5a70*/  FSEL R17, R17, -INF , !P6 ;  /* 0xff80000011117808 */ /* 0x000fe20007000000 */
[----:B------:R-:W-:Y:S01]  /*5a80*/  I2F R19, R32 ;  /* 0x0000002000137306 */ /* 0x000fe20000201400 */
[----:B------:R-:W-:Y:S01]  /*5a90*/  FFMA.FTZ R48, R48, -UR4, R61 ;  /* 0x8000000430307c23 */ /* 0x000fe2000801003d */
[----:B------:R-:W-:Y:S01]  /*5aa0*/  FSEL R4, R4, -INF , !P6 ;  /* 0xff80000004047808 */ /* 0x000fe20007000000 */
[----:B------:R-:W-:-:S04]  /*5ab0*/  DEPBAR.LE SB0, 0x0 ;  /* 0x000080000000791a */ /* 0x000fc80000000000 */
[----:B------:R-:W-:Y:S01]  /*5ac0*/  ISETP.GE.AND P6, PT, R96, UR10, PT ;  /* 0x0000000a60007c0c */ /* 0x000fe2000bfc6270 */
[----:B------:R-:W-:Y:S08]  /*5ad0*/  I2F R26, R14 ;  /* 0x0000000e001a7306 */ /* 0x000ff00000201400 */
[----:B------:R-:W1:Y:S01]  /*5ae0*/  I2F R13, R13 ;  /* 0x0000000d000d7306 */ /* 0x000e620000201400 */
[C---:B--2---:R-:W-:Y:S07]  /*5af0*/  HMMA.16816.F32.BF16 R56, R28.reuse, R8, R56 ;  /* 0x000000081c38723c */ /* 0x044fee0000041838 */
[----:B------:R-:W2:Y:S01]  /*5b00*/  I2F R12, R12 ;  /* 0x0000000c000c7306 */ /* 0x000ea20000201400 */
[C---:B------:R-:W-:Y:S01]  /*5b10*/  IMAD.IADD R8, R55.reuse, 0x1, -R96 ;  /* 0x0000000137087824 */ /* 0x040fe200078e0a60 */
[----:B------:R-:W-:Y:S01]  /*5b20*/  HMMA.16816.F32.BF16 R72, R28, R10, R72 ;  /* 0x0000000a1c48723c */ /* 0x000fe20000041848 */
[----:B------:R-:W-:-:S05]  /*5b30*/  IMAD.IADD R9, R55, 0x1, -R94 ;  /* 0x0000000137097824 */ /* 0x000fca00078e0a5e */
[----:B------:R-:W4:Y:S01]  /*5b40*/  I2F R98, R98 ;  /* 0x0000006200627306 */ /* 0x000f220000201400 */
[----:B-1----:R-:W-:Y:S01]  /*5b50*/  FFMA.FTZ R66, R13, -UR4, R66 ;  /* 0x800000040d427c23 */ /* 0x002fe20008010042 */
[----:B------:R-:W-:Y:S02]  /*5b60*/  IABS R8, R8 ;  /* 0x0000000800087213 */ /* 0x000fe40000000000 */
[----:B------:R-:W-:Y:S01]  /*5b70*/  IABS R9, R9 ;  /* 0x0000000900097213 */ /* 0x000fe20000000000 */
[----:B------:R-:W-:Y:S01]  /*5b80*/  IMAD.IADD R10, R55, 0x1, -R100 ;  /* 0x00000001370a7824 */ /* 0x000fe200078e0a64 */
[----:B---3--:R-:W-:Y:S01]  /*5b90*/  HMMA.16816.F32.BF16 R68, R28, R20, R68 ;  /* 0x000000141c44723c */ /* 0x008fe20000041844 */
[----:B------:R-:W-:Y:S01]  /*5ba0*/  FFMA.FTZ R11, R52, -UR4, R65 ;  /* 0x80000004340b7c23 */ /* 0x000fe20008010041 */
[----:B------:R1:W3:Y:S01]  /*5bb0*/  I2F R33, R8 ;  /* 0x0000000800217306 */ /* 0x0002e20000201400 */
[----:B--2---:R-:W-:Y:S01]  /*5bc0*/  FFMA.FTZ R12, R12, -UR4, R67 ;  /* 0x800000040c0c7c23 */ /* 0x004fe20008010043 */
[----:B------:R-:W-:-:S02]  /*5bd0*/  FSEL R13, R37, -INF , !P5 ;  /* 0xff800000250d7808 */ /* 0x000fc40006800000 */
[----:B------:R-:W-:Y:S02]  /*5be0*/  FSEL R14, R66, -INF , !P5 ;  /* 0xff800000420e7808 */ /* 0x000fe40006800000 */
[----:B------:R-:W-:Y:S01]  /*5bf0*/  HMMA.16816.F32.BF16 R44, R28, R22, R44 ;  /* 0x000000161c2c723c */ /* 0x000fe2000004182c */
[----:B------:R-:W-:Y:S01]  /*5c00*/  FFMA.FTZ R58, R19, -UR4, R58 ;  /* 0x80000004133a7c23 */ /* 0x000fe2000801003a */
[----:B------:R2:W5:Y:S01]  /*5c10*/  I2F R32, R9 ;  /* 0x0000000900207306 */ /* 0x0005620000201400 */
[----:B------:R-:W-:Y:S01]  /*5c20*/  FFMA.FTZ R50, R50, -UR4, R57 ;  /* 0x8000000432327c23 */ /* 0x000fe20008010039 */
[----:B------:R-:W-:Y:S01]  /*5c30*/  FSEL R11, R11, -INF , !P4 ;  /* 0xff8000000b0b7808 */ /* 0x000fe20006000000 */
[----:B------:R-:W-:Y:S01]  /*5c40*/  FFMA.FTZ R26, R26, -UR4, R59 ;  /* 0x800000041a1a7c23 */ /* 0x000fe2000801003b */
[----:B------:R-:W-:Y:S01]  /*5c50*/  FSEL R12, R12, -INF , !P4 ;  /* 0xff8000000c0c7808 */ /* 0x000fe20006000000 */
[----:B------:R-:W-:Y:S01]  /*5c60*/  FFMA.FTZ R49, R49, -UR4, R56 ;  /* 0x8000000431317c23 */ /* 0x000fe20008010038 */
[----:B------:R-:W-:Y:S01]  /*5c70*/  FSEL R189, R50, -INF , !P0 ;  /* 0xff80000032bd7808 */ /* 0x000fe20004000000 */
[----:B------:R-:W-:Y:S01]  /*5c80*/  FFMA.FTZ R51, R51, -UR4, R72 ;  /* 0x8000000433337c23 */ /* 0x000fe20008010048 */
[----:B-1----:R-:W-:Y:S01]  /*5c90*/  IABS R8, R10 ;  /* 0x0000000a00087213 */ /* 0x002fe20000000000 */
[----:B------:R-:W-:Y:S01]  /*5ca0*/  FFMA.FTZ R10, R15, -UR4, R62 ;  /* 0x800000040f0a7c23 */ /* 0x000fe2000801003e */
[----:B------:R-:W1:Y:S01]  /*5cb0*/  I2F R41, R79 ;  /* 0x0000004f00297306 */ /* 0x000e620000201400 */
[----:B------:R-:W-:Y:S01]  /*5cc0*/  FSEL R202, R26, -INF , !P0 ;  /* 0xff8000001aca7808 */ /* 0x000fe20004000000 */
[----:B------:R-:W-:Y:S01]  /*5cd0*/  FFMA.FTZ R73, R84, -UR4, R73 ;  /* 0x8000000454497c23 */ /* 0x000fe20008010049 */
[----:B------:R-:W-:Y:S01]  /*5ce0*/  PLOP3.LUT P0, PT, PT, PT, UP0, 0x80, 0x0 ;  /* 0x000000000000781c */ /* 0x000fe20003f0f008 */
[----:B------:R-:W-:Y:S01]  /*5cf0*/  FFMA.FTZ R53, R53, -UR4, R68 ;  /* 0x8000000435357c23 */ /* 0x000fe20008010044 */
[----:B------:R-:W-:Y:S01]  /*5d00*/  FSEL R10, R10, -INF , !P3 ;  /* 0xff8000000a0a7808 */ /* 0x000fe20005800000 */
[----:B--2---:R-:W-:Y:S01]  /*5d10*/  IMAD.IADD R9, R55, 0x1, -R90 ;  /* 0x0000000137097824 */ /* 0x004fe200078e0a5a */
[----:B------:R-:W-:Y:S01]  /*5d20*/  FSEL R195, R49, -INF , !P1 ;  /* 0xff80000031c37808 */ /* 0x000fe20004800000 */
[----:B------:R2:W2:Y:S01]  /*5d30*/  I2F R21, R8 ;  /* 0x0000000800157306 */ /* 0x0004a20000201400 */
[----:B------:R-:W-:Y:S01]  /*5d40*/  FSEL R190, R58, -INF , !P1 ;  /* 0xff8000003abe7808 */ /* 0x000fe20004800000 */
[----:B----4-:R-:W-:Y:S01]  /*5d50*/  FFMA.FTZ R69, R98, -UR4, R69 ;  /* 0x8000000462457c23 */ /* 0x010fe20008010045 */
[----:B------:R-:W-:Y:S01]  /*5d60*/  IABS R20, R9 ;  /* 0x0000000900147213 */ /* 0x000fe20000000000 */
[----:B---3--:R-:W-:Y:S01]  /*5d70*/  FFMA.FTZ R33, R33, -UR4, R74 ;  /* 0x8000000421217c23 */ /* 0x008fe2000801004a */
[----:B------:R-:W-:Y:S01]  /*5d80*/  FSEL R9, R43, -INF , !P3 ;  /* 0xff8000002b097808 */ /* 0x000fe20005800000 */
[----:B-----5:R-:W-:Y:S01]  /*5d90*/  FFMA.FTZ R32, R32, -UR4, R75 ;  /* 0x8000000420207c23 */ /* 0x020fe2000801004b */
[----:B------:R-:W-:Y:S01]  /*5da0*/  ISETP.GE.AND P5, PT, R94, UR10, PT ;  /* 0x0000000a5e007c0c */ /* 0x000fe2000bfa6270 */
[----:B------:R-:W3:Y:S01]  /*5db0*/  I2F R102, R77 ;  /* 0x0000004d00667306 */ /* 0x000ee20000201400 */
[----:B-1----:R-:W-:Y:S01]  /*5dc0*/  FFMA.FTZ R41, R41, -UR4, R44 ;  /* 0x8000000429297c23 */ /* 0x002fe2000801002c */
[----:B------:R-:W-:-:S02]  /*5dd0*/  ISETP.GE.AND P4, PT, R100, UR10, PT ;  /* 0x0000000a64007c0c */ /* 0x000fc4000bf86270 */
[----:B------:R-:W-:Y:S02]  /*5de0*/  ISETP.GE.AND P3, PT, R90, UR10, PT ;  /* 0x0000000a5a007c0c */ /* 0x000fe4000bf66270 */
[----:B------:R-:W-:Y:S01]  /*5df0*/  ISETP.GE.AND P1, PT, R40, UR10, PT ;  /* 0x0000000a28007c0c */ /* 0x000fe2000bf26270 */
[C---:B--2---:R-:W-:Y:S01]  /*5e00*/  IMAD.IADD R8, R55.reuse, 0x1, -R88 ;  /* 0x0000000137087824 */ /* 0x044fe200078e0a58 */
[----:B------:R-:W1:Y:S01]  /*5e10*/  I2F R20, R20 ;  /* 0x0000001400147306 */ /* 0x000e620000201400 */
[----:B------:R-:W-:Y:S01]  /*5e20*/  IMAD.IADD R55, R55, 0x1, -R40 ;  /* 0x0000000137377824 */ /* 0x000fe200078e0a28 */
[----:B------:R-:W-:Y:S01]  /*5e30*/  FSEL R193, R51, -INF , !P6 ;  /* 0xff80000033c17808 */ /* 0x000fe20007000000 */
[----:B------:R-:W-:Y:S01]  /*5e40*/  FFMA.FTZ R21, R21, -UR4, R70 ;  /* 0x8000000415157c23 */ /* 0x000fe20008010046 */
[----:B------:R-:W-:Y:S01]  /*5e50*/  IABS R15, R8 ;  /* 0x00000008000f7213 */ /* 0x000fe20000000000 */
[----:B------:R-:W-:Y:S01]  /*5e60*/  FFMA.FTZ R8, R18, -UR4, R63 ;  /* 0x8000000412087c23 */ /* 0x000fe2000801003f */
[----:B------:R-:W-:Y:S01]  /*5e70*/  IABS R55, R55 ;  /* 0x0000003700377213 */ /* 0x000fe20000000000 */
[----:B---3--:R-:W-:Y:S01]  /*5e80*/  FFMA.FTZ R45, R102, -UR4, R45 ;  /* 0x80000004662d7c23 */ /* 0x008fe2000801002d */
[----:B------:R2:W3:Y:S01]  /*5e90*/  I2F R19, R15 ;  /* 0x0000000f00137306 */ /* 0x0004e20000201400 */
[----:B------:R-:W-:-:S02]  /*5ea0*/  FSEL R192, R33, -INF , !P6 ;  /* 0xff80000021c07808 */ /* 0x000fc40007000000 */
[----:B------:R-:W-:Y:S02]  /*5eb0*/  FSEL R8, R8, -INF , !P2 ;  /* 0xff80000008087808 */ /* 0x000fe40005000000 */
[----:B------:R-:W-:Y:S02]  /*5ec0*/  FSEL R191, R73, -INF , !P5 ;  /* 0xff80000049bf7808 */ /* 0x000fe40006800000 */
[----:B------:R-:W-:Y:S01]  /*5ed0*/  FSEL R200, R32, -INF , !P5 ;  /* 0xff80000020c87808 */ /* 0x000fe20006800000 */
[----:B------:R-:W4:Y:S01]  /*5ee0*/  I2F R18, R55 ;  /* 0x0000003700127306 */ /* 0x000f220000201400 */
[----:B-1----:R-:W-:Y:S01]  /*5ef0*/  FFMA.FTZ R20, R20, -UR4, R71 ;  /* 0x8000000414147c23 */ /* 0x002fe20008010047 */
[----:B------:R-:W-:Y:S02]  /*5f00*/  FSEL R201, R53, -INF , !P4 ;  /* 0xff80000035c97808 */ /* 0x000fe40006000000 */
[----:B------:R-:W-:Y:S02]  /*5f10*/  FSEL R196, R21, -INF , !P4 ;  /* 0xff80000015c47808 */ /* 0x000fe40006000000 */
[----:B------:R-:W-:-:S02]  /*5f20*/  FSEL R199, R69, -INF , !P3 ;  /* 0xff80000045c77808 */ /* 0x000fc40005800000 */
[----:B--2---:R-:W-:Y:S01]  /*5f30*/  FSEL R15, R48, -INF , !P2 ;  /* 0xff800000300f7808 */ /* 0x004fe20005000000 */
[----:B---3--:R-:W-:Y:S01]  /*5f40*/  FFMA.FTZ R46, R19, -UR4, R46 ;  /* 0x80000004132e7c23 */ /* 0x008fe2000801002e */
[----:B------:R-:W-:Y:S01]  /*5f50*/  BAR.SYNC.DEFER_BLOCKING 0x0 ;  /* 0x0000000000007b1d */ /* 0x000fe20000010000 */
[----:B------:R-:W-:Y:S02]  /*5f60*/  ISETP.GE.AND P2, PT, R88, UR10, PT ;  /* 0x0000000a58007c0c */ /* 0x000fe4000bf46270 */
[----:B------:R-:W-:Y:S02]  /*5f70*/  FSEL R194, R20, -INF , !P3 ;  /* 0xff80000014c27808 */ /* 0x000fe40005800000 */
[----:B------:R-:W-:Y:S01]  /*5f80*/  FSEL R197, R41, -INF , !P2 ;  /* 0xff80000029c57808 */ /* 0x000fe20005000000 */
[----:B----4-:R-:W-:Y:S01]  /*5f90*/  FFMA.FTZ R47, R18, -UR4, R47 ;  /* 0x80000004122f7c23 */ /* 0x010fe2000801002f */
[----:B------:R-:W-:Y:S02]  /*5fa0*/  FSEL R170, R46, -INF , !P2 ;  /* 0xff8000002eaa7808 */ /* 0x000fe40005000000 */
[----:B------:R-:W-:-:S02]  /*5fb0*/  FSEL R171, R45, -INF , !P1 ;  /* 0xff8000002dab7808 */ /* 0x000fc40004800000 */
[----:B------:R-:W-:Y:S01]  /*5fc0*/  FSEL R168, R47, -INF , !P1 ;  /* 0xff8000002fa87808 */ /* 0x000fe20004800000 */
        /* <DEDUP_REMOVED lines=75> */
.L_x_4011:
[----:B------:R-:W-:-:S04]  /*6480*/  ULEA UR6, -UR6, URZ, 0x6 ;  /* 0x0000003f06067291 */ /* 0x000fc8000f8e313f */
[----:B------:R-:W-:Y:S02]  /*6490*/  USHF.R.S32.HI UR5, URZ, 0x1f, UR6 ;  /* 0x0000001f3f057899 */ /* 0x000fe40008011406 */
[----:B------:R-:W-:-:S04]  /*64a0*/  MOV R23, UR6 ;  /* 0x0000000600177c02 */ /* 0x000fc80008000f00 */
[----:B------:R-:W-:Y:S02]  /*64b0*/  MOV R26, UR5 ;  /* 0x00000005001a7c02 */ /* 0x000fe40008000f00 */
.L_x_4012:
        /* <DEDUP_REMOVED lines=156> */
.L_x_4014:
[----:B------:R-:W-:Y:S05]  /*6e80*/  BSYNC B0 ;  /* 0x0000000000007941 */ /* 0x000fea0003800000 */
.L_x_4013:
[----:B------:R-:W0:Y:S01]  /*6e90*/  LDGDEPBAR ;  /* 0x00000000000079af */ /* 0x000e220000000000 */
[----:B------:R-:W-:-:S04]  /*6ea0*/  IADD3 R166, P1, R23, R166, RZ ;  /* 0x000000a617a67210 */ /* 0x000fc80007f3e0ff */
[----:B------:R-:W-:Y:S02]  /*6eb0*/  IADD3.X R167, R26, R167, RZ, P1, !PT ;  /* 0x000000a71aa77210 */ /* 0x000fe40000ffe4ff */
.L_x_4010:
[----:B------:R-:W-:Y:S02]  /*6ec0*/  FMNMX.FTZ R22, R3, R25, !PT ;  /* 0x0000001903167209 */ /* 0x000fe40007810000 */
[----:B--2---:R-:W-:Y:S02]  /*6ed0*/  FMNMX.FTZ R19, R24, R16, !PT ;  /* 0x0000001018137209 */ /* 0x004fe40007810000 */
        /* <DEDUP_REMOVED lines=35> */
[----:B-1----:R-:W-:Y:S04]  /*7110*/  LDSM.16.MT88.4 R48, [R225+0x10000] ;  /* 0x01000000e130783b */ /* 0x002fe80000004200 */
[----:B------:R-:W-:Y:S04]  /*7120*/  LDSM.16.MT88.4 R56, [R224+0x10000] ;  /* 0x01000000e038783b */ /* 0x000fe80000004200 */
[----:B------:R-:W-:Y:S01]  /*7130*/  LDSM.16.MT88.4 R40, [R226+0x10000] ;  /* 0x01000000e228783b */ /* 0x000fe20000004200 */
[----:B--2---:R-:W-:-:S03]  /*7140*/  FMNMX.FTZ R21, R22, R21, !PT ;  /* 0x0000001516157209 */ /* 0x004fc60007810000 */
[----:B------:R-:W-:Y:S01]  /*7150*/  LDSM.16.MT88.4 R64, [R228+0x12000] ;  /* 0x01200000e440783b */ /* 0x000fe20000004200 */
[----:B---3--:R-:W-:-:S03]  /*7160*/  FMNMX.FTZ R19, R20, R19, !PT ;  /* 0x0000001314137209 */ /* 0x008fc60007810000 */
        /* <DEDUP_REMOVED lines=8> */
[C---:B------:R-:W-:Y:S01]  /*71f0*/  FSETP.NEU.FTZ.AND P1, PT, R164.reuse, -INF , PT ;  /* 0xff800000a400780b */ /* 0x040fe20003f3d000 */
[----:B------:R-:W-:Y:S02]  /*7200*/  FMUL.FTZ R198, R164, c[0x0][0x23c] ;  /* 0x00008f00a4c67a20 */ /* 0x000fe40000410000 */
[----:B------:R-:W1:Y:S03]  /*7210*/  LDSM.16.MT88.4 R112, [R225+0x14000] ;  /* 0x01400000e170783b */ /* 0x000e660000004200 */
[----:B------:R-:W-:Y:S01]  /*7220*/  FSEL R198, R198, RZ, P1 ;  /* 0x000000ffc6c67208 */ /* 0x000fe20000800000 */
[----:B------:R-:W1:Y:S04]  /*7230*/  LDSM.16.MT88.4 R120, [R224+0x14000] ;  /* 0x01400000e078783b */ /* 0x000e680000004200 */
[--C-:B------:R-:W-:Y:S01]  /*7240*/  FFMA.FTZ R183, R3, c[0x0][0x23c], -R198.reuse ;  /* 0x00008f0003b77a23 */ /* 0x100fe200000108c6 */
[----:B--2---:R-:W-:Y:S01]  /*7250*/  FMNMX.FTZ R3, R19, R18, !PT ;  /* 0x0000001213037209 */ /* 0x004fe20007810000 */
[--C-:B------:R-:W-:Y:S01]  /*7260*/  FFMA.FTZ R182, R25, c[0x0][0x23c], -R198.reuse ;  /* 0x00008f0019b67a23 */ /* 0x100fe200000108c6 */
[----:B------:R-:W2:Y:S01]  /*7270*/  LDSM.16.MT88.4 R128, [R228+0x16000] ;  /* 0x01600000e480783b */ /* 0x000ea20000004200 */
[--C-:B------:R-:W-:Y:S01]  /*7280*/  FFMA.FTZ R180, R27, c[0x0][0x23c], -R198.reuse ;  /* 0x00008f001bb47a23 */ /* 0x100fe200000108c6 */
[C---:B------:R-:W-:Y:S01]  /*7290*/  FSETP.NEU.FTZ.AND P1, PT, R3.reuse, -INF , PT ;  /* 0xff8000000300780b */ /* 0x040fe20003f3d000 */
[----:B------:R-:W-:Y:S01]  /*72a0*/  FMUL.FTZ R169, R3, c[0x0][0x23c] ;  /* 0x00008f0003a97a20 */ /* 0x000fe20000410000 */
[----:B------:R-:W1:Y:S01]  /*72b0*/  LDSM.16.MT88.4 R136, [R226+0x16000] ;  /* 0x01600000e288783b */ /* 0x000e620000004200 */
[--C-:B------:R-:W-:Y:S01]  /*72c0*/  FFMA.FTZ R177, R17, c[0x0][0x23c], -R198.reuse ;  /* 0x00008f0011b17a23 */ /* 0x100fe200000108c6 */
[----:B------:R-:W-:Y:S01]  /*72d0*/  MUFU.EX2 R183, R183 ;  /* 0x000000b700b77308 */ /* 0x000fe20000000800 */
[--C-:B------:R-:W-:Y:S01]  /*72e0*/  FFMA.FTZ R181, R13, c[0x0][0x23c], -R198.reuse ;  /* 0x00008f000db57a23 */ /* 0x100fe200000108c6 */
[----:B------:R-:W-:Y:S01]  /*72f0*/  FSEL R169, R169, RZ, P1 ;  /* 0x000000ffa9a97208 */ /* 0x000fe20000800000 */
[----:B------:R-:W1:Y:S01]  /*7300*/  LDSM.16.MT88.4 R152, [R225+0x16000] ;  /* 0x01600000e198783b */ /* 0x000e620000004200 */
[--C-:B------:R-:W-:Y:S01]  /*7310*/  FFMA.FTZ R176, R11, c[0x0][0x23c], -R198.reuse ;  /* 0x00008f000bb07a23 */ /* 0x100fe200000108c6 */
[----:B------:R-:W-:Y:S01]  /*7320*/  LEA R244, P1, R166, c[0x0][0x168], 0x1 ;  /* 0x00005a00a6f47a11 */ /* 0x000fe200078208ff */
[--C-:B------:R-:W-:Y:S01]  /*7330*/  FFMA.FTZ R175, R9, c[0x0][0x23c], -R198.reuse ;  /* 0x00008f0009af7a23 */ /* 0x100fe200000108c6 */
[----:B------:R-:W-:Y:S01]  /*7340*/  LDSM.16.MT88.4 R20, [R228+0x12800] ;  /* 0x01280000e414783b */ /* 0x000fe20000004200 */
[--C-:B------:R-:W-:Y:S01]  /*7350*/  FFMA.FTZ R185, R24, c[0x0][0x23c], -R169.reuse ;  /* 0x00008f0018b97a23 */ /* 0x100fe200000108a9 */
[----:B------:R-:W3:Y:S01]  /*7360*/  MUFU.EX2 R182, R182 ;  /* 0x000000b600b67308 */ /* 0x000ee20000000800 */
        /* <DEDUP_REMOVED lines=15> */
[----:B---3--:R-:W-:Y:S01]  /*7460*/  F2FP.BF16.PACK_AB R144, R182, R183 ;  /* 0x000000b7b690723e */ /* 0x008fe200000010ff */
[----:B------:R-:W3:Y:S01]  /*7470*/  LDSM.16.MT88.4 R8, [R224+0x10800] ;  /* 0x01080000e008783b */ /* 0x000ee20000004200 */
        /* <DEDUP_REMOVED lines=8> */
[--C-:B------:R-:W-:Y:S02]  /*7500*/  FFMA.FTZ R193, R202, c[0x0][0x23c], -R169.reuse ;  /* 0x00008f00cac17a23 */ /* 0x100fe400000108a9 */
[--C-:B------:R-:W-:Y:S01]  /*7510*/  FFMA.FTZ R192, R192, c[0x0][0x23c], -R169.reuse ;  /* 0x00008f00c0c07a23 */ /* 0x100fe200000108a9 */
[----:B------:R-:W4:Y:S01]  /*7520*/  MUFU.EX2 R184, R184 ;  /* 0x000000b800b87308 */ /* 0x000f220000000800 */
[----:B--2---:R-:W-:Y:S01]  /*7530*/  F2FP.BF16.PACK_AB R146, R177, R180 ;  /* 0x000000b4b192723e */ /* 0x004fe200000010ff */
[----:B------:R-:W-:Y:S02]  /*7540*/  FFMA.FTZ R195, R200, c[0x0][0x23c], -R169 ;  /* 0x00008f00c8c37a23 */ /* 0x000fe400000108a9 */
[--C-:B------:R-:W-:Y:S02]  /*7550*/  FFMA.FTZ R200, R201, c[0x0][0x23c], -R198.reuse ;  /* 0x00008f00c9c87a23 */ /* 0x100fe400000108c6 */
[--C-:B------:R-:W-:Y:S02]  /*7560*/  FFMA.FTZ R199, R199, c[0x0][0x23c], -R198.reuse ;  /* 0x00008f00c7c77a23 */ /* 0x100fe400000108c6 */
[----:B------:R-:W-:Y:S01]  /*7570*/  MUFU.EX2 R187, R187 ;  /* 0x000000bb00bb7308 */ /* 0x000fe20000000800 */
[----:B------:R-:W-:-:S02]  /*7580*/  FFMA.FTZ R197, R197, c[0x0][0x23c], -R198 ;  /* 0x00008f00c5c57a23 */ /* 0x000fc400000108c6 */
[--C-:B------:R-:W-:Y:S02]  /*7590*/  FFMA.FTZ R201, R194, c[0x0][0x23c], -R169.reuse ;  /* 0x00008f00c2c97a23 */ /* 0x100fe400000108a9 */
[----:B------:R-:W-:Y:S02]  /*75a0*/  FFMA.FTZ R198, R171, c[0x0][0x23c], -R198 ;  /* 0x00008f00abc67a23 */ /* 0x000fe400000108c6 */
[--C-:B------:R-:W-:Y:S01]  /*75b0*/  FFMA.FTZ R196, R196, c[0x0][0x23c], -R169.reuse ;  /* 0x00008f00c4c47a23 */ /* 0x100fe200000108a9 */
[----:B------:R-:W2:Y:S01]  /*75c0*/  MUFU.EX2 R178, R178 ;  /* 0x000000b200b27308 */ /* 0x000ea20000000800 */
[----:B----4-:R-:W-:Y:S01]  /*75d0*/  F2FP.BF16.PACK_AB R145, R184, R185 ;  /* 0x000000b9b891723e */ /* 0x010fe200000010ff */
[--C-:B------:R-:W-:Y:S02]  /*75e0*/  FFMA.FTZ R194, R170, c[0x0][0x23c], -R169.reuse ;  /* 0x00008f00aac27a23 */ /* 0x100fe400000108a9 */
[----:B------:R-:W-:Y:S02]  /*75f0*/  FFMA.FTZ R247, R168, c[0x0][0x23c], -R169 ;  /* 0x00008f00a8f77a23 */ /* 0x000fe400000108a9 */
[----:B------:R-:W-:Y:S01]  /*7600*/  FADD.FTZ R183, R183, R182 ;  /* 0x000000b6b7b77221 */ /* 0x000fe20000010000 */
[----:B------:R-:W-:Y:S01]  /*7610*/  LDSM.16.MT88.4 R168, [R225+0x13800] ;  /* 0x01380000e1a8783b */ /* 0x000fe20000004200 */
[----:B------:R-:W-:Y:S01]  /*7620*/  MUFU.EX2 R181, R181 ;  /* 0x000000b500b57308 */ /* 0x000fe20000000800 */
[----:B------:R-:W-:-:S02]  /*7630*/  FADD.FTZ R184, R185, R184 ;  /* 0x000000b8b9b87221 */ /* 0x000fc40000010000 */
[----:B------:R-:W-:-:S04]  /*7640*/  FADD.FTZ R180, R180, R183 ;  /* 0x000000b7b4b47221 */ /* 0x000fc80000010000 */
[----:B------:R-:W-:Y:S01]  /*7650*/  FADD.FTZ R180, R177, R180 ;  /* 0x000000b4b1b47221 */ /* 0x000fe20000010000 */
[----:B--2---:R-:W-:Y:S01]  /*7660*/  F2FP.BF16.PACK_AB R147, R178, R187 ;  /* 0x000000bbb293723e */ /* 0x004fe200000010ff */
[----:B------:R-:W2:Y:S01]  /*7670*/  MUFU.EX2 R176, R176 ;  /* 0x000000b000b07308 */ /* 0x000ea20000000800 */
        /* <DEDUP_REMOVED lines=20> */
[C---:B-----5:R-:W-:Y:S02]  /*77c0*/  HMMA.16816.F32.BF16 R84, R144.reuse, R88, RZ ;  /* 0x000000589054723c */ /* 0x060fe400000418ff */
[----:B------:R-:W-:Y:S06]  /*77d0*/  MUFU.EX2 R191, R191 ;  /* 0x000000bf00bf7308 */ /* 0x000fec0000000800 */
[C---:B------:R-:W-:Y:S02]  /*77e0*/  HMMA.16816.F32.BF16 R92, R144.reuse, R96, RZ ;  /* 0x00000060905c723c */ /* 0x040fe400000418ff */
[----:B------:R-:W-:Y:S06]  /*77f0*/  MUFU.EX2 R190, R190 ;  /* 0x000000be00be7308 */ /* 0x000fec0000000800 */
[C---:B-1----:R-:W-:Y:S02]  /*7800*/  HMMA.16816.F32.BF16 R100, R144.reuse, R104, RZ ;  /* 0x000000689064723c */ /* 0x042fe400000418ff */
[----:B------:R-:W1:Y:S06]  /*7810*/  MUFU.EX2 R193, R193 ;  /* 0x000000c100c17308 */ /* 0x000e6c0000000800 */
        /* <DEDUP_REMOVED lines=29> */
[----:B--2---:R-:W-:Y:S01]  /*79f0*/  F2FP.BF16.PACK_AB R4, R176, R181 ;  /* 0x000000b5b004723e */ /* 0x004fe200000010ff */
[----:B------:R-:W-:Y:S01]  /*7a00*/  HMMA.16816.F32.BF16 R144, R144, R6, RZ ;  /* 0x000000069090723c */ /* 0x000fe200000418ff */
[----:B----4-:R-:W-:Y:S01]  /*7a10*/  F2FP.BF16.PACK_AB R5, R174, R179 ;  /* 0x000000b3ae05723e */ /* 0x010fe200000010ff */
        /* <DEDUP_REMOVED lines=19> */
[C---:B------:R-:W-:Y:S08]  /*7b50*/  HMMA.16816.F32.BF16 R60, R4.reuse, R20, R60 ;  /* 0x00000014043c723c */ /* 0x040ff0000004183c */
        /* <DEDUP_REMOVED lines=34> */
[----:B------:R-:W4:Y:S07]  /*7d80*/  LDSM.16.MT88.4 R16, [R226+0x11000] ;  /* 0x01100000e210783b */ /* 0x000f2e0000004200 */
[C---:B-1----:R-:W-:Y:S08]  /*7d90*/  HMMA.16816.F32.BF16 R148, R4.reuse, R20, R148 ;  /* 0x000000140494723c */ /* 0x042ff00000041894 */
        /* <DEDUP_REMOVED lines=8> */
[----:B-----5:R-:W-:Y:S01]  /*7e20*/  F2FP.BF16.PACK_AB R7, R195, R192 ;  /* 0x000000c0c307723e */ /* 0x020fe200000010ff */
        /* <DEDUP_REMOVED lines=110> */
[----:B------:R-:W-:Y:S01]  /*8510*/  LOP3.LUT R165, R165, 0x3, RZ, 0xc0, !PT ;  /* 0x00000003a5a57812 */ /* 0x000fe200078ec0ff */
[----:B------:R-:W-:Y:S01]  /*8520*/  IMAD.MOV.U32 R8, RZ, RZ, R0 ;  /* 0x000000ffff087224 */ /* 0x000fe200078e0000 */
[----:B------:R-:W1:Y:S01]  /*8530*/  R2UR UR18, R5 ;  /* 0x00000000051273c2 */ /* 0x000e6200000e0000 */
[----:B------:R-:W-:Y:S01]  /*8540*/  UMOV UR34, URZ ;  /* 0x0000003f00227c82 */ /* 0x000fe20008000000 */
[----:B------:R-:W-:Y:S01]  /*8550*/  IMAD.U32 R243, RZ, RZ, UR10 ;  /* 0x0000000afff37e24 */ /* 0x000fe2000f8e00ff */
[----:B------:R-:W-:Y:S01]  /*8560*/  UMOV UR22, URZ ;  /* 0x0000003f00167c82 */ /* 0x000fe20008000000 */
[----:B------:R-:W-:Y:S01]  /*8570*/  IMAD R2, R165, -0x2, R2 ;  /* 0xfffffffea5027824 */ /* 0x000fe200078e0202 */
[----:B------:R-:W-:Y:S01]  /*8580*/  USHF.R.S32.HI UR10, URZ, 0x1f, UR11 ;  /* 0x0000001f3f0a7899 */ /* 0x000fe2000801140b */
[----:B------:R-:W-:Y:S01]  /*8590*/  MOV R165, R164 ;  /* 0x000000a400a57202 */ /* 0x000fe20000000f00 */
[----:B------:R-:W-:Y:S01]  /*85a0*/  ULDC UR12, c[0x0][0x2d0] ;  /* 0x0000b400000c7ab9 */ /* 0x000fe20000000800 */
[----:B------:R-:W2:Y:S01]  /*85b0*/  R2UR UR14, R8 ;  /* 0x00000000080e73c2 */ /* 0x000ea200000e0000 */
[----:B------:R-:W-:Y:S01]  /*85c0*/  IADD3 R243, R243, -UR27, R2 ;  /* 0x8000001bf3f37c10 */ /* 0x000fe2000fffe002 */
[----:B------:R-:W-:Y:S01]  /*85d0*/  ULDC UR5, c[0x0][0x2d0] ;  /* 0x0000b40000057ab9 */ /* 0x000fe20000000800 */
[----:B------:R-:W-:Y:S01]  /*85e0*/  IMAD.U32 R242, RZ, RZ, UR11 ;  /* 0x0000000bfff27e24 */ /* 0x000fe2000f8e00ff */
[----:B------:R-:W-:Y:S01]  /*85f0*/  MOV R239, UR10 ;  /* 0x0000000a00ef7c02 */ /* 0x000fe20008000f00 */
[----:B------:R-:W-:-:S02]  /*8600*/  UIADD3 UR26, UR26, -0x2, URZ ;  /* 0xfffffffe1a1a7890 */ /* 0x000fc4000fffe03f */
[----:B------:R-:W-:Y:S02]  /*8610*/  UISETP.NE.AND UP1, UPT, URZ, UR12, UPT ;  /* 0x0000000c3f00728c */ /* 0x000fe4000bf25270 */
        /* <DEDUP_REMOVED lines=24> */
.L_x_4019:
        /* <DEDUP_REMOVED lines=78> */
.L_x_4016:
        /* <DEDUP_REMOVED lines=76> */
[----:B------:R5:W-:Y:S01]  /*9140*/  @!P3 LDGSTS.E.BYPASS.LTC128B.128 [R238+0x16800], [R14.64+0x180] ;  /* 0x168001800eeebfae */ /* 0x000be2000b901d60 */
[----:B------:R-:W-:Y:S03]  /*9150*/  PLOP3.LUT P0, PT, PT, PT, UP2, 0x80, 0x0 ;  /* 0x000000000000781c */ /* 0x000fe60003f0f028 */
        /* <DEDUP_REMOVED lines=42> */
[----:B------:R-:W5:Y:S04]  /*9400*/  LDSM.16.M88.4 R176, [R233+0x8800] ;  /* 0x00880000e9b0783b */ /* 0x000f680000000200 */
[----:B------:R-:W3:Y:S04]  /*9410*/  LDSM.16.M88.4 R180, [R233+0x9000] ;  /* 0x00900000e9b4783b */ /* 0x000ee80000000200 */
        /* <DEDUP_REMOVED lines=12> */
[C---:B-----5:R-:W-:Y:S08]  /*94e0*/  HMMA.16816.F32.BF16 R12, R168.reuse, R176, RZ ;  /* 0x000000b0a80c723c */ /* 0x060ff000000418ff */
[C---:B----4-:R-:W-:Y:S01]  /*94f0*/  HMMA.16816.F32.BF16 R16, R168.reuse, R178, RZ ;  /* 0x000000b2a810723c */ /* 0x050fe200000418ff */
[----:B------:R-:W2:Y:S07]  /*9500*/  LDSM.16.M88.4 R176, [R227+0x8000] ;  /* 0x00800000e3b0783b */ /* 0x000eae0000000200 */
[C---:B---3--:R-:W-:Y:S08]  /*9510*/  HMMA.16816.F32.BF16 R20, R168.reuse, R180, RZ ;  /* 0x000000b4a814723c */ /* 0x048ff000000418ff */
        /* <DEDUP_REMOVED lines=270> */
.L_x_4018:
        /* <DEDUP_REMOVED lines=117> */
.L_x_4017:
[----:B-1----:R-:W-:Y:S01]  /*ad50*/  MOV R180, UR26 ;  /* 0x0000001a00b47c02 */ /* 0x002fe20008000f00 */
[----:B------:R-:W-:Y:S01]  /*ad60*/  LDSM.16.MT88.4 R184, [R224+0x12800] ;  /* 0x01280000e0b8783b */ /* 0x000fe20000004200 */
[----:B------:R-:W-:Y:S02]  /*ad70*/  UIADD3 UR29, UR26, -0x1, URZ ;  /* 0xffffffff1a1d7890 */ /* 0x000fe4000fffe03f */
[----:B------:R-:W-:Y:S01]  /*ad80*/  UMOV UR10, UR23 ;  /* 0x00000017000a7c82 */ /* 0x000fe20008000000 */
[----:B------:R-:W-:Y:S01]  /*ad90*/  IMAD R180, R180, -0x40, R243 ;  /* 0xffffffc0b4b47824 */ /* 0x000fe200078e02f3 */
[----:B------:R-:W-:Y:S03]  /*ada0*/  UMOV UR11, UR22 ;  /* 0x00000016000b7c82 */ /* 0x000fe60008000000 */
[----:B------:R-:W-:Y:S01]  /*adb0*/  LDSM.16.MT88.4 R188, [R228+0x14800] ;  /* 0x01480000e4bc783b */ /* 0x000fe20000004200 */
[C---:B------:R-:W-:Y:S02]  /*adc0*/  IADD3 R179, R180.reuse, 0x8, RZ ;  /* 0x00000008b4b37810 */ /* 0x040fe40007ffe0ff */
[----:B------:R-:W-:Y:S02]  /*add0*/  IADD3 R176, R180, -0x1, RZ ;  /* 0xffffffffb4b07810 */ /* 0x000fe40007ffe0ff */
[----:B------:R-:W-:Y:S02]  /*ade0*/  ISETP.GE.AND P1, PT, R179, RZ, PT ;  /* 0x000000ffb300720c */ /* 0x000fe40003f26270 */
[----:B------:R-:W-:Y:S02]  /*adf0*/  ISETP.GE.AND P0, PT, R176, RZ, PT ;  /* 0x000000ffb000720c */ /* 0x000fe40003f06270 */
[C---:B------:R-:W-:Y:S02]  /*ae00*/  IADD3 R178, R180.reuse, 0x7, RZ ;  /* 0x00000007b4b27810 */ /* 0x040fe40007ffe0ff */
[C---:B------:R-:W-:Y:S02]  /*ae10*/  IADD3 R177, R180.reuse, -0x8, RZ ;  /* 0xfffffff8b4b17810 */ /* 0x040fe40007ffe0ff */
[C---:B------:R-:W-:Y:S02]  /*ae20*/  IADD3 R174, R180.reuse, -0x9, RZ ;  /* 0xfffffff7b4ae7810 */ /* 0x040fe40007ffe0ff */
[C---:B------:R-:W-:Y:S02]  /*ae30*/  IADD3 R175, R180.reuse, -0x10, RZ ;  /* 0xfffffff0b4af7810 */ /* 0x040fe40007ffe0ff */
[C---:B------:R-:W-:Y:S02]  /*ae40*/  IADD3 R172, R180.reuse, -0x11, RZ ;  /* 0xffffffefb4ac7810 */ /* 0x040fe40007ffe0ff */
[C---:B------:R-:W-:Y:S02]  /*ae50*/  @!P1 IADD3 R179, -R180.reuse, -0x8, RZ ;  /* 0xfffffff8b4b39810 */ /* 0x040fe40007ffe1ff */
[----:B------:R-:W-:Y:S02]  /*ae60*/  @!P0 IADD3 R176, -R180, 0x1, RZ ;  /* 0x00000001b4b08810 */ /* 0x000fe40007ffe1ff */
[----:B------:R-:W-:Y:S02]  /*ae70*/  ISETP.GE.AND P1, PT, R178, RZ, PT ;  /* 0x000000ffb200720c */ /* 0x000fe40003f26270 */
[----:B------:R-:W-:Y:S01]  /*ae80*/  ISETP.GE.AND P0, PT, R177, RZ, PT ;  /* 0x000000ffb100720c */ /* 0x000fe20003f06270 */
[----:B------:R-:W-:Y:S01]  /*ae90*/  I2F R179, R179 ;  /* 0x000000b300b37306 */ /* 0x000fe20000201400 */
[C---:B------:R-:W-:Y:S02]  /*aea0*/  IADD3 R171, R180.reuse, -0x18, RZ ;  /* 0xffffffe8b4ab7810 */ /* 0x040fe40007ffe0ff */
[C---:B------:R-:W-:Y:S02]  /*aeb0*/  IADD3 R168, R180.reuse, -0x19, RZ ;  /* 0xffffffe7b4a87810 */ /* 0x040fe40007ffe0ff */
[C---:B------:R-:W-:Y:S02]  /*aec0*/  IADD3 R169, R180.reuse, -0x20, RZ ;  /* 0xffffffe0b4a97810 */ /* 0x040fe40007ffe0ff */
[----:B------:R-:W-:Y:S02]  /*aed0*/  IABS R181, R180 ;  /* 0x000000b400b57213 */ /* 0x000fe40000000000 */
[C---:B------:R-:W-:Y:S01]  /*aee0*/  IADD3 R166, R180.reuse, -0x21, RZ ;  /* 0xffffffdfb4a67810 */ /* 0x040fe20007ffe0ff */
[----:B------:R-:W-:Y:S01]  /*aef0*/  I2F R176, R176 ;  /* 0x000000b000b07306 */ /* 0x000fe20000201400 */
[C---:B------:R-:W-:Y:S02]  /*af00*/  @!P1 IADD3 R178, -R180.reuse, -0x7, RZ ;  /* 0xfffffff9b4b29810 */ /* 0x040fe40007ffe1ff */
[----:B------:R-:W-:Y:S02]  /*af10*/  @!P0 IADD3 R177, -R180, 0x8, RZ ;  /* 0x00000008b4b18810 */ /* 0x000fe40007ffe1ff */
[----:B------:R-:W-:Y:S02]  /*af20*/  ISETP.GE.AND P1, PT, R174, RZ, PT ;  /* 0x000000ffae00720c */ /* 0x000fe40003f26270 */
[----:B------:R-:W-:Y:S02]  /*af30*/  ISETP.GE.AND P0, PT, R175, RZ, PT ;  /* 0x000000ffaf00720c */ /* 0x000fe40003f06270 */
[C---:B------:R-:W-:Y:S01]  /*af40*/  IADD3 R167, R180.reuse, -0x28, RZ ;  /* 0xffffffd8b4a77810 */ /* 0x040fe20007ffe0ff */
[----:B------:R-:W-:Y:S01]  /*af50*/  I2F R181, R181 ;  /* 0x000000b500b57306 */ /* 0x000fe20000201400 */
[C---:B------:R-:W-:Y:S02]  /*af60*/  IADD3 R164, R180.reuse, -0x29, RZ ;  /* 0xffffffd7b4a47810 */ /* 0x040fe40007ffe0ff */
[C---:B------:R-:W-:Y:S02]  /*af70*/  IADD3 R3, R180.reuse, -0x30, RZ ;  /* 0xffffffd0b4037810 */ /* 0x040fe40007ffe0ff */
[C---:B------:R-:W-:Y:S02]  /*af80*/  IADD3 R2, R180.reuse, -0x31, RZ ;  /* 0xffffffcfb4027810 */ /* 0x040fe40007ffe0ff */
[C---:B------:R-:W-:Y:S02]  /*af90*/  IADD3 R173, R180.reuse, -0x38, RZ ;  /* 0xffffffc8b4ad7810 */ /* 0x040fe40007ffe0ff */
[C---:B------:R-:W-:Y:S01]  /*afa0*/  @!P1 IADD3 R174, -R180.reuse, 0x9, RZ ;  /* 0x00000009b4ae9810 */ /* 0x040fe20007ffe1ff */
[----:B------:R-:W-:Y:S01]  /*afb0*/  I2F R177, R177 ;  /* 0x000000b100b17306 */ /* 0x000fe20000201400 */
[----:B------:R-:W-:Y:S02]  /*afc0*/  @!P0 IADD3 R175, -R180, 0x10, RZ ;  /* 0x00000010b4af8810 */ /* 0x000fe40007ffe1ff */
[----:B------:R-:W-:Y:S02]  /*afd0*/  ISETP.GE.AND P1, PT, R172, RZ, PT ;  /* 0x000000ffac00720c */ /* 0x000fe40003f26270 */
[----:B------:R-:W-:Y:S02]  /*afe0*/  ISETP.GE.AND P0, PT, R171, RZ, PT ;  /* 0x000000ffab00720c */ /* 0x000fe40003f06270 */
[----:B------:R-:W-:Y:S02]  /*aff0*/  IADD3 R170, R180, -0x39, RZ ;  /* 0xffffffc7b4aa7810 */ /* 0x000fe40007ffe0ff */
[----:B------:R-:W-:Y:S01]  /*b000*/  ISETP.GE.AND P4, PT, R164, RZ, PT ;  /* 0x000000ffa400720c */ /* 0x000fe20003f86270 */
[----:B------:R-:W-:Y:S01]  /*b010*/  I2F R178, R178 ;  /* 0x000000b200b27306 */ /* 0x000fe20000201400 */
[----:B------:R-:W-:Y:S02]  /*b020*/  ISETP.GE.AND P3, PT, R3, RZ, PT ;  /* 0x000000ff0300720c */ /* 0x000fe40003f66270 */
[----:B------:R-:W-:Y:S03]  /*b030*/  ISETP.GE.AND P2, PT, R2, RZ, PT ;  /* 0x000000ff0200720c */ /* 0x000fe60003f46270 */
[C---:B------:R-:W-:Y:S02]  /*b040*/  @!P1 IADD3 R172, -R180.reuse, 0x11, RZ ;  /* 0x00000011b4ac9810 */ /* 0x040fe40007ffe1ff */
[----:B------:R-:W-:Y:S02]  /*b050*/  @!P0 IADD3 R171, -R180, 0x18, RZ ;  /* 0x00000018b4ab8810 */ /* 0x000fe40007ffe1ff */
[----:B------:R-:W-:Y:S01]  /*b060*/  ISETP.GE.AND P1, PT, R168, RZ, PT ;  /* 0x000000ffa800720c */ /* 0x000fe20003f26270 */
[----:B------:R-:W-:Y:S01]  /*b070*/  I2F R174, R174 ;  /* 0x000000ae00ae7306 */ /* 0x000fe20000201400 */
[----:B------:R-:W-:Y:S02]  /*b080*/  ISETP.GE.AND P0, PT, R169, RZ, PT ;  /* 0x000000ffa900720c */ /* 0x000fe40003f06270 */
[C---:B------:R-:W-:Y:S02]  /*b090*/  @!P4 IADD3 R164, -R180.reuse, 0x29, RZ ;  /* 0x00000029b4a4c810 */ /* 0x040fe40007ffe1ff */
[C---:B------:R-:W-:Y:S02]  /*b0a0*/  @!P3 IADD3 R3, -R180.reuse, 0x30, RZ ;  /* 0x00000030b403b810 */ /* 0x040fe40007ffe1ff */
[C---:B------:R-:W-:Y:S03]  /*b0b0*/  @!P2 IADD3 R2, -R180.reuse, 0x31, RZ ;  /* 0x00000031b402a810 */ /* 0x040fe60007ffe1ff */
[----:B------:R-:W-:Y:S02]  /*b0c0*/  I2F R175, R175 ;  /* 0x000000af00af7306 */ /* 0x000fe40000201400 */
[C---:B------:R-:W-:Y:S02]  /*b0d0*/  @!P1 IADD3 R168, -R180.reuse, 0x19, RZ ;  /* 0x00000019b4a89810 */ /* 0x040fe40007ffe1ff */
[----:B------:R-:W-:Y:S02]  /*b0e0*/  @!P0 IADD3 R169, -R180, 0x20, RZ ;  /* 0x00000020b4a98810 */ /* 0x000fe40007ffe1ff */
[----:B------:R-:W-:Y:S02]  /*b0f0*/  ISETP.GE.AND P1, PT, R166, RZ, PT ;  /* 0x000000ffa600720c */ /* 0x000fe40003f26270 */
[----:B------:R-:W-:Y:S02]  /*b100*/  ISETP.GE.AND P0, PT, R167, RZ, PT ;  /* 0x000000ffa700720c */ /* 0x000fe40003f06270 */
[----:B------:R-:W-:Y:S09]  /*b110*/  I2F R172, R172 ;  /* 0x000000ac00ac7306 */ /* 0x000ff20000201400 */
[C---:B------:R-:W-:Y:S01]  /*b120*/  @!P1 IADD3 R166, -R180.reuse, 0x21, RZ ;  /* 0x00000021b4a69810 */ /* 0x040fe20007ffe1ff */
[----:B------:R-:W-:Y:S01]  /*b130*/  I2F R171, R171 ;  /* 0x000000ab00ab7306 */ /* 0x000fe20000201400 */
[----:B------:R-:W-:Y:S02]  /*b140*/  @!P0 IADD3 R167, -R180, 0x28, RZ ;  /* 0x00000028b4a78810 */ /* 0x000fe40007ffe1ff */
[----:B------:R-:W-:Y:S02]  /*b150*/  ISETP.GE.AND P1, PT, R173, RZ, PT ;  /* 0x000000ffad00720c */ /* 0x000fe40003f26270 */
[----:B------:R-:W-:Y:S05]  /*b160*/  ISETP.GE.AND P0, PT, R170, RZ, PT ;  /* 0x000000ffaa00720c */ /* 0x000fea0003f06270 */
[----:B------:R-:W-:Y:S06]  /*b170*/  I2F R168, R168 ;  /* 0x000000a800a87306 */ /* 0x000fec0000201400 */
[C---:B------:R-:W-:Y:S02]  /*b180*/  @!P1 IADD3 R173, -R180.reuse, 0x38, RZ ;  /* 0x00000038b4ad9810 */ /* 0x040fe40007ffe1ff */
[----:B------:R-:W-:Y:S02]  /*b190*/  @!P0 IADD3 R170, -R180, 0x39, RZ ;  /* 0x00000039b4aa8810 */ /* 0x000fe40007ffe1ff */
[----:B------:R-:W-:Y:S10]  /*b1a0*/  I2F R169, R169 ;  /* 0x000000a900a97306 */ /* 0x000ff40000201400 */
[----:B------:R-:W-:Y:S10]  /*b1b0*/  I2F R166, R166 ;  /* 0x000000a600a67306 */ /* 0x000ff40000201400 */
[----:B------:R-:W-:Y:S10]  /*b1c0*/  I2F R167, R167 ;  /* 0x000000a700a77306 */ /* 0x000ff40000201400 */
[----:B------:R-:W-:Y:S10]  /*b1d0*/  I2F R164, R164 ;  /* 0x000000a400a47306 */ /* 0x000ff40000201400 */
[----:B------:R-:W-:Y:S10]  /*b1e0*/  I2F R3, R3 ;  /* 0x0000000300037306 */ /* 0x000ff40000201400 */
[----:B------:R-:W-:Y:S10]  /*b1f0*/  I2F R2, R2 ;  /* 0x0000000200027306 */ /* 0x000ff40000201400 */
[----:B------:R-:W-:Y:S10]  /*b200*/  I2F R173, R173 ;  /* 0x000000ad00ad7306 */ /* 0x000ff40000201400 */
[----:B------:R-:W1:Y:S02]  /*b210*/  I2F R170, R170 ;  /* 0x000000aa00aa7306 */ /* 0x000e640000201400 */
[----:B-1----:R-:W-:Y:S02]  /*b220*/  FFMA.FTZ R33, R170, -UR4, R33 ;  /* 0x80000004aa217c23 */ /* 0x002fe40008010021 */
[----:B------:R-:W-:Y:S02]  /*b230*/  FFMA.FTZ R4, R181, -UR4, R4 ;  /* 0x80000004b5047c23 */ /* 0x000fe40008010004 */
[----:B------:R-:W-:Y:S02]  /*b240*/  FFMA.FTZ R5, R176, -UR4, R5 ;  /* 0x80000004b0057c23 */ /* 0x000fe40008010005 */
[----:B------:R-:W-:Y:S01]  /*b250*/  FFMA.FTZ R6, R179, -UR4, R6 ;  /* 0x80000004b3067c23 */ /* 0x000fe20008010006 */
[----:B------:R-:W-:Y:S01]  /*b260*/  FMNMX.FTZ R180, R4, R165, !PT ;  /* 0x000000a504b47209 */ /* 0x000fe20007810000 */
[----:B------:R-:W-:Y:S02]  /*b270*/  FFMA.FTZ R8, R177, -UR4, R8 ;  /* 0x80000004b1087c23 */ /* 0x000fe40008010008 */
[----:B------:R-:W-:Y:S01]  /*b280*/  FFMA.FTZ R7, R178, -UR4, R7 ;  /* 0x80000004b2077c23 */ /* 0x000fe20008010007 */
[----:B------:R-:W-:Y:S01]  /*b290*/  FMNMX.FTZ R179, R5, R180, !PT ;  /* 0x000000b405b37209 */ /* 0x000fe20007810000 */
[----:B------:R-:W-:Y:S01]  /*b2a0*/  FFMA.FTZ R11, R176, -UR4, R11 ;  /* 0x80000004b00b7c23 */ /* 0x000fe2000801000b */
[----:B------:R-:W-:Y:S01]  /*b2b0*/  FMNMX.FTZ R176, R6, R0, !PT ;  /* 0x0000000006b07209 */ /* 0x000fe20007810000 */
        /* <DEDUP_REMOVED lines=49> */
[----:B------:R-:W-:Y:S01]  /*b5d0*/  LDSM.16.MT88.4 R172, [R226+0x10000] ;  /* 0x01000000e2ac783b */ /* 0x000fe20000004200 */
[----:B------:R-:W-:Y:S02]  /*b5e0*/  FMNMX.FTZ R166, R32, R169, !PT ;  /* 0x000000a920a67209 */ /* 0x000fe40007810000 */
[----:B------:R-:W-:Y:S02]  /*b5f0*/  FMNMX.FTZ R3, R31, R164, !PT ;  /* 0x000000a41f037209 */ /* 0x000fe40007810000 */
[----:B------:R-:W-:Y:S02]  /*b600*/  FMNMX.FTZ R168, R33, R166, !PT ;  /* 0x000000a621a87209 */ /* 0x000fe40007810000 */
[----:B------:R-:W-:Y:S01]  /*b610*/  FMNMX.FTZ R2, R34, R3, !PT ;  /* 0x0000000322027209 */ /* 0x000fe20007810000 */
[----:B------:R-:W-:Y:S03]  /*b620*/  LDSM.16.MT88.4 R176, [R225+0x10000] ;  /* 0x01000000e1b0783b */ /* 0x000fe60000004200 */
[----:B------:R-:W-:Y:S05]  /*b630*/  FMNMX.FTZ R169, R35, R2, !PT ;  /* 0x0000000223a97209 */ /* 0x000fea0007810000 */
[----:B------:R-:W1:Y:S08]  /*b640*/  SHFL.BFLY PT, R3, R168, 0x2, 0x1f ;  /* 0x0c401f00a8037f89 */ /* 0x000e7000000e0000 */
[----:B------:R-:W2:Y:S08]  /*b650*/  SHFL.BFLY PT, R2, R169, 0x2, 0x1f ;  /* 0x0c401f00a9027f89 */ /* 0x000eb000000e0000 */
[----:B------:R-:W-:Y:S01]  /*b660*/  LDSM.16.MT88.4 R180, [R225+0x12800] ;  /* 0x01280000e1b4783b */ /* 0x000fe20000004200 */
[----:B-1----:R-:W-:Y:S07]  /*b670*/  FMNMX.FTZ R171, R168, R3, !PT ;  /* 0x00000003a8ab7209 */ /* 0x002fee0007810000 */
[----:B------:R-:W1:Y:S01]  /*b680*/  SHFL.BFLY PT, R164, R171, 0x1, 0x1f ;  /* 0x0c201f00aba47f89 */ /* 0x000e6200000e0000 */
[----:B--2---:R-:W-:Y:S07]  /*b690*/  FMNMX.FTZ R166, R169, R2, !PT ;  /* 0x00000002a9a67209 */ /* 0x004fee0007810000 */
[----:B------:R-:W2:Y:S01]  /*b6a0*/  SHFL.BFLY PT, R3, R166, 0x1, 0x1f ;  /* 0x0c201f00a6037f89 */ /* 0x000ea200000e0000 */
[----:B-1----:R-:W-:Y:S07]  /*b6b0*/  FMNMX.FTZ R164, R171, R164, !PT ;  /* 0x000000a4aba47209 */ /* 0x002fee0007810000 */
[----:B------:R-:W1:Y:S01]  /*b6c0*/  LDSM.16.MT88.4 R168, [R228+0x10000] ;  /* 0x01000000e4a8783b */ /* 0x000e620000004200 */
[C---:B------:R-:W-:Y:S01]  /*b6d0*/  FSETP.NEU.FTZ.AND P0, PT, R164.reuse, -INF , PT ;  /* 0xff800000a400780b */ /* 0x040fe20003f1d000 */
[C---:B------:R-:W-:Y:S02]  /*b6e0*/  FADD.FTZ R2, -R164.reuse, R165 ;  /* 0x000000a5a4027221 */ /* 0x040fe40000010100 */
[----:B------:R-:W-:Y:S01]  /*b6f0*/  FMUL.FTZ R198, R164, c[0x0][0x23c] ;  /* 0x00008f00a4c67a20 */ /* 0x000fe20000410000 */
[----:B--2---:R-:W-:Y:S01]  /*b700*/  FMNMX.FTZ R3, R166, R3, !PT ;  /* 0x00000003a6037209 */ /* 0x004fe20007810000 */
[----:B------:R-:W-:Y:S03]  /*b710*/  FMUL.FTZ R167, R2, c[0x0][0x23c] ;  /* 0x00008f0002a77a20 */ /* 0x000fe60000410000 */
[----:B------:R-:W-:Y:S01]  /*b720*/  FSEL R198, R198, RZ, P0 ;  /* 0x000000ffc6c67208 */ /* 0x000fe20000000000 */
[----:B------:R2:W3:Y:S01]  /*b730*/  MUFU.EX2 R2, R167 ;  /* 0x000000a700027308 */ /* 0x0004e20000000800 */
[C---:B------:R-:W-:Y:S01]  /*b740*/  FMUL.FTZ R197, R3.reuse, c[0x0][0x23c] ;  /* 0x00008f0003c57a20 */ /* 0x040fe20000410000 */
[C---:B------:R-:W-:Y:S01]  /*b750*/  FSETP.NEU.FTZ.AND P0, PT, R3.reuse, -INF , PT ;  /* 0xff8000000300780b */ /* 0x040fe20003f1d000 */
[----:B------:R-:W-:Y:S02]  /*b760*/  FADD.FTZ R165, -R3, R0 ;  /* 0x0000000003a57221 */ /* 0x000fe40000010100 */
[--C-:B------:R-:W-:Y:S01]  /*b770*/  FFMA.FTZ R195, R4, c[0x0][0x23c], -R198.reuse ;  /* 0x00008f0004c37a23 */ /* 0x100fe200000108c6 */
[----:B------:R-:W-:Y:S01]  /*b780*/  FSEL R197, R197, RZ, P0 ;  /* 0x000000ffc5c57208 */ /* 0x000fe20000000000 */
[--C-:B------:R-:W-:Y:S01]  /*b790*/  FFMA.FTZ R194, R5, c[0x0][0x23c], -R198.reuse ;  /* 0x00008f0005c27a23 */ /* 0x100fe200000108c6 */
[----:B------:R-:W-:Y:S01]  /*b7a0*/  ISETP.LT.AND P0, PT, RZ, UR26, PT ;  /* 0x0000001aff007c0c */ /* 0x000fe2000bf01270 */
[--C-:B------:R-:W-:Y:S01]  /*b7b0*/  FFMA.FTZ R193, R8, c[0x0][0x23c], -R198.reuse ;  /* 0x00008f0008c17a23 */ /* 0x100fe200000108c6 */
[----:B------:R-:W-:Y:S01]  /*b7c0*/  UMOV UR26, UR29 ;  /* 0x0000001d001a7c82 */ /* 0x000fe20008000000 */
[--C-:B------:R-:W-:Y:S01]  /*b7d0*/  FFMA.FTZ R192, R9, c[0x0][0x23c], -R198.reuse ;  /* 0x00008f0009c07a23 */ /* 0x100fe200000108c6 */
[----:B------:R-:W-:Y:S01]  /*b7e0*/  MUFU.EX2 R195, R195 ;  /* 0x000000c300c37308 */ /* 0x000fe20000000800 */
[--C-:B------:R-:W-:Y:S02]  /*b7f0*/  FFMA.FTZ R196, R6, c[0x0][0x23c], -R197.reuse ;  /* 0x00008f0006c47a23 */ /* 0x100fe400000108c5 */
[--C-:B------:R-:W-:Y:S02]  /*b800*/  FFMA.FTZ R166, R10, c[0x0][0x23c], -R197.reuse ;  /* 0x00008f000aa67a23 */ /* 0x100fe400000108c5 */
[----:B------:R-:W-:Y:S02]  /*b810*/  FMUL.FTZ R0, R165, c[0x0][0x23c] ;  /* 0x00008f00a5007a20 */ /* 0x000fe40000410000 */
[--C-:B------:R-:W-:Y:S02]  /*b820*/  FFMA.FTZ R165, R11, c[0x0][0x23c], -R197.reuse ;  /* 0x00008f000ba57a23 */ /* 0x100fe400000108c5 */
[--C-:B------:R-:W-:Y:S01]  /*b830*/  FFMA.FTZ R199, R12, c[0x0][0x23c], -R198.reuse ;  /* 0x00008f000cc77a23 */ /* 0x100fe200000108c6 */
[----:B------:R-:W4:Y:S01]  /*b840*/  MUFU.EX2 R194, R194 ;  /* 0x000000c200c27308 */ /* 0x000f220000000800 */
[--C-:B------:R-:W-:Y:S02]  /*b850*/  FFMA.FTZ R200, R13, c[0x0][0x23c], -R198.reuse ;  /* 0x00008f000dc87a23 */ /* 0x100fe400000108c6 */
[--C-:B--2---:R-:W-:Y:S02]  /*b860*/  FFMA.FTZ R167, R7, c[0x0][0x23c], -R197.reuse ;  /* 0x00008f0007a77a23 */ /* 0x104fe400000108c5 */
[C---:B---3--:R-:W-:Y:S02]  /*b870*/  FMUL.FTZ R4, R2.reuse, R160 ;  /* 0x000000a002047220 */ /* 0x048fe40000410000 */
[C---:B------:R-:W-:Y:S02]  /*b880*/  FMUL.FTZ R5, R2.reuse, R161 ;  /* 0x000000a102057220 */ /* 0x040fe40000410000 */
[C---:B------:R-:W-:Y:S01]  /*b890*/  FMUL.FTZ R8, R2.reuse, R156 ;  /* 0x0000009c02087220 */ /* 0x040fe20000410000 */
[----:B------:R-:W2:Y:S01]  /*b8a0*/  MUFU.EX2 R0, R0 ;  /* 0x0000000000007308 */ /* 0x000ea20000000800 */
[C---:B------:R-:W-:Y:S02]  /*b8b0*/  FMUL.FTZ R9, R2.reuse, R157 ;  /* 0x0000009d02097220 */ /* 0x040fe40000410000 */
[C---:B------:R-:W-:Y:S02]  /*b8c0*/  FMUL.FTZ R36, R2.reuse, R36 ;  /* 0x0000002402247220 */ /* 0x040fe40000410000 */
[C---:B------:R-:W-:Y:S02]  /*b8d0*/  FMUL.FTZ R37, R2.reuse, R37 ;  /* 0x0000002502257220 */ /* 0x040fe40000410000 */
[C---:B------:R-:W-:Y:S02]  /*b8e0*/  FMUL.FTZ R40, R2.reuse, R40 ;  /* 0x0000002802287220 */ /* 0x040fe40000410000 */
[C---:B------:R-:W-:Y:S01]  /*b8f0*/  FMUL.FTZ R41, R2.reuse, R41 ;  /* 0x0000002902297220 */ /* 0x040fe20000410000 */
[----:B------:R-:W-:Y:S01]  /*b900*/  MUFU.EX2 R193, R193 ;  /* 0x000000c100c17308 */ /* 0x000fe20000000800 */
[C---:B------:R-:W-:Y:S02]  /*b910*/  FMUL.FTZ R12, R2.reuse, R152 ;  /* 0x00000098020c7220 */ /* 0x040fe40000410000 */
[----:B------:R-:W-:Y:S01]  /*b920*/  FMUL.FTZ R13, R2, R153 ;  /* 0x00000099020d7220 */ /* 0x000fe20000410000 */
[----:B----4-:R-:W-:Y:S01]  /*b930*/  F2FP.BF16.PACK_AB R160, R194, R195 ;  /* 0x000000c3c2a0723e */ /* 0x010fe200000010ff */
[C---:B------:R-:W-:Y:S02]  /*b940*/  FMUL.FTZ R44, R2.reuse, R44 ;  /* 0x0000002c022c7220 */ /* 0x040fe40000410000 */
[C---:B------:R-:W-:Y:S02]  /*b950*/  FMUL.FTZ R45, R2.reuse, R45 ;  /* 0x0000002d022d7220 */ /* 0x040fe40000410000 */
[C---:B------:R-:W-:Y:S01]  /*b960*/  FMUL.FTZ R48, R2.reuse, R48 ;  /* 0x0000003002307220 */ /* 0x040fe20000410000 */
[----:B------:R-:W3:Y:S01]  /*b970*/  MUFU.EX2 R192, R192 ;  /* 0x000000c000c07308 */ /* 0x000ee20000000800 */
[C---:B------:R-:W-:Y:S02]  /*b980*/  FMUL.FTZ R49, R2.reuse, R49 ;  /* 0x0000003102317220 */ /* 0x040fe40000410000 */
[----:B------:R-:W-:Y:S02]  /*b990*/  FMUL.FTZ R52, R2, R52 ;  /* 0x0000003402347220 */ /* 0x000fe40000410000 */
[C---:B--2---:R-:W-:Y:S02]  /*b9a0*/  FMUL.FTZ R6, R0.reuse, R162 ;  /* 0x000000a200067220 */ /* 0x044fe40000410000 */
[C---:B------:R-:W-:Y:S02]  /*b9b0*/  FMUL.FTZ R7, R0.reuse, R163 ;  /* 0x000000a300077220 */ /* 0x040fe40000410000 */
[C---:B------:R-:W-:Y:S01]  /*b9c0*/  FMUL.FTZ R10, R0.reuse, R158 ;  /* 0x0000009e000a7220 */ /* 0x040fe20000410000 */
[----:B------:R-:W-:Y:S01]  /*b9d0*/  MUFU.EX2 R196, R196 ;  /* 0x000000c400c47308 */ /* 0x000fe20000000800 */
[C---:B------:R-:W-:Y:S02]  /*b9e0*/  FMUL.FTZ R11, R0.reuse, R159 ;  /* 0x0000009f000b7220 */ /* 0x040fe40000410000 */
[----:B------:R-:W2:Y:S01]  /*b9f0*/  LDSM.16.MT88.4 R156, [R224+0x10000] ;  /* 0x01000000e09c783b */ /* 0x000ea20000004200 */
[C---:B------:R-:W-:Y:S02]  /*ba00*/  FMUL.FTZ R38, R0.reuse, R38 ;  /* 0x0000002600267220 */ /* 0x040fe40000410000 */
[C---:B------:R-:W-:Y:S02]  /*ba10*/  FMUL.FTZ R39, R0.reuse, R39 ;  /* 0x0000002700277220 */ /* 0x040fe40000410000 */
[C---:B------:R-:W-:Y:S02]  /*ba20*/  FMUL.FTZ R42, R0.reuse, R42 ;  /* 0x0000002a002a7220 */ /* 0x040fe40000410000 */
[----:B------:R-:W4:Y:S01]  /*ba30*/  MUFU.EX2 R167, R167 ;  /* 0x000000a700a77308 */ /* 0x000f220000000800 */
[C---:B------:R-:W-:Y:S02]  /*ba40*/  FMUL.FTZ R43, R0.reuse, R43 ;  /* 0x0000002b002b7220 */ /* 0x040fe40000410000 */
[----:B------:R-:W-:Y:S01]  /*ba50*/  FMUL.FTZ R46, R0, R46 ;  /* 0x0000002e002e7220 */ /* 0x000fe20000410000 */
[----:B---3--:R-:W-:Y:S01]  /*ba60*/  F2FP.BF16.PACK_AB R162, R192, R193 ;  /* 0x000000c1c0a2723e */ /* 0x008fe200000010ff */
[C---:B------:R-:W-:Y:S02]  /*ba70*/  FMUL.FTZ R47, R0.reuse, R47 ;  /* 0x0000002f002f7220 */ /* 0x040fe40000410000 */
[C---:B------:R-:W-:Y:S02]  /*ba80*/  FMUL.FTZ R50, R0.reuse, R50 ;  /* 0x0000003200327220 */ /* 0x040fe40000410000 */
[----:B------:R-:W-:Y:S01]  /*ba90*/  FMUL.FTZ R51, R0, R51 ;  /* 0x0000003300337220 */ /* 0x000fe20000410000 */
        /* <DEDUP_REMOVED lines=9> */
[----:B----4-:R-:W-:Y:S01]  /*bb30*/  F2FP.BF16.PACK_AB R161, R167, R196 ;  /* 0x000000c4a7a1723e */ /* 0x010fe200000010ff */
        /* <DEDUP_REMOVED lines=9> */
[----:B------:R-:W4:Y:S01]  /*bbd0*/  MUFU.EX2 R200, R200 ;  /* 0x000000c800c87308 */ /* 0x000f220000000800 */
[C---:B------:R-:W-:Y:S02]  /*bbe0*/  FMUL.FTZ R68, R2.reuse, R68 ;  /* 0x0000004402447220 */ /* 0x040fe40000410000 */
[----:B------:R-:W-:Y:S01]  /*bbf0*/  FMUL.FTZ R69, R2, R69 ;  /* 0x0000004502457220 */ /* 0x000fe20000410000 */
[----:B---3--:R-:W-:Y:S01]  /*bc00*/  F2FP.BF16.PACK_AB R163, R165, R166 ;  /* 0x000000a6a5a3723e */ /* 0x008fe200000010ff */
[C---:B------:R-:W-:Y:S02]  /*bc10*/  FMUL.FTZ R70, R0.reuse, R70 ;  /* 0x0000004600467220 */ /* 0x040fe40000410000 */
[----:B------:R-:W-:Y:S02]  /*bc20*/  FMUL.FTZ R71, R0, R71 ;  /* 0x0000004700477220 */ /* 0x000fe40000410000 */
[C---:B------:R-:W-:Y:S02]  /*bc30*/  FMUL.FTZ R72, R2.reuse, R72 ;  /* 0x0000004802487220 */ /* 0x040fe40000410000 */
        /* <DEDUP_REMOVED lines=28> */
[C---:B-1----:R-:W-:Y:S04]  /*be00*/  HMMA.16816.F32.BF16 R60, R160.reuse, R168, R60 ;  /* 0x000000a8a03c723c */ /* 0x042fe8000004183c */
[----:B------:R-:W-:Y:S02]  /*be10*/  FMUL.FTZ R89, R2, R89 ;  /* 0x0000005902597220 */ /* 0x000fe40000410000 */
[C---:B------:R-:W-:Y:S02]  /*be20*/  FMUL.FTZ R90, R0.reuse, R90 ;  /* 0x0000005a005a7220 */ /* 0x040fe40000410000 */
        /* <DEDUP_REMOVED lines=76> */
[--C-:B------:R-:W-:Y:S02]  /*c2f0*/  FFMA.FTZ R204, R14, c[0x0][0x23c], -R197.reuse ;  /* 0x00008f000ecc7a23 */ /* 0x100fe400000108c5 */
[C---:B------:R-:W-:Y:S03]  /*c300*/  FMUL.FTZ R14, R0.reuse, R154 ;  /* 0x0000009a000e7220 */ /* 0x040fe60000410000 */
[C---:B------:R-:W-:Y:S01]  /*c310*/  HMMA.16816.F32.BF16 R136, R160.reuse, R170, R136 ;  /* 0x000000aaa088723c */ /* 0x040fe20000041888 */
[----:B------:R-:W-:Y:S01]  /*c320*/  MUFU.EX2 R204, R204 ;  /* 0x000000cc00cc7308 */ /* 0x000fe20000000800 */
[----:B------:R-:W-:Y:S01]  /*c330*/  LDSM.16.MT88.4 R168, [R226+0x10800] ;  /* 0x01080000e2a8783b */ /* 0x000fe20000004200 */
[--C-:B------:R-:W-:Y:S02]  /*c340*/  FFMA.FTZ R203, R15, c[0x0][0x23c], -R197.reuse ;  /* 0x00008f000fcb7a23 */ /* 0x100fe400000108c5 */
[----:B------:R-:W-:Y:S02]  /*c350*/  FMUL.FTZ R15, R0, R155 ;  /* 0x0000009b000f7220 */ /* 0x000fe40000410000 */
[C---:B------:R-:W-:Y:S02]  /*c360*/  FMUL.FTZ R140, R2.reuse, R140 ;  /* 0x0000008c028c7220 */ /* 0x040fe40000410000 */
[----:B------:R-:W-:Y:S01]  /*c370*/  FMUL.FTZ R141, R2, R141 ;  /* 0x0000008d028d7220 */ /* 0x000fe20000410000 */
[----:B------:R-:W1:Y:S01]  /*c380*/  LDSM.16.MT88.4 R152, [R228+0x10800] ;  /* 0x01080000e498783b */ /* 0x000e620000004200 */
[----:B------:R-:W5:Y:S01]  /*c390*/  MUFU.EX2 R203, R203 ;  /* 0x000000cb00cb7308 */ /* 0x000f620000000800 */
[C---:B------:R-:W-:Y:S02]  /*c3a0*/  FMUL.FTZ R142, R0.reuse, R142 ;  /* 0x0000008e008e7220 */ /* 0x040fe40000410000 */
[----:B------:R-:W-:Y:S02]  /*c3b0*/  FMUL.FTZ R143, R0, R143 ;  /* 0x0000008f008f7220 */ /* 0x000fe40000410000 */
[--C-:B------:R-:W-:Y:S02]  /*c3c0*/  FFMA.FTZ R201, R16, c[0x0][0x23c], -R198.reuse ;  /* 0x00008f0010c97a23 */ /* 0x100fe400000108c6 */
[----:B------:R-:W-:Y:S02]  /*c3d0*/  FFMA.FTZ R202, R17, c[0x0][0x23c], -R198 ;  /* 0x00008f0011ca7a23 */ /* 0x000fe400000108c6 */
[--C-:B------:R-:W-:Y:S01]  /*c3e0*/  FFMA.FTZ R205, R18, c[0x0][0x23c], -R197.reuse ;  /* 0x00008f0012cd7a23 */ /* 0x100fe200000108c5 */
[C---:B---3--:R-:W-:Y:S01]  /*c3f0*/  HMMA.16816.F32.BF16 R140, R160.reuse, R172, R140 ;  /* 0x000000aca08c723c */ /* 0x048fe2000004188c */
[----:B------:R-:W-:Y:S02]  /*c400*/  MUFU.EX2 R201, R201 ;  /* 0x000000c900c97308 */ /* 0x000fe40000000800 */
[----:B------:R-:W-:Y:S02]  /*c410*/  FFMA.FTZ R206, R19, c[0x0][0x23c], -R197 ;  /* 0x00008f0013ce7a23 */ /* 0x000fe400000108c5 */
[----:B------:R-:W-:Y:S01]  /*c420*/  FMUL.FTZ R16, R2, R148 ;  /* 0x0000009402107220 */ /* 0x000fe20000410000 */
[----:B----4-:R-:W-:Y:S01]  /*c430*/  F2FP.BF16.PACK_AB R148, R200, R199 ;  /* 0x000000c7c894723e */ /* 0x010fe200000010ff */
[----:B------:R-:W-:Y:S01]  /*c440*/  FMUL.FTZ R17, R2, R149 ;  /* 0x0000009502117220 */ /* 0x000fe20000410000 */
[C---:B------:R-:W-:Y:S01]  /*c450*/  HMMA.16816.F32.BF16 R12, R160.reuse, R174, R12 ;  /* 0x000000aea00c723c */ /* 0x040fe2000004180c */
[----:B------:R-:W3:Y:S02]  /*c460*/  LDSM.16.MT88.4 R172, [R225+0x10800] ;  /* 0x01080000e1ac783b */ /* 0x000ee40000004200 */
[----:B------:R-:W4:Y:S01]  /*c470*/  MUFU.EX2 R202, R202 ;  /* 0x000000ca00ca7308 */ /* 0x000f220000000800 */
[C---:B------:R-:W-:Y:S02]  /*c480*/  FMUL.FTZ R18, R0.reuse, R150 ;  /* 0x0000009600127220 */ /* 0x040fe40000410000 */
[----:B------:R-:W-:Y:S01]  /*c490*/  FMUL.FTZ R19, R0, R151 ;  /* 0x0000009700137220 */ /* 0x000fe20000410000 */
[----:B-----5:R-:W-:Y:S01]  /*c4a0*/  F2FP.BF16.PACK_AB R149, R203, R204 ;  /* 0x000000cccb95723e */ /* 0x020fe200000010ff */
[C---:B------:R-:W-:Y:S04]  /*c4b0*/  FMUL.FTZ R144, R2.reuse, R144 ;  /* 0x0000009002907220 */ /* 0x040fe80000410000 */
[----:B------:R-:W-:Y:S01]  /*c4c0*/  FMUL.FTZ R145, R2, R145 ;  /* 0x0000009102917220 */ /* 0x000fe20000410000 */
[C---:B--2---:R-:W-:Y:S01]  /*c4d0*/  HMMA.16816.F32.BF16 R16, R160.reuse, R156, R16 ;  /* 0x0000009ca010723c */ /* 0x044fe20000041810 */
[----:B------:R-:W-:Y:S02]  /*c4e0*/  MUFU.EX2 R205, R205 ;  /* 0x000000cd00cd7308 */ /* 0x000fe40000000800 */
[C---:B------:R-:W-:Y:S02]  /*c4f0*/  FMUL.FTZ R146, R0.reuse, R146 ;  /* 0x0000009200927220 */ /* 0x040fe40000410000 */
[----:B------:R-:W-:Y:S02]  /*c500*/  FMUL.FTZ R147, R0, R147 ;  /* 0x0000009300937220 */ /* 0x000fe40000410000 */
[----:B------:R-:W-:Y:S02]  /*c510*/  FFMA.FTZ R195, R2, R249, R195 ;  /* 0x000000f902c37223 */ /* 0x000fe400000100c3 */
[----:B------:R-:W-:Y:S02]  /*c520*/  FFMA.FTZ R196, R0, R247, R196 ;  /* 0x000000f700c47223 */ /* 0x000fe400000100c4 */
[----:B------:R-:W2:Y:S01]  /*c530*/  MUFU.EX2 R206, R206 ;  /* 0x000000ce00ce7308 */ /* 0x000ea20000000800 */
[----:B------:R-:W-:Y:S01]  /*c540*/  HMMA.16816.F32.BF16 R144, R160, R158, R144 ;  /* 0x0000009ea090723c */ /* 0x000fe20000041890 */
[----:B------:R-:W5:Y:S02]  /*c550*/  LDSM.16.MT88.4 R156, [R228+0x12800] ;  /* 0x01280000e49c783b */ /* 0x000f640000004200 */
[----:B----4-:R-:W-:Y:S01]  /*c560*/  F2FP.BF16.PACK_AB R150, R202, R201 ;  /* 0x000000c9ca96723e */ /* 0x010fe200000010ff */
[----:B------:R-:W-:Y:S01]  /*c570*/  FADD.FTZ R194, R194, R195 ;  /* 0x000000c3c2c27221 */ /* 0x000fe20000010000 */
[----:B------:R-:W-:Y:S01]  /*c580*/  MOV R0, R3 ;  /* 0x0000000300007202 */ /* 0x000fe20000000f00 */
[----:B------:R-:W-:Y:S02]  /*c590*/  FADD.FTZ R167, R167, R196 ;  /* 0x000000c4a7a77221 */ /* 0x000fe40000010000 */
[----:B------:R-:W-:Y:S01]  /*c5a0*/  FADD.FTZ R193, R193, R194 ;  /* 0x000000c2c1c17221 */ /* 0x000fe20000010000 */
[----:B------:R-:W4:Y:S03]  /*c5b0*/  LDSM.16.MT88.4 R160, [R226+0x12800] ;  /* 0x01280000e2a0783b */ /* 0x000f260000004200 */
[----:B------:R-:W-:Y:S02]  /*c5c0*/  FADD.FTZ R166, R166, R167 ;  /* 0x000000a7a6a67221 */ /* 0x000fe40000010000 */
[----:B------:R-:W-:Y:S02]  /*c5d0*/  FADD.FTZ R192, R192, R193 ;  /* 0x000000c1c0c07221 */ /* 0x000fe40000010000 */
[----:B------:R-:W-:Y:S02]  /*c5e0*/  FADD.FTZ R165, R165, R166 ;  /* 0x000000a6a5a57221 */ /* 0x000fe40000010000 */
[----:B------:R-:W-:Y:S02]  /*c5f0*/  FADD.FTZ R199, R199, R192 ;  /* 0x000000c0c7c77221 */ /* 0x000fe40000010000 */
[----:B------:R-:W-:Y:S01]  /*c600*/  FADD.FTZ R204, R204, R165 ;  /* 0x000000a5cccc7221 */ /* 0x000fe20000010000 */
[----:B------:R-:W-:Y:S01]  /*c610*/  MOV R165, R164 ;  /* 0x000000a400a57202 */ /* 0x000fe20000000f00 */
[----:B------:R-:W-:Y:S01]  /*c620*/  FADD.FTZ R200, R200, R199 ;  /* 0x000000c7c8c87221 */ /* 0x000fe20000010000 */
[----:B--2---:R-:W-:Y:S01]  /*c630*/  F2FP.BF16.PACK_AB R151, R206, R205 ;  /* 0x000000cdce97723e */ /* 0x004fe200000010ff */
[----:B------:R-:W-:Y:S02]  /*c640*/  FADD.FTZ R204, R203, R204 ;  /* 0x000000cccbcc7221 */ /* 0x000fe40000010000 */
[----:B------:R-:W-:Y:S02]  /*c650*/  FADD.FTZ R201, R201, R200 ;  /* 0x000000c8c9c97221 */ /* 0x000fe40000010000 */
[----:B------:R-:W-:Y:S02]  /*c660*/  FADD.FTZ R205, R205, R204 ;  /* 0x000000cccdcd7221 */ /* 0x000fe40000010000 */
[C---:B-1----:R-:W-:Y:S05]  /*c670*/  HMMA.16816.F32.BF16 R4, R148.reuse, R152, R4 ;  /* 0x000000989404723c */ /* 0x042fea0000041804 */
[----:B------:R-:W-:Y:S02]  /*c680*/  FADD.FTZ R201, R202, R201 ;  /* 0x000000c9cac97221 */ /* 0x000fe40000010000 */
[----:B------:R-:W-:Y:S01]  /*c690*/  FADD.FTZ R205, R206, R205 ;  /* 0x000000cdcecd7221 */ /* 0x000fe20000010000 */
[C---:B------:R-:W-:Y:S01]  /*c6a0*/  HMMA.16816.F32.BF16 R8, R148.reuse, R154, R8 ;  /* 0x0000009a9408723c */ /* 0x040fe20000041808 */
[----:B------:R-:W1:Y:S07]  /*c6b0*/  LDSM.16.MT88.4 R152, [R226+0x14800] ;  /* 0x01480000e298783b */ /* 0x000e6e0000004200 */
[C---:B------:R-:W-:Y:S08]  /*c6c0*/  HMMA.16816.F32.BF16 R36, R148.reuse, R168, R36 ;  /* 0x000000a89424723c */ /* 0x040ff00000041824 */
[C---:B------:R-:W-:Y:S01]  /*c6d0*/  HMMA.16816.F32.BF16 R40, R148.reuse, R170, R40 ;  /* 0x000000aa9428723c */ /* 0x040fe20000041828 */
[----:B------:R-:W2:Y:S07]  /*c6e0*/  LDSM.16.MT88.4 R168, [R225+0x14800] ;  /* 0x01480000e1a8783b */ /* 0x000eae0000004200 */
[C---:B---3--:R-:W-:Y:S08]  /*c6f0*/  HMMA.16816.F32.BF16 R44, R148.reuse, R172, R44 ;  /* 0x000000ac942c723c */ /* 0x048ff0000004182c */
        /* <DEDUP_REMOVED lines=8> */
[C---:B-----5:R-:W-:Y:S04]  /*c780*/  HMMA.16816.F32.BF16 R60, R148.reuse, R156, R60 ;  /* 0x0000009c943c723c */ /* 0x060fe8000004183c */
[----:B------:R-:W-:Y:S03]  /*c790*/  FFMA.FTZ R179, R25, c[0x0][0x23c], -R198 ;  /* 0x00008f0019b37a23 */ /* 0x000fe600000108c6 */
[----:B------:R-:W3:Y:S01]  /*c7a0*/  MUFU.EX2 R177, R177 ;  /* 0x000000b100b17308 */ /* 0x000ee20000000800 */
[C---:B------:R-:W-:Y:S01]  /*c7b0*/  HMMA.16816.F32.BF16 R64, R148.reuse, R158, R64 ;  /* 0x0000009e9440723c */ /* 0x040fe20000041840 */
[----:B------:R-:W5:Y:S07]  /*c7c0*/  LDSM.16.MT88.4 R156, [R224+0x14800] ;  /* 0x01480000e09c783b */ /* 0x000f6e0000004200 */
[C---:B----4-:R-:W-:Y:S01]  /*c7d0*/  HMMA.16816.F32.BF16 R68, R148.reuse, R160, R68 ;  /* 0x000000a09444723c */ /* 0x050fe20000041844 */
[----:B------:R-:W-:Y:S07]  /*c7e0*/  MUFU.EX2 R178, R178 ;  /* 0x000000b200b27308 */ /* 0x000fee0000000800 */
[C---:B------:R-:W-:Y:S01]  /*c7f0*/  HMMA.16816.F32.BF16 R72, R148.reuse, R162, R72 ;  /* 0x000000a29448723c */ /* 0x040fe20000041848 */
[----:B------:R-:W4:Y:S02]  /*c800*/  LDSM.16.MT88.4 R160, [R228+0x16800] ;  /* 0x01680000e4a0783b */ /* 0x000f240000004200 */
[----:B------:R-:W1:Y:S01]  /*c810*/  MUFU.EX2 R179, R179 ;  /* 0x000000b300b37308 */ /* 0x000e620000000800 */
[----:B---3--:R-:W-:Y:S04]  /*c820*/  F2FP.BF16.PACK_AB R20, R177, R176 ;  /* 0x000000b0b114723e */ /* 0x008fe800000010ff */
[C---:B------:R-:W-:Y:S04]  /*c830*/  HMMA.16816.F32.BF16 R76, R148.reuse, R180, R76 ;  /* 0x000000b4944c723c */ /* 0x040fe8000004184c */
[----:B------:R-:W-:Y:S03]  /*c840*/  FADD.FTZ R176, R176, R201 ;  /* 0x000000c9b0b07221 */ /* 0x000fe60000010000 */
[--C-:B------:R-:W-:Y:S01]  /*c850*/  FFMA.FTZ R180, R22, c[0x0][0x23c], -R197.reuse ;  /* 0x00008f0016b47a23 */ /* 0x100fe200000108c5 */
[C---:B------:R-:W-:Y:S04]  /*c860*/  HMMA.16816.F32.BF16 R80, R148.reuse, R182, R80 ;  /* 0x000000b69450723c */ /* 0x040fe80000041850 */
[--C-:B------:R-:W-:Y:S01]  /*c870*/  FFMA.FTZ R181, R23, c[0x0][0x23c], -R197.reuse ;  /* 0x00008f0017b57a23 */ /* 0x100fe200000108c5 */
[----:B------:R-:W-:Y:S01]  /*c880*/  MUFU.EX2 R180, R180 ;  /* 0x000000b400b47308 */ /* 0x000fe20000000800 */
[----:B------:R-:W-:Y:S02]  /*c890*/  FADD.FTZ R177, R177, R176 ;  /* 0x000000b0b1b17221 */ /* 0x000fe40000010000 */
[C---:B------:R-:W-:Y:S04]  /*c8a0*/  HMMA.16816.F32.BF16 R84, R148.reuse, R184, R84 ;  /* 0x000000b89454723c */ /* 0x040fe80000041854 */
[--C-:B------:R-:W-:Y:S01]  /*c8b0*/  FFMA.FTZ R182, R26, c[0x0][0x23c], -R197.reuse ;  /* 0x00008f001ab67a23 */ /* 0x100fe200000108c5 */
[----:B-1----:R-:W-:Y:S01]  /*c8c0*/  F2FP.BF16.PACK_AB R22, R179, R178 ;  /* 0x000000b2b316723e */ /* 0x002fe200000010ff */
[--C-:B------:R-:W-:Y:S01]  /*c8d0*/  FFMA.FTZ R183, R27, c[0x0][0x23c], -R197.reuse ;  /* 0x00008f001bb77a23 */ /* 0x100fe200000108c5 */
[----:B------:R-:W1:Y:S01]  /*c8e0*/  MUFU.EX2 R181, R181 ;  /* 0x000000b500b57308 */ /* 0x000e620000000800 */
[C---:B------:R-:W-:Y:S01]  /*c8f0*/  HMMA.16816.F32.BF16 R88, R148.reuse, R186, R88 ;  /* 0x000000ba9458723c */ /* 0x040fe20000041858 */
[----:B------:R-:W-:Y:S03]  /*c900*/  LDSM.16.MT88.4 R24, [R226+0x11000] ;  /* 0x01100000e218783b */ /* 0x000fe60000004200 */
[--C-:B------:R-:W-:Y:S02]  /*c910*/  FFMA.FTZ R184, R28, c[0x0][0x23c], -R198.reuse ;  /* 0x00008f001cb87a23 */ /* 0x100fe400000108c6 */
[--C-:B------:R-:W-:Y:S02]  /*c920*/  FFMA.FTZ R185, R29, c[0x0][0x23c], -R198.reuse ;  /* 0x00008f001db97a23 */ /* 0x100fe400000108c6 */
[C---:B------:R-:W-:Y:S01]  /*c930*/  HMMA.16816.F32.BF16 R92, R148.reuse, R188, R92 ;  /* 0x000000bc945c723c */ /* 0x040fe2000004185c */
[----:B------:R-:W-:Y:S03]  /*c940*/  MUFU.EX2 R182, R182 ;  /* 0x000000b600b67308 */ /* 0x000fe60000000800 */
[--C-:B------:R-:W-:Y:S02]  /*c950*/  FFMA.FTZ R186, R32, c[0x0][0x23c], -R198.reuse ;  /* 0x00008f0020ba7a23 */ /* 0x100fe400000108c6 */
[----:B------:R-:W-:Y:S02]  /*c960*/  FFMA.FTZ R198, R33, c[0x0][0x23c], -R198 ;  /* 0x00008f0021c67a23 */ /* 0x000fe400000108c6 */
[C---:B------:R-:W-:Y:S03]  /*c970*/  HMMA.16816.F32.BF16 R96, R148.reuse, R190, R96 ;  /* 0x000000be9460723c */ /* 0x040fe60000041860 */
[----:B------:R-:W3:Y:S01]  /*c980*/  MUFU.EX2 R183, R183 ;  /* 0x000000b700b77308 */ /* 0x000ee20000000800 */
[--C-:B------:R-:W-:Y:S02]  /*c990*/  FFMA.FTZ R188, R30, c[0x0][0x23c], -R197.reuse ;  /* 0x00008f001ebc7a23 */ /* 0x100fe400000108c5 */
[--C-:B------:R-:W-:Y:S01]  /*c9a0*/  FFMA.FTZ R189, R31, c[0x0][0x23c], -R197.reuse ;  /* 0x00008f001fbd7a23 */ /* 0x100fe200000108c5 */
[----:B-1----:R-:W-:Y:S01]  /*c9b0*/  F2FP.BF16.PACK_AB R21, R181, R180 ;  /* 0x000000b4b515723e */ /* 0x002fe200000010ff */
[C---:B------:R-:W-:Y:S01]  /*c9c0*/  HMMA.16816.F32.BF16 R100, R148.reuse, R152, R100 ;  /* 0x000000989464723c */ /* 0x040fe20000041864 */
[----:B------:R-:W-:Y:S03]  /*c9d0*/  LDSM.16.MT88.4 R28, [R226+0x11800] ;  /* 0x01180000e21c783b */ /* 0x000fe60000004200 */
[--C-:B------:R-:W-:Y:S01]  /*c9e0*/  FFMA.FTZ R190, R34, c[0x0][0x23c], -R197.reuse ;  /* 0x00008f0022be7a23 */ /* 0x100fe200000108c5 */
[----:B------:R-:W-:Y:S01]  /*c9f0*/  MUFU.EX2 R184, R184 ;  /* 0x000000b800b87308 */ /* 0x000fe20000000800 */
[----:B------:R-:W-:Y:S02]  /*ca00*/  FFMA.FTZ R197, R35, c[0x0][0x23c], -R197 ;  /* 0x00008f0023c57a23 */ /* 0x000fe400000108c5 */
[C---:B------:R-:W-:Y:S01]  /*ca10*/  HMMA.16816.F32.BF16 R104, R148.reuse, R154, R104 ;  /* 0x0000009a9468723c */ /* 0x040fe20000041868 */
[----:B------:R-:W1:Y:S03]  /*ca20*/  LDSM.16.MT88.4 R152, [R226+0x16800] ;  /* 0x01680000e298783b */ /* 0x000e660000004200 */
[----:B------:R-:W-:Y:S02]  /*ca30*/  FADD.FTZ R180, R180, R205 ;  /* 0x000000cdb4b47221 */ /* 0x000fe40000010000 */
[----:B------:R-:W-:Y:S01]  /*ca40*/  FADD.FTZ R178, R178, R177 ;  /* 0x000000b1b2b27221 */ /* 0x000fe20000010000 */
[----:B------:R-:W1:Y:S01]  /*ca50*/  MUFU.EX2 R185, R185 ;  /* 0x000000b900b97308 */ /* 0x000e620000000800 */
[C---:B--2---:R-:W-:Y:S01]  /*ca60*/  HMMA.16816.F32.BF16 R108, R148.reuse, R168, R108 ;  /* 0x000000a8946c723c */ /* 0x044fe2000004186c */
[----:B------:R-:W-:Y:S03]  /*ca70*/  LDSM.16.MT88.4 R32, [R225+0x11800] ;  /* 0x01180000e120783b */ /* 0x000fe60000004200 */
[----:B---3--:R-:W-:Y:S01]  /*ca80*/  F2FP.BF16.PACK_AB R23, R183, R182 ;  /* 0x000000b6b717723e */ /* 0x008fe200000010ff */
[----:B------:R-:W-:Y:S02]  /*ca90*/  FADD.FTZ R181, R181, R180 ;  /* 0x000000b4b5b57221 */ /* 0x000fe40000010000 */
[----:B------:R-:W-:Y:S01]  /*caa0*/  FADD.FTZ R179, R179, R178 ;  /* 0x000000b2b3b37221 */ /* 0x000fe20000010000 */
[C---:B------:R-:W-:Y:S01]  /*cab0*/  HMMA.16816.F32.BF16 R112, R148.reuse, R170, R112 ;  /* 0x000000aa9470723c */ /* 0x040fe20000041870 */
[----:B------:R-:W2:Y:S01]  /*cac0*/  LDSM.16.MT88.4 R168, [R225+0x16800] ;  /* 0x01680000e1a8783b */ /* 0x000ea20000004200 */
[----:B------:R-:W-:Y:S02]  /*cad0*/  MUFU.EX2 R186, R186 ;  /* 0x000000ba00ba7308 */ /* 0x000fe40000000800 */
[----:B------:R-:W-:Y:S04]  /*cae0*/  FADD.FTZ R182, R182, R181 ;  /* 0x000000b5b6b67221 */ /* 0x000fe80000010000 */
[C---:B-----5:R-:W-:Y:S04]  /*caf0*/  HMMA.16816.F32.BF16 R116, R148.reuse, R156, R116 ;  /* 0x0000009c9474723c */ /* 0x060fe80000041874 */
[----:B------:R-:W3:Y:S01]  /*cb00*/  MUFU.EX2 R187, R198 ;  /* 0x000000c600bb7308 */ /* 0x000ee20000000800 */
[----:B------:R-:W-:Y:S03]  /*cb10*/  FADD.FTZ R183, R183, R182 ;  /* 0x000000b6b7b77221 */ /* 0x000fe60000010000 */
[C---:B------:R-:W-:Y:S01]  /*cb20*/  HMMA.16816.F32.BF16 R120, R148.reuse, R158, R120 ;  /* 0x0000009e9478723c */ /* 0x040fe20000041878 */
[----:B------:R-:W5:Y:S05]  /*cb30*/  LDSM.16.MT88.4 R156, [R224+0x16800] ;  /* 0x01680000e09c783b */ /* 0x000f6a0000004200 */
[----:B------:R-:W-:Y:S02]  /*cb40*/  MUFU.EX2 R188, R188 ;  /* 0x000000bc00bc7308 */ /* 0x000fe40000000800 */
[C---:B----4-:R-:W-:Y:S08]  /*cb50*/  HMMA.16816.F32.BF16 R124, R148.reuse, R160, R124 ;  /* 0x000000a0947c723c */ /* 0x050ff0000004187c */
[C---:B------:R-:W-:Y:S01]  /*cb60*/  HMMA.16816.F32.BF16 R128, R148.reuse, R162, R128 ;  /* 0x000000a29480723c */ /* 0x040fe20000041880 */
[----:B------:R-:W4:Y:S01]  /*cb70*/  LDSM.16.MT88.4 R160, [R228+0x11000] ;  /* 0x01100000e4a0783b */ /* 0x000f220000004200 */
[----:B------:R-:W3:Y:S06]  /*cb80*/  MUFU.EX2 R189, R189 ;  /* 0x000000bd00bd7308 */ /* 0x000eec0000000800 */
[C---:B-1----:R-:W-:Y:S04]  /*cb90*/  HMMA.16816.F32.BF16 R132, R148.reuse, R152, R132 ;  /* 0x000000989484723c */ /* 0x042fe80000041884 */
[----:B------:R-:W-:Y:S04]  /*cba0*/  MUFU.EX2 R190, R190 ;  /* 0x000000be00be7308 */ /* 0x000fe80000000800 */
[C---:B------:R-:W-:Y:S01]  /*cbb0*/  HMMA.16816.F32.BF16 R136, R148.reuse, R154, R136 ;  /* 0x0000009a9488723c */ /* 0x040fe20000041888 */
[----:B------:R-:W1:Y:S05]  /*cbc0*/  LDSM.16.MT88.4 R152, [R225+0x11000] ;  /* 0x01100000e198783b */ /* 0x000e6a0000004200 */
[----:B------:R-:W1:Y:S02]  /*cbd0*/  MUFU.EX2 R197, R197 ;  /* 0x000000c500c57308 */ /* 0x000e640000000800 */
[C---:B--2---:R-:W-:Y:S08]  /*cbe0*/  HMMA.16816.F32.BF16 R140, R148.reuse, R168, R140 ;  /* 0x000000a8948c723c */ /* 0x044ff0000004188c */
[C---:B------:R-:W-:Y:S01]  /*cbf0*/  HMMA.16816.F32.BF16 R12, R148.reuse, R170, R12 ;  /* 0x000000aa940c723c */ /* 0x040fe2000004180c */
[----:B------:R-:W-:Y:S07]  /*cc00*/  LDSM.16.MT88.4 R168, [R226+0x13000] ;  /* 0x01300000e2a8783b */ /* 0x000fee0000004200 */
[C---:B-----5:R-:W-:Y:S08]  /*cc10*/  HMMA.16816.F32.BF16 R16, R148.reuse, R156, R16 ;  /* 0x0000009c9410723c */ /* 0x060ff00000041810 */
[----:B------:R-:W-:Y:S01]  /*cc20*/  HMMA.16816.F32.BF16 R144, R148, R158, R144 ;  /* 0x0000009e9490723c */ /* 0x000fe20000041890 */
[----:B------:R-:W2:Y:S07]  /*cc30*/  LDSM.16.MT88.4 R148, [R224+0x11000] ;  /* 0x01100000e094783b */ /* 0x000eae0000004200 */
[C---:B----4-:R-:W-:Y:S01]  /*cc40*/  HMMA.16816.F32.BF16 R4, R20.reuse, R160, R4 ;  /* 0x000000a01404723c */ /* 0x050fe20000041804 */
[----:B------:R-:W4:Y:S07]  /*cc50*/  LDSM.16.MT88.4 R156, [R228+0x13000] ;  /* 0x01300000e49c783b */ /* 0x000f2e0000004200 */
[C---:B------:R-:W-:Y:S01]  /*cc60*/  HMMA.16816.F32.BF16 R8, R20.reuse, R162, R8 ;  /* 0x000000a21408723c */ /* 0x040fe20000041808 */
[----:B------:R-:W5:Y:S07]  /*cc70*/  LDSM.16.MT88.4 R160, [R225+0x13000] ;  /* 0x01300000e1a0783b */ /* 0x000f6e0000004200 */
[C---:B------:R-:W-:Y:S08]  /*cc80*/  HMMA.16816.F32.BF16 R36, R20.reuse, R24, R36 ;  /* 0x000000181424723c */ /* 0x040ff00000041824 */
        /* <DEDUP_REMOVED lines=14> */
[C---:B-----5:R-:W-:Y:S08]  /*cd70*/  HMMA.16816.F32.BF16 R76, R20.reuse, R160, R76 ;  /* 0x000000a0144c723c */ /* 0x060ff0000004184c */
[C---:B------:R-:W-:Y:S08]  /*cd80*/  HMMA.16816.F32.BF16 R80, R20.reuse, R162, R80 ;  /* 0x000000a21450723c */ /* 0x040ff00000041850 */
        /* <DEDUP_REMOVED lines=20> */
[----:B------:R-:W-:Y:S07]  /*ced0*/  LDSM.16.MT88.4 R152, [R228+0x15800] ;  /* 0x01580000e498783b */ /* 0x000fee0000004200 */
[C---:B--2---:R-:W-:Y:S08]  /*cee0*/  HMMA.16816.F32.BF16 R140, R20.reuse, R148, R140 ;  /* 0x00000094148c723c */ /* 0x044ff0000004188c */
[C---:B------:R-:W-:Y:S01]  /*cef0*/  HMMA.16816.F32.BF16 R12, R20.reuse, R150, R12 ;  /* 0x00000096140c723c */ /* 0x040fe2000004180c */
[----:B------:R-:W1:Y:S07]  /*cf00*/  LDSM.16.MT88.4 R148, [R224+0x11800] ;  /* 0x01180000e094783b */ /* 0x000e6e0000004200 */
[C---:B----4-:R-:W-:Y:S08]  /*cf10*/  HMMA.16816.F32.BF16 R16, R20.reuse, R156, R16 ;  /* 0x0000009c1410723c */ /* 0x050ff00000041810 */
[----:B------:R-:W-:Y:S07]  /*cf20*/  HMMA.16816.F32.BF16 R144, R20, R158, R144 ;  /* 0x0000009e1490723c */ /* 0x000fee0000041890 */
        /* <DEDUP_REMOVED lines=9> */
[C---:B---3--:R-:W-:Y:S01]  /*cfc0*/  HMMA.16816.F32.BF16 R160, R20.reuse, R24, R4 ;  /* 0x0000001814a0723c */ /* 0x048fe20000041804 */
[----:B------:R-:W2:Y:S02]  /*cfd0*/  LDSM.16.MT88.4 R4, [R228+0x13800] ;  /* 0x01380000e404783b */ /* 0x000ea40000004200 */
[----:B------:R-:W-:Y:S02]  /*cfe0*/  FADD.FTZ R190, R190, R189 ;  /* 0x000000bdbebe7221 */ /* 0x000fe40000010000 */
[----:B------:R-:W-:Y:S02]  /*cff0*/  FADD.FTZ R249, R187, R186 ;  /* 0x000000babbf97221 */ /* 0x000fe40000010000 */
[----:B------:R-:W-:Y:S01]  /*d000*/  FADD.FTZ R247, R197, R190 ;  /* 0x000000bec5f77221 */ /* 0x000fe20000010000 */
[C---:B------:R-:W-:Y:S01]  /*d010*/  HMMA.16816.F32.BF16 R156, R20.reuse, R26, R8 ;  /* 0x0000001a149c723c */ /* 0x040fe20000041808 */
[----:B------:R-:W3:Y:S07]  /*d020*/  LDSM.16.MT88.4 R8, [R226+0x13800] ;  /* 0x01380000e208783b */ /* 0x000eee0000004200 */
[C---:B------:R-:W-:Y:S01]  /*d030*/  HMMA.16816.F32.BF16 R36, R20.reuse, R28, R36 ;  /* 0x0000001c1424723c */ /* 0x040fe20000041824 */
[----:B------:R-:W4:Y:S07]  /*d040*/  LDSM.16.MT88.4 R24, [R225+0x13800] ;  /* 0x01380000e118783b */ /* 0x000f2e0000004200 */
        /* <DEDUP_REMOVED lines=15> */
[C---:B------:R-:W-:Y:S08]  /*d140*/  HMMA.16816.F32.BF16 R80, R20.reuse, R26, R80 ;  /* 0x0000001a1450723c */ /* 0x040ff00000041850 */
[C---:B-----5:R-:W-:Y:S08]  /*d150*/  HMMA.16816.F32.BF16 R84, R20.reuse, R28, R84 ;  /* 0x0000001c1454723c */ /* 0x060ff00000041854 */
[C---:B------:R-:W-:Y:S08]  /*d160*/  HMMA.16816.F32.BF16 R88, R20.reuse, R30, R88 ;  /* 0x0000001e1458723c */ /* 0x040ff00000041858 */
[C---:B------:R-:W-:Y:S08]  /*d170*/  HMMA.16816.F32.BF16 R92, R20.reuse, R152, R92 ;  /* 0x00000098145c723c */ /* 0x040ff0000004185c */
        /* <DEDUP_REMOVED lines=10> */
[C---:B--2---:R-:W-:Y:S08]  /*d220*/  HMMA.16816.F32.BF16 R132, R20.reuse, R4, R132 ;  /* 0x000000041484723c */ /* 0x044ff00000041884 */
[C---:B------:R-:W-:Y:S08]  /*d230*/  HMMA.16816.F32.BF16 R136, R20.reuse, R6, R136 ;  /* 0x000000061488723c */ /* 0x040ff00000041888 */
[C---:B---3--:R-:W-:Y:S08]  /*d240*/  HMMA.16816.F32.BF16 R140, R20.reuse, R152, R140 ;  /* 0x00000098148c723c */ /* 0x048ff0000004188c */
[C---:B------:R-:W-:Y:S08]  /*d250*/  HMMA.16816.F32.BF16 R152, R20.reuse, R154, R12 ;  /* 0x0000009a1498723c */ /* 0x040ff0000004180c */
[C---:B------:R-:W-:Y:S08]  /*d260*/  HMMA.16816.F32.BF16 R148, R20.reuse, R8, R16 ;  /* 0x000000081494723c */ /* 0x040ff00000041810 */
[----:B------:R-:W-:Y:S01]  /*d270*/  HMMA.16816.F32.BF16 R144, R20, R10, R144 ;  /* 0x0000000a1490723c */ /* 0x000fe20000041890 */
[----:B------:R-:W-:-:S07]  /*d280*/  @P0 BRA `(.L_x_4019) ;  /* 0xffffb51000000947 */ /* 0x000fce000383ffff */
.L_x_4015:
[----:B------:R-:W1:Y:S01]  /*d290*/  SHFL.BFLY PT, R2, R249, 0x2, 0x1f ;  /* 0x0c401f00f9027f89 */ /* 0x000e6200000e0000 */
[----:B------:R-:W-:Y:S01]  /*d2a0*/  MOV R4, 0x3f800000 ;  /* 0x3f80000000047802 */ /* 0x000fe20000000f00 */
[----:B------:R-:W-:Y:S01]  /*d2b0*/  ULDC.U8 UR4, c[0x0][0x328] ;  /* 0x0000ca0000047ab9 */ /* 0x000fe20000000000 */
        /* <DEDUP_REMOVED lines=13> */
[----:B------:R-:W-:Y:S01]  /*d390*/  @P3 MUFU.LG2 R0, R0 ;  /* 0x0000000000003308 */ /* 0x000fe20000000c00 */
[C---:B------:R-:W-:Y:S02]  /*d3a0*/  FMUL.FTZ R161, R4.reuse, R161 ;  /* 0x000000a104a17220 */ /* 0x040fe40000410000 */
        /* <DEDUP_REMOVED lines=93> */
[----:B------:R-:W1:Y:S01]  /*d980*/  S2R R4, SR_TID.X ;  /* 0x0000000000047919 */ /* 0x000e620000002100 */
        /* <DEDUP_REMOVED lines=17> */
[----:B-1----:R-:W-:Y:S01]  /*daa0*/  SHF.R.S32.HI R7, RZ, 0x1f, R4 ;  /* 0x0000001fff077819 */ /* 0x002fe20000011404 */
        /* <DEDUP_REMOVED lines=94> */
[----:B------:R-:W-:Y:S02]  /*e090*/  LEA.HI R5, R7, R4, RZ, 0x5 ;  /* 0x0000000407057211 */ /* 0x000fe400078f28ff */
[----:B------:R-:W-:-:S02]  /*e0a0*/  F2FP.BF16.PACK_AB R150, R151, R150 ;  /* 0x000000969796723e */ /* 0x000fc400000010ff */
[----:B------:R-:W-:Y:S02]  /*e0b0*/  SHF.R.S32.HI R6, RZ, 0x5, R5 ;  /* 0x00000005ff067819 */ /* 0x000fe40000011405 */
[----:B------:R-:W-:Y:S02]  /*e0c0*/  F2FP.BF16.PACK_AB R146, R147, R146 ;  /* 0x000000929392723e */ /* 0x000fe400000010ff */
[----:B------:R-:W-:-:S04]  /*e0d0*/  LEA R9, R6, R9, 0x9 ;  /* 0x0000000906097211 */ /* 0x000fc800078e48ff */
[----:B------:R-:W-:Y:S02]  /*e0e0*/  LEA R9, R9, R10, 0x1 ;  /* 0x0000000a09097211 */ /* 0x000fe400078e08ff */
[----:B------:R-:W-:Y:S02]  /*e0f0*/  MOV R10, 0x40 ;  /* 0x00000040000a7802 */ /* 0x000fe40000000f00 */
[----:B------:R-:W-:Y:S02]  /*e100*/  SHF.L.U32 R9, R9, 0x1, RZ ;  /* 0x0000000109097819 */ /* 0x000fe400000006ff */
[----:B------:R-:W-:Y:S02]  /*e110*/  SEL R10, R10, 0xffffffc0, !P2 ;  /* 0xffffffc00a0a7807 */ /* 0x000fe40005000000 */
[C---:B------:R-:W-:Y:S01]  /*e120*/  IADD3 R11, R9.reuse, -0x10, RZ ;  /* 0xfffffff0090b7810 */ /* 0x040fe20007ffe0ff */
[----:B------:R-:W-:Y:S01]  /*e130*/  STS [R9], R160 ;  /* 0x000000a009007388 */ /* 0x000fe20000000800 */
[----:B------:R-:W-:-:S02]  /*e140*/  @P0 IADD3 R11, R9, 0x10, RZ ;  /* 0x00000010090b0810 */ /* 0x000fc40007ffe0ff */
[C---:B------:R-:W-:Y:S01]  /*e150*/  IADD3 R13, R9.reuse, R8, RZ ;  /* 0x00000008090d7210 */ /* 0x040fe20007ffe0ff */
[----:B------:R-:W-:Y:S01]  /*e160*/  STS [R9+0x400], R162 ;  /* 0x000400a209007388 */ /* 0x000fe20000000800 */
[-C--:B------:R-:W-:Y:S02]  /*e170*/  IADD3 R15, R8, R11.reuse, RZ ;  /* 0x0000000b080f7210 */ /* 0x080fe40007ffe0ff */
[-C--:B------:R-:W-:Y:S01]  /*e180*/  IADD3 R17, R9, R10.reuse, RZ ;  /* 0x0000000a09117210 */ /* 0x080fe20007ffe0ff */
[----:B------:R-:W-:Y:S01]  /*e190*/  STS [R11], R156 ;  /* 0x0000009c0b007388 */ /* 0x000fe20000000800 */
[----:B------:R-:W-:Y:S01]  /*e1a0*/  IADD3 R19, R10, R11, RZ ;  /* 0x0000000b0a137210 */ /* 0x000fe20007ffe0ff */
[----:B------:R1:W2:Y:S01]  /*e1b0*/  @P4 MUFU.LG2 R8, R2 ;  /* 0x0000000200084308 */ /* 0x0002a20000000c00 */
[-C--:B------:R-:W-:Y:S01]  /*e1c0*/  IADD3 R21, R13, R10.reuse, RZ ;  /* 0x0000000a0d157210 */ /* 0x080fe20007ffe0ff */
[----:B------:R-:W-:Y:S01]  /*e1d0*/  STS [R11+0x400], R158 ;  /* 0x0004009e0b007388 */ /* 0x000fe20000000800 */
[----:B------:R-:W-:-:S02]  /*e1e0*/  IADD3 R23, R15, R10, RZ ;  /* 0x0000000a0f177210 */ /* 0x000fc40007ffe0ff */
[----:B------:R-:W-:Y:S01]  /*e1f0*/  ISETP.NE.AND P0, PT, RZ, UR4, PT ;  /* 0x00000004ff007c0c */ /* 0x000fe2000bf05270 */
[----:B------:R-:W-:Y:S04]  /*e200*/  STS [R13], R36 ;  /* 0x000000240d007388 */ /* 0x000fe80000000800 */
[----:B------:R-:W-:Y:S04]  /*e210*/  STS [R13+0x400], R38 ;  /* 0x000400260d007388 */ /* 0x000fe80000000800 */
[----:B------:R-:W-:Y:S01]  /*e220*/  STS [R15], R40 ;  /* 0x000000280f007388 */ /* 0x000fe20000000800 */
[----:B-1----:R-:W-:-:S03]  /*e230*/  MOV R2, 0x7f800000 ;  /* 0x7f80000000027802 */ /* 0x002fc60000000f00 */
[----:B------:R-:W-:Y:S04]  /*e240*/  STS [R15+0x400], R42 ;  /* 0x0004002a0f007388 */ /* 0x000fe80000000800 */
[----:B------:R-:W-:Y:S04]  /*e250*/  STS [R17], R44 ;  /* 0x0000002c11007388 */ /* 0x000fe80000000800 */
        /* <DEDUP_REMOVED lines=20> */
[----:B-1----:R-:W-:-:S03]  /*e3a0*/  MOV R72, 0x7f800000 ;  /* 0x7f80000000487802 */ /* 0x002fc60000000f00 */
        /* <DEDUP_REMOVED lines=27> */
[----:B--2---:R-:W-:-:S02]  /*e560*/  @P4 FMUL.FTZ R9, R8, 0.69314718246459960938 ;  /* 0x3f31721808094820 */ /* 0x004fc40000410000 */
[----:B------:R-:W-:Y:S01]  /*e570*/  @P3 FMUL.FTZ R8, R0, 0.69314718246459960938 ;  /* 0x3f31721800083820 */ /* 0x000fe20000410000 */
[----:B------:R1:W-:Y:S01]  /*e580*/  STS [R17+0x6000], R140 ;  /* 0x0060008c11007388 */ /* 0x0003e20000000800 */
[----:B------:R-:W-:Y:S02]  /*e590*/  @P4 FFMA.FTZ R2, R164, c[0x0][0x238], R9 ;  /* 0x00008e00a4024a23 */ /* 0x000fe40000010009 */
[----:B------:R-:W-:Y:S01]  /*e5a0*/  @P3 FFMA.FTZ R72, R3, c[0x0][0x238], R8 ;  /* 0x00008e0003483a23 */ /* 0x000fe20000010008 */
[----:B------:R1:W-:Y:S04]  /*e5b0*/  STS [R17+0x6400], R142 ;  /* 0x0064008e11007388 */ /* 0x0003e80000000800 */
[----:B------:R1:W-:Y:S04]  /*e5c0*/  STS [R19+0x6000], R152 ;  /* 0x0060009813007388 */ /* 0x0003e80000000800 */
[----:B------:R1:W-:Y:S04]  /*e5d0*/  STS [R19+0x6400], R154 ;  /* 0x0064009a13007388 */ /* 0x0003e80000000800 */
[----:B------:R1:W-:Y:S04]  /*e5e0*/  STS [R21+0x6000], R148 ;  /* 0x0060009415007388 */ /* 0x0003e80000000800 */
[----:B------:R1:W-:Y:S04]  /*e5f0*/  STS [R21+0x6400], R150 ;  /* 0x0064009615007388 */ /* 0x0003e80000000800 */
[----:B------:R1:W-:Y:S04]  /*e600*/  STS [R23+0x6000], R144 ;  /* 0x0060009017007388 */ /* 0x0003e80000000800 */
[----:B------:R1:W-:Y:S01]  /*e610*/  STS [R23+0x6400], R146 ;  /* 0x0064009217007388 */ /* 0x0003e20000000800 */
[----:B------:R-:W-:Y:S05]  /*e620*/  @!P0 BRA `(.L_x_4020) ;  /* 0x0000009000008947 */ /* 0x000fea0003800000 */
[----:B------:R-:W2:Y:S01]  /*e630*/  S2UR UR6, SR_CTAID.Y ;  /* 0x00000000000679c3 */ /* 0x000ea20000002600 */
[----:B------:R-:W-:-:S02]  /*e640*/  ULDC UR4, c[0x0][0x214] ;  /* 0x0000850000047ab9 */ /* 0x000fc40000000800 */
[----:B------:R-:W-:Y:S02]  /*e650*/  UISETP.NE.AND UP0, UPT, UR28, -0x1, UPT ;  /* 0xffffffff1c00788c */ /* 0x000fe4000bf05270 */
[----:B------:R-:W-:-:S03]  /*e660*/  ULDC UR8, c[0x0][0x234] ;  /* 0x00008d0000087ab9 */ /* 0x000fc60000000800 */
[----:B------:R-:W3:Y:S01]  /*e670*/  S2UR UR7, SR_CTAID.Z ;  /* 0x00000000000779c3 */ /* 0x000ee20000002700 */
[----:B--2---:R-:W-:-:S04]  /*e680*/  UIMAD UR4, UR6, UR4, URZ ;  /* 0x00000004060472a4 */ /* 0x004fc8000f8e023f */
[----:B------:R-:W-:-:S04]  /*e690*/  USEL UR4, UR4, UR28, !UP0 ;  /* 0x0000001c04047287 */ /* 0x000fc8000c000000 */
[----:B---3--:R-:W-:Y:S01]  /*e6a0*/  UIMAD UR8, UR7, UR8, UR4 ;  /* 0x00000008070872a4 */ /* 0x008fe2000f8e0204 */
[----:B------:R-:W-:Y:S05]  /*e6b0*/  BRA `(.L_x_4021) ;  /* 0x0000006000007947 */ /* 0x000fea0003800000 */
.L_x_4020:
[----:B------:R-:W2:Y:S01]  /*e6c0*/  S2UR UR7, SR_CTAID.Z ;  /* 0x00000000000779c3 */ /* 0x000ea20000002700 */
[----:B------:R-:W-:Y:S02]  /*e6d0*/  ULDC UR4, c[0x0][0x1c0] ;  /* 0x0000700000047ab9 */ /* 0x000fe40000000800 */
[----:B------:R-:W-:-:S05]  /*e6e0*/  ULDC UR8, c[0x0][0x214] ;  /* 0x0000850000087ab9 */ /* 0x000fca0000000800 */
[----:B------:R-:W2:Y:S02]  /*e6f0*/  S2UR UR6, SR_CTAID.Y ;  /* 0x00000000000679c3 */ /* 0x000ea40000002600 */
[----:B--2---:R-:W-:-:S04]  /*e700*/  UIMAD UR4, UR6, UR4, UR7 ;  /* 0x00000004060472a4 */ /* 0x004fc8000f8e0207 */
[----:B------:R-:W-:Y:S02]  /*e710*/  UIMAD UR8, UR4, UR8, URZ ;  /* 0x00000008040872a4 */ /* 0x000fe4000f8e023f */
.L_x_4021:
[----:B------:R-:W-:Y:S01]  /*e720*/  BAR.SYNC.DEFER_BLOCKING 0x0 ;  /* 0x0000000000007b1d */ /* 0x000fe20000010000 */
[----:B------:R-:W-:Y:S01]  /*e730*/  LOP3.LUT R73, R5, 0xffffffe0, RZ, 0xc0, !PT ;  /* 0xffffffe005497812 */ /* 0x000fe200078ec0ff */
[----:B------:R-:W-:Y:S02]  /*e740*/  USHF.R.S32.HI UR10, URZ, 0x1f, UR6 ;  /* 0x0000001f3f0a7899 */ /* 0x000fe40008011406 */
[----:B------:R-:W-:Y:S02]  /*e750*/  UISETP.NE.AND UP0, UPT, UR28, -0x1, UPT ;  /* 0xffffffff1c00788c */ /* 0x000fe4000bf05270 */
[----:B------:R-:W2:Y:S01]  /*e760*/  S2R R0, SR_TID.X ;  /* 0x0000000000007919 */ /* 0x000ea20000002100 */
[----:B------:R-:W-:Y:S01]  /*e770*/  IMAD.IADD R73, R4, 0x1, -R73 ;  /* 0x0000000104497824 */ /* 0x000fe200078e0a49 */
[----:B------:R-:W-:Y:S01]  /*e780*/  ULDC.64 UR4, c[0x0][0x1e8] ;  /* 0x00007a0000047ab9 */ /* 0x000fe20000000a00 */
[----:B------:R-:W-:Y:S01]  /*e790*/  BSSY B0, `(.L_x_4022) ;  /* 0x0000033000007945 */ /* 0x000fe20003800000 */
[----:B------:R-:W-:-:S02]  /*e7a0*/  UIMAD.WIDE.U32 UR12, UR28, UR4, URZ ;  /* 0x000000041c0c72a5 */ /* 0x000fc4000f8e003f */
[----:B------:R-:W-:Y:S02]  /*e7b0*/  LOP3.LUT P0, RZ, R73, 0x3, RZ, 0xc0, !PT ;  /* 0x0000000349ff7812 */ /* 0x000fe4000780c0ff */
[----:B------:R-:W-:Y:S01]  /*e7c0*/  SHF.R.S32.HI R73, RZ, 0x1f, R6 ;  /* 0x0000001fff497819 */ /* 0x000fe20000011406 */
[----:B------:R-:W-:-:S03]  /*e7d0*/  UIMAD UR9, UR28, UR5, UR13 ;  /* 0x000000051c0972a4 */ /* 0x000fc6000f8e020d */
[----:B------:R-:W-:Y:S01]  /*e7e0*/  LEA.HI R73, R73, R6, RZ, 0x2 ;  /* 0x0000000649497211 */ /* 0x000fe200078f10ff */
[----:B------:R-:W-:Y:S02]  /*e7f0*/  ULDC.64 UR4, c[0x0][0x1e0] ;  /* 0x0000780000047ab9 */ /* 0x000fe40000000a00 */
[----:B------:R-:W-:Y:S01]  /*e800*/  UIMAD UR10, UR10, UR4, URZ ;  /* 0x000000040a0a72a4 */ /* 0x000fe2000f8e023f */
[----:B------:R-:W-:Y:S01]  /*e810*/  LOP3.LUT R73, R73, 0xffffffc, RZ, 0xc0, !PT ;  /* 0x0ffffffc49497812 */ /* 0x000fe200078ec0ff */
[----:B------:R-:W-:Y:S01]  /*e820*/  UIMAD.WIDE.U32 UR14, UR6, UR4, URZ ;  /* 0x00000004060e72a5 */ /* 0x000fe2000f8e003f */
[----:B------:R3:W4:Y:S01]  /*e830*/  LDS.128 R64, [R238] ;  /* 0x00000000ee407984 */ /* 0x0007220000000c00 */
[----:B------:R-:W-:Y:S02]  /*e840*/  UIMAD UR5, UR6, UR5, UR10 ;  /* 0x00000005060572a4 */ /* 0x000fe4000f8e020a */
[----:B------:R-:W-:Y:S01]  /*e850*/  IMAD.IADD R73, R6, 0x1, -R73 ;  /* 0x0000000106497824 */ /* 0x000fe200078e0a49 */
[----:B------:R3:W1:Y:S01]  /*e860*/  LDS.128 R60, [R238+0x800] ;  /* 0x00080000ee3c7984 */ /* 0x0006620000000c00 */
[----:B------:R-:W-:Y:S01]  /*e870*/  USEL UR12, UR14, UR12, !UP0 ;  /* 0x0000000c0e0c7287 */ /* 0x000fe2000c000000 */
[----:B--2---:R-:W-:Y:S01]  /*e880*/  SHF.R.S32.HI R5, RZ, 0x1f, R0 ;  /* 0x0000001fff057819 */ /* 0x004fe20000011400 */
[----:B------:R-:W-:Y:S01]  /*e890*/  @!UP0 UIADD3 UR9, UR15, UR5, URZ ;  /* 0x000000050f098290 */ /* 0x000fe2000fffe03f */
[----:B------:R3:W2:Y:S02]  /*e8a0*/  LDS.128 R56, [R238+0x1000] ;  /* 0x00100000ee387984 */ /* 0x0006a40000000c00 */
[----:B------:R-:W-:-:S02]  /*e8b0*/  LEA.HI R3, R5, R0, RZ, 0x5 ;  /* 0x0000000005037211 */ /* 0x000fc400078f28ff */
[----:B------:R3:W1:Y:S02]  /*e8c0*/  LDS.128 R52, [R238+0x1800] ;  /* 0x00180000ee347984 */ /* 0x0006640000000c00 */
[----:B------:R-:W-:Y:S02]  /*e8d0*/  LOP3.LUT R3, R3, 0xffffffe0, RZ, 0xc0, !PT ;  /* 0xffffffe003037812 */ /* 0x000fe400078ec0ff */
[----:B------:R3:W1:Y:S03]  /*e8e0*/  LDS.128 R48, [R238+0x2000] ;  /* 0x00200000ee307984 */ /* 0x0006660000000c00 */
[----:B------:R-:W-:Y:S01]  /*e8f0*/  IMAD.IADD R74, R0, 0x1, -R3 ;  /* 0x00000001004a7824 */ /* 0x000fe200078e0a03 */
[----:B------:R3:W1:Y:S04]  /*e900*/  LDS.128 R44, [R238+0x2800] ;  /* 0x00280000ee2c7984 */ /* 0x0006680000000c00 */
[----:B------:R3:W1:Y:S01]  /*e910*/  LDS.128 R40, [R238+0x3000] ;  /* 0x00300000ee287984 */ /* 0x0006620000000c00 */
[----:B------:R-:W-:-:S03]  /*e920*/  SHF.R.S32.HI R3, RZ, 0x1f, R74 ;  /* 0x0000001fff037819 */ /* 0x000fc6000001144a */
[----:B------:R3:W1:Y:S01]  /*e930*/  LDS.128 R36, [R238+0x3800] ;  /* 0x00380000ee247984 */ /* 0x0006620000000c00 */
[----:B------:R-:W-:-:S03]  /*e940*/  LEA.HI R3, R3, R74, RZ, 0x2 ;  /* 0x0000004a03037211 */ /* 0x000fc600078f10ff */
[----:B------:R3:W1:Y:S01]  /*e950*/  LDS.128 R32, [R238+0x4000] ;  /* 0x00400000ee207984 */ /* 0x0006620000000c00 */
[----:B------:R-:W-:-:S03]  /*e960*/  SHF.R.S32.HI R6, RZ, 0x2, R3 ;  /* 0x00000002ff067819 */ /* 0x000fc60000011403 */
[----:B------:R3:W1:Y:S02]  /*e970*/  LDS.128 R28, [R238+0x4800] ;  /* 0x00480000ee1c7984 */ /* 0x0006640000000c00 */
[----:B------:R-:W-:Y:S02]  /*e980*/  IMAD R73, R73, 0x10, R6 ;  /* 0x0000001049497824 */ /* 0x000fe400078e0206 */
[----:B------:R3:W1:Y:S04]  /*e990*/  LDS.128 R24, [R238+0x5000] ;  /* 0x00500000ee187984 */ /* 0x0006680000000c00 */
[----:B-1----:R3:W1:Y:S04]  /*e9a0*/  LDS.128 R20, [R238+0x5800] ;  /* 0x00580000ee147984 */ /* 0x0026680000000c00 */
[----:B------:R3:W1:Y:S04]  /*e9b0*/  LDS.128 R16, [R238+0x6000] ;  /* 0x00600000ee107984 */ /* 0x0006680000000c00 */
[----:B------:R3:W1:Y:S04]  /*e9c0*/  LDS.128 R12, [R238+0x6800] ;  /* 0x00680000ee0c7984 */ /* 0x0006680000000c00 */
[----:B------:R3:W1:Y:S04]  /*e9d0*/  LDS.128 R8, [R238+0x7000] ;  /* 0x00700000ee087984 */ /* 0x0006680000000c00 */
[----:B------:R3:W1:Y:S01]  /*e9e0*/  LDS.128 R68, [R238+0x7800] ;  /* 0x00780000ee447984 */ /* 0x0006620000000c00 */
[----:B------:R-:W-:Y:S05]  /*e9f0*/  @P0 BRA `(.L_x_4023) ;  /* 0x000000c000000947 */ /* 0x000fea0003800000 */
[----:B--2-4-:R-:W2:Y:S01]  /*ea00*/  S2UR UR5, SR_CTAID.X ;  /* 0x00000000000579c3 */ /* 0x014ea20000002500 */
[----:B------:R-:W-:-:S02]  /*ea10*/  IADD3 R6, R73, 0x8, RZ ;  /* 0x0000000849067810 */ /* 0x000fc40007ffe0ff */
[----:B------:R-:W-:Y:S02]  /*ea20*/  ISETP.GE.AND P2, PT, R73, UR19, PT ;  /* 0x0000001349007c0c */ /* 0x000fe4000bf46270 */
[----:B------:R-:W-:Y:S01]  /*ea30*/  ISETP.GE.AND P1, PT, R6, UR19, PT ;  /* 0x0000001306007c0c */ /* 0x000fe2000bf26270 */
[----:B--2---:R-:W-:-:S04]  /*ea40*/  ULEA UR5, UR5, UR8, 0x6 ;  /* 0x0000000805057291 */ /* 0x004fc8000f8e303f */
[----:B------:R-:W-:Y:S02]  /*ea50*/  USHF.R.S32.HI UR4, URZ, 0x1f, UR5 ;  /* 0x0000001f3f047899 */ /* 0x000fe40008011405 */
[----:B------:R-:W-:-:S04]  /*ea60*/  IADD3 R3, P0, R73, UR5, RZ ;  /* 0x0000000549037c10 */ /* 0x000fc8000ff1e0ff */
[----:B------:R-:W-:Y:S02]  /*ea70*/  LEA.HI.X.SX32 R6, R73, UR4, 0x1, P0 ;  /* 0x0000000449067c11 */ /* 0x000fe400080f0eff */
[----:B------:R-:W-:-:S04]  /*ea80*/  LEA R74, P0, R3, c[0x0][0x200], 0x2 ;  /* 0x00008000034a7a11 */ /* 0x000fc800078010ff */
[----:B------:R-:W-:-:S05]  /*ea90*/  LEA.HI.X R75, R3, c[0x0][0x204], R6, 0x2, P0 ;  /* 0x00008100034b7a11 */ /* 0x000fca00000f1406 */
[----:B------:R2:W-:Y:S04]  /*eaa0*/  @!P2 STG.E [R74.64], R2 ;  /* 0x000000024a00a986 */ /* 0x0005e8000c101920 */
[----:B------:R2:W-:Y:S02]  /*eab0*/  @!P1 STG.E [R74.64+0x20], R72 ;  /* 0x000020484a009986 */ /* 0x0005e4000c101920 */
.L_x_4023:
[----:B--2-4-:R-:W-:Y:S05]  /*eac0*/  BSYNC B0 ;  /* 0x0000000000007941 */ /* 0x014fea0003800000 */
.L_x_4022:
[----:B------:R-:W2:Y:S01]  /*ead0*/  S2R R3, SR_CTAID.X ;  /* 0x0000000000037919 */ /* 0x000ea20000002500 */
[----:B------:R-:W-:Y:S01]  /*eae0*/  SHF.R.S32.HI R241, RZ, 0x1f, R240 ;  /* 0x0000001ffff17819 */ /* 0x000fe200000114f0 */
[----:B------:R-:W-:Y:S01]  /*eaf0*/  USHF.R.S32.HI UR6, URZ, 0x1f, UR7 ;  /* 0x0000001f3f067899 */ /* 0x000fe20008011407 */
[----:B------:R-:W-:Y:S01]  /*eb00*/  LEA.HI R4, R7, R4, RZ, 0x3 ;  /* 0x0000000407047211 */ /* 0x000fe200078f18ff */
[----:B------:R-:W-:Y:S01]  /*eb10*/  ULDC.64 UR4, c[0x0][0x1f0] ;  /* 0x00007c0000047ab9 */ /* 0x000fe20000000a00 */
[----:B------:R-:W-:Y:S01]  /*eb20*/  LEA.HI R0, R5, R0, RZ, 0x3 ;  /* 0x0000000005007211 */ /* 0x000fe200078f18ff */
[----:B------:R-:W-:Y:S01]  /*eb30*/  UIMAD UR4, UR6, UR4, URZ ;  /* 0x00000004060472a4 */ /* 0x000fe2000f8e023f */
[----:B------:R-:W-:Y:S01]  /*eb40*/  SHF.R.S32.HI R4, RZ, 0x3, R4 ;  /* 0x00000003ff047819 */ /* 0x000fe20000011404 */
[----:B------:R-:W-:Y:S01]  /*eb50*/  BSSY B0, `(.L_x_4024) ;  /* 0x0000020000007945 */ /* 0x000fe20003800000 */
[----:B------:R-:W-:Y:S01]  /*eb60*/  SHF.R.S32.HI R0, RZ, 0x3, R0 ;  /* 0x00000003ff007819 */ /* 0x000fe20000011400 */
[----:B------:R-:W-:-:S03]  /*eb70*/  UIMAD UR4, UR7, UR5, UR4 ;  /* 0x00000005070472a4 */ /* 0x000fc6000f8e0204 */
[----:B------:R-:W-:Y:S01]  /*eb80*/  SHF.R.S32.HI R0, RZ, 0x1f, R0 ;  /* 0x0000001fff007819 */ /* 0x000fe20000011400 */
[----:B--2---:R-:W-:-:S04]  /*eb90*/  IMAD.SHL.U32 R3, R3, 0x40, RZ ;  /* 0x0000004003037824 */ /* 0x004fc800078e00ff */
        /* <DEDUP_REMOVED lines=24> */
[----:B------:R2:W-:Y:S04]  /*ed20*/  @!P2 STG.E.128 [R76.64+0x80], R48 ;  /* 0x000080304c00a986 */ /* 0x0005e8000c101d20 */
[----:B------:R2:W-:Y:S04]  /*ed30*/  @!P1 STG.E.128 [R76.64+0x100], R32 ;  /* 0x000100204c009986 */ /* 0x0005e8000c101d20 */
[----:B-1----:R2:W-:Y:S02]  /*ed40*/  @!P0 STG.E.128 [R76.64+0x180], R16 ;  /* 0x000180104c008986 */ /* 0x0025e4000c101d20 */
.L_x_4025:
[----:B------:R-:W-:Y:S05]  /*ed50*/  BSYNC B0 ;  /* 0x0000000000007941 */ /* 0x000fea0003800000 */
.L_x_4024:
[----:B------:R-:W-:Y:S01]  /*ed60*/  IADD3 R2, R4, 0x10, RZ ;  /* 0x0000001004027810 */ /* 0x000fe20007ffe0ff */
[----:B------:R-:W-:Y:S03]  /*ed70*/  BSSY B0, `(.L_x_4026) ;  /* 0x0000015000007945 */ /* 0x000fe60003800000 */
[----:B------:R-:W-:-:S13]  /*ed80*/  ISETP.GE.AND P0, PT, R2, UR19, PT ;  /* 0x0000001302007c0c */ /* 0x000fda000bf06270 */
[----:B------:R-:W-:Y:S05]  /*ed90*/  @P0 BRA `(.L_x_4027) ;  /* 0x0000012000000947 */ /* 0x000fea0003800000 */
[----:B------:R-:W-:Y:S01]  /*eda0*/  IADD3 R3, P0, R4, 0x10, RZ ;  /* 0x0000001004037810 */ /* 0x000fe20007f1e0ff */
[----:B-12---:R-:W-:Y:S01]  /*edb0*/  IMAD.MOV.U32 R16, RZ, RZ, R6 ;  /* 0x000000ffff107224 */ /* 0x006fe200078e0006 */
        /* <DEDUP_REMOVED lines=16> */
.L_x_4027:
[----:B------:R-:W-:Y:S05]  /*eec0*/  BSYNC B0 ;  /* 0x0000000000007941 */ /* 0x000fea0003800000 */
.L_x_4026:
        /* <DEDUP_REMOVED lines=22> */
.L_x_4029:
[----:B------:R-:W-:Y:S05]  /*f030*/  BSYNC B0 ;  /* 0x0000000000007941 */ /* 0x000fea0003800000 */
.L_x_4028:
        /* <DEDUP_REMOVED lines=22> */
.L_x_4030:
        /* <DEDUP_REMOVED lines=14> */
.L_x_8952:


//--------------------- .text._ZN5flash24flash_fwd_splitkv_kernelI23Flash_fwd_kernel_traitsILi256ELi64ELi64ELi4ELb0ELb0EN7cutlass10bfloat16_tE19Flash_kernel_traitsILi256ELi64ELi64ELi4ES3_EELb0ELb0ELb1ELb0ELb0ELb1ELb0ELb0EEEvNS_16Flash_fwd_paramsE --------------------------
	.section	.text._ZN5flash24flash_fwd_splitkv_kernelI23Flash_fwd_kernel_traitsILi256ELi64ELi64ELi4ELb0ELb0EN7cutlass10bfloat16_tE19Flash_kernel_traitsILi256ELi64ELi64ELi4ES3_EELb0ELb0ELb1ELb0ELb0ELb1ELb0ELb0EEEvNS_16Flash_fwd_paramsE,"ax",@progbits
	.sectioninfo	@"SHI_REGISTERS=254"
	.align	128
        .global         _ZN5flash24flash_fwd_splitkv_kernelI23Flash_fwd_kernel_traitsILi256ELi64ELi64ELi4ELb0ELb0EN7cutlass10bfloat16_tE19Flash_kernel_traitsILi256ELi64ELi64ELi4ES3_EELb0ELb0ELb1ELb0ELb0ELb1ELb0ELb0EEEvNS_16Flash_fwd_paramsE
        .type           _ZN5flash24flash_fwd_splitkv_kernelI23Flash_fwd_kernel_traitsILi256ELi64ELi64ELi4ELb0ELb0EN7cutlass10bfloat16_tE19Flash_kernel_traitsILi256ELi64ELi64ELi4ES3_EELb0ELb0ELb1ELb0ELb0ELb1ELb0ELb0EEEvNS_16Flash_fwd_paramsE,@function
        .size           _ZN5flash24flash_fwd_splitkv_kernelI23Flash_fwd_kernel_traitsILi256ELi64ELi64ELi4ELb0ELb0EN7cutlass10bfloat16_tE19Flash_kernel_traitsILi256ELi64ELi64ELi4ES3_EELb0ELb0ELb1ELb0ELb0ELb1ELb0ELb0EEEvNS_16Flash_fwd_paramsE,(.L_x_8953 - _ZN5flash24flash_fwd_splitkv_kernelI23Flash_fwd_kernel_traitsILi256ELi64ELi64ELi4ELb0ELb0EN7cutlass10bfloat16_tE19Flash_kernel_traitsILi256ELi64ELi64ELi4ES3_EELb0ELb0ELb1ELb0ELb0ELb1ELb0ELb0EEEvNS_16Flash_fwd_paramsE)
        .other          _ZN5flash24flash_fwd_splitkv_kernelI23Flash_fwd_kernel_traitsILi256ELi64ELi64ELi4ELb0ELb0EN7cutlass10bfloat16_tE19Flash_kernel_traitsILi256ELi64ELi64ELi4ES3_EELb0ELb0ELb1ELb0ELb0ELb1ELb0ELb0EEEvNS_16Flash_fwd_paramsE,@"STO_CUDA_ENTRY STV_DEFAULT"
_ZN5flash24flash_fwd_splitkv_kernelI23Flash_fwd_kernel_traitsILi256ELi64ELi64ELi4ELb0ELb0EN7cutlass10bfloat16_tE19Flash_kernel_traitsILi256ELi64ELi64ELi4ES3_EELb0ELb0ELb1ELb0ELb0ELb1ELb0ELb0EEEvNS_16Flash_fwd_paramsE:
.text._ZN5flash24flash_fwd_splitkv_kernelI23Flash_fwd_kernel_traitsILi256ELi64ELi64ELi4ELb0ELb0EN7cutlass10bfloat16_tE19Flash_kernel_traitsILi256ELi64ELi64ELi4ES3_EELb0ELb0ELb1ELb0ELb0ELb1ELb0ELb0EEEvNS_16Flash_fwd_paramsE:
        /* <DEDUP_REMOVED lines=26> */
[----:B------:R-:W-:Y:S01]  /*01a0*/  IMAD.U32 R4, RZ, RZ, UR4 ;  /* 0x00000004ff047e24 */ /* 0x000fe2000f8e00ff */
[----:B------:R-:W-:-:S05]  /*01b0*/  MOV R5, UR5 ;  /* 0x0000000500057c02 */ /* 0x000fca0008000f00 */
[----:B------:R4:W5:Y:S01]  /*01c0*/  @P0 LDG.E R4, [R4.64] ;  /* 0x0000002004040981 */ /* 0x000962000c1e1900 */
[----:B------:R-:W-:Y:S01]  /*01d0*/  PLOP3.LUT P1, PT, PT, PT, UP1, 0x80, 0x0 ;  /* 0x000000000000781c */ /* 0x000fe20003f2f018 */
[----:B------:R-:W-:-:S06]  /*01e0*/  UIMAD.WIDE UR6, UR13, UR24, UR6 ;  /* 0x000000180d0672a5 */ /* 0x000fcc000f8e0206 */
[----:B-1----:R-:W-:Y:S01]  /*01f0*/  IMAD.U32 R2, RZ, RZ, UR6 ;  /* 0x00000006ff027e24 */ /* 0x002fe2000f8e00ff */
[----:B------:R-:W-:-:S05]  /*0200*/  MOV R3, UR7 ;  /* 0x0000000700037c02 */ /* 0x000fca0008000f00 */
[----:B----4-:R-:W4:Y:S01]  /*0210*/  @!P1 LDG.E R5, [R2.64] ;  /* 0x0000002002059981 */ /* 0x010f22000c1e1900 */
        /* <DEDUP_REMOVED lines=8> */
[----:B-----5:R3:W1:Y:S01]  /*02a0*/  @P0 R2UR UR7, R4 ;  /* 0x00000000040703c2 */ /* 0x02066200000e0000 */
[----:B------:R-:W-:-:S04]  /*02b0*/  ISETP.NE.U32.AND P0, PT, RZ, c[0x0][0x248], PT ;  /* 0x00009200ff007a0c */ /* 0x000fc80003f05070 */
[----:B------:R-:W-:Y:S01]  /*02c0*/  ISETP.NE.AND.EX P0, PT, RZ, c[0x0][0x24c], PT, P0 ;  /* 0x00009300ff007a0c */ /* 0x000fe20003f05300 */
[----:B--2---:R-:W-:Y:S02]  /*02d0*/  @UP2 UIADD3 UR27, UR27, -UR28, URZ ;  /* 0x8000001c1b1b2290 */ /* 0x004fe4000fffe03f */
[----:B----4-:R3:W2:Y:S05]  /*02e0*/  @!P1 R2UR UR15, R5 ;  /* 0x00000000050f93c2 */ /* 0x0106aa00000e0000 */
[----:B------:R-:W-:-:S05]  /*02f0*/  @!UP2 ULDC UR27, c[0x0][0x214] ;  /* 0x00008500001baab9 */ /* 0x000fca0000000800 */
[----:B-123--:R-:W-:Y:S05]  /*0300*/  @!P0 BRA `(.L_x_4031) ;  /* 0x0000007000008947 */ /* 0x00efea0003800000 */
[----:B------:R-:W-:-:S13]  /*0310*/  PLOP3.LUT P0, PT, PT, PT, UP3, 0x80, 0x0 ;  /* 0x000000000000781c */ /* 0x000fda0003f0f038 */
[----:B------:R-:W2:Y:S04]  /*0320*/  @P0 LDG.E R0, [R2.64+0x4] ;  /* 0x0000042002000981 */ /* 0x000ea8000c1e1900 */
[----:B------:R-:W3:Y:S01]  /*0330*/  @!P0 LDG.E R2, [R2.64] ;  /* 0x0000002002028981 */ /* 0x000ee2000c1e1900 */
[----:B--2---:R-:W1:Y:S02]  /*0340*/  @P0 R2UR UR6, R0 ;  /* 0x00000000000603c2 */ /* 0x004e6400000e0000 */
[----:B-1----:R-:W-:-:S11]  /*0350*/  @UP3 UIADD3 UR6, UR6, -UR15, URZ ;  /* 0x8000000f06063290 */ /* 0x002fd6000fffe03f */
[----:B---3--:R1:W2:Y:S02]  /*0360*/  @!P0 R2UR UR6, R2 ;  /* 0x00000000020683c2 */ /* 0x0082a400000e0000 */
[----:B-12---:R-:W-:Y:S05]  /*0370*/  BRA `(.L_x_4032) ;  /* 0x0000001000007947 */ /* 0x006fea0003800000 */
.L_x_4031:
[----:B------:R-:W-:Y:S02]  /*0380*/  ULDC UR6, c[0x0][0x218] ;  /* 0x0000860000067ab9 */ /* 0x000fe40000000800 */
.L_x_4032:
        /* <DEDUP_REMOVED lines=53> */
[----:B------:R-:W-:Y:S02]  /*06e0*/  ULDC.64 UR4, c[0x0][0x1e0] ;  /* 0x0000780000047ab9 */ /* 0x000fe40000000a00 */
[----:B------:R-:W-:Y:S01]  /*06f0*/  @!UP0 UIMAD UR9, UR9, UR4, URZ ;  /* 0x00000004090982a4 */ /* 0x000fe2000f8e023f */
[----:B------:R-:W-:Y:S01]  /*0700*/  SHF.R.S32.HI R17, RZ, 0x1f, R16 ;  /* 0x0000001fff117819 */ /* 0x000fe20000011410 */
[----:B------:R-:W-:Y:S01]  /*0710*/  @!UP0 UIMAD.WIDE.U32 UR16, UR13, UR4, URZ ;  /* 0x000000040d1082a5 */ /* 0x000fe2000f8e003f */
[----:B------:R-:W-:Y:S01]  /*0720*/  IADD3 R9, R16, 0x40, RZ ;  /* 0x0000004010097810 */ /* 0x000fe20007ffe0ff */
[----:B------:R-:W-:Y:S01]  /*0730*/  @!UP0 UIMAD UR9, UR13, UR5, UR9 ;  /* 0x000000050d0982a4 */ /* 0x000fe2000f8e0209 */
[----:B------:R-:W-:Y:S01]  /*0740*/  IADD3 R8, R16, 0x80, RZ ;  /* 0x0000008010087810 */ /* 0x000fe20007ffe0ff */
[----:B------:R-:W-:Y:S01]  /*0750*/  IMAD.WIDE.U32 R2, R0, c[0x0][0x1e8], R16 ;  /* 0x00007a0000027a25 */ /* 0x000fe200078e0010 */
[----:B------:R-:W-:Y:S01]  /*0760*/  USHF.R.S32.HI UR10, URZ, 0x1f, UR14 ;  /* 0x0000001f3f0a7899 */ /* 0x000fe2000801140e */
[----:B------:R-:W-:Y:S01]  /*0770*/  IADD3 R7, R16, 0xc0, RZ ;  /* 0x000000c010077810 */ /* 0x000fe20007ffe0ff */
[----:B------:R-:W-:Y:S01]  /*0780*/  @!UP0 UMOV UR8, UR16 ;  /* 0x0000001000088c82 */ /* 0x000fe20008000000 */
[----:B------:R-:W-:Y:S01]  /*0790*/  IMAD.U32 R0, RZ, RZ, UR6 ;  /* 0x00000006ff007e24 */ /* 0x000fe2000f8e00ff */
[----:B------:R-:W-:Y:S01]  /*07a0*/  @!UP0 UIADD3 UR7, UR17, UR9, URZ ;  /* 0x0000000911078290 */ /* 0x000fe2000fffe03f */
[----:B------:R-:W-:Y:S01]  /*07b0*/  IADD3 R2, P0, R2, UR8, RZ ;  /* 0x0000000802027c10 */ /* 0x000fe2000ff1e0ff */
[----:B------:R-:W-:-:S02]  /*07c0*/  ULDC.64 UR4, c[0x0][0x1f0] ;  /* 0x00007c0000047ab9 */ /* 0x000fc40000000a00 */
        /* <DEDUP_REMOVED lines=27> */
.L_x_4035:
[----:B------:R-:W-:Y:S05]  /*0980*/  BSYNC B0 ;  /* 0x0000000000007941 */ /* 0x000fea0003800000 */
.L_x_4034:
        /* <DEDUP_REMOVED lines=22> */
.L_x_4037:
[----:B------:R-:W-:Y:S05]  /*0af0*/  BSYNC B0 ;  /* 0x0000000000007941 */ /* 0x000fea0003800000 */
.L_x_4036:
        /* <DEDUP_REMOVED lines=22> */
.L_x_4039:
[----:B------:R-:W-:Y:S05]  /*0c60*/  BSYNC B0 ;  /* 0x0000000000007941 */ /* 0x000fea0003800000 */
.L_x_4038:
        /* <DEDUP_REMOVED lines=21> */
.L_x_4041:
[----:B------:R-:W-:Y:S05]  /*0dc0*/  BSYNC B0 ;  /* 0x0000000000007941 */ /* 0x000fea0003800000 */
.L_x_4040:
        /* <DEDUP_REMOVED lines=20> */
.L_x_4033:
        /* <DEDUP_REMOVED lines=46> */
[----:B-1----:R-:W-:-:S07]  /*11f0*/  UIMAD.WIDE.U32 UR16, UR7, UR5, URZ ;  /* 0x00000005071072a5 */ /* 0x002fce000f8e003f */
        /* <DEDUP_REMOVED lines=74> */
.L_x_4042:
        /* <DEDUP_REMOVED lines=19> */
.L_x_4044:
        /* <DEDUP_REMOVED lines=60> */
.L_x_4043:
        /* <DEDUP_REMOVED lines=24> */
[----:B------:R-:W-:Y:S01]  /*1d10*/  @!UP0 UIMAD UR6, UR6, UR4, URZ ;  /* 0x00000004060682a4 */ /* 0x000fe2000f8e023f */
[----:B------:R-:W-:Y:S01]  /*1d20*/  IMAD.IADD R7, R165, 0x1, -R7 ;  /* 0x00000001a5077824 */ /* 0x000fe200078e0a07 */
[----:B------:R-:W-:Y:S01]  /*1d30*/  LOP3.LUT R0, R242, 0x38, R244, 0xf8, !PT ;  /* 0x00000038f2007812 */ /* 0x000fe200078ef8f4 */
[----:B------:R-:W-:Y:S01]  /*1d40*/  @!UP0 UIMAD.WIDE.U32 UR18, UR13, UR4, URZ ;  /* 0x000000040d1282a5 */ /* 0x000fe2000f8e003f */
[----:B------:R-:W-:Y:S01]  /*1d50*/  SHF.R.U32.HI R242, RZ, 0x3, R242 ;  /* 0x00000003fff27819 */ /* 0x000fe200000116f2 */
[----:B------:R-:W-:Y:S01]  /*1d60*/  IMAD.SHL.U32 R2, R2, 0x8, RZ ;  /* 0x0000000802027824 */ /* 0x000fe200078e00ff */
[----:B------:R-:W-:Y:S01]  /*1d70*/  @!UP0 UIMAD UR5, UR13, UR5, UR6 ;  /* 0x000000050d0582a4 */ /* 0x000fe2000f8e0206 */
[----:B------:R-:W-:Y:S01]  /*1d80*/  IADD3 R12, P2, R244, R12, RZ ;  /* 0x0000000cf40c7210 */ /* 0x000fe20007f5e0ff */
[----:B------:R-:W-:Y:S01]  /*1d90*/  @UP0 UIMAD UR7, UR28, UR7, UR21 ;  /* 0x000000071c0702a4 */ /* 0x000fe2000f8e0215 */
[----:B------:R-:W-:Y:S01]  /*1da0*/  LOP3.LUT R242, R0, R242, RZ, 0x3c, !PT ;  /* 0x000000f200f27212 */ /* 0x000fe200078e3cff */
[----:B------:R-:W-:Y:S01]  /*1db0*/  @!UP0 UMOV UR20, UR18 ;  /* 0x0000001200148c82 */ /* 0x000fe20008000000 */
[----:B------:R-:W-:Y:S01]  /*1dc0*/  SHF.R.S32.HI R0, RZ, 0x1f, R7 ;  /* 0x0000001fff007819 */ /* 0x000fe20000011407 */
[----:B------:R-:W-:Y:S01]  /*1dd0*/  @!UP0 UIADD3 UR7, UR19, UR5, URZ ;  /* 0x0000000513078290 */ /* 0x000fe2000fffe03f */
[----:B------:R-:W-:Y:S01]  /*1de0*/  LOP3.LUT R242, R242, 0xfffffe00, R2, 0xf8, !PT ;  /* 0xfffffe00f2f27812 */ /* 0x000fe200078ef802 */
[----:B------:R-:W-:Y:S01]  /*1df0*/  UIADD3 UR19, -UR12, UR27, URZ ;  /* 0x0000001b0c137290 */ /* 0x000fe2000fffe13f */
[----:B------:R-:W-:Y:S01]  /*1e00*/  LEA.HI R0, R0, R7, RZ, 0x3 ;  /* 0x0000000700007211 */ /* 0x000fe200078f18ff */
[----:B------:R-:W-:Y:S01]  /*1e10*/  ULDC.64 UR4, c[0x0][0x1a8] ;  /* 0x00006a0000047ab9 */ /* 0x000fe20000000a00 */
[----:B------:R-:W-:Y:S01]  /*1e20*/  SHF.R.S32.HI R2, RZ, 0x1f, R244 ;  /* 0x0000001fff027819 */ /* 0x000fe200000114f4 */
[----:B------:R-:W-:Y:S01]  /*1e30*/  IMAD R6, R14, c[0x0][0x1bc], R6 ;  /* 0x00006f000e067a24 */ /* 0x000fe200078e0206 */
[C---:B------:R-:W-:Y:S01]  /*1e40*/  LOP3.LUT R4, R0.reuse, 0xfffffff8, RZ, 0xc0, !PT ;  /* 0xfffffff800047812 */ /* 0x040fe200078ec0ff */
[----:B------:R-:W-:Y:S01]  /*1e50*/  IMAD.SHL.U32 R0, R0, 0x40, RZ ;  /* 0x0000004000007824 */ /* 0x000fe200078e00ff */
[----:B------:R-:W-:Y:S01]  /*1e60*/  IADD3 R20, P1, R244, UR16, RZ ;  /* 0x00000010f4147c10 */ /* 0x000fe2000ff3e0ff */
[----:B------:R-:W-:Y:S01]  /*1e70*/  IMAD.X R13, R2, 0x1, R5, P2 ;  /* 0x00000001020d7824 */ /* 0x000fe200010e0605 */
[----:B------:R-:W-:Y:S01]  /*1e80*/  IADD3 R10, P0, R244, UR20, RZ ;  /* 0x00000014f40a7c10 */ /* 0x000fe2000ff1e0ff */
[----:B------:R-:W-:Y:S01]  /*1e90*/  IMAD.IADD R4, R7, 0x1, -R4 ;  /* 0x0000000107047824 */ /* 0x000fe200078e0a04 */
[----:B------:R-:W-:Y:S01]  /*1ea0*/  IADD3.X R21, R2, UR15, RZ, P1, !PT ;  /* 0x0000000f02157c10 */ /* 0x000fe20008ffe4ff */
[----:B------:R-:W-:Y:S01]  /*1eb0*/  IMAD.WIDE.U32 R12, R16, c[0x0][0x198], R12 ;  /* 0x00006600100c7a25 */ /* 0x000fe200078e000c */
[----:B------:R-:W-:Y:S01]  /*1ec0*/  IADD3.X R11, R2, UR7, RZ, P0, !PT ;  /* 0x00000007020b7c10 */ /* 0x000fe200087fe4ff */
[----:B------:R-:W-:Y:S01]  /*1ed0*/  USHF.R.S32.HI UR15, URZ, 0x1f, UR14 ;  /* 0x0000001f3f0f7899 */ /* 0x000fe2000801140e */
[C---:B------:R-:W-:Y:S01]  /*1ee0*/  R2P PR, R4.reuse, 0x6 ;  /* 0x0000000604007804 */ /* 0x040fe20000000000 */
[----:B------:R-:W-:Y:S01]  /*1ef0*/  IMAD.SHL.U32 R4, R4, 0x40, RZ ;  /* 0x0000004004047824 */ /* 0x000fe200078e00ff */
[----:B------:R-:W-:Y:S01]  /*1f00*/  SHF.R.S32.HI R17, RZ, 0x1f, R16 ;  /* 0x0000001fff117819 */ /* 0x000fe20000011410 */
[----:B-1----:R-:W-:Y:S01]  /*1f10*/  IMAD.WIDE.U32 R18, R18, c[0x0][0x1a8], R10 ;  /* 0x00006a0012127a25 */ /* 0x002fe200078e000a */
[----:B------:R-:W-:Y:S01]  /*1f20*/  IADD3 R10, P0, R16, UR9, RZ ;  /* 0x00000009100a7c10 */ /* 0x000fe2000ff1e0ff */
[----:B------:R-:W-:Y:S01]  /*1f30*/  UIMAD UR4, UR15, UR4, URZ ;  /* 0x000000040f0472a4 */ /* 0x000fe2000f8e023f */
[----:B------:R-:W-:Y:S01]  /*1f40*/  LOP3.LUT R4, R4, 0x1c0, RZ, 0xc0, !PT ;  /* 0x000001c004047812 */ /* 0x000fe200078ec0ff */
[----:B------:R-:W-:Y:S01]  /*1f50*/  IMAD.SHL.U32 R2, R237, 0x8, RZ ;  /* 0x00000008ed027824 */ /* 0x000fe200078e00ff */
[----:B------:R-:W-:Y:S01]  /*1f60*/  LEA.HI R9, R9, R165, RZ, 0x5 ;  /* 0x000000a509097211 */ /* 0x000fe200078f28ff */
[----:B------:R-:W-:Y:S01]  /*1f70*/  IMAD.MOV.U32 R172, RZ, RZ, R12 ;  /* 0x000000ffffac7224 */ /* 0x000fe200078e000c */
[C---:B------:R-:W-:Y:S01]  /*1f80*/  IADD3.X R12, R17.reuse, UR8, RZ, P0, !PT ;  /* 0x00000008110c7c10 */ /* 0x040fe200087fe4ff */
[----:B------:R-:W-:Y:S01]  /*1f90*/  IMAD.WIDE.U32 R14, R14, c[0x0][0x1b8], R20 ;  /* 0x00006e000e0e7a25 */ /* 0x000fe200078e0014 */
[----:B------:R-:W-:Y:S01]  /*1fa0*/  LOP3.LUT R2, R4, 0x8, R2, 0xf8, !PT ;  /* 0x0000000804027812 */ /* 0x000fe200078ef802 */
[----:B------:R-:W-:Y:S01]  /*1fb0*/  UIMAD UR5, UR14, UR5, UR4 ;  /* 0x000000050e0572a4 */ /* 0x000fe2000f8e0204 */
[----:B------:R-:W-:Y:S01]  /*1fc0*/  ISETP.GE.AND P0, PT, R16, UR19, PT ;  /* 0x0000001310007c0c */ /* 0x000fe2000bf06270 */
[----:B------:R-:W-:Y:S01]  /*1fd0*/  IMAD R166, R17, c[0x0][0x198], RZ ;  /* 0x0000660011a67a24 */ /* 0x000fe200078e02ff */
[----:B------:R-:W-:Y:S01]  /*1fe0*/  SHF.R.U32.HI R4, RZ, 0x3, R4 ;  /* 0x00000003ff047819 */ /* 0x000fe20000011604 */
[----:B------:R-:W-:Y:S01]  /*1ff0*/  IMAD.IADD R7, R15, 0x1, R6 ;  /* 0x000000010f077824 */ /* 0x000fe200078e0206 */
[----:B------:R-:W-:Y:S01]  /*2000*/  ULDC.64 UR8, c[0x0][0x1a0] ;  /* 0x0000680000087ab9 */ /* 0x000fe20000000a00 */
[----:B------:R-:W-:Y:S01]  /*2010*/  IMAD R12, R12, c[0x0][0x1a0], RZ ;  /* 0x000068000c0c7a24 */ /* 0x000fe200078e02ff */
[----:B------:R-:W-:Y:S01]  /*2020*/  LOP3.LUT R4, R2, R4, RZ, 0x3c, !PT ;  /* 0x0000000402047212 */ /* 0x000fe200078e3cff */
[----:B------:R-:W-:Y:S01]  /*2030*/  IMAD.MOV.U32 R6, RZ, RZ, R14 ;  /* 0x000000ffff067224 */ /* 0x000fe200078e000e */
[----:B------:R-:W-:Y:S01]  /*2040*/  USHF.L.U64.HI UR20, UR8, UR24, UR9 ;  /* 0x0000001808147299 */ /* 0x000fe20008010209 */
[----:B------:R-:W-:Y:S01]  /*2050*/  IMAD R166, R16, c[0x0][0x19c], R166 ;  /* 0x0000670010a67a24 */ /* 0x000fe200078e02a6 */
[----:B------:R-:W-:Y:S01]  /*2060*/  LOP3.LUT R4, R4, 0xfffffe00, R0, 0xf8, !PT ;  /* 0xfffffe0004047812 */ /* 0x000fe200078ef800 */
[C---:B------:R-:W-:Y:S01]  /*2070*/  IMAD R12, R10.reuse, c[0x0][0x1a4], R12 ;  /* 0x000069000a0c7a24 */ /* 0x040fe200078e020c */
[----:B------:R-:W-:Y:S01]  /*2080*/  USHF.L.U32 UR21, UR8, 0x4, URZ ;  /* 0x0000000408157899 */ /* 0x000fe2000800063f */
[----:B------:R-:W-:Y:S01]  /*2090*/  IMAD.MOV.U32 R2, RZ, RZ, 0x10 ;  /* 0x00000010ff027424 */ /* 0x000fe200078e00ff */
[----:B------:R-:W-:Y:S01]  /*20a0*/  IADD3 R21, R19, UR5, RZ ;  /* 0x0000000513157c10 */ /* 0x000fe2000fffe0ff */
[----:B------:R-:W-:Y:S01]  /*20b0*/  IMAD.MOV.U32 R0, RZ, RZ, 0x20 ;  /* 0x00000020ff007424 */ /* 0x000fe200078e00ff */
[----:B------:R-:W-:Y:S01]  /*20c0*/  SHF.R.S32.HI R5, RZ, 0x5, R9 ;  /* 0x00000005ff057819 */ /* 0x000fe20000011409 */
[----:B------:R-:W-:Y:S01]  /*20d0*/  IMAD.WIDE.U32 R10, R10, c[0x0][0x1a0], R6 ;  /* 0x000068000a0a7a25 */ /* 0x000fe200078e0006 */
[----:B------:R-:W-:-:S02]  /*20e0*/  IADD3 R241, R244, 0x40, RZ ;  /* 0x00000040f4f17810 */ /* 0x000fc40007ffe0ff */
[C---:B------:R-:W-:Y:S01]  /*20f0*/  IADD3 R240, R244.reuse, 0x80, RZ ;  /* 0x00000080f4f07810 */ /* 0x040fe20007ffe0ff */
[----:B------:R-:W-:Y:S01]  /*2100*/  IMAD.IADD R166, R13, 0x1, R166 ;  /* 0x000000010da67824 */ /* 0x000fe200078e02a6 */
[----:B------:R-:W-:Y:S01]  /*2110*/  IADD3 R239, R244, 0xc0, RZ ;  /* 0x000000c0f4ef7810 */ /* 0x000fe20007ffe0ff */
[----:B--2---:R-:W-:Y:S01]  /*2120*/  IMAD.WIDE R22, R22, 0x40, R16 ;  /* 0x0000004016167825 */ /* 0x004fe200078e0210 */
[----:B------:R-:W-:Y:S02]  /*2130*/  SEL R2, R2, 0xfffffff0, !P1 ;  /* 0xfffffff002027807 */ /* 0x000fe40004800000 */
[----:B------:R-:W-:Y:S01]  /*2140*/  SEL R0, R0, 0xffffffe0, !P2 ;  /* 0xffffffe000007807 */ /* 0x000fe20005000000 */
        /* <DEDUP_REMOVED lines=41> */
.L_x_4046:
[----:B------:R-:W-:Y:S05]  /*23e0*/  BSYNC B0 ;  /* 0x0000000000007941 */ /* 0x000fea0003800000 */
.L_x_4045:
        /* <DEDUP_REMOVED lines=45> */
.L_x_4048:
[----:B------:R-:W-:Y:S05]  /*26c0*/  BSYNC B0 ;  /* 0x0000000000007941 */ /* 0x000fea0003800000 */
.L_x_4047:
        /* <DEDUP_REMOVED lines=45> */
.L_x_4050:
[----:B------:R-:W-:Y:S05]  /*29a0*/  BSYNC B0 ;  /* 0x0000000000007941 */ /* 0x000fea0003800000 */
.L_x_4049:
        /* <DEDUP_REMOVED lines=44> */
.L_x_4052:
[----:B------:R-:W-:Y:S05]  /*2c70*/  BSYNC B0 ;  /* 0x0000000000007941 */ /* 0x000fea0003800000 */
.L_x_4051:
        /* <DEDUP_REMOVED lines=39> */
.L_x_4054:
[----:B------:R-:W-:Y:S05]  /*2ef0*/  BSYNC B0 ;  /* 0x0000000000007941 */ /* 0x000fea0003800000 */
.L_x_4053:
        /* <DEDUP_REMOVED lines=41> */
.L_x_4056:
[----:B------:R-:W-:Y:S05]  /*3190*/  BSYNC B0 ;  /* 0x0000000000007941 */ /* 0x000fea0003800000 */
.L_x_4055:
        /* <DEDUP_REMOVED lines=40> */
.L_x_4058:
[----:B------:R-:W-:Y:S05]  /*3420*/  BSYNC B0 ;  /* 0x0000000000007941 */ /* 0x000fea0003800000 */
.L_x_4057:
[----:B------:R-:W-:Y:S01]  /*3430*/  ISETP.GE.AND P0, PT, R6, UR9, PT ;  /* 0x0000000906007c0c */ /* 0x000fe2000bf06270 */
[----:B------:R-:W-:-:S12]  /*3440*/  BSSY B0, `(.L_x_4059) ;  /* 0x0000029000007945 */ /* 0x000fd80003800000 */
[----:B------:R-:W-:Y:S05]  /*3450*/  @P0 BRA `(.L_x_4060) ;  /* 0x0000027000000947 */ /* 0x000fea0003800000 */
[----:B------:R-:W-:Y:S01]  /*3460*/  ISETP.GE.AND P6, PT, R244, c[0x0][0x220], PT ;  /* 0x00008800f4007a0c */ /* 0x000fe20003fc6270 */
[----:B-1----:R-:W-:Y:S01]  /*3470*/  IMAD.MOV.U32 R24, RZ, RZ, c[0x0][0x198] ;  /* 0x00006600ff187624 */ /* 0x002fe200078e00ff */
[----:B------:R-:W-:Y:S01]  /*3480*/  ISETP.GE.AND P5, PT, R241, c[0x0][0x220], PT ;  /* 0x00008800f1007a0c */ /* 0x000fe20003fa6270 */
[----:B--2---:R-:W-:Y:S01]  /*3490*/  IMAD.MOV.U32 R14, RZ, RZ, R172 ;  /* 0x000000ffff0e7224 */ /* 0x004fe200078e00ac */
        /* <DEDUP_REMOVED lines=35> */
.L_x_4060:
[----:B------:R-:W-:Y:S05]  /*36d0*/  BSYNC B0 ;  /* 0x0000000000007941 */ /* 0x000fea0003800000 */
.L_x_4059:
        /* <DEDUP_REMOVED lines=10> */
[----:B-12---:R-:W-:-:S05]  /*3780*/  IMAD.U32 R14, RZ, RZ, UR4 ;  /* 0x00000004ff0e7e24 */ /* 0x006fca000f8e00ff */
[----:B------:R-:W-:Y:S01]  /*3790*/  IMAD.U32 R15, RZ, RZ, UR5 ;  /* 0x00000005ff0f7e24 */ /* 0x000fe2000f8e00ff */
[----:B------:R-:W-:-:S05]  /*37a0*/  DEPBAR.LE SB0, 0x0 ;  /* 0x000080000000791a */ /* 0x000fca0000000000 */
[----:B------:R1:W2:Y:S04]  /*37b0*/  LDG.E R15, [R14.64] ;  /* 0x000000200e0f7981 */ /* 0x0002a8000c1e1900 */
[----:B------:R-:W-:Y:S01]  /*37c0*/  BAR.SYNC.DEFER_BLOCKING 0x0 ;  /* 0x0000000000007b1d */ /* 0x000fe20000010000 */
[----:B------:R-:W-:Y:S02]  /*37d0*/  ISETP.GE.AND P1, PT, R16, UR9, PT ;  /* 0x0000000910007c0c */ /* 0x000fe4000bf26270 */
[----:B------:R-:W-:-:S03]  /*37e0*/  LEA R180, P0, R10, c[0x0][0x170], 0x1 ;  /* 0x00005c000ab47a11 */ /* 0x000fc600078008ff */
[----:B------:R-:W-:Y:S01]  /*37f0*/  BSSY B0, `(.L_x_4061) ;  /* 0x000002b000007945 */ /* 0x000fe20003800000 */
[----:B------:R-:W-:Y:S01]  /*3800*/  LEA.HI.X R167, R10, c[0x0][0x174], R13, 0x1, P0 ;  /* 0x00005d000aa77a11 */ /* 0x000fe200000f0c0d */
[----:B-1----:R-:W2:Y:S06]  /*3810*/  MUFU.RCP R14, c[0x0][0x238] ;  /* 0x00008e00000e7b08 */ /* 0x002eac0000001000 */
        /* <DEDUP_REMOVED lines=11> */
[--C-:B-1----:R-:W-:Y:S01]  /*38d0*/  @!P3 IMAD.MOV.U32 R14, RZ, RZ, R180.reuse ;  /* 0x000000ffff0eb224 */ /* 0x102fe200078e00b4 */
        /* <DEDUP_REMOVED lines=28> */
.L_x_4062:
[----:B------:R-:W-:Y:S05]  /*3aa0*/  BSYNC B0 ;  /* 0x0000000000007941 */ /* 0x000fea0003800000 */
.L_x_4061:
        /* <DEDUP_REMOVED lines=45> */
.L_x_4064:
[----:B------:R-:W-:Y:S05]  /*3d80*/  BSYNC B0 ;  /* 0x0000000000007941 */ /* 0x000fea0003800000 */
.L_x_4063:
        /* <DEDUP_REMOVED lines=15> */
[----:B-1--4-:R-:W-:-:S04]  /*3e80*/  IADD3 R14, P0, R10, UR13, RZ ;  /* 0x0000000d0a0e7c10 */ /* 0x012fc8000ff1e0ff */
[----:B------:R-:W-:Y:S01]  /*3e90*/  IMAD.U32 R7, RZ, RZ, UR5 ;  /* 0x00000005ff077e24 */ /* 0x000fe2000f8e00ff */
[----:B------:R-:W-:Y:S01]  /*3ea0*/  @!P4 LEA R18, P1, R8, R180, 0x1 ;  /* 0x000000b40812c211 */ /* 0x000fe200078208ff */
[----:B------:R1:W-:Y:S01]  /*3eb0*/  @P4 STS.128 [R242+0x11000], RZ ;  /* 0x011000fff2004388 */ /* 0x0003e20000000c00 */
[----:B------:R-:W-:Y:S02]  /*3ec0*/  @!P3 LEA R22, P5, R14, c[0x0][0x170], 0x1 ;  /* 0x00005c000e16ba11 */ /* 0x000fe400078a08ff */
        /* <DEDUP_REMOVED lines=28> */
.L_x_4066:
[----:B------:R-:W-:Y:S05]  /*4090*/  BSYNC B0 ;  /* 0x0000000000007941 */ /* 0x000fea0003800000 */
.L_x_4065:
        /* <DEDUP_REMOVED lines=23> */
[----:B----4-:R-:W-:Y:S01]  /*4210*/  @!P2 LEA R14, P1, R12, c[0x0][0x170], 0x1 ;  /* 0x00005c000c0eaa11 */ /* 0x010fe200078208ff */
        /* <DEDUP_REMOVED lines=27> */
.L_x_4068:
[----:B------:R-:W-:Y:S05]  /*43d0*/  BSYNC B0 ;  /* 0x0000000000007941 */ /* 0x000fea0003800000 */
.L_x_4067:
[C---:B------:R-:W-:Y:S01]  /*43e0*/  IMAD.SHL.U32 R7, R3.reuse, 0x40, RZ ;  /* 0x0000004003077824 */ /* 0x040fe200078e00ff */
[----:B------:R-:W-:Y:S01]  /*43f0*/  R2P PR, R3, 0x6 ;  /* 0x0000000603007804 */ /* 0x000fe20000000000 */
[----:B------:R-:W-:Y:S01]  /*4400*/  IMAD.SHL.U32 R16, R16, 0x8, RZ ;  /* 0x0000000810107824 */ /* 0x000fe200078e00ff */
[----:B------:R-:W-:Y:S01]  /*4410*/  SHF.R.S32.HI R173, RZ, 0x1f, R6 ;  /* 0x0000001fffad7819 */ /* 0x000fe20000011406 */
[----:B------:R-:W-:Y:S01]  /*4420*/  IMAD R238, R5, 0x400, R4 ;  /* 0x0000040005ee7824 */ /* 0x000fe200078e0204 */
[----:B------:R-:W-:Y:S01]  /*4430*/  LOP3.LUT R7, R7, 0x1c0, RZ, 0xc0, !PT ;  /* 0x000001c007077812 */ /* 0x000fe200078ec0ff */
[----:B------:R-:W-:Y:S01]  /*4440*/  IMAD.U32 R112, RZ, RZ, UR26 ;  /* 0x0000001aff707e24 */ /* 0x000fe2000f8e00ff */
[----:B------:R-:W-:Y:S01]  /*4450*/  LEA.HI R173, R173, R6, RZ, 0x2 ;  /* 0x00000006adad7211 */ /* 0x000fe200078f10ff */
[----:B------:R-:W-:Y:S01]  /*4460*/  IMAD.SHL.U32 R238, R238, 0x2, RZ ;  /* 0x00000002eeee7824 */ /* 0x000fe200078e00ff */
[----:B------:R-:W-:Y:S01]  /*4470*/  LOP3.LUT R16, R7, 0x8, R16, 0xf8, !PT ;  /* 0x0000000807107812 */ /* 0x000fe200078ef810 */
[----:B------:R-:W-:Y:S01]  /*4480*/  IMAD.U32 R127, RZ, RZ, UR10 ;  /* 0x0000000aff7f7e24 */ /* 0x000fe2000f8e00ff */
[----:B------:R-:W-:Y:S01]  /*4490*/  SHF.R.U32.HI R7, RZ, 0x3, R7 ;  /* 0x00000003ff077819 */ /* 0x000fe20000011607 */
[--C-:B------:R-:W-:Y:S01]  /*44a0*/  IMAD R236, R2, 0x2, R238.reuse ;  /* 0x0000000202ec7824 */ /* 0x100fe200078e02ee */
[----:B------:R-:W-:Y:S01]  /*44b0*/  LDSM.16.M88.4 R56, [R238] ;  /* 0x00000000ee38783b */ /* 0x000fe20000000200 */
[----:B------:R-:W-:Y:S01]  /*44c0*/  IMAD R234, R0, 0x2, R238 ;  /* 0x0000000200ea7824 */ /* 0x000fe200078e02ee */
[----:B------:R-:W-:Y:S01]  /*44d0*/  LOP3.LUT R7, R16, R7, RZ, 0x3c, !PT ;  /* 0x0000000710077212 */ /* 0x000fe200078e3cff */
[----:B------:R-:W-:Y:S01]  /*44e0*/  IMAD R233, R0, 0x2, R236 ;  /* 0x0000000200e97824 */ /* 0x000fe200078e02ec */
[----:B------:R-:W-:Y:S01]  /*44f0*/  LDSM.16.M88.4 R24, [R236] ;  /* 0x00000000ec18783b */ /* 0x000fe20000000200 */
[----:B------:R-:W-:Y:S01]  /*4500*/  SHF.R.S32.HI R173, RZ, 0x2, R173 ;  /* 0x00000002ffad7819 */ /* 0x000fe200000114ad */
[----:B------:R-:W-:Y:S01]  /*4510*/  UISETP.GE.AND UP0, UPT, UR26, 0x2, UPT ;  /* 0x000000021a00788c */ /* 0x000fe2000bf06270 */
[----:B------:R-:W-:Y:S01]  /*4520*/  IMAD R237, R237, 0x200, R7 ;  /* 0x00000200eded7824 */ /* 0x000fe200078e0207 */
[----:B------:R-:W-:Y:S01]  /*4530*/  LDSM.16.M88.4 R64, [R234] ;  /* 0x00000000ea40783b */ /* 0x000fe20000000200 */
[----:B------:R-:W-:-:S02]  /*4540*/  LEA R173, R5, R173, 0x4 ;  /* 0x000000ad05ad7211 */ /* 0x000fc400078e20ff */
[----:B------:R-:W-:Y:S01]  /*4550*/  IMAD.SHL.U32 R237, R237, 0x2, RZ ;  /* 0x00000002eded7824 */ /* 0x000fe200078e00ff */
[----:B------:R-:W0:Y:S01]  /*4560*/  LDGDEPBAR ;  /* 0x00000000000079af */ /* 0x000e220000000000 */
[----:B------:R-:W-:-:S03]  /*4570*/  IADD3 R173, R173, UR12, RZ ;  /* 0x0000000cadad7c10 */ /* 0x000fc6000fffe0ff */
[----:B-1--4-:R-:W1:Y:S01]  /*4580*/  LDSM.16.M88.4 R8, [R237+0x8000] ;  /* 0x00800000ed08783b */ /* 0x012e620000000200 */
[C---:B------:R-:W-:Y:S02]  /*4590*/  IADD3 R3, R237.reuse, 0x8000, RZ ;  /* 0x00008000ed037810 */ /* 0x040fe40007ffe0ff */
[----:B------:R-:W-:Y:S01]  /*45a0*/  IADD3 R235, R237, 0x8020, RZ ;  /* 0x00008020edeb7810 */ /* 0x000fe20007ffe0ff */
[----:B------:R-:W4:Y:S01]  /*45b0*/  LDSM.16.M88.4 R28, [R237+0x8800] ;  /* 0x00880000ed1c783b */ /* 0x000f220000000200 */
[----:B------:R-:W-:Y:S01]  /*45c0*/  @P1 IADD3 R235, R3, -0x20, RZ ;  /* 0xffffffe003eb1810 */ /* 0x000fe20007ffe0ff */
[----:B------:R-:W-:Y:S01]  /*45d0*/  IMAD.MOV.U32 R3, RZ, RZ, 0x40 ;  /* 0x00000040ff037424 */ /* 0x000fe200078e00ff */
[----:B------:R-:W-:Y:S01]  /*45e0*/  IADD3 R127, R127, -UR27, R173 ;  /* 0x8000001b7f7f7c10 */ /* 0x000fe2000fffe0ad */
[----:B------:R-:W5:Y:S01]  /*45f0*/  LDSM.16.M88.4 R52, [R237+0x9000] ;  /* 0x00900000ed34783b */ /* 0x000f620000000200 */
[----:B------:R-:W-:Y:S02]  /*4600*/  IADD3 R227, R235, 0x800, RZ ;  /* 0x00000800ebe37810 */ /* 0x000fe40007ffe0ff */
[----:B------:R-:W-:Y:S01]  /*4610*/  SEL R3, R3, 0xffffffc0, !P2 ;  /* 0xffffffc003037807 */ /* 0x000fe20005000000 */
[----:B------:R-:W3:Y:S01]  /*4620*/  LDSM.16.M88.4 R32, [R237+0x9800] ;  /* 0x00980000ed20783b */ /* 0x000ee20000000200 */
[----:B------:R-:W-:-:S02]  /*4630*/  IADD3 R226, R235, 0x1000, RZ ;  /* 0x00001000ebe27810 */ /* 0x000fc40007ffe0ff */
[----:B------:R-:W-:Y:S01]  /*4640*/  IADD3 R225, R235, 0x1800, RZ ;  /* 0x00001800ebe17810 */ /* 0x000fe20007ffe0ff */
[----:B------:R-:W2:Y:S01]  /*4650*/  LDSM.16.M88.4 R20, [R235] ;  /* 0x00000000eb14783b */ /* 0x000ea20000000200 */
[----:B------:R-:W-:Y:S01]  /*4660*/  IMAD.IADD R231, R237, 0x1, R3 ;  /* 0x00000001ede77824 */ /* 0x000fe200078e0203 */
[----:B------:R-:W-:Y:S01]  /*4670*/  IADD3 R223, R235, 0x2000, RZ ;  /* 0x00002000ebdf7810 */ /* 0x000fe20007ffe0ff */
[----:B------:R-:W-:Y:S01]  /*4680*/  IMAD.IADD R224, R3, 0x1, R235 ;  /* 0x0000000103e07824 */ /* 0x000fe200078e02eb */
[----:B------:R-:W2:Y:S01]  /*4690*/  LDSM.16.M88.4 R60, [R235+0x800] ;  /* 0x00080000eb3c783b */ /* 0x000ea20000000200 */
[----:B------:R-:W-:Y:S01]  /*46a0*/  IMAD.SHL.U32 R3, R165, 0x2, RZ ;  /* 0x00000002a5037824 */ /* 0x000fe200078e00ff */
[C---:B------:R-:W-:Y:S02]  /*46b0*/  IADD3 R222, R235.reuse, 0x2800, RZ ;  /* 0x00002800ebde7810 */ /* 0x040fe40007ffe0ff */
[----:B------:R-:W2:Y:S01]  /*46c0*/  LDSM.16.M88.4 R44, [R235+0x1000] ;  /* 0x00100000eb2c783b */ /* 0x000ea20000000200 */
[----:B------:R-:W-:-:S02]  /*46d0*/  IADD3 R221, R235, 0x3000, RZ ;  /* 0x00003000ebdd7810 */ /* 0x000fc40007ffe0ff */
[----:B------:R-:W-:Y:S01]  /*46e0*/  LOP3.LUT R3, R3, 0x6, RZ, 0xc0, !PT ;  /* 0x0000000603037812 */ /* 0x000fe200078ec0ff */
[----:B------:R-:W2:Y:S01]  /*46f0*/  LDSM.16.M88.4 R40, [R235+0x1800] ;  /* 0x00180000eb28783b */ /* 0x000ea20000000200 */
[C---:B------:R-:W-:Y:S02]  /*4700*/  IADD3 R220, R235.reuse, 0x3800, RZ ;  /* 0x00003800ebdc7810 */ /* 0x040fe40007ffe0ff */
[C---:B------:R-:W-:Y:S01]  /*4710*/  IADD3 R219, R235.reuse, 0x4000, RZ ;  /* 0x00004000ebdb7810 */ /* 0x040fe20007ffe0ff */
[----:B------:R-:W2:Y:S01]  /*4720*/  LDSM.16.M88.4 R68, [R231+0x8000] ;  /* 0x00800000e744783b */ /* 0x000ea20000000200 */
[----:B------:R-:W-:Y:S01]  /*4730*/  IMAD R112, R112, 0x40, R3 ;  /* 0x0000004070707824 */ /* 0x000fe200078e0203 */
[C---:B------:R-:W-:Y:S02]  /*4740*/  IADD3 R218, R235.reuse, 0x4800, RZ ;  /* 0x00004800ebda7810 */ /* 0x040fe40007ffe0ff */
[----:B------:R-:W-:Y:S01]  /*4750*/  LDSM.16.M88.4 R76, [R224+0x1000] ;  /* 0x00100000e04c783b */ /* 0x000fe20000000200 */
[----:B------:R-:W-:-:S02]  /*4760*/  IADD3 R217, R235, 0x5000, RZ ;  /* 0x00005000ebd97810 */ /* 0x000fc40007ffe0ff */
[C---:B------:R-:W-:Y:S01]  /*4770*/  IADD3 R5, R112.reuse, -0x3f, RZ ;  /* 0xffffffc170057810 */ /* 0x040fe20007ffe0ff */
[C---:B-1----:R-:W-:Y:S01]  /*4780*/  HMMA.16816.F32.BF16 R12, R56.reuse, R8, RZ ;  /* 0x00000008380c723c */ /* 0x042fe200000418ff */
[----:B------:R-:W-:Y:S01]  /*4790*/  LDSM.16.M88.4 R72, [R224+0x1800] ;  /* 0x00180000e048783b */ /* 0x000fe20000000200 */
[C---:B------:R-:W-:Y:S02]  /*47a0*/  IADD3 R88, R112.reuse, -0x37, RZ ;  /* 0xffffffc970587810 */ /* 0x040fe40007ffe0ff */
[C---:B------:R-:W-:Y:S01]  /*47b0*/  IADD3 R90, R112.reuse, -0x30, RZ ;  /* 0xffffffd0705a7810 */ /* 0x040fe20007ffe0ff */
[----:B------:R-:W-:Y:S01]  /*47c0*/  LDSM.16.M88.4 R84, [R224+0x5800] ;  /* 0x00580000e054783b */ /* 0x000fe20000000200 */
[C---:B------:R-:W-:Y:S02]  /*47d0*/  IADD3 R94, R112.reuse, -0x28, RZ ;  /* 0xffffffd8705e7810 */ /* 0x040fe40007ffe0ff */
[----:B----4-:R-:W-:Y:S01]  /*47e0*/  HMMA.16816.F32.BF16 R16, R56, R28, RZ ;  /* 0x0000001c3810723c */ /* 0x010fe200000418ff */
[C---:B------:R-:W-:Y:S01]  /*47f0*/  IADD3 R92, R112.reuse, -0x2f, RZ ;  /* 0xffffffd1705c7810 */ /* 0x040fe20007ffe0ff */
[----:B------:R-:W-:Y:S01]  /*4800*/  LDSM.16.M88.4 R80, [R237+0xf000] ;  /* 0x00f00000ed50783b */ /* 0x000fe20000000200 */
[----:B------:R-:W-:-:S02]  /*4810*/  IADD3 R96, R112, -0x27, RZ ;  /* 0xffffffd970607810 */ /* 0x000fc40007ffe0ff */
[C---:B------:R-:W-:Y:S02]  /*4820*/  IADD3 R98, R112.reuse, -0x20, RZ ;  /* 0xffffffe070627810 */ /* 0x040fe40007ffe0ff */
[C---:B------:R-:W-:Y:S01]  /*4830*/  IADD3 R100, R112.reuse, -0x1f, RZ ;  /* 0xffffffe170647810 */ /* 0x040fe20007ffe0ff */
[C---:B------:R-:W-:Y:S01]  /*4840*/  HMMA.16816.F32.BF16 R8, R56.reuse, R10, RZ ;  /* 0x0000000a3808723c */ /* 0x040fe200000418ff */
[C---:B------:R-:W-:Y:S02]  /*4850*/  IADD3 R3, R112.reuse, -0x40, RZ ;  /* 0xffffffc070037810 */ /* 0x040fe40007ffe0ff */
[C---:B------:R-:W-:Y:S02]  /*4860*/  IADD3 R102, R112.reuse, -0x18, RZ ;  /* 0xffffffe870667810 */ /* 0x040fe40007ffe0ff */
[C---:B------:R-:W-:Y:S01]  /*4870*/  IADD3 R105, R112.reuse, -0x17, RZ ;  /* 0xffffffe970697810 */ /* 0x040fe20007ffe0ff */
[----:B------:R-:W-:Y:S01]  /*4880*/  IMAD.IADD R6, R127, 0x1, -R3 ;  /* 0x000000017f067824 */ /* 0x000fe200078e0a03 */
[C---:B------:R-:W-:Y:S01]  /*4890*/  IADD3 R107, R112.reuse, -0x10, RZ ;  /* 0xfffffff0706b7810 */ /* 0x040fe20007ffe0ff */
[----:B------:R-:W-:Y:S01]  /*48a0*/  HMMA.16816.F32.BF16 R28, R56, R30, RZ ;  /* 0x0000001e381c723c */ /* 0x000fe200000418ff */
[----:B------:R-:W-:-:S02]  /*48b0*/  IADD3 R109, R112, -0xf, RZ ;  /* 0xfffffff1706d7810 */ /* 0x000fc40007ffe0ff */
[----:B------:R-:W-:Y:S02]  /*48c0*/  IABS R6, R6 ;  /* 0x0000000600067213 */ /* 0x000fe40000000000 */
[C---:B------:R-:W-:Y:S02]  /*48d0*/  IADD3 R111, R112.reuse, -0x8, RZ ;  /* 0xfffffff8706f7810 */ /* 0x040fe40007ffe0ff */
[----:B------:R-:W-:Y:S01]  /*48e0*/  ISETP.GE.AND P1, PT, R5, UR10, PT ;  /* 0x0000000a05007c0c */ /* 0x000fe2000bf26270 */
[C---:B-----5:R-:W-:Y:S01]  /*48f0*/  HMMA.16816.F32.BF16 R36, R56.reuse, R52, RZ ;  /* 0x000000343824723c */ /* 0x060fe200000418ff */
[----:B------:R-:W-:Y:S01]  /*4900*/  IMAD.MOV.U32 R7, RZ, RZ, R6 ;  /* 0x000000ffff077224 */ /* 0x000fe200078e0006 */
[C---:B------:R-:W-:Y:S02]  /*4910*/  IADD3 R6, R112.reuse, -0x38, RZ ;  /* 0xffffffc870067810 */ /* 0x040fe40007ffe0ff */
[----:B------:R-:W-:Y:S02]  /*4920*/  IADD3 R112, R112, -0x7, RZ ;  /* 0xfffffff970707810 */ /* 0x000fe40007ffe0ff */
[----:B------:R-:W-:Y:S01]  /*4930*/  ISETP.GE.AND P0, PT, R6, UR10, PT ;  /* 0x0000000a06007c0c */ /* 0x000fe2000bf06270 */
[----:B------:R-:W-:Y:S01]  /*4940*/  I2F R7, R7 ;  /* 0x0000000700077306 */ /* 0x000fe20000201400 */
[----:B------:R-:W-:Y:S01]  /*4950*/  HMMA.16816.F32.BF16 R52, R56, R54, RZ ;  /* 0x000000363834723c */ /* 0x000fe200000418ff */
[----:B------:R-:W-:-:S02]  /*4960*/  ISETP.GE.AND P2, PT, R3, UR10, PT ;  /* 0x0000000a03007c0c */ /* 0x000fc4000bf46270 */
[----:B------:R-:W-:Y:S02]  /*4970*/  ISETP.GE.AND P6, PT, R88, UR10, PT ;  /* 0x0000000a58007c0c */ /* 0x000fe4000bfc6270 */
[----:B------:R-:W-:Y:S02]  /*4980*/  ISETP.GE.AND P5, PT, R90, UR10, PT ;  /* 0x0000000a5a007c0c */ /* 0x000fe4000bfa6270 */
[----:B------:R-:W-:Y:S01]  /*4990*/  ISETP.GE.AND P4, PT, R92, UR10, PT ;  /* 0x0000000a5c007c0c */ /* 0x000fe2000bf86270 */
[----:B---3--:R-:W-:Y:S01]  /*49a0*/  HMMA.16816.F32.BF16 R48, R56, R32, RZ ;  /* 0x000000203830723c */ /* 0x008fe200000418ff */
[----:B------:R-:W-:Y:S02]  /*49b0*/  ISETP.GE.AND P3, PT, R94, UR10, PT ;  /* 0x0000000a5e007c0c */ /* 0x000fe4000bf66270 */
[C---:B------:R-:W-:Y:S02]  /*49c0*/  IADD3 R216, R235.reuse, 0x5800, RZ ;  /* 0x00005800ebd87810 */ /* 0x040fe40007ffe0ff */
[----:B------:R-:W-:-:S02]  /*49d0*/  IADD3 R215, R235, 0x6000, RZ ;  /* 0x00006000ebd77810 */ /* 0x000fc40007ffe0ff */
[C---:B------:R-:W-:Y:S01]  /*49e0*/  IADD3 R214, R235.reuse, 0x6800, RZ ;  /* 0x00006800ebd67810 */ /* 0x040fe20007ffe0ff */
[----:B------:R-:W-:Y:S01]  /*49f0*/  HMMA.16816.F32.BF16 R56, R56, R34, RZ ;  /* 0x000000223838723c */ /* 0x000fe200000418ff */
[----:B------:R-:W1:Y:S01]  /*4a00*/  LDSM.16.M88.4 R32, [R231+0x8800] ;  /* 0x00880000e720783b */ /* 0x000e620000000200 */
[C---:B------:R-:W-:Y:S02]  /*4a10*/  IADD3 R213, R235.reuse, 0x7000, RZ ;  /* 0x00007000ebd57810 */ /* 0x040fe40007ffe0ff */
[----:B------:R-:W-:-:S04]  /*4a20*/  IADD3 R212, R235, 0x7800, RZ ;  /* 0x00007800ebd47810 */ /* 0x000fc80007ffe0ff */
        /* <DEDUP_REMOVED lines=8> */
[----:B------:R-:W-:Y:S07]  /*4ab0*/  LDSM.16.M88.4 R44, [R224] ;  /* 0x00000000e02c783b */ /* 0x000fee0000000200 */
[C---:B------:R-:W-:Y:S08]  /*4ac0*/  HMMA.16816.F32.BF16 R48, R24.reuse, R40, R48 ;  /* 0x000000281830723c */ /* 0x040ff00000041830 */
[----:B------:R-:W-:Y:S01]  /*4ad0*/  HMMA.16816.F32.BF16 R56, R24, R42, R56 ;  /* 0x0000002a1838723c */ /* 0x000fe20000041838 */
[----:B------:R-:W4:Y:S04]  /*4ae0*/  LDSM.16.M88.4 R40, [R233] ;  /* 0x00000000e928783b */ /* 0x000f280000000200 */
[----:B------:R-:W5:Y:S03]  /*4af0*/  LDSM.16.M88.4 R24, [R224+0x800] ;  /* 0x00080000e018783b */ /* 0x000f660000000200 */
        /* <DEDUP_REMOVED lines=8> */
[----:B------:R-:W1:Y:S07]  /*4b80*/  LDSM.16.M88.4 R20, [R238+0x2000] ;  /* 0x00200000ee14783b */ /* 0x000e6e0000000200 */
[C---:B---3--:R-:W-:Y:S08]  /*4b90*/  HMMA.16816.F32.BF16 R48, R64.reuse, R60, R48 ;  /* 0x0000003c4030723c */ /* 0x048ff00000041830 */
[----:B------:R-:W-:Y:S01]  /*4ba0*/  HMMA.16816.F32.BF16 R64, R64, R62, R56 ;  /* 0x0000003e4040723c */ /* 0x000fe20000041838 */
[----:B------:R-:W2:Y:S04]  /*4bb0*/  LDSM.16.M88.4 R60, [R237+0xb000] ;  /* 0x00b00000ed3c783b */ /* 0x000ea80000000200 */
[----:B------:R-:W-:Y:S03]  /*4bc0*/  LDSM.16.M88.4 R56, [R235+0x2000] ;  /* 0x00200000eb38783b */ /* 0x000fe60000000200 */
[C---:B----4-:R-:W-:Y:S08]  /*4bd0*/  HMMA.16816.F32.BF16 R12, R40.reuse, R44, R12 ;  /* 0x0000002c280c723c */ /* 0x050ff0000004180c */
[C---:B------:R-:W-:Y:S01]  /*4be0*/  HMMA.16816.F32.BF16 R8, R40.reuse, R46, R8 ;  /* 0x0000002e2808723c */ /* 0x040fe20000041808 */
[----:B------:R-:W-:Y:S07]  /*4bf0*/  LDSM.16.M88.4 R44, [R236+0x2000] ;  /* 0x00200000ec2c783b */ /* 0x000fee0000000200 */
[C---:B-----5:R-:W-:Y:S08]  /*4c00*/  HMMA.16816.F32.BF16 R16, R40.reuse, R24, R16 ;  /* 0x000000182810723c */ /* 0x060ff00000041810 */
        /* <DEDUP_REMOVED lines=16> */
[C---:B------:R-:W-:Y:S01]  /*4d10*/  HMMA.16816.F32.BF16 R52, R20.reuse, R62, R52 ;  /* 0x0000003e1434723c */ /* 0x040fe20000041834 */
[----:B------:R-:W-:Y:S07]  /*4d20*/  LDSM.16.M88.4 R60, [R231+0xb000] ;  /* 0x00b00000e73c783b */ /* 0x000fee0000000200 */
[C---:B---3--:R-:W-:Y:S08]  /*4d30*/  HMMA.16816.F32.BF16 R48, R20.reuse, R24, R48 ;  /* 0x000000181430723c */ /* 0x048ff00000041830 */
[----:B------:R-:W-:Y:S01]  /*4d40*/  HMMA.16816.F32.BF16 R64, R20, R26, R64 ;  /* 0x0000001a1440723c */ /* 0x000fe20000041840 */
[----:B------:R-:W-:Y:S04]  /*4d50*/  LDSM.16.M88.4 R20, [R234+0x2000] ;  /* 0x00200000ea14783b */ /* 0x000fe80000000200 */
[----:B------:R-:W2:Y:S03]  /*4d60*/  LDSM.16.M88.4 R24, [R231+0xa000] ;  /* 0x00a00000e718783b */ /* 0x000ea60000000200 */
[C---:B----4-:R-:W-:Y:S08]  /*4d70*/  HMMA.16816.F32.BF16 R16, R44.reuse, R40, R16 ;  /* 0x000000282c10723c */ /* 0x050ff00000041810 */
[C---:B------:R-:W-:Y:S01]  /*4d80*/  HMMA.16816.F32.BF16 R28, R44.reuse, R42, R28 ;  /* 0x0000002a2c1c723c */ /* 0x040fe2000004181c */
[----:B------:R-:W3:Y:S07]  /*4d90*/  LDSM.16.M88.4 R40, [R231+0xb800] ;  /* 0x00b80000e728783b */ /* 0x000eee0000000200 */
        /* <DEDUP_REMOVED lines=27> */
[C---:B------:R-:W-:Y:S08]  /*4f50*/  HMMA.16816.F32.BF16 R16, R32.reuse, R44, R16 ;  /* 0x0000002c2010723c */ /* 0x040ff00000041810 */
[----:B------:R-:W-:Y:S01]  /*4f60*/  HMMA.16816.F32.BF16 R28, R32, R46, R28 ;  /* 0x0000002e201c723c */ /* 0x000fe2000004181c */
[----:B------:R-:W-:Y:S07]  /*4f70*/  LDSM.16.M88.4 R44, [R236+0x4000] ;  /* 0x00400000ec2c783b */ /* 0x000fee0000000200 */
[C---:B---3--:R-:W-:Y:S08]  /*4f80*/  HMMA.16816.F32.BF16 R12, R40.reuse, R20, R12 ;  /* 0x00000014280c723c */ /* 0x048ff0000004180c */
[----:B------:R-:W-:Y:S01]  /*4f90*/  HMMA.16816.F32.BF16 R8, R40, R22, R8 ;  /* 0x000000162808723c */ /* 0x000fe20000041808 */
[----:B------:R-:W2:Y:S07]  /*4fa0*/  LDSM.16.M88.4 R20, [R235+0x5000] ;  /* 0x00500000eb14783b */ /* 0x000eae0000000200 */
[C---:B------:R-:W-:Y:S01]  /*4fb0*/  HMMA.16816.F32.BF16 R52, R32.reuse, R26, R52 ;  /* 0x0000001a2034723c */ /* 0x040fe20000041834 */
[----:B------:R-:W3:Y:S07]  /*4fc0*/  LDSM.16.M88.4 R24, [R235+0x4000] ;  /* 0x00400000eb18783b */ /* 0x000eee0000000200 */
[C---:B------:R-:W-:Y:S08]  /*4fd0*/  HMMA.16816.F32.BF16 R48, R32.reuse, R72, R48 ;  /* 0x000000482030723c */ /* 0x040ff00000041830 */
[----:B------:R-:W-:Y:S01]  /*4fe0*/  HMMA.16816.F32.BF16 R64, R32, R74, R64 ;  /* 0x0000004a2040723c */ /* 0x000fe20000041840 */
[----:B------:R-:W4:Y:S04]  /*4ff0*/  LDSM.16.M88.4 R32, [R235+0x4800] ;  /* 0x00480000eb20783b */ /* 0x000f280000000200 */
[----:B------:R-:W-:Y:S03]  /*5000*/  LDSM.16.M88.4 R72, [R224+0x6000] ;  /* 0x00600000e048783b */ /* 0x000fe60000000200 */
[C---:B------:R-:W-:Y:S08]  /*5010*/  HMMA.16816.F32.BF16 R36, R40.reuse, R60, R36 ;  /* 0x0000003c2824723c */ /* 0x040ff00000041824 */
[C---:B------:R-:W-:Y:S08]  /*5020*/  HMMA.16816.F32.BF16 R16, R40.reuse, R68, R16 ;  /* 0x000000442810723c */ /* 0x040ff00000041810 */
[C---:B------:R-:W-:Y:S01]  /*5030*/  HMMA.16816.F32.BF16 R28, R40.reuse, R70, R28 ;  /* 0x00000046281c723c */ /* 0x040fe2000004181c */
[----:B------:R-:W-:Y:S07]  /*5040*/  LDSM.16.M88.4 R68, [R233+0x4000] ;  /* 0x00400000e944783b */ /* 0x000fee0000000200 */
[C---:B------:R-:W-:Y:S01]  /*5050*/  HMMA.16816.F32.BF16 R52, R40.reuse, R62, R52 ;  /* 0x0000003e2834723c */ /* 0x040fe20000041834 */
[----:B------:R-:W-:Y:S07]  /*5060*/  LDSM.16.M88.4 R60, [R238+0x6000] ;  /* 0x00600000ee3c783b */ /* 0x000fee0000000200 */
[C---:B-1----:R-:W-:Y:S08]  /*5070*/  HMMA.16816.F32.BF16 R48, R40.reuse, R56, R48 ;  /* 0x000000382830723c */ /* 0x042ff00000041830 */
[----:B------:R-:W-:Y:S01]  /*5080*/  HMMA.16816.F32.BF16 R64, R40, R58, R64 ;  /* 0x0000003a2840723c */ /* 0x000fe20000041840 */
[----:B------:R-:W1:Y:S04]  /*5090*/  LDSM.16.M88.4 R56, [R235+0x5800] ;  /* 0x00580000eb38783b */ /* 0x000e680000000200 */
[----:B------:R-:W-:Y:S03]  /*50a0*/  LDSM.16.M88.4 R40, [R231+0xc000] ;  /* 0x00c00000e728783b */ /* 0x000fe60000000200 */
[C---:B--2---:R-:W-:Y:S07]  /*50b0*/  HMMA.16816.F32.BF16 R36, R44.reuse, R20, R36 ;  /* 0x000000142c24723c */ /* 0x044fee0000041824 */
[----:B------:R-:W-:Y:S01]  /*50c0*/  IMAD.IADD R20, R127, 0x1, -R5 ;  /* 0x000000017f147824 */ /* 0x000fe200078e0a05 */
[----:B---3--:R-:W-:Y:S04]  /*50d0*/  HMMA.16816.F32.BF16 R12, R44, R24, R12 ;  /* 0x000000182c0c723c */ /* 0x008fe8000004180c */
[----:B------:R-:W-:-:S04]  /*50e0*/  IABS R20, R20 ;  /* 0x0000001400147213 */ /* 0x000fc80000000000 */
[----:B------:R-:W-:Y:S01]  /*50f0*/  HMMA.16816.F32.BF16 R8, R44, R26, R8 ;  /* 0x0000001a2c08723c */ /* 0x000fe20000041808 */
[----:B------:R-:W2:Y:S01]  /*5100*/  LDSM.16.M88.4 R24, [R234+0x4000] ;  /* 0x00400000ea18783b */ /* 0x000ea20000000200 */
[----:B------:R-:W-:-:S06]  /*5110*/  IMAD.MOV.U32 R89, RZ, RZ, R20 ;  /* 0x000000ffff597224 */ /* 0x000fcc00078e0014 */
[C---:B----4-:R-:W-:Y:S01]  /*5120*/  HMMA.16816.F32.BF16 R16, R44.reuse, R32, R16 ;  /* 0x000000202c10723c */ /* 0x050fe20000041810 */
[----:B------:R-:W-:Y:S07]  /*5130*/  I2F R89, R89 ;  /* 0x0000005900597306 */ /* 0x000fee0000201400 */
[C---:B------:R-:W-:Y:S01]  /*5140*/  HMMA.16816.F32.BF16 R28, R44.reuse, R34, R28 ;  /* 0x000000222c1c723c */ /* 0x040fe2000004181c */
[----:B------:R-:W3:Y:S07]  /*5150*/  LDSM.16.M88.4 R32, [R231+0xc800] ;  /* 0x00c80000e720783b */ /* 0x000eee0000000200 */
[C---:B------:R-:W-:Y:S01]  /*5160*/  HMMA.16816.F32.BF16 R52, R44.reuse, R22, R52 ;  /* 0x000000162c34723c */ /* 0x040fe20000041834 */
[----:B------:R-:W4:Y:S07]  /*5170*/  LDSM.16.M88.4 R20, [R231+0xd000] ;  /* 0x00d00000e714783b */ /* 0x000f2e0000000200 */
[C---:B-1----:R-:W-:Y:S07]  /*5180*/  HMMA.16816.F32.BF16 R48, R44.reuse, R56, R48 ;  /* 0x000000382c30723c */ /* 0x042fee0000041830 */
[----:B------:R-:W-:Y:S01]  /*5190*/  IMAD.IADD R56, R127, 0x1, -R6 ;  /* 0x000000017f387824 */ /* 0x000fe200078e0a06 */
[----:B------:R-:W-:Y:S04]  /*51a0*/  HMMA.16816.F32.BF16 R64, R44, R58, R64 ;  /* 0x0000003a2c40723c */ /* 0x000fe80000041840 */
[----:B------:R-:W-:-:S03]  /*51b0*/  IABS R56, R56 ;  /* 0x0000003800387213 */ /* 0x000fc60000000000 */
[----:B------:R-:W-:Y:S01]  /*51c0*/  IMAD.IADD R44, R127, 0x1, -R88 ;  /* 0x000000017f2c7824 */ /* 0x000fe200078e0a58 */
[----:B--2---:R-:W-:Y:S01]  /*51d0*/  HMMA.16816.F32.BF16 R12, R24, R40, R12 ;  /* 0x00000028180c723c */ /* 0x004fe2000004180c */
[----:B------:R1:W-:Y:S03]  /*51e0*/  I2F R91, R56 ;  /* 0x00000038005b7306 */ /* 0x0003e60000201400 */
[----:B------:R-:W-:-:S03]  /*51f0*/  IABS R44, R44 ;  /* 0x0000002c002c7213 */ /* 0x000fc60000000000 */
[C---:B------:R-:W-:Y:S01]  /*5200*/  IMAD.IADD R40, R127.reuse, 0x1, -R90 ;  /* 0x000000017f287824 */ /* 0x040fe200078e0a5a */
[C---:B------:R-:W-:Y:S01]  /*5210*/  HMMA.16816.F32.BF16 R8, R24.reuse, R42, R8 ;  /* 0x0000002a1808723c */ /* 0x040fe20000041808 */
[----:B------:R-:W-:Y:S02]  /*5220*/  IMAD.MOV.U32 R93, RZ, RZ, R44 ;  /* 0x000000ffff5d7224 */ /* 0x000fe400078e002c */
[----:B------:R-:W2:Y:S01]  /*5230*/  LDSM.16.M88.4 R44, [R231+0xd800] ;  /* 0x00d80000e72c783b */ /* 0x000ea20000000200 */
[----:B------:R-:W-:Y:S01]  /*5240*/  IABS R40, R40 ;  /* 0x0000002800287213 */ /* 0x000fe20000000000 */
[----:B------:R-:W-:Y:S02]  /*5250*/  IMAD.IADD R41, R127, 0x1, -R92 ;  /* 0x000000017f297824 */ /* 0x000fe400078e0a5c */
[----:B------:R-:W-:Y:S01]  /*5260*/  I2F R93, R93 ;  /* 0x0000005d005d7306 */ /* 0x000fe20000201400 */
[----:B---3--:R-:W-:Y:S01]  /*5270*/  HMMA.16816.F32.BF16 R16, R24, R32, R16 ;  /* 0x000000201810723c */ /* 0x008fe20000041810 */
[----:B------:R-:W-:Y:S01]  /*5280*/  MOV R95, R40 ;  /* 0x00000028005f7202 */ /* 0x000fe20000000f00 */
[----:B-1----:R-:W-:Y:S01]  /*5290*/  LDSM.16.M88.4 R56, [R235+0x6800] ;  /* 0x00680000eb38783b */ /* 0x002fe20000000200 */
[----:B------:R-:W-:-:S04]  /*52a0*/  IABS R40, R41 ;  /* 0x0000002900287213 */ /* 0x000fc80000000000 */
[C---:B------:R-:W-:Y:S01]  /*52b0*/  IMAD.IADD R32, R127.reuse, 0x1, -R94 ;  /* 0x000000017f207824 */ /* 0x040fe200078e0a5e */
[C---:B----4-:R-:W-:Y:S01]  /*52c0*/  HMMA.16816.F32.BF16 R36, R24.reuse, R20, R36 ;  /* 0x000000141824723c */ /* 0x050fe20000041824 */
[C---:B------:R-:W-:Y:S01]  /*52d0*/  IMAD.IADD R33, R127.reuse, 0x1, -R96 ;  /* 0x000000017f217824 */ /* 0x040fe200078e0a60 */
[----:B------:R-:W-:Y:S01]  /*52e0*/  I2F R95, R95 ;  /* 0x0000005f005f7306 */ /* 0x000fe20000201400 */
[----:B------:R-:W-:Y:S01]  /*52f0*/  IMAD.MOV.U32 R97, RZ, RZ, R40 ;  /* 0x000000ffff617224 */ /* 0x000fe200078e0028 */
[----:B------:R-:W-:Y:S01]  /*5300*/  IABS R32, R32 ;  /* 0x0000002000207213 */ /* 0x000fe20000000000 */
[----:B------:R-:W1:Y:S02]  /*5310*/  LDSM.16.M88.4 R40, [R224+0x4000] ;  /* 0x00400000e028783b */ /* 0x000e640000000200 */
[C---:B------:R-:W-:Y:S01]  /*5320*/  IMAD.IADD R20, R127.reuse, 0x1, -R98 ;  /* 0x000000017f147824 */ /* 0x040fe200078e0a62 */
[C---:B------:R-:W-:Y:S01]  /*5330*/  HMMA.16816.F32.BF16 R28, R24.reuse, R34, R28 ;  /* 0x00000022181c723c */ /* 0x040fe2000004181c */
[----:B------:R-:W-:Y:S01]  /*5340*/  IMAD.MOV.U32 R99, RZ, RZ, R32 ;  /* 0x000000ffff637224 */ /* 0x000fe200078e0020 */
[----:B------:R-:W-:Y:S01]  /*5350*/  IABS R32, R33 ;  /* 0x0000002100207213 */ /* 0x000fe20000000000 */
[----:B------:R-:W-:Y:S01]  /*5360*/  IMAD.IADD R21, R127, 0x1, -R100 ;  /* 0x000000017f157824 */ /* 0x000fe200078e0a64 */
[----:B------:R-:W-:Y:S01]  /*5370*/  IABS R20, R20 ;  /* 0x0000001400147213 */ /* 0x000fe20000000000 */
[----:B------:R-:W-:Y:S02]  /*5380*/  I2F R97, R97 ;  /* 0x0000006100617306 */ /* 0x000fe40000201400 */
[----:B------:R-:W-:Y:S01]  /*5390*/  IMAD.MOV.U32 R101, RZ, RZ, R32 ;  /* 0x000000ffff657224 */ /* 0x000fe200078e0020 */
[----:B------:R-:W-:Y:S01]  /*53a0*/  HMMA.16816.F32.BF16 R52, R24, R22, R52 ;  /* 0x000000161834723c */ /* 0x000fe20000041834 */
[----:B------:R-:W-:Y:S01]  /*53b0*/  IMAD.MOV.U32 R103, RZ, RZ, R20 ;  /* 0x000000ffff677224 */ /* 0x000fe200078e0014 */
[----:B------:R-:W3:Y:S01]  /*53c0*/  LDSM.16.M88.4 R32, [R224+0x4800] ;  /* 0x00480000e020783b */ /* 0x000ee20000000200 */
[----:B------:R-:W-:-:S02]  /*53d0*/  IABS R20, R21 ;  /* 0x0000001500147213 */ /* 0x000fc40000000000 */
[----:B------:R-:W-:Y:S03]  /*53e0*/  I2F R99, R99 ;  /* 0x0000006300637306 */ /* 0x000fe60000201400 */
[----:B------:R-:W-:Y:S02]  /*53f0*/  IMAD.MOV.U32 R104, RZ, RZ, R20 ;  /* 0x000000ffff687224 */ /* 0x000fe400078e0014 */
[----:B------:R-:W4:Y:S01]  /*5400*/  LDSM.16.M88.4 R20, [R224+0x5000] ;  /* 0x00500000e014783b */ /* 0x000f220000000200 */
[C---:B--2---:R-:W-:Y:S02]  /*5410*/  HMMA.16816.F32.BF16 R48, R24.reuse, R44, R48 ;  /* 0x0000002c1830723c */ /* 0x044fe40000041830 */
[----:B------:R-:W-:Y:S05]  /*5420*/  I2F R101, R101 ;  /* 0x0000006500657306 */ /* 0x000fea0000201400 */
[C---:B------:R-:W-:Y:S01]  /*5430*/  IMAD.IADD R44, R127.reuse, 0x1, -R102 ;  /* 0x000000017f2c7824 */ /* 0x040fe200078e0a66 */
[----:B------:R-:W-:Y:S01]  /*5440*/  HMMA.16816.F32.BF16 R64, R24, R46, R64 ;  /* 0x0000002e1840723c */ /* 0x000fe20000041840 */
[----:B------:R-:W2:Y:S01]  /*5450*/  LDSM.16.M88.4 R24, [R237+0xe000] ;  /* 0x00e00000ed18783b */ /* 0x000ea20000000200 */
[----:B------:R-:W-:Y:S01]  /*5460*/  IMAD.IADD R45, R127, 0x1, -R105 ;  /* 0x000000017f2d7824 */ /* 0x000fe200078e0a69 */
[----:B------:R-:W-:Y:S01]  /*5470*/  I2F R104, R104 ;  /* 0x0000006800687306 */ /* 0x000fe20000201400 */
[----:B------:R-:W-:-:S04]  /*5480*/  IABS R44, R44 ;  /* 0x0000002c002c7213 */ /* 0x000fc80000000000 */
[----:B------:R-:W-:Y:S01]  /*5490*/  MOV R106, R44 ;  /* 0x0000002c006a7202 */ /* 0x000fe20000000f00 */
[C---:B-1----:R-:W-:Y:S01]  /*54a0*/  HMMA.16816.F32.BF16 R12, R68.reuse, R40, R12 ;  /* 0x00000028440c723c */ /* 0x042fe2000004180c */
[----:B------:R-:W-:Y:S01]  /*54b0*/  IABS R44, R45 ;  /* 0x0000002d002c7213 */ /* 0x000fe20000000000 */
[----:B------:R-:W-:Y:S05]  /*54c0*/  I2F R103, R103 ;  /* 0x0000006700677306 */ /* 0x000fea0000201400 */
[C---:B------:R-:W-:Y:S01]  /*54d0*/  IMAD.IADD R40, R127.reuse, 0x1, -R107 ;  /* 0x000000017f287824 */ /* 0x040fe200078e0a6b */
[----:B------:R-:W-:Y:S01]  /*54e0*/  HMMA.16816.F32.BF16 R8, R68, R42, R8 ;  /* 0x0000002a4408723c */ /* 0x000fe20000041808 */
[----:B------:R-:W-:Y:S01]  /*54f0*/  IMAD.IADD R41, R127, 0x1, -R109 ;  /* 0x000000017f297824 */ /* 0x000fe200078e0a6d */
[----:B------:R1:W-:Y:S02]  /*5500*/  I2F R108, R44 ;  /* 0x0000002c006c7306 */ /* 0x0003e40000201400 */
[----:B------:R-:W-:-:S04]  /*5510*/  IABS R40, R40 ;  /* 0x0000002800287213 */ /* 0x000fc80000000000 */
[C---:B---3--:R-:W-:Y:S01]  /*5520*/  HMMA.16816.F32.BF16 R16, R68.reuse, R32, R16 ;  /* 0x000000204410723c */ /* 0x048fe20000041810 */
[----:B------:R-:W-:Y:S01]  /*5530*/  IMAD.MOV.U32 R110, RZ, RZ, R40 ;  /* 0x000000ffff6e7224 */ /* 0x000fe200078e0028 */
[----:B------:R-:W-:Y:S01]  /*5540*/  IABS R40, R41 ;  /* 0x0000002900287213 */ /* 0x000fe20000000000 */
[----:B------:R-:W-:Y:S04]  /*5550*/  I2F R106, R106 ;  /* 0x0000006a006a7306 */ /* 0x000fe80000201400 */
[C---:B------:R-:W-:Y:S01]  /*5560*/  IMAD.IADD R32, R127.reuse, 0x1, -R111 ;  /* 0x000000017f207824 */ /* 0x040fe200078e0a6f */
[----:B----4-:R-:W-:Y:S01]  /*5570*/  HMMA.16816.F32.BF16 R36, R68, R20, R36 ;  /* 0x000000144424723c */ /* 0x010fe20000041824 */
[C---:B------:R-:W-:Y:S01]  /*5580*/  IMAD.IADD R33, R127.reuse, 0x1, -R112 ;  /* 0x000000017f217824 */ /* 0x040fe200078e0a70 */
[----:B------:R-:W-:Y:S01]  /*5590*/  IADD3 R127, R127, 0x8, RZ ;  /* 0x000000087f7f7810 */ /* 0x000fe20007ffe0ff */
[----:B-1----:R-:W1:Y:S01]  /*55a0*/  LDSM.16.M88.4 R44, [R236+0x6000] ;  /* 0x00600000ec2c783b */ /* 0x002e620000000200 */
[----:B------:R-:W-:Y:S01]  /*55b0*/  IABS R32, R32 ;  /* 0x0000002000207213 */ /* 0x000fe20000000000 */
[----:B------:R3:W-:Y:S02]  /*55c0*/  I2F R113, R40 ;  /* 0x0000002800717306 */ /* 0x0007e40000201400 */
[C---:B------:R-:W-:Y:S01]  /*55d0*/  IMAD.IADD R20, R127.reuse, 0x1, -R3 ;  /* 0x000000017f147824 */ /* 0x040fe200078e0a03 */
[----:B--2---:R-:W-:Y:S01]  /*55e0*/  HMMA.16816.F32.BF16 R12, R60, R24, R12 ;  /* 0x000000183c0c723c */ /* 0x004fe2000004180c */
[----:B------:R-:W-:-:S02]  /*55f0*/  IMAD.IADD R21, R127, 0x1, -R5 ;  /* 0x000000017f157824 */ /* 0x000fc400078e0a05 */
[----:B------:R-:W-:Y:S01]  /*5600*/  IMAD.MOV.U32 R114, RZ, RZ, R32 ;  /* 0x000000ffff727224 */ /* 0x000fe200078e0020 */
[----:B------:R-:W-:Y:S01]  /*5610*/  IABS R20, R20 ;  /* 0x0000001400147213 */ /* 0x000fe20000000000 */
[C---:B------:R-:W-:Y:S01]  /*5620*/  IMAD.IADD R120, R127.reuse, 0x1, -R92 ;  /* 0x000000017f787824 */ /* 0x040fe200078e0a5c */
[----:B------:R-:W-:Y:S01]  /*5630*/  IABS R32, R33 ;  /* 0x0000002100207213 */ /* 0x000fe20000000000 */
[C---:B------:R-:W-:Y:S01]  /*5640*/  IMAD.IADD R25, R127.reuse, 0x1, -R90 ;  /* 0x000000017f197824 */ /* 0x040fe200078e0a5a */
[C---:B------:R-:W-:Y:S01]  /*5650*/  HMMA.16816.F32.BF16 R48, R68.reuse, R84, R48 ;  /* 0x000000544430723c */ /* 0x040fe20000041830 */
[----:B------:R-:W-:Y:S01]  /*5660*/  IMAD.MOV.U32 R116, RZ, RZ, R20 ;  /* 0x000000ffff747224 */ /* 0x000fe200078e0014 */
[----:B------:R-:W-:Y:S01]  /*5670*/  IABS R20, R21 ;  /* 0x0000001500147213 */ /* 0x000fe20000000000 */
[C---:B------:R-:W-:Y:S01]  /*5680*/  IMAD.IADD R21, R127.reuse, 0x1, -R6 ;  /* 0x000000017f157824 */ /* 0x040fe200078e0a06 */
[----:B------:R2:W-:Y:S01]  /*5690*/  I2F R115, R32 ;  /* 0x0000002000737306 */ /* 0x0005e20000201400 */
[----:B---3--:R-:W3:Y:S01]  /*56a0*/  LDSM.16.M88.4 R40, [R237+0xe800] ;  /* 0x00e80000ed28783b */ /* 0x008ee20000000200 */
[----:B------:R-:W-:Y:S01]  /*56b0*/  IADD3 R24, -R88, R127, RZ ;  /* 0x0000007f58187210 */ /* 0x000fe20007ffe1ff */
[----:B------:R-:W-:Y:S01]  /*56c0*/  IMAD.MOV.U32 R117, RZ, RZ, R20 ;  /* 0x000000ffff757224 */ /* 0x000fe200078e0014 */
[----:B------:R-:W-:Y:S01]  /*56d0*/  IABS R20, R21 ;  /* 0x0000001500147213 */ /* 0x000fe20000000000 */
[C---:B------:R-:W-:Y:S01]  /*56e0*/  HMMA.16816.F32.BF16 R28, R68.reuse, R34, R28 ;  /* 0x00000022441c723c */ /* 0x040fe2000004181c */
[----:B------:R-:W-:Y:S01]  /*56f0*/  IABS R24, R24 ;  /* 0x0000001800187213 */ /* 0x000fe20000000000 */
[----:B------:R-:W-:Y:S01]  /*5700*/  IMAD.IADD R119, R127, 0x1, -R94 ;  /* 0x000000017f777824 */ /* 0x000fe200078e0a5e */
[----:B------:R-:W-:Y:S01]  /*5710*/  IABS R120, R120 ;  /* 0x0000007800787213 */ /* 0x000fe20000000000 */
[----:B------:R-:W-:Y:S01]  /*5720*/  IMAD.MOV.U32 R84, RZ, RZ, R20 ;  /* 0x000000ffff547224 */ /* 0x000fe200078e0014 */
[----:B------:R-:W-:Y:S01]  /*5730*/  I2F R116, R116 ;  /* 0x0000007400747306 */ /* 0x000fe20000201400 */
[----:B------:R-:W-:Y:S01]  /*5740*/  IMAD.MOV.U32 R85, RZ, RZ, R24 ;  /* 0x000000ffff557224 */ /* 0x000fe200078e0018 */
[----:B------:R-:W-:Y:S01]  /*5750*/  IABS R24, R25 ;  /* 0x0000001900187213 */ /* 0x000fe20000000000 */
[----:B------:R-:W-:Y:S01]  /*5760*/  HMMA.16816.F32.BF16 R52, R68, R22, R52 ;  /* 0x000000164434723c */ /* 0x000fe20000041834 */
[----:B------:R-:W-:Y:S01]  /*5770*/  LDSM.16.M88.4 R20, [R231+0xe000] ;  /* 0x00e00000e714783b */ /* 0x000fe20000000200 */
[----:B------:R-:W-:-:S03]  /*5780*/  IABS R119, R119 ;  /* 0x0000007700777213 */ /* 0x000fc60000000000 */
[----:B--2---:R-:W2:Y:S01]  /*5790*/  LDSM.16.M88.4 R32, [R234+0x6000] ;  /* 0x00600000ea20783b */ /* 0x004ea20000000200 */
[----:B------:R4:W-:Y:S02]  /*57a0*/  I2F R118, R24 ;  /* 0x0000001800767306 */ /* 0x0009e40000201400 */
[----:B------:R-:W-:Y:S06]  /*57b0*/  HMMA.16816.F32.BF16 R8, R60, R26, R8 ;  /* 0x0000001a3c08723c */ /* 0x000fec0000041808 */
[----:B------:R-:W-:Y:S02]  /*57c0*/  I2F R120, R120 ;  /* 0x0000007800787306 */ /* 0x000fe40000201400 */
[----:B-1----:R-:W-:Y:S01]  /*57d0*/  HMMA.16816.F32.BF16 R12, R44, R76, R12 ;  /* 0x0000004c2c0c723c */ /* 0x002fe2000004180c */
[----:B----4-:R-:W1:Y:S05]  /*57e0*/  LDSM.16.M88.4 R24, [R233+0x6000] ;  /* 0x00600000e918783b */ /* 0x010e6a0000000200 */
[----:B------:R-:W-:Y:S02]  /*57f0*/  I2F R84, R84 ;  /* 0x0000005400547306 */ /* 0x000fe40000201400 */
[C---:B------:R-:W-:Y:S06]  /*5800*/  HMMA.16816.F32.BF16 R36, R60.reuse, R80, R36 ;  /* 0x000000503c24723c */ /* 0x040fec0000041824 */
[----:B------:R-:W-:Y:S02]  /*5810*/  I2F R117, R117 ;  /* 0x0000007500757306 */ /* 0x000fe40000201400 */
[----:B---3--:R-:W-:Y:S07]  /*5820*/  HMMA.16816.F32.BF16 R16, R60, R40, R16 ;  /* 0x000000283c10723c */ /* 0x008fee0000041810 */
[C---:B------:R-:W-:Y:S01]  /*5830*/  IMAD.IADD R40, R127.reuse, 0x1, -R96 ;  /* 0x000000017f287824 */ /* 0x040fe200078e0a60 */
[----:B------:R-:W-:Y:S01]  /*5840*/  HMMA.16816.F32.BF16 R8, R44, R78, R8 ;  /* 0x0000004e2c08723c */ /* 0x000fe20000041808 */
[----:B------:R-:W-:Y:S01]  /*5850*/  IMAD.IADD R41, R127, 0x1, -R98 ;  /* 0x000000017f297824 */ /* 0x000fe200078e0a62 */
[----:B------:R-:W3:Y:S01]  /*5860*/  LDSM.16.M88.4 R76, [R231+0xe800] ;  /* 0x00e80000e74c783b */ /* 0x000ee20000000200 */
[----:B------:R-:W-:Y:S01]  /*5870*/  I2F R85, R85 ;  /* 0x0000005500557306 */ /* 0x000fe20000201400 */
[----:B------:R-:W-:-:S04]  /*5880*/  IABS R40, R40 ;  /* 0x0000002800287213 */ /* 0x000fc80000000000 */
[----:B--2---:R-:W-:Y:S01]  /*5890*/  HMMA.16816.F32.BF16 R12, R32, R20, R12 ;  /* 0x00000014200c723c */ /* 0x004fe2000004180c */
[----:B------:R-:W-:Y:S01]  /*58a0*/  IMAD.MOV.U32 R121, RZ, RZ, R40 ;  /* 0x000000ffff797224 */ /* 0x000fe200078e0028 */
[----:B------:R-:W-:Y:S01]  /*58b0*/  IABS R40, R41 ;  /* 0x0000002900287213 */ /* 0x000fe20000000000 */
[----:B------:R-:W-:Y:S04]  /*58c0*/  I2F R119, R119 ;  /* 0x0000007700777306 */ /* 0x000fe80000201400 */
[C---:B------:R-:W-:Y:S01]  /*58d0*/  IMAD.IADD R20, R127.reuse, 0x1, -R100 ;  /* 0x000000017f147824 */ /* 0x040fe200078e0a64 */
[----:B------:R-:W-:Y:S01]  /*58e0*/  HMMA.16816.F32.BF16 R28, R60, R42, R28 ;  /* 0x0000002a3c1c723c */ /* 0x000fe2000004181c */
[----:B------:R-:W-:Y:S02]  /*58f0*/  IMAD.IADD R21, R127, 0x1, -R102 ;  /* 0x000000017f157824 */ /* 0x000fe400078e0a66 */
[----:B------:R2:W-:Y:S01]  /*5900*/  I2F R122, R40 ;  /* 0x00000028007a7306 */ /* 0x0005e20000201400 */
[----:B------:R-:W-:-:S04]  /*5910*/  IABS R20, R20 ;  /* 0x0000001400147213 */ /* 0x000fc80000000000 */
[----:B------:R-:W-:Y:S01]  /*5920*/  HMMA.16816.F32.BF16 R16, R44, R56, R16 ;  /* 0x000000382c10723c */ /* 0x000fe20000041810 */
[----:B------:R-:W-:Y:S01]  /*5930*/  IMAD.MOV.U32 R123, RZ, RZ, R20 ;  /* 0x000000ffff7b7224 */ /* 0x000fe200078e0014 */
[----:B------:R-:W-:Y:S01]  /*5940*/  IABS R20, R21 ;  /* 0x0000001500147213 */ /* 0x000fe20000000000 */
[----:B------:R-:W-:Y:S01]  /*5950*/  I2F R121, R121 ;  /* 0x0000007900797306 */ /* 0x000fe20000201400 */
[----:B------:R-:W-:-:S03]  /*5960*/  IADD3 R21, -R105, R127, RZ ;  /* 0x0000007f69157210 */ /* 0x000fc60007ffe1ff */
[----:B------:R-:W-:Y:S01]  /*5970*/  IMAD.MOV.U32 R124, RZ, RZ, R20 ;  /* 0x000000ffff7c7224 */ /* 0x000fe200078e0014 */
[----:B------:R-:W-:Y:S01]  /*5980*/  IABS R20, R21 ;  /* 0x0000001500147213 */ /* 0x000fe20000000000 */
[C---:B------:R-:W-:Y:S01]  /*5990*/  IMAD.IADD R21, R127.reuse, 0x1, -R107 ;  /* 0x000000017f157824 */ /* 0x040fe200078e0a6b */
[----:B------:R-:W-:Y:S01]  /*59a0*/  HMMA.16816.F32.BF16 R8, R32, R22, R8 ;  /* 0x000000162008723c */ /* 0x000fe20000041808 */
[----:B--2---:R-:W2:Y:S01]  /*59b0*/  LDSM.16.M88.4 R40, [R235+0x7000] ;  /* 0x00700000eb28783b */ /* 0x004ea20000000200 */
[C---:B------:R-:W-:Y:S01]  /*59c0*/  IMAD.IADD R56, R127.reuse, 0x1, -R111 ;  /* 0x000000017f387824 */ /* 0x040fe200078e0a6f */
[----:B------:R-:W-:Y:S01]  /*59d0*/  I2F R123, R123 ;  /* 0x0000007b007b7306 */ /* 0x000fe20000201400 */
[----:B------:R-:W-:Y:S01]  /*59e0*/  IMAD.MOV.U32 R125, RZ, RZ, R20 ;  /* 0x000000ffff7d7224 */ /* 0x000fe200078e0014 */
[----:B------:R-:W-:Y:S01]  /*59f0*/  IABS R20, R21 ;  /* 0x0000001500147213 */ /* 0x000fe20000000000 */
[C---:B------:R-:W-:Y:S01]  /*5a00*/  IMAD.IADD R21, R127.reuse, 0x1, -R109 ;  /* 0x000000017f157824 */ /* 0x040fe200078e0a6d */
[----:B------:R-:W-:Y:S01]  /*5a10*/  IABS R56, R56 ;  /* 0x0000003800387213 */ /* 0x000fe20000000000 */
[----:B-1----:R-:W-:Y:S02]  /*5a20*/  HMMA.16816.F32.BF16 R12, R24, R72, R12 ;  /* 0x00000048180c723c */ /* 0x002fe4000004180c */
[----:B------:R-:W-:Y:S01]  /*5a30*/  IMAD.MOV.U32 R126, RZ, RZ, R20 ;  /* 0x000000ffff7e7224 */ /* 0x000fe200078e0014 */
[----:B------:R-:W-:Y:S01]  /*5a40*/  IABS R20, R21 ;  /* 0x0000001500147213 */ /* 0x000fe20000000000 */
[----:B------:R-:W-:Y:S01]  /*5a50*/  IMAD.MOV.U32 R81, RZ, RZ, R56 ;  /* 0x000000ffff517224 */ /* 0x000fe200078e0038 */
[----:B------:R-:W-:Y:S02]  /*5a60*/  I2F R110, R110 ;  /* 0x0000006e006e7306 */ /* 0x000fe40000201400 */
[----:B------:R-:W-:Y:S01]  /*5a70*/  IMAD.IADD R72, R127, 0x1, -R112 ;  /* 0x000000017f487824 */ /* 0x000fe200078e0a70 */
[----:B------:R-:W-:Y:S01]  /*5a80*/  HMMA.16816.F32.BF16 R28, R44, R58, R28 ;  /* 0x0000003a2c1c723c */ /* 0x000fe2000004181c */
[----:B------:R-:W1:Y:S01]  /*5a90*/  LDSM.16.M88.4 R56, [R237+0xf800] ;  /* 0x00f80000ed38783b */ /* 0x000e620000000200 */
[----:B------:R-:W-:-:S02]  /*5aa0*/  IMAD.MOV.U32 R80, RZ, RZ, R20 ;  /* 0x000000ffff507224 */ /* 0x000fc400078e0014 */
[----:B------:R-:W-:Y:S01]  /*5ab0*/  IABS R72, R72 ;  /* 0x0000004800487213 */ /* 0x000fe20000000000 */
[----:B------:R-:W4:Y:S01]  /*5ac0*/  LDSM.16.M88.4 R20, [R224+0x6800] ;  /* 0x00680000e014783b */ /* 0x000f220000000200 */
[----:B------:R-:W-:Y:S02]  /*5ad0*/  I2F R114, R114 ;  /* 0x0000007200727306 */ /* 0x000fe40000201400 */
[----:B------:R-:W-:Y:S06]  /*5ae0*/  HMMA.16816.F32.BF16 R64, R68, R86, R64 ;  /* 0x000000564440723c */ /* 0x000fec0000041840 */
[----:B------:R5:W-:Y:S02]  /*5af0*/  I2F R127, R72 ;  /* 0x00000048007f7306 */ /* 0x000be40000201400 */
[----:B---3--:R-:W-:Y:S01]  /*5b00*/  HMMA.16816.F32.BF16 R16, R32, R76, R16 ;  /* 0x0000004c2010723c */ /* 0x008fe20000041810 */
[----:B------:R-:W-:-:S02]  /*5b10*/  FMUL.FTZ R12, R12, c[0x0][0x2ec] ;  /* 0x0000bb000c0c7a20 */ /* 0x000fc40000410000 */
[----:B------:R-:W-:Y:S02]  /*5b20*/  FMUL.FTZ R13, R13, c[0x0][0x2ec] ;  /* 0x0000bb000d0d7a20 */ /* 0x000fe40000410000 */
[----:B------:R-:W-:Y:S01]  /*5b30*/  FMUL.FTZ R14, R14, c[0x0][0x2ec] ;  /* 0x0000bb000e0e7a20 */ /* 0x000fe20000410000 */
[----:B------:R-:W3:Y:S02]  /*5b40*/  MUFU.TANH R128, R12 ;  /* 0x0000000c00807308 */ /* 0x000ee40000002400 */
[----:B------:R-:W-:Y:S01]  /*5b50*/  HMMA.16816.F32.BF16 R8, R24, R74, R8 ;  /* 0x0000004a1808723c */ /* 0x000fe20000041808 */
[----:B-----5:R-:W5:Y:S05]  /*5b60*/  LDSM.16.M88.4 R72, [R231+0xf000] ;  /* 0x00f00000e748783b */ /* 0x020f6a0000000200 */
[----:B------:R-:W-:Y:S02]  /*5b70*/  I2F R124, R124 ;  /* 0x0000007c007c7306 */ /* 0x000fe40000201400 */
[----:B------:R-:W-:Y:S01]  /*5b80*/  HMMA.16816.F32.BF16 R52, R60, R82, R52 ;  /* 0x000000523c34723c */ /* 0x000fe20000041834 */
[----:B---3--:R-:W-:-:S05]  /*5b90*/  FFMA.FTZ R3, R7, -UR4, R128 ;  /* 0x8000000407037c23 */ /* 0x008fca0008010080 */
[----:B------:R-:W-:Y:S02]  /*5ba0*/  MUFU.TANH R82, R13 ;  /* 0x0000000d00527308 */ /* 0x000fe40000002400 */
[----:B--2---:R-:W-:Y:S01]  /*5bb0*/  HMMA.16816.F32.BF16 R36, R44, R40, R36 ;  /* 0x000000282c24723c */ /* 0x004fe20000041824 */
[----:B------:R-:W-:-:S05]  /*5bc0*/  FSEL R3, R3, -INF , !P2 ;  /* 0xff80000003037808 */ /* 0x000fca0005000000 */
[----:B------:R2:W3:Y:S01]  /*5bd0*/  MUFU.TANH R40, R14 ;  /* 0x0000000e00287308 */ /* 0x0004e20000002400 */
[----:B------:R-:W-:Y:S01]  /*5be0*/  FMUL.FTZ R41, R15, c[0x0][0x2ec] ;  /* 0x0000bb000f297a20 */ /* 0x000fe20000410000 */
[C---:B-1----:R-:W-:Y:S01]  /*5bf0*/  HMMA.16816.F32.BF16 R48, R60.reuse, R56, R48 ;  /* 0x000000383c30723c */ /* 0x042fe20000041830 */
[----:B------:R-:W-:Y:S02]  /*5c00*/  FMUL.FTZ R8, R8, c[0x0][0x2ec] ;  /* 0x0000bb0008087a20 */ /* 0x000fe40000410000 */
[----:B------:R-:W-:Y:S02]  /*5c10*/  FMUL.FTZ R9, R9, c[0x0][0x2ec] ;  /* 0x0000bb0009097a20 */ /* 0x000fe40000410000 */
[----:B------:R-:W-:Y:S01]  /*5c20*/  FMUL.FTZ R10, R10, c[0x0][0x2ec] ;  /* 0x0000bb000a0a7a20 */ /* 0x000fe20000410000 */
[----:B------:R-:W-:Y:S01]  /*5c30*/  MUFU.TANH R41, R41 ;  /* 0x0000002900297308 */ /* 0x000fe20000002400 */
[----:B------:R-:W-:Y:S01]  /*5c40*/  FMUL.FTZ R11, R11, c[0x0][0x2ec] ;  /* 0x0000bb000b0b7a20 */ /* 0x000fe20000410000 */
[----:B------:R-:W-:Y:S01]  /*5c50*/  HMMA.16816.F32.BF16 R64, R60, R58, R64 ;  /* 0x0000003a3c40723c */ /* 0x000fe20000041840 */
[----:B--2---:R-:W1:Y:S05]  /*5c60*/  LDSM.16.M88.4 R12, [R235+0x7800] ;  /* 0x00780000eb0c783b */ /* 0x004e6a0000000200 */
[----:B------:R-:W-:Y:S02]  /*5c70*/  I2F R125, R125 ;  /* 0x0000007d007d7306 */ /* 0x000fe40000201400 */
[----:B----4-:R-:W-:Y:S01]  /*5c80*/  HMMA.16816.F32.BF16 R16, R24, R20, R16 ;  /* 0x000000141810723c */ /* 0x010fe20000041810 */
[----:B---3--:R-:W-:-:S05]  /*5c90*/  FFMA.FTZ R7, R116, -UR4, R40 ;  /* 0x8000000474077c23 */ /* 0x008fca0008010028 */
[----:B------:R-:W-:Y:S01]  /*5ca0*/  FSEL R7, R7, -INF , !P2 ;  /* 0xff80000007077808 */ /* 0x000fe20005000000 */
[----:B------:R-:W2:Y:S01]  /*5cb0*/  MUFU.TANH R20, R8 ;  /* 0x0000000800147308 */ /* 0x000ea20000002400 */
[----:B------:R-:W-:Y:S01]  /*5cc0*/  HMMA.16816.F32.BF16 R28, R32, R78, R28 ;  /* 0x0000004e201c723c */ /* 0x000fe2000004181c */
[----:B------:R-:W3:Y:S01]  /*5cd0*/  LDSM.16.M88.4 R76, [R224+0x7000] ;  /* 0x00700000e04c783b */ /* 0x000ee20000000200 */
[----:B------:R-:W-:-:S05]  /*5ce0*/  ISETP.GE.AND P2, PT, R96, UR10, PT ;  /* 0x0000000a60007c0c */ /* 0x000fca000bf46270 */
[----:B------:R-:W4:Y:S01]  /*5cf0*/  MUFU.TANH R21, R9 ;  /* 0x0000000900157308 */ /* 0x000f220000002400 */
[----:B------:R-:W-:Y:S07]  /*5d00*/  HMMA.16816.F32.BF16 R52, R44, R42, R52 ;  /* 0x0000002a2c34723c */ /* 0x000fee0000041834 */
[----:B------:R-:W-:Y:S01]  /*5d10*/  MUFU.TANH R42, R10 ;  /* 0x0000000a002a7308 */ /* 0x000fe20000002400 */
[----:B------:R-:W-:Y:S01]  /*5d20*/  FMUL.FTZ R16, R16, c[0x0][0x2ec] ;  /* 0x0000bb0010107a20 */ /* 0x000fe20000410000 */
[----:B-----5:R-:W-:Y:S01]  /*5d30*/  HMMA.16816.F32.BF16 R36, R32, R72, R36 ;  /* 0x000000482024723c */ /* 0x020fe20000041824 */
[----:B------:R-:W-:-:S02]  /*5d40*/  FMUL.FTZ R17, R17, c[0x0][0x2ec] ;  /* 0x0000bb0011117a20 */ /* 0x000fc40000410000 */
[----:B--2---:R-:W-:-:S03]  /*5d50*/  FFMA.FTZ R20, R91, -UR4, R20 ;  /* 0x800000045b147c23 */ /* 0x004fc60008010014 */
[----:B------:R2:W-:Y:S01]  /*5d60*/  MUFU.TANH R43, R11 ;  /* 0x0000000b002b7308 */ /* 0x0005e20000002400 */
[----:B----4-:R-:W-:Y:S01]  /*5d70*/  FFMA.FTZ R21, R93, -UR4, R21 ;  /* 0x800000045d157c23 */ /* 0x010fe20008010015 */
[----:B------:R-:W-:Y:S01]  /*5d80*/  HMMA.16816.F32.BF16 R28, R24, R22, R28 ;  /* 0x00000016181c723c */ /* 0x000fe2000004181c */
[----:B------:R-:W-:-:S03]  /*5d90*/  FSEL R20, R20, -INF , !P0 ;  /* 0xff80000014147808 */ /* 0x000fc60004000000 */
[----:B------:R-:W-:Y:S02]  /*5da0*/  FSEL R21, R21, -INF , !P6 ;  /* 0xff80000015157808 */ /* 0x000fe40007000000 */
[----:B------:R-:W4:Y:S02]  /*5db0*/  MUFU.TANH R22, R16 ;  /* 0x0000001000167308 */ /* 0x000f240000002400 */
[C---:B-1----:R-:W-:Y:S01]  /*5dc0*/  HMMA.16816.F32.BF16 R48, R44.reuse, R12, R48 ;  /* 0x0000000c2c30723c */ /* 0x042fe20000041830 */
[----:B--2---:R-:W1:Y:S05]  /*5dd0*/  LDSM.16.M88.4 R8, [R231+0xf800] ;  /* 0x00f80000e708783b */ /* 0x004e6a0000000200 */
[----:B------:R2:W5:Y:S02]  /*5de0*/  MUFU.TANH R23, R17 ;  /* 0x0000001100177308 */ /* 0x0005640000002400 */
[----:B------:R-:W-:Y:S01]  /*5df0*/  HMMA.16816.F32.BF16 R64, R44, R14, R64 ;  /* 0x0000000e2c40723c */ /* 0x000fe20000041840 */
[----:B------:R-:W-:-:S02]  /*5e00*/  FMUL.FTZ R12, R18, c[0x0][0x2ec] ;  /* 0x0000bb00120c7a20 */ /* 0x000fc40000410000 */
[----:B------:R-:W-:Y:S02]  /*5e10*/  FMUL.FTZ R13, R19, c[0x0][0x2ec] ;  /* 0x0000bb00130d7a20 */ /* 0x000fe40000410000 */
[----:B----4-:R-:W-:Y:S02]  /*5e20*/  FFMA.FTZ R5, R95, -UR4, R22 ;  /* 0x800000045f057c23 */ /* 0x010fe40008010016 */
[----:B------:R-:W4:Y:S01]  /*5e30*/  MUFU.TANH R12, R12 ;  /* 0x0000000c000c7308 */ /* 0x000f220000002400 */
[----:B------:R-:W-:Y:S01]  /*5e40*/  HMMA.16816.F32.BF16 R52, R32, R74, R52 ;  /* 0x0000004a2034723c */ /* 0x000fe20000041834 */
[----:B------:R-:W-:Y:S02]  /*5e50*/  FMUL.FTZ R28, R28, c[0x0][0x2ec] ;  /* 0x0000bb001c1c7a20 */ /* 0x000fe40000410000 */
[----:B------:R-:W-:Y:S01]  /*5e60*/  FMUL.FTZ R29, R29, c[0x0][0x2ec] ;  /* 0x0000bb001d1d7a20 */ /* 0x000fe20000410000 */
[----:B------:R-:W-:Y:S01]  /*5e70*/  FSEL R5, R5, -INF , !P5 ;  /* 0xff80000005057808 */ /* 0x000fe20006800000 */
[----:B------:R-:W-:Y:S01]  /*5e80*/  FMUL.FTZ R30, R30, c[0x0][0x2ec] ;  /* 0x0000bb001e1e7a20 */ /* 0x000fe20000410000 */
[----:B--2---:R-:W2:Y:S02]  /*5e90*/  LDSM.16.M88.4 R16, [R224+0x7800] ;  /* 0x00780000e010783b */ /* 0x004ea40000000200 */
[----:B---3--:R-:W-:Y:S01]  /*5ea0*/  HMMA.16816.F32.BF16 R36, R24, R76, R36 ;  /* 0x0000004c1824723c */ /* 0x008fe20000041824 */
[----:B------:R-:W3:Y:S01]  /*5eb0*/  MUFU.TANH R13, R13 ;  /* 0x0000000d000d7308 */ /* 0x000ee20000002400 */
[----:B-----5:R-:W-:Y:S01]  /*5ec0*/  FFMA.FTZ R6, R97, -UR4, R23 ;  /* 0x8000000461067c23 */ /* 0x020fe20008010017 */
[----:B------:R-:W-:-:S04]  /*5ed0*/  DEPBAR.LE SB0, 0x0 ;  /* 0x000080000000791a */ /* 0x000fc80000000000 */
[----:B------:R-:W-:Y:S02]  /*5ee0*/  FSEL R6, R6, -INF , !P4 ;  /* 0xff80000006067808 */ /* 0x000fe40006000000 */
[----:B------:R-:W5:Y:S07]  /*5ef0*/  MUFU.TANH R28, R28 ;  /* 0x0000001c001c7308 */ /* 0x000f6e0000002400 */
[----:B------:R-:W-:Y:S01]  /*5f00*/  HMMA.16816.F32.BF16 R52, R24, R78, R52 ;  /* 0x0000004e1834723c */ /* 0x000fe20000041834 */
[----:B------:R-:W2:Y:S07]  /*5f10*/  MUFU.TANH R29, R29 ;  /* 0x0000001d001d7308 */ /* 0x000eae0000002400 */
[----:B-1----:R-:W-:Y:S01]  /*5f20*/  HMMA.16816.F32.BF16 R48, R32, R8, R48 ;  /* 0x000000082030723c */ /* 0x002fe20000041830 */
[----:B------:R-:W-:Y:S01]  /*5f30*/  FMUL.FTZ R14, R37, c[0x0][0x2ec] ;  /* 0x0000bb00250e7a20 */ /* 0x000fe20000410000 */
[----:B------:R-:W-:Y:S01]  /*5f40*/  MUFU.TANH R30, R30 ;  /* 0x0000001e001e7308 */ /* 0x000fe20000002400 */
[----:B------:R-:W-:-:S04]  /*5f50*/  FMUL.FTZ R15, R39, c[0x0][0x2ec] ;  /* 0x0000bb00270f7a20 */ /* 0x000fc80000410000 */
[----:B------:R-:W-:Y:S01]  /*5f60*/  FMUL.FTZ R8, R31, c[0x0][0x2ec] ;  /* 0x0000bb001f087a20 */ /* 0x000fe20000410000 */
[----:B------:R-:W-:Y:S01]  /*5f70*/  HMMA.16816.F32.BF16 R64, R32, R10, R64 ;  /* 0x0000000a2040723c */ /* 0x000fe20000041840 */
[----:B------:R-:W-:Y:S01]  /*5f80*/  FMUL.FTZ R31, R36, c[0x0][0x2ec] ;  /* 0x0000bb00241f7a20 */ /* 0x000fe20000410000 */
[----:B------:R-:W1:Y:S01]  /*5f90*/  MUFU.TANH R14, R14 ;  /* 0x0000000e000e7308 */ /* 0x000e620000002400 */
[----:B------:R-:W-:-:S04]  /*5fa0*/  FMUL.FTZ R36, R38, c[0x0][0x2ec] ;  /* 0x0000bb0026247a20 */ /* 0x000fc80000410000 */
[----:B----4-:R-:W-:Y:S02]  /*5fb0*/  FFMA.FTZ R11, R118, -UR4, R12 ;  /* 0x80000004760b7c23 */ /* 0x010fe4000801000c */
[----:B---3--:R-:W-:Y:S01]  /*5fc0*/  FFMA.FTZ R10, R120, -UR4, R13 ;  /* 0x80000004780a7c23 */ /* 0x008fe2000801000d */
[----:B------:R-:W3:Y:S01]  /*5fd0*/  MUFU.TANH R15, R15 ;  /* 0x0000000f000f7308 */ /* 0x000ee20000002400 */
[----:B-----5:R-:W-:Y:S01]  /*5fe0*/  FFMA.FTZ R12, R99, -UR4, R28 ;  /* 0x80000004630c7c23 */ /* 0x020fe2000801001c */
[----:B------:R-:W-:Y:S01]  /*5ff0*/  FSEL R11, R11, -INF , !P5 ;  /* 0xff8000000b0b7808 */ /* 0x000fe20006800000 */
[----:B--2---:R-:W-:Y:S01]  /*6000*/  FFMA.FTZ R13, R101, -UR4, R29 ;  /* 0x80000004650d7c23 */ /* 0x004fe2000801001d */
[----:B------:R-:W-:Y:S01]  /*6010*/  FSEL R10, R10, -INF , !P4 ;  /* 0xff8000000a0a7808 */ /* 0x000fe20006000000 */
[----:B------:R-:W-:Y:S01]  /*6020*/  FMUL.FTZ R32, R53, c[0x0][0x2ec] ;  /* 0x0000bb0035207a20 */ /* 0x000fe20000410000 */
[C---:B------:R-:W-:Y:S01]  /*6030*/  HMMA.16816.F32.BF16 R48, R24.reuse, R16, R48 ;  /* 0x000000101830723c */ /* 0x040fe20000041830 */
[----:B------:R-:W-:Y:S01]  /*6040*/  FMUL.FTZ R33, R54, c[0x0][0x2ec] ;  /* 0x0000bb0036217a20 */ /* 0x000fe20000410000 */
[----:B------:R-:W2:Y:S01]  /*6050*/  MUFU.TANH R8, R8 ;  /* 0x0000000800087308 */ /* 0x000ea20000002400 */
[----:B------:R-:W-:Y:S01]  /*6060*/  FMUL.FTZ R34, R55, c[0x0][0x2ec] ;  /* 0x0000bb0037227a20 */ /* 0x000fe20000410000 */
[----:B------:R-:W-:Y:S01]  /*6070*/  FSEL R12, R12, -INF , !P3 ;  /* 0xff8000000c0c7808 */ /* 0x000fe20005800000 */
[----:B-1----:R-:W-:Y:S01]  /*6080*/  FFMA.FTZ R14, R104, -UR4, R14 ;  /* 0x80000004680e7c23 */ /* 0x002fe2000801000e */
[----:B------:R-:W-:Y:S01]  /*6090*/  FSEL R13, R13, -INF , !P2 ;  /* 0xff8000000d0d7808 */ /* 0x000fe20005000000 */
[----:B------:R-:W-:Y:S01]  /*60a0*/  FMUL.FTZ R16, R52, c[0x0][0x2ec] ;  /* 0x0000bb0034107a20 */ /* 0x000fe20000410000 */
[----:B------:R-:W-:Y:S01]  /*60b0*/  HMMA.16816.F32.BF16 R64, R24, R18, R64 ;  /* 0x000000121840723c */ /* 0x000fe20000041840 */
[----:B------:R-:W-:Y:S01]  /*60c0*/  FFMA.FTZ R17, R85, -UR4, R43 ;  /* 0x8000000455117c23 */ /* 0x000fe2000801002b */
[----:B------:R-:W1:Y:S01]  /*60d0*/  MUFU.TANH R31, R31 ;  /* 0x0000001f001f7308 */ /* 0x000e620000002400 */
[----:B---3--:R-:W-:Y:S01]  /*60e0*/  FFMA.FTZ R15, R123, -UR4, R15 ;  /* 0x800000047b0f7c23 */ /* 0x008fe2000801000f */
[----:B------:R-:W-:Y:S01]  /*60f0*/  ISETP.GE.AND P5, PT, R105, UR10, PT ;  /* 0x0000000a69007c0c */ /* 0x000fe2000bfa6270 */
[----:B------:R-:W-:Y:S01]  /*6100*/  FFMA.FTZ R9, R119, -UR4, R30 ;  /* 0x8000000477097c23 */ /* 0x000fe2000801001e */
[----:B------:R-:W-:Y:S01]  /*6110*/  FSEL R17, R17, -INF , !P6 ;  /* 0xff80000011117808 */ /* 0x000fe20007000000 */
[----:B------:R-:W-:Y:S01]  /*6120*/  FFMA.FTZ R18, R84, -UR4, R42 ;  /* 0x8000000454127c23 */ /* 0x000fe2000801002a */
[----:B------:R-:W-:Y:S01]  /*6130*/  ISETP.GE.AND P6, PT, R102, UR10, PT ;  /* 0x0000000a66007c0c */ /* 0x000fe2000bfc6270 */
[----:B------:R-:W-:Y:S01]  /*6140*/  FFMA.FTZ R24, R89, -UR4, R82 ;  /* 0x8000000459187c23 */ /* 0x000fe20008010052 */
[----:B------:R-:W3:Y:S01]  /*6150*/  MUFU.TANH R36, R36 ;  /* 0x0000002400247308 */ /* 0x000ee20000002400 */
[----:B------:R-:W-:Y:S01]  /*6160*/  FFMA.FTZ R19, R117, -UR4, R41 ;  /* 0x8000000475137c23 */ /* 0x000fe20008010029 */
[----:B------:R-:W-:Y:S01]  /*6170*/  FSEL R18, R18, -INF , !P0 ;  /* 0xff80000012127808 */ /* 0x000fe20004000000 */
[----:B--2---:R-:W-:Y:S01]  /*6180*/  FFMA.FTZ R8, R121, -UR4, R8 ;  /* 0x8000000479087c23 */ /* 0x004fe20008010008 */
[----:B------:R-:W-:-:S02]  /*6190*/  ISETP.GE.AND P0, PT, R100, UR10, PT ;  /* 0x0000000a64007c0c */ /* 0x000fc4000bf06270 */
[----:B------:R-:W-:Y:S01]  /*61a0*/  FMUL.FTZ R35, R48, c[0x0][0x2ec] ;  /* 0x0000bb0030237a20 */ /* 0x000fe20000410000 */
[----:B------:R-:W-:Y:S01]  /*61b0*/  FSEL R24, R24, -INF , !P1 ;  /* 0xff80000018187808 */ /* 0x000fe20004800000 */
[----:B------:R-:W-:Y:S01]  /*61c0*/  FMUL.FTZ R25, R49, c[0x0][0x2ec] ;  /* 0x0000bb0031197a20 */ /* 0x000fe20000410000 */
[----:B------:R-:W-:Y:S01]  /*61d0*/  I2F R126, R126 ;  /* 0x0000007e007e7306 */ /* 0x000fe20000201400 */
[----:B------:R-:W-:Y:S01]  /*61e0*/  FMUL.FTZ R26, R50, c[0x0][0x2ec] ;  /* 0x0000bb00321a7a20 */ /* 0x000fe20000410000 */
[----:B------:R-:W-:Y:S01]  /*61f0*/  FSEL R190, R14, -INF , !P0 ;  /* 0xff8000000ebe7808 */ /* 0x000fe20004000000 */
[----:B------:R-:W-:Y:S01]  /*6200*/  FMUL.FTZ R51, R51, c[0x0][0x2ec] ;  /* 0x0000bb0033337a20 */ /* 0x000fe20000410000 */
[----:B------:R-:W-:Y:S01]  /*6210*/  FSEL R194, R15, -INF , !P0 ;  /* 0xff8000000fc27808 */ /* 0x000fe20004000000 */
[----:B------:R-:W-:Y:S01]  /*6220*/  FMUL.FTZ R27, R65, c[0x0][0x2ec] ;  /* 0x0000bb00411b7a20 */ /* 0x000fe20000410000 */
[----:B------:R-:W-:Y:S01]  /*6230*/  PLOP3.LUT P0, PT, PT, PT, UP0, 0x80, 0x0 ;  /* 0x000000000000781c */ /* 0x000fe20003f0f008 */
[----:B------:R-:W-:Y:S01]  /*6240*/  FMUL.FTZ R28, R66, c[0x0][0x2ec] ;  /* 0x0000bb00421c7a20 */ /* 0x000fe20000410000 */
[----:B------:R-:W-:Y:S01]  /*6250*/  I2F R80, R80 ;  /* 0x0000005000507306 */ /* 0x000fe20000201400 */
[----:B------:R-:W-:Y:S01]  /*6260*/  FMUL.FTZ R29, R67, c[0x0][0x2ec] ;  /* 0x0000bb00431d7a20 */ /* 0x000fe20000410000 */
[----:B------:R-:W-:Y:S01]  /*6270*/  FSEL R19, R19, -INF , !P1 ;  /* 0xff80000013137808 */ /* 0x000fe20004800000 */
[----:B------:R-:W-:Y:S01]  /*6280*/  FMUL.FTZ R64, R64, c[0x0][0x2ec] ;  /* 0x0000bb0040407a20 */ /* 0x000fe20000410000 */
[----:B------:R-:W-:Y:S01]  /*6290*/  ISETP.GE.AND P1, PT, R98, UR10, PT ;  /* 0x0000000a62007c0c */ /* 0x000fe2000bf26270 */
[----:B-1----:R-:W-:Y:S01]  /*62a0*/  FFMA.FTZ R31, R103, -UR4, R31 ;  /* 0x80000004671f7c23 */ /* 0x002fe2000801001f */
[----:B------:R-:W-:Y:S01]  /*62b0*/  FSEL R9, R9, -INF , !P3 ;  /* 0xff80000009097808 */ /* 0x000fe20005800000 */
[----:B---3--:R-:W-:Y:S01]  /*62c0*/  FFMA.FTZ R36, R122, -UR4, R36 ;  /* 0x800000047a247c23 */ /* 0x008fe20008010024 */
[----:B------:R-:W-:Y:S01]  /*62d0*/  I2F R81, R81 ;  /* 0x0000005100517306 */ /* 0x000fe20000201400 */
[----:B------:R-:W-:-:S02]  /*62e0*/  FSEL R8, R8, -INF , !P2 ;  /* 0xff80000008087808 */ /* 0x000fc40005000000 */
[----:B------:R-:W-:Y:S02]  /*62f0*/  FSEL R189, R31, -INF , !P1 ;  /* 0xff8000001fbd7808 */ /* 0x000fe40004800000 */
[----:B------:R-:W-:Y:S02]  /*6300*/  FSEL R193, R36, -INF , !P1 ;  /* 0xff80000024c17808 */ /* 0x000fe40004800000 */
[----:B------:R-:W-:Y:S01]  /*6310*/  ISETP.GE.AND P4, PT, R107, UR10, PT ;  /* 0x0000000a6b007c0c */ /* 0x000fe2000bf86270 */
[----:B------:R-:W1:Y:S01]  /*6320*/  MUFU.TANH R16, R16 ;  /* 0x0000001000107308 */ /* 0x000e620000002400 */
[----:B------:R-:W-:Y:S02]  /*6330*/  ISETP.GE.AND P3, PT, R109, UR10, PT ;  /* 0x0000000a6d007c0c */ /* 0x000fe4000bf66270 */
[----:B------:R-:W-:Y:S02]  /*6340*/  ISETP.GE.AND P2, PT, R111, UR10, PT ;  /* 0x0000000a6f007c0c */ /* 0x000fe4000bf46270 */
[----:B------:R-:W-:-:S03]  /*6350*/  ISETP.GE.AND P1, PT, R112, UR10, PT ;  /* 0x0000000a70007c0c */ /* 0x000fc6000bf26270 */
[----:B------:R-:W2:Y:S08]  /*6360*/  MUFU.TANH R32, R32 ;  /* 0x0000002000207308 */ /* 0x000eb00000002400 */
[----:B------:R-:W3:Y:S01]  /*6370*/  MUFU.TANH R33, R33 ;  /* 0x0000002100217308 */ /* 0x000ee20000002400 */
[----:B-1----:R-:W-:-:S05]  /*6380*/  FFMA.FTZ R16, R106, -UR4, R16 ;  /* 0x800000046a107c23 */ /* 0x002fca0008010010 */
[----:B------:R-:W-:Y:S02]  /*6390*/  FSEL R191, R16, -INF , !P6 ;  /* 0xff80000010bf7808 */ /* 0x000fe40007000000 */
[----:B------:R-:W1:Y:S01]  /*63a0*/  MUFU.TANH R34, R34 ;  /* 0x0000002200227308 */ /* 0x000e620000002400 */
[----:B--2---:R-:W-:-:S05]  /*63b0*/  FFMA.FTZ R32, R108, -UR4, R32 ;  /* 0x800000046c207c23 */ /* 0x004fca0008010020 */
[----:B------:R-:W-:Y:S02]  /*63c0*/  FSEL R192, R32, -INF , !P5 ;  /* 0xff80000020c07808 */ /* 0x000fe40006800000 */
[----:B------:R-:W2:Y:S01]  /*63d0*/  MUFU.TANH R35, R35 ;  /* 0x0000002300237308 */ /* 0x000ea20000002400 */
[----:B---3--:R-:W-:-:S05]  /*63e0*/  FFMA.FTZ R33, R124, -UR4, R33 ;  /* 0x800000047c217c23 */ /* 0x008fca0008010021 */
[----:B------:R-:W-:Y:S02]  /*63f0*/  FSEL R195, R33, -INF , !P6 ;  /* 0xff80000021c37808 */ /* 0x000fe40007000000 */
        /* <DEDUP_REMOVED lines=20> */
[----:B------:R-:W-:Y:S01]  /*6540*/  FSEL R198, R115, -INF , !P1 ;  /* 0xff80000073c67808 */ /* 0x000fe20004800000 */
[----:B--2---:R-:W-:-:S05]  /*6550*/  FFMA.FTZ R28, R81, -UR4, R28 ;  /* 0x80000004511c7c23 */ /* 0x004fca000801001c */
[----:B------:R-:W-:Y:S01]  /*6560*/  FSEL R170, R28, -INF , !P2 ;  /* 0xff8000001caa7808 */ /* 0x000fe20005000000 */
[----:B---3--:R-:W-:-:S05]  /*6570*/  FFMA.FTZ R127, R127, -UR4, R29 ;  /* 0x800000047f7f7c23 */ /* 0x008fca000801001d */
[----:B------:R-:W-:Y:S01]  /*6580*/  FSEL R168, R127, -INF , !P1 ;  /* 0xff8000007fa87808 */ /* 0x000fe20004800000 */
        /* <DEDUP_REMOVED lines=55> */
[----:B-1----:R1:W2:Y:S01]  /*6900*/  LDG.E R14, [R22.64] ;  /* 0x00000020160e7981 */ /* 0x0022a2000c1e1900 */
        /* <DEDUP_REMOVED lines=20> */
.L_x_4070:
[----:B------:R-:W-:-:S04]  /*6a50*/  ULEA UR6, -UR6, URZ, 0x6 ;  /* 0x0000003f06067291 */ /* 0x000fc8000f8e313f */
[----:B------:R-:W-:Y:S02]  /*6a60*/  USHF.R.S32.HI UR5, URZ, 0x1f, UR6 ;  /* 0x0000001f3f057899 */ /* 0x000fe40008011406 */
[----:B------:R-:W-:-:S04]  /*6a70*/  MOV R26, UR6 ;  /* 0x00000006001a7c02 */ /* 0x000fc80008000f00 */
[----:B------:R-:W-:Y:S02]  /*6a80*/  MOV R25, UR5 ;  /* 0x0000000500197c02 */ /* 0x000fe40008000f00 */
.L_x_4071:
        /* <DEDUP_REMOVED lines=91> */
[--C-:B------:R-:W-:Y:S01]  /*7040*/  @!P4 IMAD.X R15, R22, 0x1, R166.reuse, P1 ;  /* 0x00000001160fc824 */ /* 0x100fe200008e06a6 */
        /* <DEDUP_REMOVED lines=64> */
.L_x_4073:
[----:B------:R-:W-:Y:S05]  /*7450*/  BSYNC B0 ;  /* 0x0000000000007941 */ /* 0x000fea0003800000 */
.L_x_4072:
[----:B------:R-:W0:Y:S01]  /*7460*/  LDGDEPBAR ;  /* 0x00000000000079af */ /* 0x000e220000000000 */
[----:B------:R-:W-:-:S04]  /*7470*/  IADD3 R172, P1, R26, R172, RZ ;  /* 0x000000ac1aac7210 */ /* 0x000fc80007f3e0ff */
[----:B------:R-:W-:Y:S02]  /*7480*/  IADD3.X R166, R25, R166, RZ, P1, !PT ;  /* 0x000000a619a67210 */ /* 0x000fe40000ffe4ff */
.L_x_4069:
        /* <DEDUP_REMOVED lines=71> */
[----:B------:R-:W-:Y:S01]  /*7900*/  FFMA.FTZ R176, R12, c[0x0][0x23c], -R199 ;  /* 0x00008f000cb07a23 */ /* 0x000fe200000108c7 */
[----:B------:R-:W-:Y:S01]  /*7910*/  LDSM.16.MT88.4 R20, [R232+0x12800] ;  /* 0x01280000e814783b */ /* 0x000fe20000004200 */
[--C-:B------:R-:W-:Y:S01]  /*7920*/  FFMA.FTZ R187, R7, c[0x0][0x23c], -R169.reuse ;  /* 0x00008f0007bb7a23 */ /* 0x100fe200000108a9 */
[----:B------:R-:W3:Y:S01]  /*7930*/  MUFU.EX2 R184, R184 ;  /* 0x000000b800b87308 */ /* 0x000ee20000000800 */
[--C-:B------:R-:W-:Y:S01]  /*7940*/  FFMA.FTZ R186, R19, c[0x0][0x23c], -R169.reuse ;  /* 0x00008f0013ba7a23 */ /* 0x100fe200000108a9 */
[----:B------:R-:W1:Y:S01]  /*7950*/  LDSM.16.MT88.4 R4, [R228+0x16000] ;  /* 0x01600000e404783b */ /* 0x000e620000004200 */
[--C-:B------:R-:W-:Y:S01]  /*7960*/  FFMA.FTZ R188, R18, c[0x0][0x23c], -R169.reuse ;  /* 0x00008f0012bc7a23 */ /* 0x100fe200000108a9 */
[----:B------:R-:W-:Y:S01]  /*7970*/  LEA.HI.X R166, R172, c[0x0][0x16c], R166, 0x1, P1 ;  /* 0x00005b00aca67a11 */ /* 0x000fe200008f0ca6 */
[----:B------:R-:W-:Y:S01]  /*7980*/  FFMA.FTZ R181, R17, c[0x0][0x23c], -R169 ;  /* 0x00008f0011b57a23 */ /* 0x000fe200000108a9 */
[----:B------:R-:W-:Y:S01]  /*7990*/  LDSM.16.MT88.4 R24, [R230+0x10800] ;  /* 0x01080000e618783b */ /* 0x000fe20000004200 */
[----:B------:R-:W-:Y:S01]  /*79a0*/  FFMA.FTZ R2, R13, c[0x0][0x23c], -R199 ;  /* 0x00008f000d027a23 */ /* 0x000fe200000108c7 */
[----:B------:R-:W-:Y:S01]  /*79b0*/  MUFU.EX2 R183, R183 ;  /* 0x000000b700b77308 */ /* 0x000fe20000000800 */
[--C-:B------:R-:W-:Y:S01]  /*79c0*/  FFMA.FTZ R179, R11, c[0x0][0x23c], -R169.reuse ;  /* 0x00008f000bb37a23 */ /* 0x100fe200000108a9 */
[----:B------:R-:W1:Y:S01]  /*79d0*/  LDSM.16.MT88.4 R12, [R229+0x10800] ;  /* 0x01080000e50c783b */ /* 0x000e620000004200 */
[----:B------:R-:W-:-:S02]  /*79e0*/  FFMA.FTZ R175, R10, c[0x0][0x23c], -R169 ;  /* 0x00008f000aaf7a23 */ /* 0x000fc400000108a9 */
[--C-:B------:R-:W-:Y:S01]  /*79f0*/  FFMA.FTZ R174, R9, c[0x0][0x23c], -R169.reuse ;  /* 0x00008f0009ae7a23 */ /* 0x100fe200000108a9 */
[----:B------:R-:W-:Y:S01]  /*7a00*/  LDSM.16.MT88.4 R16, [R232+0x10800] ;  /* 0x01080000e810783b */ /* 0x000fe20000004200 */
[----:B------:R-:W-:Y:S01]  /*7a10*/  FFMA.FTZ R0, R8, c[0x0][0x23c], -R169 ;  /* 0x00008f0008007a23 */ /* 0x000fe200000108a9 */
        /* <DEDUP_REMOVED lines=268> */
[----:B------:R-:W1:Y:S01]  /*8ae0*/  R2UR UR18, R2 ;  /* 0x00000000021273c2 */ /* 0x000e6200000e0000 */
[----:B------:R-:W-:Y:S01]  /*8af0*/  LOP3.LUT R165, R165, 0x3, RZ, 0xc0, !PT ;  /* 0x00000003a5a57812 */ /* 0x000fe200078ec0ff */
[----:B------:R-:W-:Y:S01]  /*8b00*/  UMOV UR34, URZ ;  /* 0x0000003f00227c82 */ /* 0x000fe20008000000 */
[----:B------:R-:W-:Y:S01]  /*8b10*/  IMAD.U32 R247, RZ, RZ, UR10 ;  /* 0x0000000afff77e24 */ /* 0x000fe2000f8e00ff */
[----:B------:R-:W-:Y:S01]  /*8b20*/  UMOV UR22, URZ ;  /* 0x0000003f00167c82 */ /* 0x000fe20008000000 */
[----:B------:R-:W-:Y:S01]  /*8b30*/  IMAD.MOV.U32 R248, RZ, RZ, R166 ;  /* 0x000000fffff87224 */ /* 0x000fe200078e00a6 */
[----:B------:R-:W-:Y:S01]  /*8b40*/  USHF.R.S32.HI UR10, URZ, 0x1f, UR11 ;  /* 0x0000001f3f0a7899 */ /* 0x000fe2000801140b */
[----:B------:R-:W-:Y:S01]  /*8b50*/  IMAD R173, R165, -0x2, R173 ;  /* 0xfffffffea5ad7824 */ /* 0x000fe200078e02ad */
[----:B------:R-:W2:Y:S01]  /*8b60*/  R2UR UR14, R0 ;  /* 0x00000000000e73c2 */ /* 0x000ea200000e0000 */
[----:B------:R-:W-:Y:S01]  /*8b70*/  ULDC UR12, c[0x0][0x2d0] ;  /* 0x0000b400000c7ab9 */ /* 0x000fe20000000800 */
[----:B------:R-:W-:Y:S01]  /*8b80*/  IMAD.U32 R246, RZ, RZ, UR11 ;  /* 0x0000000bfff67e24 */ /* 0x000fe2000f8e00ff */
[----:B------:R-:W-:Y:S01]  /*8b90*/  ULDC UR5, c[0x0][0x2d0] ;  /* 0x0000b40000057ab9 */ /* 0x000fe20000000800 */
[----:B------:R-:W-:Y:S01]  /*8ba0*/  IADD3 R247, R247, -UR27, R173 ;  /* 0x8000001bf7f77c10 */ /* 0x000fe2000fffe0ad */
[----:B------:R-:W-:Y:S01]  /*8bb0*/  UIADD3 UR26, UR26, -0x2, URZ ;  /* 0xfffffffe1a1a7890 */ /* 0x000fe2000fffe03f */
[----:B------:R-:W-:Y:S01]  /*8bc0*/  MOV R243, UR10 ;  /* 0x0000000a00f37c02 */ /* 0x000fe20008000f00 */
        /* <DEDUP_REMOVED lines=26> */
.L_x_4078:
        /* <DEDUP_REMOVED lines=78> */
.L_x_4075:
[----:B------:R-:W-:Y:S01]  /*9250*/  ISETP.GE.AND P6, PT, R244, c[0x0][0x220], PT ;  /* 0x00008800f4007a0c */ /* 0x000fe20003fc6270 */
[----:B------:R-:W-:Y:S01]  /*9260*/  UISETP.GE.AND UP2, UPT, UR26, 0x1, UPT ;  /* 0x000000011a00788c */ /* 0x000fe2000bf46270 */
        /* <DEDUP_REMOVED lines=35> */
[C---:B------:R-:W-:Y:S02]  /*94a0*/  @!P3 LEA R6, P0, R4.reuse, R180, 0x1 ;  /* 0x000000b40406b211 */ /* 0x040fe400078008ff */
[CC--:B------:R-:W-:Y:S01]  /*94b0*/  @!P4 LEA.HI.X R19, R4.reuse, R167.reuse, R3, 0x1, P1 ;  /* 0x000000a70413c211 */ /* 0x0c0fe200008f0c03 */
        /* <DEDUP_REMOVED lines=103> */
[----:B------:R-:W-:Y:S05]  /*9b30*/  LDSM.16.M88.4 R204, [R233] ;  /* 0x00000000e9cc783b */ /* 0x000fea0000000200 */
[C---:B-1----:R-:W-:Y:S01]  /*9b40*/  HMMA.16816.F32.BF16 R20, R32.reuse, R24, RZ ;  /* 0x000000182014723c */ /* 0x042fe200000418ff */
[----:B------:R-:W-:Y:S07]  /*9b50*/  LDSM.16.M88.4 R208, [R224] ;  /* 0x00000000e0d0783b */ /* 0x000fee0000000200 */
[C---:B------:R-:W-:Y:S08]  /*9b60*/  HMMA.16816.F32.BF16 R24, R32.reuse, R26, RZ ;  /* 0x0000001a2018723c */ /* 0x040ff000000418ff */
[C---:B---3--:R-:W-:Y:S08]  /*9b70*/  HMMA.16816.F32.BF16 R28, R32.reuse, R164, RZ ;  /* 0x000000a4201c723c */ /* 0x048ff000000418ff */
[----:B------:R-:W-:Y:S01]  /*9b80*/  HMMA.16816.F32.BF16 R32, R32, R166, RZ ;  /* 0x000000a62020723c */ /* 0x000fe200000418ff */
[----:B------:R-:W1:Y:S07]  /*9b90*/  LDSM.16.M88.4 R164, [R231+0x8800] ;  /* 0x00880000e7a4783b */ /* 0x000e6e0000000200 */
[C---:B-----5:R-:W-:Y:S07]  /*9ba0*/  HMMA.16816.F32.BF16 R4, R168.reuse, R172, R4 ;  /* 0x000000aca804723c */ /* 0x060fee0000041804 */
[----:B------:R-:W-:Y:S01]  /*9bb0*/  IMAD.MOV.U32 R172, RZ, RZ, R196 ;  /* 0x000000ffffac7224 */ /* 0x000fe200078e00c4 */
[C---:B------:R-:W-:Y:S04]  /*9bc0*/  HMMA.16816.F32.BF16 R8, R168.reuse, R174, R8 ;  /* 0x000000aea808723c */ /* 0x040fe80000041808 */
[----:B------:R-:W-:Y:S02]  /*9bd0*/  MOV R173, R197 ;  /* 0x000000c500ad7202 */ /* 0x000fe40000000f00 */
[----:B------:R-:W3:Y:S02]  /*9be0*/  LDSM.16.M88.4 R196, [R231+0x9000] ;  /* 0x00900000e7c4783b */ /* 0x000ee40000000200 */
        /* <DEDUP_REMOVED lines=8> */
[----:B------:R-:W2:Y:S05]  /*9c70*/  LDSM.16.M88.4 R168, [R224+0x800] ;  /* 0x00080000e0a8783b */ /* 0x000eaa0000000200 */
[----:B------:R-:W-:Y:S02]  /*9c80*/  LDSM.16.M88.4 R184, [R237+0xa000] ;  /* 0x00a00000edb8783b */ /* 0x000fe40000000200 */
        /* <DEDUP_REMOVED lines=8> */
[C---:B---3--:R-:W-:Y:S08]  /*9d10*/  HMMA.16816.F32.BF16 R20, R188.reuse, R196, R20 ;  /* 0x000000c4bc14723c */ /* 0x048ff00000041814 */
[C---:B------:R-:W-:Y:S01]  /*9d20*/  HMMA.16816.F32.BF16 R24, R188.reuse, R198, R24 ;  /* 0x000000c6bc18723c */ /* 0x040fe20000041818 */
[----:B------:R-:W-:Y:S07]  /*9d30*/  LDSM.16.M88.4 R196, [R236+0x2000] ;  /* 0x00200000ecc4783b */ /* 0x000fee0000000200 */
[C---:B------:R-:W-:Y:S08]  /*9d40*/  HMMA.16816.F32.BF16 R28, R188.reuse, R200, R28 ;  /* 0x000000c8bc1c723c */ /* 0x040ff0000004181c */
[----:B------:R-:W-:Y:S01]  /*9d50*/  HMMA.16816.F32.BF16 R32, R188, R202, R32 ;  /* 0x000000cabc20723c */ /* 0x000fe20000041820 */
[----:B------:R-:W3:Y:S05]  /*9d60*/  LDSM.16.M88.4 R188, [R237+0xb000] ;  /* 0x00b00000edbc783b */ /* 0x000eea0000000200 */
[----:B------:R-:W-:Y:S02]  /*9d70*/  LDSM.16.M88.4 R200, [R223] ;  /* 0x00000000dfc8783b */ /* 0x000fe40000000200 */
[C---:B------:R-:W-:Y:S07]  /*9d80*/  HMMA.16816.F32.BF16 R4, R204.reuse, R208, R4 ;  /* 0x000000d0cc04723c */ /* 0x040fee0000041804 */
[----:B------:R-:W-:Y:S01]  /*9d90*/  IMAD.MOV.U32 R208, RZ, RZ, R192 ;  /* 0x000000ffffd07224 */ /* 0x000fe200078e00c0 */
[C---:B------:R-:W-:Y:S04]  /*9da0*/  HMMA.16816.F32.BF16 R8, R204.reuse, R210, R8 ;  /* 0x000000d2cc08723c */ /* 0x040fe80000041808 */
[----:B------:R-:W-:Y:S02]  /*9db0*/  MOV R209, R193 ;  /* 0x000000c100d17202 */ /* 0x000fe40000000f00 */
[----:B------:R-:W5:Y:S02]  /*9dc0*/  LDSM.16.M88.4 R192, [R237+0xb800] ;  /* 0x00b80000edc0783b */ /* 0x000f640000000200 */
[C---:B--2---:R-:W-:Y:S08]  /*9dd0*/  HMMA.16816.F32.BF16 R12, R204.reuse, R168, R12 ;  /* 0x000000a8cc0c723c */ /* 0x044ff0000004180c */
[C---:B------:R-:W-:Y:S01]  /*9de0*/  HMMA.16816.F32.BF16 R16, R204.reuse, R170, R16 ;  /* 0x000000aacc10723c */ /* 0x040fe20000041810 */
[----:B------:R-:W2:Y:S07]  /*9df0*/  LDSM.16.M88.4 R168, [R222] ;  /* 0x00000000dea8783b */ /* 0x000eae0000000200 */
[C---:B----4-:R-:W-:Y:S08]  /*9e00*/  HMMA.16816.F32.BF16 R20, R204.reuse, R172, R20 ;  /* 0x000000accc14723c */ /* 0x050ff00000041814 */
[C---:B------:R-:W-:Y:S01]  /*9e10*/  HMMA.16816.F32.BF16 R24, R204.reuse, R174, R24 ;  /* 0x000000aecc18723c */ /* 0x040fe20000041818 */
[----:B------:R-:W4:Y:S07]  /*9e20*/  LDSM.16.M88.4 R172, [R221] ;  /* 0x00000000ddac783b */ /* 0x000f2e0000000200 */
[C---:B------:R-:W-:Y:S08]  /*9e30*/  HMMA.16816.F32.BF16 R28, R204.reuse, R176, R28 ;  /* 0x000000b0cc1c723c */ /* 0x040ff0000004181c */
[----:B------:R-:W-:Y:S01]  /*9e40*/  HMMA.16816.F32.BF16 R32, R204, R178, R32 ;  /* 0x000000b2cc20723c */ /* 0x000fe20000041820 */
[----:B------:R-:W2:Y:S05]  /*9e50*/  LDSM.16.M88.4 R176, [R220] ;  /* 0x00000000dcb0783b */ /* 0x000eaa0000000200 */
[----:B------:R-:W-:Y:S02]  /*9e60*/  LDSM.16.M88.4 R204, [R234+0x2000] ;  /* 0x00200000eacc783b */ /* 0x000fe40000000200 */
[C---:B------:R-:W-:Y:S07]  /*9e70*/  HMMA.16816.F32.BF16 R4, R180.reuse, R184, R4 ;  /* 0x000000b8b404723c */ /* 0x040fee0000041804 */
[----:B------:R-:W-:Y:S01]  /*9e80*/  IMAD.MOV.U32 R184, RZ, RZ, R208 ;  /* 0x000000ffffb87224 */ /* 0x000fe200078e00d0 */
[C---:B------:R-:W-:Y:S04]  /*9e90*/  HMMA.16816.F32.BF16 R8, R180.reuse, R186, R8 ;  /* 0x000000bab408723c */ /* 0x040fe80000041808 */
[----:B------:R-:W-:Y:S02]  /*9ea0*/  MOV R185, R209 ;  /* 0x000000d100b97202 */ /* 0x000fe40000000f00 */
[----:B------:R-:W2:Y:S02]  /*9eb0*/  LDSM.16.M88.4 R208, [R231+0xa000] ;  /* 0x00a00000e7d0783b */ /* 0x000ea40000000200 */
[C---:B-1----:R-:W-:Y:S08]  /*9ec0*/  HMMA.16816.F32.BF16 R12, R180.reuse, R164, R12 ;  /* 0x000000a4b40c723c */ /* 0x042ff0000004180c */
[C---:B------:R-:W-:Y:S01]  /*9ed0*/  HMMA.16816.F32.BF16 R16, R180.reuse, R166, R16 ;  /* 0x000000a6b410723c */ /* 0x040fe20000041810 */
[----:B------:R-:W1:Y:S07]  /*9ee0*/  LDSM.16.M88.4 R164, [R231+0xa800] ;  /* 0x00a80000e7a4783b */ /* 0x000e6e0000000200 */
[C---:B---3--:R-:W-:Y:S08]  /*9ef0*/  HMMA.16816.F32.BF16 R20, R180.reuse, R188, R20 ;  /* 0x000000bcb414723c */ /* 0x048ff00000041814 */
[C---:B------:R-:W-:Y:S01]  /*9f00*/  HMMA.16816.F32.BF16 R24, R180.reuse, R190, R24 ;  /* 0x000000beb418723c */ /* 0x040fe20000041818 */
[----:B------:R-:W-:Y:S07]  /*9f10*/  LDSM.16.M88.4 R188, [R233+0x2000] ;  /* 0x00200000e9bc783b */ /* 0x000fee0000000200 */
[C---:B-----5:R-:W-:Y:S08]  /*9f20*/  HMMA.16816.F32.BF16 R28, R180.reuse, R192, R28 ;  /* 0x000000c0b41c723c */ /* 0x060ff0000004181c */
[----:B------:R-:W-:Y:S01]  /*9f30*/  HMMA.16816.F32.BF16 R32, R180, R194, R32 ;  /* 0x000000c2b420723c */ /* 0x000fe20000041820 */
[----:B------:R-:W3:Y:S05]  /*9f40*/  LDSM.16.M88.4 R180, [R231+0xb000] ;  /* 0x00b00000e7b4783b */ /* 0x000eea0000000200 */
[----:B------:R-:W-:Y:S02]  /*9f50*/  LDSM.16.M88.4 R192, [R224+0x2000] ;  /* 0x00200000e0c0783b */ /* 0x000fe40000000200 */
[C---:B------:R-:W-:Y:S07]  /*9f60*/  HMMA.16816.F32.BF16 R4, R196.reuse, R200, R4 ;  /* 0x000000c8c404723c */ /* 0x040fee0000041804 */
[----:B------:R-:W-:Y:S01]  /*9f70*/  IMAD.MOV.U32 R200, RZ, RZ, R184 ;  /* 0x000000ffffc87224 */ /* 0x000fe200078e00b8 */
[C---:B------:R-:W-:Y:S04]  /*9f80*/  HMMA.16816.F32.BF16 R8, R196.reuse, R202, R8 ;  /* 0x000000cac408723c */ /* 0x040fe80000041808 */
[----:B------:R-:W-:Y:S02]  /*9f90*/  MOV R201, R185 ;  /* 0x000000b900c97202 */ /* 0x000fe40000000f00 */
[----:B------:R-:W5:Y:S02]  /*9fa0*/  LDSM.16.M88.4 R184, [R231+0xb800] ;  /* 0x00b80000e7b8783b */ /* 0x000f640000000200 */
[C---:B--2---:R-:W-:Y:S08]  /*9fb0*/  HMMA.16816.F32.BF16 R12, R196.reuse, R168, R12 ;  /* 0x000000a8c40c723c */ /* 0x044ff0000004180c */
[C---:B------:R-:W-:Y:S01]  /*9fc0*/  HMMA.16816.F32.BF16 R16, R196.reuse, R170, R16 ;  /* 0x000000aac410723c */ /* 0x040fe20000041810 */
[----:B------:R-:W2:Y:S07]  /*9fd0*/  LDSM.16.M88.4 R168, [R224+0x2800] ;  /* 0x00280000e0a8783b */ /* 0x000eae0000000200 */
[C---:B----4-:R-:W-:Y:S08]  /*9fe0*/  HMMA.16816.F32.BF16 R20, R196.reuse, R172, R20 ;  /* 0x000000acc414723c */ /* 0x050ff00000041814 */
[C---:B------:R-:W-:Y:S01]  /*9ff0*/  HMMA.16816.F32.BF16 R24, R196.reuse, R174, R24 ;  /* 0x000000aec418723c */ /* 0x040fe20000041818 */
[----:B------:R-:W4:Y:S07]  /*a000*/  LDSM.16.M88.4 R172, [R224+0x3000] ;  /* 0x00300000e0ac783b */ /* 0x000f2e0000000200 */
[C---:B------:R-:W-:Y:S08]  /*a010*/  HMMA.16816.F32.BF16 R28, R196.reuse, R176, R28 ;  /* 0x000000b0c41c723c */ /* 0x040ff0000004181c */
[----:B------:R-:W-:Y:S01]  /*a020*/  HMMA.16816.F32.BF16 R32, R196, R178, R32 ;  /* 0x000000b2c420723c */ /* 0x000fe20000041820 */
[----:B------:R-:W2:Y:S05]  /*a030*/  LDSM.16.M88.4 R176, [R224+0x3800] ;  /* 0x00380000e0b0783b */ /* 0x000eaa0000000200 */
        /* <DEDUP_REMOVED lines=15> */
[----:B------:R-:W-:Y:S02]  /*a130*/  LDSM.16.M88.4 R204, [R236+0x4000] ;  /* 0x00400000eccc783b */ /* 0x000fe40000000200 */
[C---:B------:R-:W-:Y:S07]  /*a140*/  HMMA.16816.F32.BF16 R4, R188.reuse, R192, R4 ;  /* 0x000000c0bc04723c */ /* 0x040fee0000041804 */
[----:B------:R-:W-:Y:S01]  /*a150*/  IMAD.MOV.U32 R192, RZ, RZ, R208 ;  /* 0x000000ffffc07224 */ /* 0x000fe200078e00d0 */
[C---:B------:R-:W-:Y:S04]  /*a160*/  HMMA.16816.F32.BF16 R8, R188.reuse, R194, R8 ;  /* 0x000000c2bc08723c */ /* 0x040fe80000041808 */
[----:B------:R-:W-:Y:S02]  /*a170*/  MOV R193, R209 ;  /* 0x000000d100c17202 */ /* 0x000fe40000000f00 */
[----:B------:R-:W1:Y:S02]  /*a180*/  LDSM.16.M88.4 R208, [R219] ;  /* 0x00000000dbd0783b */ /* 0x000e640000000200 */
        /* <DEDUP_REMOVED lines=29> */
[----:B------:R-:W1:Y:S02]  /*a360*/  LDSM.16.M88.4 R200, [R224+0x4000] ;  /* 0x00400000e0c8783b */ /* 0x000e640000000200 */
        /* <DEDUP_REMOVED lines=57> */
[----:B------:R-:W-:Y:S01]  /*a700*/  MOV R193, R209 ;  /* 0x000000d100c17202 */ /* 0x000fe20000000f00 */
[C---:B------:R-:W-:Y:S01]  /*a710*/  HMMA.16816.F32.BF16 R8, R188.reuse, R194, R8 ;  /* 0x000000c2bc08723c */ /* 0x040fe20000041808 */
[----:B------:R-:W1:Y:S06]  /*a720*/  LDSM.16.M88.4 R208, [R224+0x6000] ;  /* 0x00600000e0d0783b */ /* 0x000e6c0000000200 */
[----:B------:R-:W-:Y:S01]  /*a730*/  IMAD.MOV.U32 R194, RZ, RZ, R192 ;  /* 0x000000ffffc27224 */ /* 0x000fe200078e00c0 */
[C---:B--2---:R-:W-:Y:S04]  /*a740*/  HMMA.16816.F32.BF16 R12, R188.reuse, R168, R12 ;  /* 0x000000a8bc0c723c */ /* 0x044fe8000004180c */
[----:B------:R-:W-:Y:S04]  /*a750*/  MOV R195, R193 ;  /* 0x000000c100c37202 */ /* 0x000fe80000000f00 */
[C---:B------:R-:W-:Y:S08]  /*a760*/  HMMA.16816.F32.BF16 R16, R188.reuse, R170, R16 ;  /* 0x000000aabc10723c */ /* 0x040ff00000041810 */
[C---:B----4-:R-:W-:Y:S08]  /*a770*/  HMMA.16816.F32.BF16 R20, R188.reuse, R172, R20 ;  /* 0x000000acbc14723c */ /* 0x050ff00000041814 */
[C---:B------:R-:W-:Y:S08]  /*a780*/  HMMA.16816.F32.BF16 R24, R188.reuse, R174, R24 ;  /* 0x000000aebc18723c */ /* 0x040ff00000041818 */
[C---:B------:R-:W-:Y:S08]  /*a790*/  HMMA.16816.F32.BF16 R28, R188.reuse, R176, R28 ;  /* 0x000000b0bc1c723c */ /* 0x040ff0000004181c */
[----:B------:R-:W-:Y:S08]  /*a7a0*/  HMMA.16816.F32.BF16 R32, R188, R178, R32 ;  /* 0x000000b2bc20723c */ /* 0x000ff00000041820 */
[C---:B------:R-:W-:Y:S08]  /*a7b0*/  HMMA.16816.F32.BF16 R4, R196.reuse, R200, R4 ;  /* 0x000000c8c404723c */ /* 0x040ff00000041804 */
[C---:B------:R-:W-:Y:S08]  /*a7c0*/  HMMA.16816.F32.BF16 R8, R196.reuse, R202, R8 ;  /* 0x000000cac408723c */ /* 0x040ff00000041808 */
[C---:B-1----:R-:W-:Y:S08]  /*a7d0*/  HMMA.16816.F32.BF16 R12, R196.reuse, R164, R12 ;  /* 0x000000a4c40c723c */ /* 0x042ff0000004180c */
[C---:B------:R-:W-:Y:S01]  /*a7e0*/  HMMA.16816.F32.BF16 R16, R196.reuse, R166, R16 ;  /* 0x000000a6c410723c */ /* 0x040fe20000041810 */
[----:B------:R-:W1:Y:S07]  /*a7f0*/  LDSM.16.M88.4 R164, [R224+0x6800] ;  /* 0x00680000e0a4783b */ /* 0x000e6e0000000200 */
[C---:B---3--:R-:W-:Y:S07]  /*a800*/  HMMA.16816.F32.BF16 R20, R196.reuse, R180, R20 ;  /* 0x000000b4c414723c */ /* 0x048fee0000041814 */
[----:B------:R-:W-:Y:S01]  /*a810*/  IMAD.MOV.U32 R180, RZ, RZ, R194 ;  /* 0x000000ffffb47224 */ /* 0x000fe200078e00c2 */
        /* <DEDUP_REMOVED lines=25> */
[----:B------:R-:W-:Y:S01]  /*a9b0*/  FMUL.FTZ R18, R18, c[0x0][0x2ec] ;  /* 0x0000bb0012127a20 */ /* 0x000fe20000410000 */
[----:B------:R-:W1:Y:S01]  /*a9c0*/  MUFU.TANH R183, R8 ;  /* 0x0000000800b77308 */ /* 0x000e620000002400 */
[----:B------:R-:W-:Y:S09]  /*a9d0*/  FMUL.FTZ R19, R19, c[0x0][0x2ec] ;  /* 0x0000bb0013137a20 */ /* 0x000ff20000410000 */
[----:B------:R-:W1:Y:S01]  /*a9e0*/  MUFU.TANH R164, R9 ;  /* 0x0000000900a47308 */ /* 0x000e620000002400 */
[----:B---3--:R-:W3:Y:S09]  /*a9f0*/  LDSM.16.M88.4 R4, [R224+0x7000] ;  /* 0x00700000e004783b */ /* 0x008ef20000000200 */
[----:B------:R-:W1:Y:S10]  /*aa00*/  MUFU.TANH R184, R10 ;  /* 0x0000000a00b87308 */ /* 0x000e740000002400 */
[----:B------:R5:W1:Y:S10]  /*aa10*/  MUFU.TANH R185, R11 ;  /* 0x0000000b00b97308 */ /* 0x000a740000002400 */
[----:B------:R1:W1:Y:S10]  /*aa20*/  MUFU.TANH R175, R12 ;  /* 0x0000000c00af7308 */ /* 0x0002740000002400 */
[----:B------:R1:W1:Y:S01]  /*aa30*/  MUFU.TANH R174, R13 ;  /* 0x0000000d00ae7308 */ /* 0x0002620000002400 */
[----:B-----5:R-:W5:Y:S01]  /*aa40*/  LDSM.16.M88.4 R8, [R224+0x7800] ;  /* 0x00780000e008783b */ /* 0x020f620000000200 */
[----:B------:R-:W-:Y:S08]  /*aa50*/  DEPBAR.LE SB0, 0x0 ;  /* 0x000080000000791a */ /* 0x000ff00000000000 */
[----:B------:R-:W1:Y:S01]  /*aa60*/  MUFU.TANH R3, R3 ;  /* 0x0000000300037308 */ /* 0x000e620000002400 */
[----:B------:R-:W-:Y:S01]  /*aa70*/  BAR.SYNC.DEFER_BLOCKING 0x0 ;  /* 0x0000000000007b1d */ /* 0x000fe20000010000 */
[C---:B---3--:R-:W-:Y:S08]  /*aa80*/  HMMA.16816.F32.BF16 R20, R204.reuse, R4, R20 ;  /* 0x00000004cc14723c */ /* 0x048ff00000041814 */
[----:B------:R3:W2:Y:S01]  /*aa90*/  MUFU.TANH R171, R14 ;  /* 0x0000000e00ab7308 */ /* 0x0006a20000002400 */
[C---:B------:R-:W-:Y:S09]  /*aaa0*/  HMMA.16816.F32.BF16 R24, R204.reuse, R6, R24 ;  /* 0x00000006cc18723c */ /* 0x040ff20000041818 */
[----:B------:R3:W2:Y:S06]  /*aab0*/  MUFU.TANH R170, R15 ;  /* 0x0000000f00aa7308 */ /* 0x0006ac0000002400 */
[----:B-1----:R-:W-:Y:S02]  /*aac0*/  FMUL.FTZ R12, R21, c[0x0][0x2ec] ;  /* 0x0000bb00150c7a20 */ /* 0x002fe40000410000 */
[----:B------:R-:W-:Y:S02]  /*aad0*/  FMUL.FTZ R7, R22, c[0x0][0x2ec] ;  /* 0x0000bb0016077a20 */ /* 0x000fe40000410000 */
[----:B------:R3:W1:Y:S01]  /*aae0*/  MUFU.TANH R173, R16 ;  /* 0x0000001000ad7308 */ /* 0x0006620000002400 */
        /* <DEDUP_REMOVED lines=36> */
[----:B--2-4-:R-:W-:Y:S01]  /*ad30*/  ULDC.64 UR10, c[0x0][0x198] ;  /* 0x00006600000a7ab9 */ /* 0x014fe20000000a00 */
        /* <DEDUP_REMOVED lines=36> */
[----:B------:R-:W-:Y:S01]  /*af80*/  UISETP.GE.AND UP2, UPT, UR36, URZ, UPT ;  /* 0x0000003f2400728c */ /* 0x000fe2000bf46270 */
[----:B------:R-:W-:Y:S02]  /*af90*/  MOV R4, UR39 ;  /* 0x0000002700047c02 */ /* 0x000fe40008000f00 */
[----:B------:R-:W-:Y:S04]  /*afa0*/  LEA R10, P0, R10, UR30, 0x2 ;  /* 0x0000001e0a0a7c11 */ /* 0x000fe8000f8010ff */
[----:B------:R-:W2:Y:S01]  /*afb0*/  R2UR UR10, R10 ;  /* 0x000000000a0a73c2 */ /* 0x000ea200000e0000 */
[----:B------:R-:W-:Y:S01]  /*afc0*/  LEA.HI.X.SX32 R11, R4, UR31, 0x2, P0 ;  /* 0x0000001f040b7c11 */ /* 0x000fe200080f16ff */
[----:B------:R-:W-:Y:S04]  /*afd0*/  @UP4 UIADD3 UR37, UR37, 0x1, URZ ;  /* 0x0000000125254890 */ /* 0x000fe8000fffe03f */
[----:B------:R-:W-:Y:S02]  /*afe0*/  @!UP2 UIADD3 UR37, -UR37, URZ, URZ ;  /* 0x0000003f2525a290 */ /* 0x000fe4000fffe13f */
[----:B------:R-:W4:Y:S02]  /*aff0*/  R2UR UR11, R11 ;  /* 0x000000000b0b73c2 */ /* 0x000f2400000e0000 */
[----:B------:R-:W-:Y:S06]  /*b000*/  USEL UR37, UR13, UR37, !UP0 ;  /* 0x000000250d257287 */ /* 0x000fec000c000000 */
[----:B------:R-:W-:Y:S02]  /*b010*/  IMAD.U32 R6, RZ, RZ, UR37 ;  /* 0x00000025ff067e24 */ /* 0x000fe4000f8e00ff */
[----:B------:R-:W-:Y:S03]  /*b020*/  IMAD.U32 R5, RZ, RZ, UR37 ;  /* 0x00000025ff057e24 */ /* 0x000fe6000f8e00ff */
[----:B---3--:R-:W-:Y:S02]  /*b030*/  LEA R14, P1, R6, UR30, 0x2 ;  /* 0x0000001e060e7c11 */ /* 0x008fe4000f8210ff */
[----:B--2---:R-:W-:Y:S02]  /*b040*/  MOV R4, UR10 ;  /* 0x0000000a00047c02 */ /* 0x004fe40008000f00 */
[----:B------:R-:W2:Y:S01]  /*b050*/  R2UR UR34, R14 ;  /* 0x000000000e2273c2 */ /* 0x000ea200000e0000 */
[----:B------:R-:W-:Y:S01]  /*b060*/  LEA.HI.X.SX32 R15, R5, UR31, 0x2, P1 ;  /* 0x0000001f050f7c11 */ /* 0x000fe200088f16ff */
[----:B----4-:R-:W-:Y:S06]  /*b070*/  IMAD.U32 R5, RZ, RZ, UR11 ;  /* 0x0000000bff057e24 */ /* 0x010fec000f8e00ff */
[----:B------:R-:W3:Y:S01]  /*b080*/  R2UR UR35, R15 ;  /* 0x000000000f2373c2 */ /* 0x000ee200000e0000 */
[----:B------:R4:W5:Y:S01]  /*b090*/  LDG.E R4, [R4.64] ;  /* 0x0000002004047981 */ /* 0x000962000c1e1900 */
[----:B--2---:R-:W-:Y:S01]  /*b0a0*/  MOV R10, UR34 ;  /* 0x00000022000a7c02 */ /* 0x004fe20008000f00 */
[----:B------:R-:W-:Y:S04]  /*b0b0*/  UIADD3 UR34, UR39, -UR37, URZ ;  /* 0x8000002527227290 */ /* 0x000fe8000fffe03f */
[----:B------:R-:W-:Y:S01]  /*b0c0*/  UIMAD UR34, UR34, UR5, -0x40 ;  /* 0xffffffc0222274a4 */ /* 0x000fe2000f8e0205 */
[----:B---3--:R-:W-:Y:S03]  /*b0d0*/  IMAD.U32 R11, RZ, RZ, UR35 ;  /* 0x00000023ff0b7e24 */ /* 0x008fe6000f8e00ff */
[----:B------:R-:W-:Y:S02]  /*b0e0*/  USHF.R.S32.HI UR11, URZ, 0x1f, UR34 ;  /* 0x0000001f3f0b7899 */ /* 0x000fe40008011422 */
[----:B------:R-:W-:Y:S01]  /*b0f0*/  UIMAD UR10, UR9, UR34, URZ ;  /* 0x00000022090a72a4 */ /* 0x000fe2000f8e023f */
[----:B----4-:R2:W5:Y:S01]  /*b100*/  LDG.E R5, [R10.64] ;  /* 0x000000200a057981 */ /* 0x010562000c1e1900 */
[----:B------:R-:W-:Y:S02]  /*b110*/  UIMAD.WIDE.U32 UR34, UR8, UR34, URZ ;  /* 0x00000022082272a5 */ /* 0x000fe4000f8e003f */
[----:B------:R-:W-:Y:S03]  /*b120*/  UIMAD UR10, UR11, UR8, UR10 ;  /* 0x000000080b0a72a4 */ /* 0x000fe6000f8e020a */
[----:B------:R-:W-:Y:S02]  /*b130*/  UMOV UR11, UR9 ;  /* 0x00000009000b7c82 */ /* 0x000fe40008000000 */
[----:B------:R-:W-:Y:S01]  /*b140*/  UIADD3 UR10, UR35, UR10, URZ ;  /* 0x0000000a230a7290 */ /* 0x000fe2000fffe03f */
[----:B--2---:R-:W-:Y:S01]  /*b150*/  IMAD.U32 R10, RZ, RZ, UR34 ;  /* 0x00000022ff0a7e24 */ /* 0x004fe2000f8e00ff */
[----:B------:R-:W-:Y:S04]  /*b160*/  MOV R11, UR35 ;  /* 0x00000023000b7c02 */ /* 0x000fe80008000f00 */
[----:B------:R-:W-:Y:S01]  /*b170*/  IMAD.U32 R11, RZ, RZ, UR10 ;  /* 0x0000000aff0b7e24 */ /* 0x000fe2000f8e00ff */
[----:B------:R-:W-:Y:S01]  /*b180*/  UMOV UR10, UR8 ;  /* 0x00000008000a7c82 */ /* 0x000fe20008000000 */
[----:B-----5:R-:W-:Y:S04]  /*b190*/  IADD3 R5, -R4, R5, RZ ;  /* 0x0000000504057210 */ /* 0x020fe80007ffe1ff */
[----:B------:R-:W-:Y:S01]  /*b1a0*/  SHF.R.S32.HI R4, RZ, 0x1f, R5 ;  /* 0x0000001fff047819 */ /* 0x000fe20000011405 */
[C---:B------:R-:W-:Y:S04]  /*b1b0*/  IMAD.WIDE.U32 R10, R5.reuse, c[0x0][0x180], R10 ;  /* 0x00006000050a7a25 */ /* 0x040fe800078e000a */
[----:B------:R-:W-:Y:S04]  /*b1c0*/  IMAD R4, R4, c[0x0][0x180], RZ ;  /* 0x0000600004047a24 */ /* 0x000fe800078e02ff */
[----:B------:R-:W-:Y:S05]  /*b1d0*/  IMAD R4, R5, c[0x0][0x184], R4 ;  /* 0x0000610005047a24 */ /* 0x000fea00078e0204 */
[----:B------:R-:W-:Y:S02]  /*b1e0*/  IADD3 R4, R11, R4, RZ ;  /* 0x000000040b047210 */ /* 0x000fe40007ffe0ff */
.L_x_4077:
[----:B------:R2:W-:Y:S01]  /*b1f0*/  @P6 STS.128 [R242+0x8000], RZ ;  /* 0x008000fff2006388 */ /* 0x0005e20000000c00 */
[CC--:B------:R-:W-:Y:S01]  /*b200*/  LEA R22, P0, R10.reuse, R249.reuse, 0x1 ;  /* 0x000000f90a167211 */ /* 0x0c0fe200078008ff */
[----:B------:R-:W-:Y:S01]  /*b210*/  UMOV UR8, UR10 ;  /* 0x0000000a00087c82 */ /* 0x000fe20008000000 */
[C---:B------:R-:W-:Y:S01]  /*b220*/  IADD3 R8, P1, R10.reuse, UR25, RZ ;  /* 0x000000190a087c10 */ /* 0x040fe2000ff3e0ff */
[----:B------:R-:W-:Y:S01]  /*b230*/  UMOV UR9, UR11 ;  /* 0x0000000b00097c82 */ /* 0x000fe20008000000 */
[-C--:B---3--:R-:W-:Y:S02]  /*b240*/  LEA.HI.X R23, R10, R248.reuse, R4, 0x1, P0 ;  /* 0x000000f80a177211 */ /* 0x088fe400000f0c04 */
        /* <DEDUP_REMOVED lines=111> */
.L_x_4076:
[----:B--2-4-:R-:W-:Y:S01]  /*b940*/  MOV R25, UR26 ;  /* 0x0000001a00197c02 */ /* 0x014fe20008000f00 */
[----:B---3--:R-:W-:Y:S01]  /*b950*/  LDSM.16.MT88.4 R28, [R229+0x10000] ;  /* 0x01000000e51c783b */ /* 0x008fe20000004200 */
[----:B------:R-:W-:Y:S02]  /*b960*/  UIADD3 UR29, UR26, -0x1, URZ ;  /* 0xffffffff1a1d7890 */ /* 0x000fe4000fffe03f */
[----:B------:R-:W-:Y:S01]  /*b970*/  UMOV UR10, UR23 ;  /* 0x00000017000a7c82 */ /* 0x000fe20008000000 */
[----:B------:R-:W-:Y:S01]  /*b980*/  IMAD R25, R25, -0x40, R247 ;  /* 0xffffffc019197824 */ /* 0x000fe200078e02f7 */
[----:B------:R-:W-:Y:S04]  /*b990*/  UMOV UR11, UR22 ;  /* 0x00000016000b7c82 */ /* 0x000fe80008000000 */
[C---:B------:R-:W-:Y:S02]  /*b9a0*/  IADD3 R24, R25.reuse, 0x8, RZ ;  /* 0x0000000819187810 */ /* 0x040fe40007ffe0ff */
[----:B------:R-:W-:Y:S02]  /*b9b0*/  IADD3 R5, R25, -0x1, RZ ;  /* 0xffffffff19057810 */ /* 0x000fe40007ffe0ff */
[----:B------:R-:W-:Y:S02]  /*b9c0*/  ISETP.GE.AND P1, PT, R24, RZ, PT ;  /* 0x000000ff1800720c */ /* 0x000fe40003f26270 */
[----:B------:R-:W-:Y:S02]  /*b9d0*/  ISETP.GE.AND P0, PT, R5, RZ, PT ;  /* 0x000000ff0500720c */ /* 0x000fe40003f06270 */
[C---:B------:R-:W-:Y:S02]  /*b9e0*/  IADD3 R23, R25.reuse, -0x8, RZ ;  /* 0xfffffff819177810 */ /* 0x040fe40007ffe0ff */
[C---:B------:R-:W-:Y:S02]  /*b9f0*/  IADD3 R10, R25.reuse, 0x7, RZ ;  /* 0x00000007190a7810 */ /* 0x040fe40007ffe0ff */
[C---:B------:R-:W-:Y:S02]  /*ba00*/  IADD3 R22, R25.reuse, -0x9, RZ ;  /* 0xfffffff719167810 */ /* 0x040fe40007ffe0ff */
[C---:B------:R-:W-:Y:S02]  /*ba10*/  IADD3 R21, R25.reuse, -0x10, RZ ;  /* 0xfffffff019157810 */ /* 0x040fe40007ffe0ff */
[C---:B------:R-:W-:Y:S02]  /*ba20*/  IADD3 R20, R25.reuse, -0x11, RZ ;  /* 0xffffffef19147810 */ /* 0x040fe40007ffe0ff */
[C---:B------:R-:W-:Y:S02]  /*ba30*/  @!P1 IADD3 R24, -R25.reuse, -0x8, RZ ;  /* 0xfffffff819189810 */ /* 0x040fe40007ffe1ff */
[----:B------:R-:W-:Y:S02]  /*ba40*/  ISETP.GE.AND P1, PT, R10, RZ, PT ;  /* 0x000000ff0a00720c */ /* 0x000fe40003f26270 */
[----:B------:R-:W-:Y:S02]  /*ba50*/  @!P0 IADD3 R5, -R25, 0x1, RZ ;  /* 0x0000000119058810 */ /* 0x000fe40007ffe1ff */
[----:B------:R-:W-:Y:S01]  /*ba60*/  ISETP.GE.AND P0, PT, R23, RZ, PT ;  /* 0x000000ff1700720c */ /* 0x000fe20003f06270 */
[----:B------:R-:W-:Y:S01]  /*ba70*/  I2F R24, R24 ;  /* 0x0000001800187306 */ /* 0x000fe20000201400 */
[C---:B------:R-:W-:Y:S02]  /*ba80*/  IADD3 R204, R25.reuse, -0x18, RZ ;  /* 0xffffffe819cc7810 */ /* 0x040fe40007ffe0ff */
[C---:B------:R-:W-:Y:S02]  /*ba90*/  IADD3 R17, R25.reuse, -0x19, RZ ;  /* 0xffffffe719117810 */ /* 0x040fe40007ffe0ff */
[C---:B------:R-:W-:Y:S02]  /*baa0*/  IADD3 R16, R25.reuse, -0x20, RZ ;  /* 0xffffffe019107810 */ /* 0x040fe40007ffe0ff */
[----:B------:R-:W-:Y:S02]  /*bab0*/  IABS R6, R25 ;  /* 0x0000001900067213 */ /* 0x000fe40000000000 */
[C---:B------:R-:W-:Y:S01]  /*bac0*/  @!P1 IADD3 R10, -R25.reuse, -0x7, RZ ;  /* 0xfffffff9190a9810 */ /* 0x040fe20007ffe1ff */
[----:B------:R-:W-:Y:S01]  /*bad0*/  I2F R5, R5 ;  /* 0x0000000500057306 */ /* 0x000fe20000201400 */
[----:B------:R-:W-:Y:S02]  /*bae0*/  ISETP.GE.AND P1, PT, R22, RZ, PT ;  /* 0x000000ff1600720c */ /* 0x000fe40003f26270 */
[----:B------:R-:W-:Y:S02]  /*baf0*/  @!P0 IADD3 R23, -R25, 0x8, RZ ;  /* 0x0000000819178810 */ /* 0x000fe40007ffe1ff */
[----:B------:R-:W-:Y:S02]  /*bb00*/  ISETP.GE.AND P0, PT, R21, RZ, PT ;  /* 0x000000ff1500720c */ /* 0x000fe40003f06270 */
[C---:B------:R-:W-:Y:S02]  /*bb10*/  IADD3 R15, R25.reuse, -0x21, RZ ;  /* 0xffffffdf190f7810 */ /* 0x040fe40007ffe0ff */
[C---:B------:R-:W-:Y:S01]  /*bb20*/  IADD3 R14, R25.reuse, -0x28, RZ ;  /* 0xffffffd8190e7810 */ /* 0x040fe20007ffe0ff */
[----:B------:R-:W-:Y:S01]  /*bb30*/  I2F R6, R6 ;  /* 0x0000000600067306 */ /* 0x000fe20000201400 */
[C---:B------:R-:W-:Y:S02]  /*bb40*/  IADD3 R26, R25.reuse, -0x30, RZ ;  /* 0xffffffd0191a7810 */ /* 0x040fe40007ffe0ff */
[C---:B------:R-:W-:Y:S02]  /*bb50*/  IADD3 R11, R25.reuse, -0x29, RZ ;  /* 0xffffffd7190b7810 */ /* 0x040fe40007ffe0ff */
[C---:B------:R-:W-:Y:S02]  /*bb60*/  @!P1 IADD3 R22, -R25.reuse, 0x9, RZ ;  /* 0x0000000919169810 */ /* 0x040fe40007ffe1ff */
[----:B------:R-:W-:Y:S02]  /*bb70*/  ISETP.GE.AND P1, PT, R20, RZ, PT ;  /* 0x000000ff1400720c */ /* 0x000fe40003f26270 */
[C---:B------:R-:W-:Y:S01]  /*bb80*/  @!P0 IADD3 R21, -R25.reuse, 0x10, RZ ;  /* 0x0000001019158810 */ /* 0x040fe20007ffe1ff */
[----:B------:R-:W-:Y:S01]  /*bb90*/  I2F R23, R23 ;  /* 0x0000001700177306 */ /* 0x000fe20000201400 */
[----:B------:R-:W-:Y:S02]  /*bba0*/  ISETP.GE.AND P0, PT, R204, RZ, PT ;  /* 0x000000ffcc00720c */ /* 0x000fe40003f06270 */
[C---:B------:R-:W-:Y:S02]  /*bbb0*/  IADD3 R19, R25.reuse, -0x38, RZ ;  /* 0xffffffc819137810 */ /* 0x040fe40007ffe0ff */
[C---:B------:R-:W-:Y:S02]  /*bbc0*/  IADD3 R18, R25.reuse, -0x39, RZ ;  /* 0xffffffc719127810 */ /* 0x040fe40007ffe0ff */
[C---:B------:R-:W-:Y:S02]  /*bbd0*/  IADD3 R4, R25.reuse, -0x31, RZ ;  /* 0xffffffcf19047810 */ /* 0x040fe40007ffe0ff */
[----:B------:R-:W-:Y:S01]  /*bbe0*/  ISETP.GE.AND P3, PT, R26, RZ, PT ;  /* 0x000000ff1a00720c */ /* 0x000fe20003f66270 */
[----:B------:R-:W-:Y:S01]  /*bbf0*/  I2F R22, R22 ;  /* 0x0000001600167306 */ /* 0x000fe20000201400 */
[----:B------:R-:W-:Y:S02]  /*bc00*/  @!P1 IADD3 R20, -R25, 0x11, RZ ;  /* 0x0000001119149810 */ /* 0x000fe40007ffe1ff */
[----:B------:R-:W-:Y:S02]  /*bc10*/  ISETP.GE.AND P1, PT, R17, RZ, PT ;  /* 0x000000ff1100720c */ /* 0x000fe40003f26270 */
[----:B------:R-:W-:Y:S02]  /*bc20*/  @!P0 IADD3 R204, -R25, 0x18, RZ ;  /* 0x0000001819cc8810 */ /* 0x000fe40007ffe1ff */
[----:B------:R-:W-:Y:S02]  /*bc30*/  ISETP.GE.AND P0, PT, R16, RZ, PT ;  /* 0x000000ff1000720c */ /* 0x000fe40003f06270 */
[----:B------:R-:W-:Y:S01]  /*bc40*/  ISETP.GE.AND P4, PT, R11, RZ, PT ;  /* 0x000000ff0b00720c */ /* 0x000fe20003f86270 */
[----:B------:R-:W-:Y:S01]  /*bc50*/  I2F R10, R10 ;  /* 0x0000000a000a7306 */ /* 0x000fe20000201400 */
[----:B------:R-:W-:Y:S02]  /*bc60*/  ISETP.GE.AND P2, PT, R4, RZ, PT ;  /* 0x000000ff0400720c */ /* 0x000fe40003f46270 */
[C---:B------:R-:W-:Y:S03]  /*bc70*/  @!P3 IADD3 R26, -R25.reuse, 0x30, RZ ;  /* 0x00000030191ab810 */ /* 0x040fe60007ffe1ff */
[----:B------:R-:W-:Y:S02]  /*bc80*/  @!P1 IADD3 R17, -R25, 0x19, RZ ;  /* 0x0000001919119810 */ /* 0x000fe40007ffe1ff */
[----:B------:R-:W-:Y:S02]  /*bc90*/  ISETP.GE.AND P1, PT, R15, RZ, PT ;  /* 0x000000ff0f00720c */ /* 0x000fe40003f26270 */
[C---:B------:R-:W-:Y:S01]  /*bca0*/  @!P0 IADD3 R16, -R25.reuse, 0x20, RZ ;  /* 0x0000002019108810 */ /* 0x040fe20007ffe1ff */
[----:B------:R-:W-:Y:S01]  /*bcb0*/  I2F R21, R21 ;  /* 0x0000001500157306 */ /* 0x000fe20000201400 */
[----:B------:R-:W-:Y:S02]  /*bcc0*/  ISETP.GE.AND P0, PT, R14, RZ, PT ;  /* 0x000000ff0e00720c */ /* 0x000fe40003f06270 */
[C---:B------:R-:W-:Y:S02]  /*bcd0*/  @!P4 IADD3 R11, -R25.reuse, 0x29, RZ ;  /* 0x00000029190bc810 */ /* 0x040fe40007ffe1ff */
[C---:B------:R-:W-:Y:S05]  /*bce0*/  @!P2 IADD3 R4, -R25.reuse, 0x31, RZ ;  /* 0x000000311904a810 */ /* 0x040fea0007ffe1ff */
[----:B------:R-:W-:Y:S01]  /*bcf0*/  I2F R20, R20 ;  /* 0x0000001400147306 */ /* 0x000fe20000201400 */
[----:B------:R-:W-:Y:S02]  /*bd00*/  @!P1 IADD3 R15, -R25, 0x21, RZ ;  /* 0x00000021190f9810 */ /* 0x000fe40007ffe1ff */
[----:B------:R-:W-:Y:S02]  /*bd10*/  ISETP.GE.AND P1, PT, R19, RZ, PT ;  /* 0x000000ff1300720c */ /* 0x000fe40003f26270 */
[C---:B------:R-:W-:Y:S02]  /*bd20*/  @!P0 IADD3 R14, -R25.reuse, 0x28, RZ ;  /* 0x00000028190e8810 */ /* 0x040fe40007ffe1ff */
[----:B------:R-:W-:Y:S03]  /*bd30*/  ISETP.GE.AND P0, PT, R18, RZ, PT ;  /* 0x000000ff1200720c */ /* 0x000fe60003f06270 */
[----:B------:R-:W-:Y:S06]  /*bd40*/  I2F R204, R204 ;  /* 0x000000cc00cc7306 */ /* 0x000fec0000201400 */
[C---:B------:R-:W-:Y:S04]  /*bd50*/  @!P1 IADD3 R19, -R25.reuse, 0x38, RZ ;  /* 0x0000003819139810 */ /* 0x040fe80007ffe1ff */
[----:B------:R-:W-:Y:S01]  /*bd60*/  I2F R17, R17 ;  /* 0x0000001100117306 */ /* 0x000fe20000201400 */
[----:B------:R-:W-:Y:S09]  /*bd70*/  @!P0 IADD3 R18, -R25, 0x39, RZ ;  /* 0x0000003919128810 */ /* 0x000ff20007ffe1ff */
[----:B------:R-:W-:Y:S10]  /*bd80*/  I2F R16, R16 ;  /* 0x0000001000107306 */ /* 0x000ff40000201400 */
[----:B------:R-:W-:Y:S10]  /*bd90*/  I2F R15, R15 ;  /* 0x0000000f000f7306 */ /* 0x000ff40000201400 */
[----:B------:R-:W-:Y:S10]  /*bda0*/  I2F R14, R14 ;  /* 0x0000000e000e7306 */ /* 0x000ff40000201400 */
[----:B------:R-:W-:Y:S10]  /*bdb0*/  I2F R11, R11 ;  /* 0x0000000b000b7306 */ /* 0x000ff40000201400 */
[----:B------:R-:W-:Y:S10]  /*bdc0*/  I2F R4, R4 ;  /* 0x0000000400047306 */ /* 0x000ff40000201400 */
[----:B------:R-:W-:Y:S10]  /*bdd0*/  I2F R19, R19 ;  /* 0x0000001300137306 */ /* 0x000ff40000201400 */
[----:B------:R-:W2:Y:S02]  /*bde0*/  I2F R18, R18 ;  /* 0x0000001200127306 */ /* 0x000ea40000201400 */
[----:B-12---:R-:W-:Y:S02]  /*bdf0*/  FFMA.FTZ R179, R18, -UR4, R179 ;  /* 0x8000000412b37c23 */ /* 0x006fe400080100b3 */
[----:B------:R-:W-:Y:S02]  /*be00*/  FFMA.FTZ R8, R6, -UR4, R3 ;  /* 0x8000000406087c23 */ /* 0x000fe40008010003 */
[----:B------:R-:W-:Y:S04]  /*be10*/  FFMA.FTZ R177, R5, -UR4, R177 ;  /* 0x8000000405b17c23 */ /* 0x000fe800080100b1 */
[----:B------:R-:W1:Y:S01]  /*be20*/  I2F R3, R26 ;  /* 0x0000001a00037306 */ /* 0x000e620000201400 */
        /* <DEDUP_REMOVED lines=39> */
[----:B-1----:R-:W-:Y:S01]  /*c0a0*/  FFMA.FTZ R192, R3, -UR4, R192 ;  /* 0x8000000403c07c23 */ /* 0x002fe200080100c0 */
        /* <DEDUP_REMOVED lines=20> */
[----:B------:R-:W-:Y:S03]  /*c1f0*/  FMNMX.FTZ R3, R166, R3, !PT ;  /* 0x00000003a6037209 */ /* 0x000fe60007810000 */
[----:B------:R-:W1:Y:S01]  /*c200*/  SHFL.BFLY PT, R9, R7, 0x2, 0x1f ;  /* 0x0c401f0007097f89 */ /* 0x000e6200000e0000 */
[----:B------:R-:W-:Y:S07]  /*c210*/  FMNMX.FTZ R3, R165, R3, !PT ;  /* 0x00000003a5037209 */ /* 0x000fee0007810000 */
[----:B------:R-:W2:Y:S08]  /*c220*/  SHFL.BFLY PT, R4, R3, 0x2, 0x1f ;  /* 0x0c401f0003047f89 */ /* 0x000eb000000e0000 */
[----:B------:R-:W-:Y:S01]  /*c230*/  LDSM.16.MT88.4 R20, [R230+0x10000] ;  /* 0x01000000e614783b */ /* 0x000fe20000004200 */
[----:B-1----:R-:W-:Y:S07]  /*c240*/  FMNMX.FTZ R7, R7, R9, !PT ;  /* 0x0000000907077209 */ /* 0x002fee0007810000 */
[----:B------:R-:W1:Y:S01]  /*c250*/  SHFL.BFLY PT, R164, R7, 0x1, 0x1f ;  /* 0x0c201f0007a47f89 */ /* 0x000e6200000e0000 */
[----:B--2---:R-:W-:Y:S07]  /*c260*/  FMNMX.FTZ R4, R3, R4, !PT ;  /* 0x0000000403047209 */ /* 0x004fee0007810000 */
[----:B------:R-:W2:Y:S01]  /*c270*/  SHFL.BFLY PT, R3, R4, 0x1, 0x1f ;  /* 0x0c201f0004037f89 */ /* 0x000ea200000e0000 */
[----:B-1----:R-:W-:Y:S04]  /*c280*/  FMNMX.FTZ R164, R7, R164, !PT ;  /* 0x000000a407a47209 */ /* 0x002fe80007810000 */
[C---:B------:R-:W-:Y:S01]  /*c290*/  FSETP.NEU.FTZ.AND P0, PT, R164.reuse, -INF , PT ;  /* 0xff800000a400780b */ /* 0x040fe20003f1d000 */
[C---:B------:R-:W-:Y:S02]  /*c2a0*/  FMUL.FTZ R191, R164.reuse, c[0x0][0x23c] ;  /* 0x00008f00a4bf7a20 */ /* 0x040fe40000410000 */
[----:B------:R-:W-:Y:S01]  /*c2b0*/  FADD.FTZ R2, -R164, R2 ;  /* 0x00000002a4027221 */ /* 0x000fe20000010100 */
[----:B--2---:R-:W-:Y:S02]  /*c2c0*/  FMNMX.FTZ R3, R4, R3, !PT ;  /* 0x0000000304037209 */ /* 0x004fe40007810000 */
[----:B------:R-:W-:Y:S01]  /*c2d0*/  FSEL R191, R191, RZ, P0 ;  /* 0x000000ffbfbf7208 */ /* 0x000fe20000000000 */
[----:B------:R-:W-:Y:S01]  /*c2e0*/  FMUL.FTZ R2, R2, c[0x0][0x23c] ;  /* 0x00008f0002027a20 */ /* 0x000fe20000410000 */
[C---:B------:R-:W-:Y:S01]  /*c2f0*/  FSETP.NEU.FTZ.AND P0, PT, R3.reuse, -INF , PT ;  /* 0xff8000000300780b */ /* 0x040fe20003f1d000 */
[----:B------:R-:W-:Y:S02]  /*c300*/  FADD.FTZ R0, -R3, R0 ;  /* 0x0000000003007221 */ /* 0x000fe40000010100 */
[--C-:B------:R-:W-:Y:S02]  /*c310*/  FFMA.FTZ R186, R177, c[0x0][0x23c], -R191.reuse ;  /* 0x00008f00b1ba7a23 */ /* 0x100fe400000108bf */
[----:B------:R-:W-:Y:S01]  /*c320*/  FMUL.FTZ R177, R3, c[0x0][0x23c] ;  /* 0x00008f0003b17a20 */ /* 0x000fe20000410000 */
[----:B------:R-:W1:Y:S01]  /*c330*/  MUFU.EX2 R2, R2 ;  /* 0x0000000200027308 */ /* 0x000e620000000800 */
[--C-:B------:R-:W-:Y:S02]  /*c340*/  FFMA.FTZ R188, R8, c[0x0][0x23c], -R191.reuse ;  /* 0x00008f0008bc7a23 */ /* 0x100fe400000108bf */
[--C-:B------:R-:W-:Y:S01]  /*c350*/  FFMA.FTZ R185, R183, c[0x0][0x23c], -R191.reuse ;  /* 0x00008f00b7b97a23 */ /* 0x100fe200000108bf */
[----:B------:R-:W-:Y:S01]  /*c360*/  FSEL R177, R177, RZ, P0 ;  /* 0x000000ffb1b17208 */ /* 0x000fe20000000000 */
[----:B------:R-:W-:Y:S01]  /*c370*/  FFMA.FTZ R184, R10, c[0x0][0x23c], -R191 ;  /* 0x00008f000ab87a23 */ /* 0x000fe200000108bf */
[----:B------:R-:W-:Y:S01]  /*c380*/  ISETP.LT.AND P0, PT, RZ, UR26, PT ;  /* 0x0000001aff007c0c */ /* 0x000fe2000bf01270 */
[----:B------:R-:W-:Y:S01]  /*c390*/  FMUL.FTZ R0, R0, c[0x0][0x23c] ;  /* 0x00008f0000007a20 */ /* 0x000fe20000410000 */
[----:B------:R-:W-:Y:S01]  /*c3a0*/  UMOV UR26, UR29 ;  /* 0x0000001d001a7c82 */ /* 0x000fe20008000000 */
[--C-:B------:R-:W-:Y:S01]  /*c3b0*/  FFMA.FTZ R187, R181, c[0x0][0x23c], -R177.reuse ;  /* 0x00008f00b5bb7a23 */ /* 0x100fe200000108b1 */
[----:B------:R-:W-:Y:S01]  /*c3c0*/  MUFU.EX2 R188, R188 ;  /* 0x000000bc00bc7308 */ /* 0x000fe20000000800 */
[--C-:B------:R-:W-:Y:S02]  /*c3d0*/  FFMA.FTZ R183, R182, c[0x0][0x23c], -R177.reuse ;  /* 0x00008f00b6b77a23 */ /* 0x100fe400000108b1 */
[--C-:B------:R-:W-:Y:S02]  /*c3e0*/  FFMA.FTZ R182, R6, c[0x0][0x23c], -R177.reuse ;  /* 0x00008f0006b67a23 */ /* 0x100fe400000108b1 */
[----:B------:R-:W-:Y:S02]  /*c3f0*/  FFMA.FTZ R181, R5, c[0x0][0x23c], -R177 ;  /* 0x00008f0005b57a23 */ /* 0x000fe400000108b1 */
[--C-:B------:R-:W-:Y:S02]  /*c400*/  FFMA.FTZ R193, R175, c[0x0][0x23c], -R191.reuse ;  /* 0x00008f00afc17a23 */ /* 0x100fe400000108bf */
[--C-:B------:R-:W-:Y:S01]  /*c410*/  FFMA.FTZ R194, R174, c[0x0][0x23c], -R191.reuse ;  /* 0x00008f00aec27a23 */ /* 0x100fe200000108bf */
[----:B------:R-:W2:Y:S01]  /*c420*/  MUFU.EX2 R0, R0 ;  /* 0x0000000000007308 */ /* 0x000ea20000000800 */
[--C-:B------:R-:W-:Y:S02]  /*c430*/  FFMA.FTZ R195, R173, c[0x0][0x23c], -R191.reuse ;  /* 0x00008f00adc37a23 */ /* 0x100fe400000108bf */
[----:B------:R-:W-:Y:S02]  /*c440*/  FFMA.FTZ R196, R172, c[0x0][0x23c], -R191 ;  /* 0x00008f00acc47a23 */ /* 0x000fe400000108bf */
[C---:B-1----:R-:W-:Y:S01]  /*c450*/  FMUL.FTZ R4, R2.reuse, R160 ;  /* 0x000000a002047220 */ /* 0x042fe20000410000 */
[----:B------:R-:W-:Y:S01]  /*c460*/  LDSM.16.MT88.4 R172, [R232+0x14800] ;  /* 0x01480000e8ac783b */ /* 0x000fe20000004200 */
        /* <DEDUP_REMOVED lines=10> */
[----:B------:R-:W-:Y:S02]  /*c510*/  FMUL.FTZ R33, R2, R133 ;  /* 0x0000008502217220 */ /* 0x000fe40000410000 */
[C---:B--2---:R-:W-:Y:S02]  /*c520*/  FMUL.FTZ R6, R0.reuse, R162 ;  /* 0x000000a200067220 */ /* 0x044fe40000410000 */
[C---:B------:R-:W-:Y:S02]  /*c530*/  FMUL.FTZ R7, R0.reuse, R163 ;  /* 0x000000a300077220 */ /* 0x040fe40000410000 */
[C---:B------:R-:W-:Y:S01]  /*c540*/  FMUL.FTZ R10, R0.reuse, R158 ;  /* 0x0000009e000a7220 */ /* 0x040fe20000410000 */
[----:B------:R-:W2:Y:S01]  /*c550*/  MUFU.EX2 R184, R184 ;  /* 0x000000b800b87308 */ /* 0x000ea20000000800 */
[C---:B------:R-:W-:Y:S02]  /*c560*/  FMUL.FTZ R11, R0.reuse, R159 ;  /* 0x0000009f000b7220 */ /* 0x040fe40000410000 */
[----:B------:R-:W-:Y:S01]  /*c570*/  FMUL.FTZ R18, R0, R150 ;  /* 0x0000009600127220 */ /* 0x000fe20000410000 */
[----:B-1----:R-:W-:Y:S01]  /*c580*/  F2FP.BF16.PACK_AB R160, R186, R188 ;  /* 0x000000bcbaa0723e */ /* 0x002fe200000010ff */
[C---:B------:R-:W-:Y:S01]  /*c590*/  FMUL.FTZ R19, R0.reuse, R151 ;  /* 0x0000009700137220 */ /* 0x040fe20000410000 */
[----:B------:R-:W-:Y:S01]  /*c5a0*/  LDSM.16.MT88.4 R156, [R230+0x12800] ;  /* 0x01280000e69c783b */ /* 0x000fe20000004200 */
[C---:B------:R-:W-:Y:S02]  /*c5b0*/  FMUL.FTZ R26, R0.reuse, R142 ;  /* 0x0000008e001a7220 */ /* 0x040fe40000410000 */
[C---:B------:R-:W-:Y:S01]  /*c5c0*/  FMUL.FTZ R27, R0.reuse, R143 ;  /* 0x0000008f001b7220 */ /* 0x040fe20000410000 */
[----:B------:R-:W-:Y:S01]  /*c5d0*/  MUFU.EX2 R187, R187 ;  /* 0x000000bb00bb7308 */ /* 0x000fe20000000800 */
[C---:B------:R-:W-:Y:S02]  /*c5e0*/  FMUL.FTZ R34, R0.reuse, R134 ;  /* 0x0000008600227220 */ /* 0x040fe40000410000 */
[----:B------:R-:W-:Y:S01]  /*c5f0*/  FMUL.FTZ R35, R0, R135 ;  /* 0x0000008700237220 */ /* 0x000fe20000410000 */
[----:B------:R-:W-:Y:S01]  /*c600*/  LDSM.16.MT88.4 R140, [R228+0x12000] ;  /* 0x01200000e48c783b */ /* 0x000fe20000004200 */
[--C-:B------:R-:W-:Y:S02]  /*c610*/  FFMA.FTZ R198, R171, c[0x0][0x23c], -R177.reuse ;  /* 0x00008f00abc67a23 */ /* 0x100fe400000108b1 */
[--C-:B------:R-:W-:Y:S02]  /*c620*/  FFMA.FTZ R197, R170, c[0x0][0x23c], -R177.reuse ;  /* 0x00008f00aac57a23 */ /* 0x100fe400000108b1 */
[--C-:B------:R-:W-:Y:S01]  /*c630*/  FFMA.FTZ R199, R169, c[0x0][0x23c], -R177.reuse ;  /* 0x00008f00a9c77a23 */ /* 0x100fe200000108b1 */
[----:B------:R-:W1:Y:S01]  /*c640*/  MUFU.EX2 R183, R183 ;  /* 0x000000b700b77308 */ /* 0x000e620000000800 */
[--C-:B------:R-:W-:Y:S01]  /*c650*/  FFMA.FTZ R200, R168, c[0x0][0x23c], -R177.reuse ;  /* 0x00008f00a8c87a23 */ /* 0x100fe200000108b1 */
[----:B------:R-:W-:Y:S01]  /*c660*/  LDSM.16.MT88.4 R132, [R229+0x12000] ;  /* 0x01200000e584783b */ /* 0x000fe20000004200 */
[--C-:B------:R-:W-:Y:S01]  /*c670*/  FFMA.FTZ R209, R178, c[0x0][0x23c], -R177.reuse ;  /* 0x00008f00b2d17a23 */ /* 0x100fe200000108b1 */
[----:B--2---:R-:W-:Y:S01]  /*c680*/  F2FP.BF16.PACK_AB R162, R184, R185 ;  /* 0x000000b9b8a2723e */ /* 0x004fe200000010ff */
[----:B------:R-:W-:Y:S02]  /*c690*/  FFMA.FTZ R210, R176, c[0x0][0x23c], -R177 ;  /* 0x00008f00b0d27a23 */ /* 0x000fe400000108b1 */
[C---:B------:R-:W-:Y:S02]  /*c6a0*/  FMUL.FTZ R36, R2.reuse, R36 ;  /* 0x0000002402247220 */ /* 0x040fe40000410000 */
        /* <DEDUP_REMOVED lines=43> */
[----:B------:R-:W3:Y:S01]  /*c960*/  MUFU.EX2 R197, R197 ;  /* 0x000000c500c57308 */ /* 0x000ee20000000800 */
        /* <DEDUP_REMOVED lines=115> */
[----:B------:R-:W-:Y:S02]  /*d0a0*/  FMUL.FTZ R125, R2, R125 ;  /* 0x0000007d027d7220 */ /* 0x000fe40000410000 */
[C---:B------:R-:W-:Y:S01]  /*d0b0*/  FMUL.FTZ R126, R0.reuse, R126 ;  /* 0x0000007e007e7220 */ /* 0x040fe20000410000 */
[C---:B------:R-:W-:Y:S01]  /*d0c0*/  HMMA.16816.F32.BF16 R120, R160.reuse, R138, R120 ;  /* 0x0000008aa078723c */ /* 0x040fe20000041878 */
[----:B------:R-:W1:Y:S02]  /*d0d0*/  LDSM.16.MT88.4 R136, [R230+0x10800] ;  /* 0x01080000e688783b */ /* 0x000e640000004200 */
[----:B------:R-:W-:Y:S02]  /*d0e0*/  FMUL.FTZ R127, R0, R127 ;  /* 0x0000007f007f7220 */ /* 0x000fe40000410000 */
[C---:B------:R-:W-:Y:S02]  /*d0f0*/  FMUL.FTZ R128, R2.reuse, R128 ;  /* 0x0000008002807220 */ /* 0x040fe40000410000 */
[----:B------:R-:W-:Y:S02]  /*d100*/  FMUL.FTZ R129, R2, R129 ;  /* 0x0000008102817220 */ /* 0x000fe40000410000 */
[C---:B------:R-:W-:Y:S01]  /*d110*/  FMUL.FTZ R130, R0.reuse, R130 ;  /* 0x0000008200827220 */ /* 0x040fe20000410000 */
[C---:B--2---:R-:W-:Y:S03]  /*d120*/  HMMA.16816.F32.BF16 R124, R160.reuse, R132, R124 ;  /* 0x00000084a07c723c */ /* 0x044fe6000004187c */
[----:B------:R-:W-:Y:S02]  /*d130*/  FMUL.FTZ R131, R0, R131 ;  /* 0x0000008300837220 */ /* 0x000fe40000410000 */
[--C-:B------:R-:W-:Y:S02]  /*d140*/  FFMA.FTZ R208, R208, c[0x0][0x23c], -R191.reuse ;  /* 0x00008f00d0d07a23 */ /* 0x100fe400000108bf */
[----:B------:R-:W-:Y:S01]  /*d150*/  F2FP.BF16.PACK_AB R132, R194, R193 ;  /* 0x000000c1c284723e */ /* 0x000fe200000010ff */
[--C-:B------:R-:W-:Y:S01]  /*d160*/  FFMA.FTZ R207, R207, c[0x0][0x23c], -R191.reuse ;  /* 0x00008f00cfcf7a23 */ /* 0x100fe200000108bf */
[----:B---3--:R-:W-:Y:S01]  /*d170*/  F2FP.BF16.PACK_AB R133, R197, R198 ;  /* 0x000000c6c585723e */ /* 0x008fe200000010ff */
[----:B------:R-:W-:Y:S01]  /*d180*/  HMMA.16816.F32.BF16 R128, R160, R134, R128 ;  /* 0x00000086a080723c */ /* 0x000fe20000041880 */
[----:B------:R-:W2:Y:S01]  /*d190*/  LDSM.16.MT88.4 R160, [R229+0x12800] ;  /* 0x01280000e5a0783b */ /* 0x000ea20000004200 */
[----:B------:R-:W-:Y:S01]  /*d1a0*/  MUFU.EX2 R208, R208 ;  /* 0x000000d000d07308 */ /* 0x000fe20000000800 */
[--C-:B------:R-:W-:Y:S02]  /*d1b0*/  FFMA.FTZ R206, R206, c[0x0][0x23c], -R191.reuse ;  /* 0x00008f00cece7a23 */ /* 0x100fe400000108bf */
[----:B------:R-:W-:Y:S02]  /*d1c0*/  FFMA.FTZ R205, R205, c[0x0][0x23c], -R191 ;  /* 0x00008f00cdcd7a23 */ /* 0x000fe400000108bf */
[----:B------:R-:W-:Y:S01]  /*d1d0*/  F2FP.BF16.PACK_AB R134, R196, R195 ;  /* 0x000000c3c486723e */ /* 0x000fe200000010ff */
[--C-:B------:R-:W-:Y:S01]  /*d1e0*/  FFMA.FTZ R204, R204, c[0x0][0x23c], -R177.reuse ;  /* 0x00008f00cccc7a23 */ /* 0x100fe200000108b1 */
[----:B-----5:R-:W-:Y:S03]  /*d1f0*/  F2FP.BF16.PACK_AB R135, R200, R199 ;  /* 0x000000c7c887723e */ /* 0x020fe600000010ff */
[--C-:B------:R-:W-:Y:S01]  /*d200*/  FFMA.FTZ R203, R203, c[0x0][0x23c], -R177.reuse ;  /* 0x00008f00cbcb7a23 */ /* 0x100fe200000108b1 */
[----:B------:R-:W-:Y:S01]  /*d210*/  MUFU.EX2 R207, R207 ;  /* 0x000000cf00cf7308 */ /* 0x000fe20000000800 */
[--C-:B------:R-:W-:Y:S02]  /*d220*/  FFMA.FTZ R202, R202, c[0x0][0x23c], -R177.reuse ;  /* 0x00008f00caca7a23 */ /* 0x100fe400000108b1 */
[C---:B----4-:R-:W-:Y:S05]  /*d230*/  HMMA.16816.F32.BF16 R4, R132.reuse, R140, R4 ;  /* 0x0000008c8404723c */ /* 0x050fea0000041804 */
[----:B------:R-:W-:Y:S02]  /*d240*/  FFMA.FTZ R201, R201, c[0x0][0x23c], -R177 ;  /* 0x00008f00c9c97a23 */ /* 0x000fe400000108b1 */
[--C-:B------:R-:W-:Y:S01]  /*d250*/  FFMA.FTZ R192, R192, c[0x0][0x23c], -R191.reuse ;  /* 0x00008f00c0c07a23 */ /* 0x100fe200000108bf */
[C---:B------:R-:W-:Y:S01]  /*d260*/  HMMA.16816.F32.BF16 R8, R132.reuse, R142, R8 ;  /* 0x0000008e8408723c */ /* 0x040fe20000041808 */
[----:B------:R-:W3:Y:S01]  /*d270*/  LDSM.16.MT88.4 R140, [R230+0x14800] ;  /* 0x01480000e68c783b */ /* 0x000ee20000004200 */
[----:B------:R-:W-:Y:S02]  /*d280*/  MUFU.EX2 R206, R206 ;  /* 0x000000ce00ce7308 */ /* 0x000fe40000000800 */
[--C-:B------:R-:W-:Y:S02]  /*d290*/  FFMA.FTZ R190, R190, c[0x0][0x23c], -R191.reuse ;  /* 0x00008f00bebe7a23 */ /* 0x100fe400000108bf */
[--C-:B------:R-:W-:Y:S02]  /*d2a0*/  FFMA.FTZ R189, R189, c[0x0][0x23c], -R191.reuse ;  /* 0x00008f00bdbd7a23 */ /* 0x100fe400000108bf */
[C---:B-1----:R-:W-:Y:S04]  /*d2b0*/  HMMA.16816.F32.BF16 R12, R132.reuse, R136, R12 ;  /* 0x00000088840c723c */ /* 0x042fe8000004180c */
[----:B------:R-:W-:Y:S01]  /*d2c0*/  FFMA.FTZ R191, R179, c[0x0][0x23c], -R191 ;  /* 0x00008f00b3bf7a23 */ /* 0x000fe200000108bf */
[----:B------:R-:W-:Y:S01]  /*d2d0*/  MUFU.EX2 R205, R205 ;  /* 0x000000cd00cd7308 */ /* 0x000fe20000000800 */
[--C-:B------:R-:W-:Y:S02]  /*d2e0*/  FFMA.FTZ R166, R166, c[0x0][0x23c], -R177.reuse ;  /* 0x00008f00a6a67a23 */ /* 0x100fe400000108b1 */
[C---:B------:R-:W-:Y:S01]  /*d2f0*/  HMMA.16816.F32.BF16 R16, R132.reuse, R138, R16 ;  /* 0x0000008a8410723c */ /* 0x040fe20000041810 */
[----:B------:R-:W1:Y:S03]  /*d300*/  LDSM.16.MT88.4 R136, [R229+0x14800] ;  /* 0x01480000e588783b */ /* 0x000e660000004200 */
[----:B------:R-:W-:Y:S02]  /*d310*/  FFMA.FTZ R177, R165, c[0x0][0x23c], -R177 ;  /* 0x00008f00a5b17a23 */ /* 0x000fe400000108b1 */
[----:B------:R-:W-:Y:S01]  /*d320*/  FFMA.FTZ R188, R2, R251, R188 ;  /* 0x000000fb02bc7223 */ /* 0x000fe200000100bc */
[----:B------:R-:W-:Y:S01]  /*d330*/  MUFU.EX2 R204, R204 ;  /* 0x000000cc00cc7308 */ /* 0x000fe20000000800 */
[C---:B------:R-:W-:Y:S04]  /*d340*/  HMMA.16816.F32.BF16 R20, R132.reuse, R144, R20 ;  /* 0x000000908414723c */ /* 0x040fe80000041814 */
[----:B------:R-:W-:Y:S01]  /*d350*/  MOV R2, R164 ;  /* 0x000000a400027202 */ /* 0x000fe20000000f00 */
[----:B------:R-:W-:Y:S01]  /*d360*/  FFMA.FTZ R187, R0, R250, R187 ;  /* 0x000000fa00bb7223 */ /* 0x000fe200000100bb */
[----:B------:R-:W-:Y:S01]  /*d370*/  MOV R0, R3 ;  /* 0x0000000300007202 */ /* 0x000fe20000000f00 */
[----:B------:R-:W-:Y:S01]  /*d380*/  FADD.FTZ R188, R186, R188 ;  /* 0x000000bcbabc7221 */ /* 0x000fe20000010000 */
[C---:B------:R-:W-:Y:S01]  /*d390*/  HMMA.16816.F32.BF16 R24, R132.reuse, R146, R24 ;  /* 0x000000928418723c */ /* 0x040fe20000041818 */
[----:B------:R-:W4:Y:S01]  /*d3a0*/  LDSM.16.MT88.4 R144, [R228+0x14800] ;  /* 0x01480000e490783b */ /* 0x000f220000004200 */
[----:B------:R5:W-:Y:S02]  /*d3b0*/  MUFU.EX2 R165, R177 ;  /* 0x000000b100a57308 */ /* 0x000be40000000800 */
[----:B------:R-:W-:Y:S02]  /*d3c0*/  FADD.FTZ R187, R183, R187 ;  /* 0x000000bbb7bb7221 */ /* 0x000fe40000010000 */
[----:B------:R-:W-:Y:S02]  /*d3d0*/  FADD.FTZ R185, R185, R188 ;  /* 0x000000bcb9b97221 */ /* 0x000fe40000010000 */
[C---:B------:R-:W-:Y:S04]  /*d3e0*/  HMMA.16816.F32.BF16 R28, R132.reuse, R148, R28 ;  /* 0x00000094841c723c */ /* 0x040fe8000004181c */
[----:B------:R-:W-:Y:S01]  /*d3f0*/  MUFU.EX2 R203, R203 ;  /* 0x000000cb00cb7308 */ /* 0x000fe20000000800 */
[----:B------:R-:W-:Y:S02]  /*d400*/  FADD.FTZ R182, R182, R187 ;  /* 0x000000bbb6b67221 */ /* 0x000fe40000010000 */
[----:B------:R-:W-:Y:S01]  /*d410*/  FADD.FTZ R185, R184, R185 ;  /* 0x000000b9b8b97221 */ /* 0x000fe20000010000 */
[C---:B------:R-:W-:Y:S01]  /*d420*/  HMMA.16816.F32.BF16 R32, R132.reuse, R150, R32 ;  /* 0x000000968420723c */ /* 0x040fe20000041820 */
[----:B------:R-:W1:Y:S03]  /*d430*/  LDSM.16.MT88.4 R148, [R232+0x16800] ;  /* 0x01680000e894783b */ /* 0x000e660000004200 */
[----:B------:R-:W-:Y:S02]  /*d440*/  FADD.FTZ R182, R181, R182 ;  /* 0x000000b6b5b67221 */ /* 0x000fe40000010000 */
[----:B------:R-:W-:Y:S01]  /*d450*/  MUFU.EX2 R202, R202 ;  /* 0x000000ca00ca7308 */ /* 0x000fe20000000800 */
[----:B------:R-:W-:Y:S01]  /*d460*/  FADD.FTZ R193, R193, R185 ;  /* 0x000000b9c1c17221 */ /* 0x000fe20000010000 */
[C---:B------:R-:W-:Y:S01]  /*d470*/  HMMA.16816.F32.BF16 R36, R132.reuse, R152, R36 ;  /* 0x000000988424723c */ /* 0x040fe20000041824 */
[----:B-----5:R-:W-:Y:S03]  /*d480*/  LDSM.16.MT88.4 R176, [R232+0x15800] ;  /* 0x01580000e8b0783b */ /* 0x020fe60000004200 */
[----:B------:R-:W-:Y:S02]  /*d490*/  FADD.FTZ R198, R198, R182 ;  /* 0x000000b6c6c67221 */ /* 0x000fe40000010000 */
[----:B------:R-:W-:Y:S02]  /*d4a0*/  FADD.FTZ R193, R194, R193 ;  /* 0x000000c1c2c17221 */ /* 0x000fe40000010000 */
[C---:B------:R-:W-:Y:S01]  /*d4b0*/  HMMA.16816.F32.BF16 R40, R132.reuse, R154, R40 ;  /* 0x0000009a8428723c */ /* 0x040fe20000041828 */
[----:B------:R-:W-:Y:S01]  /*d4c0*/  MUFU.EX2 R201, R201 ;  /* 0x000000c900c97308 */ /* 0x000fe20000000800 */
        /* <DEDUP_REMOVED lines=10> */
[----:B------:R-:W5:Y:S03]  /*d570*/  MUFU.EX2 R190, R190 ;  /* 0x000000be00be7308 */ /* 0x000f660000000800 */
[C---:B--2---:R-:W-:Y:S07]  /*d580*/  HMMA.16816.F32.BF16 R52, R132.reuse, R160, R52 ;  /* 0x000000a08434723c */ /* 0x044fee0000041834 */
[----:B------:R-:W-:Y:S01]  /*d590*/  MUFU.EX2 R189, R189 ;  /* 0x000000bd00bd7308 */ /* 0x000fe20000000800 */
[C---:B------:R-:W-:Y:S01]  /*d5a0*/  HMMA.16816.F32.BF16 R56, R132.reuse, R162, R56 ;  /* 0x000000a28438723c */ /* 0x040fe20000041838 */
[----:B------:R-:W-:Y:S07]  /*d5b0*/  LDSM.16.MT88.4 R160, [R230+0x15000] ;  /* 0x01500000e6a0783b */ /* 0x000fee0000004200 */
[C---:B------:R-:W-:Y:S01]  /*d5c0*/  HMMA.16816.F32.BF16 R60, R132.reuse, R168, R60 ;  /* 0x000000a8843c723c */ /* 0x040fe2000004183c */
[----:B------:R-:W2:Y:S06]  /*d5d0*/  MUFU.EX2 R191, R191 ;  /* 0x000000bf00bf7308 */ /* 0x000eac0000000800 */
[----:B-----5:R-:W-:Y:S01]  /*d5e0*/  F2FP.BF16.PACK_AB R168, R190, R192 ;  /* 0x000000c0bea8723e */ /* 0x020fe200000010ff */
[C---:B------:R-:W-:Y:S03]  /*d5f0*/  HMMA.16816.F32.BF16 R64, R132.reuse, R170, R64 ;  /* 0x000000aa8440723c */ /* 0x040fe60000041840 */
[----:B------:R-:W5:Y:S01]  /*d600*/  MUFU.EX2 R166, R166 ;  /* 0x000000a600a67308 */ /* 0x000f620000000800 */
[----:B------:R-:W-:Y:S04]  /*d610*/  F2FP.BF16.PACK_AB R169, R210, R209 ;  /* 0x000000d1d2a9723e */ /* 0x000fe800000010ff */
[C---:B------:R-:W-:Y:S08]  /*d620*/  HMMA.16816.F32.BF16 R68, R132.reuse, R172, R68 ;  /* 0x000000ac8444723c */ /* 0x040ff00000041844 */
[C---:B------:R-:W-:Y:S01]  /*d630*/  HMMA.16816.F32.BF16 R72, R132.reuse, R174, R72 ;  /* 0x000000ae8448723c */ /* 0x040fe20000041848 */
[----:B------:R-:W-:Y:S03]  /*d640*/  LDSM.16.MT88.4 R172, [R228+0x11800] ;  /* 0x01180000e4ac783b */ /* 0x000fe60000004200 */
[----:B--2---:R-:W-:Y:S04]  /*d650*/  F2FP.BF16.PACK_AB R170, R191, R189 ;  /* 0x000000bdbfaa723e */ /* 0x004fe800000010ff */
[C---:B---3--:R-:W-:Y:S04]  /*d660*/  HMMA.16816.F32.BF16 R76, R132.reuse, R140, R76 ;  /* 0x0000008c844c723c */ /* 0x048fe8000004184c */
[----:B-----5:R-:W-:Y:S04]  /*d670*/  F2FP.BF16.PACK_AB R171, R165, R166 ;  /* 0x000000a6a5ab723e */ /* 0x020fe800000010ff */
        /* <DEDUP_REMOVED lines=128> */
.L_x_4074:
[----:B------:R-:W1:Y:S01]  /*de80*/  SHFL.BFLY PT, R2, R251, 0x2, 0x1f ;  /* 0x0c401f00fb027f89 */ /* 0x000e6200000e0000 */
[----:B------:R-:W-:Y:S01]  /*de90*/  MOV R4, 0x3f800000 ;  /* 0x3f80000000047802 */ /* 0x000fe20000000f00 */
[----:B------:R-:W-:Y:S01]  /*dea0*/  ULDC.U8 UR4, c[0x0][0x328] ;  /* 0x0000ca0000047ab9 */ /* 0x000fe20000000000 */
[----:B------:R-:W-:Y:S01]  /*deb0*/  MOV R5, 0x3f800000 ;  /* 0x3f80000000057802 */ /* 0x000fe20000000f00 */
[----:B------:R-:W2:Y:S04]  /*dec0*/  SHFL.BFLY PT, R0, R250, 0x2, 0x1f ;  /* 0x0c401f00fa007f89 */ /* 0x000ea800000e0000 */
[----:B------:R-:W3:Y:S01]  /*ded0*/  S2R R6, SR_TID.X ;  /* 0x0000000000067919 */ /* 0x000ee20000002100 */
[----:B-1----:R-:W-:-:S02]  /*dee0*/  FADD.FTZ R251, R2, R251 ;  /* 0x000000fb02fb7221 */ /* 0x002fc40000010000 */
[----:B--2---:R-:W-:-:S03]  /*def0*/  FADD.FTZ R250, R0, R250 ;  /* 0x000000fa00fa7221 */ /* 0x004fc60000010000 */
[----:B------:R-:W1:Y:S01]  /*df00*/  SHFL.BFLY PT, R2, R251, 0x1, 0x1f ;  /* 0x0c201f00fb027f89 */ /* 0x000e6200000e0000 */
[----:B---3--:R-:W-:-:S03]  /*df10*/  SHF.R.S32.HI R7, RZ, 0x1f, R6 ;  /* 0x0000001fff077819 */ /* 0x008fc60000011406 */
[----:B------:R-:W2:Y:S01]  /*df20*/  SHFL.BFLY PT, R0, R250, 0x1, 0x1f ;  /* 0x0c201f00fa007f89 */ /* 0x000ea200000e0000 */
[----:B------:R-:W-:-:S04]  /*df30*/  LEA.HI R8, R7, R6, RZ, 0x2 ;  /* 0x0000000607087211 */ /* 0x000fc800078f10ff */
[--C-:B------:R-:W-:Y:S02]  /*df40*/  SHF.R.S32.HI R10, RZ, 0x2, R8.reuse ;  /* 0x00000002ff0a7819 */ /* 0x100fe40000011408 */
[----:B------:R-:W-:Y:S02]  /*df50*/  SHF.R.S32.HI R9, RZ, 0x1f, R8 ;  /* 0x0000001fff097819 */ /* 0x000fe40000011408 */
[----:B------:R-:W-:Y:S02]  /*df60*/  LOP3.LUT R8, R8, 0x3ffffffc, RZ, 0xc0, !PT ;  /* 0x3ffffffc08087812 */ /* 0x000fe400078ec0ff */
[----:B------:R-:W-:Y:S02]  /*df70*/  LEA.HI R9, R9, R10, RZ, 0x3 ;  /* 0x0000000a09097211 */ /* 0x000fe400078f18ff */
[----:B------:R-:W-:Y:S02]  /*df80*/  IADD3 R8, -R8, R6, RZ ;  /* 0x0000000608087210 */ /* 0x000fe40007ffe1ff */
[----:B------:R-:W-:Y:S01]  /*df90*/  LOP3.LUT R9, R9, 0xfffffff8, RZ, 0xc0, !PT ;  /* 0xfffffff809097812 */ /* 0x000fe200078ec0ff */
[----:B-1----:R-:W-:-:S03]  /*dfa0*/  FADD.FTZ R2, R251, R2 ;  /* 0x00000002fb027221 */ /* 0x002fc60000010000 */
[----:B------:R-:W-:Y:S02]  /*dfb0*/  IADD3 R9, R10, -R9, RZ ;  /* 0x800000090a097210 */ /* 0x000fe40007ffe0ff */
[----:B------:R-:W-:Y:S01]  /*dfc0*/  LEA.HI R10, R7, R6, RZ, 0x5 ;  /* 0x00000006070a7211 */ /* 0x000fe200078f28ff */
[----:B--2---:R-:W-:Y:S01]  /*dfd0*/  FADD.FTZ R0, R250, R0 ;  /* 0x00000000fa007221 */ /* 0x004fe20000010000 */
[----:B------:R-:W-:Y:S02]  /*dfe0*/  FSETP.NE.FTZ.AND P4, PT, R2, RZ, PT ;  /* 0x000000ff0200720b */ /* 0x000fe40003f95000 */
[----:B------:R-:W-:Y:S02]  /*dff0*/  SHF.L.U32 R12, R9, 0x6, RZ ;  /* 0x00000006090c7819 */ /* 0x000fe400000006ff */
[----:B------:R-:W-:Y:S02]  /*e000*/  FSETP.NE.FTZ.AND P3, PT, R0, RZ, PT ;  /* 0x000000ff0000720b */ /* 0x000fe40003f75000 */
[----:B------:R-:W-:-:S02]  /*e010*/  SHF.R.S32.HI R11, RZ, 0x5, R10 ;  /* 0x00000005ff0b7819 */ /* 0x000fc4000001140a */
[----:B------:R-:W-:Y:S02]  /*e020*/  LOP3.LUT R12, R12, 0x1c0, RZ, 0xc0, !PT ;  /* 0x000001c00c0c7812 */ /* 0x000fe400078ec0ff */
[----:B------:R-:W-:Y:S02]  /*e030*/  LOP3.LUT R13, R9, 0x1, RZ, 0xc0, !PT ;  /* 0x00000001090d7812 */ /* 0x000fe400078ec0ff */
[----:B------:R-:W-:Y:S01]  /*e040*/  LEA R8, R11, R8, 0x9 ;  /* 0x000000080b087211 */ /* 0x000fe200078e48ff */
[----:B------:R-:W1:Y:S01]  /*e050*/  @P4 MUFU.RCP R4, R2 ;  /* 0x0000000200044308 */ /* 0x000e620000001000 */
[----:B------:R-:W-:Y:S02]  /*e060*/  LEA.HI R12, R12, R12, RZ, 0x1d ;  /* 0x0000000c0c0c7211 */ /* 0x000fe400078fe8ff */
[----:B------:R-:W-:Y:S02]  /*e070*/  ISETP.NE.U32.AND P0, PT, R13, 0x1, PT ;  /* 0x000000010d00780c */ /* 0x000fe40003f05070 */
[----:B------:R-:W-:-:S02]  /*e080*/  LEA R8, R8, R12, 0x1 ;  /* 0x0000000c08087211 */ /* 0x000fc400078e08ff */
[----:B------:R-:W-:Y:S01]  /*e090*/  R2P PR, R9, 0x6 ;  /* 0x0000000609007804 */ /* 0x000fe20000000000 */
[----:B------:R-:W2:Y:S01]  /*e0a0*/  @P3 MUFU.RCP R5, R0 ;  /* 0x0000000000053308 */ /* 0x000ea20000001000 */
[----:B------:R-:W-:Y:S02]  /*e0b0*/  SHF.L.U32 R8, R8, 0x1, RZ ;  /* 0x0000000108087819 */ /* 0x000fe400000006ff */
[----:B------:R-:W-:Y:S02]  /*e0c0*/  MOV R9, 0x20 ;  /* 0x0000002000097802 */ /* 0x000fe40000000f00 */
[----:B------:R-:W-:Y:S02]  /*e0d0*/  MOV R13, 0x40 ;  /* 0x00000040000d7802 */ /* 0x000fe40000000f00 */
[----:B------:R-:W-:Y:S01]  /*e0e0*/  IADD3 R12, R8, -0x10, RZ ;  /* 0xfffffff0080c7810 */ /* 0x000fe20007ffe0ff */
[C---:B-1----:R-:W-:Y:S01]  /*e0f0*/  FMUL.FTZ R160, R4.reuse, R160 ;  /* 0x000000a004a07220 */ /* 0x042fe20000410000 */
[----:B------:R-:W-:Y:S01]  /*e100*/  SEL R9, R9, 0xffffffe0, !P1 ;  /* 0xffffffe009097807 */ /* 0x000fe20004800000 */
[----:B------:R-:W-:Y:S01]  /*e110*/  FMUL.FTZ R161, R4, R161 ;  /* 0x000000a104a17220 */ /* 0x000fe20000410000 */
[----:B------:R-:W-:Y:S01]  /*e120*/  @P0 IADD3 R12, R8, 0x10, RZ ;  /* 0x00000010080c0810 */ /* 0x000fe20007ffe0ff */
[C---:B------:R-:W-:Y:S01]  /*e130*/  FMUL.FTZ R156, R4.reuse, R156 ;  /* 0x0000009c049c7220 */ /* 0x040fe20000410000 */
[----:B------:R-:W-:Y:S01]  /*e140*/  SEL R13, R13, 0xffffffc0, !P2 ;  /* 0xffffffc00d0d7807 */ /* 0x000fe20005000000 */
[----:B------:R-:W-:Y:S01]  /*e150*/  FMUL.FTZ R157, R4, R157 ;  /* 0x0000009d049d7220 */ /* 0x000fe20000410000 */
[----:B------:R-:W-:Y:S01]  /*e160*/  F2FP.BF16.PACK_AB R160, R161, R160 ;  /* 0x000000a0a1a0723e */ /* 0x000fe200000010ff */
[C---:B--2---:R-:W-:Y:S01]  /*e170*/  FMUL.FTZ R163, R5.reuse, R163 ;  /* 0x000000a305a37220 */ /* 0x044fe20000410000 */
[----:B------:R-:W-:Y:S01]  /*e180*/  IADD3 R14, R8, R9, RZ ;  /* 0x00000009080e7210 */ /* 0x000fe20007ffe0ff */
[----:B------:R-:W-:Y:S01]  /*e190*/  FMUL.FTZ R162, R5, R162 ;  /* 0x000000a205a27220 */ /* 0x000fe20000410000 */
[----:B------:R-:W-:Y:S01]  /*e1a0*/  F2FP.BF16.PACK_AB R156, R157, R156 ;  /* 0x0000009c9d9c723e */ /* 0x000fe200000010ff */
[----:B------:R-:W-:Y:S01]  /*e1b0*/  FMUL.FTZ R159, R5, R159 ;  /* 0x0000009f059f7220 */ /* 0x000fe20000410000 */
[----:B------:R-:W-:Y:S01]  /*e1c0*/  IADD3 R9, R9, R12, RZ ;  /* 0x0000000c09097210 */ /* 0x000fe20007ffe0ff */
[----:B------:R-:W-:Y:S01]  /*e1d0*/  FMUL.FTZ R158, R5, R158 ;  /* 0x0000009e059e7220 */ /* 0x000fe20000410000 */
[----:B------:R-:W-:Y:S01]  /*e1e0*/  F2FP.BF16.PACK_AB R162, R163, R162 ;  /* 0x000000a2a3a2723e */ /* 0x000fe200000010ff */
[----:B------:R-:W-:Y:S01]  /*e1f0*/  FMUL.FTZ R152, R4, R152 ;  /* 0x0000009804987220 */ /* 0x000fe20000410000 */
[----:B------:R-:W-:Y:S01]  /*e200*/  IADD3 R15, R8, R13, RZ ;  /* 0x0000000d080f7210 */ /* 0x000fe20007ffe0ff */
[C---:B------:R-:W-:Y:S01]  /*e210*/  FMUL.FTZ R153, R4.reuse, R153 ;  /* 0x0000009904997220 */ /* 0x040fe20000410000 */
[----:B------:R-:W-:Y:S01]  /*e220*/  F2FP.BF16.PACK_AB R158, R159, R158 ;  /* 0x0000009e9f9e723e */ /* 0x000fe200000010ff */
[C---:B------:R-:W-:Y:S01]  /*e230*/  FMUL.FTZ R155, R5.reuse, R155 ;  /* 0x0000009b059b7220 */ /* 0x040fe20000410000 */
[----:B------:R-:W-:Y:S01]  /*e240*/  STS [R8], R160 ;  /* 0x000000a008007388 */ /* 0x000fe20000000800 */
[----:B------:R-:W-:Y:S01]  /*e250*/  FMUL.FTZ R154, R5, R154 ;  /* 0x0000009a059a7220 */ /* 0x000fe20000410000 */
[----:B------:R-:W-:Y:S01]  /*e260*/  F2FP.BF16.PACK_AB R152, R153, R152 ;  /* 0x000000989998723e */ /* 0x000fe200000010ff */
[C---:B------:R-:W-:Y:S01]  /*e270*/  FMUL.FTZ R148, R4.reuse, R148 ;  /* 0x0000009404947220 */ /* 0x040fe20000410000 */
[----:B------:R-:W-:Y:S01]  /*e280*/  STS [R8+0x400], R162 ;  /* 0x000400a208007388 */ /* 0x000fe20000000800 */
[C---:B------:R-:W-:Y:S01]  /*e290*/  FMUL.FTZ R149, R4.reuse, R149 ;  /* 0x0000009504957220 */ /* 0x040fe20000410000 */
[----:B------:R-:W-:Y:S01]  /*e2a0*/  F2FP.BF16.PACK_AB R154, R155, R154 ;  /* 0x0000009a9b9a723e */ /* 0x000fe200000010ff */
[----:B------:R-:W-:Y:S01]  /*e2b0*/  FMUL.FTZ R151, R5, R151 ;  /* 0x0000009705977220 */ /* 0x000fe20000410000 */
[----:B------:R-:W-:Y:S01]  /*e2c0*/  IADD3 R16, R13, R12, RZ ;  /* 0x0000000c0d107210 */ /* 0x000fe20007ffe0ff */
[----:B------:R-:W-:Y:S01]  /*e2d0*/  FMUL.FTZ R150, R5, R150 ;  /* 0x0000009605967220 */ /* 0x000fe20000410000 */
[----:B------:R-:W-:Y:S01]  /*e2e0*/  F2FP.BF16.PACK_AB R148, R149, R148 ;  /* 0x000000949594723e */ /* 0x000fe200000010ff */
[C---:B------:R-:W-:Y:S01]  /*e2f0*/  FMUL.FTZ R144, R4.reuse, R144 ;  /* 0x0000009004907220 */ /* 0x040fe20000410000 */
[----:B------:R-:W-:Y:S01]  /*e300*/  STS [R12], R156 ;  /* 0x0000009c0c007388 */ /* 0x000fe20000000800 */
[C---:B------:R-:W-:Y:S01]  /*e310*/  FMUL.FTZ R145, R4.reuse, R145 ;  /* 0x0000009104917220 */ /* 0x040fe20000410000 */
[----:B------:R-:W-:Y:S01]  /*e320*/  F2FP.BF16.PACK_AB R150, R151, R150 ;  /* 0x000000969796723e */ /* 0x000fe200000010ff */
[C---:B------:R-:W-:Y:S01]  /*e330*/  FMUL.FTZ R147, R5.reuse, R147 ;  /* 0x0000009305937220 */ /* 0x040fe20000410000 */
[----:B------:R-:W-:Y:S01]  /*e340*/  STS [R12+0x400], R158 ;  /* 0x0004009e0c007388 */ /* 0x000fe20000000800 */
        /* <DEDUP_REMOVED lines=191> */
[----:B------:R1:W-:Y:S01]  /*ef40*/  STS [R8+0x6400], R102 ;  /* 0x0064006608007388 */ /* 0x0003e20000000800 */
        /* <DEDUP_REMOVED lines=21> */
[----:B------:R-:W-:Y:S01]  /*f0a0*/  ISETP.NE.AND P0, PT, RZ, UR4, PT ;  /* 0x00000004ff007c0c */ /* 0x000fe2000bf05270 */
[----:B------:R-:W-:Y:S01]  /*f0b0*/  FMUL.FTZ R4, R4, R129 ;  /* 0x0000008104047220 */ /* 0x000fe20000410000 */
[----:B------:R-:W-:Y:S01]  /*f0c0*/  F2FP.BF16.PACK_AB R126, R127, R126 ;  /* 0x0000007e7f7e723e */ /* 0x000fe200000010ff */
[----:B------:R-:W-:Y:S01]  /*f0d0*/  FMUL.FTZ R5, R5, R130 ;  /* 0x0000008205057220 */ /* 0x000fe20000410000 */
[----:B------:R2:W-:Y:S01]  /*f0e0*/  STS [R9+0x6400], R114 ;  /* 0x0064007209007388 */ /* 0x0005e20000000800 */
[----:B-1----:R-:W1:Y:S01]  /*f0f0*/  @P4 MUFU.LG2 R8, R2 ;  /* 0x0000000200084308 */ /* 0x002e620000000c00 */
[----:B------:R-:W-:-:S02]  /*f100*/  F2FP.BF16.PACK_AB R4, R4, R128 ;  /* 0x000000800404723e */ /* 0x000fc400000010ff */
[----:B------:R-:W-:Y:S01]  /*f110*/  F2FP.BF16.PACK_AB R5, R131, R5 ;  /* 0x000000058305723e */ /* 0x000fe200000010ff */
[----:B------:R3:W-:Y:S04]  /*f120*/  STS [R15+0x6000], R116 ;  /* 0x006000740f007388 */ /* 0x0007e80000000800 */
[----:B------:R3:W-:Y:S04]  /*f130*/  STS [R15+0x6400], R118 ;  /* 0x006400760f007388 */ /* 0x0007e80000000800 */
[----:B------:R3:W-:Y:S04]  /*f140*/  STS [R16+0x6000], R120 ;  /* 0x0060007810007388 */ /* 0x0007e80000000800 */
[----:B------:R3:W-:Y:S01]  /*f150*/  STS [R16+0x6400], R122 ;  /* 0x0064007a10007388 */ /* 0x0007e20000000800 */
[----:B-1----:R-:W-:Y:S01]  /*f160*/  @P4 FMUL.FTZ R8, R8, 0.69314718246459960938 ;  /* 0x3f31721808084820 */ /* 0x002fe20000410000 */
[----:B------:R-:W-:-:S02]  /*f170*/  MOV R2, 0x7f800000 ;  /* 0x7f80000000027802 */ /* 0x000fc40000000f00 */
[----:B------:R3:W-:Y:S04]  /*f180*/  STS [R17+0x6000], R124 ;  /* 0x0060007c11007388 */ /* 0x0007e80000000800 */
[----:B------:R3:W-:Y:S01]  /*f190*/  STS [R17+0x6400], R126 ;  /* 0x0064007e11007388 */ /* 0x0007e20000000800 */
[----:B--2---:R-:W1:Y:S03]  /*f1a0*/  @P3 MUFU.LG2 R9, R0 ;  /* 0x0000000000093308 */ /* 0x004e660000000c00 */
[----:B------:R3:W-:Y:S04]  /*f1b0*/  STS [R13+0x6000], R4 ;  /* 0x006000040d007388 */ /* 0x0007e80000000800 */
[----:B------:R3:W-:Y:S01]  /*f1c0*/  STS [R13+0x6400], R5 ;  /* 0x006400050d007388 */ /* 0x0007e20000000800 */
[----:B-1----:R-:W-:Y:S01]  /*f1d0*/  @P3 FMUL.FTZ R9, R9, 0.69314718246459960938 ;  /* 0x3f31721809093820 */ /* 0x002fe20000410000 */
[----:B------:R-:W-:Y:S01]  /*f1e0*/  MOV R0, 0x7f800000 ;  /* 0x7f80000000007802 */ /* 0x000fe20000000f00 */
[----:B------:R-:W-:-:S02]  /*f1f0*/  @P4 FFMA.FTZ R0, R164, c[0x0][0x238], R8 ;  /* 0x00008e00a4004a23 */ /* 0x000fc40000010008 */
[----:B------:R-:W-:Y:S01]  /*f200*/  @P3 FFMA.FTZ R2, R3, c[0x0][0x238], R9 ;  /* 0x00008e0003023a23 */ /* 0x000fe20000010009 */
[----:B------:R-:W-:Y:S05]  /*f210*/  @!P0 BRA `(.L_x_4079) ;  /* 0x0000009000008947 */ /* 0x000fea0003800000 */
[----:B------:R-:W1:Y:S01]  /*f220*/  S2UR UR6, SR_CTAID.Y ;  /* 0x00000000000679c3 */ /* 0x000e620000002600 */
[----:B------:R-:W-:Y:S02]  /*f230*/  ULDC UR4, c[0x0][0x214] ;  /* 0x0000850000047ab9 */ /* 0x000fe40000000800 */
[----:B------:R-:W-:Y:S02]  /*f240*/  UISETP.NE.AND UP0, UPT, UR28, -0x1, UPT ;  /* 0xffffffff1c00788c */ /* 0x000fe4000bf05270 */
[----:B------:R-:W-:-:S03]  /*f250*/  ULDC UR8, c[0x0][0x234] ;  /* 0x00008d0000087ab9 */ /* 0x000fc60000000800 */
[----:B------:R-:W2:Y:S01]  /*f260*/  S2UR UR7, SR_CTAID.Z ;  /* 0x00000000000779c3 */ /* 0x000ea20000002700 */
[----:B-1----:R-:W-:-:S04]  /*f270*/  UIMAD UR4, UR6, UR4, URZ ;  /* 0x00000004060472a4 */ /* 0x002fc8000f8e023f */
[----:B------:R-:W-:-:S04]  /*f280*/  USEL UR4, UR4, UR28, !UP0 ;  /* 0x0000001c04047287 */ /* 0x000fc8000c000000 */
[----:B--2---:R-:W-:Y:S01]  /*f290*/  UIMAD UR8, UR7, UR8, UR4 ;  /* 0x00000008070872a4 */ /* 0x004fe2000f8e0204 */
[----:B------:R-:W-:Y:S05]  /*f2a0*/  BRA `(.L_x_4080) ;  /* 0x0000006000007947 */ /* 0x000fea0003800000 */
.L_x_4079:
[----:B------:R-:W1:Y:S01]  /*f2b0*/  S2UR UR7, SR_CTAID.Z ;  /* 0x00000000000779c3 */ /* 0x000e620000002700 */
[----:B------:R-:W-:Y:S02]  /*f2c0*/  ULDC UR4, c[0x0][0x1c0] ;  /* 0x0000700000047ab9 */ /* 0x000fe40000000800 */
[----:B------:R-:W-:-:S05]  /*f2d0*/  ULDC UR8, c[0x0][0x214] ;  /* 0x0000850000087ab9 */ /* 0x000fca0000000800 */
[----:B------:R-:W1:Y:S02]  /*f2e0*/  S2UR UR6, SR_CTAID.Y ;  /* 0x00000000000679c3 */ /* 0x000e640000002600 */
[----:B-1----:R-:W-:-:S04]  /*f2f0*/  UIMAD UR4, UR6, UR4, UR7 ;  /* 0x00000004060472a4 */ /* 0x002fc8000f8e0207 */
[----:B------:R-:W-:Y:S02]  /*f300*/  UIMAD UR8, UR4, UR8, URZ ;  /* 0x00000008040872a4 */ /* 0x000fe4000f8e023f */
.L_x_4080:
[----:B------:R-:W-:Y:S01]  /*f310*/  BAR.SYNC.DEFER_BLOCKING 0x0 ;  /* 0x0000000000007b1d */ /* 0x000fe20000010000 */
[----:B---3--:R-:W-:Y:S01]  /*f320*/  LOP3.LUT R5, R10, 0xffffffe0, RZ, 0xc0, !PT ;  /* 0xffffffe00a057812 */ /* 0x008fe200078ec0ff */
[----:B------:R-:W-:Y:S01]  /*f330*/  USHF.R.S32.HI UR10, URZ, 0x1f, UR6 ;  /* 0x0000001f3f0a7899 */ /* 0x000fe20008011406 */
[----:B------:R-:W-:Y:S01]  /*f340*/  SHF.R.S32.HI R9, RZ, 0x1f, R11 ;  /* 0x0000001fff097819 */ /* 0x000fe2000001140b */
[----:B------:R-:W-:Y:S02]  /*f350*/  UISETP.NE.AND UP0, UPT, UR28, -0x1, UPT ;  /* 0xffffffff1c00788c */ /* 0x000fe4000bf05270 */
[----:B------:R-:W1:Y:S01]  /*f360*/  S2R R3, SR_TID.X ;  /* 0x0000000000037919 */ /* 0x000e620000002100 */
[----:B------:R-:W-:Y:S01]  /*f370*/  IMAD.IADD R4, R6, 0x1, -R5 ;  /* 0x0000000106047824 */ /* 0x000fe200078e0a05 */
[----:B------:R-:W-:Y:S01]  /*f380*/  ULDC.64 UR4, c[0x0][0x1e8] ;  /* 0x00007a0000047ab9 */ /* 0x000fe20000000a00 */
[----:B------:R-:W-:Y:S01]  /*f390*/  LEA.HI R9, R9, R11, RZ, 0x2 ;  /* 0x0000000b09097211 */ /* 0x000fe200078f10ff */
[----:B------:R-:W-:Y:S01]  /*f3a0*/  UIMAD.WIDE.U32 UR12, UR28, UR4, URZ ;  /* 0x000000041c0c72a5 */ /* 0x000fe2000f8e003f */
[----:B------:R-:W-:Y:S01]  /*f3b0*/  BSSY B0, `(.L_x_4081) ;  /* 0x0000030000007945 */ /* 0x000fe20003800000 */
[----:B------:R-:W-:-:S02]  /*f3c0*/  LOP3.LUT P0, RZ, R4, 0x3, RZ, 0xc0, !PT ;  /* 0x0000000304ff7812 */ /* 0x000fc4000780c0ff */
[----:B------:R-:W-:Y:S01]  /*f3d0*/  UIMAD UR9, UR28, UR5, UR13 ;  /* 0x000000051c0972a4 */ /* 0x000fe2000f8e020d */
[----:B------:R-:W-:Y:S02]  /*f3e0*/  LOP3.LUT R9, R9, 0xffffffc, RZ, 0xc0, !PT ;  /* 0x0ffffffc09097812 */ /* 0x000fe400078ec0ff */
[----:B------:R-:W-:Y:S02]  /*f3f0*/  ULDC.64 UR4, c[0x0][0x1e0] ;  /* 0x0000780000047ab9 */ /* 0x000fe40000000a00 */
[----:B------:R-:W-:Y:S01]  /*f400*/  UIMAD UR10, UR10, UR4, URZ ;  /* 0x000000040a0a72a4 */ /* 0x000fe2000f8e023f */
[----:B------:R-:W-:Y:S01]  /*f410*/  IMAD.IADD R9, R11, 0x1, -R9 ;  /* 0x000000010b097824 */ /* 0x000fe200078e0a09 */
[----:B------:R-:W-:Y:S02]  /*f420*/  UIMAD.WIDE.U32 UR14, UR6, UR4, URZ ;  /* 0x00000004060e72a5 */ /* 0x000fe4000f8e003f */
[----:B------:R-:W-:Y:S01]  /*f430*/  UIMAD UR5, UR6, UR5, UR10 ;  /* 0x00000005060572a4 */ /* 0x000fe2000f8e020a */
[----:B------:R2:W3:Y:S01]  /*f440*/  LDS.128 R68, [R242] ;  /* 0x00000000f2447984 */ /* 0x0004e20000000c00 */
[----:B------:R-:W-:-:S02]  /*f450*/  USEL UR12, UR14, UR12, !UP0 ;  /* 0x0000000c0e0c7287 */ /* 0x000fc4000c000000 */
[----:B------:R-:W-:Y:S01]  /*f460*/  @!UP0 UIADD3 UR9, UR15, UR5, URZ ;  /* 0x000000050f098290 */ /* 0x000fe2000fffe03f */
[----:B------:R2:W4:Y:S01]  /*f470*/  LDS.128 R64, [R242+0x800] ;  /* 0x00080000f2407984 */ /* 0x0005220000000c00 */
[----:B-1----:R-:W-:-:S03]  /*f480*/  SHF.R.S32.HI R8, RZ, 0x1f, R3 ;  /* 0x0000001fff087819 */ /* 0x002fc60000011403 */
[----:B------:R2:W1:Y:S01]  /*f490*/  LDS.128 R60, [R242+0x1000] ;  /* 0x00100000f23c7984 */ /* 0x0004620000000c00 */
        /* <DEDUP_REMOVED lines=33> */
.L_x_4082:
[----:B---34-:R-:W-:Y:S05]  /*f6b0*/  BSYNC B0 ;  /* 0x0000000000007941 */ /* 0x018fea0003800000 */
.L_x_4081:
        /* <DEDUP_REMOVED lines=40> */
.L_x_4084:
[----:B------:R-:W-:Y:S05]  /*f940*/  BSYNC B0 ;  /* 0x0000000000007941 */ /* 0x000fea0003800000 */
.L_x_4083:
        /* <DEDUP_REMOVED lines=22> */
.L_x_4086:
[----:B------:R-:W-:Y:S05]  /*fab0*/  BSYNC B0 ;  /* 0x0000000000007941 */ /* 0x000fea0003800000 */
.L_x_4085:
        /* <DEDUP_REMOVED lines=22> */
.L_x_4088:
[----:B------:R-:W-:Y:S05]  /*fc20*/  BSYNC B0 ;  /* 0x0000000000007941 */ /* 0x000fea0003800000 */
.L_x_4087:
        /* <DEDUP_REMOVED lines=23> */
.L_x_4089:
        /* <DEDUP_REMOVED lines=14> */
.L_x_8953:


//--------------------- .text._ZN5flash24flash_fwd_splitkv_kernelI23Flash_fwd_kernel_traitsILi256ELi64ELi64ELi4ELb0ELb0EN7cutlass10bfloat16_tE19Flash_kernel_traitsILi256ELi64ELi64ELi4ES3_EELb0ELb0ELb0ELb0ELb1ELb0ELb0ELb1EEEvNS_16Flash_fwd_paramsE --------------------------
	.section	.text._ZN5flash24flash_fwd_splitkv_kernelI23Flash_fwd_kernel_traitsILi256ELi64ELi64ELi4ELb0ELb0EN7cutlass10bfloat16_tE19Flash_kernel_traitsILi256ELi64ELi64ELi4ES3_EELb0ELb0ELb0ELb0ELb1ELb0ELb0ELb1EEEvNS_16Flash_fwd_paramsE,"ax",@progbits
	.sectioninfo	@"SHI_REGISTERS=255"
	.align	128
        .global         _ZN5flash24flash_fwd_splitkv_kernelI23Flash_fwd_kernel_traitsILi256ELi64ELi64ELi4ELb0ELb0EN7cutlass10bfloat16_tE19Flash_kernel_traitsILi256ELi64ELi64ELi4ES3_EELb0ELb0ELb0ELb0ELb1ELb0ELb0ELb1EEEvNS_16Flash_fwd_paramsE
        .type           _ZN5flash24flash_fwd_splitkv_kernelI23Flash_fwd_kernel_traitsILi256ELi64ELi64ELi4ELb0ELb0EN7cutlass10bfloat16_tE19Flash_kernel_traitsILi256ELi64ELi64ELi4ES3_EELb0ELb0ELb0ELb0ELb1ELb0ELb0ELb1EEEvNS_16Flash_fwd_paramsE,@function
        .size           _ZN5flash24flash_fwd_splitkv_kernelI23Flash_fwd_kernel_traitsILi256ELi64ELi64ELi4ELb0ELb0EN7cutlass10bfloat16_tE19Flash_kernel_traitsILi256ELi64ELi64ELi4ES3_EELb0ELb0ELb0ELb0ELb1ELb0ELb0ELb1EEEvNS_16Flash_fwd_paramsE,(.L_x_8889 - _ZN5flash24flash_fwd_splitkv_kernelI23Flash_fwd_kernel_traitsILi256ELi64ELi64ELi4ELb0ELb0EN7cutlass10bfloat16_tE19Flash_kernel_traitsILi256ELi64ELi64ELi4ES3_EELb0ELb0ELb0ELb0ELb1ELb0ELb0ELb1EEEvNS_16Flash_fwd_paramsE)
        .other          _ZN5flash24flash_fwd_splitkv_kernelI23Flash_fwd_kernel_traitsILi256ELi64ELi64ELi4ELb0ELb0EN7cutlass10bfloat16_tE19Flash_kernel_traitsILi256ELi64ELi64ELi4ES3_EELb0ELb0ELb0ELb0ELb1ELb0ELb0ELb1EEEvNS_16Flash_fwd_paramsE,@"STO_CUDA_ENTRY STV_DEFAULT"
_ZN5flash24flash_fwd_splitkv_kernelI23Flash_fwd_kernel_traitsILi256ELi64ELi64ELi4ELb0ELb0EN7cutlass10bfloat16_tE19Flash_kernel_traitsILi256ELi64ELi64ELi4ES3_EELb0ELb0ELb0ELb0ELb1ELb0ELb0ELb1EEEvNS_16Flash_fwd_paramsE:
.text._ZN5flash24flash_fwd_splitkv_kernelI23Flash_fwd_kernel_traitsILi256ELi64ELi64ELi4ELb0ELb0EN7cutlass10bfloat16_tE19Flash_kernel_traitsILi256ELi64ELi64ELi4ES3_EELb0ELb0ELb0ELb0ELb1ELb0ELb0ELb1EEEvNS_16Flash_fwd_paramsE:
        /* <DEDUP_REMOVED lines=10> */
[----:B-123--:R-:W-:Y:S05]  /*00a0*/  CALL.REL.NOINC `($_ZN5flash24flash_fwd_splitkv_kernelI23Flash_fwd_kernel_traitsILi256ELi64ELi64ELi4ELb0ELb0EN7cutlass10bfloat16_tE19Flash_kernel_traitsILi256ELi64ELi64ELi4ES3_EELb0ELb0ELb0ELb0ELb1ELb0ELb0ELb1EEEvNS_16Flash_fwd_paramsE$_ZN5flash30compute_attn_1rowblock_splitkvI23Flash_fwd_kernel_traitsILi256ELi64ELi64ELi4ELb0ELb0EN7cutlass10bfloat16_tE19Flash_kernel_traitsILi256ELi64ELi64ELi4ES3_EELb0ELb0ELb0ELb0ELb1ELb0ELb0ELb1ENS_16Flash_fwd_paramsEEEvRKT8_iiiii) ;  /* 0x0000002000007944 */ /* 0x00efea0003c00000 */
[----:B------:R-:W-:Y:S05]  /*00b0*/  BSYNC B3 ;  /* 0x0000000000037941 */ /* 0x000fea0003800000 */
.L_x_4090:
[----:B------:R-:W-:Y:S05]  /*00c0*/  EXIT ;  /* 0x000000000000794d */ /* 0x000fea0003800000 */
        .type           $_ZN5flash24flash_fwd_splitkv_kernelI23Flash_fwd_kernel_traitsILi256ELi64ELi64ELi4ELb0ELb0EN7cutlass10bfloat16_tE19Flash_kernel_traitsILi256ELi64ELi64ELi4ES3_EELb0ELb0ELb0ELb0ELb1ELb0ELb0ELb1EEEvNS_16Flash_fwd_paramsE$_ZN5flash30compute_attn_1rowblock_splitkvI23Flash_fwd_kernel_traitsILi256ELi64ELi64ELi4ELb0ELb0EN7cutlass10bfloat16_tE19Flash_kernel_traitsILi256ELi64ELi64ELi4ES3_EELb0ELb0ELb0ELb0ELb1ELb0ELb0ELb1ENS_16Flash_fwd_paramsEEEvRKT8_iiiii,@function
        .size           $_ZN5flash24flash_fwd_splitkv_kernelI23Flash_fwd_kernel_traitsILi256ELi64ELi64ELi4ELb0ELb0EN7cutlass10bfloat16_tE19Flash_kernel_traitsILi256ELi64ELi64ELi4ES3_EELb0ELb0ELb0ELb0ELb1ELb0ELb0ELb1EEEvNS_16Flash_fwd_paramsE$_ZN5flash30compute_attn_1rowblock_splitkvI23Flash_fwd_kernel_traitsILi256ELi64ELi64ELi4ELb0ELb0EN7cutlass10bfloat16_tE19Flash_kernel_traitsILi256ELi64ELi64ELi4ES3_EELb0ELb0ELb0ELb0ELb1ELb0ELb0ELb1ENS_16Flash_fwd_paramsEEEvRKT8_iiiii,($__internal_22_$__cuda_sm70_shflsync_bfly_p - $_ZN5flash24flash_fwd_splitkv_kernelI23Flash_fwd_kernel_traitsILi256ELi64ELi64ELi4ELb0ELb0EN7cutlass10bfloat16_tE19Flash_kernel_traitsILi256ELi64ELi64ELi4ES3_EELb0ELb0ELb0ELb0ELb1ELb0ELb0ELb1EEEvNS_16Flash_fwd_paramsE$_ZN5flash30compute_attn_1rowblock_splitkvI23Flash_fwd_kernel_traitsILi256ELi64ELi64ELi4ELb0ELb0EN7cutlass10bfloat16_tE19Flash_kernel_traitsILi256ELi64ELi64ELi4ES3_EELb0ELb0ELb0ELb0ELb1ELb0ELb0ELb1ENS_16Flash_fwd_paramsEEEvRKT8_iiiii)
$_ZN5flash24flash_fwd_splitkv_kernelI23Flash_fwd_kernel_traitsILi256ELi64ELi64ELi4ELb0ELb0EN7cutlass10bfloat16_tE19Flash_kernel_traitsILi256ELi64ELi64ELi4ES3_EELb0ELb0ELb0ELb0ELb1ELb0ELb0ELb1EEEvNS_16Flash_fwd_paramsE$_ZN5flash30compute_attn_1rowblock_splitkvI23Flash_fwd_kernel_traitsILi256ELi64ELi64ELi4ELb0ELb0EN7cutlass10bfloat16_tE19Flash_kernel_traitsILi256ELi64ELi64ELi4ES3_EELb0ELb0ELb0ELb0ELb1ELb0ELb0ELb1ENS_16Flash_fwd_paramsEEEvRKT8_iiiii:
        /* <DEDUP_REMOVED lines=21> */
.L_x_4092:
[----:B------:R-:W-:Y:S05]  /*0220*/  BSYNC B0 ;  /* 0x0000000000007941 */ /* 0x000fea0003800000 */
.L_x_4091:
        /* <DEDUP_REMOVED lines=17> */
.L_x_4094:
[----:B------:R3:W5:Y:S02]  /*0340*/  LD.E R66, [R28.64+0xb8] ;  /* 0x0000b8061c427980 */ /* 0x000764000c101900 */
.L_x_4095:
[----:B------:R-:W-:Y:S05]  /*0350*/  BSYNC B0 ;  /* 0x0000000000007941 */ /* 0x000fea0003800000 */
.L_x_4093:
        /* <DEDUP_REMOVED lines=10> */
.L_x_4097:
[----:B------:R-:W4:Y:S01]  /*0400*/  LD.E.64 R2, [R28.64+0x108] ;  /* 0x000108061c027980 */ /* 0x000f22000c101b00 */
[----:B------:R-:W-:Y:S01]  /*0410*/  BSSY B0, `(.L_x_4099) ;  /* 0x0000006000007945 */ /* 0x000fe20003800000 */
[----:B----4-:R-:W-:-:S04]  /*0420*/  ISETP.NE.U32.AND P1, PT, R2, RZ, PT ;  /* 0x000000ff0200720c */ /* 0x010fc80003f25070 */
[----:B------:R-:W-:Y:S01]  /*0430*/  ISETP.NE.AND.EX P1, PT, R3, RZ, PT, P1 ;  /* 0x000000ff0300720c */ /* 0x000fe20003f25310 */
[----:B------:R-:W-:-:S12]  /*0440*/  IMAD.MOV.U32 R3, RZ, RZ, RZ ;  /* 0x000000ffff037224 */ /* 0x000fd800078e00ff */
[----:B------:R-:W-:Y:S05]  /*0450*/  @!P1 BRA `(.L_x_4100) ;  /* 0x0000001000009947 */ /* 0x000fea0003800000 */
[----:B------:R4:W5:Y:S02]  /*0460*/  LD.E R3, [R28.64+0xbc] ;  /* 0x0000bc061c037980 */ /* 0x000964000c101900 */
.L_x_4100:
[----:B------:R-:W-:Y:S05]  /*0470*/  BSYNC B0 ;  /* 0x0000000000007941 */ /* 0x000fea0003800000 */
.L_x_4099:
[----:B-----5:R-:W-:Y:S02]  /*0480*/  IADD3 R60, R66, R3, RZ ;  /* 0x00000003423c7210 */ /* 0x020fe40007ffe0ff */
.L_x_4098:
[----:B------:R-:W-:Y:S05]  /*0490*/  BSYNC B1 ;  /* 0x0000000000017941 */ /* 0x000fea0003800000 */
.L_x_4096:
[----:B------:R-:W-:Y:S01]  /*04a0*/  IMAD.SHL.U32 R71, R239, 0x40, RZ ;  /* 0x00000040ef477824 */ /* 0x000fe200078e00ff */
[----:B------:R-:W-:Y:S01]  /*04b0*/  MOV R2, R236 ;  /* 0x000000ec00027202 */ /* 0x000fe20000000f00 */
[----:B------:R-:W-:-:S03]  /*04c0*/  IMAD.MOV.U32 R3, RZ, RZ, 0x0 ;  /* 0x00000000ff037424 */ /* 0x000fc600078e00ff */
[----:B------:R-:W-:-:S13]  /*04d0*/  ISETP.GT.AND P1, PT, R240, R71, PT ;  /* 0x00000047f000720c */ /* 0x000fda0003f24270 */
[----:B------:R-:W-:Y:S05]  /*04e0*/  @!P1 RET.REL.NODEC R2 `(_ZN5flash24flash_fwd_splitkv_kernelI23Flash_fwd_kernel_traitsILi256ELi64ELi64ELi4ELb0ELb0EN7cutlass10bfloat16_tE19Flash_kernel_traitsILi256ELi64ELi64ELi4ES3_EELb0ELb0ELb0ELb0ELb1ELb0ELb0ELb1EEEvNS_16Flash_fwd_paramsE) ;  /* 0xfffffb1002009950 */ /* 0x000fea0003c3ffff */
        /* <DEDUP_REMOVED lines=14> */
[----:B----4-:R-:W4:Y:S04]  /*05d0*/  LD.E.64 R6, [R28.64+0x90] ;  /* 0x000090061c067980 */ /* 0x010f28000c101b00 */
[----:B--2---:R-:W2:Y:S04]  /*05e0*/  LD.E R2, [R28.64+0x60] ;  /* 0x000060061c027980 */ /* 0x004ea8000c101900 */
[----:B------:R-:W2:Y:S04]  /*05f0*/  @!P0 LD.E.64 R12, [R28.64+0x80] ;  /* 0x000080061c0c8980 */ /* 0x000ea8000c101b00 */
[----:B------:R-:W4:Y:S04]  /*0600*/  LD.E R0, [R28.64+0xb4] ;  /* 0x0000b4061c007980 */ /* 0x000f28000c101900 */
[----:B------:R1:W5:Y:S04]  /*0610*/  LD.E.64 R10, [R28.64+0x70] ;  /* 0x000070061c0a7980 */ /* 0x000368000c101b00 */
[----:B------:R1:W5:Y:S01]  /*0620*/  LD.E.64 R18, [R28.64+0xa0] ;  /* 0x0000a0061c127980 */ /* 0x000362000c101b00 */
[----:B------:R-:W-:-:S04]  /*0630*/  SHF.R.S32.HI R8, RZ, 0x1f, R53 ;  /* 0x0000001fff087819 */ /* 0x000fc80000011435 */
[----:B------:R-:W-:-:S04]  /*0640*/  LEA.HI R8, R8, R53, RZ, 0x3 ;  /* 0x0000003508087211 */ /* 0x000fc800078f18ff */
[----:B------:R-:W-:-:S04]  /*0650*/  LOP3.LUT R16, R8, 0x1ffffff8, RZ, 0xc0, !PT ;  /* 0x1ffffff808107812 */ /* 0x000fc800078ec0ff */
[----:B------:R-:W-:Y:S02]  /*0660*/  IADD3 R5, -R16, R53, RZ ;  /* 0x0000003510057210 */ /* 0x000fe40007ffe1ff */
[----:B------:R-:W-:Y:S02]  /*0670*/  @!P0 SHF.R.S32.HI R4, RZ, 0x1f, R238 ;  /* 0x0000001fff048819 */ /* 0x000fe400000114ee */
[----:B------:R-:W-:-:S04]  /*0680*/  SHF.L.U32 R20, R5, 0x3, RZ ;  /* 0x0000000305147819 */ /* 0x000fc800000006ff */
[----:B------:R-:W-:Y:S02]  /*0690*/  SHF.R.S32.HI R21, RZ, 0x1f, R20 ;  /* 0x0000001fff157819 */ /* 0x000fe40000011414 */
[----:B------:R-:W-:Y:S01]  /*06a0*/  IADD3 R240, -R71, R240, RZ ;  /* 0x000000f047f07210 */ /* 0x000fe20007ffe1ff */
[----:B------:R-:W-:Y:S01]  /*06b0*/  BSSY B0, `(.L_x_4102) ;  /* 0x0000025000007945 */ /* 0x000fe20003800000 */
[-C--:B---3--:R-:W-:Y:S02]  /*06c0*/  @P0 IMAD R3, R15, R242.reuse, RZ ;  /* 0x000000f20f030224 */ /* 0x088fe400078e02ff */
[----:B------:R-:W-:-:S04]  /*06d0*/  @P0 IMAD.WIDE.U32 R16, R14, R242, RZ ;  /* 0x000000f20e100225 */ /* 0x000fc800078e00ff */
[----:B--2---:R-:W-:-:S04]  /*06e0*/  @!P0 IMAD R9, R13, R238, RZ ;  /* 0x000000ee0d098224 */ /* 0x004fc800078e02ff */
[C---:B------:R-:W-:Y:S02]  /*06f0*/  @!P0 IMAD R4, R12.reuse, R4, R9 ;  /* 0x000000040c048224 */ /* 0x040fe400078e0209 */
[----:B------:R-:W-:Y:S01]  /*0700*/  @!P0 IMAD.WIDE.U32 R12, R12, R238, RZ ;  /* 0x000000ee0c0c8225 */ /* 0x000fe200078e00ff */
[----:B------:R-:W-:-:S03]  /*0710*/  SHF.R.S32.HI R9, RZ, 0x1f, R71 ;  /* 0x0000001fff097819 */ /* 0x000fc60000011447 */
[----:B------:R-:W-:Y:S01]  /*0720*/  IMAD R5, R15, R71, RZ ;  /* 0x000000470f057224 */ /* 0x000fe200078e02ff */
[----:B------:R-:W-:Y:S01]  /*0730*/  @!P0 MOV R16, R12 ;  /* 0x0000000c00108202 */ /* 0x000fe20000000f00 */
[----:B------:R-:W-:-:S04]  /*0740*/  IMAD.WIDE.U32 R20, R71, R14, R20 ;  /* 0x0000000e47147225 */ /* 0x000fc800078e0014 */
[----:B------:R-:W-:Y:S02]  /*0750*/  @P0 IMAD.IADD R3, R17, 0x1, R3 ;  /* 0x0000000111030824 */ /* 0x000fe400078e0203 */
[----:B------:R-:W-:Y:S02]  /*0760*/  IMAD R12, R14, R9, R5 ;  /* 0x000000090e0c7224 */ /* 0x000fe400078e0205 */
[----:B------:R-:W-:Y:S01]  /*0770*/  @!P0 IMAD.IADD R3, R13, 0x1, R4 ;  /* 0x000000010d038824 */ /* 0x000fe200078e0204 */
[----:B------:R-:W-:Y:S02]  /*0780*/  IADD3 R16, P0, R16, R20, RZ ;  /* 0x0000001410107210 */ /* 0x000fe40007f1e0ff */
[----:B------:R-:W-:Y:S02]  /*0790*/  SHF.R.S32.HI R5, RZ, 0x3, R8 ;  /* 0x00000003ff057819 */ /* 0x000fe40000011408 */
[----:B------:R-:W-:Y:S02]  /*07a0*/  IADD3.X R17, R3, R21, R12, P0, !PT ;  /* 0x0000001503117210 */ /* 0x000fe400007fe40c */
[----:B------:R-:W-:Y:S01]  /*07b0*/  ISETP.GE.AND P0, PT, R5, R240, PT ;  /* 0x000000f00500720c */ /* 0x000fe20003f06270 */
[----:B----4-:R-:W-:Y:S01]  /*07c0*/  IMAD R3, R7, R237, RZ ;  /* 0x000000ed07037224 */ /* 0x010fe200078e02ff */
[--C-:B------:R-:W-:Y:S01]  /*07d0*/  SHF.R.S32.HI R4, RZ, 0x1f, R237.reuse ;  /* 0x0000001fff047819 */ /* 0x100fe200000114ed */
[----:B------:R-:W-:-:S02]  /*07e0*/  IMAD R2, R238, R2, R237 ;  /* 0x00000002ee027224 */ /* 0x000fc400078e02ed */
[----:B------:R-:W-:-:S04]  /*07f0*/  IMAD.WIDE.U32 R16, R237, R6, R16 ;  /* 0x00000006ed107225 */ /* 0x000fc800078e0010 */
[----:B------:R-:W-:Y:S01]  /*0800*/  IMAD R3, R6, R4, R3 ;  /* 0x0000000406037224 */ /* 0x000fe200078e0203 */
[----:B------:R-:W-:Y:S01]  /*0810*/  SHF.R.S32.HI R7, RZ, 0x1f, R5 ;  /* 0x0000001fff077819 */ /* 0x000fe20000011405 */
[----:B------:R-:W-:Y:S02]  /*0820*/  IMAD R0, R0, R2, R71 ;  /* 0x0000000200007224 */ /* 0x000fe400078e0247 */
[----:B------:R-:W-:Y:S01]  /*0830*/  IMAD.IADD R25, R17, 0x1, R3 ;  /* 0x0000000111197824 */ /* 0x000fe200078e0203 */
[----:B------:R-:W-:Y:S05]  /*0840*/  @P0 BRA `(.L_x_4103) ;  /* 0x000000b000000947 */ /* 0x000fea0003800000 */
[----:B-1----:R-:W-:Y:S01]  /*0850*/  MOV R24, R16 ;  /* 0x0000001000187202 */ /* 0x002fe20000000f00 */
[----:B------:R-:W-:-:S04]  /*0860*/  IMAD R2, R15, R5, RZ ;  /* 0x000000050f027224 */ /* 0x000fc800078e02ff */
[----:B------:R-:W-:-:S04]  /*0870*/  IMAD.WIDE.U32 R8, R14, R5, R24 ;  /* 0x000000050e087225 */ /* 0x000fc800078e0018 */
[----:B------:R-:W-:-:S05]  /*0880*/  IMAD R2, R14, R7, R2 ;  /* 0x000000070e027224 */ /* 0x000fca00078e0202 */
[----:B------:R-:W-:Y:S02]  /*0890*/  IADD3 R3, R9, R2, RZ ;  /* 0x0000000209037210 */ /* 0x000fe40007ffe0ff */
[----:B-----5:R-:W-:-:S04]  /*08a0*/  LEA R2, P0, R8, R10, 0x1 ;  /* 0x0000000a08027211 */ /* 0x020fc800078008ff */
[----:B------:R-:W-:-:S05]  /*08b0*/  LEA.HI.X R3, R8, R11, R3, 0x1, P0 ;  /* 0x0000000b08037211 */ /* 0x000fca00000f0c03 */
[----:B------:R1:W-:Y:S04]  /*08c0*/  ST.E.128 [R2.64], RZ ;  /* 0x000000ff02007985 */ /* 0x0003e8000c101d06 */
[----:B------:R1:W-:Y:S04]  /*08d0*/  ST.E.128 [R2.64+0x80], RZ ;  /* 0x000080ff02007985 */ /* 0x0003e8000c101d06 */
[----:B------:R1:W-:Y:S04]  /*08e0*/  ST.E.128 [R2.64+0x100], RZ ;  /* 0x000100ff02007985 */ /* 0x0003e8000c101d06 */
[----:B------:R1:W-:Y:S02]  /*08f0*/  ST.E.128 [R2.64+0x180], RZ ;  /* 0x000180ff02007985 */ /* 0x0003e4000c101d06 */
.L_x_4103:
[----:B-1----:R-:W-:Y:S05]  /*0900*/  BSYNC B0 ;  /* 0x0000000000007941 */ /* 0x002fea0003800000 */
.L_x_4102:
        /* <DEDUP_REMOVED lines=8> */
[----:B------:R-:W-:-:S04]  /*0990*/  IMAD.WIDE.U32 R12, R14, R9, R12 ;  /* 0x000000090e0c7225 */ /* 0x000fc800078e000c */
[----:B------:R-:W-:Y:S01]  /*09a0*/  IMAD R3, R3, R14, RZ ;  /* 0x0000000e03037224 */ /* 0x000fe200078e02ff */
[----:B-----5:R-:W-:-:S03]  /*09b0*/  LEA R2, P0, R12, R10, 0x1 ;  /* 0x0000000a0c027211 */ /* 0x020fc600078008ff */
[----:B------:R-:W-:-:S05]  /*09c0*/  IMAD R3, R15, R9, R3 ;  /* 0x000000090f037224 */ /* 0x000fca00078e0203 */
[----:B------:R-:W-:-:S04]  /*09d0*/  IADD3 R3, R13, R3, RZ ;  /* 0x000000030d037210 */ /* 0x000fc80007ffe0ff */
[----:B------:R-:W-:-:S05]  /*09e0*/  LEA.HI.X R3, R12, R11, R3, 0x1, P0 ;  /* 0x0000000b0c037211 */ /* 0x000fca00000f0c03 */
[----:B------:R1:W-:Y:S04]  /*09f0*/  ST.E.128 [R2.64], RZ ;  /* 0x000000ff02007985 */ /* 0x0003e8000c101d06 */
[----:B------:R1:W-:Y:S04]  /*0a00*/  ST.E.128 [R2.64+0x80], RZ ;  /* 0x000080ff02007985 */ /* 0x0003e8000c101d06 */
[----:B------:R1:W-:Y:S04]  /*0a10*/  ST.E.128 [R2.64+0x100], RZ ;  /* 0x000100ff02007985 */ /* 0x0003e8000c101d06 */
[----:B------:R1:W-:Y:S02]  /*0a20*/  ST.E.128 [R2.64+0x180], RZ ;  /* 0x000180ff02007985 */ /* 0x0003e4000c101d06 */
.L_x_4105:
[----:B------:R-:W-:Y:S05]  /*0a30*/  BSYNC B0 ;  /* 0x0000000000007941 */ /* 0x000fea0003800000 */
.L_x_4104:
[----:B------:R-:W-:Y:S01]  /*0a40*/  IADD3 R21, R5, 0x20, RZ ;  /* 0x0000002005157810 */ /* 0x000fe20007ffe0ff */
[----:B------:R-:W-:Y:S03]  /*0a50*/  BSSY B0, `(.L_x_4106) ;  /* 0x0000011000007945 */ /* 0x000fe60003800000 */
[----:B------:R-:W-:-:S13]  /*0a60*/  ISETP.GE.AND P0, PT, R21, R240, PT ;  /* 0x000000f01500720c */ /* 0x000fda0003f06270 */
[----:B------:R-:W-:Y:S05]  /*0a70*/  @P0 BRA `(.L_x_4107) ;  /* 0x000000e000000947 */ /* 0x000fea0003800000 */
[----:B------:R-:W-:Y:S01]  /*0a80*/  IADD3 R9, P0, R5, 0x20, RZ ;  /* 0x0000002005097810 */ /* 0x000fe20007f1e0ff */
[----:B------:R-:W-:Y:S01]  /*0a90*/  IMAD.MOV.U32 R12, RZ, RZ, R16 ;  /* 0x000000ffff0c7224 */ /* 0x000fe200078e0010 */
[----:B------:R-:W-:-:S03]  /*0aa0*/  MOV R13, R25 ;  /* 0x00000019000d7202 */ /* 0x000fc60000000f00 */
[----:B-1----:R-:W-:Y:S02]  /*0ab0*/  IMAD.X R3, RZ, RZ, R7, P0 ;  /* 0x000000ffff037224 */ /* 0x002fe400000e0607 */
        /* <DEDUP_REMOVED lines=10> */
.L_x_4107:
[----:B------:R-:W-:Y:S05]  /*0b60*/  BSYNC B0 ;  /* 0x0000000000007941 */ /* 0x000fea0003800000 */
.L_x_4106:
[----:B------:R-:W-:Y:S01]  /*0b70*/  IADD3 R13, R5, 0x30, RZ ;  /* 0x00000030050d7810 */ /* 0x000fe20007ffe0ff */
[----:B------:R-:W-:Y:S03]  /*0b80*/  BSSY B0, `(.L_x_4108) ;  /* 0x0000010000007945 */ /* 0x000fe60003800000 */
[----:B------:R-:W-:-:S13]  /*0b90*/  ISETP.GE.AND P0, PT, R13, R240, PT ;  /* 0x000000f00d00720c */ /* 0x000fda0003f06270 */
[----:B------:R-:W-:Y:S05]  /*0ba0*/  @P0 BRA `(.L_x_4109) ;  /* 0x000000d000000947 */ /* 0x000fea0003800000 */
[----:B------:R-:W-:Y:S02]  /*0bb0*/  IADD3 R9, P0, R5, 0x30, RZ ;  /* 0x0000003005097810 */ /* 0x000fe40007f1e0ff */
[----:B------:R-:W-:Y:S02]  /*0bc0*/  MOV R17, R25 ;  /* 0x0000001900117202 */ /* 0x000fe40000000f00 */
[----:B-1----:R-:W-:-:S03]  /*0bd0*/  IADD3.X R3, RZ, R7, RZ, P0, !PT ;  /* 0x00000007ff037210 */ /* 0x002fc600007fe4ff */
        /* <DEDUP_REMOVED lines=10> */
.L_x_4109:
[----:B------:R-:W-:Y:S05]  /*0c80*/  BSYNC B0 ;  /* 0x0000000000007941 */ /* 0x000fea0003800000 */
.L_x_4108:
[----:B------:R-:W-:Y:S01]  /*0c90*/  LOP3.LUT P4, RZ, R53, 0x7, RZ, 0xc0, !PT ;  /* 0x0000000735ff7812 */ /* 0x000fe2000788c0ff */
[----:B------:R-:W-:-:S03]  /*0ca0*/  IMAD.MOV.U32 R237, RZ, RZ, 0x0 ;  /* 0x00000000ffed7424 */ /* 0x000fc600078e00ff */
[-C--:B------:R-:W-:Y:S02]  /*0cb0*/  ISETP.GE.OR P3, PT, R5, R240.reuse, P4 ;  /* 0x000000f00500720c */ /* 0x080fe40002766670 */
[-C--:B------:R-:W-:Y:S02]  /*0cc0*/  ISETP.GE.OR P2, PT, R23, R240.reuse, P4 ;  /* 0x000000f01700720c */ /* 0x080fe40002746670 */
[-C--:B------:R-:W-:Y:S02]  /*0cd0*/  ISETP.GE.OR P1, PT, R21, R240.reuse, P4 ;  /* 0x000000f01500720c */ /* 0x080fe40002726670 */
[C---:B------:R-:W-:Y:S02]  /*0ce0*/  IADD3 R5, P0, R0.reuse, R5, RZ ;  /* 0x0000000500057210 */ /* 0x040fe40007f1e0ff */
[----:B------:R-:W-:Y:S02]  /*0cf0*/  ISETP.GE.OR P4, PT, R13, R240, P4 ;  /* 0x000000f00d00720c */ /* 0x000fe40002786670 */
[----:B------:R-:W-:-:S02]  /*0d00*/  LEA.HI.X.SX32 R0, R0, R7, 0x1, P0 ;  /* 0x0000000700007211 */ /* 0x000fc400000f0eff */
[C---:B-1---5:R-:W-:Y:S01]  /*0d10*/  LEA R2, P0, R5.reuse, R18, 0x2 ;  /* 0x0000001205027211 */ /* 0x062fe200078010ff */
[----:B------:R-:W-:Y:S02]  /*0d20*/  @!P3 IMAD.MOV.U32 R9, RZ, RZ, 0x7f800000 ;  /* 0x7f800000ff09b424 */ /* 0x000fe400078e00ff */
[----:B------:R-:W-:Y:S01]  /*0d30*/  @!P2 IMAD.MOV.U32 R7, RZ, RZ, 0x7f800000 ;  /* 0x7f800000ff07a424 */ /* 0x000fe200078e00ff */
[----:B------:R-:W-:Y:S01]  /*0d40*/  LEA.HI.X R3, R5, R19, R0, 0x2, P0 ;  /* 0x0000001305037211 */ /* 0x000fe200000f1400 */
[----:B------:R-:W-:-:S04]  /*0d50*/  @!P1 IMAD.MOV.U32 R5, RZ, RZ, 0x7f800000 ;  /* 0x7f800000ff059424 */ /* 0x000fc800078e00ff */
[----:B------:R1:W-:Y:S04]  /*0d60*/  @!P3 ST.E [R2.64], R9 ;  /* 0x000000090200b985 */ /* 0x0003e8000c101906 */
[----:B------:R1:W-:Y:S04]  /*0d70*/  @!P2 ST.E [R2.64+0x40], R7 ;  /* 0x000040070200a985 */ /* 0x0003e8000c101906 */
[----:B------:R1:W-:Y:S01]  /*0d80*/  @!P1 ST.E [R2.64+0x80], R5 ;  /* 0x0000800502009985 */ /* 0x0003e2000c101906 */
[----:B------:R-:W-:Y:S05]  /*0d90*/  @P4 RET.REL.NODEC R236 `(_ZN5flash24flash_fwd_splitkv_kernelI23Flash_fwd_kernel_traitsILi256ELi64ELi64ELi4ELb0ELb0EN7cutlass10bfloat16_tE19Flash_kernel_traitsILi256ELi64ELi64ELi4ES3_EELb0ELb0ELb0ELb0ELb1ELb0ELb0ELb1EEEvNS_16Flash_fwd_paramsE) ;  /* 0xfffff260ec004950 */ /* 0x000fea0003c3ffff */
[----:B-1----:R-:W-:Y:S02]  /*0da0*/  MOV R5, 0x7f800000 ;  /* 0x7f80000000057802 */ /* 0x002fe40000000f00 */
[----:B------:R-:W-:-:S03]  /*0db0*/  MOV R237, 0x0 ;  /* 0x0000000000ed7802 */ /* 0x000fc60000000f00 */
[----:B------:R1:W-:Y:S01]  /*0dc0*/  ST.E [R2.64+0xc0], R5 ;  /* 0x0000c00502007985 */ /* 0x0003e2000c101906 */
[----:B------:R-:W-:Y:S05]  /*0dd0*/  RET.REL.NODEC R236 `(_ZN5flash24flash_fwd_splitkv_kernelI23Flash_fwd_kernel_traitsILi256ELi64ELi64ELi4ELb0ELb0EN7cutlass10bfloat16_tE19Flash_kernel_traitsILi256ELi64ELi64ELi4ES3_EELb0ELb0ELb0ELb0ELb1ELb0ELb0ELb1EEEvNS_16Flash_fwd_paramsE) ;  /* 0xfffff220ec007950 */ /* 0x000fea0003c3ffff */
.L_x_4101:
        /* <DEDUP_REMOVED lines=22> */
[----:B----45:R-:W3:Y:S04]  /*0f40*/  LD.E R9, [R28.64+0x170] ;  /* 0x000170061c097980 */ /* 0x030ee8000c101900 */
[----:B------:R-:W4:Y:S01]  /*0f50*/  LD.E R2, [R28.64+0x68] ;  /* 0x000068061c027980 */ /* 0x000f22000c101900 */
[----:B------:R-:W-:-:S03]  /*0f60*/  LEA R10, R165, 0xffffffc0, 0x6 ;  /* 0xffffffc0a50a7811 */ /* 0x000fc600078e30ff */
[----:B--2---:R-:W2:Y:S04]  /*0f70*/  LD.E.64 R14, [R28.64+0x20] ;  /* 0x000020061c0e7980 */ /* 0x004ea8000c101b00 */
        /* <DEDUP_REMOVED lines=37> */
[----:B-1----:R-:W-:Y:S02]  /*11d0*/  IABS R5, R237 ;  /* 0x000000ed00057213 */ /* 0x002fe40000000000 */
        /* <DEDUP_REMOVED lines=12> */
[----:B------:R-:W-:Y:S01]  /*12a0*/  @!P2 IADD3 R3, R3, 0x1, RZ ;  /* 0x000000010303a810 */ /* 0x000fe20007ffe0ff */
[----:B------:R-:W-:Y:S01]  /*12b0*/  IMAD R10, R9, R6, R10 ;  /* 0x00000006090a7224 */ /* 0x000fe200078e020a */
[----:B------:R-:W-:Y:S02]  /*12c0*/  ISETP.GE.AND P1, PT, R5, RZ, PT ;  /* 0x000000ff0500720c */ /* 0x000fe40003f26270 */
        /* <DEDUP_REMOVED lines=14> */
[----:B---3--:R-:W-:Y:S01]  /*13b0*/  IMAD R2, R13, R0, RZ ;  /* 0x000000000d027224 */ /* 0x008fe200078e02ff */
        /* <DEDUP_REMOVED lines=12> */
.L_x_4111:
        /* <DEDUP_REMOVED lines=8> */
[----:B------:R-:W-:-:S02]  /*1500*/  IMAD.MOV.U32 R22, RZ, RZ, RZ ;  /* 0x000000ffff167224 */ /* 0x000fc400078e00ff */
[----:B------:R-:W-:Y:S01]  /*1510*/  @P4 IMAD.IADD R8, R11, 0x1, R12 ;  /* 0x000000010b084824 */ /* 0x000fe200078e020c */
[----:B------:R-:W-:Y:S02]  /*1520*/  LEA R10, R165, 0xffffffc0, 0x6 ;  /* 0xffffffc0a50a7811 */ /* 0x000fe400078e30ff */
        /* <DEDUP_REMOVED lines=17> */
[----:B------:R-:W-:Y:S01]  /*1640*/  @!P4 IMAD R5, R6, R168, R5 ;  /* 0x000000a80605c224 */ /* 0x000fe200078e0205 */
[----:B-----5:R-:W-:-:S05]  /*1650*/  @!P4 SHF.R.S32.HI R6, RZ, 0x1f, R9 ;  /* 0x0000001fff06c819 */ /* 0x020fca0000011409 */
[----:B------:R-:W-:Y:S01]  /*1660*/  @!P1 IMAD.IADD R0, R0, 0x1, -R3 ;  /* 0x0000000100009824 */ /* 0x000fe200078e0a03 */
[----:B------:R-:W-:Y:S01]  /*1670*/  @!P4 IADD3 R23, R23, R5, RZ ;  /* 0x000000051717c210 */ /* 0x000fe20007ffe0ff */
[----:B--2---:R-:W-:-:S03]  /*1680*/  @!P4 IMAD R5, R15, R9, RZ ;  /* 0x000000090f05c224 */ /* 0x004fc600078e02ff */
[----:B------:R-:W-:Y:S01]  /*1690*/  ISETP.GE.U32.AND P3, PT, R0, R3, PT ;  /* 0x000000030000720c */ /* 0x000fe20003f66070 */
[----:B------:R-:W-:Y:S01]  /*16a0*/  @P4 IMAD.WIDE.U32 R24, R168, R8, RZ ;  /* 0x00000008a8184225 */ /* 0x000fe200078e00ff */
[----:B------:R-:W-:-:S03]  /*16b0*/  LOP3.LUT R0, R237, R4, RZ, 0x3c, !PT ;  /* 0x00000004ed007212 */ /* 0x000fc600078e3cff */
[C---:B------:R-:W-:Y:S02]  /*16c0*/  @!P4 IMAD R5, R14.reuse, R6, R5 ;  /* 0x000000060e05c224 */ /* 0x040fe400078e0205 */
[----:B------:R-:W-:Y:S02]  /*16d0*/  @P4 IMAD R7, R169, R8, RZ ;  /* 0x00000008a9074224 */ /* 0x000fe400078e02ff */
[----:B------:R-:W-:Y:S01]  /*16e0*/  @!P4 IMAD.WIDE.U32 R14, R14, R9, R22 ;  /* 0x000000090e0ec225 */ /* 0x000fe200078e0016 */
[----:B------:R-:W-:Y:S02]  /*16f0*/  ISETP.GE.AND P2, PT, R0, RZ, PT ;  /* 0x000000ff0000720c */ /* 0x000fe40003f46270 */
[----:B------:R-:W-:Y:S01]  /*1700*/  @!P1 IADD3 R2, R2, 0x1, RZ ;  /* 0x0000000102029810 */ /* 0x000fe20007ffe0ff */
[----:B------:R-:W-:Y:S01]  /*1710*/  @P4 IMAD.IADD R7, R25, 0x1, R7 ;  /* 0x0000000119074824 */ /* 0x000fe200078e0207 */
[----:B------:R-:W-:Y:S02]  /*1720*/  @P4 MOV R8, R24 ;  /* 0x0000001800084202 */ /* 0x000fe40000000f00 */
[----:B------:R-:W-:-:S02]  /*1730*/  ISETP.NE.AND P1, PT, R4, RZ, PT ;  /* 0x000000ff0400720c */ /* 0x000fc40003f25270 */
[----:B------:R-:W-:Y:S02]  /*1740*/  @!P4 IADD3 R7, R15, R5, RZ ;  /* 0x000000050f07c210 */ /* 0x000fe40007ffe0ff */
[----:B------:R-:W-:Y:S01]  /*1750*/  @!P4 MOV R8, R14 ;  /* 0x0000000e0008c202 */ /* 0x000fe20000000f00 */
[----:B------:R-:W-:Y:S01]  /*1760*/  @!P4 IMAD R5, R171, R11, RZ ;  /* 0x0000000bab05c224 */ /* 0x000fe200078e02ff */
[----:B------:R-:W-:Y:S02]  /*1770*/  @!P4 SHF.R.S32.HI R3, RZ, 0x1f, R11 ;  /* 0x0000001fff03c819 */ /* 0x000fe4000001140b */
[----:B------:R-:W-:Y:S01]  /*1780*/  @P3 IADD3 R2, R2, 0x1, RZ ;  /* 0x0000000102023810 */ /* 0x000fe20007ffe0ff */
[----:B------:R-:W-:Y:S01]  /*1790*/  IMAD R6, R169, R10, RZ ;  /* 0x0000000aa9067224 */ /* 0x000fe200078e02ff */
[----:B------:R-:W-:Y:S01]  /*17a0*/  SHF.R.S32.HI R15, RZ, 0x1f, R10 ;  /* 0x0000001fff0f7819 */ /* 0x000fe2000001140a */
[----:B------:R-:W-:Y:S01]  /*17b0*/  IMAD.MOV.U32 R24, RZ, RZ, R8 ;  /* 0x000000ffff187224 */ /* 0x000fe200078e0008 */
[----:B------:R-:W-:Y:S01]  /*17c0*/  MOV R25, R7 ;  /* 0x0000000700197202 */ /* 0x000fe20000000f00 */
[----:B------:R-:W-:Y:S01]  /*17d0*/  @!P4 IMAD R3, R3, R170, R5 ;  /* 0x000000aa0303c224 */ /* 0x000fe200078e0205 */
[----:B------:R-:W-:Y:S01]  /*17e0*/  MOV R7, R2 ;  /* 0x0000000200077202 */ /* 0x000fe20000000f00 */
[----:B------:R-:W-:Y:S01]  /*17f0*/  @!P4 IMAD.WIDE.U32 R22, R170, R11, RZ ;  /* 0x0000000baa16c225 */ /* 0x000fe200078e00ff */
[----:B------:R-:W-:-:S03]  /*1800*/  @P4 IADD3 R0, R11, R12, RZ ;  /* 0x0000000c0b004210 */ /* 0x000fc60007ffe0ff */
[----:B------:R-:W-:Y:S02]  /*1810*/  IMAD R6, R15, R168, R6 ;  /* 0x000000a80f067224 */ /* 0x000fe400078e0206 */
[----:B------:R-:W-:Y:S01]  /*1820*/  IMAD.WIDE.U32 R24, R168, R10, R24 ;  /* 0x0000000aa8187225 */ /* 0x000fe200078e0018 */
[----:B------:R-:W-:-:S03]  /*1830*/  @!P2 IADD3 R7, -R7, RZ, RZ ;  /* 0x000000ff0707a210 */ /* 0x000fc60007ffe1ff */
[----:B------:R-:W-:Y:S01]  /*1840*/  @!P4 IMAD.IADD R23, R23, 0x1, R3 ;  /* 0x000000011717c824 */ /* 0x000fe200078e0203 */
[----:B------:R-:W-:Y:S01]  /*1850*/  @!P4 SHF.R.S32.HI R3, RZ, 0x1f, R9 ;  /* 0x0000001fff03c819 */ /* 0x000fe20000011409 */
[----:B------:R-:W-:Y:S01]  /*1860*/  @!P4 IMAD R2, R21, R9, RZ ;  /* 0x000000091502c224 */ /* 0x000fe200078e02ff */
[----:B------:R-:W-:Y:S01]  /*1870*/  @!P1 LOP3.LUT R7, RZ, R4, RZ, 0x33, !PT ;  /* 0x00000004ff079212 */ /* 0x000fe200078e33ff */
[----:B------:R-:W-:Y:S01]  /*1880*/  IMAD.MOV.U32 R12, RZ, RZ, R24 ;  /* 0x000000ffff0c7224 */ /* 0x000fe200078e0018 */
[----:B------:R-:W-:Y:S01]  /*1890*/  IADD3 R13, R25, R6, RZ ;  /* 0x00000006190d7210 */ /* 0x000fe20007ffe0ff */
[-C--:B------:R-:W-:Y:S01]  /*18a0*/  @P4 IMAD R11, R171, R0.reuse, RZ ;  /* 0x00000000ab0b4224 */ /* 0x080fe200078e02ff */
[----:B------:R-:W-:Y:S01]  /*18b0*/  SHF.R.S32.HI R5, RZ, 0x1f, R7 ;  /* 0x0000001fff057819 */ /* 0x000fe20000011407 */
[----:B------:R-:W-:-:S04]  /*18c0*/  @P4 IMAD.WIDE.U32 R24, R170, R0, RZ ;  /* 0x00000000aa184225 */ /* 0x000fc800078e00ff */
[C---:B------:R-:W-:Y:S02]  /*18d0*/  @!P4 IMAD R0, R20.reuse, R3, R2 ;  /* 0x000000031400c224 */ /* 0x040fe400078e0202 */
[----:B------:R-:W-:Y:S02]  /*18e0*/  IMAD R3, R17, R7, RZ ;  /* 0x0000000711037224 */ /* 0x000fe400078e02ff */
        /* <DEDUP_REMOVED lines=10> */
.L_x_4112:
[----:B-1----:R-:W-:Y:S05]  /*1990*/  BSYNC B0 ;  /* 0x0000000000007941 */ /* 0x002fea0003800000 */
.L_x_4110:
[----:B------:R-:W-:Y:S01]  /*19a0*/  ISETP.NE.AND P1, PT, R242, -0x1, PT ;  /* 0xfffffffff200780c */ /* 0x000fe20003f25270 */
[----:B------:R-:W2:Y:S04]  /*19b0*/  LD.E.64 R150, [R28.64+0x30] ;  /* 0x000030061c967980 */ /* 0x000ea8000c101b00 */
[----:B------:R-:W3:Y:S04]  /*19c0*/  LD.E.64 R16, [R28.64+0x48] ;  /* 0x000048061c107980 */ /* 0x000ee8000c101b00 */
[----:B------:R-:W4:Y:S04]  /*19d0*/  LD.E.64 R8, [R28.64+0x8] ;  /* 0x000008061c087980 */ /* 0x000f28000c101b00 */
[----:B------:R-:W3:Y:S04]  /*19e0*/  @!P1 LD.E.64 R20, [R28.64+0x18] ;  /* 0x000018061c149980 */ /* 0x000ee8000c101b00 */
[----:B------:R-:W4:Y:S04]  /*19f0*/  LD.E.64 R6, [R28.64+0x10] ;  /* 0x000010061c067980 */ /* 0x000f28000c101b00 */
[----:B------:R2:W5:Y:S04]  /*1a00*/  @P0 LD.E R12, [R26.64] ;  /* 0x000000061a0c0980 */ /* 0x000568000c101900 */
[----:B------:R1:W5:Y:S01]  /*1a10*/  LD.E.64 R152, [R28.64] ;  /* 0x000000061c987980 */ /* 0x000362000c101b00 */
[----:B------:R-:W-:-:S04]  /*1a20*/  SHF.R.S32.HI R14, RZ, 0x1f, R53 ;  /* 0x0000001fff0e7819 */ /* 0x000fc80000011435 */
[----:B------:R-:W-:-:S04]  /*1a30*/  LEA.HI R148, R14, R53, RZ, 0x3 ;  /* 0x000000350e947211 */ /* 0x000fc800078f18ff */
[----:B------:R-:W-:Y:S02]  /*1a40*/  LOP3.LUT R22, R148, 0xfffffff8, RZ, 0xc0, !PT ;  /* 0xfffffff894167812 */ /* 0x000fe400078ec0ff */
[----:B------:R-:W-:-:S03]  /*1a50*/  SHF.R.S32.HI R148, RZ, 0x3, R148 ;  /* 0x00000003ff947819 */ /* 0x000fc60000011494 */
[----:B------:R-:W-:-:S04]  /*1a60*/  IMAD.IADD R55, R53, 0x1, -R22 ;  /* 0x0000000135377824 */ /* 0x000fc800078e0a16 */
[----:B------:R-:W-:Y:S02]  /*1a70*/  IMAD.SHL.U32 R24, R55, 0x8, RZ ;  /* 0x0000000837187824 */ /* 0x000fe400078e00ff */
[----:B------:R-:W-:-:S03]  /*1a80*/  IMAD.SHL.U32 R13, R148, 0x40, RZ ;  /* 0x00000040940d7824 */ /* 0x000fc600078e00ff */
[----:B------:R-:W-:Y:S02]  /*1a90*/  IADD3 R22, P2, R24, R2, RZ ;  /* 0x0000000218167210 */ /* 0x000fe40007f5e0ff */
[--C-:B------:R-:W-:Y:S02]  /*1aa0*/  SHF.R.S32.HI R25, RZ, 0x1f, R24.reuse ;  /* 0x0000001fff197819 */ /* 0x100fe40000011418 */
[----:B------:R-:W-:Y:S01]  /*1ab0*/  LOP3.LUT R13, R13, 0x1c0, RZ, 0xc0, !PT ;  /* 0x000001c00d0d7812 */ /* 0x000fe200078ec0ff */
[-C--:B-----5:R-:W-:Y:S01]  /*1ac0*/  IMAD R2, R15, R170.reuse, RZ ;  /* 0x000000aa0f027224 */ /* 0x0a0fe200078e02ff */
[----:B------:R-:W-:Y:S02]  /*1ad0*/  IADD3.X R23, R25, R11, RZ, P2, !PT ;  /* 0x0000000b19177210 */ /* 0x000fe400017fe4ff */
[----:B------:R-:W-:Y:S02]  /*1ae0*/  LEA.HI R70, R14, R53, RZ, 0x4 ;  /* 0x000000350e467211 */ /* 0x000fe400078f20ff */
[----:B------:R-:W-:Y:S01]  /*1af0*/  LOP3.LUT R140, R13, 0x38, R24, 0xf8, !PT ;  /* 0x000000380d8c7812 */ /* 0x000fe200078ef818 */
[C---:B------:R-:W-:Y:S01]  /*1b00*/  IMAD R2, R10.reuse, R171, R2 ;  /* 0x000000ab0a027224 */ /* 0x040fe200078e0202 */
[----:B------:R-:W-:Y:S01]  /*1b10*/  SHF.R.U32.HI R13, RZ, 0x3, R13 ;  /* 0x00000003ff0d7819 */ /* 0x000fe2000001160d */
[----:B------:R-:W-:Y:S01]  /*1b20*/  IMAD.WIDE.U32 R22, R10, R170, R22 ;  /* 0x000000aa0a167225 */ /* 0x000fe200078e0016 */
[----:B------:R-:W-:-:S02]  /*1b30*/  LOP3.LUT R68, R70, 0xfffffff0, RZ, 0xc0, !PT ;  /* 0xfffffff046447812 */ /* 0x000fc400078ec0ff */
[----:B------:R-:W-:Y:S02]  /*1b40*/  SHF.R.S32.HI R61, RZ, 0x1f, R238 ;  /* 0x0000001fff3d7819 */ /* 0x000fe400000114ee */
[----:B------:R-:W-:Y:S01]  /*1b50*/  LOP3.LUT R140, R140, R13, RZ, 0x3c, !PT ;  /* 0x0000000d8c8c7212 */ /* 0x000fe200078e3cff */
[----:B------:R-:W-:-:S05]  /*1b60*/  IMAD.IADD R68, R53, 0x1, -R68 ;  /* 0x0000000135447824 */ /* 0x000fca00078e0a44 */
[----:B------:R-:W-:-:S04]  /*1b70*/  SHF.R.S32.HI R69, RZ, 0x1f, R68 ;  /* 0x0000001fff457819 */ /* 0x000fc80000011444 */
[----:B------:R-:W-:Y:S01]  /*1b80*/  LEA.HI R69, R69, R68, RZ, 0x3 ;  /* 0x0000004445457211 */ /* 0x000fe200078f18ff */
[----:B------:R-:W-:Y:S01]  /*1b90*/  IMAD R235, R169, R148, RZ ;  /* 0x00000094a9eb7224 */ /* 0x000fe200078e02ff */
[----:B------:R-:W-:-:S05]  /*1ba0*/  SHF.R.S32.HI R149, RZ, 0x1f, R148 ;  /* 0x0000001fff957819 */ /* 0x000fca0000011494 */
[----:B------:R-:W-:Y:S02]  /*1bb0*/  IMAD R235, R149, R168, R235 ;  /* 0x000000a895eb7224 */ /* 0x000fe400078e02eb */
[----:B------:R-:W-:Y:S02]  /*1bc0*/  IMAD.MOV.U32 R54, RZ, RZ, 0x10 ;  /* 0x00000010ff367424 */ /* 0x000fe400078e00ff */
[----:B------:R-:W-:Y:S01]  /*1bd0*/  IMAD.MOV.U32 R52, RZ, RZ, 0x20 ;  /* 0x00000020ff347424 */ /* 0x000fe200078e00ff */
[----:B------:R-:W-:Y:S01]  /*1be0*/  SHF.L.U64.HI R65, R168, 0x4, R169 ;  /* 0x00000004a8417819 */ /* 0x000fe200000102a9 */
[----:B------:R-:W-:Y:S01]  /*1bf0*/  IMAD.SHL.U32 R63, R170, 0x10, RZ ;  /* 0x00000010aa3f7824 */ /* 0x000fe200078e00ff */
[----:B------:R-:W-:Y:S02]  /*1c00*/  SHF.L.U32 R64, R168, 0x4, RZ ;  /* 0x00000004a8407819 */ /* 0x000fe400000006ff */
[----:B------:R-:W-:Y:S02]  /*1c10*/  SHF.L.U64.HI R62, R170, 0x4, R171 ;  /* 0x00000004aa3e7819 */ /* 0x000fe400000102ab */
[----:B------:R-:W-:Y:S01]  /*1c20*/  SHF.L.U32 R67, R55, 0x2, RZ ;  /* 0x0000000237437819 */ /* 0x000fe200000006ff */
[----:B--2---:R-:W-:-:S04]  /*1c30*/  @P1 IMAD.WIDE.U32 R26, R150, R242, RZ ;  /* 0x000000f2961a1225 */ /* 0x004fc800078e00ff */
[----:B------:R-:W-:Y:S02]  /*1c40*/  @P1 IMAD R13, R151, R242, RZ ;  /* 0x000000f2970d1224 */ /* 0x000fe400078e02ff */
[----:B------:R-:W-:Y:S02]  /*1c50*/  @P1 IMAD.MOV.U32 R11, RZ, RZ, R26 ;  /* 0x000000ffff0b1224 */ /* 0x000fe400078e001a */
[-C--:B---3--:R-:W-:Y:S02]  /*1c60*/  @!P1 IMAD R10, R21, R238.reuse, RZ ;  /* 0x000000ee150a9224 */ /* 0x088fe400078e02ff */
[----:B------:R-:W-:-:S04]  /*1c70*/  @!P1 IMAD.WIDE.U32 R30, R20, R238, RZ ;  /* 0x000000ee141e9225 */ /* 0x000fc800078e00ff */
[----:B------:R-:W-:Y:S02]  /*1c80*/  IMAD.IADD R21, R23, 0x1, R2 ;  /* 0x0000000117157824 */ /* 0x000fe400078e0202 */
[----:B------:R-:W-:Y:S02]  /*1c90*/  @!P1 IMAD R2, R20, R61, R10 ;  /* 0x0000003d14029224 */ /* 0x000fe400078e020a */
[----:B------:R-:W-:Y:S01]  /*1ca0*/  @!P1 IMAD.MOV.U32 R11, RZ, RZ, R30 ;  /* 0x000000ffff0b9224 */ /* 0x000fe200078e001e */
[----:B------:R-:W-:Y:S01]  /*1cb0*/  @P1 IADD3 R13, R27, R13, RZ ;  /* 0x0000000d1b0d1210 */ /* 0x000fe20007ffe0ff */
[----:B------:R-:W-:Y:S01]  /*1cc0*/  IMAD.MOV.U32 R20, RZ, RZ, R22 ;  /* 0x000000ffff147224 */ /* 0x000fe200078e0016 */
[----:B------:R-:W-:Y:S02]  /*1cd0*/  @!P1 IADD3 R13, R31, R2, RZ ;  /* 0x000000021f0d9210 */ /* 0x000fe40007ffe0ff */
[----:B------:R-:W-:Y:S01]  /*1ce0*/  IADD3 R22, P2, R24, R11, RZ ;  /* 0x0000000b18167210 */ /* 0x000fe20007f5e0ff */
[----:B------:R-:W-:Y:S01]  /*1cf0*/  IMAD R11, R17, R237, RZ ;  /* 0x000000ed110b7224 */ /* 0x000fe200078e02ff */
[----:B------:R-:W-:Y:S01]  /*1d00*/  SHF.R.S32.HI R2, RZ, 0x1f, R237 ;  /* 0x0000001fff027819 */ /* 0x000fe200000114ed */
[----:B------:R-:W-:-:S02]  /*1d10*/  IMAD R10, R19, R4, RZ ;  /* 0x00000004130a7224 */ /* 0x000fc400078e02ff */
[----:B------:R-:W-:Y:S01]  /*1d20*/  IMAD.X R23, R25, 0x1, R13, P2 ;  /* 0x0000000119177824 */ /* 0x000fe200010e060d */
[----:B------:R-:W-:Y:S01]  /*1d30*/  LEA.HI R13, R14, R53, RZ, 0x6 ;  /* 0x000000350e0d7211 */ /* 0x000fe200078f30ff */
[----:B------:R-:W-:Y:S01]  /*1d40*/  IMAD R2, R16, R2, R11 ;  /* 0x0000000210027224 */ /* 0x000fe200078e020b */
[----:B------:R-:W-:Y:S01]  /*1d50*/  LOP3.LUT R11, R69, 0xfffffff8, RZ, 0xc0, !PT ;  /* 0xfffffff8450b7812 */ /* 0x000fe200078ec0ff */
[----:B------:R-:W-:Y:S01]  /*1d60*/  IMAD R10, R5, R18, R10 ;  /* 0x00000012050a7224 */ /* 0x000fe200078e020a */
[----:B------:R-:W-:Y:S01]  /*1d70*/  IADD3 R14, P1, R24, R0, RZ ;  /* 0x00000000180e7210 */ /* 0x000fe20007f3e0ff */
[----:B------:R-:W-:Y:S01]  /*1d80*/  IMAD.WIDE.U32 R18, R4, R18, R20 ;  /* 0x0000001204127225 */ /* 0x000fe200078e0014 */
[----:B------:R-:W-:Y:S02]  /*1d90*/  IADD3 R68, R68, -R11, RZ ;  /* 0x8000000b44447210 */ /* 0x000fe40007ffe0ff */
[----:B------:R-:W-:Y:S01]  /*1da0*/  SHF.R.S32.HI R11, RZ, 0x1f, R66 ;  /* 0x0000001fff0b7819 */ /* 0x000fe20000011442 */
[----:B------:R-:W-:-:S04]  /*1db0*/  IMAD.WIDE.U32 R144, R237, R16, R22 ;  /* 0x00000010ed907225 */ /* 0x000fc800078e0016 */
[----:B------:R-:W-:Y:S02]  /*1dc0*/  IMAD.X R15, R25, 0x1, R3, P1 ;  /* 0x00000001190f7824 */ /* 0x000fe400008e0603 */
[----:B------:R-:W-:Y:S02]  /*1dd0*/  IMAD.IADD R19, R19, 0x1, R10 ;  /* 0x0000000113137824 */ /* 0x000fe400078e020a */
[----:B------:R-:W-:Y:S02]  /*1de0*/  IMAD R3, R171, R148, RZ ;  /* 0x00000094ab037224 */ /* 0x000fe400078e02ff */
[----:B------:R-:W-:Y:S01]  /*1df0*/  IMAD.IADD R145, R145, 0x1, R2 ;  /* 0x0000000191917824 */ /* 0x000fe200078e0202 */
[----:B------:R-:W-:Y:S01]  /*1e00*/  LEA.HI R2, R11, R66, RZ, 0x6 ;  /* 0x000000420b027211 */ /* 0x000fe200078f30ff */
[----:B------:R-:W-:-:S04]  /*1e10*/  IMAD.WIDE.U32 R14, R148, R168, R14 ;  /* 0x000000a8940e7225 */ /* 0x000fc800078e000e */
[-C--:B------:R-:W-:Y:S02]  /*1e20*/  IMAD R0, R149, R170.reuse, R3 ;  /* 0x000000aa95007224 */ /* 0x080fe400078e0203 */
[----:B------:R-:W-:Y:S01]  /*1e30*/  IMAD.WIDE.U32 R18, R148, R170, R18 ;  /* 0x000000aa94127225 */ /* 0x000fe200078e0012 */
[----:B------:R-:W-:Y:S02]  /*1e40*/  SHF.R.S32.HI R2, RZ, 0x6, R2 ;  /* 0x00000006ff027819 */ /* 0x000fe40000011402 */
[----:B----4-:R-:W-:Y:S01]  /*1e50*/  LEA R234, P2, R14, R8, 0x1 ;  /* 0x000000080eea7211 */ /* 0x010fe200078408ff */
[----:B------:R-:W-:Y:S01]  /*1e60*/  IMAD.IADD R235, R15, 0x1, R235 ;  /* 0x000000010feb7824 */ /* 0x000fe200078e02eb */
[----:B------:R-:W-:Y:S02]  /*1e70*/  IADD3 R0, R19, R0, RZ ;  /* 0x0000000013007210 */ /* 0x000fe40007ffe0ff */
[----:B------:R-:W-:Y:S02]  /*1e80*/  LEA R246, P1, R18, R6, 0x1 ;  /* 0x0000000612f67211 */ /* 0x000fe400078208ff */
[----:B------:R-:W-:-:S02]  /*1e90*/  IMNMX R80, RZ, R2, !PT ;  /* 0x00000002ff507217 */ /* 0x000fc40007800200 */
[----:B------:R-:W-:Y:S02]  /*1ea0*/  LEA.HI.X R235, R14, R9, R235, 0x1, P2 ;  /* 0x000000090eeb7211 */ /* 0x000fe400010f0ceb */
[----:B------:R-:W-:Y:S02]  /*1eb0*/  LEA.HI.X R247, R18, R7, R0, 0x1, P1 ;  /* 0x0000000712f77211 */ /* 0x000fe400008f0c00 */
[----:B------:R-:W-:Y:S02]  /*1ec0*/  R2P PR, R68, 0x6 ;  /* 0x0000000644007804 */ /* 0x000fe40000000000 */
[----:B------:R-:W-:Y:S01]  /*1ed0*/  ISETP.GT.AND P3, PT, R165, R80, PT ;  /* 0x00000050a500720c */ /* 0x000fe20003f64270 */
[----:B------:R-:W-:-:S04]  /*1ee0*/  IMAD.WIDE R16, R239, 0x40, R148 ;  /* 0x00000040ef107825 */ /* 0x000fc800078e0294 */
[-C--:B------:R-:W-:Y:S01]  /*1ef0*/  IMAD R147, R17, R150.reuse, RZ ;  /* 0x0000009611937224 */ /* 0x080fe200078e02ff */
[----:B------:R-:W-:Y:S01]  /*1f00*/  SHF.L.U32 R13, R13, 0x3, RZ ;  /* 0x000000030d0d7819 */ /* 0x000fe200000006ff */
[----:B------:R-:W-:-:S04]  /*1f10*/  IMAD.WIDE.U32 R144, R16, R150, R144 ;  /* 0x0000009610907225 */ /* 0x000fc800078e0090 */
[----:B------:R-:W-:Y:S01]  /*1f20*/  IMAD R147, R16, R151, R147 ;  /* 0x0000009710937224 */ /* 0x000fe200078e0293 */
[----:B------:R-:W-:Y:S01]  /*1f30*/  LOP3.LUT R140, R140, 0xfffffe00, R13, 0xf8, !PT ;  /* 0xfffffe008c8c7812 */ /* 0x000fe200078ef80d */
[----:B------:R-:W-:Y:S01]  /*1f40*/  @!P0 IMAD.MOV.U32 R12, RZ, RZ, RZ ;  /* 0x000000ffff0c8224 */ /* 0x000fe200078e00ff */
[----:B------:R-:W-:Y:S01]  /*1f50*/  SEL R54, R54, 0xfffffff0, !P1 ;  /* 0xfffffff036367807 */ /* 0x000fe20004800000 */
[----:B------:R-:W-:Y:S01]  /*1f60*/  IMAD.IADD R147, R145, 0x1, R147 ;  /* 0x0000000191937824 */ /* 0x000fe200078e0293 */
[----:B------:R-:W-:Y:S01]  /*1f70*/  SEL R52, R52, 0xffffffe0, !P2 ;  /* 0xffffffe034347807 */ /* 0x000fe20005000000 */
[----:B------:R-:W-:Y:S05]  /*1f80*/  @!P3 BRA `(.L_x_4113) ;  /* 0x0000a3d00000b947 */ /* 0x000fea0003800000 */
[----:B-1----:R-:W2:Y:S04]  /*1f90*/  LD.E.64 R26, [R28.64+0x120] ;  /* 0x000120061c1a7980 */ /* 0x002ea8000c101b00 */
        /* <DEDUP_REMOVED lines=10> */
[----:B------:R-:W-:-:S05]  /*2040*/  LEA R13, R165, 0xffffffc0, 0x6 ;  /* 0xffffffc0a50d7811 */ /* 0x000fca00078e30ff */
[----:B------:R-:W-:Y:S01]  /*2050*/  IMAD.IADD R12, R13, 0x1, R12 ;  /* 0x000000010d0c7824 */ /* 0x000fe200078e020c */
[C---:B------:R-:W-:Y:S01]  /*2060*/  SHF.L.U64.HI R77, R170.reuse, 0x5, R171 ;  /* 0x00000005aa4d7819 */ /* 0x040fe200000102ab */
[C---:B------:R-:W-:Y:S02]  /*2070*/  IMAD.SHL.U32 R76, R170.reuse, 0x20, RZ ;  /* 0x00000020aa4c7824 */ /* 0x040fe400078e00ff */
[----:B------:R-:W-:Y:S02]  /*2080*/  IMAD R75, R171, 0x60, RZ ;  /* 0x00000060ab4b7824 */ /* 0x000fe400078e02ff */
[----:B------:R-:W-:Y:S01]  /*2090*/  IMAD.WIDE.U32 R154, R170, 0x60, RZ ;  /* 0x00000060aa9a7825 */ /* 0x000fe200078e00ff */
[----:B------:R-:W-:Y:S02]  /*20a0*/  SHF.L.U64.HI R77, R76, 0x1, R77 ;  /* 0x000000014c4d7819 */ /* 0x000fe4000001024d */
[C---:B------:R-:W-:Y:S01]  /*20b0*/  IADD3 R74, R148.reuse, 0x10, RZ ;  /* 0x00000010944a7810 */ /* 0x040fe20007ffe0ff */
[----:B------:R-:W-:Y:S01]  /*20c0*/  IMAD.MOV.U32 R117, RZ, RZ, R246 ;  /* 0x000000ffff757224 */ /* 0x000fe200078e00f6 */
[C---:B------:R-:W-:Y:S01]  /*20d0*/  IADD3 R73, R148.reuse, 0x20, RZ ;  /* 0x0000002094497810 */ /* 0x040fe20007ffe0ff */
[----:B------:R-:W-:Y:S01]  /*20e0*/  IMAD.MOV.U32 R116, RZ, RZ, R247 ;  /* 0x000000ffff747224 */ /* 0x000fe200078e00f7 */
[----:B------:R-:W-:Y:S01]  /*20f0*/  IADD3 R72, R148, 0x30, RZ ;  /* 0x0000003094487810 */ /* 0x000fe20007ffe0ff */
[----:B------:R-:W-:Y:S01]  /*2100*/  IMAD.SHL.U32 R76, R76, 0x2, RZ ;  /* 0x000000024c4c7824 */ /* 0x000fe200078e00ff */
[C---:B------:R-:W-:Y:S01]  /*2110*/  SHF.L.U64.HI R79, R168.reuse, 0x5, R169 ;  /* 0x00000005a84f7819 */ /* 0x040fe200000102a9 */
[----:B------:R-:W-:Y:S01]  /*2120*/  IMAD.IADD R75, R155, 0x1, R75 ;  /* 0x000000019b4b7824 */ /* 0x000fe200078e024b */
[----:B------:R-:W-:Y:S01]  /*2130*/  SHF.L.U32 R78, R168, 0x5, RZ ;  /* 0x00000005a84e7819 */ /* 0x000fe200000006ff */
[----:B------:R-:W-:-:S02]  /*2140*/  IMAD.MOV.U32 R158, RZ, RZ, R234 ;  /* 0x000000ffff9e7224 */ /* 0x000fc400078e00ea */
[----:B------:R-:W-:Y:S02]  /*2150*/  IMAD.MOV.U32 R159, RZ, RZ, R235 ;  /* 0x000000ffff9f7224 */ /* 0x000fe400078e00eb */
[-C--:B--2---:R-:W-:Y:S02]  /*2160*/  IMAD R0, R27, R238.reuse, RZ ;  /* 0x000000ee1b007224 */ /* 0x084fe400078e02ff */
[----:B---3--:R-:W-:Y:S02]  /*2170*/  IMAD R2, R31, R238, RZ ;  /* 0x000000ee1f027224 */ /* 0x008fe400078e02ff */
[----:B------:R-:W-:Y:S02]  /*2180*/  IMAD R0, R26, R61, R0 ;  /* 0x0000003d1a007224 */ /* 0x000fe400078e0200 */
[----:B------:R-:W-:-:S04]  /*2190*/  IMAD.WIDE.U32 R26, R238, R26, R24 ;  /* 0x0000001aee1a7225 */ /* 0x000fc800078e0018 */
[----:B------:R-:W-:-:S04]  /*21a0*/  IMAD.WIDE.U32 R22, R238, R30, R24 ;  /* 0x0000001eee167225 */ /* 0x000fc800078e0018 */
[----:B------:R-:W-:Y:S02]  /*21b0*/  IMAD R2, R30, R61, R2 ;  /* 0x0000003d1e027224 */ /* 0x000fe400078e0202 */
[----:B------:R-:W-:Y:S01]  /*21c0*/  IMAD.IADD R27, R27, 0x1, R0 ;  /* 0x000000011b1b7824 */ /* 0x000fe200078e0200 */
[----:B------:R-:W-:Y:S01]  /*21d0*/  SHF.R.S32.HI R0, RZ, 0x1f, R13 ;  /* 0x0000001fff007819 */ /* 0x000fe2000001140d */
[-C--:B----4-:R-:W-:Y:S02]  /*21e0*/  IMAD R11, R157, R13.reuse, RZ ;  /* 0x0000000d9d0b7224 */ /* 0x090fe400078e02ff */
[----:B------:R-:W-:Y:S02]  /*21f0*/  IMAD.IADD R23, R23, 0x1, R2 ;  /* 0x0000000117177824 */ /* 0x000fe400078e0202 */
[----:B-----5:R-:W-:Y:S02]  /*2200*/  IMAD R3, R161, R13, RZ ;  /* 0x0000000da1037224 */ /* 0x020fe400078e02ff */
[----:B------:R-:W-:-:S02]  /*2210*/  IMAD R11, R156, R0, R11 ;  /* 0x000000009c0b7224 */ /* 0x000fc400078e020b */
[----:B------:R-:W-:-:S04]  /*2220*/  IMAD.WIDE.U32 R26, R13, R156, R26 ;  /* 0x0000009c0d1a7225 */ /* 0x000fc800078e001a */
[C---:B------:R-:W-:Y:S02]  /*2230*/  IMAD R3, R160.reuse, R0, R3 ;  /* 0x00000000a0037224 */ /* 0x040fe400078e0203 */
[----:B------:R-:W-:Y:S01]  /*2240*/  IMAD.WIDE.U32 R22, R160, R13, R22 ;  /* 0x0000000da0167225 */ /* 0x000fe200078e0016 */
[----:B------:R-:W-:-:S03]  /*2250*/  LEA.HI R139, R10, R10, RZ, 0x1 ;  /* 0x0000000a0a8b7211 */ /* 0x000fc600078f08ff */
[----:B------:R-:W-:Y:S02]  /*2260*/  IMAD R0, R19, R4, RZ ;  /* 0x0000000413007224 */ /* 0x000fe400078e02ff */
[----:B------:R-:W-:Y:S01]  /*2270*/  IMAD.IADD R27, R27, 0x1, R11 ;  /* 0x000000011b1b7824 */ /* 0x000fe200078e020b */
[----:B------:R-:W-:Y:S01]  /*2280*/  SHF.R.S32.HI R11, RZ, 0x1f, R66 ;  /* 0x0000001fff0b7819 */ /* 0x000fe20000011442 */
[----:B------:R-:W-:Y:S01]  /*2290*/  IMAD.IADD R23, R23, 0x1, R3 ;  /* 0x0000000117177824 */ /* 0x000fe200078e0203 */
[----:B------:R-:W-:Y:S01]  /*22a0*/  IADD3 R3, P0, -R66, R148, RZ ;  /* 0x0000009442037210 */ /* 0x000fe20007f1e1ff */
[-C--:B------:R-:W-:Y:S01]  /*22b0*/  IMAD R2, R21, R4.reuse, RZ ;  /* 0x0000000415027224 */ /* 0x080fe200078e02ff */
[----:B------:R-:W-:Y:S01]  /*22c0*/  SHF.R.S32.HI R139, RZ, 0x1, R139 ;  /* 0x00000001ff8b7819 */ /* 0x000fe2000001148b */
[C---:B------:R-:W-:Y:S02]  /*22d0*/  IMAD R0, R18.reuse, R5, R0 ;  /* 0x0000000512007224 */ /* 0x040fe400078e0200 */
[----:B------:R-:W-:-:S04]  /*22e0*/  IMAD.WIDE.U32 R18, R18, R4, R22 ;  /* 0x0000000412127225 */ /* 0x000fc800078e0016 */
[C---:B------:R-:W-:Y:S02]  /*22f0*/  IMAD R2, R20.reuse, R5, R2 ;  /* 0x0000000514027224 */ /* 0x040fe400078e0202 */
[----:B------:R-:W-:Y:S01]  /*2300*/  IMAD.WIDE.U32 R20, R20, R4, R26 ;  /* 0x0000000414147225 */ /* 0x000fe200078e001a */
[----:B------:R-:W-:-:S03]  /*2310*/  IADD3 R19, R19, R0, RZ ;  /* 0x0000000013137210 */ /* 0x000fc60007ffe0ff */
[----:B------:R-:W-:Y:S02]  /*2320*/  IMAD.X R11, R149, 0x1, ~R11, P0 ;  /* 0x00000001950b7824 */ /* 0x000fe400000e0e0b */
[----:B------:R-:W-:Y:S02]  /*2330*/  IMAD R115, R139, R12, RZ ;  /* 0x0000000c8b737224 */ /* 0x000fe400078e02ff */
[----:B------:R-:W-:Y:S02]  /*2340*/  IMAD R4, R148, R139, R67 ;  /* 0x0000008b94047224 */ /* 0x000fe400078e0243 */
[----:B------:R-:W-:Y:S02]  /*2350*/  IMAD.IADD R21, R21, 0x1, R2 ;  /* 0x0000000115157824 */ /* 0x000fe400078e0202 */
[C---:B------:R-:W-:Y:S02]  /*2360*/  IMAD R109, R11.reuse, R156, RZ ;  /* 0x0000009c0b6d7224 */ /* 0x040fe400078e02ff */
[----:B------:R-:W-:Y:S01]  /*2370*/  IMAD R111, R11, R160, RZ ;  /* 0x000000a00b6f7224 */ /* 0x000fe200078e02ff */
[----:B------:R-:W-:Y:S01]  /*2380*/  IADD3 R0, P3, R115, R4, RZ ;  /* 0x0000000473007210 */ /* 0x000fe20007f7e0ff */
[----:B------:R-:W-:-:S02]  /*2390*/  IMAD R109, R157, R3, R109 ;  /* 0x000000039d6d7224 */ /* 0x000fc400078e026d */
[----:B------:R-:W-:Y:S01]  /*23a0*/  IMAD.WIDE.U32 R10, R156, R3, R20 ;  /* 0x000000039c0a7225 */ /* 0x000fe200078e0014 */
[----:B------:R-:W-:-:S03]  /*23b0*/  SHF.R.S32.HI R2, RZ, 0x1f, R115 ;  /* 0x0000001fff027819 */ /* 0x000fc60000011473 */
[-C--:B------:R-:W-:Y:S02]  /*23c0*/  IMAD R111, R161, R3.reuse, R111 ;  /* 0x00000003a16f7224 */ /* 0x080fe400078e026f */
[----:B------:R-:W-:-:S04]  /*23d0*/  IMAD.WIDE.U32 R12, R160, R3, R18 ;  /* 0x00000003a00c7225 */ /* 0x000fc800078e0012 */
[----:B------:R-:W-:Y:S01]  /*23e0*/  IMAD.IADD R3, R67, 0x1, R4 ;  /* 0x0000000143037824 */ /* 0x000fe200078e0204 */
[----:B------:R-:W-:Y:S01]  /*23f0*/  LEA R108, P1, R10, R16, 0x1 ;  /* 0x000000100a6c7211 */ /* 0x000fe200078208ff */
[----:B------:R-:W-:Y:S01]  /*2400*/  IMAD.IADD R109, R11, 0x1, R109 ;  /* 0x000000010b6d7824 */ /* 0x000fe200078e026d */
[----:B------:R-:W-:Y:S01]  /*2410*/  LEA R110, P0, R12, R14, 0x1 ;  /* 0x0000000e0c6e7211 */ /* 0x000fe200078008ff */
[----:B------:R-:W-:Y:S01]  /*2420*/  IMAD.IADD R111, R13, 0x1, R111 ;  /* 0x000000010d6f7824 */ /* 0x000fe200078e026f */
[----:B------:R-:W-:Y:S01]  /*2430*/  IADD3 R115, P2, R115, R3, RZ ;  /* 0x0000000373737210 */ /* 0x000fe20007f5e0ff */
[----:B------:R-:W-:Y:S01]  /*2440*/  IMAD.SHL.U32 R26, R0, 0x2, RZ ;  /* 0x00000002001a7824 */ /* 0x000fe200078e00ff */
[----:B------:R-:W-:Y:S02]  /*2450*/  LEA.HI.X.SX32 R5, R4, R2, 0x1, P3 ;  /* 0x0000000204057211 */ /* 0x000fe400018f0eff */
[----:B------:R-:W-:Y:S02]  /*2460*/  LEA.HI.X R109, R10, R17, R109, 0x1, P1 ;  /* 0x000000110a6d7211 */ /* 0x000fe400008f0c6d */
[----:B------:R-:W-:-:S02]  /*2470*/  LEA.HI.X R111, R12, R15, R111, 0x1, P0 ;  /* 0x0000000f0c6f7211 */ /* 0x000fc400000f0c6f */
[----:B------:R-:W-:Y:S02]  /*2480*/  LEA.HI.X.SX32 R2, R3, R2, 0x1, P2 ;  /* 0x0000000203027211 */ /* 0x000fe400010f0eff */
[C---:B------:R-:W-:Y:S02]  /*2490*/  SHF.L.U32 R114, R115.reuse, 0x1, RZ ;  /* 0x0000000173727819 */ /* 0x040fe400000006ff */
[-C--:B------:R-:W-:Y:S01]  /*24a0*/  IADD3 R56, P1, R8, R26.reuse, RZ ;  /* 0x0000001a08387210 */ /* 0x080fe20007f3e0ff */
[----:B------:R-:W-:Y:S01]  /*24b0*/  IMAD.SHL.U32 R82, R160, 0x10, RZ ;  /* 0x00000010a0527824 */ /* 0x000fe200078e00ff */
[----:B------:R-:W-:Y:S02]  /*24c0*/  SHF.L.U64.HI R0, R0, 0x1, R5 ;  /* 0x0000000100007819 */ /* 0x000fe40000010205 */
[----:B------:R-:W-:Y:S02]  /*24d0*/  IADD3 R26, P0, R6, R26, RZ ;  /* 0x0000001a061a7210 */ /* 0x000fe40007f1e0ff */
[----:B------:R-:W-:-:S02]  /*24e0*/  SHF.L.U64.HI R115, R115, 0x1, R2 ;  /* 0x0000000173737819 */ /* 0x000fc40000010202 */
[-C--:B------:R-:W-:Y:S01]  /*24f0*/  IADD3 R112, P3, R8, R114.reuse, RZ ;  /* 0x0000007208707210 */ /* 0x080fe20007f7e0ff */
[--C-:B------:R-:W-:Y:S01]  /*2500*/  IMAD.X R57, R9, 0x1, R0.reuse, P1 ;  /* 0x0000000109397824 */ /* 0x100fe200008e0600 */
[----:B------:R-:W-:Y:S01]  /*2510*/  IADD3 R114, P2, R6, R114, RZ ;  /* 0x0000007206727210 */ /* 0x000fe20007f5e0ff */
[----:B------:R-:W-:Y:S01]  /*2520*/  IMAD.X R27, R7, 0x1, R0, P0 ;  /* 0x00000001071b7824 */ /* 0x000fe200000e0600 */
[C---:B------:R-:W-:Y:S01]  /*2530*/  SHF.L.U64.HI R81, R160.reuse, 0x4, R161 ;  /* 0x00000004a0517819 */ /* 0x040fe200000102a1 */
[----:B------:R-:W-:Y:S01]  /*2540*/  IMAD.SHL.U32 R84, R160, 0x20, RZ ;  /* 0x00000020a0547824 */ /* 0x000fe200078e00ff */
[----:B------:R-:W-:Y:S01]  /*2550*/  IADD3 R91, P1, P0, R82, R82, R82 ;  /* 0x00000052525b7210 */ /* 0x000fe2000783e052 */
[----:B------:R-:W-:Y:S01]  /*2560*/  IMAD.X R113, R9, 0x1, R115, P3 ;  /* 0x0000000109717824 */ /* 0x000fe200018e0673 */
[----:B------:R-:W-:Y:S01]  /*2570*/  SHF.L.U64.HI R83, R160, 0x5, R161 ;  /* 0x00000005a0537819 */ /* 0x000fe200000102a1 */
[----:B------:R-:W-:Y:S01]  /*2580*/  IMAD.X R115, R7, 0x1, R115, P2 ;  /* 0x0000000107737824 */ /* 0x000fe200010e0673 */
[----:B------:R-:W-:-:S02]  /*2590*/  IADD3.X R92, R81, R81, R81, P1, P0 ;  /* 0x00000051515c7210 */ /* 0x000fc40000fe0451 */
[C-C-:B------:R-:W-:Y:S02]  /*25a0*/  IADD3 R85, P5, P4, -R84.reuse, 0x40, R91.reuse ;  /* 0x0000004054557810 */ /* 0x140fe40007cbe15b */
[C-C-:B------:R-:W-:Y:S02]  /*25b0*/  IADD3 R87, P3, P2, -R84.reuse, 0x80, R91.reuse ;  /* 0x0000008054577810 */ /* 0x140fe40007a7e15b */
[----:B------:R-:W-:Y:S01]  /*25c0*/  IADD3 R91, P1, P0, -R84, 0xc0, R91 ;  /* 0x000000c0545b7810 */ /* 0x000fe2000783e15b */
[----:B------:R-:W-:Y:S01]  /*25d0*/  IMAD.SHL.U32 R143, R139, 0x10, RZ ;  /* 0x000000108b8f7824 */ /* 0x000fe200078e00ff */
[C-C-:B------:R-:W-:Y:S02]  /*25e0*/  IADD3.X R86, ~R83.reuse, RZ, R92.reuse, P5, P4 ;  /* 0x000000ff53567210 */ /* 0x140fe40002fe855c */
[C-C-:B------:R-:W-:Y:S02]  /*25f0*/  IADD3.X R88, ~R83.reuse, RZ, R92.reuse, P3, P2 ;  /* 0x000000ff53587210 */ /* 0x140fe40001fe455c */
[----:B------:R-:W-:-:S02]  /*2600*/  IADD3.X R92, ~R83, RZ, R92, P1, P0 ;  /* 0x000000ff535c7210 */ /* 0x000fc40000fe055c */
[-C--:B------:R-:W-:Y:S02]  /*2610*/  IADD3 R89, P2, R85, R82.reuse, RZ ;  /* 0x0000005255597210 */ /* 0x080fe40007f5e0ff */
[-C--:B------:R-:W-:Y:S02]  /*2620*/  IADD3 R93, P1, R87, R82.reuse, RZ ;  /* 0x00000052575d7210 */ /* 0x080fe40007f3e0ff */
[-C--:B------:R-:W-:Y:S02]  /*2630*/  IADD3 R95, P0, R91, R82.reuse, RZ ;  /* 0x000000525b5f7210 */ /* 0x080fe40007f1e0ff */
[C---:B------:R-:W-:Y:S02]  /*2640*/  IADD3 R138, R143.reuse, 0x40, RZ ;  /* 0x000000408f8a7810 */ /* 0x040fe40007ffe0ff */
[C---:B------:R-:W-:Y:S02]  /*2650*/  IADD3 R137, R143.reuse, 0x80, RZ ;  /* 0x000000808f897810 */ /* 0x040fe40007ffe0ff */
[----:B------:R-:W-:Y:S01]  /*2660*/  IADD3 R135, R143, 0xc0, RZ ;  /* 0x000000c08f877810 */ /* 0x000fe20007ffe0ff */
[--C-:B------:R-:W-:Y:S01]  /*2670*/  IMAD.X R90, R86, 0x1, R81.reuse, P2 ;  /* 0x00000001565a7824 */ /* 0x100fe200010e0651 */
[-C--:B------:R-:W-:Y:S01]  /*2680*/  IADD3 R103, P2, R89, R82.reuse, RZ ;  /* 0x0000005259677210 */ /* 0x080fe20007f5e0ff */
[--C-:B------:R-:W-:Y:S01]  /*2690*/  IMAD.X R94, R88, 0x1, R81.reuse, P1 ;  /* 0x00000001585e7824 */ /* 0x100fe200008e0651 */
[----:B------:R-:W-:Y:S01]  /*26a0*/  IADD3 R105, P1, R93, R82, RZ ;  /* 0x000000525d697210 */ /* 0x000fe20007f3e0ff */
[----:B------:R-:W-:Y:S01]  /*26b0*/  IMAD.X R96, R92, 0x1, R81, P0 ;  /* 0x000000015c607824 */ /* 0x000fe200000e0651 */
[C---:B------:R-:W-:Y:S01]  /*26c0*/  IADD3 R136, R143.reuse, R138, RZ ;  /* 0x0000008a8f887210 */ /* 0x040fe20007ffe0ff */
[----:B------:R-:W-:Y:S01]  /*26d0*/  IMAD.IADD R134, R143, 0x1, R137 ;  /* 0x000000018f867824 */ /* 0x000fe200078e0289 */
[----:B------:R-:W-:Y:S01]  /*26e0*/  IADD3 R107, P0, R95, R82, RZ ;  /* 0x000000525f6b7210 */ /* 0x000fe20007f1e0ff */
[----:B------:R-:W-:Y:S01]  /*26f0*/  IMAD.IADD R132, R143, 0x1, R135 ;  /* 0x000000018f847824 */ /* 0x000fe200078e0287 */
[C-C-:B------:R-:W-:Y:S01]  /*2700*/  SHF.L.U64.HI R97, R156.reuse, 0x4, R157.reuse ;  /* 0x000000049c617819 */ /* 0x140fe2000001029d */
[C---:B------:R-:W-:Y:S01]  /*2710*/  IMAD.SHL.U32 R100, R156.reuse, 0x20, RZ ;  /* 0x000000209c647824 */ /* 0x040fe200078e00ff */
[C---:B------:R-:W-:Y:S01]  /*2720*/  SHF.L.U32 R98, R156.reuse, 0x4, RZ ;  /* 0x000000049c627819 */ /* 0x040fe200000006ff */
[----:B------:R-:W-:Y:S01]  /*2730*/  IMAD R101, R157, 0x60, RZ ;  /* 0x000000609d657824 */ /* 0x000fe200078e02ff */
[----:B------:R-:W-:Y:S01]  /*2740*/  SHF.L.U64.HI R99, R156, 0x5, R157 ;  /* 0x000000059c637819 */ /* 0x000fe2000001029d */
[----:B------:R-:W-:Y:S01]  /*2750*/  IMAD.SHL.U32 R141, R139, 0x20, RZ ;  /* 0x000000208b8d7824 */ /* 0x000fe200078e00ff */
[----:B------:R-:W-:Y:S01]  /*2760*/  IADD3.X R106, R96, R81, RZ, P0, !PT ;  /* 0x00000051606a7210 */ /* 0x000fe200007fe4ff */
[----:B------:R-:W-:-:S02]  /*2770*/  IMAD.X R102, R90, 0x1, R81, P2 ;  /* 0x000000015a667824 */ /* 0x000fc400010e0651 */
[----:B------:R-:W-:Y:S01]  /*2780*/  IMAD.X R104, R94, 0x1, R81, P1 ;  /* 0x000000015e687824 */ /* 0x000fe200008e0651 */
[----:B------:R-:W-:Y:S01]  /*2790*/  IADD3 R131, R143, R134, RZ ;  /* 0x000000868f837210 */ /* 0x000fe20007ffe0ff */
[----:B------:R-:W-:-:S04]  /*27a0*/  IMAD.WIDE.U32 R156, R156, 0x60, RZ ;  /* 0x000000609c9c7825 */ /* 0x000fc800078e00ff */
[----:B------:R-:W-:Y:S02]  /*27b0*/  IMAD R139, R139, 0x30, RZ ;  /* 0x000000308b8b7824 */ /* 0x000fe400078e02ff */
[C---:B------:R-:W-:Y:S02]  /*27c0*/  IMAD.IADD R133, R143.reuse, 0x1, R136 ;  /* 0x000000018f857824 */ /* 0x040fe400078e0288 */
[----:B------:R-:W-:Y:S01]  /*27d0*/  IMAD.IADD R130, R143, 0x1, R132 ;  /* 0x000000018f827824 */ /* 0x000fe200078e0284 */
[----:B------:R-:W-:Y:S01]  /*27e0*/  SHF.L.U64.HI R97, R98, 0x1, R97 ;  /* 0x0000000162617819 */ /* 0x000fe20000010261 */
[----:B------:R-:W-:Y:S01]  /*27f0*/  IMAD.MOV.U32 R17, RZ, RZ, R165 ;  /* 0x000000ffff117224 */ /* 0x000fe200078e00a5 */
[----:B------:R-:W-:Y:S01]  /*2800*/  SHF.L.U64.HI R99, R100, 0x1, R99 ;  /* 0x0000000164637819 */ /* 0x000fe20000010263 */
[----:B------:R-:W-:Y:S01]  /*2810*/  IMAD.SHL.U32 R98, R98, 0x2, RZ ;  /* 0x0000000262627824 */ /* 0x000fe200078e00ff */
[----:B------:R-:W-:Y:S01]  /*2820*/  SHF.L.U64.HI R102, R103, 0x1, R102 ;  /* 0x0000000167667819 */ /* 0x000fe20000010266 */
[----:B------:R-:W-:Y:S01]  /*2830*/  IMAD.SHL.U32 R100, R100, 0x2, RZ ;  /* 0x0000000264647824 */ /* 0x000fe200078e00ff */
[----:B------:R-:W-:Y:S01]  /*2840*/  SHF.L.U64.HI R104, R105, 0x1, R104 ;  /* 0x0000000169687819 */ /* 0x000fe20000010268 */
[----:B------:R-:W-:Y:S01]  /*2850*/  IMAD.SHL.U32 R103, R103, 0x2, RZ ;  /* 0x0000000267677824 */ /* 0x000fe200078e00ff */
[----:B------:R-:W-:Y:S01]  /*2860*/  SHF.L.U64.HI R106, R107, 0x1, R106 ;  /* 0x000000016b6a7819 */ /* 0x000fe2000001026a */
[----:B------:R-:W-:Y:S01]  /*2870*/  IMAD.SHL.U32 R105, R105, 0x2, RZ ;  /* 0x0000000269697824 */ /* 0x000fe200078e00ff */
[C---:B------:R-:W-:Y:S01]  /*2880*/  IADD3 R20, R24.reuse, 0x40, RZ ;  /* 0x0000004018147810 */ /* 0x040fe20007ffe0ff */
[----:B------:R-:W-:Y:S01]  /*2890*/  IMAD.SHL.U32 R107, R107, 0x2, RZ ;  /* 0x000000026b6b7824 */ /* 0x000fe200078e00ff */
[----:B------:R-:W-:-:S02]  /*28a0*/  IADD3 R19, R24, 0x80, RZ ;  /* 0x0000008018137810 */ /* 0x000fc40007ffe0ff */
[----:B------:R-:W-:Y:S02]  /*28b0*/  IADD3 R18, R24, 0xc0, RZ ;  /* 0x000000c018127810 */ /* 0x000fe40007ffe0ff */
[----:B------:R-:W-:Y:S02]  /*28c0*/  IADD3 R101, R157, R101, RZ ;  /* 0x000000659d657210 */ /* 0x000fe40007ffe0ff */
        /* <DEDUP_REMOVED lines=12> */
.L_x_4169:
[----:B------:R-:W-:Y:S01]  /*2990*/  IMAD.SHL.U32 R22, R17, 0x40, RZ ;  /* 0x0000004011167824 */ /* 0x000fe200078e00ff */
[----:B------:R-:W-:Y:S04]  /*29a0*/  BSSY B2, `(.L_x_4114) ;  /* 0x0000934000027945 */ /* 0x000fe80003800000 */
[----:B------:R-:W-:Y:S05]  /*29b0*/  IADD3 R21, R22, -0x40, RZ ;  /* 0xffffffc016157810 */ /* 0x000fea0007ffe0ff */
[--C-:B------:R-:W-:Y:S02]  /*29c0*/  IMAD.IADD R167, R60, 0x1, -R21.reuse ;  /* 0x000000013ca77824 */ /* 0x100fe400078e0a15 */
[----:B------:R-:W-:Y:S03]  /*29d0*/  IMAD.IADD R163, R66, 0x1, -R21 ;  /* 0x0000000142a37824 */ /* 0x000fe600078e0a15 */
[-C--:B------:R-:W-:Y:S02]  /*29e0*/  ISETP.GE.AND P3, PT, R148, R167.reuse, PT ;  /* 0x000000a79400720c */ /* 0x080fe40003f66270 */
[----:B------:R-:W-:Y:S02]  /*29f0*/  ISETP.GE.AND P2, PT, R74, R167, PT ;  /* 0x000000a74a00720c */ /* 0x000fe40003f46270 */
[-C--:B------:R-:W-:Y:S02]  /*2a00*/  ISETP.GE.AND P3, PT, R148, R163.reuse, !P3 ;  /* 0x000000a39400720c */ /* 0x080fe40005f66270 */
[----:B------:R-:W-:Y:S02]  /*2a10*/  ISETP.GE.AND P2, PT, R74, R163, !P2 ;  /* 0x000000a34a00720c */ /* 0x000fe40005746270 */
[C---:B------:R-:W-:Y:S04]  /*2a20*/  ISETP.GE.AND P1, PT, R73.reuse, R167, PT ;  /* 0x000000a74900720c */ /* 0x040fe80003f26270 */
[----:B------:R-:W-:Y:S05]  /*2a30*/  ISETP.GE.AND P1, PT, R73, R163, !P1 ;  /* 0x000000a34900720c */ /* 0x000fea0004f26270 */
[----:B---3--:R-:W2:Y:S01]  /*2a40*/  @P3 LD.E.128 R12, [R108.64] ;  /* 0x000000066c0c3980 */ /* 0x008ea2000c101d00 */
[----:B------:R-:W-:Y:S01]  /*2a50*/  @P3 IMAD.MOV.U32 R2, RZ, RZ, R117 ;  /* 0x000000ffff023224 */ /* 0x000fe200078e0075 */
[C---:B------:R-:W-:Y:S01]  /*2a60*/  @P2 IADD3 R30, P0, R108.reuse, R98, RZ ;  /* 0x000000626c1e2210 */ /* 0x040fe20007f1e0ff */
[----:B------:R-:W-:Y:S04]  /*2a70*/  @P3 IMAD.MOV.U32 R3, RZ, RZ, R116 ;  /* 0x000000ffff033224 */ /* 0x000fe800078e0074 */
[----:B------:R-:W-:Y:S01]  /*2a80*/  @P2 IMAD.X R31, R109, 0x1, R97, P0 ;  /* 0x000000016d1f2824 */ /* 0x000fe200000e0661 */
[C---:B------:R-:W-:Y:S04]  /*2a90*/  @P2 LEA R40, P0, R63.reuse, R117, 0x1 ;  /* 0x000000753f282211 */ /* 0x040fe800078008ff */
[----:B------:R-:W-:Y:S01]  /*2aa0*/  @P2 LEA.HI.X R41, R63, R116, R62, 0x1, P0 ;  /* 0x000000743f292211 */ /* 0x000fe200000f0c3e */
[----:B--2---:R1:W-:Y:S04]  /*2ab0*/  @P3 ST.E.128 [R2.64], R12 ;  /* 0x0000000c02003985 */ /* 0x0043e8000c101d06 */
[----:B------:R-:W2:Y:S04]  /*2ac0*/  @P3 LD.E.128 R8, [R108.64+0x80] ;  /* 0x000080066c083980 */ /* 0x000ea8000c101d00 */
[----:B--2---:R-:W-:Y:S04]  /*2ad0*/  @P3 ST.E.128 [R2.64+0x80], R8 ;  /* 0x0000800802003985 */ /* 0x004fe8000c101d06 */
[----:B------:R-:W2:Y:S04]  /*2ae0*/  @P3 LD.E.128 R4, [R108.64+0x100] ;  /* 0x000100066c043980 */ /* 0x000ea8000c101d00 */
[----:B--2---:R-:W-:Y:S04]  /*2af0*/  @P3 ST.E.128 [R2.64+0x100], R4 ;  /* 0x0001000402003985 */ /* 0x004fe8000c101d06 */
[----:B------:R-:W2:Y:S04]  /*2b00*/  @P3 LD.E.128 R36, [R108.64+0x180] ;  /* 0x000180066c243980 */ /* 0x000ea8000c101d00 */
[----:B--2---:R2:W-:Y:S04]  /*2b10*/  @P3 ST.E.128 [R2.64+0x180], R36 ;  /* 0x0001802402003985 */ /* 0x0045e8000c101d06 */
[----:B-1----:R-:W3:Y:S01]  /*2b20*/  @P2 LD.E.128 R12, [R30.64] ;  /* 0x000000061e0c2980 */ /* 0x002ee2000c101d00 */
[----:B--2---:R-:W-:Y:S05]  /*2b30*/  @P1 IADD3 R2, P0, R108, R100, RZ ;  /* 0x000000646c021210 */ /* 0x004fea0007f1e0ff */
[----:B------:R-:W-:Y:S01]  /*2b40*/  @P1 IMAD.X R3, R109, 0x1, R99, P0 ;  /* 0x000000016d031824 */ /* 0x000fe200000e0663 */
[----:B------:R-:W-:Y:S05]  /*2b50*/  @P1 IADD3 R42, P0, R117, R76, RZ ;  /* 0x0000004c752a1210 */ /* 0x000fea0007f1e0ff */
[----:B------:R-:W-:Y:S01]  /*2b60*/  @P1 IMAD.X R43, R116, 0x1, R77, P0 ;  /* 0x00000001742b1824 */ /* 0x000fe200000e064d */
[C---:B------:R-:W-:Y:S04]  /*2b70*/  ISETP.GE.AND P0, PT, R72.reuse, R167, PT ;  /* 0x000000a74800720c */ /* 0x040fe80003f06270 */
[----:B------:R-:W-:Y:S01]  /*2b80*/  ISETP.GE.AND P0, PT, R72, R163, !P0 ;  /* 0x000000a34800720c */ /* 0x000fe20004706270 */
[----:B---3--:R1:W-:Y:S04]  /*2b90*/  @P2 ST.E.128 [R40.64], R12 ;  /* 0x0000000c28002985 */ /* 0x0083e8000c101d06 */
[----:B------:R-:W2:Y:S04]  /*2ba0*/  @P2 LD.E.128 R8, [R30.64+0x80] ;  /* 0x000080061e082980 */ /* 0x000ea8000c101d00 */
[----:B--2---:R2:W-:Y:S04]  /*2bb0*/  @P2 ST.E.128 [R40.64+0x80], R8 ;  /* 0x0000800828002985 */ /* 0x0045e8000c101d06 */
[----:B------:R-:W3:Y:S04]  /*2bc0*/  @P2 LD.E.128 R4, [R30.64+0x100] ;  /* 0x000100061e042980 */ /* 0x000ee8000c101d00 */
[----:B---3--:R3:W-:Y:S04]  /*2bd0*/  @P2 ST.E.128 [R40.64+0x100], R4 ;  /* 0x0001000428002985 */ /* 0x0087e8000c101d06 */
[----:B------:R4:W5:Y:S02]  /*2be0*/  @P2 LD.E.128 R32, [R30.64+0x180] ;  /* 0x000180061e202980 */ /* 0x000964000c101d00 */
[----:B----4-:R-:W-:Y:S05]  /*2bf0*/  @P0 IADD3 R30, P4, R108, R156, RZ ;  /* 0x0000009c6c1e0210 */ /* 0x010fea0007f9e0ff */
[----:B------:R-:W-:Y:S01]  /*2c00*/  @P0 IMAD.X R31, R109, 0x1, R101, P4 ;  /* 0x000000016d1f0824 */ /* 0x000fe200020e0665 */
[----:B-----5:R4:W-:Y:S04]  /*2c10*/  @P2 ST.E.128 [R40.64+0x180], R32 ;  /* 0x0001802028002985 */ /* 0x0209e8000c101d06 */
[----:B-1----:R-:W5:Y:S04]  /*2c20*/  @P1 LD.E.128 R12, [R2.64] ;  /* 0x00000006020c1980 */ /* 0x002f68000c101d00 */
[----:B-----5:R1:W-:Y:S04]  /*2c30*/  @P1 ST.E.128 [R42.64], R12 ;  /* 0x0000000c2a001985 */ /* 0x0203e8000c101d06 */
[----:B--2---:R-:W2:Y:S04]  /*2c40*/  @P1 LD.E.128 R8, [R2.64+0x80] ;  /* 0x0000800602081980 */ /* 0x004ea8000c101d00 */
[----:B--2---:R2:W-:Y:S04]  /*2c50*/  @P1 ST.E.128 [R42.64+0x80], R8 ;  /* 0x000080082a001985 */ /* 0x0045e8000c101d06 */
[----:B---3--:R-:W3:Y:S04]  /*2c60*/  @P1 LD.E.128 R4, [R2.64+0x100] ;  /* 0x0001000602041980 */ /* 0x008ee8000c101d00 */
[----:B---3--:R3:W-:Y:S04]  /*2c70*/  @P1 ST.E.128 [R42.64+0x100], R4 ;  /* 0x000100042a001985 */ /* 0x0087e8000c101d06 */
[----:B------:R-:W5:Y:S04]  /*2c80*/  @P1 LD.E.128 R36, [R2.64+0x180] ;  /* 0x0001800602241980 */ /* 0x000f68000c101d00 */
[----:B-----5:R1:W-:Y:S01]  /*2c90*/  @P1 ST.E.128 [R42.64+0x180], R36 ;  /* 0x000180242a001985 */ /* 0x0203e2000c101d06 */
[----:B----4-:R-:W-:Y:S03]  /*2ca0*/  @P0 IADD3 R40, P1, R117, R154, RZ ;  /* 0x0000009a75280210 */ /* 0x010fe60007f3e0ff */
[----:B------:R-:W4:Y:S02]  /*2cb0*/  @P0 LD.E.128 R32, [R30.64] ;  /* 0x000000061e200980 */ /* 0x000f24000c101d00 */
[----:B------:R-:W-:Y:S05]  /*2cc0*/  @P0 IMAD.X R41, R116, 0x1, R75, P1 ;  /* 0x0000000174290824 */ /* 0x000fea00008e064b */
[----:B----4-:R4:W-:Y:S04]  /*2cd0*/  @P0 ST.E.128 [R40.64], R32 ;  /* 0x0000002028000985 */ /* 0x0109e8000c101d06 */
[----:B-1----:R-:W5:Y:S04]  /*2ce0*/  @P0 LD.E.128 R12, [R30.64+0x80] ;  /* 0x000080061e0c0980 */ /* 0x002f68000c101d00 */
[----:B-----5:R4:W-:Y:S04]  /*2cf0*/  @P0 ST.E.128 [R40.64+0x80], R12 ;  /* 0x0000800c28000985 */ /* 0x0209e8000c101d06 */
[----:B--2---:R-:W2:Y:S04]  /*2d00*/  @P0 LD.E.128 R8, [R30.64+0x100] ;  /* 0x000100061e080980 */ /* 0x004ea8000c101d00 */
[----:B--2---:R4:W-:Y:S04]  /*2d10*/  @P0 ST.E.128 [R40.64+0x100], R8 ;  /* 0x0001000828000985 */ /* 0x0049e8000c101d06 */
[----:B---3--:R-:W2:Y:S04]  /*2d20*/  @P0 LD.E.128 R4, [R30.64+0x180] ;  /* 0x000180061e040980 */ /* 0x008ea8000c101d00 */
[----:B--2---:R4:W-:Y:S04]  /*2d30*/  @P0 ST.E.128 [R40.64+0x180], R4 ;  /* 0x0001800428000985 */ /* 0x0049e8000c101d06 */
[----:B------:R-:W2:Y:S04]  /*2d40*/  LD.E R23, [R28.64+0xd0] ;  /* 0x0000d0061c177980 */ /* 0x000ea8000c101900 */
[----:B------:R-:W3:Y:S01]  /*2d50*/  LD.E R3, [R28.64+0x130] ;  /* 0x000130061c037980 */ /* 0x000ee2000c101900 */
[----:B--2---:R-:W-:Y:S01]  /*2d60*/  ISETP.NE.AND P1, PT, R23, RZ, PT ;  /* 0x000000ff1700720c */ /* 0x004fe20003f25270 */
[----:B---3--:R-:W-:Y:S05]  /*2d70*/  IMAD.U32 R3, R3, -0x40, RZ ;  /* 0xffffffc003037824 */ /* 0x008fea00078e00ff */
[C---:B------:R-:W-:Y:S04]  /*2d80*/  LEA R108, P0, R3.reuse, R108, 0x1 ;  /* 0x0000006c036c7211 */ /* 0x040fe800078008ff */
[----:B------:R-:W-:Y:S03]  /*2d90*/  LEA.HI.X.SX32 R109, R3, R109, 0x1, P0 ;  /* 0x0000006d036d7211 */ /* 0x000fe600000f0eff */
[----:B------:R-:W-:-:S05]  /*2da0*/  @!P1 BRA `(.L_x_4115) ;  /* 0x00008bf000009947 */ /* 0x000fca0003800000 */
[----:B----4-:R-:W2:Y:S02]  /*2db0*/  LD.E.U8 R0, [R28.64+0x1b3] ;  /* 0x0001b3061c007980 */ /* 0x010ea4000c101100 */
[----:B--2---:R-:W-:Y:S11]  /*2dc0*/  ISETP.NE.AND P0, PT, R0, RZ, PT ;  /* 0x000000ff0000720c */ /* 0x004ff60003f05270 */
[----:B------:R-:W-:Y:S02]  /*2dd0*/  @!UPT UIADD3 URZ, URZ, URZ, URZ ;  /* 0x0000003f3f3ff290 */ /* 0x000fe4000fffe03f */
[----:B------:R-:W-:-:S05]  /*2de0*/  @!P0 BRA `(.L_x_4116) ;  /* 0x0000309000008947 */ /* 0x000fca0003800000 */
[----:B------:R-:W-:Y:S01]  /*2df0*/  BSSY B0, `(.L_x_4117) ;  /* 0x00000b6000007945 */ /* 0x000fe20003800000 */
[----:B------:R-:W-:-:S05]  /*2e00*/  @!P3 BRA `(.L_x_4118) ;  /* 0x00000b400000b947 */ /* 0x000fca0003800000 */
[-C--:B------:R-:W-:Y:S01]  /*2e10*/  ISETP.GE.AND P0, PT, R24, R23.reuse, PT ;  /* 0x000000171800720c */ /* 0x080fe20003f06270 */
[----:B------:R-:W2:Y:S01]  /*2e20*/  LD.E.128 R36, [R110.64] ;  /* 0x000000066e247980 */ /* 0x000ea2000c101d00 */
[----:B------:R-:W-:Y:S11]  /*2e30*/  ISETP.GE.AND P1, PT, R20, R23, PT ;  /* 0x000000171400720c */ /* 0x000ff60003f26270 */
[----:B------:R-:W3:Y:S06]  /*2e40*/  @!P0 LD.E.64 R48, [R56.64] ;  /* 0x0000000638308980 */ /* 0x000eec000c101b00 */
[----:B------:R-:W4:Y:S01]  /*2e50*/  @!P0 LD.E.64 R30, [R26.64] ;  /* 0x000000061a1e8980 */ /* 0x000f22000c101b00 */
[----:B---3--:R-:W-:Y:S01]  /*2e60*/  @!P0 IMAD.U32 R46, R49, 0x10000, RZ ;  /* 0x00010000312e8824 */ /* 0x008fe200078e00ff */
[----:B------:R-:W-:Y:S02]  /*2e70*/  @!P0 SHF.L.U32 R43, R48, 0x10, RZ ;  /* 0x00000010302b8819 */ /* 0x000fe400000006ff */
[C---:B--2---:R-:W-:Y:S02]  /*2e80*/  @!P0 LOP3.LUT R34, R36.reuse, 0xffff0000, RZ, 0xc0, !PT ;  /* 0xffff000024228812 */ /* 0x044fe400078ec0ff */
[----:B------:R-:W-:Y:S02]  /*2e90*/  @!P0 SHF.L.U32 R44, R36, 0x10, RZ ;  /* 0x00000010242c8819 */ /* 0x000fe400000006ff */
[----:B----4-:R-:W-:Y:S01]  /*2ea0*/  @!P0 SHF.L.U32 R33, R30, 0x10, RZ ;  /* 0x000000101e218819 */ /* 0x010fe200000006ff */
[----:B------:R-:W-:Y:S01]  /*2eb0*/  @!P0 FMUL.FTZ R51, R34, R43 ;  /* 0x0000002b22338220 */ /* 0x000fe20000410000 */
[----:B------:R-:W-:Y:S01]  /*2ec0*/  @!P0 LOP3.LUT R32, R30, 0xffff0000, RZ, 0xc0, !PT ;  /* 0xffff00001e208812 */ /* 0x000fe200078ec0ff */
[----:B------:R-:W-:Y:S01]  /*2ed0*/  @!P0 IMAD.U32 R30, R31, 0x10000, RZ ;  /* 0x000100001f1e8824 */ /* 0x000fe200078e00ff */
[----:B------:R-:W-:Y:S01]  /*2ee0*/  @!P0 LOP3.LUT R35, R37, 0xffff0000, RZ, 0xc0, !PT ;  /* 0xffff000025238812 */ /* 0x000fe200078ec0ff */
[-C--:B------:R-:W-:Y:S01]  /*2ef0*/  @!P0 FMUL.FTZ R0, R34, R33.reuse ;  /* 0x0000002122008220 */ /* 0x080fe20000410000 */
[----:B------:R-:W-:Y:S01]  /*2f00*/  @!P0 LOP3.LUT R31, R31, 0xffff0000, RZ, 0xc0, !PT ;  /* 0xffff00001f1f8812 */ /* 0x000fe200078ec0ff */
[----:B------:R-:W-:Y:S01]  /*2f10*/  @!P0 FFMA.FTZ R51, R44, R33, -R51 ;  /* 0x000000212c338223 */ /* 0x000fe20000010833 */
[----:B------:R-:W-:Y:S01]  /*2f20*/  @!P0 LOP3.LUT R33, R38, 0xffff0000, RZ, 0xc0, !PT ;  /* 0xffff000026218812 */ /* 0x000fe200078ec0ff */
[----:B------:R-:W-:Y:S01]  /*2f30*/  @!P0 FFMA.FTZ R0, R43, R44, R0 ;  /* 0x0000002c2b008223 */ /* 0x000fe20000010000 */
[----:B------:R-:W-:Y:S01]  /*2f40*/  @!P0 LOP3.LUT R45, R48, 0xffff0000, RZ, 0xc0, !PT ;  /* 0xffff0000302d8812 */ /* 0x000fe200078ec0ff */
[----:B------:R-:W-:Y:S01]  /*2f50*/  @!P0 IMAD.U32 R43, R37, 0x10000, RZ ;  /* 0x00010000252b8824 */ /* 0x000fe200078e00ff */
[----:B------:R-:W-:Y:S01]  /*2f60*/  @!P0 LOP3.LUT R49, R49, 0xffff0000, RZ, 0xc0, !PT ;  /* 0xffff000031318812 */ /* 0x000fe200078ec0ff */
[----:B------:R-:W-:Y:S01]  /*2f70*/  @!P0 FMUL.FTZ R2, R35, R32 ;  /* 0x0000002023028220 */ /* 0x000fe20000410000 */
[----:B------:R-:W-:Y:S01]  /*2f80*/  @!P0 LOP3.LUT R34, R39, 0xffff0000, RZ, 0xc0, !PT ;  /* 0xffff000027228812 */ /* 0x000fe200078ec0ff */
[----:B------:R-:W-:Y:S01]  /*2f90*/  @!P0 FMUL.FTZ R3, R33, R30 ;  /* 0x0000001e21038220 */ /* 0x000fe20000410000 */
[----:B------:R-:W-:Y:S01]  /*2fa0*/  @!P0 SHF.L.U32 R47, R38, 0x10, RZ ;  /* 0x00000010262f8819 */ /* 0x000fe200000006ff */
[----:B------:R-:W-:Y:S01]  /*2fb0*/  @!P0 FMUL.FTZ R59, R35, R45 ;  /* 0x0000002d233b8220 */ /* 0x000fe20000410000 */
[----:B------:R-:W-:Y:S01]  /*2fc0*/  @!P0 F2FP.BF16.PACK_AB R51, R0, R51 ;  /* 0x000000330033823e */ /* 0x000fe200000010ff */
[----:B------:R-:W-:Y:S02]  /*2fd0*/  @!P0 IMAD.U32 R44, R39, 0x10000, RZ ;  /* 0x00010000272c8824 */ /* 0x000fe400078e00ff */
[C---:B------:R-:W-:Y:S01]  /*2fe0*/  @!P0 FMUL.FTZ R58, R34.reuse, R49 ;  /* 0x00000031223a8220 */ /* 0x040fe20000410000 */
[----:B------:R-:W-:Y:S01]  /*2ff0*/  @!P0 MOV R36, R51 ;  /* 0x0000003300248202 */ /* 0x000fe20000000f00 */
[----:B------:R-:W-:Y:S02]  /*3000*/  @!P0 FMUL.FTZ R4, R34, R31 ;  /* 0x0000001f22048220 */ /* 0x000fe40000410000 */
[----:B------:R-:W-:Y:S02]  /*3010*/  @!P0 FFMA.FTZ R2, R45, R43, R2 ;  /* 0x0000002b2d028223 */ /* 0x000fe40000010002 */
[----:B------:R-:W-:Y:S02]  /*3020*/  @!P0 FMUL.FTZ R50, R33, R46 ;  /* 0x0000002e21328220 */ /* 0x000fe40000410000 */
[----:B------:R-:W-:Y:S02]  /*3030*/  @!P0 FFMA.FTZ R3, R46, R47, R3 ;  /* 0x0000002f2e038223 */ /* 0x000fe40000010003 */
[----:B------:R-:W-:Y:S02]  /*3040*/  @!P0 FFMA.FTZ R59, R43, R32, -R59 ;  /* 0x000000202b3b8223 */ /* 0x000fe4000001083b */
[----:B------:R-:W-:Y:S02]  /*3050*/  @!P0 FFMA.FTZ R58, R44, R31, -R58 ;  /* 0x0000001f2c3a8223 */ /* 0x000fe4000001083a */
[----:B------:R-:W-:Y:S01]  /*3060*/  @!P0 FFMA.FTZ R4, R49, R44, R4 ;  /* 0x0000002c31048223 */ /* 0x000fe20000010004 */
[----:B------:R-:W-:Y:S01]  /*3070*/  @!P0 F2FP.BF16.PACK_AB R142, R2, R59 ;  /* 0x0000003b028e823e */ /* 0x000fe200000010ff */
[----:B------:R-:W-:Y:S03]  /*3080*/  @!P0 FFMA.FTZ R50, R47, R30, -R50 ;  /* 0x0000001e2f328223 */ /* 0x000fe60000010832 */
[----:B------:R-:W-:Y:S01]  /*3090*/  @!P0 F2FP.BF16.PACK_AB R59, R4, R58 ;  /* 0x0000003a043b823e */ /* 0x000fe200000010ff */
[----:B------:R-:W-:Y:S01]  /*30a0*/  @!P0 IMAD.MOV.U32 R37, RZ, RZ, R142 ;  /* 0x000000ffff258224 */ /* 0x000fe200078e008e */
[----:B------:R-:W-:Y:S03]  /*30b0*/  @!P0 F2FP.BF16.PACK_AB R50, R3, R50 ;  /* 0x000000320332823e */ /* 0x000fe600000010ff */
[----:B------:R-:W-:Y:S01]  /*30c0*/  @!P0 IMAD.MOV.U32 R39, RZ, RZ, R59 ;  /* 0x000000ffff278224 */ /* 0x000fe200078e003b */
[----:B------:R-:W-:Y:S02]  /*30d0*/  @!P0 MOV R38, R50 ;  /* 0x0000003200268202 */ /* 0x000fe40000000f00 */
[----:B------:R-:W-:Y:S03]  /*30e0*/  ISETP.GE.AND P0, PT, R19, R23, PT ;  /* 0x000000171300720c */ /* 0x000fe60003f06270 */
[----:B------:R1:W-:Y:S08]  /*30f0*/  ST.E.128 [R158.64], R36 ;  /* 0x000000249e007985 */ /* 0x0003f0000c101d06 */
[----:B------:R-:W2:Y:S06]  /*3100*/  @!P1 LD.E.64 R30, [R26.64+0x40] ;  /* 0x000040061a1e9980 */ /* 0x000eac000c101b00 */
[----:B------:R-:W3:Y:S08]  /*3110*/  LD.E.128 R32, [R110.64+0x80] ;  /* 0x000080066e207980 */ /* 0x000ef0000c101d00 */
[----:B------:R-:W4:Y:S01]  /*3120*/  @!P1 LD.E.64 R48, [R56.64+0x40] ;  /* 0x0000400638309980 */ /* 0x000f22000c101b00 */
[C---:B--2---:R-:W-:Y:S02]  /*3130*/  @!P1 SHF.L.U32 R41, R30.reuse, 0x10, RZ ;  /* 0x000000101e299819 */ /* 0x044fe400000006ff */
[----:B------:R-:W-:Y:S01]  /*3140*/  @!P1 LOP3.LUT R40, R30, 0xffff0000, RZ, 0xc0, !PT ;  /* 0xffff00001e289812 */ /* 0x000fe200078ec0ff */
[C---:B------:R-:W-:Y:S01]  /*3150*/  @!P1 IMAD.U32 R30, R31.reuse, 0x10000, RZ ;  /* 0x000100001f1e9824 */ /* 0x040fe200078e00ff */
[----:B------:R-:W-:Y:S01]  /*3160*/  @!P1 LOP3.LUT R31, R31, 0xffff0000, RZ, 0xc0, !PT ;  /* 0xffff00001f1f9812 */ /* 0x000fe200078ec0ff */
[----:B---3--:R-:W-:Y:S01]  /*3170*/  @!P1 IMAD.U32 R47, R34, 0x10000, RZ ;  /* 0x00010000222f9824 */ /* 0x008fe200078e00ff */
[C---:B------:R-:W-:Y:S02]  /*3180*/  @!P1 LOP3.LUT R42, R32.reuse, 0xffff0000, RZ, 0xc0, !PT ;  /* 0xffff0000202a9812 */ /* 0x040fe400078ec0ff */
[----:B------:R-:W-:Y:S02]  /*3190*/  @!P1 SHF.L.U32 R44, R32, 0x10, RZ ;  /* 0x00000010202c9819 */ /* 0x000fe400000006ff */
[----:B-1----:R-:W-:Y:S01]  /*31a0*/  @!P1 LOP3.LUT R37, R33, 0xffff0000, RZ, 0xc0, !PT ;  /* 0xffff000021259812 */ /* 0x002fe200078ec0ff */
[----:B------:R-:W-:Y:S01]  /*31b0*/  @!P1 FMUL.FTZ R5, R42, R41 ;  /* 0x000000292a059220 */ /* 0x000fe20000410000 */
[----:B------:R-:W-:Y:S01]  /*31c0*/  @!P1 LOP3.LUT R39, R34, 0xffff0000, RZ, 0xc0, !PT ;  /* 0xffff000022279812 */ /* 0x000fe200078ec0ff */
[----:B----4-:R-:W-:Y:S01]  /*31d0*/  @!P1 IMAD.U32 R46, R49, 0x10000, RZ ;  /* 0x00010000312e9824 */ /* 0x010fe200078e00ff */
[C---:B------:R-:W-:Y:S01]  /*31e0*/  @!P1 SHF.L.U32 R43, R48.reuse, 0x10, RZ ;  /* 0x00000010302b9819 */ /* 0x040fe200000006ff */
[----:B------:R-:W-:Y:S01]  /*31f0*/  @!P1 FMUL.FTZ R6, R37, R40 ;  /* 0x0000002825069220 */ /* 0x000fe20000410000 */
[----:B------:R-:W-:Y:S01]  /*3200*/  @!P1 LOP3.LUT R45, R48, 0xffff0000, RZ, 0xc0, !PT ;  /* 0xffff0000302d9812 */ /* 0x000fe200078ec0ff */
        /* <DEDUP_REMOVED lines=8> */
[----:B------:R-:W-:Y:S02]  /*3290*/  @!P1 FMUL.FTZ R51, R37, R45 ;  /* 0x0000002d25339220 */ /* 0x000fe40000410000 */
[----:B------:R-:W-:Y:S01]  /*32a0*/  @!P1 FMUL.FTZ R58, R39, R46 ;  /* 0x0000002e273a9220 */ /* 0x000fe20000410000 */
[----:B------:R-:W-:Y:S01]  /*32b0*/  @!P1 F2FP.BF16.PACK_AB R50, R5, R50 ;  /* 0x000000320532923e */ /* 0x000fe200000010ff */
[C---:B------:R-:W-:Y:S02]  /*32c0*/  @!P1 FMUL.FTZ R59, R36.reuse, R49 ;  /* 0x00000031243b9220 */ /* 0x040fe40000410000 */
[----:B------:R-:W-:Y:S01]  /*32d0*/  @!P1 FMUL.FTZ R8, R36, R31 ;  /* 0x0000001f24089220 */ /* 0x000fe20000410000 */
[----:B------:R-:W-:Y:S01]  /*32e0*/  @!P1 MOV R32, R50 ;  /* 0x0000003200209202 */ /* 0x000fe20000000f00 */
        /* <DEDUP_REMOVED lines=11> */
[----:B------:R-:W-:Y:S02]  /*33a0*/  @!P1 MOV R35, R59 ;  /* 0x0000003b00239202 */ /* 0x000fe40000000f00 */
[----:B------:R-:W-:Y:S03]  /*33b0*/  ISETP.GE.AND P1, PT, R18, R23, PT ;  /* 0x000000171200720c */ /* 0x000fe60003f26270 */
[----:B------:R1:W-:Y:S08]  /*33c0*/  ST.E.128 [R158.64+0x80], R32 ;  /* 0x000080209e007985 */ /* 0x0003f0000c101d06 */
[----:B------:R-:W2:Y:S08]  /*33d0*/  LD.E.128 R36, [R110.64+0x100] ;  /* 0x000100066e247980 */ /* 0x000eb0000c101d00 */
[----:B------:R-:W3:Y:S06]  /*33e0*/  @!P0 LD.E.64 R30, [R26.64+0x80] ;  /* 0x000080061a1e8980 */ /* 0x000eec000c101b00 */
[----:B------:R-:W4:Y:S01]  /*33f0*/  @!P0 LD.E.64 R48, [R56.64+0x80] ;  /* 0x0000800638308980 */ /* 0x000f22000c101b00 */
[----:B--2---:R-:W-:Y:S01]  /*3400*/  @!P0 LOP3.LUT R42, R36, 0xffff0000, RZ, 0xc0, !PT ;  /* 0xffff0000242a8812 */ /* 0x004fe200078ec0ff */
[----:B------:R-:W-:Y:S01]  /*3410*/  @!P0 IMAD.U32 R47, R38, 0x10000, RZ ;  /* 0x00010000262f8824 */ /* 0x000fe200078e00ff */
[----:B------:R-:W-:Y:S02]  /*3420*/  @!P0 SHF.L.U32 R44, R36, 0x10, RZ ;  /* 0x00000010242c8819 */ /* 0x000fe400000006ff */
[----:B-1----:R-:W-:Y:S02]  /*3430*/  @!P0 LOP3.LUT R33, R37, 0xffff0000, RZ, 0xc0, !PT ;  /* 0xffff000025218812 */ /* 0x002fe400078ec0ff */
[----:B------:R-:W-:Y:S01]  /*3440*/  @!P0 LOP3.LUT R35, R38, 0xffff0000, RZ, 0xc0, !PT ;  /* 0xffff000026238812 */ /* 0x000fe200078ec0ff */
[C---:B---3--:R-:W-:Y:S01]  /*3450*/  @!P0 IMAD.U32 R41, R30.reuse, 0x10000, RZ ;  /* 0x000100001e298824 */ /* 0x048fe200078e00ff */
[----:B------:R-:W-:Y:S02]  /*3460*/  @!P0 LOP3.LUT R32, R39, 0xffff0000, RZ, 0xc0, !PT ;  /* 0xffff000027208812 */ /* 0x000fe400078ec0ff */
[----:B------:R-:W-:Y:S01]  /*3470*/  @!P0 LOP3.LUT R40, R30, 0xffff0000, RZ, 0xc0, !PT ;  /* 0xffff00001e288812 */ /* 0x000fe200078ec0ff */
[----:B------:R-:W-:Y:S01]  /*3480*/  @!P0 FMUL.FTZ R9, R42, R41 ;  /* 0x000000292a098220 */ /* 0x000fe20000410000 */
[----:B------:R-:W-:Y:S01]  /*3490*/  @!P0 SHF.L.U32 R30, R31, 0x10, RZ ;  /* 0x000000101f1e8819 */ /* 0x000fe200000006ff */
        /* <DEDUP_REMOVED lines=75> */
.L_x_4118:
[----:B------:R-:W-:Y:S05]  /*3950*/  BSYNC B0 ;  /* 0x0000000000007941 */ /* 0x000fea0003800000 */
.L_x_4117:
[----:B------:R-:W-:Y:S01]  /*3960*/  BSSY B0, `(.L_x_4119) ;  /* 0x00000c0000007945 */ /* 0x000fe20003800000 */
[----:B------:R-:W-:-:S05]  /*3970*/  @!P2 BRA `(.L_x_4120) ;  /* 0x00000be00000a947 */ /* 0x000fca0003800000 */
[----:B------:R-:W-:Y:S02]  /*3980*/  ISETP.GE.AND P0, PT, R24, R23, PT ;  /* 0x000000171800720c */ /* 0x000fe40003f06270 */
[C---:B------:R-:W-:Y:S02]  /*3990*/  LEA R174, P1, R82.reuse, R110, 0x1 ;  /* 0x0000006e52ae7211 */ /* 0x040fe400078208ff */
[C---:B------:R-:W-:Y:S02]  /*39a0*/  SHF.L.U32 R177, R143.reuse, 0x1, RZ ;  /* 0x000000018fb17819 */ /* 0x040fe400000006ff */
[----:B------:R-:W-:Y:S02]  /*39b0*/  LEA.HI.X R175, R82, R111, R81, 0x1, P1 ;  /* 0x0000006f52af7211 */ /* 0x000fe400008f0c51 */
[-C--:B------:R-:W-:Y:S02]  /*39c0*/  IADD3 R58, P1, R56, R177.reuse, RZ ;  /* 0x000000b1383a7210 */ /* 0x080fe40007f3e0ff */
[----:B------:R-:W-:Y:S01]  /*39d0*/  SHF.L.U64.HI R173, R143, 0x1, R129 ;  /* 0x000000018fad7819 */ /* 0x000fe20000010281 */
[----:B------:R-:W2:Y:S01]  /*39e0*/  LD.E.128 R36, [R174.64] ;  /* 0x00000006ae247980 */ /* 0x000ea2000c101d00 */
[----:B------:R-:W-:Y:S02]  /*39f0*/  IADD3 R40, P2, R26, R177, RZ ;  /* 0x000000b11a287210 */ /* 0x000fe40007f5e0ff */
[----:B------:R-:W-:Y:S02]  /*3a00*/  IADD3.X R59, R57, R173, RZ, P1, !PT ;  /* 0x000000ad393b7210 */ /* 0x000fe40000ffe4ff */
[----:B------:R-:W-:Y:S01]  /*3a10*/  ISETP.GE.AND P1, PT, R20, R23, PT ;  /* 0x000000171400720c */ /* 0x000fe20003f26270 */
[----:B------:R-:W-:Y:S01]  /*3a20*/  IMAD.X R41, R27, 0x1, R173, P2 ;  /* 0x000000011b297824 */ /* 0x000fe200010e06ad */
[----:B------:R-:W-:Y:S01]  /*3a30*/  LEA R172, P2, R64, R158, 0x1 ;  /* 0x0000009e40ac7211 */ /* 0x000fe200078408ff */
[----:B------:R-:W3:Y:S06]  /*3a40*/  @!P0 LD.E.64 R50, [R58.64] ;  /* 0x000000063a328980 */ /* 0x000eec000c101b00 */
[----:B------:R-:W4:Y:S01]  /*3a50*/  @!P0 LD.E.64 R30, [R40.64] ;  /* 0x00000006281e8980 */ /* 0x000f22000c101b00 */
[----:B--2---:R-:W-:Y:S01]  /*3a60*/  @!P0 IMAD.U32 R49, R38, 0x10000, RZ ;  /* 0x0001000026318824 */ /* 0x004fe200078e00ff */
[C---:B-1----:R-:W-:Y:S02]  /*3a70*/  @!P0 LOP3.LUT R34, R36.reuse, 0xffff0000, RZ, 0xc0, !PT ;  /* 0xffff000024228812 */ /* 0x042fe400078ec0ff */
[----:B------:R-:W-:Y:S02]  /*3a80*/  @!P0 LOP3.LUT R35, R37, 0xffff0000, RZ, 0xc0, !PT ;  /* 0xffff000025238812 */ /* 0x000fe400078ec0ff */
[----:B------:R-:W-:Y:S01]  /*3a90*/  @!P0 SHF.L.U32 R46, R36, 0x10, RZ ;  /* 0x00000010242e8819 */ /* 0x000fe200000006ff */
[C---:B---3--:R-:W-:Y:S01]  /*3aa0*/  @!P0 IMAD.U32 R45, R50.reuse, 0x10000, RZ ;  /* 0x00010000322d8824 */ /* 0x048fe200078e00ff */
[----:B------:R-:W-:Y:S01]  /*3ab0*/  @!P0 LOP3.LUT R47, R50, 0xffff0000, RZ, 0xc0, !PT ;  /* 0xffff0000322f8812 */ /* 0x000fe200078ec0ff */
[C---:B------:R-:W-:Y:S01]  /*3ac0*/  @!P0 IMAD.U32 R48, R51.reuse, 0x10000, RZ ;  /* 0x0001000033308824 */ /* 0x040fe200078e00ff */
[----:B------:R-:W-:Y:S01]  /*3ad0*/  @!P0 LOP3.LUT R51, R51, 0xffff0000, RZ, 0xc0, !PT ;  /* 0xffff000033338812 */ /* 0x000fe200078ec0ff */
[----:B------:R-:W-:Y:S02]  /*3ae0*/  @!P0 FMUL.FTZ R173, R34, R45 ;  /* 0x0000002d22ad8220 */ /* 0x000fe40000410000 */
[C---:B----4-:R-:W-:Y:S01]  /*3af0*/  @!P0 IMAD.U32 R33, R30.reuse, 0x10000, RZ ;  /* 0x000100001e218824 */ /* 0x050fe200078e00ff */
[----:B------:R-:W-:Y:S01]  /*3b00*/  @!P0 LOP3.LUT R32, R30, 0xffff0000, RZ, 0xc0, !PT ;  /* 0xffff00001e208812 */ /* 0x000fe200078ec0ff */
[----:B------:R-:W-:Y:S01]  /*3b10*/  @!P0 FMUL.FTZ R177, R35, R47 ;  /* 0x0000002f23b18220 */ /* 0x000fe20000410000 */
[C---:B------:R-:W-:Y:S01]  /*3b20*/  @!P0 SHF.L.U32 R30, R31.reuse, 0x10, RZ ;  /* 0x000000101f1e8819 */ /* 0x040fe200000006ff */
[-C--:B------:R-:W-:Y:S01]  /*3b30*/  @!P0 FMUL.FTZ R0, R34, R33.reuse ;  /* 0x0000002122008220 */ /* 0x080fe20000410000 */
[----:B------:R-:W-:Y:S01]  /*3b40*/  @!P0 LOP3.LUT R31, R31, 0xffff0000, RZ, 0xc0, !PT ;  /* 0xffff00001f1f8812 */ /* 0x000fe200078ec0ff */
[----:B------:R-:W-:Y:S01]  /*3b50*/  @!P0 FFMA.FTZ R173, R46, R33, -R173 ;  /* 0x000000212ead8223 */ /* 0x000fe200000108ad */
[----:B------:R-:W-:Y:S01]  /*3b60*/  @!P0 LOP3.LUT R33, R38, 0xffff0000, RZ, 0xc0, !PT ;  /* 0xffff000026218812 */ /* 0x000fe200078ec0ff */
[----:B------:R-:W-:Y:S01]  /*3b70*/  @!P0 FFMA.FTZ R0, R45, R46, R0 ;  /* 0x0000002e2d008223 */ /* 0x000fe20000010000 */
[----:B------:R-:W-:Y:S01]  /*3b80*/  @!P0 LOP3.LUT R34, R39, 0xffff0000, RZ, 0xc0, !PT ;  /* 0xffff000027228812 */ /* 0x000fe200078ec0ff */
[----:B------:R-:W-:Y:S01]  /*3b90*/  @!P0 FMUL.FTZ R2, R35, R32 ;  /* 0x0000002023028220 */ /* 0x000fe20000410000 */
[----:B------:R-:W-:Y:S01]  /*3ba0*/  @!P0 SHF.L.U32 R45, R37, 0x10, RZ ;  /* 0x00000010252d8819 */ /* 0x000fe200000006ff */
[----:B------:R-:W-:Y:S01]  /*3bb0*/  @!P0 FMUL.FTZ R3, R33, R30 ;  /* 0x0000001e21038220 */ /* 0x000fe20000410000 */
[----:B------:R-:W-:Y:S01]  /*3bc0*/  @!P0 SHF.L.U32 R46, R39, 0x10, RZ ;  /* 0x00000010272e8819 */ /* 0x000fe200000006ff */
[----:B------:R-:W-:Y:S01]  /*3bd0*/  @!P0 FMUL.FTZ R142, R33, R48 ;  /* 0x00000030218e8220 */ /* 0x000fe20000410000 */
[----:B------:R-:W-:Y:S01]  /*3be0*/  @!P0 F2FP.BF16.PACK_AB R162, R0, R173 ;  /* 0x000000ad00a2823e */ /* 0x000fe200000010ff */
[----:B------:R-:W-:Y:S01]  /*3bf0*/  @!P0 FMUL.FTZ R179, R34, R51 ;  /* 0x0000003322b38220 */ /* 0x000fe20000410000 */
[----:B------:R-:W-:Y:S01]  /*3c00*/  LEA.HI.X R173, R64, R159, R65, 0x1, P2 ;  /* 0x0000009f40ad7211 */ /* 0x000fe200010f0c41 */
        /* <DEDUP_REMOVED lines=9> */
[----:B------:R-:W-:Y:S02]  /*3ca0*/  @!P0 IMAD.MOV.U32 R36, RZ, RZ, R162 ;  /* 0x000000ffff248224 */ /* 0x000fe400078e00a2 */
[----:B------:R-:W-:Y:S01]  /*3cb0*/  @!P0 IMAD.MOV.U32 R38, RZ, RZ, R142 ;  /* 0x000000ffff268224 */ /* 0x000fe200078e008e */
[----:B------:R-:W-:Y:S02]  /*3cc0*/  @!P0 F2FP.BF16.PACK_AB R179, R4, R179 ;  /* 0x000000b304b3823e */ /* 0x000fe400000010ff */
[----:B------:R-:W-:Y:S02]  /*3cd0*/  @!P0 MOV R37, R177 ;  /* 0x000000b100258202 */ /* 0x000fe40000000f00 */
[----:B------:R-:W-:Y:S02]  /*3ce0*/  @!P0 MOV R39, R179 ;  /* 0x000000b300278202 */ /* 0x000fe40000000f00 */
[----:B------:R-:W-:Y:S03]  /*3cf0*/  ISETP.GE.AND P0, PT, R19, R23, PT ;  /* 0x000000171300720c */ /* 0x000fe60003f06270 */
[----:B------:R1:W-:Y:S08]  /*3d00*/  ST.E.128 [R172.64], R36 ;  /* 0x00000024ac007985 */ /* 0x0003f0000c101d06 */
[----:B------:R-:W2:Y:S08]  /*3d10*/  LD.E.128 R32, [R174.64+0x80] ;  /* 0x00008006ae207980 */ /* 0x000eb0000c101d00 */
[----:B------:R-:W3:Y:S06]  /*3d20*/  @!P1 LD.E.64 R30, [R40.64+0x40] ;  /* 0x00004006281e9980 */ /* 0x000eec000c101b00 */
[----:B------:R-:W4:Y:S01]  /*3d30*/  @!P1 LD.E.64 R50, [R58.64+0x40] ;  /* 0x000040063a329980 */ /* 0x000f22000c101b00 */
[C---:B--2---:R-:W-:Y:S01]  /*3d40*/  @!P1 IMAD.U32 R46, R32.reuse, 0x10000, RZ ;  /* 0x00010000202e9824 */ /* 0x044fe200078e00ff */
[----:B------:R-:W-:Y:S01]  /*3d50*/  @!P1 LOP3.LUT R44, R32, 0xffff0000, RZ, 0xc0, !PT ;  /* 0xffff0000202c9812 */ /* 0x000fe200078ec0ff */
[C---:B------:R-:W-:Y:S01]  /*3d60*/  @!P1 IMAD.U32 R49, R34.reuse, 0x10000, RZ ;  /* 0x0001000022319824 */ /* 0x040fe200078e00ff */
[----:B-1----:R-:W-:Y:S02]  /*3d70*/  @!P1 LOP3.LUT R37, R33, 0xffff0000, RZ, 0xc0, !PT ;  /* 0xffff000021259812 */ /* 0x002fe400078ec0ff */
[----:B------:R-:W-:Y:S02]  /*3d80*/  @!P1 LOP3.LUT R39, R34, 0xffff0000, RZ, 0xc0, !PT ;  /* 0xffff000022279812 */ /* 0x000fe400078ec0ff */
[----:B------:R-:W-:Y:S01]  /*3d90*/  @!P1 LOP3.LUT R36, R35, 0xffff0000, RZ, 0xc0, !PT ;  /* 0xffff000023249812 */ /* 0x000fe200078ec0ff */
[C---:B---3--:R-:W-:Y:S01]  /*3da0*/  @!P1 IMAD.U32 R43, R30.reuse, 0x10000, RZ ;  /* 0x000100001e2b9824 */ /* 0x048fe200078e00ff */
[----:B------:R-:W-:Y:S02]  /*3db0*/  @!P1 LOP3.LUT R42, R30, 0xffff0000, RZ, 0xc0, !PT ;  /* 0xffff00001e2a9812 */ /* 0x000fe400078ec0ff */
[C---:B------:R-:W-:Y:S01]  /*3dc0*/  @!P1 SHF.L.U32 R30, R31.reuse, 0x10, RZ ;  /* 0x000000101f1e9819 */ /* 0x040fe200000006ff */
[----:B------:R-:W-:Y:S01]  /*3dd0*/  @!P1 FMUL.FTZ R5, R44, R43 ;  /* 0x0000002b2c059220 */ /* 0x000fe20000410000 */
[----:B------:R-:W-:Y:S01]  /*3de0*/  @!P1 LOP3.LUT R31, R31, 0xffff0000, RZ, 0xc0, !PT ;  /* 0xffff00001f1f9812 */ /* 0x000fe200078ec0ff */
[C---:B----4-:R-:W-:Y:S01]  /*3df0*/  @!P1 IMAD.U32 R45, R50.reuse, 0x10000, RZ ;  /* 0x00010000322d9824 */ /* 0x050fe200078e00ff */
[----:B------:R-:W-:Y:S01]  /*3e00*/  @!P1 SHF.L.U32 R48, R51, 0x10, RZ ;  /* 0x0000001033309819 */ /* 0x000fe200000006ff */
[----:B------:R-:W-:Y:S01]  /*3e10*/  @!P1 FMUL.FTZ R6, R37, R42 ;  /* 0x0000002a25069220 */ /* 0x000fe20000410000 */
[----:B------:R-:W-:Y:S01]  /*3e20*/  @!P1 LOP3.LUT R47, R50, 0xffff0000, RZ, 0xc0, !PT ;  /* 0xffff0000322f9812 */ /* 0x000fe200078ec0ff */
[----:B------:R-:W-:Y:S01]  /*3e30*/  @!P1 FMUL.FTZ R142, R44, R45 ;  /* 0x0000002d2c8e9220 */ /* 0x000fe20000410000 */
[----:B------:R-:W-:Y:S01]  /*3e40*/  @!P1 LOP3.LUT R51, R51, 0xffff0000, RZ, 0xc0, !PT ;  /* 0xffff000033339812 */ /* 0x000fe200078ec0ff */
[----:B------:R-:W-:Y:S01]  /*3e50*/  @!P1 FFMA.FTZ R5, R45, R46, R5 ;  /* 0x0000002e2d059223 */ /* 0x000fe20000010005 */
[----:B------:R-:W-:Y:S01]  /*3e60*/  @!P1 SHF.L.U32 R45, R33, 0x10, RZ ;  /* 0x00000010212d9819 */ /* 0x000fe200000006ff */
[----:B------:R-:W-:Y:S02]  /*3e70*/  @!P1 FMUL.FTZ R7, R39, R30 ;  /* 0x0000001e27079220 */ /* 0x000fe40000410000 */
[----:B------:R-:W-:Y:S01]  /*3e80*/  @!P1 FFMA.FTZ R142, R46, R43, -R142 ;  /* 0x0000002b2e8e9223 */ /* 0x000fe2000001088e */
[----:B------:R-:W-:Y:S01]  /*3e90*/  @!P1 SHF.L.U32 R46, R35, 0x10, RZ ;  /* 0x00000010232e9819 */ /* 0x000fe200000006ff */
[----:B------:R-:W-:Y:S02]  /*3ea0*/  @!P1 FMUL.FTZ R162, R39, R48 ;  /* 0x0000003027a29220 */ /* 0x000fe40000410000 */
[----:B------:R-:W-:Y:S01]  /*3eb0*/  @!P1 FMUL.FTZ R177, R37, R47 ;  /* 0x0000002f25b19220 */ /* 0x000fe20000410000 */
[----:B------:R-:W-:Y:S01]  /*3ec0*/  @!P1 F2FP.BF16.PACK_AB R142, R5, R142 ;  /* 0x0000008e058e923e */ /* 0x000fe200000010ff */
        /* <DEDUP_REMOVED lines=46> */
[-C--:B------:R-:W-:Y:S02]  /*41b0*/  @!P0 FMUL.FTZ R12, R32, R31.reuse ;  /* 0x0000001f200c8220 */ /* 0x080fe40000410000 */
[----:B------:R-:W-:Y:S02]  /*41c0*/  @!P0 FFMA.FTZ R162, R49, R30, -R162 ;  /* 0x0000001e31a28223 */ /* 0x000fe400000108a2 */
[----:B------:R-:W-:Y:S02]  /*41d0*/  @!P0 FFMA.FTZ R164, R46, R31, -R164 ;  /* 0x0000001f2ea48223 */ /* 0x000fe400000108a4 */
[----:B------:R-:W-:Y:S02]  /*41e0*/  @!P0 FFMA.FTZ R10, R47, R45, R10 ;  /* 0x0000002d2f0a8223 */ /* 0x000fe4000001000a */
[----:B------:R-:W-:Y:S02]  /*41f0*/  @!P0 FFMA.FTZ R11, R48, R49, R11 ;  /* 0x00000031300b8223 */ /* 0x000fe4000001000b */
[----:B------:R-:W-:Y:S02]  /*4200*/  @!P0 FFMA.FTZ R177, R45, R42, -R177 ;  /* 0x0000002a2db18223 */ /* 0x000fe400000108b1 */
[----:B------:R-:W-:Y:S01]  /*4210*/  @!P0 FFMA.FTZ R12, R51, R46, R12 ;  /* 0x0000002e330c8223 */ /* 0x000fe2000001000c */
[----:B------:R-:W-:Y:S01]  /*4220*/  @!P0 F2FP.BF16.PACK_AB R162, R11, R162 ;  /* 0x000000a20ba2823e */ /* 0x000fe200000010ff */
[----:B------:R-:W-:Y:S01]  /*4230*/  @!P0 IMAD.MOV.U32 R36, RZ, RZ, R142 ;  /* 0x000000ffff248224 */ /* 0x000fe200078e008e */
[----:B------:R-:W-:Y:S02]  /*4240*/  @!P0 F2FP.BF16.PACK_AB R177, R10, R177 ;  /* 0x000000b10ab1823e */ /* 0x000fe400000010ff */
[----:B------:R-:W-:Y:S01]  /*4250*/  @!P0 F2FP.BF16.PACK_AB R179, R12, R164 ;  /* 0x000000a40cb3823e */ /* 0x000fe200000010ff */
[----:B------:R-:W-:Y:S01]  /*4260*/  @!P0 IMAD.MOV.U32 R38, RZ, RZ, R162 ;  /* 0x000000ffff268224 */ /* 0x000fe200078e00a2 */
        /* <DEDUP_REMOVED lines=47> */
.L_x_4120:
[----:B------:R-:W-:Y:S05]  /*4560*/  BSYNC B0 ;  /* 0x0000000000007941 */ /* 0x000fea0003800000 */
.L_x_4119:
[C---:B------:R-:W-:Y:S01]  /*4570*/  ISETP.GE.AND P0, PT, R73.reuse, R167, PT ;  /* 0x000000a74900720c */ /* 0x040fe20003f06270 */
[----:B------:R-:W-:Y:S03]  /*4580*/  BSSY B0, `(.L_x_4121) ;  /* 0x00000c2000007945 */ /* 0x000fe60003800000 */
[----:B------:R-:W-:Y:S11]  /*4590*/  ISETP.GE.AND P0, PT, R73, R163, !P0 ;  /* 0x000000a34900720c */ /* 0x000ff60004706270 */
[----:B------:R-:W-:Y:S02]  /*45a0*/  @!UPT UIADD3 URZ, URZ, URZ, URZ ;  /* 0x0000003f3f3ff290 */ /* 0x000fe4000fffe03f */
[----:B------:R-:W-:-:S05]  /*45b0*/  @!P0 BRA `(.L_x_4122) ;  /* 0x00000be000008947 */ /* 0x000fca0003800000 */
[----:B------:R-:W-:Y:S02]  /*45c0*/  ISETP.GE.AND P0, PT, R24, R23, PT ;  /* 0x000000171800720c */ /* 0x000fe40003f06270 */
[C---:B------:R-:W-:Y:S02]  /*45d0*/  LEA R174, P1, R84.reuse, R110, 0x1 ;  /* 0x0000006e54ae7211 */ /* 0x040fe400078208ff */
[C---:B------:R-:W-:Y:S02]  /*45e0*/  SHF.L.U32 R177, R141.reuse, 0x1, RZ ;  /* 0x000000018db17819 */ /* 0x040fe400000006ff */
[----:B------:R-:W-:Y:S02]  /*45f0*/  LEA.HI.X R175, R84, R111, R83, 0x1, P1 ;  /* 0x0000006f54af7211 */ /* 0x000fe400008f0c53 */
[-C--:B------:R-:W-:Y:S02]  /*4600*/  IADD3 R58, P1, R56, R177.reuse, RZ ;  /* 0x000000b1383a7210 */ /* 0x080fe40007f3e0ff */
[----:B-1----:R-:W-:Y:S01]  /*4610*/  SHF.L.U64.HI R173, R141, 0x1, R128 ;  /* 0x000000018dad7819 */ /* 0x002fe20000010280 */
        /* <DEDUP_REMOVED lines=9> */
[C---:B------:R-:W-:Y:S02]  /*46b0*/  @!P0 LOP3.LUT R34, R36.reuse, 0xffff0000, RZ, 0xc0, !PT ;  /* 0xffff000024228812 */ /* 0x040fe400078ec0ff */
        /* <DEDUP_REMOVED lines=174> */
.L_x_4122:
[----:B------:R-:W-:Y:S05]  /*51a0*/  BSYNC B0 ;  /* 0x0000000000007941 */ /* 0x000fea0003800000 */
.L_x_4121:
[C---:B------:R-:W-:Y:S01]  /*51b0*/  ISETP.GE.AND P0, PT, R72.reuse, R167, PT ;  /* 0x000000a74800720c */ /* 0x040fe20003f06270 */
[----:B------:R-:W-:Y:S03]  /*51c0*/  BSSY B0, `(.L_x_4123) ;  /* 0x00000c4000007945 */ /* 0x000fe60003800000 */
[----:B------:R-:W-:Y:S11]  /*51d0*/  ISETP.GE.AND P0, PT, R72, R163, !P0 ;  /* 0x000000a34800720c */ /* 0x000ff60004706270 */
[----:B------:R-:W-:Y:S02]  /*51e0*/  @!UPT UIADD3 URZ, URZ, URZ, URZ ;  /* 0x0000003f3f3ff290 */ /* 0x000fe4000fffe03f */
[----:B------:R-:W-:-:S05]  /*51f0*/  @!P0 BRA `(.L_x_4124) ;  /* 0x00000c0000008947 */ /* 0x000fca0003800000 */
[----:B-1----:R-:W-:Y:S01]  /*5200*/  IMAD R173, R161, 0x60, RZ ;  /* 0x00000060a1ad7824 */ /* 0x002fe200078e02ff */
[----:B------:R-:W-:Y:S01]  /*5210*/  SHF.L.U32 R175, R139, 0x1, RZ ;  /* 0x000000018baf7819 */ /* 0x000fe200000006ff */
[----:B------:R-:W-:Y:S01]  /*5220*/  IMAD.WIDE.U32 R166, R160, 0x60, R110 ;  /* 0x00000060a0a67825 */ /* 0x000fe200078e006e */
[----:B------:R-:W-:Y:S02]  /*5230*/  ISETP.GE.AND P0, PT, R24, R23, PT ;  /* 0x000000171800720c */ /* 0x000fe40003f06270 */
[-C--:B------:R-:W-:Y:S01]  /*5240*/  IADD3 R58, P1, R56, R175.reuse, RZ ;  /* 0x000000af383a7210 */ /* 0x080fe20007f3e0ff */
[----:B------:R-:W-:Y:S01]  /*5250*/  IMAD R179, R169, 0x60, RZ ;  /* 0x00000060a9b37824 */ /* 0x000fe200078e02ff */
[----:B------:R-:W-:Y:S02]  /*5260*/  SHF.L.U64.HI R163, R139, 0x1, R126 ;  /* 0x000000018ba37819 */ /* 0x000fe4000001027e */
[----:B------:R-:W-:Y:S02]  /*5270*/  IADD3 R40, P2, R26, R175, RZ ;  /* 0x000000af1a287210 */ /* 0x000fe40007f5e0ff */
[----:B------:R-:W-:Y:S01]  /*5280*/  IADD3 R167, R167, R173, RZ ;  /* 0x000000ada7a77210 */ /* 0x000fe20007ffe0ff */
[--C-:B------:R-:W-:Y:S01]  /*5290*/  IMAD.X R59, R57, 0x1, R163.reuse, P1 ;  /* 0x00000001393b7824 */ /* 0x100fe200008e06a3 */
[----:B------:R-:W-:Y:S01]  /*52a0*/  ISETP.GE.AND P1, PT, R20, R23, PT ;  /* 0x000000171400720c */ /* 0x000fe20003f26270 */
[----:B------:R-:W-:Y:S02]  /*52b0*/  IMAD.X R41, R27, 0x1, R163, P2 ;  /* 0x000000011b297824 */ /* 0x000fe400010e06a3 */
[----:B------:R-:W-:Y:S01]  /*52c0*/  IMAD.WIDE.U32 R162, R168, 0x60, R158 ;  /* 0x00000060a8a27825 */ /* 0x000fe200078e009e */
[----:B------:R-:W2:Y:S04]  /*52d0*/  @!P0 LD.E.64 R50, [R58.64] ;  /* 0x000000063a328980 */ /* 0x000ea8000c101b00 */
[----:B------:R-:W-:Y:S02]  /*52e0*/  IADD3 R163, R163, R179, RZ ;  /* 0x000000b3a3a37210 */ /* 0x000fe40007ffe0ff */
[----:B------:R-:W3:Y:S08]  /*52f0*/  LD.E.128 R32, [R166.64] ;  /* 0x00000006a6207980 */ /* 0x000ef0000c101d00 */
[----:B------:R-:W4:Y:S01]  /*5300*/  @!P0 LD.E.64 R30, [R40.64] ;  /* 0x00000006281e8980 */ /* 0x000f22000c101b00 */
[C---:B--2---:R-:W-:Y:S01]  /*5310*/  @!P0 IMAD.U32 R48, R51.reuse, 0x10000, RZ ;  /* 0x0001000033308824 */ /* 0x044fe200078e00ff */
[C---:B------:R-:W-:Y:S02]  /*5320*/  @!P0 SHF.L.U32 R45, R50.reuse, 0x10, RZ ;  /* 0x00000010322d8819 */ /* 0x040fe400000006ff */
[----:B------:R-:W-:Y:S02]  /*5330*/  @!P0 LOP3.LUT R47, R50, 0xffff0000, RZ, 0xc0, !PT ;  /* 0xffff0000322f8812 */ /* 0x000fe400078ec0ff */
[----:B------:R-:W-:Y:S02]  /*5340*/  @!P0 LOP3.LUT R51, R51, 0xffff0000, RZ, 0xc0, !PT ;  /* 0xffff000033338812 */ /* 0x000fe400078ec0ff */
[C---:B---3--:R-:W-:Y:S02]  /*5350*/  @!P0 LOP3.LUT R38, R32.reuse, 0xffff0000, RZ, 0xc0, !PT ;  /* 0xffff000020268812 */ /* 0x048fe400078ec0ff */
[----:B------:R-:W-:Y:S02]  /*5360*/  @!P0 SHF.L.U32 R46, R32, 0x10, RZ ;  /* 0x00000010202e8819 */ /* 0x000fe400000006ff */
[----:B------:R-:W-:Y:S01]  /*5370*/  @!P0 LOP3.LUT R39, R33, 0xffff0000, RZ, 0xc0, !PT ;  /* 0xffff000021278812 */ /* 0x000fe200078ec0ff */
[----:B------:R-:W-:Y:S01]  /*5380*/  @!P0 FMUL.FTZ R173, R38, R45 ;  /* 0x0000002d26ad8220 */ /* 0x000fe20000410000 */
[----:B------:R-:W-:Y:S02]  /*5390*/  @!P0 SHF.L.U32 R49, R34, 0x10, RZ ;  /* 0x0000001022318819 */ /* 0x000fe400000006ff */
[C---:B----4-:R-:W-:Y:S01]  /*53a0*/  @!P0 SHF.L.U32 R37, R30.reuse, 0x10, RZ ;  /* 0x000000101e258819 */ /* 0x050fe200000006ff */
[----:B------:R-:W-:Y:S01]  /*53b0*/  @!P0 FMUL.FTZ R175, R39, R47 ;  /* 0x0000002f27af8220 */ /* 0x000fe20000410000 */
[----:B------:R-:W-:Y:S01]  /*53c0*/  @!P0 LOP3.LUT R36, R30, 0xffff0000, RZ, 0xc0, !PT ;  /* 0xffff00001e248812 */ /* 0x000fe200078ec0ff */
[C---:B------:R-:W-:Y:S01]  /*53d0*/  @!P0 IMAD.U32 R30, R31.reuse, 0x10000, RZ ;  /* 0x000100001f1e8824 */ /* 0x040fe200078e00ff */
[----:B------:R-:W-:Y:S01]  /*53e0*/  @!P0 LOP3.LUT R31, R31, 0xffff0000, RZ, 0xc0, !PT ;  /* 0xffff00001f1f8812 */ /* 0x000fe200078ec0ff */
[-C--:B------:R-:W-:Y:S01]  /*53f0*/  @!P0 FMUL.FTZ R0, R38, R37.reuse ;  /* 0x0000002526008220 */ /* 0x080fe20000410000 */
[----:B------:R-:W-:Y:S01]  /*5400*/  @!P0 LOP3.LUT R38, R35, 0xffff0000, RZ, 0xc0, !PT ;  /* 0xffff000023268812 */ /* 0x000fe200078ec0ff */
[----:B------:R-:W-:Y:S01]  /*5410*/  @!P0 FFMA.FTZ R173, R46, R37, -R173 ;  /* 0x000000252ead8223 */ /* 0x000fe200000108ad */
[----:B------:R-:W-:Y:S01]  /*5420*/  @!P0 LOP3.LUT R37, R34, 0xffff0000, RZ, 0xc0, !PT ;  /* 0xffff000022258812 */ /* 0x000fe200078ec0ff */
[----:B------:R-:W-:Y:S02]  /*5430*/  @!P0 FFMA.FTZ R0, R45, R46, R0 ;  /* 0x0000002e2d008223 */ /* 0x000fe40000010000 */
[----:B------:R-:W-:Y:S02]  /*5440*/  @!P0 IMAD.U32 R45, R33, 0x10000, RZ ;  /* 0x00010000212d8824 */ /* 0x000fe400078e00ff */
[----:B------:R-:W-:Y:S01]  /*5450*/  @!P0 FMUL.FTZ R2, R39, R36 ;  /* 0x0000002427028220 */ /* 0x000fe20000410000 */
[----:B------:R-:W-:Y:S01]  /*5460*/  @!P0 F2FP.BF16.PACK_AB R173, R0, R173 ;  /* 0x000000ad00ad823e */ /* 0x000fe200000010ff */
[C---:B------:R-:W-:Y:S02]  /*5470*/  @!P0 FMUL.FTZ R3, R37.reuse, R30 ;  /* 0x0000001e25038220 */ /* 0x040fe40000410000 */
[----:B------:R-:W-:Y:S02]  /*5480*/  @!P0 FMUL.FTZ R142, R37, R48 ;  /* 0x00000030258e8220 */ /* 0x000fe40000410000 */
        /* <DEDUP_REMOVED lines=63> */
[----:B------:R-:W2:Y:S06]  /*5880*/  @!P0 LD.E.64 R48, [R58.64+0x80] ;  /* 0x000080063a308980 */ /* 0x000eac000c101b00 */
[----:B------:R-:W3:Y:S08]  /*5890*/  LD.E.128 R32, [R166.64+0x100] ;  /* 0x00010006a6207980 */ /* 0x000ef0000c101d00 */
[----:B------:R-:W4:Y:S01]  /*58a0*/  @!P0 LD.E.64 R30, [R40.64+0x80] ;  /* 0x00008006281e8980 */ /* 0x000f22000c101b00 */
[C---:B--2---:R-:W-:Y:S02]  /*58b0*/  @!P0 SHF.L.U32 R46, R48.reuse, 0x10, RZ ;  /* 0x00000010302e8819 */ /* 0x044fe400000006ff */
[----:B------:R-:W-:Y:S01]  /*58c0*/  @!P0 LOP3.LUT R47, R48, 0xffff0000, RZ, 0xc0, !PT ;  /* 0xffff0000302f8812 */ /* 0x000fe200078ec0ff */
[C---:B------:R-:W-:Y:S01]  /*58d0*/  @!P0 IMAD.U32 R48, R49.reuse, 0x10000, RZ ;  /* 0x0001000031308824 */ /* 0x040fe200078e00ff */
[----:B------:R-:W-:Y:S02]  /*58e0*/  @!P0 LOP3.LUT R49, R49, 0xffff0000, RZ, 0xc0, !PT ;  /* 0xffff000031318812 */ /* 0x000fe400078ec0ff */
[----:B---3--:R-:W-:Y:S02]  /*58f0*/  @!P0 LOP3.LUT R43, R32, 0xffff0000, RZ, 0xc0, !PT ;  /* 0xffff0000202b8812 */ /* 0x008fe400078ec0ff */
[----:B-1----:R-:W-:Y:S02]  /*5900*/  @!P0 LOP3.LUT R37, R33, 0xffff0000, RZ, 0xc0, !PT ;  /* 0xffff000021258812 */ /* 0x002fe400078ec0ff */
[----:B------:R-:W-:Y:S01]  /*5910*/  @!P0 LOP3.LUT R38, R34, 0xffff0000, RZ, 0xc0, !PT ;  /* 0xffff000022268812 */ /* 0x000fe200078ec0ff */
[----:B------:R-:W-:Y:S01]  /*5920*/  @!P0 FMUL.FTZ R142, R43, R46 ;  /* 0x0000002e2b8e8220 */ /* 0x000fe20000410000 */
[----:B------:R-:W-:Y:S01]  /*5930*/  @!P0 LOP3.LUT R36, R35, 0xffff0000, RZ, 0xc0, !PT ;  /* 0xffff000023248812 */ /* 0x000fe200078ec0ff */
[----:B------:R-:W-:Y:S01]  /*5940*/  @!P0 FMUL.FTZ R173, R37, R47 ;  /* 0x0000002f25ad8220 */ /* 0x000fe20000410000 */
[----:B------:R-:W-:Y:S01]  /*5950*/  @!P0 SHF.L.U32 R45, R32, 0x10, RZ ;  /* 0x00000010202d8819 */ /* 0x000fe200000006ff */
[C---:B----4-:R-:W-:Y:S01]  /*5960*/  @!P0 IMAD.U32 R42, R30.reuse, 0x10000, RZ ;  /* 0x000100001e2a8824 */ /* 0x050fe200078e00ff */
[----:B------:R-:W-:Y:S01]  /*5970*/  @!P0 LOP3.LUT R30, R30, 0xffff0000, RZ, 0xc0, !PT ;  /* 0xffff00001e1e8812 */ /* 0x000fe200078ec0ff */
[----:B------:R-:W-:Y:S01]  /*5980*/  @!P0 FMUL.FTZ R164, R38, R48 ;  /* 0x0000003026a48220 */ /* 0x000fe20000410000 */
[----:B------:R-:W-:Y:S01]  /*5990*/  @!P0 SHF.L.U32 R23, R31, 0x10, RZ ;  /* 0x000000101f178819 */ /* 0x000fe200000006ff */
[-C--:B------:R-:W-:Y:S01]  /*59a0*/  @!P0 FMUL.FTZ R9, R43, R42.reuse ;  /* 0x0000002a2b098220 */ /* 0x080fe20000410000 */
[----:B------:R-:W-:Y:S01]  /*59b0*/  @!P0 LOP3.LUT R31, R31, 0xffff0000, RZ, 0xc0, !PT ;  /* 0xffff00001f1f8812 */ /* 0x000fe200078ec0ff */
[----:B------:R-:W-:Y:S01]  /*59c0*/  @!P0 FFMA.FTZ R142, R45, R42, -R142 ;  /* 0x0000002a2d8e8223 */ /* 0x000fe2000001088e */
[----:B------:R-:W-:Y:S01]  /*59d0*/  @!P0 SHF.L.U32 R50, R35, 0x10, RZ ;  /* 0x0000001023328819 */ /* 0x000fe200000006ff */
[----:B------:R-:W-:Y:S01]  /*59e0*/  @!P0 FFMA.FTZ R9, R46, R45, R9 ;  /* 0x0000002d2e098223 */ /* 0x000fe20000010009 */
[----:B------:R-:W-:Y:S01]  /*59f0*/  @!P0 SHF.L.U32 R45, R33, 0x10, RZ ;  /* 0x00000010212d8819 */ /* 0x000fe200000006ff */
[----:B------:R-:W-:Y:S02]  /*5a00*/  @!P0 FMUL.FTZ R10, R37, R30 ;  /* 0x0000001e250a8220 */ /* 0x000fe40000410000 */
[----:B------:R-:W-:Y:S01]  /*5a10*/  @!P0 FMUL.FTZ R11, R38, R23 ;  /* 0x00000017260b8220 */ /* 0x000fe20000410000 */
[----:B------:R-:W-:Y:S01]  /*5a20*/  @!P0 F2FP.BF16.PACK_AB R142, R9, R142 ;  /* 0x0000008e098e823e */ /* 0x000fe200000010ff */
[C---:B------:R-:W-:Y:S02]  /*5a30*/  @!P0 FMUL.FTZ R172, R36.reuse, R49 ;  /* 0x0000003124ac8220 */ /* 0x040fe40000410000 */
[-C--:B------:R-:W-:Y:S01]  /*5a40*/  @!P0 FMUL.FTZ R12, R36, R31.reuse ;  /* 0x0000001f240c8220 */ /* 0x080fe20000410000 */
[----:B------:R-:W-:Y:S01]  /*5a50*/  @!P0 MOV R32, R142 ;  /* 0x0000008e00208202 */ /* 0x000fe20000000f00 */
[----:B------:R-:W-:Y:S02]  /*5a60*/  @!P0 FFMA.FTZ R173, R45, R30, -R173 ;  /* 0x0000001e2dad8223 */ /* 0x000fe400000108ad */
[----:B------:R-:W-:Y:S02]  /*5a70*/  @!P0 FFMA.FTZ R172, R50, R31, -R172 ;  /* 0x0000001f32ac8223 */ /* 0x000fe400000108ac */
[----:B------:R-:W-:Y:S02]  /*5a80*/  @!P0 IMAD.U32 R46, R34, 0x10000, RZ ;  /* 0x00010000222e8824 */ /* 0x000fe400078e00ff */
[----:B------:R-:W-:Y:S02]  /*5a90*/  @!P0 FFMA.FTZ R10, R47, R45, R10 ;  /* 0x0000002d2f0a8223 */ /* 0x000fe4000001000a */
[----:B------:R-:W-:Y:S02]  /*5aa0*/  @!P0 FFMA.FTZ R11, R48, R46, R11 ;  /* 0x0000002e300b8223 */ /* 0x000fe4000001000b */
[----:B------:R-:W-:Y:S01]  /*5ab0*/  @!P0 FFMA.FTZ R164, R46, R23, -R164 ;  /* 0x000000172ea48223 */ /* 0x000fe200000108a4 */
[----:B------:R-:W-:Y:S01]  /*5ac0*/  @!P0 F2FP.BF16.PACK_AB R173, R10, R173 ;  /* 0x000000ad0aad823e */ /* 0x000fe200000010ff */
[----:B------:R-:W-:Y:S03]  /*5ad0*/  @!P0 FFMA.FTZ R12, R49, R50, R12 ;  /* 0x00000032310c8223 */ /* 0x000fe6000001000c */
[----:B------:R-:W-:Y:S01]  /*5ae0*/  @!P0 F2FP.BF16.PACK_AB R164, R11, R164 ;  /* 0x000000a40ba4823e */ /* 0x000fe200000010ff */
[----:B------:R-:W-:Y:S01]  /*5af0*/  @!P0 IMAD.MOV.U32 R33, RZ, RZ, R173 ;  /* 0x000000ffff218224 */ /* 0x000fe200078e00ad */
[----:B------:R-:W-:Y:S02]  /*5b00*/  @!P0 F2FP.BF16.PACK_AB R175, R12, R172 ;  /* 0x000000ac0caf823e */ /* 0x000fe400000010ff */
[----:B------:R-:W-:Y:S02]  /*5b10*/  @!P0 MOV R34, R164 ;  /* 0x000000a400228202 */ /* 0x000fe40000000f00 */
[----:B------:R-:W-:Y:S05]  /*5b20*/  @!P0 MOV R35, R175 ;  /* 0x000000af00238202 */ /* 0x000fea0000000f00 */
[----:B------:R1:W-:Y:S08]  /*5b30*/  ST.E.128 [R162.64+0x100], R32 ;  /* 0x00010020a2007985 */ /* 0x0003f0000c101d06 */
[----:B------:R-:W2:Y:S06]  /*5b40*/  @!P1 LD.E.64 R58, [R58.64+0xc0] ;  /* 0x0000c0063a3a9980 */ /* 0x000eac000c101b00 */
[----:B------:R-:W3:Y:S08]  /*5b50*/  LD.E.128 R36, [R166.64+0x180] ;  /* 0x00018006a6247980 */ /* 0x000ef0000c101d00 */
[----:B------:R-:W4:Y:S01]  /*5b60*/  @!P1 LD.E.64 R30, [R40.64+0xc0] ;  /* 0x0000c006281e9980 */ /* 0x000f22000c101b00 */
[C---:B--2---:R-:W-:Y:S01]  /*5b70*/  @!P1 SHF.L.U32 R46, R58.reuse, 0x10, RZ ;  /* 0x000000103a2e9819 */ /* 0x044fe200000006ff */
[C---:B------:R-:W-:Y:S01]  /*5b80*/  @!P1 IMAD.U32 R48, R59.reuse, 0x10000, RZ ;  /* 0x000100003b309824 */ /* 0x040fe200078e00ff */
[----:B------:R-:W-:Y:S02]  /*5b90*/  @!P1 LOP3.LUT R47, R58, 0xffff0000, RZ, 0xc0, !PT ;  /* 0xffff00003a2f9812 */ /* 0x000fe400078ec0ff */
[----:B------:R-:W-:Y:S02]  /*5ba0*/  @!P1 LOP3.LUT R49, R59, 0xffff0000, RZ, 0xc0, !PT ;  /* 0xffff00003b319812 */ /* 0x000fe400078ec0ff */
[C---:B---3--:R-:W-:Y:S02]  /*5bb0*/  @!P1 LOP3.LUT R43, R36.reuse, 0xffff0000, RZ, 0xc0, !PT ;  /* 0xffff0000242b9812 */ /* 0x048fe400078ec0ff */
[----:B------:R-:W-:Y:S02]  /*5bc0*/  @!P1 SHF.L.U32 R45, R36, 0x10, RZ ;  /* 0x00000010242d9819 */ /* 0x000fe400000006ff */
[----:B-1----:R-:W-:Y:S01]  /*5bd0*/  @!P1 LOP3.LUT R33, R37, 0xffff0000, RZ, 0xc0, !PT ;  /* 0xffff000025219812 */ /* 0x002fe200078ec0ff */
[----:B------:R-:W-:Y:S01]  /*5be0*/  @!P1 FMUL.FTZ R142, R43, R46 ;  /* 0x0000002e2b8e9220 */ /* 0x000fe20000410000 */
[----:B------:R-:W-:Y:S01]  /*5bf0*/  @!P1 LOP3.LUT R34, R38, 0xffff0000, RZ, 0xc0, !PT ;  /* 0xffff000026229812 */ /* 0x000fe200078ec0ff */
        /* <DEDUP_REMOVED lines=10> */
[----:B------:R-:W-:Y:S01]  /*5ca0*/  @!P1 FMUL.FTZ R14, R33, R30 ;  /* 0x0000001e210e9220 */ /* 0x000fe20000410000 */
[----:B------:R-:W-:Y:S01]  /*5cb0*/  @!P1 LOP3.LUT R31, R31, 0xffff0000, RZ, 0xc0, !PT ;  /* 0xffff00001f1f9812 */ /* 0x000fe200078ec0ff */
[----:B------:R-:W-:Y:S01]  /*5cc0*/  @!P1 IMAD.U32 R46, R38, 0x10000, RZ ;  /* 0x00010000262e9824 */ /* 0x000fe200078e00ff */
[----:B------:R-:W-:Y:S01]  /*5cd0*/  @!P1 F2FP.BF16.PACK_AB R142, R13, R142 ;  /* 0x0000008e0d8e923e */ /* 0x000fe200000010ff */
[C---:B------:R-:W-:Y:S02]  /*5ce0*/  @!P1 FMUL.FTZ R15, R34.reuse, R23 ;  /* 0x00000017220f9220 */ /* 0x040fe40000410000 */
        /* <DEDUP_REMOVED lines=17> */
.L_x_4124:
[----:B------:R-:W-:Y:S05]  /*5e00*/  BSYNC B0 ;  /* 0x0000000000007941 */ /* 0x000fea0003800000 */
.L_x_4123:
[----:B------:R-:W2:Y:S02]  /*5e10*/  LD.E R3, [R28.64+0xd0] ;  /* 0x0000d0061c037980 */ /* 0x000ea4000c101900 */
[----:B--2---:R-:W-:Y:S05]  /*5e20*/  IMAD.U32 R3, R3, -0x20, RZ ;  /* 0xffffffe003037824 */ /* 0x004fea00078e00ff */
[C---:B------:R-:W-:Y:S02]  /*5e30*/  LEA R26, P1, R3.reuse, R26, 0x1 ;  /* 0x0000001a031a7211 */ /* 0x040fe400078208ff */
[C---:B------:R-:W-:Y:S02]  /*5e40*/  LEA R56, P0, R3.reuse, R56, 0x1 ;  /* 0x0000003803387211 */ /* 0x040fe400078008ff */
[C---:B------:R-:W-:Y:S02]  /*5e50*/  LEA.HI.X.SX32 R27, R3.reuse, R27, 0x1, P1 ;  /* 0x0000001b031b7211 */ /* 0x040fe400008f0eff */
[----:B------:R-:W-:Y:S01]  /*5e60*/  LEA.HI.X.SX32 R57, R3, R57, 0x1, P0 ;  /* 0x0000003903397211 */ /* 0x000fe200000f0eff */
[----:B------:R-:W-:-:S05]  /*5e70*/  BRA `(.L_x_4125) ;  /* 0x00005e6000007947 */ /* 0x000fca0003800000 */
.L_x_4116:
[----:B------:R-:W-:Y:S01]  /*5e80*/  BSSY B1, `(.L_x_4126) ;  /* 0x0000155000017945 */ /* 0x000fe20003800000 */
[----:B------:R-:W-:-:S05]  /*5e90*/  @!P3 BRA `(.L_x_4127) ;  /* 0x000015300000b947 */ /* 0x000fca0003800000 */
[----:B------:R1:W5:Y:S01]  /*5ea0*/  LD.E.128 R40, [R110.64] ;  /* 0x000000066e287980 */ /* 0x000362000c101d00 */
[----:B------:R-:W-:Y:S01]  /*5eb0*/  ISETP.GE.AND P0, PT, R24, R23, PT ;  /* 0x000000171800720c */ /* 0x000fe20003f06270 */
[----:B------:R-:W-:Y:S01]  /*5ec0*/  @!UPT UIADD3 URZ, URZ, URZ, URZ ;  /* 0x0000003f3f3ff290 */ /* 0x000fe2000fffe03f */
[----:B------:R-:W-:Y:S11]  /*5ed0*/  BSSY B0, `(.L_x_4128) ;  /* 0x0000050000007945 */ /* 0x000ff60003800000 */
[----:B------:R-:W-:-:S05]  /*5ee0*/  @P0 BRA `(.L_x_4129) ;  /* 0x000004e000000947 */ /* 0x000fca0003800000 */
[----:B------:R-:W-:Y:S01]  /*5ef0*/  LEA.HI R5, R23, R23, RZ, 0x1 ;  /* 0x0000001717057211 */ /* 0x000fe200078f08ff */
[----:B-----5:R-:W-:Y:S01]  /*5f00*/  IMAD.U32 R33, R40, 0x10000, RZ ;  /* 0x0001000028217824 */ /* 0x020fe200078e00ff */
[----:B------:R-:W-:Y:S01]  /*5f10*/  MOV R3, RZ ;  /* 0x000000ff00037202 */ /* 0x000fe20000000f00 */
[----:B------:R-:W-:Y:S01]  /*5f20*/  IMAD.U32 R34, R42, 0x10000, RZ ;  /* 0x000100002a227824 */ /* 0x000fe200078e00ff */
[----:B------:R-:W-:Y:S02]  /*5f30*/  SHF.R.S32.HI R5, RZ, 0x1, R5 ;  /* 0x00000001ff057819 */ /* 0x000fe40000011405 */
[----:B------:R-:W-:Y:S02]  /*5f40*/  LOP3.LUT R35, R40, 0xffff0000, RZ, 0xc0, !PT ;  /* 0xffff000028237812 */ /* 0x000fe400078ec0ff */
[----:B------:R-:W-:Y:S01]  /*5f50*/  ISETP.GE.AND P1, PT, R24, R5, PT ;  /* 0x000000051800720c */ /* 0x000fe20003f26270 */
[--C-:B------:R-:W-:Y:S01]  /*5f60*/  IMAD.MOV.U32 R7, RZ, RZ, R5.reuse ;  /* 0x000000ffff077224 */ /* 0x100fe200078e0005 */
[C---:B------:R-:W-:Y:S02]  /*5f70*/  SHF.L.U32 R30, R41.reuse, 0x10, RZ ;  /* 0x00000010291e7819 */ /* 0x040fe400000006ff */
        /* <DEDUP_REMOVED lines=8> */
[C---:B------:R-:W-:Y:S03]  /*6000*/  LEA R48, P0, R3.reuse, R112, 0x1 ;  /* 0x0000007003307211 */ /* 0x040fe600078008ff */
[----:B------:R-:W2:Y:S01]  /*6010*/  LD.E.128 R12, [R10.64] ;  /* 0x000000060a0c7980 */ /* 0x000ea2000c101d00 */
[----:B------:R-:W-:Y:S01]  /*6020*/  LEA.HI.X.SX32 R49, R3, R113, 0x1, P0 ;  /* 0x0000007103317211 */ /* 0x000fe200000f0eff */
[----:B------:R-:W-:Y:S01]  /*6030*/  IMAD.MOV.U32 R3, RZ, RZ, RZ ;  /* 0x000000ffff037224 */ /* 0x000fe200078e00ff */
[----:B------:R-:W-:Y:S04]  /*6040*/  @P1 IADD3 R3, -R5, RZ, RZ ;  /* 0x000000ff05031210 */ /* 0x000fe80007ffe1ff */
[C---:B------:R-:W-:Y:S01]  /*6050*/  LEA R44, P0, R3.reuse, R114, 0x1 ;  /* 0x00000072032c7211 */ /* 0x040fe200078008ff */
[----:B------:R-:W3:Y:S03]  /*6060*/  LD.E.128 R48, [R48.64] ;  /* 0x0000000630307980 */ /* 0x000ee6000c101d00 */
[----:B------:R-:W-:Y:S06]  /*6070*/  LEA.HI.X.SX32 R45, R3, R115, 0x1, P0 ;  /* 0x00000073032d7211 */ /* 0x000fec00000f0eff */
[----:B------:R-:W4:Y:S01]  /*6080*/  LD.E.128 R44, [R44.64] ;  /* 0x000000062c2c7980 */ /* 0x000f22000c101d00 */
[----:B--2---:R-:W-:Y:S01]  /*6090*/  IMAD.U32 R5, R14, 0x10000, RZ ;  /* 0x000100000e057824 */ /* 0x004fe200078e00ff */
[C---:B------:R-:W-:Y:S01]  /*60a0*/  SHF.L.U32 R7, R15.reuse, 0x10, RZ ;  /* 0x000000100f077819 */ /* 0x040fe200000006ff */
[----:B------:R-:W-:Y:S01]  /*60b0*/  IMAD.U32 R0, R12, 0x10000, RZ ;  /* 0x000100000c007824 */ /* 0x000fe200078e00ff */
[----:B------:R-:W-:Y:S02]  /*60c0*/  LOP3.LUT R9, R15, 0xffff0000, RZ, 0xc0, !PT ;  /* 0xffff00000f097812 */ /* 0x000fe400078ec0ff */
[----:B------:R-:W-:Y:S02]  /*60d0*/  LOP3.LUT R6, R14, 0xffff0000, RZ, 0xc0, !PT ;  /* 0xffff00000e067812 */ /* 0x000fe400078ec0ff */
[----:B------:R-:W-:Y:S01]  /*60e0*/  LOP3.LUT R2, R12, 0xffff0000, RZ, 0xc0, !PT ;  /* 0xffff00000c027812 */ /* 0x000fe200078ec0ff */
[----:B---3--:R-:W-:Y:S01]  /*60f0*/  IMAD.U32 R31, R48, 0x10000, RZ ;  /* 0x00010000301f7824 */ /* 0x008fe200078e00ff */
[----:B------:R-:W-:Y:S01]  /*6100*/  LOP3.LUT R8, R51, 0xffff0000, RZ, 0xc0, !PT ;  /* 0xffff000033087812 */ /* 0x000fe200078ec0ff */
[----:B------:R-:W-:Y:S01]  /*6110*/  IMAD.U32 R12, R50, 0x10000, RZ ;  /* 0x00010000320c7824 */ /* 0x000fe200078e00ff */
[----:B------:R-:W-:Y:S01]  /*6120*/  LOP3.LUT R15, R48, 0xffff0000, RZ, 0xc0, !PT ;  /* 0xffff0000300f7812 */ /* 0x000fe200078ec0ff */
[----:B------:R-:W-:Y:S01]  /*6130*/  @!P1 FADD.FTZ R31, -R31, -RZ ;  /* 0x800000ff1f1f9221 */ /* 0x000fe20000010100 */
[----:B------:R-:W-:Y:S01]  /*6140*/  SHF.L.U32 R14, R49, 0x10, RZ ;  /* 0x00000010310e7819 */ /* 0x000fe200000006ff */
[----:B------:R-:W-:Y:S01]  /*6150*/  @!P1 FADD.FTZ R8, -R8, -RZ ;  /* 0x800000ff08089221 */ /* 0x000fe20000010100 */
[----:B------:R-:W-:Y:S01]  /*6160*/  SHF.L.U32 R3, R13, 0x10, RZ ;  /* 0x000000100d037819 */ /* 0x000fe200000006ff */
[----:B------:R-:W-:Y:S01]  /*6170*/  @!P1 FADD.FTZ R15, -R15, -RZ ;  /* 0x800000ff0f0f9221 */ /* 0x000fe20000010100 */
[----:B------:R-:W-:Y:S01]  /*6180*/  LOP3.LUT R4, R13, 0xffff0000, RZ, 0xc0, !PT ;  /* 0xffff00000d047812 */ /* 0x000fe200078ec0ff */
[----:B------:R-:W-:Y:S01]  /*6190*/  @!P1 FADD.FTZ R14, -R14, -RZ ;  /* 0x800000ff0e0e9221 */ /* 0x000fe20000010100 */
[----:B------:R-:W-:Y:S01]  /*61a0*/  LOP3.LUT R13, R49, 0xffff0000, RZ, 0xc0, !PT ;  /* 0xffff0000310d7812 */ /* 0x000fe200078ec0ff */
[----:B------:R-:W-:Y:S01]  /*61b0*/  FMUL.FTZ R0, R0, R31 ;  /* 0x0000001f00007220 */ /* 0x000fe20000410000 */
[----:B------:R-:W-:Y:S01]  /*61c0*/  LOP3.LUT R11, R50, 0xffff0000, RZ, 0xc0, !PT ;  /* 0xffff0000320b7812 */ /* 0x000fe200078ec0ff */
[----:B------:R-:W-:Y:S01]  /*61d0*/  FMUL.FTZ R8, R9, R8 ;  /* 0x0000000809087220 */ /* 0x000fe20000410000 */
[C---:B----4-:R-:W-:Y:S01]  /*61e0*/  LOP3.LUT R16, R44.reuse, 0xffff0000, RZ, 0xc0, !PT ;  /* 0xffff00002c107812 */ /* 0x050fe200078ec0ff */
[----:B------:R-:W-:Y:S01]  /*61f0*/  IMAD.U32 R9, R44, 0x10000, RZ ;  /* 0x000100002c097824 */ /* 0x000fe200078e00ff */
[----:B------:R-:W-:Y:S01]  /*6200*/  SHF.L.U32 R10, R51, 0x10, RZ ;  /* 0x00000010330a7819 */ /* 0x000fe200000006ff */
[----:B------:R-:W-:Y:S01]  /*6210*/  @!P1 FADD.FTZ R13, -R13, -RZ ;  /* 0x800000ff0d0d9221 */ /* 0x000fe20000010100 */
[C---:B------:R-:W-:Y:S01]  /*6220*/  SHF.L.U32 R31, R45.reuse, 0x10, RZ ;  /* 0x000000102d1f7819 */ /* 0x040fe200000006ff */
        /* <DEDUP_REMOVED lines=15> */
[----:B------:R-:W-:Y:S02]  /*6320*/  FMUL.FTZ R6, R6, R11 ;  /* 0x0000000b06067220 */ /* 0x000fe40000410000 */
[----:B------:R-:W-:Y:S02]  /*6330*/  FFMA.FTZ R4, R37, R32, R4 ;  /* 0x0000002025047223 */ /* 0x000fe40000010004 */
[----:B------:R-:W-:Y:S02]  /*6340*/  FMUL.FTZ R7, R7, R10 ;  /* 0x0000000a07077220 */ /* 0x000fe40000410000 */
[----:B------:R-:W-:Y:S02]  /*6350*/  FFMA.FTZ R5, R34, R36, R5 ;  /* 0x0000002422057223 */ /* 0x000fe40000010005 */
[----:B------:R-:W-:Y:S02]  /*6360*/  FFMA.FTZ R6, R39, R38, R6 ;  /* 0x0000002627067223 */ /* 0x000fe40000010006 */
[----:B------:R-:W-:Y:S01]  /*6370*/  FFMA.FTZ R7, R40, R41, R7 ;  /* 0x0000002928077223 */ /* 0x000fe20000010007 */
[----:B------:R-:W-:Y:S01]  /*6380*/  F2FP.BF16.PACK_AB R40, R2, R0 ;  /* 0x000000000228723e */ /* 0x000fe200000010ff */
[----:B------:R-:W-:Y:S01]  /*6390*/  FFMA.FTZ R8, R43, R42, R8 ;  /* 0x0000002a2b087223 */ /* 0x000fe20000010008 */
[----:B------:R-:W-:Y:S02]  /*63a0*/  F2FP.BF16.PACK_AB R41, R4, R3 ;  /* 0x000000030429723e */ /* 0x000fe400000010ff */
[----:B------:R-:W-:Y:S02]  /*63b0*/  F2FP.BF16.PACK_AB R42, R6, R5 ;  /* 0x00000005062a723e */ /* 0x000fe400000010ff */
[----:B------:R-:W-:Y:S02]  /*63c0*/  F2FP.BF16.PACK_AB R43, R8, R7 ;  /* 0x00000007082b723e */ /* 0x000fe400000010ff */
.L_x_4129:
[----:B------:R-:W-:Y:S05]  /*63d0*/  BSYNC B0 ;  /* 0x0000000000007941 */ /* 0x000fea0003800000 */
.L_x_4128:
[----:B-----5:R2:W-:Y:S01]  /*63e0*/  ST.E.128 [R158.64], R40 ;  /* 0x000000289e007985 */ /* 0x0205e2000c101d06 */
[----:B------:R-:W-:Y:S01]  /*63f0*/  ISETP.GE.AND P0, PT, R20, R23, PT ;  /* 0x000000171400720c */ /* 0x000fe20003f06270 */
[----:B------:R-:W-:Y:S02]  /*6400*/  BSSY B0, `(.L_x_4130) ;  /* 0x0000052000007945 */ /* 0x000fe40003800000 */
[----:B------:R2:W5:Y:S10]  /*6410*/  LD.E.128 R8, [R110.64+0x80] ;  /* 0x000080066e087980 */ /* 0x000574000c101d00 */
[----:B------:R-:W-:-:S05]  /*6420*/  @P0 BRA `(.L_x_4131) ;  /* 0x000004f000000947 */ /* 0x000fca0003800000 */
[----:B------:R-:W-:Y:S01]  /*6430*/  LEA.HI R13, R23, R23, RZ, 0x1 ;  /* 0x00000017170d7211 */ /* 0x000fe200078f08ff */
[----:B-----5:R-:W-:Y:S01]  /*6440*/  IMAD.U32 R16, R9, 0x10000, RZ ;  /* 0x0001000009107824 */ /* 0x020fe200078e00ff */
[----:B------:R-:W-:Y:S01]  /*6450*/  MOV R15, RZ ;  /* 0x000000ff000f7202 */ /* 0x000fe20000000f00 */
[----:B------:R-:W-:Y:S01]  /*6460*/  IMAD.U32 R33, R8, 0x10000, RZ ;  /* 0x0001000008217824 */ /* 0x000fe200078e00ff */
[----:B------:R-:W-:Y:S01]  /*6470*/  SHF.R.S32.HI R13, RZ, 0x1, R13 ;  /* 0x00000001ff0d7819 */ /* 0x000fe2000001140d */
[----:B------:R-:W-:Y:S01]  /*6480*/  IMAD.U32 R32, R11, 0x10000, RZ ;  /* 0x000100000b207824 */ /* 0x000fe200078e00ff */
[----:B------:R-:W-:Y:S02]  /*6490*/  LOP3.LUT R37, R9, 0xffff0000, RZ, 0xc0, !PT ;  /* 0xffff000009257812 */ /* 0x000fe400078ec0ff */
[----:B------:R-:W-:Y:S01]  /*64a0*/  ISETP.GE.AND P1, PT, R20, R13, PT ;  /* 0x0000000d1400720c */ /* 0x000fe20003f26270 */
[--C-:B------:R-:W-:Y:S01]  /*64b0*/  IMAD.MOV.U32 R5, RZ, RZ, R13.reuse ;  /* 0x000000ffff057224 */ /* 0x100fe200078e000d */
[----:B------:R-:W-:Y:S02]  /*64c0*/  LOP3.LUT R35, R8, 0xffff0000, RZ, 0xc0, !PT ;  /* 0xffff000008237812 */ /* 0x000fe400078ec0ff */
[C---:B------:R-:W-:Y:S02]  /*64d0*/  SHF.L.U32 R30, R10.reuse, 0x10, RZ ;  /* 0x000000100a1e7819 */ /* 0x040fe400000006ff */
[----:B------:R-:W-:Y:S02]  /*64e0*/  LOP3.LUT R39, R10, 0xffff0000, RZ, 0xc0, !PT ;  /* 0xffff00000a277812 */ /* 0x000fe400078ec0ff */
[----:B--2---:R-:W-:Y:S05]  /*64f0*/  LOP3.LUT R41, R11, 0xffff0000, RZ, 0xc0, !PT ;  /* 0xffff00000b297812 */ /* 0x004fea00078ec0ff */
[--C-:B------:R-:W-:Y:S02]  /*6500*/  @P1 IMAD.MOV R5, RZ, RZ, -R13.reuse ;  /* 0x000000ffff051224 */ /* 0x100fe400078e0a0d */
[----:B------:R-:W-:Y:S03]  /*6510*/  @P1 IMAD.MOV R15, RZ, RZ, -R13 ;  /* 0x000000ffff0f1224 */ /* 0x000fe600078e0a0d */
[C---:B------:R-:W-:Y:S04]  /*6520*/  LEA R2, P0, R5.reuse, R110, 0x1 ;  /* 0x0000006e05027211 */ /* 0x040fe800078008ff */
[----:B------:R-:W-:Y:S02]  /*6530*/  LEA.HI.X.SX32 R3, R5, R111, 0x1, P0 ;  /* 0x0000006f05037211 */ /* 0x000fe400000f0eff */
[C---:B------:R-:W-:Y:S03]  /*6540*/  LEA R48, P0, R15.reuse, R112, 0x1 ;  /* 0x000000700f307211 */ /* 0x040fe600078008ff */
[----:B------:R-:W2:Y:S01]  /*6550*/  LD.E.128 R4, [R2.64+0x80] ;  /* 0x0000800602047980 */ /* 0x000ea2000c101d00 */
[----:B------:R-:W-:Y:S01]  /*6560*/  LEA.HI.X.SX32 R49, R15, R113, 0x1, P0 ;  /* 0x000000710f317211 */ /* 0x000fe200000f0eff */
[----:B------:R-:W-:Y:S01]  /*6570*/  IMAD.MOV.U32 R15, RZ, RZ, RZ ;  /* 0x000000ffff0f7224 */ /* 0x000fe200078e00ff */
[----:B------:R-:W-:Y:S04]  /*6580*/  @P1 IADD3 R15, -R13, RZ, RZ ;  /* 0x000000ff0d0f1210 */ /* 0x000fe80007ffe1ff */
[C---:B------:R-:W-:Y:S01]  /*6590*/  LEA R12, P0, R15.reuse, R114, 0x1 ;  /* 0x000000720f0c7211 */ /* 0x040fe200078008ff */
[----:B------:R-:W3:Y:S03]  /*65a0*/  LD.E.128 R48, [R48.64+0x80] ;  /* 0x0000800630307980 */ /* 0x000ee6000c101d00 */
[----:B------:R-:W-:Y:S05]  /*65b0*/  LEA.HI.X.SX32 R13, R15, R115, 0x1, P0 ;  /* 0x000000730f0d7211 */ /* 0x000fea00000f0eff */
[----:B------:R4:W4:Y:S01]  /*65c0*/  LD.E.128 R44, [R12.64+0x80] ;  /* 0x000080060c2c7980 */ /* 0x000922000c101d00 */
        /* <DEDUP_REMOVED lines=13> */
[C---:B------:R-:W-:Y:S01]  /*66a0*/  LOP3.LUT R11, R50.reuse, 0xffff0000, RZ, 0xc0, !PT ;  /* 0xffff0000320b7812 */ /* 0x040fe200078ec0ff */
[----:B------:R-:W-:Y:S01]  /*66b0*/  @!P1 FADD.FTZ R31, -R31, -RZ ;  /* 0x800000ff1f1f9221 */ /* 0x000fe20000010100 */
[----:B----4-:R-:W-:Y:S01]  /*66c0*/  SHF.L.U32 R12, R50, 0x10, RZ ;  /* 0x00000010320c7819 */ /* 0x010fe200000006ff */
[----:B------:R-:W-:Y:S01]  /*66d0*/  @!P1 FADD.FTZ R15, -R15, -RZ ;  /* 0x800000ff0f0f9221 */ /* 0x000fe20000010100 */
[----:B------:R-:W-:Y:S01]  /*66e0*/  LOP3.LUT R13, R49, 0xffff0000, RZ, 0xc0, !PT ;  /* 0xffff0000310d7812 */ /* 0x000fe200078ec0ff */
[----:B------:R-:W-:Y:S01]  /*66f0*/  FMUL.FTZ R7, R8, R7 ;  /* 0x0000000708077220 */ /* 0x000fe20000410000 */
[----:B------:R-:W-:Y:S01]  /*6700*/  SHF.L.U32 R5, R6, 0x10, RZ ;  /* 0x0000001006057819 */ /* 0x000fe200000006ff */
[----:B------:R-:W-:Y:S01]  /*6710*/  FMUL.FTZ R8, R10, R9 ;  /* 0x000000090a087220 */ /* 0x000fe20000410000 */
[----:B------:R-:W-:Y:S01]  /*6720*/  LOP3.LUT R6, R6, 0xffff0000, RZ, 0xc0, !PT ;  /* 0xffff000006067812 */ /* 0x000fe200078ec0ff */
[----:B------:R-:W-:Y:S01]  /*6730*/  @!P1 FADD.FTZ R14, -R14, -RZ ;  /* 0x800000ff0e0e9221 */ /* 0x000fe20000010100 */
[----:B------:R-:W-:Y:S01]  /*6740*/  SHF.L.U32 R9, R44, 0x10, RZ ;  /* 0x000000102c097819 */ /* 0x000fe200000006ff */
[----:B------:R-:W-:Y:S01]  /*6750*/  FMUL.FTZ R0, R0, R31 ;  /* 0x0000001f00007220 */ /* 0x000fe20000410000 */
[----:B------:R-:W-:Y:S01]  /*6760*/  LOP3.LUT R10, R44, 0xffff0000, RZ, 0xc0, !PT ;  /* 0xffff00002c0a7812 */ /* 0x000fe200078ec0ff */
[----:B------:R-:W-:Y:S01]  /*6770*/  @!P1 FADD.FTZ R11, -R11, -RZ ;  /* 0x800000ff0b0b9221 */ /* 0x000fe20000010100 */
[----:B------:R-:W-:Y:S01]  /*6780*/  LOP3.LUT R31, R47, 0xffff0000, RZ, 0xc0, !PT ;  /* 0xffff00002f1f7812 */ /* 0x000fe200078ec0ff */
[----:B------:R-:W-:Y:S02]  /*6790*/  @!P1 FADD.FTZ R12, -R12, -RZ ;  /* 0x800000ff0c0c9221 */ /* 0x000fe40000010100 */
[----:B------:R-:W-:Y:S02]  /*67a0*/  @!P1 FADD.FTZ R13, -R13, -RZ ;  /* 0x800000ff0d0d9221 */ /* 0x000fe40000010100 */
[----:B------:R-:W-:Y:S02]  /*67b0*/  FMUL.FTZ R2, R2, R15 ;  /* 0x0000000f02027220 */ /* 0x000fe40000410000 */
[----:B------:R-:W-:Y:S01]  /*67c0*/  FMUL.FTZ R3, R3, R14 ;  /* 0x0000000e03037220 */ /* 0x000fe20000410000 */
[----:B------:R-:W-:Y:S01]  /*67d0*/  LOP3.LUT R14, R46, 0xffff0000, RZ, 0xc0, !PT ;  /* 0xffff00002e0e7812 */ /* 0x000fe200078ec0ff */
[----:B------:R-:W-:Y:S02]  /*67e0*/  FMUL.FTZ R6, R6, R11 ;  /* 0x0000000b06067220 */ /* 0x000fe40000410000 */
[----:B------:R-:W-:Y:S02]  /*67f0*/  IMAD.U32 R11, R45, 0x10000, RZ ;  /* 0x000100002d0b7824 */ /* 0x000fe400078e00ff */
[----:B------:R-:W-:Y:S02]  /*6800*/  FFMA.FTZ R0, R33, R9, R0 ;  /* 0x0000000921007223 */ /* 0x000fe40000010000 */
[----:B------:R-:W-:Y:S01]  /*6810*/  FMUL.FTZ R5, R5, R12 ;  /* 0x0000000c05057220 */ /* 0x000fe20000410000 */
[----:B------:R-:W-:Y:S01]  /*6820*/  LOP3.LUT R12, R45, 0xffff0000, RZ, 0xc0, !PT ;  /* 0xffff00002d0c7812 */ /* 0x000fe200078ec0ff */
[----:B------:R-:W-:Y:S01]  /*6830*/  FMUL.FTZ R4, R4, R13 ;  /* 0x0000000d04047220 */ /* 0x000fe20000410000 */
[----:B------:R-:W-:Y:S01]  /*6840*/  SHF.L.U32 R13, R46, 0x10, RZ ;  /* 0x000000102e0d7819 */ /* 0x000fe200000006ff */
[----:B------:R-:W-:Y:S02]  /*6850*/  FFMA.FTZ R2, R35, R10, R2 ;  /* 0x0000000a23027223 */ /* 0x000fe40000010002 */
[----:B------:R-:W-:Y:S02]  /*6860*/  FFMA.FTZ R3, R16, R11, R3 ;  /* 0x0000000b10037223 */ /* 0x000fe40000010003 */
[----:B------:R-:W-:Y:S01]  /*6870*/  FFMA.FTZ R4, R37, R12, R4 ;  /* 0x0000000c25047223 */ /* 0x000fe20000010004 */
[----:B------:R-:W-:Y:S01]  /*6880*/  F2FP.BF16.PACK_AB R0, R2, R0 ;  /* 0x000000000200723e */ /* 0x000fe200000010ff */
[----:B------:R-:W-:Y:S02]  /*6890*/  IMAD.U32 R15, R47, 0x10000, RZ ;  /* 0x000100002f0f7824 */ /* 0x000fe400078e00ff */
[----:B------:R-:W-:Y:S01]  /*68a0*/  FFMA.FTZ R5, R30, R13, R5 ;  /* 0x0000000d1e057223 */ /* 0x000fe20000010005 */
[----:B------:R-:W-:Y:S01]  /*68b0*/  F2FP.BF16.PACK_AB R9, R4, R3 ;  /* 0x000000030409723e */ /* 0x000fe200000010ff */
[----:B------:R-:W-:Y:S02]  /*68c0*/  FFMA.FTZ R6, R39, R14, R6 ;  /* 0x0000000e27067223 */ /* 0x000fe40000010006 */
[----:B------:R-:W-:Y:S02]  /*68d0*/  FFMA.FTZ R7, R32, R15, R7 ;  /* 0x0000000f20077223 */ /* 0x000fe40000010007 */
[----:B------:R-:W-:Y:S01]  /*68e0*/  FFMA.FTZ R8, R41, R31, R8 ;  /* 0x0000001f29087223 */ /* 0x000fe20000010008 */
[----:B------:R-:W-:Y:S04]  /*68f0*/  F2FP.BF16.PACK_AB R10, R6, R5 ;  /* 0x00000005060a723e */ /* 0x000fe800000010ff */
[----:B------:R-:W-:Y:S02]  /*6900*/  F2FP.BF16.PACK_AB R11, R8, R7 ;  /* 0x00000007080b723e */ /* 0x000fe400000010ff */
[----:B------:R-:W-:Y:S02]  /*6910*/  MOV R8, R0 ;  /* 0x0000000000087202 */ /* 0x000fe40000000f00 */
.L_x_4131:
[----:B------:R-:W-:Y:S05]  /*6920*/  BSYNC B0 ;  /* 0x0000000000007941 */ /* 0x000fea0003800000 */
.L_x_4130:
[----:B-----5:R3:W-:Y:S01]  /*6930*/  ST.E.128 [R158.64+0x80], R8 ;  /* 0x000080089e007985 */ /* 0x0207e2000c101d06 */
[----:B------:R-:W-:Y:S01]  /*6940*/  ISETP.GE.AND P0, PT, R19, R23, PT ;  /* 0x000000171300720c */ /* 0x000fe20003f06270 */
[----:B------:R-:W-:Y:S02]  /*6950*/  BSSY B0, `(.L_x_4132) ;  /* 0x0000051000007945 */ /* 0x000fe40003800000 */
[----:B------:R3:W5:Y:S10]  /*6960*/  LD.E.128 R12, [R110.64+0x100] ;  /* 0x000100066e0c7980 */ /* 0x000774000c101d00 */
[----:B------:R-:W-:-:S05]  /*6970*/  @P0 BRA `(.L_x_4133) ;  /* 0x000004e000000947 */ /* 0x000fca0003800000 */
[----:B------:R-:W-:Y:S01]  /*6980*/  LEA.HI R0, R23, R23, RZ, 0x1 ;  /* 0x0000001717007211 */ /* 0x000fe200078f08ff */
[----:B---3--:R-:W-:Y:S01]  /*6990*/  IMAD.MOV.U32 R11, RZ, RZ, RZ ;  /* 0x000000ffff0b7224 */ /* 0x008fe200078e00ff */
[----:B------:R-:W-:Y:S01]  /*69a0*/  MOV R9, RZ ;  /* 0x000000ff00097202 */ /* 0x000fe20000000f00 */
[----:B-----5:R-:W-:Y:S01]  /*69b0*/  IMAD.U32 R30, R14, 0x10000, RZ ;  /* 0x000100000e1e7824 */ /* 0x020fe200078e00ff */
[----:B------:R-:W-:Y:S01]  /*69c0*/  SHF.R.S32.HI R0, RZ, 0x1, R0 ;  /* 0x00000001ff007819 */ /* 0x000fe20000011400 */
[----:B------:R-:W-:Y:S01]  /*69d0*/  IMAD.U32 R33, R12, 0x10000, RZ ;  /* 0x000100000c217824 */ /* 0x000fe200078e00ff */
[----:B------:R-:W-:Y:S02]  /*69e0*/  SHF.L.U32 R32, R15, 0x10, RZ ;  /* 0x000000100f207819 */ /* 0x000fe400000006ff */
[----:B------:R-:W-:Y:S01]  /*69f0*/  ISETP.GE.AND P1, PT, R19, R0, PT ;  /* 0x000000001300720c */ /* 0x000fe20003f26270 */
[--C-:B------:R-:W-:Y:S01]  /*6a00*/  IMAD.MOV.U32 R5, RZ, RZ, R0.reuse ;  /* 0x000000ffff057224 */ /* 0x100fe200078e0000 */
[----:B--2---:R-:W-:Y:S02]  /*6a10*/  LOP3.LUT R41, R15, 0xffff0000, RZ, 0xc0, !PT ;  /* 0xffff00000f297812 */ /* 0x004fe400078ec0ff */
[----:B------:R-:W-:Y:S02]  /*6a20*/  LOP3.LUT R39, R14, 0xffff0000, RZ, 0xc0, !PT ;  /* 0xffff00000e277812 */ /* 0x000fe400078ec0ff */
[----:B------:R-:W-:Y:S02]  /*6a30*/  LOP3.LUT R35, R12, 0xffff0000, RZ, 0xc0, !PT ;  /* 0xffff00000c237812 */ /* 0x000fe400078ec0ff */
[C---:B------:R-:W-:Y:S02]  /*6a40*/  SHF.L.U32 R16, R13.reuse, 0x10, RZ ;  /* 0x000000100d107819 */ /* 0x040fe400000006ff */
[----:B------:R-:W-:Y:S03]  /*6a50*/  LOP3.LUT R37, R13, 0xffff0000, RZ, 0xc0, !PT ;  /* 0xffff00000d257812 */ /* 0x000fe600078ec0ff */
[--C-:B------:R-:W-:Y:S01]  /*6a60*/  @P1 IMAD.MOV R5, RZ, RZ, -R0.reuse ;  /* 0x000000ffff051224 */ /* 0x100fe200078e0a00 */
[----:B------:R-:W-:Y:S01]  /*6a70*/  @P1 IADD3 R11, -R0, RZ, RZ ;  /* 0x000000ff000b1210 */ /* 0x000fe20007ffe1ff */
[----:B------:R-:W-:Y:S03]  /*6a80*/  @P1 IMAD.MOV R9, RZ, RZ, -R0 ;  /* 0x000000ffff091224 */ /* 0x000fe600078e0a00 */
[C---:B------:R-:W-:Y:S04]  /*6a90*/  LEA R2, P0, R5.reuse, R110, 0x1 ;  /* 0x0000006e05027211 */ /* 0x040fe800078008ff */
[----:B------:R-:W-:Y:S02]  /*6aa0*/  LEA.HI.X.SX32 R3, R5, R111, 0x1, P0 ;  /* 0x0000006f05037211 */ /* 0x000fe400000f0eff */
[C---:B------:R-:W-:Y:S03]  /*6ab0*/  LEA R48, P0, R9.reuse, R112, 0x1 ;  /* 0x0000007009307211 */ /* 0x040fe600078008ff */
[----:B------:R-:W2:Y:S01]  /*6ac0*/  LD.E.128 R4, [R2.64+0x100] ;  /* 0x0001000602047980 */ /* 0x000ea2000c101d00 */
[----:B------:R-:W-:Y:S02]  /*6ad0*/  LEA.HI.X.SX32 R49, R9, R113, 0x1, P0 ;  /* 0x0000007109317211 */ /* 0x000fe400000f0eff */
[C---:B------:R-:W-:Y:S04]  /*6ae0*/  LEA R8, P0, R11.reuse, R114, 0x1 ;  /* 0x000000720b087211 */ /* 0x040fe800078008ff */
[----:B------:R-:W-:Y:S01]  /*6af0*/  LEA.HI.X.SX32 R9, R11, R115, 0x1, P0 ;  /* 0x000000730b097211 */ /* 0x000fe200000f0eff */
[----:B------:R-:W3:Y:S08]  /*6b00*/  LD.E.128 R48, [R48.64+0x100] ;  /* 0x0001000630307980 */ /* 0x000ef0000c101d00 */
[----:B------:R4:W3:Y:S01]  /*6b10*/  LD.E.128 R44, [R8.64+0x100] ;  /* 0x00010006082c7980 */ /* 0x0008e2000c101d00 */
[C---:B--2---:R-:W-:Y:S01]  /*6b20*/  IMAD.U32 R0, R4.reuse, 0x10000, RZ ;  /* 0x0001000004007824 */ /* 0x044fe200078e00ff */
[C---:B----4-:R-:W-:Y:S02]  /*6b30*/  SHF.L.U32 R8, R7.reuse, 0x10, RZ ;  /* 0x0000001007087819 */ /* 0x050fe400000006ff */
[----:B------:R-:W-:Y:S02]  /*6b40*/  LOP3.LUT R10, R7, 0xffff0000, RZ, 0xc0, !PT ;  /* 0xffff0000070a7812 */ /* 0x000fe400078ec0ff */
[----:B------:R-:W-:Y:S02]  /*6b50*/  LOP3.LUT R2, R4, 0xffff0000, RZ, 0xc0, !PT ;  /* 0xffff000004027812 */ /* 0x000fe400078ec0ff */
[----:B------:R-:W-:Y:S01]  /*6b60*/  SHF.L.U32 R3, R5, 0x10, RZ ;  /* 0x0000001005037819 */ /* 0x000fe200000006ff */
        /* <DEDUP_REMOVED lines=14> */
[C---:B------:R-:W-:Y:S01]  /*6c50*/  IMAD.U32 R5, R6.reuse, 0x10000, RZ ;  /* 0x0001000006057824 */ /* 0x040fe200078e00ff */
[----:B------:R-:W-:Y:S01]  /*6c60*/  LOP3.LUT R6, R6, 0xffff0000, RZ, 0xc0, !PT ;  /* 0xffff000006067812 */ /* 0x000fe200078ec0ff */
[----:B------:R-:W-:Y:S02]  /*6c70*/  @!P1 FADD.FTZ R14, -R14, -RZ ;  /* 0x800000ff0e0e9221 */ /* 0x000fe40000010100 */
[----:B------:R-:W-:Y:S01]  /*6c80*/  FMUL.FTZ R0, R0, R31 ;  /* 0x0000001f00007220 */ /* 0x000fe20000410000 */
[----:B------:R-:W-:Y:S01]  /*6c90*/  LOP3.LUT R31, R47, 0xffff0000, RZ, 0xc0, !PT ;  /* 0xffff00002f1f7812 */ /* 0x000fe200078ec0ff */
[----:B------:R-:W-:Y:S02]  /*6ca0*/  FMUL.FTZ R7, R8, R7 ;  /* 0x0000000708077220 */ /* 0x000fe40000410000 */
[----:B------:R-:W-:Y:S01]  /*6cb0*/  FMUL.FTZ R8, R10, R9 ;  /* 0x000000090a087220 */ /* 0x000fe20000410000 */
[C---:B------:R-:W-:Y:S01]  /*6cc0*/  LOP3.LUT R10, R44.reuse, 0xffff0000, RZ, 0xc0, !PT ;  /* 0xffff00002c0a7812 */ /* 0x040fe200078ec0ff */
[----:B------:R-:W-:Y:S02]  /*6cd0*/  IMAD.U32 R9, R44, 0x10000, RZ ;  /* 0x000100002c097824 */ /* 0x000fe400078e00ff */
[----:B------:R-:W-:Y:S02]  /*6ce0*/  @!P1 FADD.FTZ R12, -R12, -RZ ;  /* 0x800000ff0c0c9221 */ /* 0x000fe40000010100 */
[----:B------:R-:W-:Y:S02]  /*6cf0*/  @!P1 FADD.FTZ R13, -R13, -RZ ;  /* 0x800000ff0d0d9221 */ /* 0x000fe40000010100 */
[----:B------:R-:W-:Y:S01]  /*6d00*/  FMUL.FTZ R2, R2, R15 ;  /* 0x0000000f02027220 */ /* 0x000fe20000410000 */
[----:B------:R-:W-:Y:S01]  /*6d10*/  SHF.L.U32 R15, R47, 0x10, RZ ;  /* 0x000000102f0f7819 */ /* 0x000fe200000006ff */
[----:B------:R-:W-:Y:S01]  /*6d20*/  FMUL.FTZ R6, R6, R11 ;  /* 0x0000000b06067220 */ /* 0x000fe20000410000 */
[----:B------:R-:W-:Y:S01]  /*6d30*/  SHF.L.U32 R11, R45, 0x10, RZ ;  /* 0x000000102d0b7819 */ /* 0x000fe200000006ff */
[----:B------:R-:W-:Y:S01]  /*6d40*/  FMUL.FTZ R3, R3, R14 ;  /* 0x0000000e03037220 */ /* 0x000fe20000410000 */
[----:B------:R-:W-:Y:S01]  /*6d50*/  LOP3.LUT R14, R46, 0xffff0000, RZ, 0xc0, !PT ;  /* 0xffff00002e0e7812 */ /* 0x000fe200078ec0ff */
[----:B------:R-:W-:Y:S02]  /*6d60*/  FFMA.FTZ R0, R33, R9, R0 ;  /* 0x0000000921007223 */ /* 0x000fe40000010000 */
[----:B------:R-:W-:Y:S01]  /*6d70*/  FMUL.FTZ R5, R5, R12 ;  /* 0x0000000c05057220 */ /* 0x000fe20000410000 */
[----:B------:R-:W-:Y:S01]  /*6d80*/  LOP3.LUT R12, R45, 0xffff0000, RZ, 0xc0, !PT ;  /* 0xffff00002d0c7812 */ /* 0x000fe200078ec0ff */
[----:B------:R-:W-:Y:S02]  /*6d90*/  FMUL.FTZ R4, R4, R13 ;  /* 0x0000000d04047220 */ /* 0x000fe40000410000 */
[----:B------:R-:W-:Y:S02]  /*6da0*/  FFMA.FTZ R2, R35, R10, R2 ;  /* 0x0000000a23027223 */ /* 0x000fe40000010002 */
[----:B------:R-:W-:Y:S02]  /*6db0*/  IMAD.U32 R13, R46, 0x10000, RZ ;  /* 0x000100002e0d7824 */ /* 0x000fe400078e00ff */
[----:B------:R-:W-:Y:S02]  /*6dc0*/  FFMA.FTZ R3, R16, R11, R3 ;  /* 0x0000000b10037223 */ /* 0x000fe40000010003 */
        /* <DEDUP_REMOVED lines=9> */
.L_x_4133:
[----:B------:R-:W-:Y:S05]  /*6e60*/  BSYNC B0 ;  /* 0x0000000000007941 */ /* 0x000fea0003800000 */
.L_x_4132:
[----:B-----5:R4:W-:Y:S01]  /*6e70*/  ST.E.128 [R158.64+0x100], R12 ;  /* 0x0001000c9e007985 */ /* 0x0209e2000c101d06 */
[----:B------:R-:W-:Y:S01]  /*6e80*/  ISETP.GE.AND P0, PT, R18, R23, PT ;  /* 0x000000171200720c */ /* 0x000fe20003f06270 */
[----:B------:R-:W-:Y:S02]  /*6e90*/  BSSY B0, `(.L_x_4134) ;  /* 0x0000052000007945 */ /* 0x000fe40003800000 */
[----:B---3--:R4:W5:Y:S10]  /*6ea0*/  LD.E.128 R8, [R110.64+0x180] ;  /* 0x000180066e087980 */ /* 0x008974000c101d00 */
[----:B------:R-:W-:-:S05]  /*6eb0*/  @P0 BRA `(.L_x_4135) ;  /* 0x000004f000000947 */ /* 0x000fca0003800000 */
[----:B----4-:R-:W-:Y:S01]  /*6ec0*/  LEA.HI R13, R23, R23, RZ, 0x1 ;  /* 0x00000017170d7211 */ /* 0x010fe200078f08ff */
[----:B------:R-:W-:Y:S01]  /*6ed0*/  IMAD.MOV.U32 R7, RZ, RZ, RZ ;  /* 0x000000ffff077224 */ /* 0x000fe200078e00ff */
[C---:B--2--5:R-:W-:Y:S01]  /*6ee0*/  LOP3.LUT R41, R9.reuse, 0xffff0000, RZ, 0xc0, !PT ;  /* 0xffff000009297812 */ /* 0x064fe200078ec0ff */
[----:B------:R-:W-:Y:S01]  /*6ef0*/  IMAD.MOV.U32 R15, RZ, RZ, RZ ;  /* 0x000000ffff0f7224 */ /* 0x000fe200078e00ff */
[----:B------:R-:W-:Y:S01]  /*6f00*/  SHF.R.S32.HI R13, RZ, 0x1, R13 ;  /* 0x00000001ff0d7819 */ /* 0x000fe2000001140d */
[----:B------:R-:W-:Y:S01]  /*6f10*/  IMAD.U32 R30, R9, 0x10000, RZ ;  /* 0x00010000091e7824 */ /* 0x000fe200078e00ff */
[----:B------:R-:W-:Y:S01]  /*6f20*/  SHF.L.U32 R32, R10, 0x10, RZ ;  /* 0x000000100a207819 */ /* 0x000fe200000006ff */
[C---:B------:R-:W-:Y:S01]  /*6f30*/  IMAD.U32 R34, R11.reuse, 0x10000, RZ ;  /* 0x000100000b227824 */ /* 0x040fe200078e00ff */
[-C--:B------:R-:W-:Y:S01]  /*6f40*/  ISETP.GE.AND P1, PT, R18, R13.reuse, PT ;  /* 0x0000000d1200720c */ /* 0x080fe20003f26270 */
[----:B------:R-:W-:Y:S01]  /*6f50*/  IMAD.U32 R37, R8, 0x10000, RZ ;  /* 0x0001000008257824 */ /* 0x000fe200078e00ff */
[----:B------:R-:W-:Y:S02]  /*6f60*/  MOV R5, R13 ;  /* 0x0000000d00057202 */ /* 0x000fe40000000f00 */
[----:B------:R-:W-:Y:S02]  /*6f70*/  LOP3.LUT R43, R10, 0xffff0000, RZ, 0xc0, !PT ;  /* 0xffff00000a2b7812 */ /* 0x000fe400078ec0ff */
[----:B------:R-:W-:Y:S02]  /*6f80*/  LOP3.LUT R45, R11, 0xffff0000, RZ, 0xc0, !PT ;  /* 0xffff00000b2d7812 */ /* 0x000fe400078ec0ff */
[----:B------:R-:W-:Y:S05]  /*6f90*/  LOP3.LUT R39, R8, 0xffff0000, RZ, 0xc0, !PT ;  /* 0xffff000008277812 */ /* 0x000fea00078ec0ff */
[--C-:B------:R-:W-:Y:S01]  /*6fa0*/  @P1 IMAD.MOV R7, RZ, RZ, -R13.reuse ;  /* 0x000000ffff071224 */ /* 0x100fe200078e0a0d */
[----:B------:R-:W-:Y:S01]  /*6fb0*/  @P1 IADD3 R15, -R13, RZ, RZ ;  /* 0x000000ff0d0f1210 */ /* 0x000fe20007ffe1ff */
[----:B------:R-:W-:Y:S03]  /*6fc0*/  @P1 IMAD.MOV R5, RZ, RZ, -R13 ;  /* 0x000000ffff051224 */ /* 0x000fe600078e0a0d */
[C---:B------:R-:W-:Y:S04]  /*6fd0*/  LEA R172, P0, R7.reuse, R112, 0x1 ;  /* 0x0000007007ac7211 */ /* 0x040fe800078008ff */
[----:B------:R-:W-:Y:S02]  /*6fe0*/  LEA.HI.X.SX32 R173, R7, R113, 0x1, P0 ;  /* 0x0000007107ad7211 */ /* 0x000fe400000f0eff */
[C---:B------:R-:W-:Y:S04]  /*6ff0*/  LEA R2, P0, R5.reuse, R110, 0x1 ;  /* 0x0000006e05027211 */ /* 0x040fe800078008ff */
[----:B------:R-:W-:Y:S01]  /*7000*/  LEA.HI.X.SX32 R3, R5, R111, 0x1, P0 ;  /* 0x0000006f05037211 */ /* 0x000fe200000f0eff */
[----:B------:R-:W2:Y:S01]  /*7010*/  LD.E.128 R172, [R172.64+0x180] ;  /* 0x00018006acac7980 */ /* 0x000ea2000c101d00 */
[C---:B------:R-:W-:Y:S04]  /*7020*/  LEA R12, P0, R15.reuse, R114, 0x1 ;  /* 0x000000720f0c7211 */ /* 0x040fe800078008ff */
[----:B------:R-:W-:Y:S03]  /*7030*/  LEA.HI.X.SX32 R13, R15, R115, 0x1, P0 ;  /* 0x000000730f0d7211 */ /* 0x000fe600000f0eff */
[----:B------:R3:W4:Y:S08]  /*7040*/  LD.E.128 R4, [R2.64+0x180] ;  /* 0x0001800602047980 */ /* 0x000730000c101d00 */
[----:B------:R4:W4:Y:S01]  /*7050*/  LD.E.128 R48, [R12.64+0x180] ;  /* 0x000180060c307980 */ /* 0x000922000c101d00 */
[----:B--2---:R-:W-:Y:S01]  /*7060*/  IMAD.U32 R9, R175, 0x10000, RZ ;  /* 0x00010000af097824 */ /* 0x004fe200078e00ff */
[----:B------:R-:W-:Y:S01]  /*7070*/  SHF.L.U32 R0, R172, 0x10, RZ ;  /* 0x00000010ac007819 */ /* 0x000fe200000006ff */
[----:B---3--:R-:W-:Y:S01]  /*7080*/  IMAD.U32 R3, R173, 0x10000, RZ ;  /* 0x00010000ad037824 */ /* 0x008fe200078e00ff */
[----:B------:R-:W-:Y:S01]  /*7090*/  LOP3.LUT R10, R174, 0xffff0000, RZ, 0xc0, !PT ;  /* 0xffff0000ae0a7812 */ /* 0x000fe200078ec0ff */
[----:B------:R-:W-:Y:S01]  /*70a0*/  @!P1 FADD.FTZ R9, -R9, -RZ ;  /* 0x800000ff09099221 */ /* 0x000fe20000010100 */
[----:B------:R-:W-:Y:S01]  /*70b0*/  LOP3.LUT R2, R172, 0xffff0000, RZ, 0xc0, !PT ;  /* 0xffff0000ac027812 */ /* 0x000fe200078ec0ff */
[----:B------:R-:W-:Y:S01]  /*70c0*/  @!P1 FADD.FTZ R0, -R0, -RZ ;  /* 0x800000ff00009221 */ /* 0x000fe20000010100 */
[----:B------:R-:W-:Y:S01]  /*70d0*/  SHF.L.U32 R11, R174, 0x10, RZ ;  /* 0x00000010ae0b7819 */ /* 0x000fe200000006ff */
[----:B----4-:R-:W-:Y:S01]  /*70e0*/  IMAD.U32 R12, R7, 0x10000, RZ ;  /* 0x00010000070c7824 */ /* 0x010fe200078e00ff */
[----:B------:R-:W-:Y:S01]  /*70f0*/  SHF.L.U32 R35, R4, 0x10, RZ ;  /* 0x0000001004237819 */ /* 0x000fe200000006ff */
[----:B------:R-:W-:Y:S01]  /*7100*/  @!P1 FADD.FTZ R10, -R10, -RZ ;  /* 0x800000ff0a0a9221 */ /* 0x000fe20000010100 */
[----:B------:R-:W-:Y:S01]  /*7110*/  LOP3.LUT R31, R6, 0xffff0000, RZ, 0xc0, !PT ;  /* 0xffff0000061f7812 */ /* 0x000fe200078ec0ff */
[----:B------:R-:W-:Y:S01]  /*7120*/  @!P1 FADD.FTZ R2, -R2, -RZ ;  /* 0x800000ff02029221 */ /* 0x000fe20000010100 */
[----:B------:R-:W-:Y:S01]  /*7130*/  LOP3.LUT R13, R173, 0xffff0000, RZ, 0xc0, !PT ;  /* 0xffff0000ad0d7812 */ /* 0x000fe200078ec0ff */
[----:B------:R-:W-:Y:S01]  /*7140*/  @!P1 FADD.FTZ R3, -R3, -RZ ;  /* 0x800000ff03039221 */ /* 0x000fe20000010100 */
[----:B------:R-:W-:Y:S01]  /*7150*/  LOP3.LUT R33, R4, 0xffff0000, RZ, 0xc0, !PT ;  /* 0xffff000004217812 */ /* 0x000fe200078ec0ff */
[----:B------:R-:W-:Y:S01]  /*7160*/  IMAD.U32 R4, R5, 0x10000, RZ ;  /* 0x0001000005047824 */ /* 0x000fe200078e00ff */
[----:B------:R-:W-:Y:S01]  /*7170*/  SHF.L.U32 R14, R6, 0x10, RZ ;  /* 0x00000010060e7819 */ /* 0x000fe200000006ff */
[----:B------:R-:W-:Y:S01]  /*7180*/  FMUL.FTZ R0, R35, R0 ;  /* 0x0000000023007220 */ /* 0x000fe20000410000 */
[----:B------:R-:W-:Y:S01]  /*7190*/  LOP3.LUT R15, R7, 0xffff0000, RZ, 0xc0, !PT ;  /* 0xffff0000070f7812 */ /* 0x000fe200078ec0ff */
[----:B------:R-:W-:Y:S01]  /*71a0*/  FMUL.FTZ R7, R12, R9 ;  /* 0x000000090c077220 */ /* 0x000fe20000410000 */
[C---:B------:R-:W-:Y:S01]  /*71b0*/  SHF.L.U32 R9, R48.reuse, 0x10, RZ ;  /* 0x0000001030097819 */ /* 0x040fe200000006ff */
[----:B------:R-:W-:Y:S01]  /*71c0*/  @!P1 FADD.FTZ R11, -R11, -RZ ;  /* 0x800000ff0b0b9221 */ /* 0x000fe20000010100 */
[----:B------:R-:W-:Y:S01]  /*71d0*/  LOP3.LUT R16, R5, 0xffff0000, RZ, 0xc0, !PT ;  /* 0xffff000005107812 */ /* 0x000fe200078ec0ff */
[----:B------:R-:W-:Y:S01]  /*71e0*/  FMUL.FTZ R6, R31, R10 ;  /* 0x0000000a1f067220 */ /* 0x000fe20000410000 */
[----:B------:R-:W-:Y:S01]  /*71f0*/  LOP3.LUT R10, R48, 0xffff0000, RZ, 0xc0, !PT ;  /* 0xffff0000300a7812 */ /* 0x000fe200078ec0ff */
[----:B------:R-:W-:Y:S01]  /*7200*/  @!P1 FADD.FTZ R13, -R13, -RZ ;  /* 0x800000ff0d0d9221 */ /* 0x000fe20000010100 */
[----:B------:R-:W-:Y:S01]  /*7210*/  LOP3.LUT R8, R175, 0xffff0000, RZ, 0xc0, !PT ;  /* 0xffff0000af087812 */ /* 0x000fe200078ec0ff */
[----:B------:R-:W-:Y:S01]  /*7220*/  FMUL.FTZ R2, R33, R2 ;  /* 0x0000000221027220 */ /* 0x000fe20000410000 */
[C---:B------:R-:W-:Y:S01]  /*7230*/  LOP3.LUT R12, R49.reuse, 0xffff0000, RZ, 0xc0, !PT ;  /* 0xffff0000310c7812 */ /* 0x040fe200078ec0ff */
[----:B------:R-:W-:Y:S02]  /*7240*/  FMUL.FTZ R3, R4, R3 ;  /* 0x0000000304037220 */ /* 0x000fe40000410000 */
[----:B------:R-:W-:Y:S01]  /*7250*/  FMUL.FTZ R5, R14, R11 ;  /* 0x0000000b0e057220 */ /* 0x000fe20000410000 */
[----:B------:R-:W-:Y:S01]  /*7260*/  LOP3.LUT R14, R50, 0xffff0000, RZ, 0xc0, !PT ;  /* 0xffff0000320e7812 */ /* 0x000fe200078ec0ff */
[----:B------:R-:W-:Y:S02]  /*7270*/  IMAD.U32 R11, R49, 0x10000, RZ ;  /* 0x00010000310b7824 */ /* 0x000fe400078e00ff */
[----:B------:R-:W-:Y:S02]  /*7280*/  FFMA.FTZ R0, R37, R9, R0 ;  /* 0x0000000925007223 */ /* 0x000fe40000010000 */
[----:B------:R-:W-:Y:S01]  /*7290*/  FMUL.FTZ R4, R16, R13 ;  /* 0x0000000d10047220 */ /* 0x000fe20000410000 */
[----:B------:R-:W-:Y:S01]  /*72a0*/  SHF.L.U32 R13, R50, 0x10, RZ ;  /* 0x00000010320d7819 */ /* 0x000fe200000006ff */
[----:B------:R-:W-:Y:S01]  /*72b0*/  FFMA.FTZ R2, R39, R10, R2 ;  /* 0x0000000a27027223 */ /* 0x000fe20000010002 */
[----:B------:R-:W-:Y:S01]  /*72c0*/  LOP3.LUT R16, R51, 0xffff0000, RZ, 0xc0, !PT ;  /* 0xffff000033107812 */ /* 0x000fe200078ec0ff */
[----:B------:R-:W-:Y:S02]  /*72d0*/  @!P1 FADD.FTZ R8, -R8, -RZ ;  /* 0x800000ff08089221 */ /* 0x000fe40000010100 */
[----:B------:R-:W-:Y:S01]  /*72e0*/  FFMA.FTZ R3, R30, R11, R3 ;  /* 0x0000000b1e037223 */ /* 0x000fe20000010003 */
[----:B------:R-:W-:Y:S01]  /*72f0*/  F2FP.BF16.PACK_AB R0, R2, R0 ;  /* 0x000000000200723e */ /* 0x000fe200000010ff */
[----:B------:R-:W-:Y:S02]  /*7300*/  FFMA.FTZ R4, R41, R12, R4 ;  /* 0x0000000c29047223 */ /* 0x000fe40000010004 */
[----:B------:R-:W-:Y:S02]  /*7310*/  FMUL.FTZ R8, R15, R8 ;  /* 0x000000080f087220 */ /* 0x000fe40000410000 */
[----:B------:R-:W-:Y:S01]  /*7320*/  IMAD.U32 R15, R51, 0x10000, RZ ;  /* 0x00010000330f7824 */ /* 0x000fe200078e00ff */
[----:B------:R-:W-:Y:S01]  /*7330*/  F2FP.BF16.PACK_AB R9, R4, R3 ;  /* 0x000000030409723e */ /* 0x000fe200000010ff */
[----:B------:R-:W-:Y:S02]  /*7340*/  FFMA.FTZ R5, R32, R13, R5 ;  /* 0x0000000d20057223 */ /* 0x000fe40000010005 */
[----:B------:R-:W-:Y:S02]  /*7350*/  FFMA.FTZ R6, R43, R14, R6 ;  /* 0x0000000e2b067223 */ /* 0x000fe40000010006 */
[----:B------:R-:W-:Y:S02]  /*7360*/  FFMA.FTZ R7, R34, R15, R7 ;  /* 0x0000000f22077223 */ /* 0x000fe40000010007 */
[----:B------:R-:W-:Y:S01]  /*7370*/  FFMA.FTZ R8, R45, R16, R8 ;  /* 0x000000102d087223 */ /* 0x000fe20000010008 */
[----:B------:R-:W-:Y:S04]  /*7380*/  F2FP.BF16.PACK_AB R10, R6, R5 ;  /* 0x00000005060a723e */ /* 0x000fe800000010ff */
[----:B------:R-:W-:Y:S02]  /*7390*/  F2FP.BF16.PACK_AB R11, R8, R7 ;  /* 0x00000007080b723e */ /* 0x000fe400000010ff */
[----:B------:R-:W-:Y:S02]  /*73a0*/  MOV R8, R0 ;  /* 0x0000000000087202 */ /* 0x000fe40000000f00 */
.L_x_4135:
[----:B------:R-:W-:Y:S05]  /*73b0*/  BSYNC B0 ;  /* 0x0000000000007941 */ /* 0x000fea0003800000 */
.L_x_4134:
[----:B-----5:R3:W-:Y:S02]  /*73c0*/  ST.E.128 [R158.64+0x180], R8 ;  /* 0x000180089e007985 */ /* 0x0207e4000c101d06 */
.L_x_4127:
[----:B------:R-:W-:Y:S05]  /*73d0*/  BSYNC B1 ;  /* 0x0000000000017941 */ /* 0x000fea0003800000 */
.L_x_4126:
[----:B------:R-:W-:Y:S01]  /*73e0*/  BSSY B1, `(.L_x_4136) ;  /* 0x000016e000017945 */ /* 0x000fe20003800000 */
[----:B------:R-:W-:-:S05]  /*73f0*/  @!P2 BRA `(.L_x_4137) ;  /* 0x000016c00000a947 */ /* 0x000fca0003800000 */
[C---:B------:R-:W-:Y:S01]  /*7400*/  LEA R58, P0, R82.reuse, R110, 0x1 ;  /* 0x0000006e523a7211 */ /* 0x040fe200078008ff */
[----:B------:R-:W-:Y:S03]  /*7410*/  BSSY B0, `(.L_x_4138) ;  /* 0x0000057000007945 */ /* 0x000fe60003800000 */
[----:B------:R-:W-:Y:S02]  /*7420*/  LEA.HI.X R59, R82, R111, R81, 0x1, P0 ;  /* 0x0000006f523b7211 */ /* 0x000fe400000f0c51 */
[----:B------:R-:W-:Y:S03]  /*7430*/  ISETP.GE.AND P0, PT, R24, R23, PT ;  /* 0x000000171800720c */ /* 0x000fe60003f06270 */
[----:B----4-:R4:W5:Y:S10]  /*7440*/  LD.E.128 R12, [R58.64] ;  /* 0x000000063a0c7980 */ /* 0x010974000c101d00 */
[----:B------:R-:W-:-:S05]  /*7450*/  @P0 BRA `(.L_x_4139) ;  /* 0x0000052000000947 */ /* 0x000fca0003800000 */
[----:B---3--:R-:W-:Y:S01]  /*7460*/  LEA.HI R9, R23, R23, RZ, 0x1 ;  /* 0x0000001717097211 */ /* 0x008fe200078f08ff */
[----:B------:R-:W-:Y:S01]  /*7470*/  IMAD.MOV.U32 R0, RZ, RZ, RZ ;  /* 0x000000ffff007224 */ /* 0x000fe200078e00ff */
[C---:B--2--5:R-:W-:Y:S01]  /*7480*/  LOP3.LUT R41, R15.reuse, 0xffff0000, RZ, 0xc0, !PT ;  /* 0xffff00000f297812 */ /* 0x064fe200078ec0ff */
        /* <DEDUP_REMOVED lines=12> */
[----:B------:R-:W-:Y:S02]  /*7550*/  LEA R2, P0, R5, R58, 0x1 ;  /* 0x0000003a05027211 */ /* 0x000fe400078008ff */
[----:B------:R-:W-:Y:S02]  /*7560*/  IADD3 R11, P2, R143, R0, RZ ;  /* 0x000000008f0b7210 */ /* 0x000fe40007f5e0ff */
[----:B------:R-:W-:Y:S02]  /*7570*/  LEA.HI.X.SX32 R3, R5, R59, 0x1, P0 ;  /* 0x0000003b05037211 */ /* 0x000fe400000f0eff */
[C---:B------:R-:W-:Y:S02]  /*7580*/  LEA R48, P0, R11.reuse, R112, 0x1 ;  /* 0x000000700b307211 */ /* 0x040fe400078008ff */
        /* <DEDUP_REMOVED lines=10> */
[----:B----4-:R2:W4:Y:S02]  /*7630*/  LD.E.128 R44, [R8.64] ;  /* 0x00000006082c7980 */ /* 0x010524000c101d00 */
[C---:B--2---:R-:W-:Y:S01]  /*7640*/  IMAD.U32 R8, R7.reuse, 0x10000, RZ ;  /* 0x0001000007087824 */ /* 0x044fe200078e00ff */
[----:B------:R-:W-:Y:S01]  /*7650*/  LOP3.LUT R10, R7, 0xffff0000, RZ, 0xc0, !PT ;  /* 0xffff0000070a7812 */ /* 0x000fe200078ec0ff */
[C---:B------:R-:W-:Y:S01]  /*7660*/  IMAD.U32 R0, R4.reuse, 0x10000, RZ ;  /* 0x0001000004007824 */ /* 0x040fe200078e00ff */
[----:B------:R-:W-:Y:S02]  /*7670*/  LOP3.LUT R2, R4, 0xffff0000, RZ, 0xc0, !PT ;  /* 0xffff000004027812 */ /* 0x000fe400078ec0ff */
[C---:B------:R-:W-:Y:S02]  /*7680*/  SHF.L.U32 R3, R5.reuse, 0x10, RZ ;  /* 0x0000001005037819 */ /* 0x040fe400000006ff */
[----:B------:R-:W-:Y:S01]  /*7690*/  LOP3.LUT R4, R5, 0xffff0000, RZ, 0xc0, !PT ;  /* 0xffff000005047812 */ /* 0x000fe200078ec0ff */
[C---:B------:R-:W-:Y:S01]  /*76a0*/  IMAD.U32 R5, R6.reuse, 0x10000, RZ ;  /* 0x0001000006057824 */ /* 0x040fe200078e00ff */
[----:B------:R-:W-:Y:S01]  /*76b0*/  LOP3.LUT R6, R6, 0xffff0000, RZ, 0xc0, !PT ;  /* 0xffff000006067812 */ /* 0x000fe200078ec0ff */
[----:B---3--:R-:W-:Y:S01]  /*76c0*/  IMAD.U32 R14, R49, 0x10000, RZ ;  /* 0x00010000310e7824 */ /* 0x008fe200078e00ff */
[----:B------:R-:W-:Y:S01]  /*76d0*/  SHF.L.U32 R31, R48, 0x10, RZ ;  /* 0x00000010301f7819 */ /* 0x000fe200000006ff */
        /* <DEDUP_REMOVED lines=12> */
[----:B------:R-:W-:Y:S01]  /*77a0*/  FMUL.FTZ R0, R0, R31 ;  /* 0x0000001f00007220 */ /* 0x000fe20000410000 */
[----:B----4-:R-:W-:Y:S01]  /*77b0*/  LOP3.LUT R31, R47, 0xffff0000, RZ, 0xc0, !PT ;  /* 0xffff00002f1f7812 */ /* 0x010fe200078ec0ff */
        /* <DEDUP_REMOVED lines=28> */
.L_x_4139:
[----:B------:R-:W-:Y:S05]  /*7980*/  BSYNC B0 ;  /* 0x0000000000007941 */ /* 0x000fea0003800000 */
.L_x_4138:
[C---:B--2---:R-:W-:Y:S01]  /*7990*/  LEA R42, P0, R64.reuse, R158, 0x1 ;  /* 0x0000009e402a7211 */ /* 0x044fe200078008ff */
[----:B------:R-:W-:Y:S03]  /*79a0*/  BSSY B0, `(.L_x_4140) ;  /* 0x000005b000007945 */ /* 0x000fe60003800000 */
[----:B------:R-:W-:Y:S02]  /*79b0*/  LEA.HI.X R43, R64, R159, R65, 0x1, P0 ;  /* 0x0000009f402b7211 */ /* 0x000fe400000f0c41 */
[----:B------:R-:W-:Y:S03]  /*79c0*/  ISETP.GE.AND P0, PT, R20, R23, PT ;  /* 0x000000171400720c */ /* 0x000fe60003f06270 */
[----:B-----5:R2:W-:Y:S04]  /*79d0*/  ST.E.128 [R42.64], R12 ;  /* 0x0000000c2a007985 */ /* 0x0205e8000c101d06 */
[----:B---3--:R2:W5:Y:S06]  /*79e0*/  LD.E.128 R8, [R58.64+0x80] ;  /* 0x000080063a087980 */ /* 0x00856c000c101d00 */
[----:B------:R-:W-:-:S05]  /*79f0*/  @P0 BRA `(.L_x_4141) ;  /* 0x0000055000000947 */ /* 0x000fca0003800000 */
[----:B--2---:R-:W-:Y:S01]  /*7a00*/  LEA.HI R13, R23, R23, RZ, 0x1 ;  /* 0x00000017170d7211 */ /* 0x004fe200078f08ff */
[----:B------:R-:W-:Y:S01]  /*7a10*/  IMAD.MOV.U32 R0, RZ, RZ, RZ ;  /* 0x000000ffff007224 */ /* 0x000fe200078e00ff */
[----:B------:R-:W-:Y:S01]  /*7a20*/  LEA R6, P0, R85, R110, 0x1 ;  /* 0x0000006e55067211 */ /* 0x000fe200078008ff */
[----:B-----5:R-:W-:Y:S01]  /*7a30*/  IMAD.U32 R16, R9, 0x10000, RZ ;  /* 0x0001000009107824 */ /* 0x020fe200078e00ff */
[----:B------:R-:W-:Y:S01]  /*7a40*/  SHF.R.S32.HI R13, RZ, 0x1, R13 ;  /* 0x00000001ff0d7819 */ /* 0x000fe2000001140d */
[----:B------:R-:W-:Y:S01]  /*7a50*/  IMAD.U32 R30, R10, 0x10000, RZ ;  /* 0x000100000a1e7824 */ /* 0x000fe200078e00ff */
[----:B------:R-:W-:Y:S02]  /*7a60*/  LEA.HI.X R7, R85, R111, R86, 0x1, P0 ;  /* 0x0000006f55077211 */ /* 0x000fe400000f0c56 */
[----:B------:R-:W-:Y:S01]  /*7a70*/  ISETP.GE.AND P1, PT, R20, R13, PT ;  /* 0x0000000d1400720c */ /* 0x000fe20003f26270 */
[--C-:B------:R-:W-:Y:S01]  /*7a80*/  IMAD.MOV.U32 R4, RZ, RZ, R13.reuse ;  /* 0x000000ffff047224 */ /* 0x100fe200078e000d */
[----:B------:R-:W-:Y:S02]  /*7a90*/  LOP3.LUT R37, R9, 0xffff0000, RZ, 0xc0, !PT ;  /* 0xffff000009257812 */ /* 0x000fe400078ec0ff */
[C---:B------:R-:W-:Y:S02]  /*7aa0*/  SHF.L.U32 R33, R8.reuse, 0x10, RZ ;  /* 0x0000001008217819 */ /* 0x040fe400000006ff */
[----:B------:R-:W-:Y:S02]  /*7ab0*/  LOP3.LUT R35, R8, 0xffff0000, RZ, 0xc0, !PT ;  /* 0xffff000008237812 */ /* 0x000fe400078ec0ff */
[----:B------:R-:W-:Y:S02]  /*7ac0*/  LOP3.LUT R39, R10, 0xffff0000, RZ, 0xc0, !PT ;  /* 0xffff00000a277812 */ /* 0x000fe400078ec0ff */
[C---:B------:R-:W-:Y:S02]  /*7ad0*/  SHF.L.U32 R32, R11.reuse, 0x10, RZ ;  /* 0x000000100b207819 */ /* 0x040fe400000006ff */
[----:B------:R-:W-:Y:S01]  /*7ae0*/  LOP3.LUT R41, R11, 0xffff0000, RZ, 0xc0, !PT ;  /* 0xffff00000b297812 */ /* 0x000fe200078ec0ff */
[--C-:B------:R-:W-:Y:S01]  /*7af0*/  @P1 IMAD.MOV R4, RZ, RZ, -R13.reuse ;  /* 0x000000ffff041224 */ /* 0x100fe200078e0a0d */
[----:B------:R-:W-:Y:S04]  /*7b00*/  @P1 IADD3 R0, -R13, RZ, RZ ;  /* 0x000000ff0d001210 */ /* 0x000fe80007ffe1ff */
[----:B------:R-:W-:Y:S02]  /*7b10*/  LEA R2, P0, R4, R6, 0x1 ;  /* 0x0000000604027211 */ /* 0x000fe400078008ff */
[----:B------:R-:W-:Y:S02]  /*7b20*/  IADD3 R15, P2, R138, R0, RZ ;  /* 0x000000008a0f7210 */ /* 0x000fe40007f5e0ff */
[----:B------:R-:W-:Y:S02]  /*7b30*/  LEA.HI.X.SX32 R3, R4, R7, 0x1, P0 ;  /* 0x0000000704037211 */ /* 0x000fe400000f0eff */
[C---:B------:R-:W-:Y:S02]  /*7b40*/  LEA R48, P0, R15.reuse, R112, 0x1 ;  /* 0x000000700f307211 */ /* 0x040fe400078008ff */
[----:B------:R-:W-:Y:S01]  /*7b50*/  LEA.HI.X.SX32 R0, R0, R127, 0x1, P2 ;  /* 0x0000007f00007211 */ /* 0x000fe200010f0eff */
[----:B------:R-:W2:Y:S03]  /*7b60*/  LD.E.128 R4, [R2.64] ;  /* 0x0000000602047980 */ /* 0x000ea6000c101d00 */
[----:B------:R-:W-:Y:S01]  /*7b70*/  LEA.HI.X R49, R15, R113, R0, 0x1, P0 ;  /* 0x000000710f317211 */ /* 0x000fe200000f0c00 */
[----:B------:R-:W-:Y:S02]  /*7b80*/  IMAD.MOV.U32 R0, RZ, RZ, RZ ;  /* 0x000000ffff007224 */ /* 0x000fe400078e00ff */
[----:B------:R-:W-:Y:S03]  /*7b90*/  @P1 IMAD.MOV R0, RZ, RZ, -R13 ;  /* 0x000000ffff001224 */ /* 0x000fe600078e0a0d */
[----:B------:R-:W3:Y:S02]  /*7ba0*/  LD.E.128 R48, [R48.64] ;  /* 0x0000000630307980 */ /* 0x000ee4000c101d00 */
[----:B------:R-:W-:Y:S04]  /*7bb0*/  IADD3 R15, P0, R138, R0, RZ ;  /* 0x000000008a0f7210 */ /* 0x000fe80007f1e0ff */
[----:B------:R-:W-:Y:S02]  /*7bc0*/  LEA.HI.X.SX32 R0, R0, R127, 0x1, P0 ;  /* 0x0000007f00007211 */ /* 0x000fe400000f0eff */
[C---:B------:R-:W-:Y:S04]  /*7bd0*/  LEA R12, P0, R15.reuse, R114, 0x1 ;  /* 0x000000720f0c7211 */ /* 0x040fe800078008ff */
[----:B------:R-:W-:Y:S05]  /*7be0*/  LEA.HI.X R13, R15, R115, R0, 0x1, P0 ;  /* 0x000000730f0d7211 */ /* 0x000fea00000f0c00 */
[----:B----4-:R1:W4:Y:S01]  /*7bf0*/  LD.E.128 R44, [R12.64] ;  /* 0x000000060c2c7980 */ /* 0x010322000c101d00 */
[C---:B--2---:R-:W-:Y:S01]  /*7c00*/  IMAD.U32 R8, R7.reuse, 0x10000, RZ ;  /* 0x0001000007087824 */ /* 0x044fe200078e00ff */
[----:B------:R-:W-:Y:S01]  /*7c10*/  LOP3.LUT R10, R7, 0xffff0000, RZ, 0xc0, !PT ;  /* 0xffff0000070a7812 */ /* 0x000fe200078ec0ff */
[C---:B------:R-:W-:Y:S01]  /*7c20*/  IMAD.U32 R0, R4.reuse, 0x10000, RZ ;  /* 0x0001000004007824 */ /* 0x040fe200078e00ff */
[----:B------:R-:W-:Y:S01]  /*7c30*/  LOP3.LUT R2, R4, 0xffff0000, RZ, 0xc0, !PT ;  /* 0xffff000004027812 */ /* 0x000fe200078ec0ff */
[C---:B------:R-:W-:Y:S01]  /*7c40*/  IMAD.U32 R3, R5.reuse, 0x10000, RZ ;  /* 0x0001000005037824 */ /* 0x040fe200078e00ff */
[----:B------:R-:W-:Y:S02]  /*7c50*/  LOP3.LUT R4, R5, 0xffff0000, RZ, 0xc0, !PT ;  /* 0xffff000005047812 */ /* 0x000fe400078ec0ff */
[----:B------:R-:W-:Y:S01]  /*7c60*/  SHF.L.U32 R5, R6, 0x10, RZ ;  /* 0x0000001006057819 */ /* 0x000fe200000006ff */
[C---:B---3--:R-:W-:Y:S01]  /*7c70*/  IMAD.U32 R7, R51.reuse, 0x10000, RZ ;  /* 0x0001000033077824 */ /* 0x048fe200078e00ff */
[----:B------:R-:W-:Y:S01]  /*7c80*/  LOP3.LUT R9, R51, 0xffff0000, RZ, 0xc0, !PT ;  /* 0xffff000033097812 */ /* 0x000fe200078ec0ff */
[C---:B------:R-:W-:Y:S01]  /*7c90*/  IMAD.U32 R31, R48.reuse, 0x10000, RZ ;  /* 0x00010000301f7824 */ /* 0x040fe200078e00ff */
[----:B------:R-:W-:Y:S01]  /*7ca0*/  LOP3.LUT R15, R48, 0xffff0000, RZ, 0xc0, !PT ;  /* 0xffff0000300f7812 */ /* 0x000fe200078ec0ff */
[----:B------:R-:W-:Y:S01]  /*7cb0*/  @!P1 FADD.FTZ R7, -R7, -RZ ;  /* 0x800000ff07079221 */ /* 0x000fe20000010100 */
[----:B------:R-:W-:Y:S01]  /*7cc0*/  SHF.L.U32 R14, R49, 0x10, RZ ;  /* 0x00000010310e7819 */ /* 0x000fe200000006ff */
[----:B------:R-:W-:Y:S01]  /*7cd0*/  @!P1 FADD.FTZ R9, -R9, -RZ ;  /* 0x800000ff09099221 */ /* 0x000fe20000010100 */
[C---:B------:R-:W-:Y:S01]  /*7ce0*/  LOP3.LUT R11, R50.reuse, 0xffff0000, RZ, 0xc0, !PT ;  /* 0xffff0000320b7812 */ /* 0x040fe200078ec0ff */
[----:B------:R-:W-:Y:S01]  /*7cf0*/  @!P1 FADD.FTZ R31, -R31, -RZ ;  /* 0x800000ff1f1f9221 */ /* 0x000fe20000010100 */
[----:B-1----:R-:W-:Y:S01]  /*7d00*/  LOP3.LUT R13, R49, 0xffff0000, RZ, 0xc0, !PT ;  /* 0xffff0000310d7812 */ /* 0x002fe200078ec0ff */
[----:B------:R-:W-:Y:S01]  /*7d10*/  IMAD.U32 R12, R50, 0x10000, RZ ;  /* 0x00010000320c7824 */ /* 0x000fe200078e00ff */
[----:B------:R-:W-:Y:S01]  /*7d20*/  LOP3.LUT R6, R6, 0xffff0000, RZ, 0xc0, !PT ;  /* 0xffff000006067812 */ /* 0x000fe200078ec0ff */
[----:B------:R-:W-:Y:S02]  /*7d30*/  @!P1 FADD.FTZ R15, -R15, -RZ ;  /* 0x800000ff0f0f9221 */ /* 0x000fe40000010100 */
[----:B------:R-:W-:Y:S02]  /*7d40*/  FMUL.FTZ R7, R8, R7 ;  /* 0x0000000708077220 */ /* 0x000fe40000410000 */
[----:B------:R-:W-:Y:S01]  /*7d50*/  FMUL.FTZ R8, R10, R9 ;  /* 0x000000090a087220 */ /* 0x000fe20000410000 */
[----:B----4-:R-:W-:Y:S01]  /*7d60*/  SHF.L.U32 R9, R44, 0x10, RZ ;  /* 0x000000102c097819 */ /* 0x010fe200000006ff */
[----:B------:R-:W-:Y:S01]  /*7d70*/  @!P1 FADD.FTZ R14, -R14, -RZ ;  /* 0x800000ff0e0e9221 */ /* 0x000fe20000010100 */
[----:B------:R-:W-:Y:S01]  /*7d80*/  LOP3.LUT R10, R44, 0xffff0000, RZ, 0xc0, !PT ;  /* 0xffff00002c0a7812 */ /* 0x000fe200078ec0ff */
[----:B------:R-:W-:Y:S01]  /*7d90*/  FMUL.FTZ R0, R0, R31 ;  /* 0x0000001f00007220 */ /* 0x000fe20000410000 */
[----:B------:R-:W-:Y:S01]  /*7da0*/  LOP3.LUT R31, R47, 0xffff0000, RZ, 0xc0, !PT ;  /* 0xffff00002f1f7812 */ /* 0x000fe200078ec0ff */
[----:B------:R-:W-:Y:S02]  /*7db0*/  @!P1 FADD.FTZ R11, -R11, -RZ ;  /* 0x800000ff0b0b9221 */ /* 0x000fe40000010100 */
[----:B------:R-:W-:Y:S02]  /*7dc0*/  @!P1 FADD.FTZ R12, -R12, -RZ ;  /* 0x800000ff0c0c9221 */ /* 0x000fe40000010100 */
[----:B------:R-:W-:Y:S02]  /*7dd0*/  @!P1 FADD.FTZ R13, -R13, -RZ ;  /* 0x800000ff0d0d9221 */ /* 0x000fe40000010100 */
[----:B------:R-:W-:Y:S01]  /*7de0*/  FMUL.FTZ R2, R2, R15 ;  /* 0x0000000f02027220 */ /* 0x000fe20000410000 */
[----:B------:R-:W-:Y:S01]  /*7df0*/  SHF.L.U32 R15, R47, 0x10, RZ ;  /* 0x000000102f0f7819 */ /* 0x000fe200000006ff */
[----:B------:R-:W-:Y:S01]  /*7e00*/  FMUL.FTZ R3, R3, R14 ;  /* 0x0000000e03037220 */ /* 0x000fe20000410000 */
[----:B------:R-:W-:Y:S01]  /*7e10*/  LOP3.LUT R14, R46, 0xffff0000, RZ, 0xc0, !PT ;  /* 0xffff00002e0e7812 */ /* 0x000fe200078ec0ff */
[----:B------:R-:W-:Y:S02]  /*7e20*/  FMUL.FTZ R6, R6, R11 ;  /* 0x0000000b06067220 */ /* 0x000fe40000410000 */
[----:B------:R-:W-:Y:S02]  /*7e30*/  IMAD.U32 R11, R45, 0x10000, RZ ;  /* 0x000100002d0b7824 */ /* 0x000fe400078e00ff */
[----:B------:R-:W-:Y:S02]  /*7e40*/  FFMA.FTZ R0, R33, R9, R0 ;  /* 0x0000000921007223 */ /* 0x000fe40000010000 */
[----:B------:R-:W-:Y:S01]  /*7e50*/  FMUL.FTZ R5, R5, R12 ;  /* 0x0000000c05057220 */ /* 0x000fe20000410000 */
[----:B------:R-:W-:Y:S01]  /*7e60*/  LOP3.LUT R12, R45, 0xffff0000, RZ, 0xc0, !PT ;  /* 0xffff00002d0c7812 */ /* 0x000fe200078ec0ff */
[----:B------:R-:W-:Y:S02]  /*7e70*/  FMUL.FTZ R4, R4, R13 ;  /* 0x0000000d04047220 */ /* 0x000fe40000410000 */
        /* <DEDUP_REMOVED lines=11> */
[----:B------:R-:W-:Y:S01]  /*7f30*/  F2FP.BF16.PACK_AB R11, R8, R7 ;  /* 0x00000007080b723e */ /* 0x000fe200000010ff */
[----:B------:R-:W-:Y:S02]  /*7f40*/  IMAD.MOV.U32 R8, RZ, RZ, R0 ;  /* 0x000000ffff087224 */ /* 0x000fe400078e0000 */
.L_x_4141:
[----:B------:R-:W-:Y:S05]  /*7f50*/  BSYNC B0 ;  /* 0x0000000000007941 */ /* 0x000fea0003800000 */
.L_x_4140:
[----:B-----5:R3:W-:Y:S01]  /*7f60*/  ST.E.128 [R42.64+0x80], R8 ;  /* 0x000080082a007985 */ /* 0x0207e2000c101d06 */
[----:B------:R-:W-:Y:S01]  /*7f70*/  ISETP.GE.AND P0, PT, R19, R23, PT ;  /* 0x000000171300720c */ /* 0x000fe20003f06270 */
[----:B------:R-:W-:Y:S02]  /*7f80*/  BSSY B0, `(.L_x_4142) ;  /* 0x0000057000007945 */ /* 0x000fe40003800000 */
[----:B--2---:R3:W5:Y:S10]  /*7f90*/  LD.E.128 R12, [R58.64+0x100] ;  /* 0x000100063a0c7980 */ /* 0x004774000c101d00 */
[----:B------:R-:W-:-:S05]  /*7fa0*/  @P0 BRA `(.L_x_4143) ;  /* 0x0000054000000947 */ /* 0x000fca0003800000 */
[----:B------:R-:W-:Y:S01]  /*7fb0*/  LEA.HI R0, R23, R23, RZ, 0x1 ;  /* 0x0000001717007211 */ /* 0x000fe200078f08ff */
[----:B---3--:R-:W-:Y:S01]  /*7fc0*/  IMAD.MOV.U32 R8, RZ, RZ, RZ ;  /* 0x000000ffff087224 */ /* 0x008fe200078e00ff */
[C---:B------:R-:W-:Y:S01]  /*7fd0*/  LEA R6, P0, R87.reuse, R110, 0x1 ;  /* 0x0000006e57067211 */ /* 0x040fe200078008ff */
[----:B------:R-:W-:Y:S01]  /*7fe0*/  IMAD.MOV.U32 R10, RZ, RZ, RZ ;  /* 0x000000ffff0a7224 */ /* 0x000fe200078e00ff */
[----:B------:R-:W-:Y:S01]  /*7ff0*/  SHF.R.S32.HI R0, RZ, 0x1, R0 ;  /* 0x00000001ff007819 */ /* 0x000fe20000011400 */
[C---:B-----5:R-:W-:Y:S01]  /*8000*/  IMAD.U32 R30, R14.reuse, 0x10000, RZ ;  /* 0x000100000e1e7824 */ /* 0x060fe200078e00ff */
[----:B------:R-:W-:Y:S01]  /*8010*/  LEA.HI.X R7, R87, R111, R88, 0x1, P0 ;  /* 0x0000006f57077211 */ /* 0x000fe200000f0c58 */
[----:B------:R-:W-:Y:S01]  /*8020*/  IMAD.U32 R16, R13, 0x10000, RZ ;  /* 0x000100000d107824 */ /* 0x000fe200078e00ff */
[----:B------:R-:W-:Y:S01]  /*8030*/  ISETP.GE.AND P1, PT, R19, R0, PT ;  /* 0x000000001300720c */ /* 0x000fe20003f26270 */
[--C-:B------:R-:W-:Y:S01]  /*8040*/  IMAD.MOV.U32 R4, RZ, RZ, R0.reuse ;  /* 0x000000ffff047224 */ /* 0x100fe200078e0000 */
[C---:B------:R-:W-:Y:S02]  /*8050*/  SHF.L.U32 R32, R15.reuse, 0x10, RZ ;  /* 0x000000100f207819 */ /* 0x040fe400000006ff */
[----:B------:R-:W-:Y:S02]  /*8060*/  LOP3.LUT R41, R15, 0xffff0000, RZ, 0xc0, !PT ;  /* 0xffff00000f297812 */ /* 0x000fe400078ec0ff */
[----:B------:R-:W-:Y:S02]  /*8070*/  LOP3.LUT R39, R14, 0xffff0000, RZ, 0xc0, !PT ;  /* 0xffff00000e277812 */ /* 0x000fe400078ec0ff */
[C---:B------:R-:W-:Y:S02]  /*8080*/  SHF.L.U32 R33, R12.reuse, 0x10, RZ ;  /* 0x000000100c217819 */ /* 0x040fe400000006ff */
[----:B------:R-:W-:Y:S02]  /*8090*/  LOP3.LUT R35, R12, 0xffff0000, RZ, 0xc0, !PT ;  /* 0xffff00000c237812 */ /* 0x000fe400078ec0ff */
[----:B------:R-:W-:Y:S01]  /*80a0*/  LOP3.LUT R37, R13, 0xffff0000, RZ, 0xc0, !PT ;  /* 0xffff00000d257812 */ /* 0x000fe200078ec0ff */
[--C-:B------:R-:W-:Y:S01]  /*80b0*/  @P1 IMAD.MOV R4, RZ, RZ, -R0.reuse ;  /* 0x000000ffff041224 */ /* 0x100fe200078e0a00 */
[----:B------:R-:W-:Y:S01]  /*80c0*/  @P1 IADD3 R8, -R0, RZ, RZ ;  /* 0x000000ff00081210 */ /* 0x000fe20007ffe1ff */
[----:B------:R-:W-:Y:S03]  /*80d0*/  @P1 IMAD.MOV R10, RZ, RZ, -R0 ;  /* 0x000000ffff0a1224 */ /* 0x000fe600078e0a00 */
[C---:B------:R-:W-:Y:S02]  /*80e0*/  LEA R2, P0, R4.reuse, R6, 0x1 ;  /* 0x0000000604027211 */ /* 0x040fe400078008ff */
[----:B------:R-:W-:Y:S02]  /*80f0*/  IADD3 R9, P2, R137, R8, RZ ;  /* 0x0000000889097210 */ /* 0x000fe40007f5e0ff */
[----:B------:R-:W-:Y:S02]  /*8100*/  LEA.HI.X.SX32 R3, R4, R7, 0x1, P0 ;  /* 0x0000000704037211 */ /* 0x000fe400000f0eff */
[C---:B------:R-:W-:Y:S02]  /*8110*/  LEA R48, P0, R9.reuse, R112, 0x1 ;  /* 0x0000007009307211 */ /* 0x040fe400078008ff */
[----:B------:R-:W-:Y:S01]  /*8120*/  LEA.HI.X.SX32 R8, R8, R125, 0x1, P2 ;  /* 0x0000007d08087211 */ /* 0x000fe200010f0eff */
[----:B------:R-:W2:Y:S03]  /*8130*/  LD.E.128 R4, [R2.64] ;  /* 0x0000000602047980 */ /* 0x000ea6000c101d00 */
[----:B------:R-:W-:Y:S02]  /*8140*/  LEA.HI.X R49, R9, R113, R8, 0x1, P0 ;  /* 0x0000007109317211 */ /* 0x000fe400000f0c08 */
[----:B------:R-:W-:Y:S04]  /*8150*/  IADD3 R11, P0, R137, R10, RZ ;  /* 0x0000000a890b7210 */ /* 0x000fe80007f1e0ff */
[----:B------:R-:W3:Y:S01]  /*8160*/  LD.E.128 R48, [R48.64] ;  /* 0x0000000630307980 */ /* 0x000ee2000c101d00 */
[----:B------:R-:W-:Y:S02]  /*8170*/  LEA.HI.X.SX32 R0, R10, R125, 0x1, P0 ;  /* 0x0000007d0a007211 */ /* 0x000fe400000f0eff */
[C---:B------:R-:W-:Y:S04]  /*8180*/  LEA R8, P0, R11.reuse, R114, 0x1 ;  /* 0x000000720b087211 */ /* 0x040fe800078008ff */
[----:B------:R-:W-:Y:S05]  /*8190*/  LEA.HI.X R9, R11, R115, R0, 0x1, P0 ;  /* 0x000000730b097211 */ /* 0x000fea00000f0c00 */
[----:B----4-:R2:W4:Y:S02]  /*81a0*/  LD.E.128 R44, [R8.64] ;  /* 0x00000006082c7980 */ /* 0x010524000c101d00 */
        /* <DEDUP_REMOVED lines=16> */
[----:B------:R-:W-:Y:S01]  /*82b0*/  LOP3.LUT R13, R49, 0xffff0000, RZ, 0xc0, !PT ;  /* 0xffff0000310d7812 */ /* 0x000fe200078ec0ff */
        /* <DEDUP_REMOVED lines=35> */
.L_x_4143:
[----:B------:R-:W-:Y:S05]  /*84f0*/  BSYNC B0 ;  /* 0x0000000000007941 */ /* 0x000fea0003800000 */
.L_x_4142:
[----:B-----5:R2:W-:Y:S01]  /*8500*/  ST.E.128 [R42.64+0x100], R12 ;  /* 0x0001000c2a007985 */ /* 0x0205e2000c101d06 */
[----:B------:R-:W-:Y:S01]  /*8510*/  ISETP.GE.AND P0, PT, R18, R23, PT ;  /* 0x000000171200720c */ /* 0x000fe20003f06270 */
[----:B------:R-:W-:Y:S02]  /*8520*/  BSSY B0, `(.L_x_4144) ;  /* 0x0000058000007945 */ /* 0x000fe40003800000 */
[----:B---3--:R2:W5:Y:S10]  /*8530*/  LD.E.128 R8, [R58.64+0x180] ;  /* 0x000180063a087980 */ /* 0x008574000c101d00 */
        /* <DEDUP_REMOVED lines=18> */
[C---:B------:R-:W-:Y:S02]  /*8660*/  LEA R2, P0, R4.reuse, R6, 0x1 ;  /* 0x0000000604027211 */ /* 0x040fe400078008ff */
        /* <DEDUP_REMOVED lines=67> */
.L_x_4145:
[----:B------:R-:W-:Y:S05]  /*8aa0*/  BSYNC B0 ;  /* 0x0000000000007941 */ /* 0x000fea0003800000 */
.L_x_4144:
[----:B-----5:R3:W-:Y:S02]  /*8ab0*/  ST.E.128 [R42.64+0x180], R8 ;  /* 0x000180082a007985 */ /* 0x0207e4000c101d06 */
.L_x_4137:
[----:B------:R-:W-:Y:S05]  /*8ac0*/  BSYNC B1 ;  /* 0x0000000000017941 */ /* 0x000fea0003800000 */
.L_x_4136:
[C---:B------:R-:W-:Y:S01]  /*8ad0*/  ISETP.GE.AND P0, PT, R73.reuse, R167, PT ;  /* 0x000000a74900720c */ /* 0x040fe20003f06270 */
[----:B------:R-:W-:Y:S03]  /*8ae0*/  BSSY B1, `(.L_x_4146) ;  /* 0x0000170000017945 */ /* 0x000fe60003800000 */
[----:B------:R-:W-:Y:S11]  /*8af0*/  ISETP.GE.AND P0, PT, R73, R163, !P0 ;  /* 0x000000a34900720c */ /* 0x000ff60004706270 */
[----:B------:R-:W-:Y:S02]  /*8b00*/  @!UPT UIADD3 URZ, URZ, URZ, URZ ;  /* 0x0000003f3f3ff290 */ /* 0x000fe4000fffe03f */
[----:B------:R-:W-:-:S05]  /*8b10*/  @!P0 BRA `(.L_x_4147) ;  /* 0x000016c000008947 */ /* 0x000fca0003800000 */
[C---:B--2-4-:R-:W-:Y:S01]  /*8b20*/  LEA R58, P0, R84.reuse, R110, 0x1 ;  /* 0x0000006e543a7211 */ /* 0x054fe200078008ff */
[----:B------:R-:W-:Y:S03]  /*8b30*/  BSSY B0, `(.L_x_4148) ;  /* 0x0000057000007945 */ /* 0x000fe60003800000 */
[----:B------:R-:W-:Y:S02]  /*8b40*/  LEA.HI.X R59, R84, R111, R83, 0x1, P0 ;  /* 0x0000006f543b7211 */ /* 0x000fe400000f0c53 */
[----:B------:R-:W-:Y:S03]  /*8b50*/  ISETP.GE.AND P0, PT, R24, R23, PT ;  /* 0x000000171800720c */ /* 0x000fe60003f06270 */
[----:B------:R2:W5:Y:S10]  /*8b60*/  LD.E.128 R12, [R58.64] ;  /* 0x000000063a0c7980 */ /* 0x000574000c101d00 */
[----:B------:R-:W-:-:S05]  /*8b70*/  @P0 BRA `(.L_x_4149) ;  /* 0x0000052000000947 */ /* 0x000fca0003800000 */
[----:B---3--:R-:W-:Y:S01]  /*8b80*/  LEA.HI R9, R23, R23, RZ, 0x1 ;  /* 0x0000001717097211 */ /* 0x008fe200078f08ff */
        /* <DEDUP_REMOVED lines=28> */
[----:B--2---:R3:W2:Y:S02]  /*8d50*/  LD.E.128 R44, [R8.64] ;  /* 0x00000006082c7980 */ /* 0x0046a4000c101d00 */
[C---:B---3--:R-:W-:Y:S01]  /*8d60*/  IMAD.U32 R8, R7.reuse, 0x10000, RZ ;  /* 0x0001000007087824 */ /* 0x048fe200078e00ff */
[----:B------:R-:W-:Y:S01]  /*8d70*/  LOP3.LUT R10, R7, 0xffff0000, RZ, 0xc0, !PT ;  /* 0xffff0000070a7812 */ /* 0x000fe200078ec0ff */
[C---:B------:R-:W-:Y:S01]  /*8d80*/  IMAD.U32 R0, R4.reuse, 0x10000, RZ ;  /* 0x0001000004007824 */ /* 0x040fe200078e00ff */
[----:B------:R-:W-:Y:S02]  /*8d90*/  LOP3.LUT R2, R4, 0xffff0000, RZ, 0xc0, !PT ;  /* 0xffff000004027812 */ /* 0x000fe400078ec0ff */
[C---:B------:R-:W-:Y:S02]  /*8da0*/  SHF.L.U32 R3, R5.reuse, 0x10, RZ ;  /* 0x0000001005037819 */ /* 0x040fe400000006ff */
[----:B------:R-:W-:Y:S01]  /*8db0*/  LOP3.LUT R4, R5, 0xffff0000, RZ, 0xc0, !PT ;  /* 0xffff000005047812 */ /* 0x000fe200078ec0ff */
[C---:B------:R-:W-:Y:S01]  /*8dc0*/  IMAD.U32 R5, R6.reuse, 0x10000, RZ ;  /* 0x0001000006057824 */ /* 0x040fe200078e00ff */
[----:B------:R-:W-:Y:S01]  /*8dd0*/  LOP3.LUT R6, R6, 0xffff0000, RZ, 0xc0, !PT ;  /* 0xffff000006067812 */ /* 0x000fe200078ec0ff */
[----:B----4-:R-:W-:Y:S01]  /*8de0*/  IMAD.U32 R14, R49, 0x10000, RZ ;  /* 0x00010000310e7824 */ /* 0x010fe200078e00ff */
        /* <DEDUP_REMOVED lines=14> */
[----:B--2---:R-:W-:Y:S01]  /*8ed0*/  LOP3.LUT R31, R47, 0xffff0000, RZ, 0xc0, !PT ;  /* 0xffff00002f1f7812 */ /* 0x004fe200078ec0ff */
        /* <DEDUP_REMOVED lines=28> */
.L_x_4149:
[----:B------:R-:W-:Y:S05]  /*90a0*/  BSYNC B0 ;  /* 0x0000000000007941 */ /* 0x000fea0003800000 */
.L_x_4148:
[C---:B---3--:R-:W-:Y:S01]  /*90b0*/  LEA R42, P0, R78.reuse, R158, 0x1 ;  /* 0x0000009e4e2a7211 */ /* 0x048fe200078008ff */
[----:B------:R-:W-:Y:S03]  /*90c0*/  BSSY B0, `(.L_x_4150) ;  /* 0x000005b000007945 */ /* 0x000fe60003800000 */
[----:B------:R-:W-:Y:S02]  /*90d0*/  LEA.HI.X R43, R78, R159, R79, 0x1, P0 ;  /* 0x0000009f4e2b7211 */ /* 0x000fe400000f0c4f */
[----:B------:R-:W-:Y:S03]  /*90e0*/  ISETP.GE.AND P0, PT, R20, R23, PT ;  /* 0x000000171400720c */ /* 0x000fe60003f06270 */
[----:B-----5:R3:W-:Y:S04]  /*90f0*/  ST.E.128 [R42.64], R12 ;  /* 0x0000000c2a007985 */ /* 0x0207e8000c101d06 */
[----:B------:R3:W5:Y:S06]  /*9100*/  LD.E.128 R8, [R58.64+0x80] ;  /* 0x000080063a087980 */ /* 0x00076c000c101d00 */
[----:B------:R-:W-:-:S05]  /*9110*/  @P0 BRA `(.L_x_4151) ;  /* 0x0000055000000947 */ /* 0x000fca0003800000 */
[----:B---3--:R-:W-:Y:S01]  /*9120*/  LEA.HI R13, R23, R23, RZ, 0x1 ;  /* 0x00000017170d7211 */ /* 0x008fe200078f08ff */
[----:B------:R-:W-:Y:S01]  /*9130*/  IMAD.MOV.U32 R5, RZ, RZ, RZ ;  /* 0x000000ffff057224 */ /* 0x000fe200078e00ff */
[----:B------:R-:W-:Y:S01]  /*9140*/  LEA R6, P0, R89, R110, 0x1 ;  /* 0x0000006e59067211 */ /* 0x000fe200078008ff */
[----:B------:R-:W-:Y:S01]  /*9150*/  IMAD.MOV.U32 R31, RZ, RZ, RZ ;  /* 0x000000ffff1f7224 */ /* 0x000fe200078e00ff */
[----:B------:R-:W-:Y:S01]  /*9160*/  SHF.R.S32.HI R13, RZ, 0x1, R13 ;  /* 0x00000001ff0d7819 */ /* 0x000fe2000001140d */
[----:B-----5:R-:W-:Y:S01]  /*9170*/  IMAD.U32 R16, R9, 0x10000, RZ ;  /* 0x0001000009107824 */ /* 0x020fe200078e00ff */
[----:B------:R-:W-:Y:S01]  /*9180*/  LEA.HI.X R7, R89, R111, R90, 0x1, P0 ;  /* 0x0000006f59077211 */ /* 0x000fe200000f0c5a */
[----:B------:R-:W-:Y:S01]  /*9190*/  IMAD.U32 R30, R10, 0x10000, RZ ;  /* 0x000100000a1e7824 */ /* 0x000fe200078e00ff */
        /* <DEDUP_REMOVED lines=9> */
[----:B------:R-:W-:Y:S01]  /*9230*/  @P1 IADD3 R5, -R13, RZ, RZ ;  /* 0x000000ff0d051210 */ /* 0x000fe20007ffe1ff */
[----:B------:R-:W-:Y:S03]  /*9240*/  @P1 IMAD.MOV R31, RZ, RZ, -R13 ;  /* 0x000000ffff1f1224 */ /* 0x000fe600078e0a0d */
[----:B------:R-:W-:Y:S02]  /*9250*/  LEA R2, P0, R0, R6, 0x1 ;  /* 0x0000000600027211 */ /* 0x000fe400078008ff */
[----:B------:R-:W-:Y:S02]  /*9260*/  IADD3 R15, P2, R136, R5, RZ ;  /* 0x00000005880f7210 */ /* 0x000fe40007f5e0ff */
[----:B------:R-:W-:Y:S02]  /*9270*/  LEA.HI.X.SX32 R3, R0, R7, 0x1, P0 ;  /* 0x0000000700037211 */ /* 0x000fe400000f0eff */
[----:B------:R-:W-:Y:S02]  /*9280*/  LEA.HI.X.SX32 R0, R5, R124, 0x1, P2 ;  /* 0x0000007c05007211 */ /* 0x000fe400010f0eff */
[C---:B------:R-:W-:Y:S01]  /*9290*/  LEA R48, P0, R15.reuse, R112, 0x1 ;  /* 0x000000700f307211 */ /* 0x040fe200078008ff */
[----:B------:R-:W3:Y:S03]  /*92a0*/  LD.E.128 R4, [R2.64] ;  /* 0x0000000602047980 */ /* 0x000ee6000c101d00 */
[----:B------:R-:W-:Y:S02]  /*92b0*/  LEA.HI.X R49, R15, R113, R0, 0x1, P0 ;  /* 0x000000710f317211 */ /* 0x000fe400000f0c00 */
[----:B------:R-:W-:Y:S04]  /*92c0*/  IADD3 R15, P0, R136, R31, RZ ;  /* 0x0000001f880f7210 */ /* 0x000fe80007f1e0ff */
[----:B------:R-:W4:Y:S01]  /*92d0*/  LD.E.128 R48, [R48.64] ;  /* 0x0000000630307980 */ /* 0x000f22000c101d00 */
[----:B------:R-:W-:Y:S02]  /*92e0*/  LEA.HI.X.SX32 R0, R31, R124, 0x1, P0 ;  /* 0x0000007c1f007211 */ /* 0x000fe400000f0eff */
[C---:B------:R-:W-:Y:S04]  /*92f0*/  LEA R12, P0, R15.reuse, R114, 0x1 ;  /* 0x000000720f0c7211 */ /* 0x040fe800078008ff */
[----:B------:R-:W-:Y:S05]  /*9300*/  LEA.HI.X R13, R15, R115, R0, 0x1, P0 ;  /* 0x000000730f0d7211 */ /* 0x000fea00000f0c00 */
[----:B--2---:R1:W2:Y:S01]  /*9310*/  LD.E.128 R44, [R12.64] ;  /* 0x000000060c2c7980 */ /* 0x0042a2000c101d00 */
[C---:B---3--:R-:W-:Y:S01]  /*9320*/  IMAD.U32 R8, R7.reuse, 0x10000, RZ ;  /* 0x0001000007087824 */ /* 0x048fe200078e00ff */
[----:B------:R-:W-:Y:S01]  /*9330*/  LOP3.LUT R10, R7, 0xffff0000, RZ, 0xc0, !PT ;  /* 0xffff0000070a7812 */ /* 0x000fe200078ec0ff */
[C---:B------:R-:W-:Y:S01]  /*9340*/  IMAD.U32 R0, R4.reuse, 0x10000, RZ ;  /* 0x0001000004007824 */ /* 0x040fe200078e00ff */
[----:B------:R-:W-:Y:S01]  /*9350*/  LOP3.LUT R2, R4, 0xffff0000, RZ, 0xc0, !PT ;  /* 0xffff000004027812 */ /* 0x000fe200078ec0ff */
[C---:B------:R-:W-:Y:S01]  /*9360*/  IMAD.U32 R3, R5.reuse, 0x10000, RZ ;  /* 0x0001000005037824 */ /* 0x040fe200078e00ff */
[----:B------:R-:W-:Y:S02]  /*9370*/  LOP3.LUT R4, R5, 0xffff0000, RZ, 0xc0, !PT ;  /* 0xffff000005047812 */ /* 0x000fe400078ec0ff */
[----:B------:R-:W-:Y:S01]  /*9380*/  SHF.L.U32 R5, R6, 0x10, RZ ;  /* 0x0000001006057819 */ /* 0x000fe200000006ff */
[C---:B----4-:R-:W-:Y:S01]  /*9390*/  IMAD.U32 R7, R51.reuse, 0x10000, RZ ;  /* 0x0001000033077824 */ /* 0x050fe200078e00ff */
        /* <DEDUP_REMOVED lines=14> */
[----:B--2---:R-:W-:Y:S01]  /*9480*/  SHF.L.U32 R9, R44, 0x10, RZ ;  /* 0x000000102c097819 */ /* 0x004fe200000006ff */
        /* <DEDUP_REMOVED lines=30> */
.L_x_4151:
[----:B------:R-:W-:Y:S05]  /*9670*/  BSYNC B0 ;  /* 0x0000000000007941 */ /* 0x000fea0003800000 */
.L_x_4150:
[----:B-----5:R4:W-:Y:S01]  /*9680*/  ST.E.128 [R42.64+0x80], R8 ;  /* 0x000080082a007985 */ /* 0x0209e2000c101d06 */
[----:B------:R-:W-:Y:S01]  /*9690*/  ISETP.GE.AND P0, PT, R19, R23, PT ;  /* 0x000000171300720c */ /* 0x000fe20003f06270 */
[----:B------:R-:W-:Y:S02]  /*96a0*/  BSSY B0, `(.L_x_4152) ;  /* 0x0000057000007945 */ /* 0x000fe40003800000 */
[----:B---3--:R4:W5:Y:S10]  /*96b0*/  LD.E.128 R12, [R58.64+0x100] ;  /* 0x000100063a0c7980 */ /* 0x008974000c101d00 */
[----:B------:R-:W-:-:S05]  /*96c0*/  @P0 BRA `(.L_x_4153) ;  /* 0x0000054000000947 */ /* 0x000fca0003800000 */
[----:B------:R-:W-:Y:S01]  /*96d0*/  LEA.HI R0, R23, R23, RZ, 0x1 ;  /* 0x0000001717007211 */ /* 0x000fe200078f08ff */
[----:B------:R-:W-:Y:S01]  /*96e0*/  IMAD.MOV.U32 R5, RZ, RZ, RZ ;  /* 0x000000ffff057224 */ /* 0x000fe200078e00ff */
        /* <DEDUP_REMOVED lines=17> */
[----:B------:R-:W-:Y:S02]  /*9800*/  LEA R2, P0, R4, R6, 0x1 ;  /* 0x0000000604027211 */ /* 0x000fe400078008ff */
[----:B----4-:R-:W-:Y:S02]  /*9810*/  IADD3 R9, P2, R134, R5, RZ ;  /* 0x0000000586097210 */ /* 0x010fe40007f5e0ff */
        /* <DEDUP_REMOVED lines=10> */
[----:B--2---:R3:W2:Y:S02]  /*98c0*/  LD.E.128 R44, [R8.64] ;  /* 0x00000006082c7980 */ /* 0x0046a4000c101d00 */
        /* <DEDUP_REMOVED lines=52> */
.L_x_4153:
[----:B------:R-:W-:Y:S05]  /*9c10*/  BSYNC B0 ;  /* 0x0000000000007941 */ /* 0x000fea0003800000 */
.L_x_4152:
[----:B-----5:R3:W-:Y:S01]  /*9c20*/  ST.E.128 [R42.64+0x100], R12 ;  /* 0x0001000c2a007985 */ /* 0x0207e2000c101d06 */
[----:B------:R-:W-:Y:S01]  /*9c30*/  ISETP.GE.AND P0, PT, R18, R23, PT ;  /* 0x000000171200720c */ /* 0x000fe20003f06270 */
[----:B------:R-:W-:Y:S02]  /*9c40*/  BSSY B0, `(.L_x_4154) ;  /* 0x0000058000007945 */ /* 0x000fe40003800000 */
[----:B----4-:R3:W5:Y:S10]  /*9c50*/  LD.E.128 R8, [R58.64+0x180] ;  /* 0x000180063a087980 */ /* 0x010774000c101d00 */
        /* <DEDUP_REMOVED lines=86> */
.L_x_4155:
[----:B------:R-:W-:Y:S05]  /*a1c0*/  BSYNC B0 ;  /* 0x0000000000007941 */ /* 0x000fea0003800000 */
.L_x_4154:
[----:B-----5:R4:W-:Y:S02]  /*a1d0*/  ST.E.128 [R42.64+0x180], R8 ;  /* 0x000180082a007985 */ /* 0x0209e4000c101d06 */
.L_x_4147:
[----:B------:R-:W-:Y:S05]  /*a1e0*/  BSYNC B1 ;  /* 0x0000000000017941 */ /* 0x000fea0003800000 */
.L_x_4146:
[C---:B------:R-:W-:Y:S01]  /*a1f0*/  ISETP.GE.AND P0, PT, R72.reuse, R167, PT ;  /* 0x000000a74800720c */ /* 0x040fe20003f06270 */
[----:B------:R-:W-:Y:S03]  /*a200*/  BSSY B1, `(.L_x_4156) ;  /* 0x0000172000017945 */ /* 0x000fe60003800000 */
[----:B------:R-:W-:Y:S11]  /*a210*/  ISETP.GE.AND P0, PT, R72, R163, !P0 ;  /* 0x000000a34800720c */ /* 0x000ff60004706270 */
[----:B------:R-:W-:Y:S02]  /*a220*/  @!UPT UIADD3 URZ, URZ, URZ, URZ ;  /* 0x0000003f3f3ff290 */ /* 0x000fe4000fffe03f */
[----:B------:R-:W-:-:S05]  /*a230*/  @!P0 BRA `(.L_x_4157) ;  /* 0x000016e000008947 */ /* 0x000fca0003800000 */
[----:B--234-:R-:W-:Y:S01]  /*a240*/  IMAD.WIDE.U32 R42, R160, 0x60, R110 ;  /* 0x00000060a02a7825 */ /* 0x01cfe200078e006e */
[----:B------:R-:W-:Y:S01]  /*a250*/  ISETP.GE.AND P0, PT, R24, R23, PT ;  /* 0x000000171800720c */ /* 0x000fe20003f06270 */
[----:B------:R-:W-:Y:S02]  /*a260*/  BSSY B0, `(.L_x_4158) ;  /* 0x0000057000007945 */ /* 0x000fe40003800000 */
[----:B------:R-:W-:Y:S05]  /*a270*/  IMAD R3, R161, 0x60, RZ ;  /* 0x00000060a1037824 */ /* 0x000fea00078e02ff */
[----:B------:R-:W-:Y:S05]  /*a280*/  IADD3 R43, R43, R3, RZ ;  /* 0x000000032b2b7210 */ /* 0x000fea0007ffe0ff */
[----:B------:R2:W5:Y:S01]  /*a290*/  LD.E.128 R12, [R42.64] ;  /* 0x000000062a0c7980 */ /* 0x000562000c101d00 */
        /* <DEDUP_REMOVED lines=83> */
.L_x_4159:
[----:B------:R-:W-:Y:S05]  /*a7d0*/  BSYNC B0 ;  /* 0x0000000000007941 */ /* 0x000fea0003800000 */
.L_x_4158:
[----:B------:R-:W-:Y:S01]  /*a7e0*/  IMAD.WIDE.U32 R58, R168, 0x60, R158 ;  /* 0x00000060a83a7825 */ /* 0x000fe200078e009e */
[----:B------:R-:W-:Y:S01]  /*a7f0*/  ISETP.GE.AND P0, PT, R20, R23, PT ;  /* 0x000000171400720c */ /* 0x000fe20003f06270 */
[----:B------:R-:W-:Y:S02]  /*a800*/  BSSY B0, `(.L_x_4160) ;  /* 0x000005b000007945 */ /* 0x000fe40003800000 */
[----:B------:R-:W-:Y:S05]  /*a810*/  IMAD R3, R169, 0x60, RZ ;  /* 0x00000060a9037824 */ /* 0x000fea00078e02ff */
[----:B------:R-:W-:Y:S05]  /*a820*/  IADD3 R59, R59, R3, RZ ;  /* 0x000000033b3b7210 */ /* 0x000fea0007ffe0ff */
[----:B-----5:R3:W-:Y:S04]  /*a830*/  ST.E.128 [R58.64], R12 ;  /* 0x0000000c3a007985 */ /* 0x0207e8000c101d06 */
[----:B------:R3:W5:Y:S01]  /*a840*/  LD.E.128 R8, [R42.64+0x80] ;  /* 0x000080062a087980 */ /* 0x000762000c101d00 */
[----:B------:R-:W-:-:S05]  /*a850*/  @P0 BRA `(.L_x_4161) ;  /* 0x0000055000000947 */ /* 0x000fca0003800000 */
[----:B---3--:R-:W-:Y:S01]  /*a860*/  LEA.HI R13, R23, R23, RZ, 0x1 ;  /* 0x00000017170d7211 */ /* 0x008fe200078f08ff */
[----:B------:R-:W-:Y:S01]  /*a870*/  IMAD.MOV.U32 R0, RZ, RZ, RZ ;  /* 0x000000ffff007224 */ /* 0x000fe200078e00ff */
[----:B------:R-:W-:Y:S01]  /*a880*/  IADD3 R6, P0, R110, R103, RZ ;  /* 0x000000676e067210 */ /* 0x000fe20007f1e0ff */
[C---:B-----5:R-:W-:Y:S01]  /*a890*/  IMAD.U32 R33, R8.reuse, 0x10000, RZ ;  /* 0x0001000008217824 */ /* 0x060fe200078e00ff */
[----:B------:R-:W-:Y:S01]  /*a8a0*/  SHF.R.S32.HI R13, RZ, 0x1, R13 ;  /* 0x00000001ff0d7819 */ /* 0x000fe2000001140d */
[----:B------:R-:W-:Y:S01]  /*a8b0*/  IMAD.U32 R16, R9, 0x10000, RZ ;  /* 0x0001000009107824 */ /* 0x000fe200078e00ff */
[----:B------:R-:W-:Y:S01]  /*a8c0*/  LOP3.LUT R35, R8, 0xffff0000, RZ, 0xc0, !PT ;  /* 0xffff000008237812 */ /* 0x000fe200078ec0ff */
[----:B------:R-:W-:Y:S01]  /*a8d0*/  IMAD.X R7, R111, 0x1, R102, P0 ;  /* 0x000000016f077824 */ /* 0x000fe200000e0666 */
[----:B------:R-:W-:Y:S01]  /*a8e0*/  ISETP.GE.AND P1, PT, R20, R13, PT ;  /* 0x0000000d1400720c */ /* 0x000fe20003f26270 */
[--C-:B------:R-:W-:Y:S01]  /*a8f0*/  IMAD.MOV.U32 R4, RZ, RZ, R13.reuse ;  /* 0x000000ffff047224 */ /* 0x100fe200078e000d */
[----:B------:R-:W-:Y:S01]  /*a900*/  LOP3.LUT R37, R9, 0xffff0000, RZ, 0xc0, !PT ;  /* 0xffff000009257812 */ /* 0x000fe200078ec0ff */
[C---:B------:R-:W-:Y:S01]  /*a910*/  IMAD.U32 R32, R11.reuse, 0x10000, RZ ;  /* 0x000100000b207824 */ /* 0x040fe200078e00ff */
[C---:B------:R-:W-:Y:S02]  /*a920*/  SHF.L.U32 R30, R10.reuse, 0x10, RZ ;  /* 0x000000100a1e7819 */ /* 0x040fe400000006ff */
[----:B------:R-:W-:Y:S02]  /*a930*/  LOP3.LUT R39, R10, 0xffff0000, RZ, 0xc0, !PT ;  /* 0xffff00000a277812 */ /* 0x000fe400078ec0ff */
[----:B------:R-:W-:Y:S05]  /*a940*/  LOP3.LUT R41, R11, 0xffff0000, RZ, 0xc0, !PT ;  /* 0xffff00000b297812 */ /* 0x000fea00078ec0ff */
[----:B------:R-:W-:Y:S01]  /*a950*/  @P1 IMAD.MOV R0, RZ, RZ, -R13 ;  /* 0x000000ffff001224 */ /* 0x000fe200078e0a0d */
[----:B------:R-:W-:Y:S04]  /*a960*/  @P1 IADD3 R4, -R13, RZ, RZ ;  /* 0x000000ff0d041210 */ /* 0x000fe80007ffe1ff */
[C---:B------:R-:W-:Y:S02]  /*a970*/  LEA R2, P0, R4.reuse, R6, 0x1 ;  /* 0x0000000604027211 */ /* 0x040fe400078008ff */
        /* <DEDUP_REMOVED lines=13> */
[----:B--2---:R1:W2:Y:S01]  /*aa50*/  LD.E.128 R44, [R12.64] ;  /* 0x000000060c2c7980 */ /* 0x0042a2000c101d00 */
        /* <DEDUP_REMOVED lines=10> */
[----:B-1----:R-:W-:Y:S01]  /*ab00*/  IMAD.U32 R12, R50, 0x10000, RZ ;  /* 0x00010000320c7824 */ /* 0x002fe200078e00ff */
        /* <DEDUP_REMOVED lines=10> */
[----:B------:R-:W-:Y:S01]  /*abb0*/  FMUL.FTZ R0, R0, R31 ;  /* 0x0000001f00007220 */ /* 0x000fe20000410000 */
[----:B--2---:R-:W-:Y:S01]  /*abc0*/  LOP3.LUT R31, R47, 0xffff0000, RZ, 0xc0, !PT ;  /* 0xffff00002f1f7812 */ /* 0x004fe200078ec0ff */
[----:B------:R-:W-:Y:S02]  /*abd0*/  @!P1 FADD.FTZ R11, -R11, -RZ ;  /* 0x800000ff0b0b9221 */ /* 0x000fe40000010100 */
[----:B------:R-:W-:Y:S02]  /*abe0*/  FMUL.FTZ R7, R8, R7 ;  /* 0x0000000708077220 */ /* 0x000fe40000410000 */
[----:B------:R-:W-:Y:S01]  /*abf0*/  FMUL.FTZ R8, R10, R9 ;  /* 0x000000090a087220 */ /* 0x000fe20000410000 */
[C---:B------:R-:W-:Y:S01]  /*ac00*/  LOP3.LUT R10, R44.reuse, 0xffff0000, RZ, 0xc0, !PT ;  /* 0xffff00002c0a7812 */ /* 0x040fe200078ec0ff */
[----:B------:R-:W-:Y:S02]  /*ac10*/  IMAD.U32 R9, R44, 0x10000, RZ ;  /* 0x000100002c097824 */ /* 0x000fe400078e00ff */
        /* <DEDUP_REMOVED lines=25> */
.L_x_4161:
[----:B------:R-:W-:Y:S05]  /*adb0*/  BSYNC B0 ;  /* 0x0000000000007941 */ /* 0x000fea0003800000 */
.L_x_4160:
[----:B-----5:R4:W-:Y:S01]  /*adc0*/  ST.E.128 [R58.64+0x80], R8 ;  /* 0x000080083a007985 */ /* 0x0209e2000c101d06 */
[----:B------:R-:W-:Y:S01]  /*add0*/  ISETP.GE.AND P0, PT, R19, R23, PT ;  /* 0x000000171300720c */ /* 0x000fe20003f06270 */
[----:B------:R-:W-:Y:S02]  /*ade0*/  BSSY B0, `(.L_x_4162) ;  /* 0x0000057000007945 */ /* 0x000fe40003800000 */
[----:B---3--:R4:W5:Y:S10]  /*adf0*/  LD.E.128 R12, [R42.64+0x100] ;  /* 0x000100062a0c7980 */ /* 0x008974000c101d00 */
[----:B------:R-:W-:-:S05]  /*ae00*/  @P0 BRA `(.L_x_4163) ;  /* 0x0000054000000947 */ /* 0x000fca0003800000 */
[----:B------:R-:W-:Y:S01]  /*ae10*/  LEA.HI R0, R23, R23, RZ, 0x1 ;  /* 0x0000001717007211 */ /* 0x000fe200078f08ff */
[----:B-----5:R-:W-:Y:S01]  /*ae20*/  IMAD.U32 R32, R15, 0x10000, RZ ;  /* 0x000100000f207824 */ /* 0x020fe200078e00ff */
[----:B------:R-:W-:Y:S01]  /*ae30*/  IADD3 R6, P0, R110, R105, RZ ;  /* 0x000000696e067210 */ /* 0x000fe20007f1e0ff */
[----:B------:R-:W-:Y:S01]  /*ae40*/  IMAD.U32 R33, R12, 0x10000, RZ ;  /* 0x000100000c217824 */ /* 0x000fe200078e00ff */
[----:B------:R-:W-:Y:S01]  /*ae50*/  SHF.R.S32.HI R0, RZ, 0x1, R0 ;  /* 0x00000001ff007819 */ /* 0x000fe20000011400 */
[----:B------:R-:W-:Y:S01]  /*ae60*/  IMAD.U32 R30, R14, 0x10000, RZ ;  /* 0x000100000e1e7824 */ /* 0x000fe200078e00ff */
[----:B----4-:R-:W-:Y:S01]  /*ae70*/  MOV R8, RZ ;  /* 0x000000ff00087202 */ /* 0x010fe20000000f00 */
[----:B------:R-:W-:Y:S01]  /*ae80*/  IMAD.X R7, R111, 0x1, R104, P0 ;  /* 0x000000016f077824 */ /* 0x000fe200000e0668 */
[----:B------:R-:W-:Y:S01]  /*ae90*/  ISETP.GE.AND P1, PT, R19, R0, PT ;  /* 0x000000001300720c */ /* 0x000fe20003f26270 */
[--C-:B------:R-:W-:Y:S01]  /*aea0*/  IMAD.MOV.U32 R4, RZ, RZ, R0.reuse ;  /* 0x000000ffff047224 */ /* 0x100fe200078e0000 */
[----:B------:R-:W-:Y:S02]  /*aeb0*/  MOV R10, RZ ;  /* 0x000000ff000a7202 */ /* 0x000fe40000000f00 */
[----:B------:R-:W-:Y:S02]  /*aec0*/  LOP3.LUT R41, R15, 0xffff0000, RZ, 0xc0, !PT ;  /* 0xffff00000f297812 */ /* 0x000fe400078ec0ff */
[----:B------:R-:W-:Y:S02]  /*aed0*/  LOP3.LUT R35, R12, 0xffff0000, RZ, 0xc0, !PT ;  /* 0xffff00000c237812 */ /* 0x000fe400078ec0ff */
[----:B------:R-:W-:Y:S02]  /*aee0*/  LOP3.LUT R39, R14, 0xffff0000, RZ, 0xc0, !PT ;  /* 0xffff00000e277812 */ /* 0x000fe400078ec0ff */
[C---:B------:R-:W-:Y:S02]  /*aef0*/  SHF.L.U32 R16, R13.reuse, 0x10, RZ ;  /* 0x000000100d107819 */ /* 0x040fe400000006ff */
[----:B------:R-:W-:Y:S01]  /*af00*/  LOP3.LUT R37, R13, 0xffff0000, RZ, 0xc0, !PT ;  /* 0xffff00000d257812 */ /* 0x000fe200078ec0ff */
[--C-:B------:R-:W-:Y:S02]  /*af10*/  @P1 IMAD.MOV R4, RZ, RZ, -R0.reuse ;  /* 0x000000ffff041224 */ /* 0x100fe400078e0a00 */
[--C-:B------:R-:W-:Y:S02]  /*af20*/  @P1 IMAD.MOV R8, RZ, RZ, -R0.reuse ;  /* 0x000000ffff081224 */ /* 0x100fe400078e0a00 */
[----:B------:R-:W-:Y:S01]  /*af30*/  @P1 IMAD.MOV R10, RZ, RZ, -R0 ;  /* 0x000000ffff0a1224 */ /* 0x000fe200078e0a00 */
[C---:B------:R-:W-:Y:S02]  /*af40*/  LEA R2, P0, R4.reuse, R6, 0x1 ;  /* 0x0000000604027211 */ /* 0x040fe400078008ff */
[----:B------:R-:W-:Y:S02]  /*af50*/  IADD3 R9, P2, R131, R8, RZ ;  /* 0x0000000883097210 */ /* 0x000fe40007f5e0ff */
[----:B------:R-:W-:Y:S02]  /*af60*/  LEA.HI.X.SX32 R3, R4, R7, 0x1, P0 ;  /* 0x0000000704037211 */ /* 0x000fe400000f0eff */
[C---:B------:R-:W-:Y:S02]  /*af70*/  LEA R48, P0, R9.reuse, R112, 0x1 ;  /* 0x0000007009307211 */ /* 0x040fe400078008ff */
[----:B------:R-:W-:Y:S01]  /*af80*/  LEA.HI.X.SX32 R8, R8, R119, 0x1, P2 ;  /* 0x0000007708087211 */ /* 0x000fe200010f0eff */
        /* <DEDUP_REMOVED lines=8> */
[----:B---3--:R-:W-:Y:S01]  /*b010*/  IMAD.U32 R3, R5, 0x10000, RZ ;  /* 0x0001000005037824 */ /* 0x008fe200078e00ff */
[C---:B-1----:R-:W-:Y:S02]  /*b020*/  SHF.L.U32 R8, R7.reuse, 0x10, RZ ;  /* 0x0000001007087819 */ /* 0x042fe400000006ff */
[----:B------:R-:W-:Y:S02]  /*b030*/  LOP3.LUT R10, R7, 0xffff0000, RZ, 0xc0, !PT ;  /* 0xffff0000070a7812 */ /* 0x000fe400078ec0ff */
[C---:B------:R-:W-:Y:S02]  /*b040*/  SHF.L.U32 R0, R4.reuse, 0x10, RZ ;  /* 0x0000001004007819 */ /* 0x040fe400000006ff */
[----:B------:R-:W-:Y:S01]  /*b050*/  LOP3.LUT R2, R4, 0xffff0000, RZ, 0xc0, !PT ;  /* 0xffff000004027812 */ /* 0x000fe200078ec0ff */
[C---:B----4-:R-:W-:Y:S01]  /*b060*/  IMAD.U32 R31, R48.reuse, 0x10000, RZ ;  /* 0x00010000301f7824 */ /* 0x050fe200078e00ff */
[C---:B------:R-:W-:Y:S01]  /*b070*/  LOP3.LUT R9, R51.reuse, 0xffff0000, RZ, 0xc0, !PT ;  /* 0xffff000033097812 */ /* 0x040fe200078ec0ff */
[----:B------:R-:W-:Y:S01]  /*b080*/  IMAD.U32 R7, R51, 0x10000, RZ ;  /* 0x0001000033077824 */ /* 0x000fe200078e00ff */
[----:B------:R-:W-:Y:S01]  /*b090*/  LOP3.LUT R15, R48, 0xffff0000, RZ, 0xc0, !PT ;  /* 0xffff0000300f7812 */ /* 0x000fe200078ec0ff */
[----:B------:R-:W-:Y:S01]  /*b0a0*/  IMAD.U32 R14, R49, 0x10000, RZ ;  /* 0x00010000310e7824 */ /* 0x000fe200078e00ff */
[C---:B------:R-:W-:Y:S01]  /*b0b0*/  LOP3.LUT R11, R50.reuse, 0xffff0000, RZ, 0xc0, !PT ;  /* 0xffff0000320b7812 */ /* 0x040fe200078ec0ff */
        /* <DEDUP_REMOVED lines=41> */
.L_x_4163:
[----:B------:R-:W-:Y:S05]  /*b350*/  BSYNC B0 ;  /* 0x0000000000007941 */ /* 0x000fea0003800000 */
.L_x_4162:
[----:B-----5:R3:W-:Y:S01]  /*b360*/  ST.E.128 [R58.64+0x100], R12 ;  /* 0x0001000c3a007985 */ /* 0x0207e2000c101d06 */
[----:B------:R-:W-:Y:S01]  /*b370*/  ISETP.GE.AND P0, PT, R18, R23, PT ;  /* 0x000000171200720c */ /* 0x000fe20003f06270 */
[----:B------:R-:W-:Y:S02]  /*b380*/  BSSY B0, `(.L_x_4164) ;  /* 0x0000058000007945 */ /* 0x000fe40003800000 */
[----:B----4-:R3:W5:Y:S10]  /*b390*/  LD.E.128 R8, [R42.64+0x180] ;  /* 0x000180062a087980 */ /* 0x010774000c101d00 */
[----:B------:R-:W-:-:S05]  /*b3a0*/  @P0 BRA `(.L_x_4165) ;  /* 0x0000055000000947 */ /* 0x000fca0003800000 */
[----:B---3--:R-:W-:Y:S01]  /*b3b0*/  LEA.HI R13, R23, R23, RZ, 0x1 ;  /* 0x00000017170d7211 */ /* 0x008fe200078f08ff */
[----:B------:R-:W-:Y:S01]  /*b3c0*/  IMAD.MOV.U32 R5, RZ, RZ, RZ ;  /* 0x000000ffff057224 */ /* 0x000fe200078e00ff */
[----:B------:R-:W-:Y:S01]  /*b3d0*/  IADD3 R6, P0, R110, R107, RZ ;  /* 0x0000006b6e067210 */ /* 0x000fe20007f1e0ff */
[----:B------:R-:W-:Y:S01]  /*b3e0*/  IMAD.MOV.U32 R31, RZ, RZ, RZ ;  /* 0x000000ffff1f7224 */ /* 0x000fe200078e00ff */
[----:B------:R-:W-:Y:S01]  /*b3f0*/  SHF.R.S32.HI R13, RZ, 0x1, R13 ;  /* 0x00000001ff0d7819 */ /* 0x000fe2000001140d */
[----:B-----5:R-:W-:Y:S01]  /*b400*/  IMAD.U32 R16, R9, 0x10000, RZ ;  /* 0x0001000009107824 */ /* 0x020fe200078e00ff */
        /* <DEDUP_REMOVED lines=10> */
[C---:B------:R-:W-:Y:S02]  /*b4b0*/  @P1 IADD3 R0, -R13.reuse, RZ, RZ ;  /* 0x000000ff0d001210 */ /* 0x040fe40007ffe1ff */
[----:B------:R-:W-:Y:S02]  /*b4c0*/  @P1 IADD3 R31, -R13, RZ, RZ ;  /* 0x000000ff0d1f1210 */ /* 0x000fe40007ffe1ff */
        /* <DEDUP_REMOVED lines=20> */
[----:B------:R-:W-:Y:S01]  /*b610*/  IMAD.U32 R5, R6, 0x10000, RZ ;  /* 0x0001000006057824 */ /* 0x000fe200078e00ff */
[----:B----4-:R-:W-:Y:S01]  /*b620*/  SHF.L.U32 R23, R44, 0x10, RZ ;  /* 0x000000102c177819 */ /* 0x010fe200000006ff */
[----:B------:R-:W-:Y:S01]  /*b630*/  IMAD.U32 R14, R45, 0x10000, RZ ;  /* 0x000100002d0e7824 */ /* 0x000fe200078e00ff */
[C---:B------:R-:W-:Y:S01]  /*b640*/  SHF.L.U32 R7, R47.reuse, 0x10, RZ ;  /* 0x000000102f077819 */ /* 0x040fe200000006ff */
[----:B--2---:R-:W-:Y:S01]  /*b650*/  IMAD.U32 R12, R46, 0x10000, RZ ;  /* 0x000100002e0c7824 */ /* 0x004fe200078e00ff */
        /* <DEDUP_REMOVED lines=11> */
[----:B------:R-:W-:Y:S02]  /*b710*/  FMUL.FTZ R0, R0, R23 ;  /* 0x0000001700007220 */ /* 0x000fe40000410000 */
        /* <DEDUP_REMOVED lines=30> */
.L_x_4165:
[----:B------:R-:W-:Y:S05]  /*b900*/  BSYNC B0 ;  /* 0x0000000000007941 */ /* 0x000fea0003800000 */
.L_x_4164:
[----:B-----5:R4:W-:Y:S02]  /*b910*/  ST.E.128 [R58.64+0x180], R8 ;  /* 0x000180083a007985 */ /* 0x0209e4000c101d06 */
.L_x_4157:
[----:B------:R-:W-:Y:S05]  /*b920*/  BSYNC B1 ;  /* 0x0000000000017941 */ /* 0x000fea0003800000 */
.L_x_4156:
[----:B------:R-:W5:Y:S02]  /*b930*/  LD.E R3, [R28.64+0xd0] ;  /* 0x0000d0061c037980 */ /* 0x000f64000c101900 */
[----:B-----5:R-:W-:Y:S05]  /*b940*/  IMAD.U32 R3, R3, -0x20, RZ ;  /* 0xffffffe003037824 */ /* 0x020fea00078e00ff */
[C---:B------:R-:W-:Y:S02]  /*b950*/  LEA R114, P1, R3.reuse, R114, 0x1 ;  /* 0x0000007203727211 */ /* 0x040fe400078208ff */
[C---:B------:R-:W-:Y:S02]  /*b960*/  LEA R112, P0, R3.reuse, R112, 0x1 ;  /* 0x0000007003707211 */ /* 0x040fe400078008ff */
[C---:B------:R-:W-:Y:S02]  /*b970*/  LEA.HI.X.SX32 R115, R3.reuse, R115, 0x1, P1 ;  /* 0x0000007303737211 */ /* 0x040fe400008f0eff */
[----:B------:R-:W-:Y:S01]  /*b980*/  LEA.HI.X.SX32 R113, R3, R113, 0x1, P0 ;  /* 0x0000007103717211 */ /* 0x000fe200000f0eff */
[----:B------:R-:W-:-:S05]  /*b990*/  BRA `(.L_x_4125) ;  /* 0x0000034000007947 */ /* 0x000fca0003800000 */
.L_x_4115:
[----:B----4-:R-:W2:Y:S01]  /*b9a0*/  @P3 LD.E.128 R36, [R110.64] ;  /* 0x000000066e243980 */ /* 0x010ea2000c101d00 */
[C---:B------:R-:W-:Y:S04]  /*b9b0*/  @P2 LEA R42, P0, R82.reuse, R110, 0x1 ;  /* 0x0000006e522a2211 */ /* 0x040fe800078008ff */
[----:B------:R-:W-:Y:S02]  /*b9c0*/  @P2 LEA.HI.X R43, R82, R111, R81, 0x1, P0 ;  /* 0x0000006f522b2211 */ /* 0x000fe400000f0c51 */
[C---:B------:R-:W-:Y:S04]  /*b9d0*/  @P2 LEA R40, P0, R64.reuse, R158, 0x1 ;  /* 0x0000009e40282211 */ /* 0x040fe800078008ff */
[----:B------:R-:W-:Y:S02]  /*b9e0*/  @P2 LEA.HI.X R41, R64, R159, R65, 0x1, P0 ;  /* 0x0000009f40292211 */ /* 0x000fe400000f0c41 */
[C---:B------:R-:W-:Y:S04]  /*b9f0*/  ISETP.GE.AND P0, PT, R73.reuse, R167, PT ;  /* 0x000000a74900720c */ /* 0x040fe80003f06270 */
[----:B------:R-:W-:Y:S11]  /*ba00*/  ISETP.GE.AND P0, PT, R73, R163, !P0 ;  /* 0x000000a34900720c */ /* 0x000ff60004706270 */
[----:B------:R-:W-:Y:S02]  /*ba10*/  @!UPT UIADD3 URZ, URZ, URZ, URZ ;  /* 0x0000003f3f3ff290 */ /* 0x000fe4000fffe03f */
[C---:B------:R-:W-:Y:S04]  /*ba20*/  @P0 LEA R30, P1, R84.reuse, R110, 0x1 ;  /* 0x0000006e541e0211 */ /* 0x040fe800078208ff */
[----:B------:R-:W-:Y:S02]  /*ba30*/  @P0 LEA.HI.X R31, R84, R111, R83, 0x1, P1 ;  /* 0x0000006f541f0211 */ /* 0x000fe400008f0c53 */
[C---:B------:R-:W-:Y:S04]  /*ba40*/  @P0 LEA R2, P1, R78.reuse, R158, 0x1 ;  /* 0x0000009e4e020211 */ /* 0x040fe800078208ff */
[----:B------:R-:W-:Y:S02]  /*ba50*/  @P0 LEA.HI.X R3, R78, R159, R79, 0x1, P1 ;  /* 0x0000009f4e030211 */ /* 0x000fe400008f0c4f */
[C---:B------:R-:W-:Y:S04]  /*ba60*/  ISETP.GE.AND P1, PT, R72.reuse, R167, PT ;  /* 0x000000a74800720c */ /* 0x040fe80003f26270 */
[----:B------:R-:W-:Y:S11]  /*ba70*/  ISETP.GE.AND P1, PT, R72, R163, !P1 ;  /* 0x000000a34800720c */ /* 0x000ff60004f26270 */
[----:B------:R-:W-:Y:S02]  /*ba80*/  @!UPT UIADD3 URZ, URZ, URZ, URZ ;  /* 0x0000003f3f3ff290 */ /* 0x000fe4000fffe03f */
[----:B------:R-:W-:Y:S01]  /*ba90*/  @P1 IMAD R0, R161, 0x60, RZ ;  /* 0x00000060a1001824 */ /* 0x000fe200078e02ff */
[----:B--2---:R-:W-:Y:S04]  /*baa0*/  @P3 ST.E.128 [R158.64], R36 ;  /* 0x000000249e003985 */ /* 0x004fe8000c101d06 */
[----:B------:R-:W2:Y:S04]  /*bab0*/  @P3 LD.E.128 R8, [R110.64+0x80] ;  /* 0x000080066e083980 */ /* 0x000ea8000c101d00 */
[----:B--2---:R1:W-:Y:S04]  /*bac0*/  @P3 ST.E.128 [R158.64+0x80], R8 ;  /* 0x000080089e003985 */ /* 0x0043e8000c101d06 */
[----:B------:R-:W2:Y:S04]  /*bad0*/  @P3 LD.E.128 R4, [R110.64+0x100] ;  /* 0x000100066e043980 */ /* 0x000ea8000c101d00 */
[----:B--2---:R2:W-:Y:S04]  /*bae0*/  @P3 ST.E.128 [R158.64+0x100], R4 ;  /* 0x000100049e003985 */ /* 0x0045e8000c101d06 */
[----:B------:R-:W3:Y:S04]  /*baf0*/  @P3 LD.E.128 R32, [R110.64+0x180] ;  /* 0x000180066e203980 */ /* 0x000ee8000c101d00 */
[----:B---3--:R3:W-:Y:S04]  /*bb00*/  @P3 ST.E.128 [R158.64+0x180], R32 ;  /* 0x000180209e003985 */ /* 0x0087e8000c101d06 */
[----:B------:R-:W4:Y:S04]  /*bb10*/  @P2 LD.E.128 R12, [R42.64] ;  /* 0x000000062a0c2980 */ /* 0x000f28000c101d00 */
[----:B----4-:R-:W-:Y:S04]  /*bb20*/  @P2 ST.E.128 [R40.64], R12 ;  /* 0x0000000c28002985 */ /* 0x010fe8000c101d06 */
[----:B-1----:R-:W4:Y:S04]  /*bb30*/  @P2 LD.E.128 R8, [R42.64+0x80] ;  /* 0x000080062a082980 */ /* 0x002f28000c101d00 */
[----:B----4-:R-:W-:Y:S04]  /*bb40*/  @P2 ST.E.128 [R40.64+0x80], R8 ;  /* 0x0000800828002985 */ /* 0x010fe8000c101d06 */
[----:B--2---:R-:W2:Y:S04]  /*bb50*/  @P2 LD.E.128 R4, [R42.64+0x100] ;  /* 0x000100062a042980 */ /* 0x004ea8000c101d00 */
[----:B--2---:R-:W-:Y:S04]  /*bb60*/  @P2 ST.E.128 [R40.64+0x100], R4 ;  /* 0x0001000428002985 */ /* 0x004fe8000c101d06 */
[----:B------:R-:W2:Y:S04]  /*bb70*/  @P2 LD.E.128 R36, [R42.64+0x180] ;  /* 0x000180062a242980 */ /* 0x000ea8000c101d00 */
[----:B--2---:R1:W-:Y:S04]  /*bb80*/  @P2 ST.E.128 [R40.64+0x180], R36 ;  /* 0x0001802428002985 */ /* 0x0043e8000c101d06 */
[----:B---3--:R-:W2:Y:S01]  /*bb90*/  @P0 LD.E.128 R32, [R30.64] ;  /* 0x000000061e200980 */ /* 0x008ea2000c101d00 */
[----:B-1----:R-:W-:Y:S04]  /*bba0*/  @P1 IMAD.WIDE.U32 R36, R160, 0x60, R110 ;  /* 0x00000060a0241825 */ /* 0x002fe800078e006e */
[----:B------:R-:W-:Y:S02]  /*bbb0*/  @P1 IMAD.IADD R37, R37, 0x1, R0 ;  /* 0x0000000125251824 */ /* 0x000fe400078e0200 */
[----:B------:R-:W-:Y:S01]  /*bbc0*/  @P1 IMAD R0, R169, 0x60, RZ ;  /* 0x00000060a9001824 */ /* 0x000fe200078e02ff */
[----:B--2---:R1:W-:Y:S04]  /*bbd0*/  @P0 ST.E.128 [R2.64], R32 ;  /* 0x0000002002000985 */ /* 0x0043e8000c101d06 */
[----:B------:R-:W2:Y:S04]  /*bbe0*/  @P0 LD.E.128 R12, [R30.64+0x80] ;  /* 0x000080061e0c0980 */ /* 0x000ea8000c101d00 */
[----:B--2---:R2:W-:Y:S04]  /*bbf0*/  @P0 ST.E.128 [R2.64+0x80], R12 ;  /* 0x0000800c02000985 */ /* 0x0045e8000c101d06 */
[----:B------:R-:W3:Y:S04]  /*bc00*/  @P0 LD.E.128 R8, [R30.64+0x100] ;  /* 0x000100061e080980 */ /* 0x000ee8000c101d00 */
[----:B---3--:R3:W-:Y:S04]  /*bc10*/  @P0 ST.E.128 [R2.64+0x100], R8 ;  /* 0x0001000802000985 */ /* 0x0087e8000c101d06 */
[----:B------:R4:W5:Y:S02]  /*bc20*/  @P0 LD.E.128 R4, [R30.64+0x180] ;  /* 0x000180061e040980 */ /* 0x000964000c101d00 */
[----:B----4-:R-:W-:Y:S04]  /*bc30*/  @P1 IMAD.WIDE.U32 R30, R168, 0x60, R158 ;  /* 0x00000060a81e1825 */ /* 0x010fe800078e009e */
[----:B------:R-:W-:Y:S01]  /*bc40*/  @P1 IMAD.IADD R31, R31, 0x1, R0 ;  /* 0x000000011f1f1824 */ /* 0x000fe200078e0200 */
[----:B-----5:R4:W-:Y:S04]  /*bc50*/  @P0 ST.E.128 [R2.64+0x180], R4 ;  /* 0x0001800402000985 */ /* 0x0209e8000c101d06 */
[----:B-1----:R-:W5:Y:S04]  /*bc60*/  @P1 LD.E.128 R32, [R36.64] ;  /* 0x0000000624201980 */ /* 0x002f68000c101d00 */
[----:B-----5:R1:W-:Y:S04]  /*bc70*/  @P1 ST.E.128 [R30.64], R32 ;  /* 0x000000201e001985 */ /* 0x0203e8000c101d06 */
[----:B--2---:R-:W2:Y:S04]  /*bc80*/  @P1 LD.E.128 R12, [R36.64+0x80] ;  /* 0x00008006240c1980 */ /* 0x004ea8000c101d00 */
[----:B--2---:R1:W-:Y:S04]  /*bc90*/  @P1 ST.E.128 [R30.64+0x80], R12 ;  /* 0x0000800c1e001985 */ /* 0x0043e8000c101d06 */
[----:B---3--:R-:W2:Y:S04]  /*bca0*/  @P1 LD.E.128 R8, [R36.64+0x100] ;  /* 0x0001000624081980 */ /* 0x008ea8000c101d00 */
[----:B--2---:R1:W-:Y:S04]  /*bcb0*/  @P1 ST.E.128 [R30.64+0x100], R8 ;  /* 0x000100081e001985 */ /* 0x0043e8000c101d06 */
[----:B----4-:R-:W2:Y:S04]  /*bcc0*/  @P1 LD.E.128 R4, [R36.64+0x180] ;  /* 0x0001800624041980 */ /* 0x010ea8000c101d00 */
[----:B--2---:R1:W-:Y:S02]  /*bcd0*/  @P1 ST.E.128 [R30.64+0x180], R4 ;  /* 0x000180041e001985 */ /* 0x0043e4000c101d06 */
.L_x_4125:
[----:B------:R-:W-:Y:S05]  /*bce0*/  BSYNC B2 ;  /* 0x0000000000027941 */ /* 0x000fea0003800000 */
.L_x_4114:
[----:B------:R-:W-:Y:S01]  /*bcf0*/  ISETP.NE.U32.AND P1, PT, R244, RZ, PT ;  /* 0x000000fff400720c */ /* 0x000fe20003f25070 */
[----:B------:R-:W5:Y:S01]  /*bd00*/  LD.E R3, [R28.64+0x128] ;  /* 0x000128061c037980 */ /* 0x000f62000c101900 */
[----:B------:R-:W-:Y:S02]  /*bd10*/  BSSY B0, `(.L_x_4166) ;  /* 0x0000060000007945 */ /* 0x000fe40003800000 */
[----:B------:R-:W-:Y:S01]  /*bd20*/  ISETP.NE.AND.EX P1, PT, R245, RZ, PT, P1 ;  /* 0x000000fff500720c */ /* 0x000fe20003f25310 */
[----:B-----5:R-:W-:Y:S05]  /*bd30*/  IMAD.U32 R3, R3, -0x40, RZ ;  /* 0xffffffc003037824 */ /* 0x020fea00078e00ff */
[C---:B-12-4-:R-:W-:Y:S04]  /*bd40*/  LEA R110, P0, R3.reuse, R110, 0x1 ;  /* 0x0000006e036e7211 */ /* 0x056fe800078008ff */
[----:B------:R-:W-:Y:S03]  /*bd50*/  LEA.HI.X.SX32 R111, R3, R111, 0x1, P0 ;  /* 0x0000006f036f7211 */ /* 0x000fe600000f0eff */
[----:B------:R-:W-:-:S05]  /*bd60*/  @!P1 BRA `(.L_x_4167) ;  /* 0x0000050000009947 */ /* 0x000fca0003800000 */
[----:B------:R-:W-:Y:S04]  /*bd70*/  IADD3 R3, R17, -0x1, RZ ;  /* 0xffffffff11037810 */ /* 0x000fe80007ffe0ff */
[----:B------:R-:W-:Y:S11]  /*bd80*/  ISETP.GT.AND P0, PT, R3, R80, PT ;  /* 0x000000500300720c */ /* 0x000ff60003f04270 */
[----:B------:R-:W-:Y:S02]  /*bd90*/  @!UPT UIADD3 URZ, URZ, URZ, URZ ;  /* 0x0000003f3f3ff290 */ /* 0x000fe4000fffe03f */
[----:B------:R-:W-:-:S05]  /*bda0*/  @!P0 BRA `(.L_x_4168) ;  /* 0x0000056000008947 */ /* 0x000fca0003800000 */
[----:B---3--:R-:W-:Y:S01]  /*bdb0*/  IMAD.MOV.U32 R10, RZ, RZ, RZ ;  /* 0x000000ffff0a7224 */ /* 0x008fe200078e00ff */
[----:B------:R-:W2:Y:S01]  /*bdc0*/  LD.E R2, [R28.64+0x170] ;  /* 0x000170061c027980 */ /* 0x000ea2000c101900 */
[----:B------:R-:W-:Y:S03]  /*bdd0*/  IABS R8, R21 ;  /* 0x0000001500087213 */ /* 0x000fe60000000000 */
[----:B------:R-:W3:Y:S06]  /*bde0*/  LD.E.64 R14, [R28.64+0x20] ;  /* 0x000020061c0e7980 */ /* 0x000eec000c101b00 */
[----:B------:R-:W4:Y:S01]  /*bdf0*/  LD.E.64 R12, [R28.64+0x40] ;  /* 0x000040061c0c7980 */ /* 0x000f22000c101b00 */
        /* <DEDUP_REMOVED lines=19> */
[----:B------:R-:W-:Y:S01]  /*bf30*/  @!P3 IADD3 R6, R6, 0x1, RZ ;  /* 0x000000010606b810 */ /* 0x000fe20007ffe0ff */
[--C-:B------:R-:W-:Y:S01]  /*bf40*/  @!P3 IMAD.IADD R8, R8, 0x1, -R3.reuse ;  /* 0x000000010808b824 */ /* 0x100fe200078e0a03 */
[----:B------:R-:W-:Y:S01]  /*bf50*/  @!P0 IADD3 R4, R4, 0x1, RZ ;  /* 0x0000000104048810 */ /* 0x000fe20007ffe0ff */
[----:B------:R-:W-:Y:S01]  /*bf60*/  @!P0 IMAD.IADD R5, R5, 0x1, -R3 ;  /* 0x0000000105058824 */ /* 0x000fe200078e0a03 */
[----:B------:R-:W-:Y:S02]  /*bf70*/  ISETP.NE.AND P0, PT, R2, RZ, PT ;  /* 0x000000ff0200720c */ /* 0x000fe40003f05270 */
[-C--:B------:R-:W-:Y:S02]  /*bf80*/  ISETP.GE.U32.AND P5, PT, R8, R3.reuse, PT ;  /* 0x000000030800720c */ /* 0x080fe40003fa6070 */
[----:B------:R-:W-:Y:S01]  /*bf90*/  ISETP.GE.U32.AND P4, PT, R5, R3, PT ;  /* 0x000000030500720c */ /* 0x000fe20003f86070 */
[----:B------:R-:W5:Y:S01]  /*bfa0*/  LD.E.64 R8, [R28.64+0x28] ;  /* 0x000028061c087980 */ /* 0x000f62000c101b00 */
[-C--:B------:R-:W-:Y:S02]  /*bfb0*/  LOP3.LUT R5, R21, R2.reuse, RZ, 0x3c, !PT ;  /* 0x0000000215057212 */ /* 0x080fe400078e3cff */
[-C--:B------:R-:W-:Y:S02]  /*bfc0*/  LOP3.LUT R3, R0, R2.reuse, RZ, 0x3c, !PT ;  /* 0x0000000200037212 */ /* 0x080fe400078e3cff */
[----:B------:R-:W-:Y:S02]  /*bfd0*/  ISETP.GE.AND P2, PT, R5, RZ, PT ;  /* 0x000000ff0500720c */ /* 0x000fe40003f46270 */
[----:B------:R-:W-:Y:S02]  /*bfe0*/  ISETP.GE.AND P1, PT, R3, RZ, PT ;  /* 0x000000ff0300720c */ /* 0x000fe40003f26270 */
[----:B------:R-:W-:Y:S02]  /*bff0*/  LOP3.LUT R3, RZ, R2, RZ, 0x33, !PT ;  /* 0x00000002ff037212 */ /* 0x000fe400078e33ff */
[----:B------:R-:W-:Y:S02]  /*c000*/  @P5 IADD3 R6, R6, 0x1, RZ ;  /* 0x0000000106065810 */ /* 0x000fe40007ffe0ff */
[----:B------:R-:W-:Y:S02]  /*c010*/  @P4 IADD3 R4, R4, 0x1, RZ ;  /* 0x0000000104044810 */ /* 0x000fe40007ffe0ff */
[----:B------:R-:W-:Y:S03]  /*c020*/  IADD3 R0, -R21, R0, RZ ;  /* 0x0000000015007210 */ /* 0x000fe60007ffe1ff */
        /* <DEDUP_REMOVED lines=11> */
[----:B------:R-:W2:Y:S02]  /*c0e0*/  LD.E R6, [R22.64] ;  /* 0x0000000616067980 */ /* 0x000ea4000c101900 */
[----:B----4-:R-:W-:Y:S02]  /*c0f0*/  IMAD R4, R13, R0, RZ ;  /* 0x000000000d047224 */ /* 0x010fe400078e02ff */
[----:B--2---:R-:W-:Y:S01]  /*c100*/  IMAD.IADD R5, R5, 0x1, -R6 ;  /* 0x0000000105057824 */ /* 0x004fe200078e0a06 */
[----:B------:R-:W-:Y:S03]  /*c110*/  SHF.R.S32.HI R6, RZ, 0x1f, R0 ;  /* 0x0000001fff067819 */ /* 0x000fe60000011400 */
[----:B---3--:R-:W-:Y:S01]  /*c120*/  IMAD R3, R15, R5, RZ ;  /* 0x000000050f037224 */ /* 0x008fe200078e02ff */
[----:B------:R-:W-:Y:S01]  /*c130*/  SHF.R.S32.HI R7, RZ, 0x1f, R5 ;  /* 0x0000001fff077819 */ /* 0x000fe20000011405 */
[C---:B------:R-:W-:Y:S02]  /*c140*/  IMAD R4, R12.reuse, R6, R4 ;  /* 0x000000060c047224 */ /* 0x040fe400078e0204 */
[----:B------:R-:W-:Y:S04]  /*c150*/  IMAD.WIDE.U32 R12, R12, R0, RZ ;  /* 0x000000000c0c7225 */ /* 0x000fe800078e00ff */
[C---:B------:R-:W-:Y:S01]  /*c160*/  IMAD R3, R14.reuse, R7, R3 ;  /* 0x000000070e037224 */ /* 0x040fe200078e0203 */
[----:B------:R-:W-:Y:S01]  /*c170*/  IADD3 R13, R13, R4, RZ ;  /* 0x000000040d0d7210 */ /* 0x000fe20007ffe0ff */
[-C--:B------:R-:W-:Y:S04]  /*c180*/  IMAD.WIDE.U32 R14, R14, R5.reuse, RZ ;  /* 0x000000050e0e7225 */ /* 0x080fe800078e00ff */
[----:B------:R-:W-:Y:S02]  /*c190*/  IMAD.IADD R15, R15, 0x1, R3 ;  /* 0x000000010f0f7824 */ /* 0x000fe400078e0203 */
[----:B------:R-:W-:Y:S02]  /*c1a0*/  IMAD R3, R11, R0, RZ ;  /* 0x000000000b037224 */ /* 0x000fe400078e02ff */
[----:B------:R-:W-:Y:S04]  /*c1b0*/  IMAD.WIDE.U32 R14, R0, R10, R14 ;  /* 0x0000000a000e7225 */ /* 0x000fe800078e000e */
[----:B-----5:R-:W-:Y:S01]  /*c1c0*/  IMAD R0, R9, R5, RZ ;  /* 0x0000000509007224 */ /* 0x020fe200078e02ff */
[----:B------:R-:W-:Y:S01]  /*c1d0*/  LEA R158, P0, R14, R158, 0x1 ;  /* 0x0000009e0e9e7211 */ /* 0x000fe200078008ff */
[----:B------:R-:W-:Y:S02]  /*c1e0*/  IMAD R3, R10, R6, R3 ;  /* 0x000000060a037224 */ /* 0x000fe400078e0203 */
[----:B------:R-:W-:Y:S04]  /*c1f0*/  IMAD.WIDE.U32 R12, R5, R8, R12 ;  /* 0x00000008050c7225 */ /* 0x000fe800078e000c */
[----:B------:R-:W-:Y:S01]  /*c200*/  IMAD R0, R8, R7, R0 ;  /* 0x0000000708007224 */ /* 0x000fe200078e0200 */
[----:B------:R-:W-:Y:S01]  /*c210*/  LEA R117, P1, R12, R117, 0x1 ;  /* 0x000000750c757211 */ /* 0x000fe200078208ff */
[----:B------:R-:W-:Y:S02]  /*c220*/  IMAD.IADD R3, R15, 0x1, R3 ;  /* 0x000000010f037824 */ /* 0x000fe400078e0203 */
[----:B------:R-:W-:Y:S03]  /*c230*/  IMAD.IADD R5, R13, 0x1, R0 ;  /* 0x000000010d057824 */ /* 0x000fe600078e0200 */
[----:B------:R-:W-:Y:S02]  /*c240*/  LEA.HI.X R159, R14, R159, R3, 0x1, P0 ;  /* 0x0000009f0e9f7211 */ /* 0x000fe400000f0c03 */
[----:B------:R-:W-:Y:S01]  /*c250*/  LEA.HI.X R116, R12, R116, R5, 0x1, P1 ;  /* 0x000000740c747211 */ /* 0x000fe200008f0c05 */
[----:B------:R-:W-:-:S05]  /*c260*/  BRA `(.L_x_4168) ;  /* 0x000000a000007947 */ /* 0x000fca0003800000 */
.L_x_4167:
[----:B------:R-:W2:Y:S01]  /*c270*/  LD.E R0, [R28.64+0x40] ;  /* 0x000040061c007980 */ /* 0x000ea2000c101900 */
[----:B------:R-:W-:Y:S02]  /*c280*/  IMAD.MOV.U32 R4, RZ, RZ, R117 ;  /* 0x000000ffff047224 */ /* 0x000fe400078e0075 */
[----:B------:R-:W-:Y:S01]  /*c290*/  IMAD.MOV.U32 R5, RZ, RZ, R116 ;  /* 0x000000ffff057224 */ /* 0x000fe200078e0074 */
[----:B------:R-:W4:Y:S02]  /*c2a0*/  LD.E R3, [R28.64+0x38] ;  /* 0x000038061c037980 */ /* 0x000f24000c101900 */
[----:B----4-:R-:W-:Y:S02]  /*c2b0*/  IMAD.U32 R3, R3, -0x40, RZ ;  /* 0xffffffc003037824 */ /* 0x010fe400078e00ff */
[----:B--2---:R-:W-:Y:S03]  /*c2c0*/  IMAD.U32 R0, R0, -0x40, RZ ;  /* 0xffffffc000007824 */ /* 0x004fe600078e00ff */
[C---:B---3--:R-:W-:Y:S02]  /*c2d0*/  LEA R158, P0, R3.reuse, R158, 0x1 ;  /* 0x0000009e039e7211 */ /* 0x048fe400078008ff */
[C---:B------:R-:W-:Y:S02]  /*c2e0*/  LEA R117, P1, R0.reuse, R4, 0x1 ;  /* 0x0000000400757211 */ /* 0x040fe400078208ff */
[----:B------:R-:W-:Y:S02]  /*c2f0*/  LEA.HI.X.SX32 R159, R3, R159, 0x1, P0 ;  /* 0x0000009f039f7211 */ /* 0x000fe400000f0eff */
[----:B------:R-:W-:Y:S04]  /*c300*/  LEA.HI.X.SX32 R116, R0, R5, 0x1, P1 ;  /* 0x0000000500747211 */ /* 0x000fe800008f0eff */
.L_x_4168:
[----:B------:R-:W-:Y:S05]  /*c310*/  BSYNC B0 ;  /* 0x0000000000007941 */ /* 0x000fea0003800000 */
.L_x_4166:
[----:B------:R-:W-:Y:S04]  /*c320*/  IADD3 R17, R17, -0x1, RZ ;  /* 0xffffffff11117810 */ /* 0x000fe80007ffe0ff */
[----:B------:R-:W-:Y:S11]  /*c330*/  ISETP.GT.AND P0, PT, R17, R80, PT ;  /* 0x000000501100720c */ /* 0x000ff60003f04270 */
[----:B------:R-:W-:Y:S02]  /*c340*/  @!UPT UIADD3 URZ, URZ, URZ, URZ ;  /* 0x0000003f3f3ff290 */ /* 0x000fe4000fffe03f */
[----:B------:R-:W-:-:S05]  /*c350*/  @P0 BRA `(.L_x_4169) ;  /* 0xffff663000000947 */ /* 0x000fca000383ffff */
.L_x_4113:
[----:B-1----:R-:W-:Y:S01]  /*c360*/  WARPSYNC 0xffffffff ;  /* 0xffffffff00007948 */ /* 0x002fe20003800000 */
[----:B------:R-:W-:Y:S06]  /*c370*/  BAR.SYNC.DEFER_BLOCKING 0x0 ;  /* 0x0000000000007b1d */ /* 0x000fec0000010000 */
[----:B------:R-:W2:Y:S01]  /*c380*/  LD.E R3, [R28.64+0xd0] ;  /* 0x0000d0061c037980 */ /* 0x000ea2000c101900 */
[----:B------:R-:W-:Y:S01]  /*c390*/  BSSY B2, `(.L_x_4170) ;  /* 0x00008bd000027945 */ /* 0x000fe20003800000 */
[----:B------:R-:W-:Y:S01]  /*c3a0*/  IMAD.SHL.U32 R241, R140, 0x2, RZ ;  /* 0x000000028cf17824 */ /* 0x000fe200078e00ff */
[C---:B------:R-:W-:Y:S01]  /*c3b0*/  SHF.L.U64.HI R7, R150.reuse, 0x4, R151 ;  /* 0x0000000496077819 */ /* 0x040fe20000010297 */
[----:B---3--:R-:W-:Y:S01]  /*c3c0*/  IMAD.SHL.U32 R9, R150, 0x10, RZ ;  /* 0x0000001096097824 */ /* 0x008fe200078e00ff */
        /* <DEDUP_REMOVED lines=11> */
[----:B------:R-:W2:Y:S01]  /*c480*/  @P1 LD.E R5, [R10.64] ;  /* 0x000000060a051980 */ /* 0x000ea2000c101900 */
[----:B------:R-:W-:Y:S02]  /*c490*/  LEA.HI R27, R3, R3, RZ, 0x1 ;  /* 0x00000003031b7211 */ /* 0x000fe400078f08ff */
[----:B------:R-:W-:Y:S02]  /*c4a0*/  IADD3 R9, P1, R9, R144, RZ ;  /* 0x0000009009097210 */ /* 0x000fe40007f3e0ff */
[----:B------:R-:W-:Y:S02]  /*c4b0*/  SHF.R.S32.HI R27, RZ, 0x1, R27 ;  /* 0x00000001ff1b7819 */ /* 0x000fe4000001141b */
[----:B---3--:R-:W-:Y:S01]  /*c4c0*/  ISETP.NE.AND P4, PT, R0, RZ, PT ;  /* 0x000000ff0000720c */ /* 0x008fe20003f85270 */
[----:B------:R-:W-:Y:S01]  /*c4d0*/  IMAD.MOV.U32 R146, RZ, RZ, R144 ;  /* 0x000000ffff927224 */ /* 0x000fe200078e0090 */
[CC--:B------:R-:W-:Y:S01]  /*c4e0*/  LEA R46, P2, R144.reuse, R152.reuse, 0x1 ;  /* 0x00000098902e7211 */ /* 0x0c0fe200078408ff */
[--C-:B------:R-:W-:Y:S01]  /*c4f0*/  IMAD.X R7, R7, 0x1, R147.reuse, P1 ;  /* 0x0000000107077824 */ /* 0x100fe200008e0693 */
[----:B------:R-:W-:Y:S01]  /*c500*/  LEA R44, P1, R9, R152, 0x1 ;  /* 0x00000098092c7211 */ /* 0x000fe200078208ff */
[----:B------:R-:W-:Y:S01]  /*c510*/  IMAD R2, R151, 0x30, RZ ;  /* 0x0000003097027824 */ /* 0x000fe200078e02ff */
[-C--:B------:R-:W-:Y:S01]  /*c520*/  LEA.HI.X R47, R144, R153.reuse, R147, 0x1, P2 ;  /* 0x00000099902f7211 */ /* 0x080fe200010f0c93 */
[----:B------:R-:W-:Y:S01]  /*c530*/  IMAD.IADD R35, R240, 0x1, -R71 ;  /* 0x00000001f0237824 */ /* 0x000fe200078e0a47 */
[----:B------:R-:W-:Y:S01]  /*c540*/  LEA.HI.X R45, R9, R153, R7, 0x1, P1 ;  /* 0x00000099092d7211 */ /* 0x000fe200008f0c07 */
[----:B------:R-:W-:-:S02]  /*c550*/  IMAD.MOV.U32 R33, RZ, RZ, R27 ;  /* 0x000000ffff217224 */ /* 0x000fc400078e001b */
[----:B--2---:R-:W-:Y:S01]  /*c560*/  IMAD.IADD R66, R66, 0x1, R5 ;  /* 0x0000000142427824 */ /* 0x004fe200078e0205 */
[----:B------:R-:W-:-:S03]  /*c570*/  LEA R5, P0, R150, R144, 0x5 ;  /* 0x0000009096057211 */ /* 0x000fc600078028ff */
[----:B------:R-:W-:Y:S01]  /*c580*/  IMAD R66, R27, R66, RZ ;  /* 0x000000421b427224 */ /* 0x000fe200078e02ff */
[C---:B------:R-:W-:Y:S01]  /*c590*/  LEA.HI.X R4, R150.reuse, R147, R151, 0x5, P0 ;  /* 0x0000009396047211 */ /* 0x040fe200000f2c97 */
[----:B------:R-:W-:Y:S01]  /*c5a0*/  IMAD.WIDE.U32 R146, R150, 0x30, R146 ;  /* 0x0000003096927825 */ /* 0x000fe200078e0092 */
[C---:B------:R-:W-:Y:S02]  /*c5b0*/  LEA R42, P0, R5.reuse, R152, 0x1 ;  /* 0x00000098052a7211 */ /* 0x040fe400078008ff */
[----:B------:R-:W-:Y:S02]  /*c5c0*/  SHF.R.S32.HI R31, RZ, 0x1f, R66 ;  /* 0x0000001fff1f7819 */ /* 0x000fe40000011442 */
[----:B------:R-:W-:Y:S01]  /*c5d0*/  LEA.HI.X R43, R5, R153, R4, 0x1, P0 ;  /* 0x00000099052b7211 */ /* 0x000fe200000f0c04 */
[----:B------:R-:W-:Y:S01]  /*c5e0*/  IMAD.IADD R5, R147, 0x1, R2 ;  /* 0x0000000193057824 */ /* 0x000fe200078e0202 */
[-C--:B------:R-:W-:Y:S02]  /*c5f0*/  IADD3 R0, P3, R67, R66.reuse, RZ ;  /* 0x0000004243007210 */ /* 0x080fe40007f7e0ff */
[----:B------:R-:W-:-:S02]  /*c600*/  IADD3 R30, P2, R24, R66, RZ ;  /* 0x00000042181e7210 */ /* 0x000fc40007f5e0ff */
[----:B------:R-:W-:Y:S02]  /*c610*/  ISETP.GE.AND P0, PT, R148, R35, PT ;  /* 0x000000239400720c */ /* 0x000fe40003f06270 */
[C---:B------:R-:W-:Y:S02]  /*c620*/  LEA R40, P1, R146.reuse, R152, 0x1 ;  /* 0x0000009892287211 */ /* 0x040fe400078208ff */
[----:B------:R-:W-:Y:S01]  /*c630*/  LEA.HI.X.SX32 R67, R67, R31, 0x1, P3 ;  /* 0x0000001f43437211 */ /* 0x000fe200018f0eff */
[----:B------:R-:W-:Y:S01]  /*c640*/  IMAD.X R31, R25, 0x1, R31, P2 ;  /* 0x00000001191f7824 */ /* 0x000fe200010e061f */
[----:B------:R-:W-:Y:S02]  /*c650*/  ISETP.GT.AND P0, PT, R53, -0x8, !P0 ;  /* 0xfffffff83500780c */ /* 0x000fe40004704270 */
[----:B------:R-:W-:Y:S01]  /*c660*/  LEA.HI.X R41, R146, R153, R5, 0x1, P1 ;  /* 0x0000009992297211 */ /* 0x000fe200008f0c05 */
[----:B------:R-:W-:Y:S09]  /*c670*/  @!P4 BRA `(.L_x_4172) ;  /* 0x00002f100000c947 */ /* 0x000ff20003800000 */
[C---:B-1----:R-:W-:Y:S01]  /*c680*/  IMAD.SHL.U32 R11, R0.reuse, 0x2, RZ ;  /* 0x00000002000b7824 */ /* 0x042fe200078e00ff */
[----:B------:R-:W-:Y:S01]  /*c690*/  SHF.L.U64.HI R67, R0, 0x1, R67 ;  /* 0x0000000100437819 */ /* 0x000fe20000010243 */
[----:B------:R-:W-:Y:S03]  /*c6a0*/  BSSY B1, `(.L_x_4173) ;  /* 0x00000bd000017945 */ /* 0x000fe60003800000 */
[----:B-----5:R-:W-:-:S02]  /*c6b0*/  IADD3 R8, P2, R38, R11, RZ ;  /* 0x0000000b26087210 */ /* 0x020fc40007f5e0ff */
[----:B------:R-:W-:-:S03]  /*c6c0*/  IADD3 R10, P1, R36, R11, RZ ;  /* 0x0000000b240a7210 */ /* 0x000fc60007f3e0ff */
[--C-:B------:R-:W-:Y:S02]  /*c6d0*/  IMAD.X R9, R39, 0x1, R67.reuse, P2 ;  /* 0x0000000127097824 */ /* 0x100fe400010e0643 */
[----:B------:R-:W-:Y:S01]  /*c6e0*/  IMAD.X R11, R37, 0x1, R67, P1 ;  /* 0x00000001250b7824 */ /* 0x000fe200008e0643 */
[----:B------:R-:W-:Y:S05]  /*c6f0*/  @!P0 BRA `(.L_x_4174) ;  /* 0x00000b7000008947 */ /* 0x000fea0003800000 */
[----:B------:R1:W5:Y:S01]  /*c700*/  LD.E.128 R12, [R46.64] ;  /* 0x000000062e0c7980 */ /* 0x000362000c101d00 */
[----:B------:R-:W-:Y:S01]  /*c710*/  ISETP.GE.AND P0, PT, R24, R3, PT ;  /* 0x000000031800720c */ /* 0x000fe20003f06270 */
[----:B------:R-:W-:-:S12]  /*c720*/  BSSY B0, `(.L_x_4175) ;  /* 0x000002a000007945 */ /* 0x000fd80003800000 */
[----:B------:R-:W-:Y:S05]  /*c730*/  @P0 BRA `(.L_x_4176) ;  /* 0x0000028000000947 */ /* 0x000fea0003800000 */
[----:B------:R-:W2:Y:S04]  /*c740*/  LD.E.64 R4, [R10.64] ;  /* 0x000000060a047980 */ /* 0x000ea8000c101b00 */
[----:B------:R-:W3:Y:S01]  /*c750*/  LD.E.64 R6, [R8.64] ;  /* 0x0000000608067980 */ /* 0x000ee2000c101b00 */
[----:B-----5:R-:W-:Y:S01]  /*c760*/  LOP3.LUT R0, R13, 0xffff0000, RZ, 0xc0, !PT ;  /* 0xffff00000d007812 */ /* 0x020fe200078ec0ff */
[----:B------:R-:W-:Y:S01]  /*c770*/  IMAD.U32 R23, R15, 0x10000, RZ ;  /* 0x000100000f177824 */ /* 0x000fe200078e00ff */
[----:B------:R-:W-:Y:S02]  /*c780*/  SHF.L.U32 R2, R13, 0x10, RZ ;  /* 0x000000100d027819 */ /* 0x000fe400000006ff */
[C---:B------:R-:W-:Y:S02]  /*c790*/  SHF.L.U32 R13, R12.reuse, 0x10, RZ ;  /* 0x000000100c0d7819 */ /* 0x040fe400000006ff */
[----:B------:R-:W-:-:S02]  /*c7a0*/  LOP3.LUT R20, R12, 0xffff0000, RZ, 0xc0, !PT ;  /* 0xffff00000c147812 */ /* 0x000fc400078ec0ff */
[----:B------:R-:W-:Y:S02]  /*c7b0*/  LOP3.LUT R21, R15, 0xffff0000, RZ, 0xc0, !PT ;  /* 0xffff00000f157812 */ /* 0x000fe400078ec0ff */
[C---:B------:R-:W-:Y:S02]  /*c7c0*/  SHF.L.U32 R18, R14.reuse, 0x10, RZ ;  /* 0x000000100e127819 */ /* 0x040fe400000006ff */
[----:B------:R-:W-:Y:S02]  /*c7d0*/  LOP3.LUT R22, R14, 0xffff0000, RZ, 0xc0, !PT ;  /* 0xffff00000e167812 */ /* 0x000fe400078ec0ff */
[C---:B--2---:R-:W-:Y:S01]  /*c7e0*/  LOP3.LUT R17, R4.reuse, 0xffff0000, RZ, 0xc0, !PT ;  /* 0xffff000004117812 */ /* 0x044fe200078ec0ff */
[----:B------:R-:W-:Y:S01]  /*c7f0*/  IMAD.U32 R4, R4, 0x10000, RZ ;  /* 0x0001000004047824 */ /* 0x000fe200078e00ff */
        /* <DEDUP_REMOVED lines=11> */
[----:B------:R-:W-:Y:S02]  /*c8b0*/  IMAD.U32 R7, R7, 0x10000, RZ ;  /* 0x0001000007077824 */ /* 0x000fe400078e00ff */
[----:B------:R-:W-:Y:S01]  /*c8c0*/  FMUL.FTZ R2, R20, R4 ;  /* 0x0000000414027220 */ /* 0x000fe20000410000 */
[----:B------:R-:W-:Y:S01]  /*c8d0*/  F2FP.BF16.PACK_AB R0, R0, R15 ;  /* 0x0000000f0000723e */ /* 0x000fe200000010ff */
[----:B------:R-:W-:Y:S02]  /*c8e0*/  FMUL.FTZ R20, R20, R6 ;  /* 0x0000000614147220 */ /* 0x000fe40000410000 */
[----:B------:R-:W-:-:S02]  /*c8f0*/  FFMA.FTZ R21, R23, R12, R21 ;  /* 0x0000000c17157223 */ /* 0x000fc40000010015 */
[C---:B------:R-:W-:Y:S02]  /*c900*/  FMUL.FTZ R12, R22.reuse, R5 ;  /* 0x00000005160c7220 */ /* 0x040fe40000410000 */
[-C--:B------:R-:W-:Y:S02]  /*c910*/  FMUL.FTZ R22, R22, R7.reuse ;  /* 0x0000000716167220 */ /* 0x080fe40000410000 */
[C---:B------:R-:W-:Y:S02]  /*c920*/  FFMA.FTZ R2, R13.reuse, R6, -R2 ;  /* 0x000000060d027223 */ /* 0x040fe40000010802 */
[----:B------:R-:W-:Y:S02]  /*c930*/  FFMA.FTZ R13, R13, R4, R20 ;  /* 0x000000040d0d7223 */ /* 0x000fe40000010014 */
[----:B------:R-:W-:Y:S02]  /*c940*/  FFMA.FTZ R14, R23, R16, -R14 ;  /* 0x00000010170e7223 */ /* 0x000fe4000001080e */
[C---:B------:R-:W-:Y:S01]  /*c950*/  FFMA.FTZ R12, R18.reuse, R7, -R12 ;  /* 0x00000007120c7223 */ /* 0x040fe2000001080c */
[----:B------:R-:W-:Y:S01]  /*c960*/  F2FP.BF16.PACK_AB R7, R13, R2 ;  /* 0x000000020d07723e */ /* 0x000fe200000010ff */
[----:B------:R-:W-:Y:S01]  /*c970*/  FFMA.FTZ R5, R18, R5, R22 ;  /* 0x0000000512057223 */ /* 0x000fe20000010016 */
[----:B------:R-:W-:-:S02]  /*c980*/  F2FP.BF16.PACK_AB R15, R21, R14 ;  /* 0x0000000e150f723e */ /* 0x000fc400000010ff */
[----:B------:R-:W-:Y:S02]  /*c990*/  MOV R13, R0 ;  /* 0x00000000000d7202 */ /* 0x000fe40000000f00 */
[----:B------:R-:W-:Y:S02]  /*c9a0*/  F2FP.BF16.PACK_AB R14, R5, R12 ;  /* 0x0000000c050e723e */ /* 0x000fe400000010ff */
[----:B------:R-:W-:Y:S02]  /*c9b0*/  MOV R12, R7 ;  /* 0x00000007000c7202 */ /* 0x000fe40000000f00 */
.L_x_4176:
[----:B------:R-:W-:Y:S05]  /*c9c0*/  BSYNC B0 ;  /* 0x0000000000007941 */ /* 0x000fea0003800000 */
.L_x_4175:
[----:B-----5:R2:W-:Y:S04]  /*c9d0*/  STS.128 [R241], R12 ;  /* 0x0000000cf1007388 */ /* 0x0205e80000000c00 */
[----:B------:R2:W5:Y:S01]  /*c9e0*/  LD.E.128 R16, [R46.64+0x80] ;  /* 0x000080062e107980 */ /* 0x000562000c101d00 */
[----:B------:R-:W-:Y:S01]  /*c9f0*/  IADD3 R0, R24, 0x40, RZ ;  /* 0x0000004018007810 */ /* 0x000fe20007ffe0ff */
[----:B------:R-:W-:Y:S03]  /*ca00*/  BSSY B0, `(.L_x_4177) ;  /* 0x0000029000007945 */ /* 0x000fe60003800000 */
[----:B------:R-:W-:-:S13]  /*ca10*/  ISETP.GE.AND P0, PT, R0, R3, PT ;  /* 0x000000030000720c */ /* 0x000fda0003f06270 */
[----:B------:R-:W-:Y:S05]  /*ca20*/  @P0 BRA `(.L_x_4178) ;  /* 0x0000026000000947 */ /* 0x000fea0003800000 */
[----:B------:R-:W3:Y:S04]  /*ca30*/  LD.E.64 R4, [R10.64+0x40] ;  /* 0x000040060a047980 */ /* 0x000ee8000c101b00 */
[----:B------:R-:W4:Y:S01]  /*ca40*/  LD.E.64 R6, [R8.64+0x40] ;  /* 0x0000400608067980 */ /* 0x000f22000c101b00 */
[C---:B-----5:R-:W-:Y:S01]  /*ca50*/  SHF.L.U32 R2, R17.reuse, 0x10, RZ ;  /* 0x0000001011027819 */ /* 0x060fe200000006ff */
[----:B------:R-:W-:Y:S01]  /*ca60*/  IMAD.U32 R20, R18, 0x10000, RZ ;  /* 0x0001000012147824 */ /* 0x000fe200078e00ff */
[----:B------:R-:W-:Y:S02]  /*ca70*/  LOP3.LUT R0, R17, 0xffff0000, RZ, 0xc0, !PT ;  /* 0xffff000011007812 */ /* 0x000fe400078ec0ff */
[----:B------:R-:W-:Y:S02]  /*ca80*/  SHF.L.U32 R21, R19, 0x10, RZ ;  /* 0x0000001013157819 */ /* 0x000fe400000006ff */
[----:B--2---:R-:W-:-:S02]  /*ca90*/  SHF.L.U32 R12, R16, 0x10, RZ ;  /* 0x00000010100c7819 */ /* 0x004fc400000006ff */
[----:B------:R-:W-:Y:S02]  /*caa0*/  LOP3.LUT R22, R16, 0xffff0000, RZ, 0xc0, !PT ;  /* 0xffff000010167812 */ /* 0x000fe400078ec0ff */
[----:B------:R-:W-:Y:S02]  /*cab0*/  LOP3.LUT R19, R19, 0xffff0000, RZ, 0xc0, !PT ;  /* 0xffff000013137812 */ /* 0x000fe400078ec0ff */
[----:B------:R-:W-:Y:S02]  /*cac0*/  LOP3.LUT R23, R18, 0xffff0000, RZ, 0xc0, !PT ;  /* 0xffff000012177812 */ /* 0x000fe400078ec0ff */
[----:B---3--:R-:W-:Y:S02]  /*cad0*/  LOP3.LUT R15, R4, 0xffff0000, RZ, 0xc0, !PT ;  /* 0xffff0000040f7812 */ /* 0x008fe400078ec0ff */
[----:B------:R-:W-:Y:S02]  /*cae0*/  LOP3.LUT R14, R5, 0xffff0000, RZ, 0xc0, !PT ;  /* 0xffff0000050e7812 */ /* 0x000fe400078ec0ff */
[----:B----4-:R-:W-:Y:S01]  /*caf0*/  LOP3.LUT R17, R6, 0xffff0000, RZ, 0xc0, !PT ;  /* 0xffff000006117812 */ /* 0x010fe200078ec0ff */
        /* <DEDUP_REMOVED lines=17> */
[----:B------:R-:W-:Y:S01]  /*cc10*/  FFMA.FTZ R2, R12, R17, -R2 ;  /* 0x000000110c027223 */ /* 0x000fe20000010802 */
[----:B------:R-:W-:Y:S01]  /*cc20*/  F2FP.BF16.PACK_AB R17, R0, R13 ;  /* 0x0000000d0011723e */ /* 0x000fe200000010ff */
[----:B------:R-:W-:Y:S01]  /*cc30*/  FFMA.FTZ R15, R12, R15, R22 ;  /* 0x0000000f0c0f7223 */ /* 0x000fe20000010016 */
[----:B------:R-:W-:Y:S01]  /*cc40*/  F2FP.BF16.PACK_AB R19, R19, R18 ;  /* 0x000000121313723e */ /* 0x000fe200000010ff */
[----:B------:R-:W-:-:S02]  /*cc50*/  FFMA.FTZ R4, R20, R7, -R4 ;  /* 0x0000000714047223 */ /* 0x000fc40000010804 */
[----:B------:R-:W-:Y:S01]  /*cc60*/  FFMA.FTZ R23, R20, R5, R23 ;  /* 0x0000000514177223 */ /* 0x000fe20000010017 */
[----:B------:R-:W-:-:S04]  /*cc70*/  F2FP.BF16.PACK_AB R16, R15, R2 ;  /* 0x000000020f10723e */ /* 0x000fc800000010ff */
[----:B------:R-:W-:Y:S02]  /*cc80*/  F2FP.BF16.PACK_AB R18, R23, R4 ;  /* 0x000000041712723e */ /* 0x000fe400000010ff */
.L_x_4178:
[----:B------:R-:W-:Y:S05]  /*cc90*/  BSYNC B0 ;  /* 0x0000000000007941 */ /* 0x000fea0003800000 */
.L_x_4177:
[----:B-----5:R3:W-:Y:S04]  /*cca0*/  STS.128 [R241+0x2000], R16 ;  /* 0x00200010f1007388 */ /* 0x0207e80000000c00 */
[----:B--2---:R3:W5:Y:S01]  /*ccb0*/  LD.E.128 R12, [R46.64+0x100] ;  /* 0x000100062e0c7980 */ /* 0x004762000c101d00 */
[----:B------:R-:W-:Y:S01]  /*ccc0*/  IADD3 R0, R24, 0x80, RZ ;  /* 0x0000008018007810 */ /* 0x000fe20007ffe0ff */
[----:B------:R-:W-:Y:S03]  /*ccd0*/  BSSY B0, `(.L_x_4179) ;  /* 0x000002b000007945 */ /* 0x000fe60003800000 */
[----:B------:R-:W-:-:S13]  /*cce0*/  ISETP.GE.AND P0, PT, R0, R3, PT ;  /* 0x000000030000720c */ /* 0x000fda0003f06270 */
[----:B------:R-:W-:Y:S05]  /*ccf0*/  @P0 BRA `(.L_x_4180) ;  /* 0x0000028000000947 */ /* 0x000fea0003800000 */
[----:B------:R-:W2:Y:S04]  /*cd00*/  LD.E.64 R4, [R10.64+0x80] ;  /* 0x000080060a047980 */ /* 0x000ea8000c101b00 */
[----:B------:R-:W4:Y:S01]  /*cd10*/  LD.E.64 R6, [R8.64+0x80] ;  /* 0x0000800608067980 */ /* 0x000f22000c101b00 */
[----:B-----5:R-:W-:Y:S01]  /*cd20*/  LOP3.LUT R0, R13, 0xffff0000, RZ, 0xc0, !PT ;  /* 0xffff00000d007812 */ /* 0x020fe200078ec0ff */
[----:B------:R-:W-:Y:S01]  /*cd30*/  IMAD.U32 R23, R15, 0x10000, RZ ;  /* 0x000100000f177824 */ /* 0x000fe200078e00ff */
[----:B------:R-:W-:Y:S02]  /*cd40*/  SHF.L.U32 R2, R13, 0x10, RZ ;  /* 0x000000100d027819 */ /* 0x000fe400000006ff */
[C---:B------:R-:W-:Y:S02]  /*cd50*/  SHF.L.U32 R13, R12.reuse, 0x10, RZ ;  /* 0x000000100c0d7819 */ /* 0x040fe400000006ff */
[----:B------:R-:W-:-:S02]  /*cd60*/  LOP3.LUT R20, R12, 0xffff0000, RZ, 0xc0, !PT ;  /* 0xffff00000c147812 */ /* 0x000fc400078ec0ff */
[----:B------:R-:W-:Y:S02]  /*cd70*/  LOP3.LUT R21, R15, 0xffff0000, RZ, 0xc0, !PT ;  /* 0xffff00000f157812 */ /* 0x000fe400078ec0ff */
[C---:B---3--:R-:W-:Y:S02]  /*cd80*/  SHF.L.U32 R18, R14.reuse, 0x10, RZ ;  /* 0x000000100e127819 */ /* 0x048fe400000006ff */
[----:B------:R-:W-:Y:S02]  /*cd90*/  LOP3.LUT R22, R14, 0xffff0000, RZ, 0xc0, !PT ;  /* 0xffff00000e167812 */ /* 0x000fe400078ec0ff */
[C---:B--2---:R-:W-:Y:S01]  /*cda0*/  LOP3.LUT R17, R4.reuse, 0xffff0000, RZ, 0xc0, !PT ;  /* 0xffff000004117812 */ /* 0x044fe200078ec0ff */
[----:B------:R-:W-:Y:S01]  /*cdb0*/  IMAD.U32 R4, R4, 0x10000, RZ ;  /* 0x0001000004047824 */ /* 0x000fe200078e00ff */
[----:B------:R-:W-:Y:S02]  /*cdc0*/  LOP3.LUT R12, R5, 0xffff0000, RZ, 0xc0, !PT ;  /* 0xffff0000050c7812 */ /* 0x000fe400078ec0ff */
        /* <DEDUP_REMOVED lines=27> */
.L_x_4180:
[----:B------:R-:W-:Y:S05]  /*cf80*/  BSYNC B0 ;  /* 0x0000000000007941 */ /* 0x000fea0003800000 */
.L_x_4179:
[----:B-----5:R2:W-:Y:S04]  /*cf90*/  STS.128 [R241+0x4000], R12 ;  /* 0x0040000cf1007388 */ /* 0x0205e80000000c00 */
[----:B---3--:R2:W5:Y:S01]  /*cfa0*/  LD.E.128 R16, [R46.64+0x180] ;  /* 0x000180062e107980 */ /* 0x008562000c101d00 */
        /* <DEDUP_REMOVED lines=42> */
.L_x_4182:
[----:B------:R-:W-:Y:S05]  /*d250*/  BSYNC B0 ;  /* 0x0000000000007941 */ /* 0x000fea0003800000 */
.L_x_4181:
[----:B-----5:R3:W-:Y:S02]  /*d260*/  STS.128 [R241+0x6000], R16 ;  /* 0x00600010f1007388 */ /* 0x0207e40000000c00 */
.L_x_4174:
[----:B------:R-:W-:Y:S05]  /*d270*/  BSYNC B1 ;  /* 0x0000000000017941 */ /* 0x000fea0003800000 */
.L_x_4173:
[----:B------:R-:W-:Y:S01]  /*d280*/  IADD3 R26, R148, 0x10, RZ ;  /* 0x00000010941a7810 */ /* 0x000fe20007ffe0ff */
[----:B------:R-:W-:Y:S03]  /*d290*/  BSSY B1, `(.L_x_4183) ;  /* 0x00000bb000017945 */ /* 0x000fe60003800000 */
[----:B------:R-:W-:-:S04]  /*d2a0*/  ISETP.GE.AND P0, PT, R26, R35, PT ;  /* 0x000000231a00720c */ /* 0x000fc80003f06270 */
[----:B------:R-:W-:-:S13]  /*d2b0*/  ISETP.LT.OR P0, PT, R53, -0x87, P0 ;  /* 0xffffff793500780c */ /* 0x000fda0000701670 */
[----:B------:R-:W-:Y:S05]  /*d2c0*/  @P0 BRA `(.L_x_4184) ;  /* 0x00000b7000000947 */ /* 0x000fea0003800000 */
[----:B--2---:R2:W5:Y:S01]  /*d2d0*/  LD.E.128 R12, [R44.64] ;  /* 0x000000062c0c7980 */ /* 0x004562000c101d00 */
[----:B------:R-:W-:Y:S01]  /*d2e0*/  ISETP.GE.AND P0, PT, R24, R3, PT ;  /* 0x000000031800720c */ /* 0x000fe20003f06270 */
[----:B------:R-:W-:-:S12]  /*d2f0*/  BSSY B0, `(.L_x_4185) ;  /* 0x000002a000007945 */ /* 0x000fd80003800000 */
[----:B------:R-:W-:Y:S05]  /*d300*/  @P0 BRA `(.L_x_4186) ;  /* 0x0000028000000947 */ /* 0x000fea0003800000 */
[----:B------:R-:W4:Y:S04]  /*d310*/  LD.E.64 R4, [R10.64] ;  /* 0x000000060a047980 */ /* 0x000f28000c101b00 */
[----:B--2---:R-:W2:Y:S01]  /*d320*/  LD.E.64 R6, [R8.64] ;  /* 0x0000000608067980 */ /* 0x004ea2000c101b00 */
        /* <DEDUP_REMOVED lines=8> */
[C---:B----4-:R-:W-:Y:S01]  /*d3b0*/  LOP3.LUT R17, R4.reuse, 0xffff0000, RZ, 0xc0, !PT ;  /* 0xffff000004117812 */ /* 0x050fe200078ec0ff */
[----:B------:R-:W-:Y:S01]  /*d3c0*/  IMAD.U32 R4, R4, 0x10000, RZ ;  /* 0x0001000004047824 */ /* 0x000fe200078e00ff */
        /* <DEDUP_REMOVED lines=28> */
.L_x_4186:
[----:B------:R-:W-:Y:S05]  /*d590*/  BSYNC B0 ;  /* 0x0000000000007941 */ /* 0x000fea0003800000 */
.L_x_4185:
[----:B-----5:R4:W-:Y:S04]  /*d5a0*/  STS.128 [R241+0x800], R12 ;  /* 0x0008000cf1007388 */ /* 0x0209e80000000c00 */
[----:B---3--:R4:W5:Y:S01]  /*d5b0*/  LD.E.128 R16, [R44.64+0x80] ;  /* 0x000080062c107980 */ /* 0x008962000c101d00 */
[----:B------:R-:W-:Y:S01]  /*d5c0*/  IADD3 R0, R24, 0x40, RZ ;  /* 0x0000004018007810 */ /* 0x000fe20007ffe0ff */
[----:B------:R-:W-:Y:S03]  /*d5d0*/  BSSY B0, `(.L_x_4187) ;  /* 0x0000029000007945 */ /* 0x000fe60003800000 */
[----:B------:R-:W-:-:S13]  /*d5e0*/  ISETP.GE.AND P0, PT, R0, R3, PT ;  /* 0x000000030000720c */ /* 0x000fda0003f06270 */
[----:B------:R-:W-:Y:S05]  /*d5f0*/  @P0 BRA `(.L_x_4188) ;  /* 0x0000026000000947 */ /* 0x000fea0003800000 */
[----:B------:R-:W3:Y:S04]  /*d600*/  LD.E.64 R4, [R10.64+0x40] ;  /* 0x000040060a047980 */ /* 0x000ee8000c101b00 */
[----:B--2---:R-:W2:Y:S01]  /*d610*/  LD.E.64 R6, [R8.64+0x40] ;  /* 0x0000400608067980 */ /* 0x004ea2000c101b00 */
[C---:B-----5:R-:W-:Y:S01]  /*d620*/  SHF.L.U32 R2, R17.reuse, 0x10, RZ ;  /* 0x0000001011027819 */ /* 0x060fe200000006ff */
[----:B------:R-:W-:Y:S01]  /*d630*/  IMAD.U32 R20, R18, 0x10000, RZ ;  /* 0x0001000012147824 */ /* 0x000fe200078e00ff */
[----:B------:R-:W-:Y:S02]  /*d640*/  LOP3.LUT R0, R17, 0xffff0000, RZ, 0xc0, !PT ;  /* 0xffff000011007812 */ /* 0x000fe400078ec0ff */
[----:B------:R-:W-:Y:S02]  /*d650*/  SHF.L.U32 R21, R19, 0x10, RZ ;  /* 0x0000001013157819 */ /* 0x000fe400000006ff */
[----:B----4-:R-:W-:-:S02]  /*d660*/  SHF.L.U32 R12, R16, 0x10, RZ ;  /* 0x00000010100c7819 */ /* 0x010fc400000006ff */
[----:B------:R-:W-:Y:S02]  /*d670*/  LOP3.LUT R22, R16, 0xffff0000, RZ, 0xc0, !PT ;  /* 0xffff000010167812 */ /* 0x000fe400078ec0ff */
[----:B------:R-:W-:Y:S02]  /*d680*/  LOP3.LUT R19, R19, 0xffff0000, RZ, 0xc0, !PT ;  /* 0xffff000013137812 */ /* 0x000fe400078ec0ff */
[----:B------:R-:W-:Y:S02]  /*d690*/  LOP3.LUT R23, R18, 0xffff0000, RZ, 0xc0, !PT ;  /* 0xffff000012177812 */ /* 0x000fe400078ec0ff */
[----:B---3--:R-:W-:Y:S02]  /*d6a0*/  LOP3.LUT R15, R4, 0xffff0000, RZ, 0xc0, !PT ;  /* 0xffff0000040f7812 */ /* 0x008fe400078ec0ff */
[----:B------:R-:W-:Y:S02]  /*d6b0*/  LOP3.LUT R14, R5, 0xffff0000, RZ, 0xc0, !PT ;  /* 0xffff0000050e7812 */ /* 0x000fe400078ec0ff */
[----:B--2---:R-:W-:Y:S01]  /*d6c0*/  LOP3.LUT R17, R6, 0xffff0000, RZ, 0xc0, !PT ;  /* 0xffff000006117812 */ /* 0x004fe200078ec0ff */
        /* <DEDUP_REMOVED lines=25> */
.L_x_4188:
[----:B------:R-:W-:Y:S05]  /*d860*/  BSYNC B0 ;  /* 0x0000000000007941 */ /* 0x000fea0003800000 */
.L_x_4187:
[----:B-----5:R3:W-:Y:S04]  /*d870*/  STS.128 [R241+0x2800], R16 ;  /* 0x00280010f1007388 */ /* 0x0207e80000000c00 */
[----:B----4-:R3:W5:Y:S01]  /*d880*/  LD.E.128 R12, [R44.64+0x100] ;  /* 0x000100062c0c7980 */ /* 0x010762000c101d00 */
[----:B------:R-:W-:Y:S01]  /*d890*/  IADD3 R0, R24, 0x80, RZ ;  /* 0x0000008018007810 */ /* 0x000fe20007ffe0ff */
[----:B------:R-:W-:Y:S03]  /*d8a0*/  BSSY B0, `(.L_x_4189) ;  /* 0x000002b000007945 */ /* 0x000fe60003800000 */
[----:B------:R-:W-:-:S13]  /*d8b0*/  ISETP.GE.AND P0, PT, R0, R3, PT ;  /* 0x000000030000720c */ /* 0x000fda0003f06270 */
[----:B------:R-:W-:Y:S05]  /*d8c0*/  @P0 BRA `(.L_x_4190) ;  /* 0x0000028000000947 */ /* 0x000fea0003800000 */
[----:B------:R-:W4:Y:S04]  /*d8d0*/  LD.E.64 R4, [R10.64+0x80] ;  /* 0x000080060a047980 */ /* 0x000f28000c101b00 */
[----:B--2---:R-:W2:Y:S01]  /*d8e0*/  LD.E.64 R6, [R8.64+0x80] ;  /* 0x0000800608067980 */ /* 0x004ea2000c101b00 */
        /* <DEDUP_REMOVED lines=38> */
.L_x_4190:
[----:B------:R-:W-:Y:S05]  /*db50*/  BSYNC B0 ;  /* 0x0000000000007941 */ /* 0x000fea0003800000 */
.L_x_4189:
[----:B-----5:R4:W-:Y:S04]  /*db60*/  STS.128 [R241+0x4800], R12 ;  /* 0x0048000cf1007388 */ /* 0x0209e80000000c00 */
[----:B-123--:R-:W5:Y:S01]  /*db70*/  LD.E.128 R44, [R44.64+0x180] ;  /* 0x000180062c2c7980 */ /* 0x00ef62000c101d00 */
[----:B------:R-:W-:Y:S01]  /*db80*/  IADD3 R0, R24, 0xc0, RZ ;  /* 0x000000c018007810 */ /* 0x000fe20007ffe0ff */
[----:B------:R-:W-:Y:S03]  /*db90*/  BSSY B0, `(.L_x_4191) ;  /* 0x0000029000007945 */ /* 0x000fe60003800000 */
[----:B------:R-:W-:-:S13]  /*dba0*/  ISETP.GE.AND P0, PT, R0, R3, PT ;  /* 0x000000030000720c */ /* 0x000fda0003f06270 */
[----:B------:R-:W-:Y:S05]  /*dbb0*/  @P0 BRA `(.L_x_4192) ;  /* 0x0000026000000947 */ /* 0x000fea0003800000 */
[----:B------:R-:W2:Y:S04]  /*dbc0*/  LD.E.64 R4, [R10.64+0xc0] ;  /* 0x0000c0060a047980 */ /* 0x000ea8000c101b00 */
[----:B------:R-:W3:Y:S01]  /*dbd0*/  LD.E.64 R6, [R8.64+0xc0] ;  /* 0x0000c00608067980 */ /* 0x000ee2000c101b00 */
[C---:B-----5:R-:W-:Y:S01]  /*dbe0*/  LOP3.LUT R0, R45.reuse, 0xffff0000, RZ, 0xc0, !PT ;  /* 0xffff00002d007812 */ /* 0x060fe200078ec0ff */
[----:B------:R-:W-:Y:S01]  /*dbf0*/  IMAD.U32 R18, R46, 0x10000, RZ ;  /* 0x000100002e127824 */ /* 0x000fe200078e00ff */
[----:B------:R-:W-:Y:S02]  /*dc00*/  SHF.L.U32 R2, R45, 0x10, RZ ;  /* 0x000000102d027819 */ /* 0x000fe400000006ff */
[C---:B----4-:R-:W-:Y:S02]  /*dc10*/  SHF.L.U32 R12, R44.reuse, 0x10, RZ ;  /* 0x000000102c0c7819 */ /* 0x050fe400000006ff */
        /* <DEDUP_REMOVED lines=32> */
.L_x_4192:
[----:B------:R-:W-:Y:S05]  /*de20*/  BSYNC B0 ;  /* 0x0000000000007941 */ /* 0x000fea0003800000 */
.L_x_4191:
[----:B-----5:R1:W-:Y:S02]  /*de30*/  STS.128 [R241+0x6800], R44 ;  /* 0x0068002cf1007388 */ /* 0x0203e40000000c00 */
.L_x_4184:
[----:B------:R-:W-:Y:S05]  /*de40*/  BSYNC B1 ;  /* 0x0000000000017941 */ /* 0x000fea0003800000 */
.L_x_4183:
[----:B------:R-:W-:Y:S01]  /*de50*/  IADD3 R2, R148, 0x20, RZ ;  /* 0x0000002094027810 */ /* 0x000fe20007ffe0ff */
[----:B------:R-:W-:Y:S03]  /*de60*/  BSSY B1, `(.L_x_4193) ;  /* 0x00000b9000017945 */ /* 0x000fe60003800000 */
[----:B------:R-:W-:-:S04]  /*de70*/  ISETP.GE.AND P0, PT, R2, R35, PT ;  /* 0x000000230200720c */ /* 0x000fc80003f06270 */
[----:B------:R-:W-:-:S13]  /*de80*/  ISETP.LT.OR P0, PT, R53, -0x107, P0 ;  /* 0xfffffef93500780c */ /* 0x000fda0000701670 */
[----:B------:R-:W-:Y:S05]  /*de90*/  @P0 BRA `(.L_x_4194) ;  /* 0x00000b5000000947 */ /* 0x000fea0003800000 */
[----:B--2-4-:R2:W5:Y:S01]  /*dea0*/  LD.E.128 R12, [R42.64] ;  /* 0x000000062a0c7980 */ /* 0x014562000c101d00 */
[----:B------:R-:W-:Y:S01]  /*deb0*/  ISETP.GE.AND P0, PT, R24, R3, PT ;  /* 0x000000031800720c */ /* 0x000fe20003f06270 */
[----:B------:R-:W-:-:S12]  /*dec0*/  BSSY B0, `(.L_x_4195) ;  /* 0x0000029000007945 */ /* 0x000fd80003800000 */
[----:B------:R-:W-:Y:S05]  /*ded0*/  @P0 BRA `(.L_x_4196) ;  /* 0x0000027000000947 */ /* 0x000fea0003800000 */
[----:B------:R-:W4:Y:S04]  /*dee0*/  LD.E.64 R4, [R10.64] ;  /* 0x000000060a047980 */ /* 0x000f28000c101b00 */
[----:B--2---:R-:W2:Y:S01]  /*def0*/  LD.E.64 R6, [R8.64] ;  /* 0x0000000608067980 */ /* 0x004ea2000c101b00 */
[C---:B---3-5:R-:W-:Y:S01]  /*df00*/  SHF.L.U32 R16, R13.reuse, 0x10, RZ ;  /* 0x000000100d107819 */ /* 0x068fe200000006ff */
        /* <DEDUP_REMOVED lines=36> */
.L_x_4196:
[----:B------:R-:W-:Y:S05]  /*e150*/  BSYNC B0 ;  /* 0x0000000000007941 */ /* 0x000fea0003800000 */
.L_x_4195:
        /* <DEDUP_REMOVED lines=8> */
[C---:B----45:R-:W-:Y:S01]  /*e1e0*/  SHF.L.U32 R12, R17.reuse, 0x10, RZ ;  /* 0x00000010110c7819 */ /* 0x070fe200000006ff */
        /* <DEDUP_REMOVED lines=35> */
.L_x_4198:
[----:B------:R-:W-:Y:S05]  /*e420*/  BSYNC B0 ;  /* 0x0000000000007941 */ /* 0x000fea0003800000 */
.L_x_4197:
        /* <DEDUP_REMOVED lines=45> */
.L_x_4200:
[----:B------:R-:W-:Y:S05]  /*e700*/  BSYNC B0 ;  /* 0x0000000000007941 */ /* 0x000fea0003800000 */
.L_x_4199:
        /* <DEDUP_REMOVED lines=44> */
.L_x_4202:
[----:B------:R-:W-:Y:S05]  /*e9d0*/  BSYNC B0 ;  /* 0x0000000000007941 */ /* 0x000fea0003800000 */
.L_x_4201:
[----:B-----5:R3:W-:Y:S02]  /*e9e0*/  STS.128 [R241+0x7000], R16 ;  /* 0x00700010f1007388 */ /* 0x0207e40000000c00 */
.L_x_4194:
[----:B------:R-:W-:Y:S05]  /*e9f0*/  BSYNC B1 ;  /* 0x0000000000017941 */ /* 0x000fea0003800000 */
.L_x_4193:
[----:B------:R-:W-:-:S04]  /*ea00*/  IADD3 R0, R148, 0x30, RZ ;  /* 0x0000003094007810 */ /* 0x000fc80007ffe0ff */
        /* <DEDUP_REMOVED lines=45> */
.L_x_4205:
[----:B------:R-:W-:Y:S05]  /*ece0*/  BSYNC B0 ;  /* 0x0000000000007941 */ /* 0x000fea0003800000 */
.L_x_4204:
        /* <DEDUP_REMOVED lines=20> */
[----:B------:R-:W-:Y:S01]  /*ee30*/  FMUL.FTZ R16, R12, R17 ;  /* 0x000000110c107220 */ /* 0x000fe20000410000 */
[----:B------:R-:W-:Y:S01]  /*ee40*/  SHF.L.U32 R4, R4, 0x10, RZ ;  /* 0x0000001004047819 */ /* 0x000fe200000006ff */
[----:B------:R-:W-:Y:S01]  /*ee50*/  FMUL.FTZ R18, R20, R15 ;  /* 0x0000000f14127220 */ /* 0x000fe20000410000 */
[----:B------:R-:W-:Y:S01]  /*ee60*/  LOP3.LUT R19, R7, 0xffff0000, RZ, 0xc0, !PT ;  /* 0xffff000007137812 */ /* 0x000fe200078ec0ff */
        /* <DEDUP_REMOVED lines=9> */
[C---:B------:R-:W-:Y:S02]  /*ef00*/  FMUL.FTZ R12, R30.reuse, R5 ;  /* 0x000000051e0c7220 */ /* 0x040fe40000410000 */
[----:B------:R-:W-:Y:S02]  /*ef10*/  FMUL.FTZ R30, R30, R7 ;  /* 0x000000071e1e7220 */ /* 0x000fe40000410000 */
[----:B------:R-:W-:-:S02]  /*ef20*/  FFMA.FTZ R18, R22, R19, -R18 ;  /* 0x0000001316127223 */ /* 0x000fc40000010812 */
[----:B------:R-:W-:Y:S02]  /*ef30*/  FFMA.FTZ R15, R22, R15, R20 ;  /* 0x0000000f160f7223 */ /* 0x000fe40000010014 */
[C---:B------:R-:W-:Y:S02]  /*ef40*/  FFMA.FTZ R17, R14.reuse, R6, -R17 ;  /* 0x000000060e117223 */ /* 0x040fe40000010811 */
[----:B------:R-:W-:Y:S01]  /*ef50*/  FFMA.FTZ R4, R14, R4, R27 ;  /* 0x000000040e047223 */ /* 0x000fe2000001001b */
[----:B------:R-:W-:Y:S01]  /*ef60*/  F2FP.BF16.PACK_AB R19, R15, R18 ;  /* 0x000000120f13723e */ /* 0x000fe200000010ff */
[C---:B------:R-:W-:Y:S02]  /*ef70*/  FFMA.FTZ R12, R23.reuse, R7, -R12 ;  /* 0x00000007170c7223 */ /* 0x040fe4000001080c */
[----:B------:R-:W-:Y:S01]  /*ef80*/  FFMA.FTZ R5, R23, R5, R30 ;  /* 0x0000000517057223 */ /* 0x000fe2000001001e */
[----:B------:R-:W-:Y:S02]  /*ef90*/  F2FP.BF16.PACK_AB R16, R4, R17 ;  /* 0x000000110410723e */ /* 0x000fe400000010ff */
[----:B------:R-:W-:-:S02]  /*efa0*/  MOV R17, R13 ;  /* 0x0000000d00117202 */ /* 0x000fc40000000f00 */
[----:B------:R-:W-:Y:S02]  /*efb0*/  F2FP.BF16.PACK_AB R18, R5, R12 ;  /* 0x0000000c0512723e */ /* 0x000fe400000010ff */
.L_x_4207:
[----:B------:R-:W-:Y:S05]  /*efc0*/  BSYNC B0 ;  /* 0x0000000000007941 */ /* 0x000fea0003800000 */
.L_x_4206:
        /* <DEDUP_REMOVED lines=44> */
.L_x_4209:
[----:B------:R-:W-:Y:S05]  /*f290*/  BSYNC B0 ;  /* 0x0000000000007941 */ /* 0x000fea0003800000 */
.L_x_4208:
[----:B-----5:R4:W-:Y:S04]  /*f2a0*/  STS.128 [R241+0x5800], R12 ;  /* 0x0058000cf1007388 */ /* 0x0209e80000000c00 */
[----:B--23--:R-:W5:Y:S01]  /*f2b0*/  LD.E.128 R40, [R40.64+0x180] ;  /* 0x0001800628287980 */ /* 0x00cf62000c101d00 */
[----:B------:R-:W-:Y:S01]  /*f2c0*/  IADD3 R24, R24, 0xc0, RZ ;  /* 0x000000c018187810 */ /* 0x000fe20007ffe0ff */
[----:B------:R-:W-:Y:S03]  /*f2d0*/  BSSY B0, `(.L_x_4210) ;  /* 0x0000029000007945 */ /* 0x000fe60003800000 */
[----:B------:R-:W-:-:S13]  /*f2e0*/  ISETP.GE.AND P0, PT, R24, R3, PT ;  /* 0x000000031800720c */ /* 0x000fda0003f06270 */
[----:B------:R-:W-:Y:S05]  /*f2f0*/  @P0 BRA `(.L_x_4211) ;  /* 0x0000026000000947 */ /* 0x000fea0003800000 */
[----:B------:R-:W2:Y:S04]  /*f300*/  LD.E.64 R4, [R10.64+0xc0] ;  /* 0x0000c0060a047980 */ /* 0x000ea8000c101b00 */
[----:B------:R-:W3:Y:S01]  /*f310*/  LD.E.64 R6, [R8.64+0xc0] ;  /* 0x0000c00608067980 */ /* 0x000ee2000c101b00 */
[----:B-----5:R-:W-:Y:S01]  /*f320*/  LOP3.LUT R3, R41, 0xffff0000, RZ, 0xc0, !PT ;  /* 0xffff000029037812 */ /* 0x020fe200078ec0ff */
[----:B------:R-:W-:Y:S01]  /*f330*/  IMAD.U32 R18, R42, 0x10000, RZ ;  /* 0x000100002a127824 */ /* 0x000fe200078e00ff */
[----:B----4-:R-:W-:Y:S02]  /*f340*/  LOP3.LUT R15, R43, 0xffff0000, RZ, 0xc0, !PT ;  /* 0xffff00002b0f7812 */ /* 0x010fe400078ec0ff */
        /* <DEDUP_REMOVED lines=24> */
[----:B------:R-:W-:Y:S02]  /*f4d0*/  FMUL.FTZ R42, R42, R7 ;  /* 0x000000072a2a7220 */ /* 0x000fe40000410000 */
        /* <DEDUP_REMOVED lines=8> */
.L_x_4211:
[----:B------:R-:W-:Y:S05]  /*f560*/  BSYNC B0 ;  /* 0x0000000000007941 */ /* 0x000fea0003800000 */
.L_x_4210:
[----:B-----5:R2:W-:Y:S01]  /*f570*/  STS.128 [R241+0x7800], R40 ;  /* 0x00780028f1007388 */ /* 0x0205e20000000c00 */
[----:B------:R-:W-:Y:S05]  /*f580*/  BRA `(.L_x_4203) ;  /* 0x000059d000007947 */ /* 0x000fea0003800000 */
.L_x_4172:
[----:B-1----:R-:W-:Y:S01]  /*f590*/  BSSY B1, `(.L_x_4212) ;  /* 0x0000159000017945 */ /* 0x002fe20003800000 */
[----:B------:R-:W-:Y:S05]  /*f5a0*/  @!P0 BRA `(.L_x_4213) ;  /* 0x0000157000008947 */ /* 0x000fea0003800000 */
        /* <DEDUP_REMOVED lines=12> */
[----:B-----5:R-:W-:Y:S01]  /*f670*/  LEA R8, P1, R11, R36, 0x1 ;  /* 0x000000240b087211 */ /* 0x020fe200078208ff */
[----:B------:R-:W-:Y:S01]  /*f680*/  IMAD.MOV.U32 R13, RZ, RZ, RZ ;  /* 0x000000ffff0d7224 */ /* 0x000fe200078e00ff */
[----:B------:R-:W-:Y:S01]  /*f690*/  @P0 IADD3 R13, -R27, RZ, RZ ;  /* 0x000000ff1b0d0210 */ /* 0x000fe20007ffe1ff */
[----:B------:R-:W2:Y:S01]  /*f6a0*/  LD.E.128 R4, [R4.64] ;  /* 0x0000000604047980 */ /* 0x000ea2000c101d00 */
[----:B------:R-:W-:Y:S02]  /*f6b0*/  LEA.HI.X R9, R11, R37, R9, 0x1, P1 ;  /* 0x000000250b097211 */ /* 0x000fe400008f0c09 */
[----:B------:R-:W-:-:S04]  /*f6c0*/  IADD3 R15, P1, R13, R30, RZ ;  /* 0x0000001e0d0f7210 */ /* 0x000fc80007f3e0ff */
[----:B------:R-:W3:Y:S01]  /*f6d0*/  LD.E.128 R8, [R8.64] ;  /* 0x0000000608087980 */ /* 0x000ee2000c101d00 */
[----:B------:R-:W-:Y:S02]  /*f6e0*/  LEA.HI.X.SX32 R13, R13, R31, 0x1, P1 ;  /* 0x0000001f0d0d7211 */ /* 0x000fe400008f0eff */
[----:B------:R-:W-:-:S04]  /*f6f0*/  LEA R12, P1, R15, R38, 0x1 ;  /* 0x000000260f0c7211 */ /* 0x000fc800078208ff */
[----:B------:R-:W-:-:S06]  /*f700*/  LEA.HI.X R13, R15, R39, R13, 0x1, P1 ;  /* 0x000000270f0d7211 */ /* 0x000fcc00008f0c0d */
[----:B------:R-:W4:Y:S01]  /*f710*/  LD.E.128 R12, [R12.64] ;  /* 0x000000060c0c7980 */ /* 0x000f22000c101d00 */
[C---:B------:R-:W-:Y:S01]  /*f720*/  IMAD.U32 R16, R20.reuse, 0x10000, RZ ;  /* 0x0001000014107824 */ /* 0x040fe200078e00ff */
        /* <DEDUP_REMOVED lines=31> */
[----:B------:R-:W-:Y:S02]  /*f920*/  FMUL.FTZ R9, R6, R9 ;  /* 0x0000000906097220 */ /* 0x000fe40000410000 */
[----:B------:R-:W-:Y:S01]  /*f930*/  FMUL.FTZ R10, R5, R10 ;  /* 0x0000000a050a7220 */ /* 0x000fe20000410000 */
[----:B----4-:R-:W-:Y:S01]  /*f940*/  LOP3.LUT R5, R12, 0xffff0000, RZ, 0xc0, !PT ;  /* 0xffff00000c057812 */ /* 0x010fe200078ec0ff */
[----:B------:R-:W-:Y:S01]  /*f950*/  FMUL.FTZ R7, R4, R7 ;  /* 0x0000000704077220 */ /* 0x000fe20000410000 */
[C---:B------:R-:W-:Y:S01]  /*f960*/  SHF.L.U32 R4, R13.reuse, 0x10, RZ ;  /* 0x000000100d047819 */ /* 0x040fe200000006ff */
        /* <DEDUP_REMOVED lines=23> */
.L_x_4215:
[----:B------:R-:W-:Y:S05]  /*fae0*/  BSYNC B0 ;  /* 0x0000000000007941 */ /* 0x000fea0003800000 */
.L_x_4214:
[----:B-----5:R2:W-:Y:S04]  /*faf0*/  STS.128 [R241], R20 ;  /* 0x00000014f1007388 */ /* 0x0205e80000000c00 */
[----:B------:R2:W5:Y:S01]  /*fb00*/  LD.E.128 R16, [R46.64+0x80] ;  /* 0x000080062e107980 */ /* 0x000562000c101d00 */
[----:B------:R-:W-:Y:S01]  /*fb10*/  IADD3 R0, R24, 0x40, RZ ;  /* 0x0000004018007810 */ /* 0x000fe20007ffe0ff */
[----:B------:R-:W-:Y:S03]  /*fb20*/  BSSY B0, `(.L_x_4216) ;  /* 0x0000052000007945 */ /* 0x000fe60003800000 */
[----:B------:R-:W-:-:S13]  /*fb30*/  ISETP.GE.AND P0, PT, R0, R3, PT ;  /* 0x000000030000720c */ /* 0x000fda0003f06270 */
        /* <DEDUP_REMOVED lines=10> */
[----:B------:R-:W-:Y:S01]  /*fbe0*/  LEA R8, P1, R11, R36, 0x1 ;  /* 0x000000240b087211 */ /* 0x000fe200078208ff */
[----:B------:R-:W3:Y:S01]  /*fbf0*/  LD.E.128 R4, [R4.64+0x80] ;  /* 0x0000800604047980 */ /* 0x000ee2000c101d00 */
[----:B------:R-:W-:Y:S02]  /*fc00*/  @P0 IADD3 R13, -R27, RZ, RZ ;  /* 0x000000ff1b0d0210 */ /* 0x000fe40007ffe1ff */
[----:B------:R-:W-:Y:S02]  /*fc10*/  LEA.HI.X R9, R11, R37, R9, 0x1, P1 ;  /* 0x000000250b097211 */ /* 0x000fe400008f0c09 */
[----:B------:R-:W-:-:S04]  /*fc20*/  IADD3 R15, P1, R13, R30, RZ ;  /* 0x0000001e0d0f7210 */ /* 0x000fc80007f3e0ff */
[----:B------:R-:W4:Y:S01]  /*fc30*/  LD.E.128 R8, [R8.64+0x80] ;  /* 0x0000800608087980 */ /* 0x000f22000c101d00 */
[----:B------:R-:W-:Y:S02]  /*fc40*/  LEA.HI.X.SX32 R13, R13, R31, 0x1, P1 ;  /* 0x0000001f0d0d7211 */ /* 0x000fe400008f0eff */
[----:B------:R-:W-:-:S04]  /*fc50*/  LEA R12, P1, R15, R38, 0x1 ;  /* 0x000000260f0c7211 */ /* 0x000fc800078208ff */
[----:B------:R-:W-:-:S06]  /*fc60*/  LEA.HI.X R13, R15, R39, R13, 0x1, P1 ;  /* 0x000000270f0d7211 */ /* 0x000fcc00008f0c0d */
[----:B--2---:R-:W2:Y:S01]  /*fc70*/  LD.E.128 R12, [R12.64+0x80] ;  /* 0x000080060c0c7980 */ /* 0x004ea2000c101d00 */
        /* <DEDUP_REMOVED lines=30> */
[----:B--2---:R-:W-:Y:S01]  /*fe60*/  SHF.L.U32 R10, R15, 0x10, RZ ;  /* 0x000000100f0a7819 */ /* 0x004fe200000006ff */
        /* <DEDUP_REMOVED lines=29> */
.L_x_4217:
[----:B------:R-:W-:Y:S05]  /*10040*/  BSYNC B0 ;  /* 0x0000000000007941 */ /* 0x000fea0003800000 */
.L_x_4216:
[----:B-----5:R3:W-:Y:S04]  /*10050*/  STS.128 [R241+0x2000], R16 ;  /* 0x00200010f1007388 */ /* 0x0207e80000000c00 */
[----:B--2---:R3:W5:Y:S01]  /*10060*/  LD.E.128 R20, [R46.64+0x100] ;  /* 0x000100062e147980 */ /* 0x004762000c101d00 */
        /* <DEDUP_REMOVED lines=12> */
[----:B------:R-:W-:Y:S01]  /*10130*/  LEA R8, P1, R11, R36, 0x1 ;  /* 0x000000240b087211 */ /* 0x000fe200078208ff */
[----:B------:R-:W-:Y:S01]  /*10140*/  IMAD.MOV.U32 R13, RZ, RZ, RZ ;  /* 0x000000ffff0d7224 */ /* 0x000fe200078e00ff */
[----:B------:R-:W-:Y:S01]  /*10150*/  @P0 IADD3 R13, -R27, RZ, RZ ;  /* 0x000000ff1b0d0210 */ /* 0x000fe20007ffe1ff */
[----:B------:R-:W2:Y:S01]  /*10160*/  LD.E.128 R4, [R4.64+0x100] ;  /* 0x0001000604047980 */ /* 0x000ea2000c101d00 */
[----:B------:R-:W-:Y:S02]  /*10170*/  LEA.HI.X R9, R11, R37, R9, 0x1, P1 ;  /* 0x000000250b097211 */ /* 0x000fe400008f0c09 */
[----:B------:R-:W-:-:S04]  /*10180*/  IADD3 R15, P1, R13, R30, RZ ;  /* 0x0000001e0d0f7210 */ /* 0x000fc80007f3e0ff */
[----:B------:R-:W4:Y:S01]  /*10190*/  LD.E.128 R8, [R8.64+0x100] ;  /* 0x0001000608087980 */ /* 0x000f22000c101d00 */
[----:B------:R-:W-:Y:S02]  /*101a0*/  LEA.HI.X.SX32 R13, R13, R31, 0x1, P1 ;  /* 0x0000001f0d0d7211 */ /* 0x000fe400008f0eff */
[----:B------:R-:W-:-:S04]  /*101b0*/  LEA R12, P1, R15, R38, 0x1 ;  /* 0x000000260f0c7211 */ /* 0x000fc800078208ff */
[----:B------:R-:W-:-:S06]  /*101c0*/  LEA.HI.X R13, R15, R39, R13, 0x1, P1 ;  /* 0x000000270f0d7211 */ /* 0x000fcc00008f0c0d */
[----:B---3--:R-:W3:Y:S01]  /*101d0*/  LD.E.128 R12, [R12.64+0x100] ;  /* 0x000100060c0c7980 */ /* 0x008ee2000c101d00 */
        /* <DEDUP_REMOVED lines=14> */
[----:B----4-:R-:W-:Y:S01]  /*102c0*/  IMAD.U32 R51, R10, 0x10000, RZ ;  /* 0x000100000a337824 */ /* 0x010fe200078e00ff */
        /* <DEDUP_REMOVED lines=19> */
[----:B---3--:R-:W-:Y:S01]  /*10400*/  LOP3.LUT R5, R12, 0xffff0000, RZ, 0xc0, !PT ;  /* 0xffff00000c057812 */ /* 0x008fe200078ec0ff */
        /* <DEDUP_REMOVED lines=25> */
.L_x_4219:
[----:B------:R-:W-:Y:S05]  /*105a0*/  BSYNC B0 ;  /* 0x0000000000007941 */ /* 0x000fea0003800000 */
.L_x_4218:
[----:B-----5:R2:W-:Y:S04]  /*105b0*/  STS.128 [R241+0x4000], R20 ;  /* 0x00400014f1007388 */ /* 0x0205e80000000c00 */
[----:B---3--:R2:W5:Y:S01]  /*105c0*/  LD.E.128 R16, [R46.64+0x180] ;  /* 0x000180062e107980 */ /* 0x008562000c101d00 */
        /* <DEDUP_REMOVED lines=83> */
.L_x_4221:
[----:B------:R-:W-:Y:S05]  /*10b00*/  BSYNC B0 ;  /* 0x0000000000007941 */ /* 0x000fea0003800000 */
.L_x_4220:
[----:B-----5:R3:W-:Y:S02]  /*10b10*/  STS.128 [R241+0x6000], R16 ;  /* 0x00600010f1007388 */ /* 0x0207e40000000c00 */
.L_x_4213:
[----:B------:R-:W-:Y:S05]  /*10b20*/  BSYNC B1 ;  /* 0x0000000000017941 */ /* 0x000fea0003800000 */
.L_x_4212:
        /* <DEDUP_REMOVED lines=20> */
[----:B------:R-:W4:Y:S01]  /*10c70*/  LD.E.128 R4, [R4.64] ;  /* 0x0000000604047980 */ /* 0x000f22000c101d00 */
[----:B------:R-:W-:Y:S02]  /*10c80*/  LEA.HI.X R9, R11, R37, R9, 0x1, P1 ;  /* 0x000000250b097211 */ /* 0x000fe400008f0c09 */
[----:B------:R-:W-:-:S04]  /*10c90*/  IADD3 R15, P1, R13, R30, RZ ;  /* 0x0000001e0d0f7210 */ /* 0x000fc80007f3e0ff */
[----:B--2---:R-:W2:Y:S01]  /*10ca0*/  LD.E.128 R8, [R8.64] ;  /* 0x0000000608087980 */ /* 0x004ea2000c101d00 */
[----:B------:R-:W-:Y:S02]  /*10cb0*/  LEA.HI.X.SX32 R13, R13, R31, 0x1, P1 ;  /* 0x0000001f0d0d7211 */ /* 0x000fe400008f0eff */
[----:B------:R-:W-:-:S04]  /*10cc0*/  LEA R12, P1, R15, R38, 0x1 ;  /* 0x000000260f0c7211 */ /* 0x000fc800078208ff */
[----:B------:R-:W-:-:S06]  /*10cd0*/  LEA.HI.X R13, R15, R39, R13, 0x1, P1 ;  /* 0x000000270f0d7211 */ /* 0x000fcc00008f0c0d */
[----:B---3--:R-:W3:Y:S01]  /*10ce0*/  LD.E.128 R12, [R12.64] ;  /* 0x000000060c0c7980 */ /* 0x008ee2000c101d00 */
        /* <DEDUP_REMOVED lines=13> */
[C---:B------:R-:W-:Y:S01]  /*10dc0*/  SHF.L.U32 R5, R7.reuse, 0x10, RZ ;  /* 0x0000001007057819 */ /* 0x040fe200000006ff */
[----:B--2---:R-:W-:Y:S01]  /*10dd0*/  IMAD.U32 R49, R10, 0x10000, RZ ;  /* 0x000100000a317824 */ /* 0x004fe200078e00ff */
[----:B-1----:R-:W-:Y:S01]  /*10de0*/  LOP3.LUT R46, R7, 0xffff0000, RZ, 0xc0, !PT ;  /* 0xffff0000072e7812 */ /* 0x002fe200078ec0ff */
        /* <DEDUP_REMOVED lines=44> */
.L_x_4225:
[----:B------:R-:W-:Y:S05]  /*110b0*/  BSYNC B0 ;  /* 0x0000000000007941 */ /* 0x000fea0003800000 */
.L_x_4224:
        /* <DEDUP_REMOVED lines=40> */
[C---:B-12---:R-:W-:Y:S01]  /*11340*/  IMAD.U32 R46, R8.reuse, 0x10000, RZ ;  /* 0x00010000082e7824 */ /* 0x046fe200078e00ff */
        /* <DEDUP_REMOVED lines=44> */
.L_x_4227:
[----:B------:R-:W-:Y:S05]  /*11610*/  BSYNC B0 ;  /* 0x0000000000007941 */ /* 0x000fea0003800000 */
.L_x_4226:
[----:B-----5:R3:W-:Y:S04]  /*11620*/  STS.128 [R241+0x2800], R16 ;  /* 0x00280010f1007388 */ /* 0x0207e80000000c00 */
[----:B----4-:R3:W5:Y:S01]  /*11630*/  LD.E.128 R20, [R44.64+0x100] ;  /* 0x000100062c147980 */ /* 0x010762000c101d00 */
        /* <DEDUP_REMOVED lines=83> */
.L_x_4229:
[----:B------:R-:W-:Y:S05]  /*11b70*/  BSYNC B0 ;  /* 0x0000000000007941 */ /* 0x000fea0003800000 */
.L_x_4228:
        /* <DEDUP_REMOVED lines=85> */
.L_x_4231:
[----:B------:R-:W-:Y:S05]  /*120d0*/  BSYNC B0 ;  /* 0x0000000000007941 */ /* 0x000fea0003800000 */
.L_x_4230:
[----:B-----5:R3:W-:Y:S02]  /*120e0*/  STS.128 [R241+0x6800], R16 ;  /* 0x00680010f1007388 */ /* 0x0207e40000000c00 */
.L_x_4223:
[----:B------:R-:W-:Y:S05]  /*120f0*/  BSYNC B1 ;  /* 0x0000000000017941 */ /* 0x000fea0003800000 */
.L_x_4222:
        /* <DEDUP_REMOVED lines=18> */
[----:B-----5:R-:W-:Y:S01]  /*12220*/  LEA R8, P1, R11, R36, 0x1 ;  /* 0x000000240b087211 */ /* 0x020fe200078208ff */
        /* <DEDUP_REMOVED lines=12> */
[----:B------:R-:W-:Y:S02]  /*122f0*/  LOP3.LUT R19, R22, 0xffff0000, RZ, 0xc0, !PT ;  /* 0xffff000016137812 */ /* 0x000fe400078ec0ff */
[C---:B------:R-:W-:Y:S02]  /*12300*/  LOP3.LUT R18, R23.reuse, 0xffff0000, RZ, 0xc0, !PT ;  /* 0xffff000017127812 */ /* 0x040fe400078ec0ff */
[----:B------:R-:W-:Y:S02]  /*12310*/  SHF.L.U32 R32, R23, 0x10, RZ ;  /* 0x0000001017207819 */ /* 0x000fe400000006ff */
        /* <DEDUP_REMOVED lines=51> */
[----:B------:R-:W-:-:S03]  /*12650*/  FFMA.FTZ R11, R19, R11, R6 ;  /* 0x0000000b130b7223 */ /* 0x000fc60000010006 */
[----:B------:R-:W-:Y:S02]  /*12660*/  F2FP.BF16.PACK_AB R23, R14, R5 ;  /* 0x000000050e17723e */ /* 0x000fe400000010ff */
[----:B------:R-:W-:Y:S02]  /*12670*/  F2FP.BF16.PACK_AB R22, R11, R12 ;  /* 0x0000000c0b16723e */ /* 0x000fe400000010ff */
.L_x_4235:
[----:B------:R-:W-:Y:S05]  /*12680*/  BSYNC B0 ;  /* 0x0000000000007941 */ /* 0x000fea0003800000 */
.L_x_4234:
        /* <DEDUP_REMOVED lines=40> */
[----:B-12---:R-:W-:Y:S01]  /*12910*/  IMAD.U32 R46, R8, 0x10000, RZ ;  /* 0x00010000082e7824 */ /* 0x006fe200078e00ff */
        /* <DEDUP_REMOVED lines=44> */
.L_x_4237:
[----:B------:R-:W-:Y:S05]  /*12be0*/  BSYNC B0 ;  /* 0x0000000000007941 */ /* 0x000fea0003800000 */
.L_x_4236:
        /* <DEDUP_REMOVED lines=85> */
.L_x_4239:
[----:B------:R-:W-:Y:S05]  /*13140*/  BSYNC B0 ;  /* 0x0000000000007941 */ /* 0x000fea0003800000 */
.L_x_4238:
        /* <DEDUP_REMOVED lines=43> */
[----:B-1----:R-:W-:Y:S01]  /*13400*/  LOP3.LUT R47, R9, 0xffff0000, RZ, 0xc0, !PT ;  /* 0xffff0000092f7812 */ /* 0x002fe200078ec0ff */
        /* <DEDUP_REMOVED lines=41> */
.L_x_4241:
[----:B------:R-:W-:Y:S05]  /*136a0*/  BSYNC B0 ;  /* 0x0000000000007941 */ /* 0x000fea0003800000 */
.L_x_4240:
[----:B-----5:R3:W-:Y:S02]  /*136b0*/  STS.128 [R241+0x7000], R16 ;  /* 0x00700010f1007388 */ /* 0x0207e40000000c00 */
.L_x_4233:
[----:B------:R-:W-:Y:S05]  /*136c0*/  BSYNC B1 ;  /* 0x0000000000017941 */ /* 0x000fea0003800000 */
.L_x_4232:
[----:B------:R-:W-:-:S04]  /*136d0*/  IADD3 R0, R148, 0x30, RZ ;  /* 0x0000003094007810 */ /* 0x000fc80007ffe0ff */
[----:B------:R-:W-:-:S04]  /*136e0*/  ISETP.GE.AND P0, PT, R0, R35, PT ;  /* 0x000000230000720c */ /* 0x000fc80003f06270 */
[----:B------:R-:W-:-:S13]  /*136f0*/  ISETP.LT.OR P0, PT, R53, -0x187, P0 ;  /* 0xfffffe793500780c */ /* 0x000fda0000701670 */
[----:B------:R-:W-:Y:S05]  /*13700*/  @P0 BRA `(.L_x_4203) ;  /* 0x0000185000000947 */ /* 0x000fea0003800000 */
[----:B---3--:R3:W5:Y:S01]  /*13710*/  LD.E.128 R16, [R40.64] ;  /* 0x0000000628107980 */ /* 0x008762000c101d00 */
        /* <DEDUP_REMOVED lines=22> */
[C---:B------:R-:W-:Y:S01]  /*13880*/  IMAD.U32 R21, R16.reuse, 0x10000, RZ ;  /* 0x0001000010157824 */ /* 0x040fe200078e00ff */
        /* <DEDUP_REMOVED lines=15> */
[----:B-1----:R-:W-:Y:S01]  /*13980*/  IMAD.U32 R46, R10, 0x10000, RZ ;  /* 0x000100000a2e7824 */ /* 0x002fe200078e00ff */
        /* <DEDUP_REMOVED lines=38> */
[----:B------:R-:W-:Y:S01]  /*13bf0*/  FFMA.FTZ R14, R17, R14, R44 ;  /* 0x0000000e110e7223 */ /* 0x000fe2000001002c */
[----:B------:R-:W-:Y:S01]  /*13c00*/  F2FP.BF16.PACK_AB R17, R13, R4 ;  /* 0x000000040d11723e */ /* 0x000fe200000010ff */
[----:B------:R-:W-:-:S03]  /*13c10*/  FFMA.FTZ R9, R18, R11, R9 ;  /* 0x0000000b12097223 */ /* 0x000fc60000010009 */
[----:B------:R-:W-:Y:S02]  /*13c20*/  F2FP.BF16.PACK_AB R19, R14, R5 ;  /* 0x000000050e13723e */ /* 0x000fe400000010ff */
[----:B------:R-:W-:Y:S02]  /*13c30*/  F2FP.BF16.PACK_AB R18, R9, R12 ;  /* 0x0000000c0912723e */ /* 0x000fe400000010ff */
.L_x_4243:
[----:B------:R-:W-:Y:S05]  /*13c40*/  BSYNC B0 ;  /* 0x0000000000007941 */ /* 0x000fea0003800000 */
.L_x_4242:
[----:B-----5:R1:W-:Y:S04]  /*13c50*/  STS.128 [R241+0x1800], R16 ;  /* 0x00180010f1007388 */ /* 0x0203e80000000c00 */
[----:B--2-4-:R1:W5:Y:S01]  /*13c60*/  LD.E.128 R20, [R40.64+0x80] ;  /* 0x0000800628147980 */ /* 0x014362000c101d00 */
        /* <DEDUP_REMOVED lines=14> */
[----:B------:R-:W2:Y:S01]  /*13d50*/  LD.E.128 R4, [R4.64+0x80] ;  /* 0x0000800604047980 */ /* 0x000ea2000c101d00 */
[----:B------:R-:W-:Y:S02]  /*13d60*/  @P0 IADD3 R13, -R27, RZ, RZ ;  /* 0x000000ff1b0d0210 */ /* 0x000fe40007ffe1ff */
[----:B------:R-:W-:Y:S02]  /*13d70*/  LEA.HI.X R9, R11, R37, R9, 0x1, P1 ;  /* 0x000000250b097211 */ /* 0x000fe400008f0c09 */
[----:B------:R-:W-:-:S04]  /*13d80*/  IADD3 R15, P1, R13, R30, RZ ;  /* 0x0000001e0d0f7210 */ /* 0x000fc80007f3e0ff */
[----:B------:R-:W4:Y:S01]  /*13d90*/  LD.E.128 R8, [R8.64+0x80] ;  /* 0x0000800608087980 */ /* 0x000f22000c101d00 */
[----:B------:R-:W-:Y:S02]  /*13da0*/  LEA.HI.X.SX32 R13, R13, R31, 0x1, P1 ;  /* 0x0000001f0d0d7211 */ /* 0x000fe400008f0eff */
[----:B------:R-:W-:-:S04]  /*13db0*/  LEA R12, P1, R15, R38, 0x1 ;  /* 0x000000260f0c7211 */ /* 0x000fc800078208ff */
[----:B------:R-:W-:-:S06]  /*13dc0*/  LEA.HI.X R13, R15, R39, R13, 0x1, P1 ;  /* 0x000000270f0d7211 */ /* 0x000fcc00008f0c0d */
[----:B---3--:R-:W3:Y:S01]  /*13dd0*/  LD.E.128 R12, [R12.64+0x80] ;  /* 0x000080060c0c7980 */ /* 0x008ee2000c101d00 */
[C---:B-1---5:R-:W-:Y:S01]  /*13de0*/  IMAD.U32 R18, R20.reuse, 0x10000, RZ ;  /* 0x0001000014127824 */ /* 0x062fe200078e00ff */
[----:B------:R-:W-:Y:S02]  /*13df0*/  LOP3.LUT R17, R20, 0xffff0000, RZ, 0xc0, !PT ;  /* 0xffff000014117812 */ /* 0x000fe400078ec0ff */
[C---:B------:R-:W-:Y:S02]  /*13e00*/  LOP3.LUT R16, R21.reuse, 0xffff0000, RZ, 0xc0, !PT ;  /* 0xffff000015107812 */ /* 0x040fe400078ec0ff */
[----:B------:R-:W-:Y:S01]  /*13e10*/  SHF.L.U32 R32, R21, 0x10, RZ ;  /* 0x0000001015207819 */ /* 0x000fe200000006ff */
[C---:B------:R-:W-:Y:S01]  /*13e20*/  IMAD.U32 R21, R22.reuse, 0x10000, RZ ;  /* 0x0001000016157824 */ /* 0x040fe200078e00ff */
        /* <DEDUP_REMOVED lines=26> */
[----:B------:R-:W-:-:S02]  /*13fd0*/  @!P0 FADD.FTZ R47, -R47, -RZ ;  /* 0x800000ff2f2f8221 */ /* 0x000fc40000010100 */
[----:B------:R-:W-:Y:S01]  /*13fe0*/  FMUL.FTZ R7, R4, R7 ;  /* 0x0000000704077220 */ /* 0x000fe20000410000 */
[----:B------:R-:W-:Y:S01]  /*13ff0*/  SHF.L.U32 R4, R13, 0x10, RZ ;  /* 0x000000100d047819 */ /* 0x000fe200000006ff */
[----:B------:R-:W-:Y:S02]  /*14000*/  @!P0 FADD.FTZ R10, -R10, -RZ ;  /* 0x800000ff0a0a8221 */ /* 0x000fe40000010100 */
[----:B------:R-:W-:Y:S01]  /*14010*/  FMUL.FTZ R46, R35, R46 ;  /* 0x0000002e232e7220 */ /* 0x000fe20000410000 */
[----:B------:R-:W-:Y:S01]  /*14020*/  LOP3.LUT R35, R13, 0xffff0000, RZ, 0xc0, !PT ;  /* 0xffff00000d237812 */ /* 0x000fe200078ec0ff */
[----:B------:R-:W-:Y:S01]  /*14030*/  FMUL.FTZ R9, R6, R9 ;  /* 0x0000000906097220 */ /* 0x000fe20000410000 */
[C---:B------:R-:W-:Y:S01]  /*14040*/  LOP3.LUT R6, R12.reuse, 0xffff0000, RZ, 0xc0, !PT ;  /* 0xffff00000c067812 */ /* 0x040fe200078ec0ff */
[----:B------:R-:W-:Y:S02]  /*14050*/  FMUL.FTZ R5, R5, R8 ;  /* 0x0000000805057220 */ /* 0x000fe40000410000 */
        /* <DEDUP_REMOVED lines=15> */
[----:B------:R-:W-:Y:S02]  /*14150*/  FFMA.FTZ R10, R19, R14, R10 ;  /* 0x0000000e130a7223 */ /* 0x000fe4000001000a */
[----:B------:R-:W-:Y:S01]  /*14160*/  FFMA.FTZ R12, R20, R12, R9 ;  /* 0x0000000c140c7223 */ /* 0x000fe20000010009 */
[----:B------:R-:W-:Y:S02]  /*14170*/  F2FP.BF16.PACK_AB R20, R17, R8 ;  /* 0x000000081114723e */ /* 0x000fe400000010ff */
[----:B------:R-:W-:-:S02]  /*14180*/  F2FP.BF16.PACK_AB R23, R10, R5 ;  /* 0x000000050a17723e */ /* 0x000fc400000010ff */
[----:B------:R-:W-:Y:S02]  /*14190*/  F2FP.BF16.PACK_AB R22, R12, R13 ;  /* 0x0000000d0c16723e */ /* 0x000fe400000010ff */
.L_x_4245:
[----:B------:R-:W-:Y:S05]  /*141a0*/  BSYNC B0 ;  /* 0x0000000000007941 */ /* 0x000fea0003800000 */
.L_x_4244:
[----:B-----5:R2:W-:Y:S04]  /*141b0*/  STS.128 [R241+0x3800], R20 ;  /* 0x00380014f1007388 */ /* 0x0205e80000000c00 */
[----:B-1----:R2:W5:Y:S01]  /*141c0*/  LD.E.128 R16, [R40.64+0x100] ;  /* 0x0001000628107980 */ /* 0x002562000c101d00 */
        /* <DEDUP_REMOVED lines=83> */
.L_x_4247:
[----:B------:R-:W-:Y:S05]  /*14700*/  BSYNC B0 ;  /* 0x0000000000007941 */ /* 0x000fea0003800000 */
.L_x_4246:
[----:B-----5:R1:W-:Y:S04]  /*14710*/  STS.128 [R241+0x5800], R16 ;  /* 0x00580010f1007388 */ /* 0x0203e80000000c00 */
[----:B------:R1:W5:Y:S01]  /*14720*/  LD.E.128 R4, [R40.64+0x180] ;  /* 0x0001800628047980 */ /* 0x000362000c101d00 */
[----:B------:R-:W-:Y:S01]  /*14730*/  IADD3 R24, R24, 0xc0, RZ ;  /* 0x000000c018187810 */ /* 0x000fe20007ffe0ff */
[----:B------:R-:W-:Y:S03]  /*14740*/  BSSY B0, `(.L_x_4248) ;  /* 0x0000053000007945 */ /* 0x000fe60003800000 */
[----:B------:R-:W-:-:S13]  /*14750*/  ISETP.GE.AND P0, PT, R24, R3, PT ;  /* 0x000000031800720c */ /* 0x000fda0003f06270 */
        /* <DEDUP_REMOVED lines=11> */
[----:B------:R-:W4:Y:S03]  /*14810*/  LD.E.128 R8, [R10.64+0x180] ;  /* 0x000180060a087980 */ /* 0x000f26000c101d00 */
[----:B------:R-:W-:Y:S01]  /*14820*/  LEA.HI.X R15, R3, R37, R12, 0x1, P1 ;  /* 0x00000025030f7211 */ /* 0x000fe200008f0c0c */
[----:B------:R-:W-:Y:S01]  /*14830*/  IMAD.MOV.U32 R3, RZ, RZ, RZ ;  /* 0x000000ffff037224 */ /* 0x000fe200078e00ff */
[----:B------:R-:W-:-:S04]  /*14840*/  @P0 IADD3 R3, -R27, RZ, RZ ;  /* 0x000000ff1b030210 */ /* 0x000fc80007ffe1ff */
[C---:B-1----:R-:W-:Y:S01]  /*14850*/  IADD3 R17, P1, R3.reuse, R30, RZ ;  /* 0x0000001e03117210 */ /* 0x042fe20007f3e0ff */
[----:B--2---:R-:W2:Y:S03]  /*14860*/  LD.E.128 R12, [R14.64] ;  /* 0x000000060e0c7980 */ /* 0x004ea6000c101d00 */
        /* <DEDUP_REMOVED lines=11> */
[----:B------:R-:W-:-:S02]  /*14920*/  LOP3.LUT R6, R6, 0xffff0000, RZ, 0xc0, !PT ;  /* 0xffff000006067812 */ /* 0x000fc400078ec0ff */
[C---:B----4-:R-:W-:Y:S01]  /*14930*/  SHF.L.U32 R7, R9.reuse, 0x10, RZ ;  /* 0x0000001009077819 */ /* 0x050fe200000006ff */
[----:B------:R-:W-:Y:S01]  /*14940*/  IMAD.U32 R23, R8, 0x10000, RZ ;  /* 0x0001000008177824 */ /* 0x000fe200078e00ff */
[----:B------:R-:W-:Y:S01]  /*14950*/  LOP3.LUT R27, R9, 0xffff0000, RZ, 0xc0, !PT ;  /* 0xffff0000091b7812 */ /* 0x000fe200078ec0ff */
[----:B------:R-:W-:Y:S01]  /*14960*/  IMAD.U32 R25, R10, 0x10000, RZ ;  /* 0x000100000a197824 */ /* 0x000fe200078e00ff */
[C---:B------:R-:W-:Y:S02]  /*14970*/  SHF.L.U32 R9, R11.reuse, 0x10, RZ ;  /* 0x000000100b097819 */ /* 0x040fe400000006ff */
[----:B------:R-:W-:Y:S02]  /*14980*/  LOP3.LUT R31, R11, 0xffff0000, RZ, 0xc0, !PT ;  /* 0xffff00000b1f7812 */ /* 0x000fe400078ec0ff */
        /* <DEDUP_REMOVED lines=17> */
[----:B------:R-:W-:Y:S01]  /*14aa0*/  FMUL.FTZ R11, R8, R11 ;  /* 0x0000000b080b7220 */ /* 0x000fe20000410000 */
[----:B------:R-:W-:Y:S01]  /*14ab0*/  SHF.L.U32 R8, R17, 0x10, RZ ;  /* 0x0000001011087819 */ /* 0x000fe200000006ff */
[----:B------:R-:W-:Y:S01]  /*14ac0*/  FMUL.FTZ R7, R7, R12 ;  /* 0x0000000c07077220 */ /* 0x000fe20000410000 */
[----:B------:R-:W-:Y:S01]  /*14ad0*/  LOP3.LUT R17, R17, 0xffff0000, RZ, 0xc0, !PT ;  /* 0xffff000011117812 */ /* 0x000fe200078ec0ff */
[----:B------:R-:W-:-:S02]  /*14ae0*/  @!P0 FADD.FTZ R32, -R32, -RZ ;  /* 0x800000ff20208221 */ /* 0x000fc40000010100 */
[----:B------:R-:W-:Y:S02]  /*14af0*/  @!P0 FADD.FTZ R36, -R36, -RZ ;  /* 0x800000ff24248221 */ /* 0x000fe40000010100 */
[----:B------:R-:W-:Y:S01]  /*14b00*/  FMUL.FTZ R13, R10, R13 ;  /* 0x0000000d0a0d7220 */ /* 0x000fe20000410000 */
[C---:B------:R-:W-:Y:S01]  /*14b10*/  LOP3.LUT R10, R16.reuse, 0xffff0000, RZ, 0xc0, !PT ;  /* 0xffff0000100a7812 */ /* 0x040fe200078ec0ff */
[----:B------:R-:W-:Y:S02]  /*14b20*/  IMAD.U32 R12, R16, 0x10000, RZ ;  /* 0x00010000100c7824 */ /* 0x000fe400078e00ff */
        /* <DEDUP_REMOVED lines=20> */
.L_x_4249:
[----:B------:R-:W-:Y:S05]  /*14c70*/  BSYNC B0 ;  /* 0x0000000000007941 */ /* 0x000fea0003800000 */
.L_x_4248:
[----:B-----5:R4:W-:Y:S01]  /*14c80*/  STS.128 [R241+0x7800], R4 ;  /* 0x00780004f1007388 */ /* 0x0209e20000000c00 */
[----:B------:R-:W-:Y:S05]  /*14c90*/  BRA `(.L_x_4203) ;  /* 0x000002c000007947 */ /* 0x000fea0003800000 */
.L_x_4171:
[----:B------:R-:W-:Y:S01]  /*14ca0*/  IMAD.IADD R71, R240, 0x1, -R71 ;  /* 0x00000001f0477824 */ /* 0x000fe200078e0a47 */
[C---:B------:R-:W-:Y:S02]  /*14cb0*/  IADD3 R26, R148.reuse, 0x10, RZ ;  /* 0x00000010941a7810 */ /* 0x040fe40007ffe0ff */
[----:B------:R-:W-:Y:S02]  /*14cc0*/  IADD3 R0, R148, 0x30, RZ ;  /* 0x0000003094007810 */ /* 0x000fe40007ffe0ff */
[----:B------:R-:W-:Y:S02]  /*14cd0*/  ISETP.GE.AND P5, PT, R26, R71, PT ;  /* 0x000000471a00720c */ /* 0x000fe40003fa6270 */
[----:B------:R-:W-:-:S02]  /*14ce0*/  IADD3 R2, R148, 0x20, RZ ;  /* 0x0000002094027810 */ /* 0x000fc40007ffe0ff */
[-C--:B------:R-:W-:Y:S02]  /*14cf0*/  ISETP.GE.AND P6, PT, R148, R71.reuse, PT ;  /* 0x000000479400720c */ /* 0x080fe40003fc6270 */
[-C--:B------:R-:W-:Y:S02]  /*14d00*/  ISETP.GE.AND P3, PT, R0, R71.reuse, PT ;  /* 0x000000470000720c */ /* 0x080fe40003f66270 */
[----:B------:R-:W-:-:S05]  /*14d10*/  ISETP.GE.AND P4, PT, R2, R71, PT ;  /* 0x000000470200720c */ /* 0x000fca0003f86270 */
[----:B------:R-:W-:-:S04]  /*14d20*/  @!P5 IADD3 R9, P1, R9, R144, RZ ;  /* 0x000000900909d210 */ /* 0x000fc80007f3e0ff */
[-C--:B------:R-:W-:Y:S01]  /*14d30*/  @!P6 LEA R10, P2, R144, R152.reuse, 0x1 ;  /* 0x00000098900ae211 */ /* 0x080fe200078408ff */
[--C-:B------:R-:W-:Y:S01]  /*14d40*/  @!P5 IMAD.X R7, R7, 0x1, R147.reuse, P1 ;  /* 0x000000010707d824 */ /* 0x100fe200008e0693 */
[----:B------:R-:W-:Y:S01]  /*14d50*/  @!P5 LEA R6, P1, R9, R152, 0x1 ;  /* 0x000000980906d211 */ /* 0x000fe200078208ff */
[----:B------:R-:W-:Y:S01]  /*14d60*/  @!P3 IMAD.MOV.U32 R12, RZ, RZ, R144 ;  /* 0x000000ffff0cb224 */ /* 0x000fe200078e0090 */
[----:B------:R-:W-:Y:S01]  /*14d70*/  @!P4 LEA R3, P0, R150, R144, 0x5 ;  /* 0x000000909603c211 */ /* 0x000fe200078028ff */
[--C-:B------:R-:W-:Y:S01]  /*14d80*/  @!P3 IMAD.MOV.U32 R13, RZ, RZ, R147.reuse ;  /* 0x000000ffff0db224 */ /* 0x100fe200078e0093 */
[-C--:B------:R-:W-:Y:S01]  /*14d90*/  @!P6 LEA.HI.X R11, R144, R153.reuse, R147, 0x1, P2 ;  /* 0x00000099900be211 */ /* 0x080fe200010f0c93 */
[----:B------:R-:W-:Y:S01]  /*14da0*/  @!P3 IMAD R4, R151, 0x30, RZ ;  /* 0x000000309704b824 */ /* 0x000fe200078e02ff */
[----:B------:R-:W-:Y:S01]  /*14db0*/  @!P5 LEA.HI.X R7, R9, R153, R7, 0x1, P1 ;  /* 0x000000990907d211 */ /* 0x000fe200008f0c07 */
[C---:B------:R-:W-:Y:S01]  /*14dc0*/  @!P3 IMAD.WIDE.U32 R12, R150.reuse, 0x30, R12 ;  /* 0x00000030960cb825 */ /* 0x040fe200078e000c */
[----:B------:R-:W-:Y:S01]  /*14dd0*/  @!P4 LEA.HI.X R146, R150, R147, R151, 0x5, P0 ;  /* 0x000000939692c211 */ /* 0x000fe200000f2c97 */
[----:B------:R-:W-:Y:S01]  /*14de0*/  @!PT LDS RZ, [RZ] ;  /* 0x00000000fffff984 */ /* 0x000fe20000000800 */
[----:B------:R-:W-:Y:S01]  /*14df0*/  @!PT LDS RZ, [RZ] ;  /* 0x00000000fffff984 */ /* 0x000fe20000000800 */
[----:B------:R-:W-:Y:S01]  /*14e00*/  @!PT LDS RZ, [RZ] ;  /* 0x00000000fffff984 */ /* 0x000fe20000000800 */
[----:B------:R1:W-:Y:S01]  /*14e10*/  @!P6 LDGSTS.E.BYPASS.LTC128B.128 [R241], [R10.64] ;  /* 0x000000000af1efae */ /* 0x0003e2000b901d46 */
[-C--:B------:R-:W-:Y:S01]  /*14e20*/  @!P4 LEA R8, P1, R3, R152.reuse, 0x1 ;  /* 0x000000980308c211 */ /* 0x080fe200078208ff */
[----:B------:R-:W-:Y:S01]  /*14e30*/  @!P3 IMAD.IADD R5, R13, 0x1, R4 ;  /* 0x000000010d05b824 */ /* 0x000fe200078e0204 */
[----:B------:R-:W-:Y:S01]  /*14e40*/  @!P3 LEA R4, P0, R12, R152, 0x1 ;  /* 0x000000980c04b211 */ /* 0x000fe200078008ff */
[----:B------:R1:W-:Y:S01]  /*14e50*/  @!P6 LDGSTS.E.BYPASS.LTC128B.128 [R241+0x2000], [R10.64+0x80] ;  /* 0x020000800af1efae */ /* 0x0003e2000b901d46 */
[----:B------:R-:W-:-:S02]  /*14e60*/  @!P4 LEA.HI.X R9, R3, R153, R146, 0x1, P1 ;  /* 0x000000990309c211 */ /* 0x000fc400008f0c92 */
[----:B------:R-:W-:Y:S01]  /*14e70*/  @!P3 LEA.HI.X R5, R12, R153, R5, 0x1, P0 ;  /* 0x000000990c05b211 */ /* 0x000fe200000f0c05 */
[----:B------:R1:W-:Y:S04]  /*14e80*/  @!P6 LDGSTS.E.BYPASS.LTC128B.128 [R241+0x4000], [R10.64+0x100] ;  /* 0x040001000af1efae */ /* 0x0003e8000b901d46 */
[----:B------:R1:W-:Y:S04]  /*14e90*/  @!P6 LDGSTS.E.BYPASS.LTC128B.128 [R241+0x6000], [R10.64+0x180] ;  /* 0x060001800af1efae */ /* 0x0003e8000b901d46 */
[----:B------:R1:W-:Y:S04]  /*14ea0*/  @!P5 LDGSTS.E.BYPASS.LTC128B.128 [R241+0x800], [R6.64] ;  /* 0x0080000006f1dfae */ /* 0x0003e8000b901d46 */
[----:B------:R1:W-:Y:S04]  /*14eb0*/  @!P5 LDGSTS.E.BYPASS.LTC128B.128 [R241+0x2800], [R6.64+0x80] ;  /* 0x0280008006f1dfae */ /* 0x0003e8000b901d46 */
        /* <DEDUP_REMOVED lines=9> */
[----:B------:R1:W-:Y:S02]  /*14f50*/  @!P3 LDGSTS.E.BYPASS.LTC128B.128 [R241+0x7800], [R4.64+0x180] ;  /* 0x0780018004f1bfae */ /* 0x0003e4000b901d46 */
.L_x_4203:
[----:B------:R-:W-:Y:S05]  /*14f60*/  BSYNC B2 ;  /* 0x0000000000027941 */ /* 0x000fea0003800000 */
.L_x_4170:
[----:B------:R-:W-:Y:S01]  /*14f70*/  LEA R31, R165, 0xffffffc0, 0x6 ;  /* 0xffffffc0a51f7811 */ /* 0x000fe200078e30ff */
[----:B------:R-:W-:Y:S01]  /*14f80*/  IMAD.SHL.U32 R61, R69, 0x40, RZ ;  /* 0x00000040453d7824 */ /* 0x000fe200078e00ff */
[----:B-1--4-:R-:W-:Y:S01]  /*14f90*/  SHF.R.S32.HI R5, RZ, 0x4, R70 ;  /* 0x00000004ff057819 */ /* 0x012fe20000011446 */
[----:B------:R-:W-:Y:S01]  /*14fa0*/  BSSY B1, `(.L_x_4250) ;  /* 0x0000206000017945 */ /* 0x000fe20003800000 */
[----:B------:R-:W-:Y:S01]  /*14fb0*/  SHF.R.S32.HI R4, RZ, 0x1f, R53 ;  /* 0x0000001fff047819 */ /* 0x000fe20000011435 */
[----:B------:R-:W-:Y:S01]  /*14fc0*/  IMAD.IADD R3, R60, 0x1, -R31 ;  /* 0x000000013c037824 */ /* 0x000fe200078e0a1f */
[----:B------:R-:W-:-:S02]  /*14fd0*/  LEA.HI R70, R70, R5, RZ, 0x1 ;  /* 0x0000000546467211 */ /* 0x000fc400078f08ff */
[----:B------:R-:W-:Y:S01]  /*14fe0*/  LEA.HI R4, R4, R53, RZ, 0x5 ;  /* 0x0000003504047211 */ /* 0x000fe200078f28ff */
[----:B------:R-:W-:Y:S01]  /*14ff0*/  IMAD.SHL.U32 R53, R53, 0x2, RZ ;  /* 0x0000000235357824 */ /* 0x000fe200078e00ff */
[-C--:B------:R-:W-:Y:S02]  /*15000*/  ISETP.GE.AND P1, PT, R26, R3.reuse, PT ;  /* 0x000000031a00720c */ /* 0x080fe40003f26270 */
[-C--:B------:R-:W-:Y:S02]  /*15010*/  ISETP.GE.AND P4, PT, R148, R3.reuse, PT ;  /* 0x000000039400720c */ /* 0x080fe40003f86270 */
[CC--:B------:R-:W-:Y:S02]  /*15020*/  ISETP.GE.AND P0, PT, R2.reuse, R3.reuse, PT ;  /* 0x000000030200720c */ /* 0x0c0fe40003f06270 */
[-C--:B------:R-:W-:Y:S01]  /*15030*/  ISETP.GE.AND P2, PT, R2, R3.reuse, PT ;  /* 0x000000030200720c */ /* 0x080fe20003f46270 */
[----:B------:R-:W-:Y:S01]  /*15040*/  IMAD.SHL.U32 R2, R55, 0x40, RZ ;  /* 0x0000004037027824 */ /* 0x000fe200078e00ff */
[----:B------:R-:W-:-:S02]  /*15050*/  ISETP.GE.AND P3, PT, R26, R3, PT ;  /* 0x000000031a00720c */ /* 0x000fc40003f66270 */
[----:B------:R-:W-:Y:S02]  /*15060*/  LOP3.LUT R70, R70, 0xfffffffe, RZ, 0xc0, !PT ;  /* 0xfffffffe46467812 */ /* 0x000fe400078ec0ff */
[----:B------:R-:W-:Y:S02]  /*15070*/  LOP3.LUT R7, R2, 0x1c0, RZ, 0xc0, !PT ;  /* 0x000001c002077812 */ /* 0x000fe400078ec0ff */
[----:B------:R-:W-:Y:S01]  /*15080*/  @!P1 LEA R10, P5, R64, R234, 0x1 ;  /* 0x000000ea400a9211 */ /* 0x000fe200078a08ff */
[----:B------:R-:W-:Y:S01]  /*15090*/  @!PT LDS RZ, [RZ] ;  /* 0x00000000fffff984 */ /* 0x000fe20000000800 */
[----:B------:R-:W-:Y:S01]  /*150a0*/  @!PT LDS RZ, [RZ] ;  /* 0x00000000fffff984 */ /* 0x000fe20000000800 */
[----:B------:R-:W-:Y:S01]  /*150b0*/  @!PT LDS RZ, [RZ] ;  /* 0x00000000fffff984 */ /* 0x000fe20000000800 */
[----:B------:R1:W-:Y:S01]  /*150c0*/  @!P4 LDGSTS.E.BYPASS.LTC128B.128 [R241+0x8000], [R234.64] ;  /* 0x08000000eaf1cfae */ /* 0x0003e2000b901d46 */
[----:B------:R-:W-:Y:S01]  /*150d0*/  IMAD.IADD R70, R5, 0x1, -R70 ;  /* 0x0000000105467824 */ /* 0x000fe200078e0a46 */
[----:B------:R-:W-:Y:S01]  /*150e0*/  LOP3.LUT R61, R61, 0xfffffe00, RZ, 0xc0, !PT ;  /* 0xfffffe003d3d7812 */ /* 0x000fe200078ec0ff */
[----:B------:R-:W-:Y:S01]  /*150f0*/  IMAD.SHL.U32 R5, R68, 0x40, RZ ;  /* 0x0000004044057824 */ /* 0x000fe200078e00ff */
[----:B------:R-:W-:Y:S01]  /*15100*/  @!P1 LEA.HI.X R11, R64, R235, R65, 0x1, P5 ;  /* 0x000000eb400b9211 */ /* 0x000fe200028f0c41 */
[----:B------:R1:W-:Y:S01]  /*15110*/  @!P4 LDGSTS.E.BYPASS.LTC128B.128 [R241+0xa000], [R234.64+0x80] ;  /* 0x0a000080eaf1cfae */ /* 0x0003e2000b901d46 */
[----:B------:R-:W-:-:S02]  /*15120*/  ISETP.GE.AND P5, PT, R0, R3, PT ;  /* 0x000000030000720c */ /* 0x000fc40003fa6270 */
[----:B------:R-:W-:Y:S01]  /*15130*/  LOP3.LUT R5, R5, 0x1c0, RZ, 0xc0, !PT ;  /* 0x000001c005057812 */ /* 0x000fe200078ec0ff */
[----:B------:R1:W-:Y:S01]  /*15140*/  @!P4 LDGSTS.E.BYPASS.LTC128B.128 [R241+0xc000], [R234.64+0x100] ;  /* 0x0c000100eaf1cfae */ /* 0x0003e2000b901d46 */
[----:B------:R-:W-:-:S03]  /*15150*/  SHF.R.S32.HI R4, RZ, 0x5, R4 ;  /* 0x00000005ff047819 */ /* 0x000fc60000011404 */
[----:B------:R1:W-:Y:S01]  /*15160*/  @!P4 LDGSTS.E.BYPASS.LTC128B.128 [R241+0xe000], [R234.64+0x180] ;  /* 0x0e000180eaf1cfae */ /* 0x0003e2000b901d46 */
[C---:B------:R-:W-:Y:S01]  /*15170*/  ISETP.GE.AND P4, PT, R148.reuse, R3, PT ;  /* 0x000000039400720c */ /* 0x040fe20003f86270 */
[----:B------:R-:W-:Y:S02]  /*15180*/  IMAD.SHL.U32 R148, R148, 0x8, RZ ;  /* 0x0000000894947824 */ /* 0x000fe400078e00ff */
[----:B------:R4:W-:Y:S01]  /*15190*/  @!P1 LDGSTS.E.BYPASS.LTC128B.128 [R241+0x8800], [R10.64] ;  /* 0x088000000af19fae */ /* 0x0009e2000b901d46 */
[----:B------:R-:W-:Y:S02]  /*151a0*/  IMAD R229, R4, 0x400, R61 ;  /* 0x0000040004e57824 */ /* 0x000fe400078e023d */
[----:B------:R-:W-:Y:S01]  /*151b0*/  @!P5 IMAD R2, R169, 0x60, RZ ;  /* 0x00000060a902d824 */ /* 0x000fe200078e02ff */
[----:B------:R4:W-:Y:S01]  /*151c0*/  @!P1 LDGSTS.E.BYPASS.LTC128B.128 [R241+0xa800], [R10.64+0x80] ;  /* 0x0a8000800af19fae */ /* 0x0009e2000b901d46 */
[----:B------:R-:W-:Y:S01]  /*151d0*/  @!P5 IMAD.WIDE.U32 R8, R168, 0x60, R234 ;  /* 0x00000060a808d825 */ /* 0x000fe200078e00ea */
[----:B------:R-:W-:-:S02]  /*151e0*/  LOP3.LUT R148, R7, 0x8, R148, 0xf8, !PT ;  /* 0x0000000807947812 */ /* 0x000fc400078ef894 */
[----:B------:R4:W-:Y:S01]  /*151f0*/  @!P1 LDGSTS.E.BYPASS.LTC128B.128 [R241+0xc800], [R10.64+0x100] ;  /* 0x0c8001000af19fae */ /* 0x0009e2000b901d46 */
[----:B------:R-:W-:Y:S01]  /*15200*/  @!P5 IMAD.IADD R9, R2, 0x1, R9 ;  /* 0x000000010209d824 */ /* 0x000fe200078e0209 */
[----:B------:R-:W-:Y:S02]  /*15210*/  SHF.R.U32.HI R7, RZ, 0x3, R7 ;  /* 0x00000003ff077819 */ /* 0x000fe40000011607 */
[----:B------:R4:W-:Y:S02]  /*15220*/  @!P1 LDGSTS.E.BYPASS.LTC128B.128 [R241+0xe800], [R10.64+0x180] ;  /* 0x0e8001800af19fae */ /* 0x0009e4000b901d46 */
[----:B------:R-:W-:-:S05]  /*15230*/  LOP3.LUT R7, R148, R7, RZ, 0x3c, !PT ;  /* 0x0000000794077212 */ /* 0x000fca00078e3cff */
[C---:B------:R-:W-:Y:S02]  /*15240*/  IMAD R228, R70.reuse, 0x200, R7 ;  /* 0x0000020046e47824 */ /* 0x040fe400078e0207 */
[----:B------:R-:W-:Y:S02]  /*15250*/  IMAD.SHL.U32 R70, R70, 0x8, RZ ;  /* 0x0000000846467824 */ /* 0x000fe400078e00ff */
[----:B------:R-:W-:-:S05]  /*15260*/  IMAD.SHL.U32 R228, R228, 0x2, RZ ;  /* 0x00000002e4e47824 */ /* 0x000fca00078e00ff */
[----:B------:R-:W-:Y:S02]  /*15270*/  IADD3 R226, R228, 0x8020, RZ ;  /* 0x00008020e4e27810 */ /* 0x000fe40007ffe0ff */
[----:B----4-:R-:W-:-:S04]  /*15280*/  @!P0 LEA R10, P1, R168, R234, 0x6 ;  /* 0x000000eaa80a8211 */ /* 0x010fc800078230ff */
[----:B------:R-:W-:Y:S02]  /*15290*/  @!P0 LEA.HI.X R11, R168, R235, R169, 0x6, P1 ;  /* 0x000000eba80b8211 */ /* 0x000fe400008f34a9 */
[----:B------:R-:W-:-:S03]  /*152a0*/  ISETP.GE.AND P1, PT, R0, R3, PT ;  /* 0x000000030000720c */ /* 0x000fc60003f26270 */
[----:B------:R4:W-:Y:S04]  /*152b0*/  @!P0 LDGSTS.E.BYPASS.LTC128B.128 [R241+0x9000], [R10.64] ;  /* 0x090000000af18fae */ /* 0x0009e8000b901d46 */
[----:B------:R4:W-:Y:S04]  /*152c0*/  @!P0 LDGSTS.E.BYPASS.LTC128B.128 [R241+0xb000], [R10.64+0x80] ;  /* 0x0b0000800af18fae */ /* 0x0009e8000b901d46 */
[----:B------:R4:W-:Y:S02]  /*152d0*/  @!P0 LDGSTS.E.BYPASS.LTC128B.128 [R241+0xd000], [R10.64+0x100] ;  /* 0x0d0001000af18fae */ /* 0x0009e4000b901d46 */
[----:B------:R-:W-:-:S02]  /*152e0*/  @!P1 IMAD R0, R171, 0x60, RZ ;  /* 0x00000060ab009824 */ /* 0x000fc400078e02ff */
[----:B------:R4:W-:Y:S01]  /*152f0*/  @!P0 LDGSTS.E.BYPASS.LTC128B.128 [R241+0xf000], [R10.64+0x180] ;  /* 0x0f0001800af18fae */ /* 0x0009e2000b901d46 */
[----:B------:R-:W-:-:S03]  /*15300*/  @!P3 LEA R2, P0, R63, R246, 0x1 ;  /* 0x000000f63f02b211 */ /* 0x000fc600078008ff */
[----:B------:R2:W-:Y:S01]  /*15310*/  @!P5 LDGSTS.E.BYPASS.LTC128B.128 [R241+0x9800], [R8.64] ;  /* 0x0980000008f1dfae */ /* 0x0005e2000b901d46 */
[-C--:B------:R-:W-:Y:S02]  /*15320*/  @!P3 LEA.HI.X R3, R63, R247.reuse, R62, 0x1, P0 ;  /* 0x000000f73f03b211 */ /* 0x080fe400000f0c3e */
[C---:B------:R-:W-:Y:S01]  /*15330*/  @!P2 LEA R6, P0, R170.reuse, R246, 0x6 ;  /* 0x000000f6aa06a211 */ /* 0x040fe200078030ff */
[----:B------:R2:W-:Y:S03]  /*15340*/  @!P5 LDGSTS.E.BYPASS.LTC128B.128 [R241+0xb800], [R8.64+0x80] ;  /* 0x0b80008008f1dfae */ /* 0x0005e6000b901d46 */
[C---:B------:R-:W-:Y:S01]  /*15350*/  @!P2 LEA.HI.X R7, R170.reuse, R247, R171, 0x6, P0 ;  /* 0x000000f7aa07a211 */ /* 0x040fe200000f34ab */
[----:B------:R2:W-:Y:S04]  /*15360*/  @!P5 LDGSTS.E.BYPASS.LTC128B.128 [R241+0xd800], [R8.64+0x100] ;  /* 0x0d80010008f1dfae */ /* 0x0005e8000b901d46 */
[----:B------:R2:W-:Y:S04]  /*15370*/  @!P5 LDGSTS.E.BYPASS.LTC128B.128 [R241+0xf800], [R8.64+0x180] ;  /* 0x0f80018008f1dfae */ /* 0x0005e8000b901d46 */
[----:B------:R-:W0:Y:S01]  /*15380*/  LDGDEPBAR ;  /* 0x00000000000079af */ /* 0x000e220000000000 */
[----:B----4-:R-:W-:-:S04]  /*15390*/  @!P1 IMAD.WIDE.U32 R10, R170, 0x60, R246 ;  /* 0x00000060aa0a9825 */ /* 0x010fc800078e00f6 */
[----:B------:R-:W-:Y:S01]  /*153a0*/  @!P1 IMAD.IADD R11, R0, 0x1, R11 ;  /* 0x00000001000b9824 */ /* 0x000fe200078e020b */
[----:B------:R-:W-:Y:S02]  /*153b0*/  LOP3.LUT R0, R5, 0x8, R70, 0xf8, !PT ;  /* 0x0000000805007812 */ /* 0x000fe400078ef846 */
[----:B------:R-:W-:-:S04]  /*153c0*/  SHF.R.U32.HI R5, RZ, 0x3, R5 ;  /* 0x00000003ff057819 */ /* 0x000fc80000011605 */
[----:B------:R-:W-:-:S05]  /*153d0*/  LOP3.LUT R0, R0, R5, RZ, 0x3c, !PT ;  /* 0x0000000500007212 */ /* 0x000fca00078e3cff */
[----:B------:R-:W-:Y:S01]  /*153e0*/  IMAD.IADD R229, R0, 0x1, R229 ;  /* 0x0000000100e57824 */ /* 0x000fe200078e02e5 */
[----:B------:R-:W-:-:S04]  /*153f0*/  DEPBAR.LE SB0, 0x0 ;  /* 0x000080000000791a */ /* 0x000fc80000000000 */
[----:B------:R-:W-:Y:S01]  /*15400*/  BAR.SYNC.DEFER_BLOCKING 0x0 ;  /* 0x0000000000007b1d */ /* 0x000fe20000010000 */
[----:B------:R-:W-:-:S04]  /*15410*/  IMAD.SHL.U32 R229, R229, 0x2, RZ ;  /* 0x00000002e5e57824 */ /* 0x000fc800078e00ff */
[--C-:B------:R-:W-:Y:S02]  /*15420*/  IMAD R227, R54, 0x2, R229.reuse ;  /* 0x0000000236e37824 */ /* 0x100fe400078e02e5 */
[C---:B------:R-:W-:Y:S02]  /*15430*/  IMAD R225, R52.reuse, 0x2, R229 ;  /* 0x0000000234e17824 */ /* 0x040fe400078e02e5 */
        /* <DEDUP_REMOVED lines=31> */
[----:B------:R3:W-:Y:S01]  /*15630*/  @!P2 LDGSTS.E.BYPASS.LTC128B.128 [R241+0x13000], [R6.64+0x80] ;  /* 0x1300008006f1afae */ /* 0x0007e2000b901d46 */
[----:B----4-:R-:W-:-:S03]  /*15640*/  IADD3 R2, R228, 0x8000, RZ ;  /* 0x00008000e4027810 */ /* 0x010fc60007ffe0ff */
[----:B------:R3:W-:Y:S01]  /*15650*/  @!P2 LDGSTS.E.BYPASS.LTC128B.128 [R241+0x15000], [R6.64+0x100] ;  /* 0x1500010006f1afae */ /* 0x0007e2000b901d46 */
[----:B------:R-:W-:-:S03]  /*15660*/  IMAD.MOV.U32 R3, RZ, RZ, 0x40 ;  /* 0x00000040ff037424 */ /* 0x000fc600078e00ff */
        /* <DEDUP_REMOVED lines=12> */
[----:B------:R-:W-:-:S03]  /*15730*/  R2P PR, R55, 0x6 ;  /* 0x0000000637007804 */ /* 0x000fc60000000000 */
[----:B------:R-:W-:Y:S02]  /*15740*/  LDSM.16.M88.4 R80, [R229] ;  /* 0x00000000e550783b */ /* 0x000fe40000000200 */
[----:B------:R-:W-:Y:S02]  /*15750*/  SEL R3, R3, 0xffffffc0, !P2 ;  /* 0xffffffc003037807 */ /* 0x000fe40005000000 */
[----:B--2---:R-:W2:Y:S03]  /*15760*/  LDSM.16.M88.4 R44, [R228+0x8000] ;  /* 0x00800000e42c783b */ /* 0x004ea60000000200 */
[----:B------:R-:W-:Y:S01]  /*15770*/  IMAD.IADD R223, R228, 0x1, R3 ;  /* 0x00000001e4df7824 */ /* 0x000fe200078e0203 */
[----:B-----5:R-:W4:Y:S02]  /*15780*/  LDSM.16.M88.4 R36, [R228+0x8800] ;  /* 0x00880000e424783b */ /* 0x020f240000000200 */
[----:B------:R-:W-:-:S02]  /*15790*/  @P1 IADD3 R226, R2, -0x20, RZ ;  /* 0xffffffe002e21810 */ /* 0x000fc40007ffe0ff */
[----:B------:R-:W1:Y:S01]  /*157a0*/  LDSM.16.M88.4 R24, [R228+0x9000] ;  /* 0x00900000e418783b */ /* 0x000e620000000200 */
[----:B------:R-:W-:Y:S02]  /*157b0*/  LOP3.LUT R2, R53, 0x6, RZ, 0xc0, !PT ;  /* 0x0000000635027812 */ /* 0x000fe400078ec0ff */
[----:B------:R-:W-:Y:S01]  /*157c0*/  IMAD.IADD R219, R3, 0x1, R226 ;  /* 0x0000000103db7824 */ /* 0x000fe200078e02e2 */
[----:B---3--:R-:W3:Y:S01]  /*157d0*/  LDSM.16.M88.4 R4, [R228+0x9800] ;  /* 0x00980000e404783b */ /* 0x008ee20000000200 */
[C---:B------:R-:W-:Y:S01]  /*157e0*/  IADD3 R222, R226.reuse, 0x800, RZ ;  /* 0x00000800e2de7810 */ /* 0x040fe20007ffe0ff */
[----:B------:R-:W-:Y:S01]  /*157f0*/  IMAD R3, R165, 0x40, R2 ;  /* 0x00000040a5037824 */ /* 0x000fe200078e0202 */
[C---:B------:R-:W-:Y:S01]  /*15800*/  IADD3 R221, R226.reuse, 0x1000, RZ ;  /* 0x00001000e2dd7810 */ /* 0x040fe20007ffe0ff */
[----:B------:R-:W-:Y:S01]  /*15810*/  LDSM.16.M88.4 R56, [R227] ;  /* 0x00000000e338783b */ /* 0x000fe20000000200 */
[C---:B------:R-:W-:Y:S02]  /*15820*/  IADD3 R220, R226.reuse, 0x1800, RZ ;  /* 0x00001800e2dc7810 */ /* 0x040fe40007ffe0ff */
[C---:B------:R-:W-:Y:S01]  /*15830*/  IADD3 R218, R226.reuse, 0x2000, RZ ;  /* 0x00002000e2da7810 */ /* 0x040fe20007ffe0ff */
[----:B------:R-:W1:Y:S01]  /*15840*/  LDSM.16.M88.4 R68, [R226] ;  /* 0x00000000e244783b */ /* 0x000e620000000200 */
[----:B------:R-:W-:-:S02]  /*15850*/  IADD3 R217, R226, 0x2800, RZ ;  /* 0x00002800e2d97810 */ /* 0x000fc40007ffe0ff */
[C---:B------:R-:W-:Y:S01]  /*15860*/  IADD3 R216, R226.reuse, 0x3000, RZ ;  /* 0x00003000e2d87810 */ /* 0x040fe20007ffe0ff */
[----:B------:R-:W1:Y:S01]  /*15870*/  LDSM.16.M88.4 R16, [R226+0x800] ;  /* 0x00080000e210783b */ /* 0x000e620000000200 */
        /* <DEDUP_REMOVED lines=8> */
[----:B------:R-:W-:Y:S01]  /*15900*/  LDSM.16.M88.4 R8, [R223+0x8000] ;  /* 0x00800000df08783b */ /* 0x000fe20000000200 */
[C---:B------:R-:W-:Y:S02]  /*15910*/  IADD3 R209, R226.reuse, 0x6800, RZ ;  /* 0x00006800e2d17810 */ /* 0x040fe40007ffe0ff */
[C---:B------:R-:W-:Y:S01]  /*15920*/  IADD3 R208, R226.reuse, 0x7000, RZ ;  /* 0x00007000e2d07810 */ /* 0x040fe20007ffe0ff */
[----:B--2---:R-:W-:Y:S01]  /*15930*/  HMMA.16816.F32.BF16 R48, R80, R44, RZ ;  /* 0x0000002c5030723c */ /* 0x004fe200000418ff */
[----:B------:R-:W-:Y:S01]  /*15940*/  LDSM.16.M88.4 R12, [R223+0x8800] ;  /* 0x00880000df0c783b */ /* 0x000fe20000000200 */
[----:B------:R-:W-:-:S03]  /*15950*/  IADD3 R167, R226, 0x7800, RZ ;  /* 0x00007800e2a77810 */ /* 0x000fc60007ffe0ff */
[----:B------:R-:W-:Y:S03]  /*15960*/  LDSM.16.M88.4 R84, [R219+0x3000] ;  /* 0x00300000db54783b */ /* 0x000fe60000000200 */
[C---:B------:R-:W-:Y:S01]  /*15970*/  HMMA.16816.F32.BF16 R44, R80.reuse, R46, RZ ;  /* 0x0000002e502c723c */ /* 0x040fe200000418ff */
[----:B------:R-:W-:Y:S04]  /*15980*/  LDSM.16.M88.4 R76, [R228+0xd000] ;  /* 0x00d00000e44c783b */ /* 0x000fe80000000200 */
[----:B------:R-:W-:Y:S03]  /*15990*/  LDSM.16.M88.4 R88, [R223+0xd800] ;  /* 0x00d80000df58783b */ /* 0x000fe60000000200 */
[C---:B----4-:R-:W-:Y:S01]  /*159a0*/  HMMA.16816.F32.BF16 R40, R80.reuse, R36, RZ ;  /* 0x000000245028723c */ /* 0x050fe200000418ff */
[----:B------:R-:W0:Y:S07]  /*159b0*/  LDGDEPBAR ;  /* 0x00000000000079af */ /* 0x000e2e0000000000 */
[C---:B-1----:R-:W-:Y:S08]  /*159c0*/  HMMA.16816.F32.BF16 R32, R80.reuse, R24, RZ ;  /* 0x000000185020723c */ /* 0x042ff000000418ff */
[C---:B------:R-:W-:Y:S08]  /*159d0*/  HMMA.16816.F32.BF16 R36, R80.reuse, R38, RZ ;  /* 0x000000265024723c */ /* 0x040ff000000418ff */
[C---:B------:R-:W-:Y:S08]  /*159e0*/  HMMA.16816.F32.BF16 R24, R80.reuse, R26, RZ ;  /* 0x0000001a5018723c */ /* 0x040ff000000418ff */
[C---:B---3--:R-:W-:Y:S08]  /*159f0*/  HMMA.16816.F32.BF16 R20, R80.reuse, R4, RZ ;  /* 0x000000045014723c */ /* 0x048ff000000418ff */
[----:B------:R-:W-:Y:S01]  /*15a00*/  HMMA.16816.F32.BF16 R80, R80, R6, RZ ;  /* 0x000000065050723c */ /* 0x000fe200000418ff */
[----:B------:R-:W1:Y:S07]  /*15a10*/  LDSM.16.M88.4 R4, [R225] ;  /* 0x00000000e104783b */ /* 0x000e6e0000000200 */
[C---:B------:R-:W-:Y:S08]  /*15a20*/  HMMA.16816.F32.BF16 R48, R56.reuse, R68, R48 ;  /* 0x000000443830723c */ /* 0x040ff00000041830 */
        /* <DEDUP_REMOVED lines=185> */
[C---:B------:R-:W-:Y:S08]  /*165c0*/  HMMA.16816.F32.BF16 R44, R68.reuse, R66, R44 ;  /* 0x00000042442c723c */ /* 0x040ff0000004182c */
[C---:B--2---:R-:W-:Y:S07]  /*165d0*/  HMMA.16816.F32.BF16 R40, R68.reuse, R8, R40 ;  /* 0x000000084428723c */ /* 0x044fee0000041828 */
[----:B------:R-:W-:Y:S01]  /*165e0*/  IADD3 R9, R3, -0x37, RZ ;  /* 0xffffffc903097810 */ /* 0x000fe20007ffe0ff */
[----:B------:R-:W-:Y:S01]  /*165f0*/  HMMA.16816.F32.BF16 R36, R68, R10, R36 ;  /* 0x0000000a4424723c */ /* 0x000fe20000041824 */
[----:B------:R-:W-:-:S02]  /*16600*/  FSEL R50, R50, -INF , !P1 ;  /* 0xff80000032327808 */ /* 0x000fc40004800000 */
[-C--:B------:R-:W-:Y:S02]  /*16610*/  ISETP.GE.AND P5, PT, R9, R60.reuse, PT ;  /* 0x0000003c0900720c */ /* 0x080fe40003fa6270 */
[----:B------:R-:W-:Y:S02]  /*16620*/  IADD3 R9, R3, -0x2f, RZ ;  /* 0xffffffd103097810 */ /* 0x000fe40007ffe0ff */
[----:B------:R-:W-:Y:S01]  /*16630*/  FSEL R48, R48, -INF , !P1 ;  /* 0xff80000030307808 */ /* 0x000fe20004800000 */
[----:B---3--:R-:W-:Y:S01]  /*16640*/  HMMA.16816.F32.BF16 R32, R68, R4, R32 ;  /* 0x000000044420723c */ /* 0x008fe20000041820 */
[----:B------:R-:W-:Y:S02]  /*16650*/  ISETP.GE.AND P3, PT, R9, R60, PT ;  /* 0x0000003c0900720c */ /* 0x000fe40003f66270 */
[----:B------:R-:W-:Y:S02]  /*16660*/  IADD3 R9, R3, -0x27, RZ ;  /* 0xffffffd903097810 */ /* 0x000fe40007ffe0ff */
[----:B------:R-:W-:-:S02]  /*16670*/  FSEL R46, R46, -INF , !P6 ;  /* 0xff8000002e2e7808 */ /* 0x000fc40007000000 */
[----:B------:R-:W-:Y:S01]  /*16680*/  IADD3 R5, R3, -0x1f, RZ ;  /* 0xffffffe103057810 */ /* 0x000fe20007ffe0ff */
[C---:B------:R-:W-:Y:S01]  /*16690*/  HMMA.16816.F32.BF16 R24, R68.reuse, R6, R24 ;  /* 0x000000064418723c */ /* 0x040fe20000041818 */
[----:B------:R-:W-:Y:S02]  /*166a0*/  FSEL R44, R44, -INF , !P6 ;  /* 0xff8000002c2c7808 */ /* 0x000fe40007000000 */
[-C--:B------:R-:W-:Y:S02]  /*166b0*/  ISETP.GE.AND P1, PT, R9, R60.reuse, PT ;  /* 0x0000003c0900720c */ /* 0x080fe40003f26270 */
[----:B------:R-:W-:Y:S02]  /*166c0*/  ISETP.GE.AND P6, PT, R5, R60, PT ;  /* 0x0000003c0500720c */ /* 0x000fe40003fc6270 */
[C---:B------:R-:W-:Y:S01]  /*166d0*/  IADD3 R7, R3.reuse, -0x18, RZ ;  /* 0xffffffe803077810 */ /* 0x040fe20007ffe0ff */
[----:B-1----:R-:W-:Y:S01]  /*166e0*/  HMMA.16816.F32.BF16 R80, R68, R14, R80 ;  /* 0x0000000e4450723c */ /* 0x002fe20000041850 */
[----:B------:R-:W-:-:S02]  /*166f0*/  IADD3 R9, R3, -0x20, RZ ;  /* 0xffffffe003097810 */ /* 0x000fc40007ffe0ff */
[----:B------:R-:W-:Y:S02]  /*16700*/  FSEL R47, R47, -INF , !P5 ;  /* 0xff8000002f2f7808 */ /* 0x000fe40006800000 */
[----:B------:R-:W-:Y:S02]  /*16710*/  FSEL R45, R45, -INF , !P5 ;  /* 0xff8000002d2d7808 */ /* 0x000fe40006800000 */
[----:B------:R-:W-:Y:S01]  /*16720*/  IADD3 R5, R3, -0x17, RZ ;  /* 0xffffffe903057810 */ /* 0x000fe20007ffe0ff */
[----:B------:R-:W-:Y:S01]  /*16730*/  HMMA.16816.F32.BF16 R84, R68, R12, R84 ;  /* 0x0000000c4454723c */ /* 0x000fe20000041854 */
        /* <DEDUP_REMOVED lines=11> */
[-C--:B------:R-:W-:Y:S02]  /*167f0*/  ISETP.GE.AND P2, PT, R11, R60.reuse, PT ;  /* 0x0000003c0b00720c */ /* 0x080fe40003f46270 */
[----:B------:R-:W-:Y:S02]  /*16800*/  ISETP.GE.AND P3, PT, R7, R60, PT ;  /* 0x0000003c0700720c */ /* 0x000fe40003f66270 */
[----:B------:R-:W-:Y:S02]  /*16810*/  IADD3 R7, R3, -0xf, RZ ;  /* 0xfffffff103077810 */ /* 0x000fe40007ffe0ff */
[----:B------:R-:W-:-:S02]  /*16820*/  FSEL R8, R38, -INF , !P2 ;  /* 0xff80000026087808 */ /* 0x000fc40005000000 */
[----:B------:R-:W-:Y:S02]  /*16830*/  FSEL R4, R36, -INF , !P2 ;  /* 0xff80000024047808 */ /* 0x000fe40005000000 */
[----:B------:R-:W-:Y:S02]  /*16840*/  ISETP.GE.AND P2, PT, R7, R60, PT ;  /* 0x0000003c0700720c */ /* 0x000fe40003f46270 */
[C---:B------:R-:W-:Y:S02]  /*16850*/  IADD3 R7, R3.reuse, -0x8, RZ ;  /* 0xfffffff803077810 */ /* 0x040fe40007ffe0ff */
[----:B------:R-:W-:Y:S02]  /*16860*/  IADD3 R3, R3, -0x7, RZ ;  /* 0xfffffff903037810 */ /* 0x000fe40007ffe0ff */
[----:B------:R-:W-:Y:S02]  /*16870*/  FSEL R186, R34, -INF , !P0 ;  /* 0xff80000022ba7808 */ /* 0x000fe40004000000 */
[----:B------:R-:W-:-:S02]  /*16880*/  FSEL R182, R32, -INF , !P0 ;  /* 0xff80000020b67808 */ /* 0x000fc40004000000 */
[----:B------:R-:W-:Y:S02]  /*16890*/  ISETP.GE.AND P0, PT, R3, R60, PT ;  /* 0x0000003c0300720c */ /* 0x000fe40003f06270 */
[----:B------:R-:W-:Y:S02]  /*168a0*/  FSEL R189, R33, -INF , !P6 ;  /* 0xff80000021bd7808 */ /* 0x000fe40007000000 */
[----:B------:R-:W-:Y:S02]  /*168b0*/  FSEL R188, R83, -INF , !P0 ;  /* 0xff80000053bc7808 */ /* 0x000fe40004000000 */
[----:B------:R-:W-:Y:S02]  /*168c0*/  FSEL R33, R81, -INF , !P0 ;  /* 0xff80000051217808 */ /* 0x000fe40004000000 */
[----:B------:R-:W-:Y:S02]  /*168d0*/  ISETP.GE.AND P0, PT, R165, 0x2, PT ;  /* 0x00000002a500780c */ /* 0x000fe40003f06270 */
[----:B------:R-:W-:-:S02]  /*168e0*/  FSEL R11, R39, -INF , !P1 ;  /* 0xff800000270b7808 */ /* 0x000fc40004800000 */
[----:B------:R-:W-:Y:S02]  /*168f0*/  FSEL R2, R37, -INF , !P1 ;  /* 0xff80000025027808 */ /* 0x000fe40004800000 */
[----:B------:R-:W-:Y:S02]  /*16900*/  ISETP.GE.AND P1, PT, R7, R60, PT ;  /* 0x0000003c0700720c */ /* 0x000fe40003f26270 */
        /* <DEDUP_REMOVED lines=46> */
[----:B------:R-:W-:Y:S01]  /*16bf0*/  ISETP.GE.U32.AND P5, PT, R12, R13, PT ;  /* 0x0000000d0c00720c */ /* 0x000fe20003fa6070 */
[----:B------:R-:W2:Y:S01]  /*16c00*/  LD.E.64 R20, [R28.64+0x20] ;  /* 0x000020061c147980 */ /* 0x000ea2000c101b00 */
        /* <DEDUP_REMOVED lines=29> */
.L_x_4253:
[----:B------:R-:W2:Y:S02]  /*16de0*/  LD.E R7, [R28.64+0x38] ;  /* 0x000038061c077980 */ /* 0x000ea4000c101900 */
[----:B--2---:R-:W-:-:S04]  /*16df0*/  LEA R7, -R7, RZ, 0x6 ;  /* 0x000000ff07077211 */ /* 0x004fc800078e31ff */
[----:B------:R-:W-:Y:S02]  /*16e00*/  SHF.R.S32.HI R14, RZ, 0x1f, R7 ;  /* 0x0000001fff0e7819 */ /* 0x000fe40000011407 */
.L_x_4254:
[----:B------:R-:W-:Y:S05]  /*16e10*/  BSYNC B0 ;  /* 0x0000000000007941 */ /* 0x000fea0003800000 */
.L_x_4252:
[C---:B------:R-:W-:Y:S01]  /*16e20*/  IMAD.SHL.U32 R3, R168.reuse, 0x20, RZ ;  /* 0x00000020a8037824 */ /* 0x040fe200078e00ff */
[C---:B------:R-:W-:Y:S02]  /*16e30*/  LEA R234, P2, R7.reuse, R234, 0x1 ;  /* 0x000000ea07ea7211 */ /* 0x040fe400078408ff */
[----:B------:R-:W-:Y:S02]  /*16e40*/  SHF.L.U64.HI R12, R168, 0x5, R169 ;  /* 0x00000005a80c7819 */ /* 0x000fe400000102a9 */
[----:B------:R-:W-:Y:S02]  /*16e50*/  IADD3 R16, P1, R234, R3, RZ ;  /* 0x00000003ea107210 */ /* 0x000fe40007f3e0ff */
[----:B------:R-:W-:Y:S02]  /*16e60*/  LEA.HI.X R235, R7, R235, R14, 0x1, P2 ;  /* 0x000000eb07eb7211 */ /* 0x000fe400010f0c0e */
[----:B------:R-:W-:-:S03]  /*16e70*/  IADD3 R14, P2, R16, R3, RZ ;  /* 0x00000003100e7210 */ /* 0x000fc60007f5e0ff */
[--C-:B------:R-:W-:Y:S01]  /*16e80*/  IMAD.X R17, R235, 0x1, R12.reuse, P1 ;  /* 0x00000001eb117824 */ /* 0x100fe200008e060c */
[----:B------:R-:W-:Y:S01]  /*16e90*/  @!PT LDS RZ, [RZ] ;  /* 0x00000000fffff984 */ /* 0x000fe20000000800 */
[----:B------:R-:W-:Y:S01]  /*16ea0*/  @!PT LDS RZ, [RZ] ;  /* 0x00000000fffff984 */ /* 0x000fe20000000800 */
[----:B------:R-:W-:Y:S01]  /*16eb0*/  @!PT LDS RZ, [RZ] ;  /* 0x00000000fffff984 */ /* 0x000fe20000000800 */
[----:B------:R1:W-:Y:S01]  /*16ec0*/  LDGSTS.E.BYPASS.LTC128B.128 [R241+0x8000], [R234.64] ;  /* 0x08000000eaf17fae */ /* 0x0003e2000b901d46 */
[----:B------:R-:W-:Y:S02]  /*16ed0*/  IADD3 R18, P1, R14, R3, RZ ;  /* 0x000000030e127210 */ /* 0x000fe40007f3e0ff */
[--C-:B------:R-:W-:Y:S01]  /*16ee0*/  IMAD.X R15, R17, 0x1, R12.reuse, P2 ;  /* 0x00000001110f7824 */ /* 0x100fe200010e060c */
        /* <DEDUP_REMOVED lines=17> */
.L_x_4251:
[----:B------:R-:W-:Y:S05]  /*17000*/  BSYNC B1 ;  /* 0x0000000000017941 */ /* 0x000fea0003800000 */
.L_x_4250:
[----:B------:R2:W3:Y:S01]  /*17010*/  LD.E R192, [R28.64+0xdc] ;  /* 0x0000dc061cc07980 */ /* 0x0004e2000c101900 */
[----:B------:R-:W-:-:S02]  /*17020*/  FMNMX.FTZ R3, R48, R49, !PT ;  /* 0x0000003130037209 */ /* 0x000fc40007810000 */
[----:B------:R-:W-:Y:S02]  /*17030*/  FMNMX.FTZ R7, R50, R51, !PT ;  /* 0x0000003332077209 */ /* 0x000fe40007810000 */
[----:B------:R-:W-:Y:S02]  /*17040*/  FMNMX.FTZ R12, R44, R3, !PT ;  /* 0x000000032c0c7209 */ /* 0x000fe40007810000 */
[----:B-1----:R-:W-:Y:S02]  /*17050*/  FMNMX.FTZ R14, R46, R7, !PT ;  /* 0x000000072e0e7209 */ /* 0x002fe40007810000 */
[----:B------:R-:W-:Y:S02]  /*17060*/  FMNMX.FTZ R3, R45, R12, !PT ;  /* 0x0000000c2d037209 */ /* 0x000fe40007810000 */
[----:B------:R-:W-:Y:S02]  /*17070*/  FMNMX.FTZ R7, R47, R14, !PT ;  /* 0x0000000e2f077209 */ /* 0x000fe40007810000 */
[----:B------:R-:W-:-:S02]  /*17080*/  FMNMX.FTZ R12, R6, R3, !PT ;  /* 0x00000003060c7209 */ /* 0x000fc40007810000 */
[----:B------:R-:W-:Y:S02]  /*17090*/  IADD3 R233, R61, R0, RZ ;  /* 0x000000003de97210 */ /* 0x000fe40007ffe0ff */
[----:B------:R-:W-:Y:S02]  /*170a0*/  FMNMX.FTZ R3, R5, R12, !PT ;  /* 0x0000000c05037209 */ /* 0x000fe40007810000 */
[----:B------:R-:W-:Y:S02]  /*170b0*/  SHF.L.U32 R233, R233, 0x1, RZ ;  /* 0x00000001e9e97819 */ /* 0x000fe400000006ff */
[----:B------:R-:W-:Y:S02]  /*170c0*/  FMNMX.FTZ R3, R4, R3, !PT ;  /* 0x0000000304037209 */ /* 0x000fe40007810000 */
[----:B------:R-:W-:Y:S01]  /*170d0*/  LEA R232, R54, R233, 0x1 ;  /* 0x000000e936e87211 */ /* 0x000fe200078e08ff */
[----:B------:R-:W-:Y:S01]  /*170e0*/  LDSM.16.MT88.4 R156, [R233+0x10000] ;  /* 0x01000000e99c783b */ /* 0x000fe20000004200 */
[----:B------:R-:W-:-:S02]  /*170f0*/  FMNMX.FTZ R3, R2, R3, !PT ;  /* 0x0000000302037209 */ /* 0x000fc40007810000 */
[----:B------:R-:W-:Y:S01]  /*17100*/  LEA R231, R52, R233, 0x1 ;  /* 0x000000e934e77211 */ /* 0x000fe200078e08ff */
        /* <DEDUP_REMOVED lines=32> */
[----:B------:R-:W-:Y:S03]  /*17310*/  LDSM.16.MT88.4 R152, [R232+0x16000] ;  /* 0x01600000e898783b */ /* 0x000fe60000004200 */
[----:B------:R-:W-:Y:S01]  /*17320*/  FMNMX.FTZ R13, R188, R13, !PT ;  /* 0x0000000dbc0d7209 */ /* 0x000fe20007810000 */
[----:B------:R-:W-:Y:S04]  /*17330*/  LDSM.16.MT88.4 R140, [R231+0x16000] ;  /* 0x01600000e78c783b */ /* 0x000fe80000004200 */
[----:B------:R-:W4:Y:S01]  /*17340*/  SHFL.BFLY PT, R12, R13, 0x2, 0x1f ;  /* 0x0c401f000d0c7f89 */ /* 0x000f2200000e0000 */
[----:B-1----:R-:W-:-:S03]  /*17350*/  FMNMX.FTZ R7, R14, R7, !PT ;  /* 0x000000070e077209 */ /* 0x002fc60007810000 */
[----:B------:R-:W-:Y:S04]  /*17360*/  LDSM.16.MT88.4 R16, [R232+0x12800] ;  /* 0x01280000e810783b */ /* 0x000fe80000004200 */
[----:B------:R-:W1:Y:S04]  /*17370*/  SHFL.BFLY PT, R164, R7, 0x1, 0x1f ;  /* 0x0c201f0007a47f89 */ /* 0x000e6800000e0000 */
[----:B--2---:R-:W-:Y:S04]  /*17380*/  LDSM.16.MT88.4 R28, [R232+0x10800] ;  /* 0x01080000e81c783b */ /* 0x004fe80000004200 */
[----:B------:R-:W-:Y:S04]  /*17390*/  LDSM.16.MT88.4 R24, [R231+0x10800] ;  /* 0x01080000e718783b */ /* 0x000fe80000004200 */
[----:B------:R-:W-:Y:S01]  /*173a0*/  LDSM.16.MT88.4 R20, [R230+0x10800] ;  /* 0x01080000e614783b */ /* 0x000fe20000004200 */
[----:B----4-:R-:W-:-:S05]  /*173b0*/  FMNMX.FTZ R12, R13, R12, !PT ;  /* 0x0000000c0d0c7209 */ /* 0x010fca0007810000 */
[----:B------:R-:W2:Y:S01]  /*173c0*/  SHFL.BFLY PT, R3, R12, 0x1, 0x1f ;  /* 0x0c201f000c037f89 */ /* 0x000ea200000e0000 */
[----:B-1----:R-:W-:-:S04]  /*173d0*/  FMNMX.FTZ R164, R7, R164, !PT ;  /* 0x000000a407a47209 */ /* 0x002fc80007810000 */
[----:B------:R-:W-:Y:S02]  /*173e0*/  FSETP.NEU.FTZ.AND P1, PT, R164, -INF , PT ;  /* 0xff800000a400780b */ /* 0x000fe40003f3d000 */
[----:B--2---:R-:W-:Y:S02]  /*173f0*/  FMNMX.FTZ R3, R12, R3, !PT ;  /* 0x000000030c037209 */ /* 0x004fe40007810000 */
[----:B------:R-:W-:Y:S01]  /*17400*/  LDSM.16.MT88.4 R12, [R233+0x10800] ;  /* 0x01080000e90c783b */ /* 0x000fe20000004200 */
[C---:B---3--:R-:W-:Y:S02]  /*17410*/  FMUL.FTZ R35, R192.reuse, R164 ;  /* 0x000000a4c0237220 */ /* 0x048fe40000410000 */
[----:B------:R-:W-:-:S03]  /*17420*/  FMUL.FTZ R195, R192, R3 ;  /* 0x00000003c0c37220 */ /* 0x000fc60000410000 */
        /* <DEDUP_REMOVED lines=16> */
[-C--:B------:R-:W-:Y:S02]  /*17530*/  FFMA.FTZ R175, R4, R192.reuse, -R35 ;  /* 0x000000c004af7223 */ /* 0x080fe40000010823 */
[----:B------:R-:W3:Y:S01]  /*17540*/  LDSM.16.MT88.4 R4, [R230+0x16000] ;  /* 0x01600000e604783b */ /* 0x000ee20000004200 */
[----:B------:R-:W-:Y:S01]  /*17550*/  MUFU.EX2 R181, R181 ;  /* 0x000000b500b57308 */ /* 0x000fe20000000800 */
[----:B------:R-:W-:-:S02]  /*17560*/  FFMA.FTZ R177, R10, R192, -R195 ;  /* 0x000000c00ab17223 */ /* 0x000fc400000108c3 */
[-CC-:B------:R-:W-:Y:S02]  /*17570*/  FFMA.FTZ R166, R9, R192.reuse, -R195.reuse ;  /* 0x000000c009a67223 */ /* 0x180fe400000108c3 */
[-CC-:B------:R-:W-:Y:S02]  /*17580*/  FFMA.FTZ R173, R8, R192.reuse, -R195.reuse ;  /* 0x000000c008ad7223 */ /* 0x180fe400000108c3 */
[-C--:B------:R-:W-:Y:S01]  /*17590*/  FFMA.FTZ R0, R11, R192.reuse, -R195 ;  /* 0x000000c00b007223 */ /* 0x080fe200000108c3 */
[----:B------:R-:W4:Y:S01]  /*175a0*/  MUFU.EX2 R174, R174 ;  /* 0x000000ae00ae7308 */ /* 0x000f220000000800 */
[----:B--2---:R-:W-:Y:S01]  /*175b0*/  F2FP.BF16.PACK_AB R144, R178, R183 ;  /* 0x000000b7b290723e */ /* 0x004fe200000010ff */
[----:B------:R-:W2:Y:S01]  /*175c0*/  LDSM.16.MT88.4 R8, [R233+0x12800] ;  /* 0x01280000e908783b */ /* 0x000ea20000004200 */
[-CC-:B------:R-:W-:Y:S02]  /*175d0*/  FFMA.FTZ R2, R2, R192.reuse, -R35.reuse ;  /* 0x000000c002027223 */ /* 0x180fe40000010823 */
        /* <DEDUP_REMOVED lines=8> */
[----:B----4-:R-:W-:Y:S01]  /*17660*/  F2FP.BF16.PACK_AB R146, R174, R181 ;  /* 0x000000b5ae92723e */ /* 0x010fe200000010ff */
[----:B------:R-:W-:-:S02]  /*17670*/  FFMA.FTZ R196, R196, R192, -R195 ;  /* 0x000000c0c4c47223 */ /* 0x000fc400000108c3 */
[-C--:B------:R-:W-:Y:S02]  /*17680*/  FFMA.FTZ R197, R197, R192.reuse, -R195 ;  /* 0x000000c0c5c57223 */ /* 0x080fe400000108c3 */
[-CC-:B------:R-:W-:Y:S02]  /*17690*/  FFMA.FTZ R199, R199, R192.reuse, -R35.reuse ;  /* 0x000000c0c7c77223 */ /* 0x180fe40000010823 */
[----:B------:R-:W-:Y:S01]  /*176a0*/  MUFU.EX2 R187, R187 ;  /* 0x000000bb00bb7308 */ /* 0x000fe20000000800 */
[-CC-:B------:R-:W-:Y:S02]  /*176b0*/  FFMA.FTZ R198, R198, R192.reuse, -R35.reuse ;  /* 0x000000c0c6c67223 */ /* 0x180fe40000010823 */
[-CC-:B------:R-:W-:Y:S02]  /*176c0*/  FFMA.FTZ R200, R34, R192.reuse, -R35.reuse ;  /* 0x000000c022c87223 */ /* 0x180fe40000010823 */
[-C--:B------:R-:W-:Y:S02]  /*176d0*/  FFMA.FTZ R201, R33, R192.reuse, -R35 ;  /* 0x000000c021c97223 */ /* 0x080fe40000010823 */
[-CC-:B------:R-:W-:Y:S01]  /*176e0*/  FFMA.FTZ R202, R32, R192.reuse, -R195.reuse ;  /* 0x000000c020ca7223 */ /* 0x180fe200000108c3 */
[----:B------:R-:W4:Y:S01]  /*176f0*/  MUFU.EX2 R176, R176 ;  /* 0x000000b000b07308 */ /* 0x000f220000000800 */
[----:B-----5:R-:W-:Y:S01]  /*17700*/  F2FP.BF16.PACK_AB R145, R180, R185 ;  /* 0x000000b9b491723e */ /* 0x020fe200000010ff */
[-CC-:B------:R-:W-:Y:S01]  /*17710*/  FFMA.FTZ R203, R194, R192.reuse, -R195.reuse ;  /* 0x000000c0c2cb7223 */ /* 0x180fe200000108c3 */
[----:B------:R-:W-:Y:S01]  /*17720*/  LDSM.16.MT88.4 R32, [R233+0x11800] ;  /* 0x01180000e920783b */ /* 0x000fe20000004200 */
[----:B------:R-:W-:-:S02]  /*17730*/  FFMA.FTZ R190, R190, R192, -R195 ;  /* 0x000000c0bebe7223 */ /* 0x000fc400000108c3 */
[----:B------:R-:W-:Y:S02]  /*17740*/  FFMA.FTZ R243, R188, R192, -R195 ;  /* 0x000000c0bcf37223 */ /* 0x000fe400000108c3 */
[----:B------:R-:W-:Y:S01]  /*17750*/  MUFU.EX2 R179, R179 ;  /* 0x000000b300b37308 */ /* 0x000fe20000000800 */
[----:B------:R-:W-:Y:S02]  /*17760*/  FADD.FTZ R178, R183, R178 ;  /* 0x000000b2b7b27221 */ /* 0x000fe40000010000 */
[----:B------:R-:W-:Y:S02]  /*17770*/  FADD.FTZ R180, R185, R180 ;  /* 0x000000b4b9b47221 */ /* 0x000fe40000010000 */
[----:B------:R-:W-:Y:S01]  /*17780*/  FADD.FTZ R181, R181, R178 ;  /* 0x000000b2b5b57221 */ /* 0x000fe20000010000 */
[----:B----4-:R-:W-:Y:S02]  /*17790*/  F2FP.BF16.PACK_AB R147, R176, R187 ;  /* 0x000000bbb093723e */ /* 0x010fe400000010ff */
[----:B------:R-:W4:Y:S01]  /*177a0*/  MUFU.EX2 R172, R172 ;  /* 0x000000ac00ac7308 */ /* 0x000f220000000800 */
[----:B------:R-:W-:-:S02]  /*177b0*/  FADD.FTZ R174, R174, R181 ;  /* 0x000000b5aeae7221 */ /* 0x000fc40000010000 */
        /* <DEDUP_REMOVED lines=12> */
[C---:B-1----:R-:W-:Y:S03]  /*17880*/  HMMA.16816.F32.BF16 R44, R144.reuse, R48, RZ ;  /* 0x00000030902c723c */ /* 0x042fe600000418ff */
        /* <DEDUP_REMOVED lines=91> */
[C---:B-----5:R-:W-:Y:S08]  /*17e40*/  HMMA.16816.F32.BF16 R100, R4.reuse, R24, R100 ;  /* 0x000000180464723c */ /* 0x060ff00000041864 */
[C---:B------:R-:W-:Y:S01]  /*17e50*/  HMMA.16816.F32.BF16 R104, R4.reuse, R26, R104 ;  /* 0x0000001a0468723c */ /* 0x040fe20000041868 */
[----:B------:R-:W-:Y:S07]  /*17e60*/  LDSM.16.MT88.4 R24, [R232+0x11000] ;  /* 0x01100000e818783b */ /* 0x000fee0000004200 */
[C---:B------:R-:W-:Y:S08]  /*17e70*/  HMMA.16816.F32.BF16 R124, R4.reuse, R20, R124 ;  /* 0x00000014047c723c */ /* 0x040ff0000004187c */
[C---:B------:R-:W-:Y:S01]  /*17e80*/  HMMA.16816.F32.BF16 R128, R4.reuse, R22, R128 ;  /* 0x000000160480723c */ /* 0x040fe20000041880 */
[----:B------:R-:W4:Y:S07]  /*17e90*/  LDSM.16.MT88.4 R20, [R231+0x11000] ;  /* 0x01100000e714783b */ /* 0x000f2e0000004200 */
[C---:B---3--:R-:W-:Y:S08]  /*17ea0*/  HMMA.16816.F32.BF16 R136, R4.reuse, R16, R136 ;  /* 0x000000100488723c */ /* 0x048ff00000041888 */
        /* <DEDUP_REMOVED lines=20> */
[C---:B----4-:R-:W-:Y:S08]  /*17ff0*/  HMMA.16816.F32.BF16 R44, R4.reuse, R20, R44 ;  /* 0x00000014042c723c */ /* 0x050ff0000004182c */
[C---:B-1----:R-:W-:Y:S08]  /*18000*/  HMMA.16816.F32.BF16 R60, R4.reuse, R12, R60 ;  /* 0x0000000c043c723c */ /* 0x042ff0000004183c */
[C---:B------:R-:W-:Y:S01]  /*18010*/  HMMA.16816.F32.BF16 R64, R4.reuse, R14, R64 ;  /* 0x0000000e0440723c */ /* 0x040fe20000041840 */
[----:B------:R-:W1:Y:S07]  /*18020*/  LDSM.16.MT88.4 R12, [R231+0x15000] ;  /* 0x01500000e70c783b */ /* 0x000e6e0000004200 */
[C---:B------:R-:W-:Y:S01]  /*18030*/  HMMA.16816.F32.BF16 R48, R4.reuse, R22, R48 ;  /* 0x000000160430723c */ /* 0x040fe20000041830 */
[----:B------:R-:W-:Y:S07]  /*18040*/  LDSM.16.MT88.4 R20, [R230+0x13000] ;  /* 0x01300000e614783b */ /* 0x000fee0000004200 */
[C---:B------:R-:W-:Y:S08]  /*18050*/  HMMA.16816.F32.BF16 R52, R4.reuse, R16, R52 ;  /* 0x000000100434723c */ /* 0x040ff00000041834 */
        /* <DEDUP_REMOVED lines=92> */
[----:B------:R-:W-:Y:S10]  /*18620*/  @!P0 BRA `(.L_x_4255) ;  /* 0x000039f000008947 */ /* 0x000ff40003800000 */
[----:B------:R-:W-:Y:S01]  /*18630*/  IADD3 R252, R165, -0x2, RZ ;  /* 0xfffffffea5fc7810 */ /* 0x000fe20007ffe0ff */
[C---:B------:R-:W-:Y:S01]  /*18640*/  IMAD.SHL.U32 R249, R170.reuse, 0x20, RZ ;  /* 0x00000020aaf97824 */ /* 0x040fe200078e00ff */
[----:B------:R-:W-:Y:S01]  /*18650*/  SHF.L.U64.HI R248, R170, 0x5, R171 ;  /* 0x00000005aaf87819 */ /* 0x000fe200000102ab */
[C---:B------:R-:W-:Y:S01]  /*18660*/  IMAD.SHL.U32 R251, R168.reuse, 0x20, RZ ;  /* 0x00000020a8fb7824 */ /* 0x040fe200078e00ff */
[----:B------:R-:W-:Y:S01]  /*18670*/  SHF.L.U64.HI R250, R168, 0x5, R169 ;  /* 0x00000005a8fa7819 */ /* 0x000fe200000102a9 */
[----:B------:R-:W-:Y:S01]  /*18680*/  IMAD.MOV.U32 R165, RZ, RZ, R164 ;  /* 0x000000ffffa57224 */ /* 0x000fe200078e00a4 */
[----:B------:R-:W-:-:S07]  /*18690*/  MOV R0, R3 ;  /* 0x0000000300007202 */ /* 0x000fce0000000f00 */
.L_x_4264:
        /* <DEDUP_REMOVED lines=34> */
[C---:B------:R-:W-:Y:S02]  /*188c0*/  IMAD.HI.U32 R9, R10.reuse, R5, RZ ;  /* 0x000000050a097227 */ /* 0x040fe400078e00ff */
[----:B------:R-:W3:Y:S02]  /*188d0*/  LD.E.64 R12, [R2.64+0x40] ;  /* 0x00004004020c7980 */ /* 0x000ee4000c101b00 */
        /* <DEDUP_REMOVED lines=39> */
.L_x_4257:
[----:B------:R-:W-:Y:S02]  /*18b50*/  ULDC.64 UR4, c[0x0][0x118] ;  /* 0x0000460000047ab9 */ /* 0x000fe40000000a00 */
[----:B------:R-:W2:Y:S02]  /*18b60*/  LD.E R8, [R2.64+0x40] ;  /* 0x0000400402087980 */ /* 0x000ea4000c101900 */
[----:B--2---:R-:W-:Y:S04]  /*18b70*/  LEA R8, -R8, RZ, 0x6 ;  /* 0x000000ff08087211 */ /* 0x004fe800078e31ff */
[----:B------:R-:W-:Y:S02]  /*18b80*/  SHF.R.S32.HI R7, RZ, 0x1f, R8 ;  /* 0x0000001fff077819 */ /* 0x000fe40000011408 */
.L_x_4258:
[----:B------:R-:W-:Y:S05]  /*18b90*/  BSYNC B0 ;  /* 0x0000000000007941 */ /* 0x000fea0003800000 */
.L_x_4256:
[C---:B------:R-:W-:Y:S01]  /*18ba0*/  LEA R246, P0, R8.reuse, R246, 0x1 ;  /* 0x000000f608f67211 */ /* 0x040fe200078008ff */
[----:B------:R-:W-:Y:S01]  /*18bb0*/  ULDC.64 UR4, c[0x0][0x118] ;  /* 0x0000460000047ab9 */ /* 0x000fe20000000a00 */
[----:B------:R-:W-:Y:S02]  /*18bc0*/  BSSY B1, `(.L_x_4259) ;  /* 0x0000157000017945 */ /* 0x000fe40003800000 */
[----:B------:R-:W-:Y:S02]  /*18bd0*/  LEA.HI.X R247, R8, R247, R7, 0x1, P0 ;  /* 0x000000f708f77211 */ /* 0x000fe400000f0c07 */
[C---:B------:R-:W-:Y:S03]  /*18be0*/  IADD3 R12, P0, R249.reuse, R246, RZ ;  /* 0x000000f6f90c7210 */ /* 0x040fe60007f1e0ff */
[----:B------:R-:W-:Y:S01]  /*18bf0*/  @!PT LDS RZ, [RZ] ;  /* 0x00000000fffff984 */ /* 0x000fe20000000800 */
[----:B------:R-:W-:Y:S01]  /*18c00*/  @!PT LDS RZ, [RZ] ;  /* 0x00000000fffff984 */ /* 0x000fe20000000800 */
[----:B------:R-:W-:Y:S01]  /*18c10*/  @!PT LDS RZ, [RZ] ;  /* 0x00000000fffff984 */ /* 0x000fe20000000800 */
[----:B------:R1:W-:Y:S02]  /*18c20*/  LDGSTS.E.BYPASS.LTC128B.128 [R241+0x10000], [R246.64] ;  /* 0x10000000f6f17fae */ /* 0x0003e4000b901d44 */
[C---:B------:R-:W-:Y:S01]  /*18c30*/  IMAD.X R13, R248.reuse, 0x1, R247, P0 ;  /* 0x00000001f80d7824 */ /* 0x040fe200000e06f7 */
[C---:B------:R-:W-:Y:S01]  /*18c40*/  IADD3 R6, P0, R249.reuse, R12, RZ ;  /* 0x0000000cf9067210 */ /* 0x040fe20007f1e0ff */
[----:B------:R1:W-:Y:S04]  /*18c50*/  LDGSTS.E.BYPASS.LTC128B.128 [R241+0x12000], [R246.64+0x80] ;  /* 0x12000080f6f17fae */ /* 0x0003e8000b901d44 */
[----:B------:R1:W-:Y:S01]  /*18c60*/  LDGSTS.E.BYPASS.LTC128B.128 [R241+0x14000], [R246.64+0x100] ;  /* 0x14000100f6f17fae */ /* 0x0003e2000b901d44 */
[C---:B------:R-:W-:Y:S01]  /*18c70*/  IMAD.X R7, R248.reuse, 0x1, R13, P0 ;  /* 0x00000001f8077824 */ /* 0x040fe200000e060d */
[----:B------:R-:W-:Y:S02]  /*18c80*/  IADD3 R4, P0, R249, R6, RZ ;  /* 0x00000006f9047210 */ /* 0x000fe40007f1e0ff */
[----:B------:R1:W-:Y:S03]  /*18c90*/  LDGSTS.E.BYPASS.LTC128B.128 [R241+0x16000], [R246.64+0x180] ;  /* 0x16000180f6f17fae */ /* 0x0003e6000b901d44 */
[----:B------:R-:W-:Y:S01]  /*18ca0*/  IMAD.X R5, R248, 0x1, R7, P0 ;  /* 0x00000001f8057824 */ /* 0x000fe200000e0607 */
[----:B------:R2:W-:Y:S01]  /*18cb0*/  LDGSTS.E.BYPASS.LTC128B.128 [R241+0x10800], [R12.64] ;  /* 0x108000000cf17fae */ /* 0x0005e2000b901d44 */
[----:B------:R-:W-:Y:S03]  /*18cc0*/  ISETP.GE.AND P0, PT, R252, 0x1, PT ;  /* 0x00000001fc00780c */ /* 0x000fe60003f06270 */
        /* <DEDUP_REMOVED lines=12> */
[----:B------:R-:W3:Y:S04]  /*18d90*/  LDSM.16.M88.4 R8, [R228+0x8000] ;  /* 0x00800000e408783b */ /* 0x000ee80000000200 */
[----:B------:R-:W2:Y:S04]  /*18da0*/  LDSM.16.M88.4 R16, [R228+0x8800] ;  /* 0x00880000e410783b */ /* 0x000ea80000000200 */
        /* <DEDUP_REMOVED lines=8> */
[C---:B---3--:R-:W-:Y:S03]  /*18e30*/  HMMA.16816.F32.BF16 R4, R32.reuse, R8, RZ ;  /* 0x000000082004723c */ /* 0x048fe600000418ff */
[----:B------:R-:W-:Y:S04]  /*18e40*/  LDSM.16.M88.4 R192, [R225] ;  /* 0x00000000e1c0783b */ /* 0x000fe80000000200 */
[----:B------:R-:W3:Y:S01]  /*18e50*/  LDSM.16.M88.4 R196, [R223+0x8000] ;  /* 0x00800000dfc4783b */ /* 0x000ee20000000200 */
[C---:B------:R-:W-:Y:S03]  /*18e60*/  HMMA.16816.F32.BF16 R8, R32.reuse, R10, RZ ;  /* 0x0000000a2008723c */ /* 0x040fe600000418ff */
[----:B------:R-:W1:Y:S04]  /*18e70*/  LDSM.16.M88.4 R200, [R223+0x8800] ;  /* 0x00880000dfc8783b */ /* 0x000e680000000200 */
[----:B------:R-:W-:Y:S01]  /*18e80*/  LDSM.16.M88.4 R204, [R223+0x9800] ;  /* 0x00980000dfcc783b */ /* 0x000fe20000000200 */
[C---:B--2---:R-:W-:Y:S08]  /*18e90*/  HMMA.16816.F32.BF16 R12, R32.reuse, R16, RZ ;  /* 0x00000010200c723c */ /* 0x044ff000000418ff */
[C---:B------:R-:W-:Y:S08]  /*18ea0*/  HMMA.16816.F32.BF16 R16, R32.reuse, R18, RZ ;  /* 0x000000122010723c */ /* 0x040ff000000418ff */
[C---:B----4-:R-:W-:Y:S08]  /*18eb0*/  HMMA.16816.F32.BF16 R20, R32.reuse, R24, RZ ;  /* 0x000000182014723c */ /* 0x050ff000000418ff */
[C---:B------:R-:W-:Y:S08]  /*18ec0*/  HMMA.16816.F32.BF16 R24, R32.reuse, R26, RZ ;  /* 0x0000001a2018723c */ /* 0x040ff000000418ff */
[C---:B-----5:R-:W-:Y:S08]  /*18ed0*/  HMMA.16816.F32.BF16 R28, R32.reuse, R168, RZ ;  /* 0x000000a8201c723c */ /* 0x060ff000000418ff */
[----:B------:R-:W-:Y:S01]  /*18ee0*/  HMMA.16816.F32.BF16 R32, R32, R170, RZ ;  /* 0x000000aa2020723c */ /* 0x000fe200000418ff */
[----:B------:R-:W2:Y:S07]  /*18ef0*/  LDSM.16.M88.4 R168, [R223+0x9000] ;  /* 0x00900000dfa8783b */ /* 0x000eae0000000200 */
        /* <DEDUP_REMOVED lines=8> */
[----:B------:R-:W4:Y:S07]  /*18f80*/  LDSM.16.M88.4 R184, [R219+0x800] ;  /* 0x00080000dbb8783b */ /* 0x000f2e0000000200 */
[C---:B------:R-:W-:Y:S08]  /*18f90*/  HMMA.16816.F32.BF16 R28, R172.reuse, R188, R28 ;  /* 0x000000bcac1c723c */ /* 0x040ff0000004181c */
[----:B------:R-:W-:Y:S01]  /*18fa0*/  HMMA.16816.F32.BF16 R32, R172, R190, R32 ;  /* 0x000000beac20723c */ /* 0x000fe20000041820 */
[----:B------:R-:W5:Y:S04]  /*18fb0*/  LDSM.16.M88.4 R172, [R219+0x1000] ;  /* 0x00100000dbac783b */ /* 0x000f680000000200 */
[----:B------:R-:W1:Y:S03]  /*18fc0*/  LDSM.16.M88.4 R188, [R219+0x1800] ;  /* 0x00180000dbbc783b */ /* 0x000e660000000200 */
[C---:B---3--:R-:W-:Y:S08]  /*18fd0*/  HMMA.16816.F32.BF16 R4, R192.reuse, R196, R4 ;  /* 0x000000c4c004723c */ /* 0x048ff00000041804 */
        /* <DEDUP_REMOVED lines=10> */
[----:B------:R-:W3:Y:S04]  /*19080*/  LDSM.16.M88.4 R192, [R228+0xb000] ;  /* 0x00b00000e4c0783b */ /* 0x000ee80000000200 */
[----:B------:R-:W2:Y:S03]  /*19090*/  LDSM.16.M88.4 R204, [R228+0xb800] ;  /* 0x00b80000e4cc783b */ /* 0x000ea60000000200 */
[C---:B-1----:R-:W-:Y:S08]  /*190a0*/  HMMA.16816.F32.BF16 R4, R176.reuse, R180, R4 ;  /* 0x000000b4b004723c */ /* 0x042ff00000041804 */
[C---:B------:R-:W-:Y:S01]  /*190b0*/  HMMA.16816.F32.BF16 R8, R176.reuse, R182, R8 ;  /* 0x000000b6b008723c */ /* 0x040fe20000041808 */
[----:B------:R-:W-:Y:S07]  /*190c0*/  LDSM.16.M88.4 R180, [R218] ;  /* 0x00000000dab4783b */ /* 0x000fee0000000200 */
[C---:B----4-:R-:W-:Y:S08]  /*190d0*/  HMMA.16816.F32.BF16 R12, R176.reuse, R184, R12 ;  /* 0x000000b8b00c723c */ /* 0x050ff0000004180c */
[C---:B------:R-:W-:Y:S01]  /*190e0*/  HMMA.16816.F32.BF16 R16, R176.reuse, R186, R16 ;  /* 0x000000bab010723c */ /* 0x040fe20000041810 */
[----:B------:R-:W-:Y:S07]  /*190f0*/  LDSM.16.M88.4 R184, [R217] ;  /* 0x00000000d9b8783b */ /* 0x000fee0000000200 */
[C---:B-----5:R-:W-:Y:S08]  /*19100*/  HMMA.16816.F32.BF16 R20, R176.reuse, R172, R20 ;  /* 0x000000acb014723c */ /* 0x060ff00000041814 */
[C---:B------:R-:W-:Y:S01]  /*19110*/  HMMA.16816.F32.BF16 R24, R176.reuse, R174, R24 ;  /* 0x000000aeb018723c */ /* 0x040fe20000041818 */
[----:B------:R-:W1:Y:S07]  /*19120*/  LDSM.16.M88.4 R172, [R227+0x2000] ;  /* 0x00200000e3ac783b */ /* 0x000e6e0000000200 */
[C---:B------:R-:W-:Y:S08]  /*19130*/  HMMA.16816.F32.BF16 R28, R176.reuse, R188, R28 ;  /* 0x000000bcb01c723c */ /* 0x040ff0000004181c */
[----:B------:R-:W-:Y:S01]  /*19140*/  HMMA.16816.F32.BF16 R32, R176, R190, R32 ;  /* 0x000000beb020723c */ /* 0x000fe20000041820 */
[----:B------:R-:W4:Y:S04]  /*19150*/  LDSM.16.M88.4 R176, [R216] ;  /* 0x00000000d8b0783b */ /* 0x000f280000000200 */
[----:B------:R-:W5:Y:S03]  /*19160*/  LDSM.16.M88.4 R188, [R215] ;  /* 0x00000000d7bc783b */ /* 0x000f660000000200 */
        /* <DEDUP_REMOVED lines=15> */
[----:B------:R-:W-:Y:S07]  /*19260*/  LDSM.16.M88.4 R180, [R219+0x2000] ;  /* 0x00200000dbb4783b */ /* 0x000fee0000000200 */
[C---:B------:R-:W-:Y:S08]  /*19270*/  HMMA.16816.F32.BF16 R12, R172.reuse, R184, R12 ;  /* 0x000000b8ac0c723c */ /* 0x040ff0000004180c */
[C---:B------:R-:W-:Y:S01]  /*19280*/  HMMA.16816.F32.BF16 R16, R172.reuse, R186, R16 ;  /* 0x000000baac10723c */ /* 0x040fe20000041810 */
[----:B------:R-:W-:Y:S07]  /*19290*/  LDSM.16.M88.4 R184, [R219+0x2800] ;  /* 0x00280000dbb8783b */ /* 0x000fee0000000200 */
[C---:B----4-:R-:W-:Y:S08]  /*192a0*/  HMMA.16816.F32.BF16 R20, R172.reuse, R176, R20 ;  /* 0x000000b0ac14723c */ /* 0x050ff00000041814 */
[C---:B------:R-:W-:Y:S01]  /*192b0*/  HMMA.16816.F32.BF16 R24, R172.reuse, R178, R24 ;  /* 0x000000b2ac18723c */ /* 0x040fe20000041818 */
[----:B------:R-:W1:Y:S07]  /*192c0*/  LDSM.16.M88.4 R176, [R224+0x2000] ;  /* 0x00200000e0b0783b */ /* 0x000e6e0000000200 */
[C---:B-----5:R-:W-:Y:S08]  /*192d0*/  HMMA.16816.F32.BF16 R28, R172.reuse, R188, R28 ;  /* 0x000000bcac1c723c */ /* 0x060ff0000004181c */
[----:B------:R-:W-:Y:S01]  /*192e0*/  HMMA.16816.F32.BF16 R32, R172, R190, R32 ;  /* 0x000000beac20723c */ /* 0x000fe20000041820 */
[----:B------:R-:W4:Y:S04]  /*192f0*/  LDSM.16.M88.4 R172, [R219+0x3000] ;  /* 0x00300000dbac783b */ /* 0x000f280000000200 */
[----:B------:R-:W5:Y:S03]  /*19300*/  LDSM.16.M88.4 R188, [R219+0x3800] ;  /* 0x00380000dbbc783b */ /* 0x000f660000000200 */
        /* <DEDUP_REMOVED lines=16> */
[C---:B------:R-:W-:Y:S08]  /*19410*/  HMMA.16816.F32.BF16 R12, R176.reuse, R184, R12 ;  /* 0x000000b8b00c723c */ /* 0x040ff0000004180c */
[C---:B------:R-:W-:Y:S01]  /*19420*/  HMMA.16816.F32.BF16 R16, R176.reuse, R186, R16 ;  /* 0x000000bab010723c */ /* 0x040fe20000041810 */
[----:B------:R-:W-:Y:S07]  /*19430*/  LDSM.16.M88.4 R184, [R213] ;  /* 0x00000000d5b8783b */ /* 0x000fee0000000200 */
[C---:B----4-:R-:W-:Y:S08]  /*19440*/  HMMA.16816.F32.BF16 R20, R176.reuse, R172, R20 ;  /* 0x000000acb014723c */ /* 0x050ff00000041814 */
[C---:B------:R-:W-:Y:S01]  /*19450*/  HMMA.16816.F32.BF16 R24, R176.reuse, R174, R24 ;  /* 0x000000aeb018723c */ /* 0x040fe20000041818 */
[----:B------:R-:W1:Y:S07]  /*19460*/  LDSM.16.M88.4 R172, [R227+0x4000] ;  /* 0x00400000e3ac783b */ /* 0x000e6e0000000200 */
[C---:B-----5:R-:W-:Y:S08]  /*19470*/  HMMA.16816.F32.BF16 R28, R176.reuse, R188, R28 ;  /* 0x000000bcb01c723c */ /* 0x060ff0000004181c */
        /* <DEDUP_REMOVED lines=91> */
[C---:B-1----:R-:W-:Y:S08]  /*19a30*/  HMMA.16816.F32.BF16 R4, R176.reuse, R180, R4 ;  /* 0x000000b4b004723c */ /* 0x042ff00000041804 */
[C---:B------:R-:W-:Y:S08]  /*19a40*/  HMMA.16816.F32.BF16 R8, R176.reuse, R182, R8 ;  /* 0x000000b6b008723c */ /* 0x040ff00000041808 */
[C---:B------:R-:W-:Y:S08]  /*19a50*/  HMMA.16816.F32.BF16 R12, R176.reuse, R184, R12 ;  /* 0x000000b8b00c723c */ /* 0x040ff0000004180c */
[C---:B------:R-:W-:Y:S08]  /*19a60*/  HMMA.16816.F32.BF16 R16, R176.reuse, R186, R16 ;  /* 0x000000bab010723c */ /* 0x040ff00000041810 */
[C---:B----4-:R-:W-:Y:S08]  /*19a70*/  HMMA.16816.F32.BF16 R20, R176.reuse, R172, R20 ;  /* 0x000000acb014723c */ /* 0x050ff00000041814 */
        /* <DEDUP_REMOVED lines=21> */
[----:B------:R-:W-:Y:S02]  /*19bd0*/  IABS R168, R164 ;  /* 0x000000a400a87213 */ /* 0x000fe40000000000 */
[C---:B------:R-:W-:Y:S02]  /*19be0*/  IADD3 R172, R164.reuse, -0x40, RZ ;  /* 0xffffffc0a4ac7810 */ /* 0x040fe40007ffe0ff */
[-C--:B------:R-:W-:Y:S04]  /*19bf0*/  LOP3.LUT R164, R164, R175.reuse, RZ, 0x3c, !PT ;  /* 0x000000afa4a47212 */ /* 0x080fe800078e3cff */
[----:B------:R-:W-:Y:S02]  /*19c00*/  ISETP.GE.AND P2, PT, R164, RZ, PT ;  /* 0x000000ffa400720c */ /* 0x000fe40003f46270 */
[----:B------:R-:W-:Y:S01]  /*19c10*/  LOP3.LUT R164, RZ, R175, RZ, 0x33, !PT ;  /* 0x000000afffa47212 */ /* 0x000fe200078e33ff */
        /* <DEDUP_REMOVED lines=45> */
[----:B------:R-:W-:Y:S01]  /*19ef0*/  IMAD.IADD R171, R173, 0x1, R171 ;  /* 0x00000001adab7824 */ /* 0x000fe200078e02ab */
[----:B------:R-:W-:-:S05]  /*19f00*/  BRA `(.L_x_4263) ;  /* 0x0000004000007947 */ /* 0x000fca0003800000 */
.L_x_4262:
[----:B------:R-:W-:Y:S02]  /*19f10*/  ULDC.64 UR4, c[0x0][0x118] ;  /* 0x0000460000047ab9 */ /* 0x000fe40000000a00 */
[----:B------:R-:W2:Y:S02]  /*19f20*/  LD.E R172, [R2.64+0x38] ;  /* 0x0000380402ac7980 */ /* 0x000ea4000c101900 */
[----:B--2---:R-:W-:Y:S04]  /*19f30*/  LEA R172, -R172, RZ, 0x6 ;  /* 0x000000ffacac7211 */ /* 0x004fe800078e31ff */
[----:B------:R-:W-:Y:S02]  /*19f40*/  SHF.R.S32.HI R171, RZ, 0x1f, R172 ;  /* 0x0000001fffab7819 */ /* 0x000fe400000114ac */
.L_x_4263:
[----:B------:R-:W-:Y:S05]  /*19f50*/  BSYNC B0 ;  /* 0x0000000000007941 */ /* 0x000fea0003800000 */
.L_x_4261:
[C---:B------:R-:W-:Y:S01]  /*19f60*/  LEA R234, P0, R172.reuse, R234, 0x1 ;  /* 0x000000eaacea7211 */ /* 0x040fe200078008ff */
[----:B------:R-:W-:Y:S03]  /*19f70*/  ULDC.64 UR4, c[0x0][0x118] ;  /* 0x0000460000047ab9 */ /* 0x000fe60000000a00 */
        /* <DEDUP_REMOVED lines=27> */
.L_x_4260:
[----:B------:R-:W-:Y:S05]  /*1a130*/  BSYNC B1 ;  /* 0x0000000000017941 */ /* 0x000fea0003800000 */
.L_x_4259:
[----:B------:R-:W-:Y:S01]  /*1a140*/  ULDC.64 UR4, c[0x0][0x118] ;  /* 0x0000460000047ab9 */ /* 0x000fe20000000a00 */
[----:B------:R-:W-:Y:S01]  /*1a150*/  FMNMX.FTZ R164, R4, R165, !PT ;  /* 0x000000a504a47209 */ /* 0x000fe20007810000 */
[----:B------:R2:W3:Y:S01]  /*1a160*/  LD.E R166, [R2.64+0xdc] ;  /* 0x0000dc0402a67980 */ /* 0x0004e2000c101900 */
[----:B-1----:R-:W-:Y:S02]  /*1a170*/  FMNMX.FTZ R168, R6, R0, !PT ;  /* 0x0000000006a87209 */ /* 0x002fe40007810000 */
        /* <DEDUP_REMOVED lines=10> */
[----:B------:R-:W4:Y:S01]  /*1a220*/  LDL.LU R206, [R1] ;  /* 0x0000000001ce7983 */ /* 0x000f220000300800 */
[----:B------:R-:W-:Y:S03]  /*1a230*/  FMNMX.FTZ R164, R14, R171, !PT ;  /* 0x000000ab0ea47209 */ /* 0x000fe60007810000 */
[----:B------:R-:W-:Y:S01]  /*1a240*/  LDSM.16.MT88.4 R180, [R233+0x14800] ;  /* 0x01480000e9b4783b */ /* 0x000fe20000004200 */
[----:B--2---:R-:W-:Y:S02]  /*1a250*/  FMNMX.FTZ R2, R16, R169, !PT ;  /* 0x000000a910027209 */ /* 0x004fe40007810000 */
        /* <DEDUP_REMOVED lines=22> */
[----:B------:R-:W2:Y:S01]  /*1a3c0*/  SHFL.BFLY PT, R3, R170, 0x2, 0x1f ;  /* 0x0c401f00aa037f89 */ /* 0x000ea200000e0000 */
[----:B-1----:R-:W-:Y:S07]  /*1a3d0*/  FMNMX.FTZ R169, R171, R164, !PT ;  /* 0x000000a4aba97209 */ /* 0x002fee0007810000 */
[----:B------:R-:W1:Y:S01]  /*1a3e0*/  SHFL.BFLY PT, R164, R169, 0x1, 0x1f ;  /* 0x0c201f00a9a47f89 */ /* 0x000e6200000e0000 */
[----:B--2---:R-:W-:Y:S07]  /*1a3f0*/  FMNMX.FTZ R168, R170, R3, !PT ;  /* 0x00000003aaa87209 */ /* 0x004fee0007810000 */
[----:B------:R-:W2:Y:S01]  /*1a400*/  SHFL.BFLY PT, R3, R168, 0x1, 0x1f ;  /* 0x0c201f00a8037f89 */ /* 0x000ea200000e0000 */
[----:B-1----:R-:W-:Y:S04]  /*1a410*/  FMNMX.FTZ R164, R169, R164, !PT ;  /* 0x000000a4a9a47209 */ /* 0x002fe80007810000 */
[C---:B------:R-:W-:Y:S01]  /*1a420*/  FSETP.NEU.FTZ.AND P0, PT, R164.reuse, -INF , PT ;  /* 0xff800000a400780b */ /* 0x040fe20003f1d000 */
[----:B------:R-:W-:Y:S01]  /*1a430*/  FADD.FTZ R165, -R164, R165 ;  /* 0x000000a5a4a57221 */ /* 0x000fe20000010100 */
[----:B--2---:R-:W-:Y:S02]  /*1a440*/  FMNMX.FTZ R3, R168, R3, !PT ;  /* 0x00000003a8037209 */ /* 0x004fe40007810000 */
[----:B------:R-:W1:Y:S01]  /*1a450*/  LDSM.16.MT88.4 R168, [R233+0x10000] ;  /* 0x01000000e9a8783b */ /* 0x000e620000004200 */
[C---:B---3--:R-:W-:Y:S02]  /*1a460*/  FMUL.FTZ R199, R166.reuse, R164 ;  /* 0x000000a4a6c77220 */ /* 0x048fe40000410000 */
[C---:B------:R-:W-:Y:S02]  /*1a470*/  FMUL.FTZ R197, R166.reuse, R3 ;  /* 0x00000003a6c57220 */ /* 0x040fe40000410000 */
[----:B------:R-:W-:Y:S01]  /*1a480*/  FMUL.FTZ R2, R166, R165 ;  /* 0x000000a5a6027220 */ /* 0x000fe20000410000 */
[----:B------:R-:W-:Y:S01]  /*1a490*/  FSEL R199, R199, RZ, P0 ;  /* 0x000000ffc7c77208 */ /* 0x000fe20000000000 */
[C---:B------:R-:W-:Y:S01]  /*1a4a0*/  FADD.FTZ R165, -R3.reuse, R0 ;  /* 0x0000000003a57221 */ /* 0x040fe20000010100 */
[----:B------:R-:W-:Y:S03]  /*1a4b0*/  FSETP.NEU.FTZ.AND P0, PT, R3, -INF , PT ;  /* 0xff8000000300780b */ /* 0x000fe60003f1d000 */
[-CC-:B------:R-:W-:Y:S01]  /*1a4c0*/  FFMA.FTZ R191, R4, R166.reuse, -R199.reuse ;  /* 0x000000a604bf7223 */ /* 0x180fe200000108c7 */
[----:B------:R-:W-:Y:S01]  /*1a4d0*/  FSEL R197, R197, RZ, P0 ;  /* 0x000000ffc5c57208 */ /* 0x000fe20000000000 */
[-CC-:B------:R-:W-:Y:S01]  /*1a4e0*/  FFMA.FTZ R190, R8, R166.reuse, -R199.reuse ;  /* 0x000000a608be7223 */ /* 0x180fe200000108c7 */
[----:B------:R-:W2:Y:S01]  /*1a4f0*/  MUFU.EX2 R2, R2 ;  /* 0x0000000200027308 */ /* 0x000ea20000000800 */
[-C--:B------:R-:W-:Y:S01]  /*1a500*/  FFMA.FTZ R193, R9, R166.reuse, -R199 ;  /* 0x000000a609c17223 */ /* 0x080fe200000108c7 */
[----:B------:R-:W-:Y:S01]  /*1a510*/  ISETP.GT.AND P0, PT, R252, RZ, PT ;  /* 0x000000fffc00720c */ /* 0x000fe20003f04270 */
[-CC-:B------:R-:W-:Y:S02]  /*1a520*/  FFMA.FTZ R188, R6, R166.reuse, -R197.reuse ;  /* 0x000000a606bc7223 */ /* 0x180fe400000108c5 */
[-CC-:B------:R-:W-:Y:S02]  /*1a530*/  FFMA.FTZ R189, R7, R166.reuse, -R197.reuse ;  /* 0x000000a607bd7223 */ /* 0x180fe400000108c5 */
[-CC-:B------:R-:W-:Y:S02]  /*1a540*/  FFMA.FTZ R192, R10, R166.reuse, -R197.reuse ;  /* 0x000000a60ac07223 */ /* 0x180fe400000108c5 */
[-C--:B------:R-:W-:Y:S01]  /*1a550*/  FFMA.FTZ R195, R11, R166.reuse, -R197 ;  /* 0x000000a60bc37223 */ /* 0x080fe200000108c5 */
[----:B------:R-:W-:Y:S01]  /*1a560*/  MUFU.EX2 R191, R191 ;  /* 0x000000bf00bf7308 */ /* 0x000fe20000000800 */
[----:B------:R-:W-:Y:S02]  /*1a570*/  FMUL.FTZ R0, R166, R165 ;  /* 0x000000a5a6007220 */ /* 0x000fe40000410000 */
[-CC-:B------:R-:W-:Y:S02]  /*1a580*/  FFMA.FTZ R165, R5, R166.reuse, -R199.reuse ;  /* 0x000000a605a57223 */ /* 0x180fe400000108c7 */
[-C--:B------:R-:W-:Y:S02]  /*1a590*/  FFMA.FTZ R202, R32, R166.reuse, -R199 ;  /* 0x000000a620ca7223 */ /* 0x080fe400000108c7 */
[-C--:B------:R-:W-:Y:S02]  /*1a5a0*/  FFMA.FTZ R204, R34, R166.reuse, -R197 ;  /* 0x000000a622cc7223 */ /* 0x080fe400000108c5 */
[-CC-:B------:R-:W-:Y:S01]  /*1a5b0*/  FFMA.FTZ R194, R12, R166.reuse, -R199.reuse ;  /* 0x000000a60cc27223 */ /* 0x180fe200000108c7 */
[----:B------:R-:W3:Y:S01]  /*1a5c0*/  MUFU.EX2 R0, R0 ;  /* 0x0000000000007308 */ /* 0x000ee20000000800 */
[-C--:B------:R-:W-:Y:S02]  /*1a5d0*/  FFMA.FTZ R201, R13, R166.reuse, -R199 ;  /* 0x000000a60dc97223 */ /* 0x080fe400000108c7 */
[--C-:B------:R-:W-:Y:S02]  /*1a5e0*/  FFMA.FTZ R196, R14, R166, -R197.reuse ;  /* 0x000000a60ec47223 */ /* 0x100fe400000108c5 */
[C---:B--2---:R-:W-:Y:S02]  /*1a5f0*/  FMUL.FTZ R4, R2.reuse, R160 ;  /* 0x000000a002047220 */ /* 0x044fe40000410000 */
        /* <DEDUP_REMOVED lines=16> */
[----:B------:R-:W5:Y:S01]  /*1a700*/  LDSM.16.MT88.4 R156, [R230+0x10000] ;  /* 0x01000000e69c783b */ /* 0x000f620000004200 */
[----:B--2---:R-:W-:Y:S01]  /*1a710*/  F2FP.BF16.PACK_AB R160, R165, R191 ;  /* 0x000000bfa5a0723e */ /* 0x004fe200000010ff */
[C---:B------:R-:W-:Y:S02]  /*1a720*/  FMUL.FTZ R38, R0.reuse, R38 ;  /* 0x0000002600267220 */ /* 0x040fe40000410000 */
[C---:B------:R-:W-:Y:S02]  /*1a730*/  FMUL.FTZ R39, R0.reuse, R39 ;  /* 0x0000002700277220 */ /* 0x040fe40000410000 */
[C---:B------:R-:W-:Y:S01]  /*1a740*/  FMUL.FTZ R42, R0.reuse, R42 ;  /* 0x0000002a002a7220 */ /* 0x040fe20000410000 */
[----:B------:R-:W-:Y:S01]  /*1a750*/  MUFU.EX2 R190, R190 ;  /* 0x000000be00be7308 */ /* 0x000fe20000000800 */
[C---:B------:R-:W-:Y:S02]  /*1a760*/  FMUL.FTZ R43, R0.reuse, R43 ;  /* 0x0000002b002b7220 */ /* 0x040fe40000410000 */
[C---:B------:R-:W-:Y:S02]  /*1a770*/  FMUL.FTZ R46, R0.reuse, R46 ;  /* 0x0000002e002e7220 */ /* 0x040fe40000410000 */
[----:B------:R-:W-:Y:S02]  /*1a780*/  FMUL.FTZ R47, R0, R47 ;  /* 0x0000002f002f7220 */ /* 0x000fe40000410000 */
[C---:B------:R-:W-:Y:S02]  /*1a790*/  FMUL.FTZ R12, R2.reuse, R152 ;  /* 0x00000098020c7220 */ /* 0x040fe40000410000 */
[----:B------:R-:W-:Y:S01]  /*1a7a0*/  FMUL.FTZ R13, R2, R153 ;  /* 0x00000099020d7220 */ /* 0x000fe20000410000 */
[----:B------:R-:W2:Y:S01]  /*1a7b0*/  MUFU.EX2 R193, R193 ;  /* 0x000000c100c17308 */ /* 0x000ea20000000800 */
        /* <DEDUP_REMOVED lines=33> */
[C---:B-1----:R-:W-:Y:S05]  /*1a9d0*/  HMMA.16816.F32.BF16 R4, R160.reuse, R168, R4 ;  /* 0x000000a8a004723c */ /* 0x042fea0000041804 */
[C---:B------:R-:W-:Y:S02]  /*1a9e0*/  FMUL.FTZ R72, R2.reuse, R72 ;  /* 0x0000004802487220 */ /* 0x040fe40000410000 */
[----:B------:R-:W-:Y:S01]  /*1a9f0*/  FMUL.FTZ R73, R2, R73 ;  /* 0x0000004902497220 */ /* 0x000fe20000410000 */
[C---:B------:R-:W-:Y:S01]  /*1aa00*/  HMMA.16816.F32.BF16 R8, R160.reuse, R170, R8 ;  /* 0x000000aaa008723c */ /* 0x040fe20000041808 */
[----:B------:R-:W1:Y:S01]  /*1aa10*/  LDSM.16.MT88.4 R168, [R233+0x12000] ;  /* 0x01200000e9a8783b */ /* 0x000e620000004200 */
[----:B------:R-:W-:Y:S02]  /*1aa20*/  MUFU.EX2 R202, R202 ;  /* 0x000000ca00ca7308 */ /* 0x000fe40000000800 */
[C---:B------:R-:W-:Y:S02]  /*1aa30*/  FMUL.FTZ R74, R0.reuse, R74 ;  /* 0x0000004a004a7220 */ /* 0x040fe40000410000 */
[----:B------:R-:W-:Y:S02]  /*1aa40*/  FMUL.FTZ R75, R0, R75 ;  /* 0x0000004b004b7220 */ /* 0x000fe40000410000 */
[C---:B------:R-:W-:Y:S04]  /*1aa50*/  HMMA.16816.F32.BF16 R36, R160.reuse, R172, R36 ;  /* 0x000000aca024723c */ /* 0x040fe80000041824 */
[C---:B------:R-:W-:Y:S01]  /*1aa60*/  FMUL.FTZ R76, R2.reuse, R76 ;  /* 0x0000004c024c7220 */ /* 0x040fe20000410000 */
[----:B------:R-:W-:Y:S01]  /*1aa70*/  MUFU.EX2 R204, R204 ;  /* 0x000000cc00cc7308 */ /* 0x000fe20000000800 */
        /* <DEDUP_REMOVED lines=72> */
[C---:B------:R-:W-:Y:S04]  /*1af00*/  FMUL.FTZ R120, R2.reuse, R120 ;  /* 0x0000007802787220 */ /* 0x040fe80000410000 */
[----:B------:R-:W-:Y:S01]  /*1af10*/  FMUL.FTZ R121, R2, R121 ;  /* 0x0000007902797220 */ /* 0x000fe20000410000 */
        /* <DEDUP_REMOVED lines=11> */
[C---:B-----5:R-:W-:Y:S03]  /*1afd0*/  HMMA.16816.F32.BF16 R124, R160.reuse, R156, R124 ;  /* 0x0000009ca07c723c */ /* 0x060fe6000004187c */
[C---:B------:R-:W-:Y:S02]  /*1afe0*/  FMUL.FTZ R130, R0.reuse, R130 ;  /* 0x0000008200827220 */ /* 0x040fe40000410000 */
[C---:B------:R-:W-:Y:S02]  /*1aff0*/  FMUL.FTZ R131, R0.reuse, R131 ;  /* 0x0000008300837220 */ /* 0x040fe40000410000 */
[----:B------:R-:W-:Y:S02]  /*1b000*/  FFMA.FTZ R203, R15, R166, -R197 ;  /* 0x000000a60fcb7223 */ /* 0x000fe400000108c5 */
[----:B------:R-:W-:Y:S02]  /*1b010*/  FMUL.FTZ R15, R0, R155 ;  /* 0x0000009b000f7220 */ /* 0x000fe40000410000 */
[----:B------:R-:W5:Y:S01]  /*1b020*/  LDSM.16.MT88.4 R152, [R230+0x16000] ;  /* 0x01600000e698783b */ /* 0x000f620000004200 */
[C---:B------:R-:W-:Y:S01]  /*1b030*/  HMMA.16816.F32.BF16 R128, R160.reuse, R158, R128 ;  /* 0x0000009ea080723c */ /* 0x040fe20000041880 */
[----:B------:R-:W2:Y:S02]  /*1b040*/  MUFU.EX2 R203, R203 ;  /* 0x000000cb00cb7308 */ /* 0x000ea40000000800 */
[C---:B------:R-:W-:Y:S02]  /*1b050*/  FMUL.FTZ R132, R2.reuse, R132 ;  /* 0x0000008402847220 */ /* 0x040fe40000410000 */
[----:B------:R-:W-:Y:S02]  /*1b060*/  FMUL.FTZ R133, R2, R133 ;  /* 0x0000008502857220 */ /* 0x000fe40000410000 */
[C---:B------:R-:W-:Y:S01]  /*1b070*/  FMUL.FTZ R134, R0.reuse, R134 ;  /* 0x0000008600867220 */ /* 0x040fe20000410000 */
[----:B------:R-:W2:Y:S01]  /*1b080*/  LDSM.16.MT88.4 R156, [R233+0x10800] ;  /* 0x01080000e99c783b */ /* 0x000ea20000004200 */
[----:B------:R-:W-:Y:S03]  /*1b090*/  FMUL.FTZ R135, R0, R135 ;  /* 0x0000008700877220 */ /* 0x000fe60000410000 */
[C---:B------:R-:W-:Y:S02]  /*1b0a0*/  FMUL.FTZ R136, R2.reuse, R136 ;  /* 0x0000008802887220 */ /* 0x040fe40000410000 */
[----:B------:R-:W-:Y:S02]  /*1b0b0*/  FMUL.FTZ R137, R2, R137 ;  /* 0x0000008902897220 */ /* 0x000fe40000410000 */
        /* <DEDUP_REMOVED lines=9> */
[C---:B---3--:R-:W-:Y:S04]  /*1b150*/  HMMA.16816.F32.BF16 R136, R160.reuse, R172, R136 ;  /* 0x000000aca088723c */ /* 0x048fe80000041888 */
[----:B------:R-:W-:Y:S02]  /*1b160*/  FFMA.FTZ R207, R19, R166, -R197 ;  /* 0x000000a613cf7223 */ /* 0x000fe400000108c5 */
[C---:B------:R-:W-:Y:S01]  /*1b170*/  FMUL.FTZ R140, R2.reuse, R140 ;  /* 0x0000008c028c7220 */ /* 0x040fe20000410000 */
[----:B------:R-:W3:Y:S01]  /*1b180*/  MUFU.EX2 R205, R205 ;  /* 0x000000cd00cd7308 */ /* 0x000ee20000000800 */
[----:B------:R-:W-:Y:S04]  /*1b190*/  FMUL.FTZ R141, R2, R141 ;  /* 0x0000008d028d7220 */ /* 0x000fe80000410000 */
[C---:B------:R-:W-:Y:S02]  /*1b1a0*/  FMUL.FTZ R142, R0.reuse, R142 ;  /* 0x0000008e008e7220 */ /* 0x040fe40000410000 */
[----:B------:R-:W-:Y:S02]  /*1b1b0*/  FMUL.FTZ R143, R0, R143 ;  /* 0x0000008f008f7220 */ /* 0x000fe40000410000 */
[C---:B------:R-:W-:Y:S01]  /*1b1c0*/  FMUL.FTZ R16, R2.reuse, R148 ;  /* 0x0000009402107220 */ /* 0x040fe20000410000 */
[----:B------:R-:W-:Y:S01]  /*1b1d0*/  MUFU.EX2 R200, R200 ;  /* 0x000000c800c87308 */ /* 0x000fe20000000800 */
[----:B--2---:R-:W-:Y:S01]  /*1b1e0*/  F2FP.BF16.PACK_AB R148, R201, R194 ;  /* 0x000000c2c994723e */ /* 0x004fe200000010ff */
[----:B------:R-:W-:Y:S01]  /*1b1f0*/  FMUL.FTZ R17, R2, R149 ;  /* 0x0000009502117220 */ /* 0x000fe20000410000 */
[----:B------:R-:W-:Y:S01]  /*1b200*/  F2FP.BF16.PACK_AB R149, R203, R196 ;  /* 0x000000c4cb95723e */ /* 0x000fe200000010ff */
[C---:B------:R-:W-:Y:S01]  /*1b210*/  HMMA.16816.F32.BF16 R140, R160.reuse, R174, R140 ;  /* 0x000000aea08c723c */ /* 0x040fe2000004188c */
[----:B------:R-:W2:Y:S02]  /*1b220*/  LDSM.16.MT88.4 R172, [R231+0x10800] ;  /* 0x01080000e7ac783b */ /* 0x000ea40000004200 */
[C---:B------:R-:W-:Y:S02]  /*1b230*/  FMUL.FTZ R18, R0.reuse, R150 ;  /* 0x0000009600127220 */ /* 0x040fe40000410000 */
[----:B------:R-:W-:Y:S01]  /*1b240*/  FMUL.FTZ R19, R0, R151 ;  /* 0x0000009700137220 */ /* 0x000fe20000410000 */
[----:B------:R-:W1:Y:S01]  /*1b250*/  MUFU.EX2 R207, R207 ;  /* 0x000000cf00cf7308 */ /* 0x000e620000000800 */
[C---:B------:R-:W-:Y:S02]  /*1b260*/  FMUL.FTZ R144, R2.reuse, R144 ;  /* 0x0000009002907220 */ /* 0x040fe40000410000 */
[----:B------:R-:W-:Y:S03]  /*1b270*/  FMUL.FTZ R145, R2, R145 ;  /* 0x0000009102917220 */ /* 0x000fe60000410000 */
[C---:B-----5:R-:W-:Y:S03]  /*1b280*/  HMMA.16816.F32.BF16 R16, R160.reuse, R152, R16 ;  /* 0x00000098a010723c */ /* 0x060fe60000041810 */
[C---:B------:R-:W-:Y:S01]  /*1b290*/  FMUL.FTZ R146, R0.reuse, R146 ;  /* 0x0000009200927220 */ /* 0x040fe20000410000 */
[----:B---3--:R-:W-:Y:S01]  /*1b2a0*/  F2FP.BF16.PACK_AB R150, R205, R198 ;  /* 0x000000c6cd96723e */ /* 0x008fe200000010ff */
[----:B------:R-:W-:Y:S02]  /*1b2b0*/  FMUL.FTZ R147, R0, R147 ;  /* 0x0000009300937220 */ /* 0x000fe40000410000 */
[----:B----4-:R-:W-:Y:S02]  /*1b2c0*/  FFMA.FTZ R191, R2, R206, R191 ;  /* 0x000000ce02bf7223 */ /* 0x010fe400000100bf */
[----:B------:R-:W-:Y:S03]  /*1b2d0*/  FFMA.FTZ R188, R0, R243, R188 ;  /* 0x000000f300bc7223 */ /* 0x000fe600000100bc */
[----:B------:R-:W-:Y:S01]  /*1b2e0*/  HMMA.16816.F32.BF16 R144, R160, R154, R144 ;  /* 0x0000009aa090723c */ /* 0x000fe20000041890 */
[----:B------:R-:W3:Y:S02]  /*1b2f0*/  LDSM.16.MT88.4 R152, [R230+0x10800] ;  /* 0x01080000e698783b */ /* 0x000ee40000004200 */
[----:B------:R-:W-:Y:S01]  /*1b300*/  FADD.FTZ R191, R165, R191 ;  /* 0x000000bfa5bf7221 */ /* 0x000fe20000010000 */
[----:B------:R-:W-:Y:S01]  /*1b310*/  IADD3 R0, R252, -0x1, RZ ;  /* 0xfffffffffc007810 */ /* 0x000fe20007ffe0ff */
[----:B------:R-:W-:Y:S01]  /*1b320*/  FADD.FTZ R189, R189, R188 ;  /* 0x000000bcbdbd7221 */ /* 0x000fe20000010000 */
[----:B-1----:R-:W-:Y:S01]  /*1b330*/  F2FP.BF16.PACK_AB R151, R207, R200 ;  /* 0x000000c8cf97723e */ /* 0x002fe200000010ff */
[----:B------:R-:W-:Y:S01]  /*1b340*/  FADD.FTZ R190, R190, R191 ;  /* 0x000000bfbebe7221 */ /* 0x000fe20000010000 */
[----:B------:R-:W-:Y:S01]  /*1b350*/  MOV R252, R0 ;  /* 0x0000000000fc7202 */ /* 0x000fe20000000f00 */
[----:B------:R-:W1:Y:S03]  /*1b360*/  LDSM.16.MT88.4 R160, [R233+0x12800] ;  /* 0x01280000e9a0783b */ /* 0x000e660000004200 */
[----:B------:R-:W-:Y:S01]  /*1b370*/  FADD.FTZ R193, R193, R190 ;  /* 0x000000bec1c17221 */ /* 0x000fe20000010000 */
[C---:B------:R-:W-:Y:S05]  /*1b380*/  HMMA.16816.F32.BF16 R4, R148.reuse, R156, R4 ;  /* 0x0000009c9404723c */ /* 0x040fea0000041804 */
[----:B------:R-:W-:Y:S01]  /*1b390*/  FADD.FTZ R194, R194, R193 ;  /* 0x000000c1c2c27221 */ /* 0x000fe20000010000 */
[----:B------:R-:W-:Y:S01]  /*1b3a0*/  MOV R0, R3 ;  /* 0x0000000300007202 */ /* 0x000fe20000000f00 */
[----:B------:R-:W-:Y:S01]  /*1b3b0*/  FADD.FTZ R192, R192, R189 ;  /* 0x000000bdc0c07221 */ /* 0x000fe20000010000 */
[C---:B------:R-:W-:Y:S01]  /*1b3c0*/  HMMA.16816.F32.BF16 R8, R148.reuse, R158, R8 ;  /* 0x0000009e9408723c */ /* 0x040fe20000041808 */
[----:B------:R-:W4:Y:S03]  /*1b3d0*/  LDSM.16.MT88.4 R156, [R232+0x12800] ;  /* 0x01280000e89c783b */ /* 0x000f260000004200 */
[----:B------:R-:W-:Y:S01]  /*1b3e0*/  FADD.FTZ R201, R201, R194 ;  /* 0x000000c2c9c97221 */ /* 0x000fe20000010000 */
[----:B------:R-:W-:Y:S01]  /*1b3f0*/  MOV R165, R164 ;  /* 0x000000a400a57202 */ /* 0x000fe20000000f00 */
[----:B------:R-:W-:Y:S02]  /*1b400*/  FADD.FTZ R195, R195, R192 ;  /* 0x000000c0c3c37221 */ /* 0x000fe40000010000 */
[C---:B------:R-:W-:Y:S04]  /*1b410*/  HMMA.16816.F32.BF16 R36, R148.reuse, R168, R36 ;  /* 0x000000a89424723c */ /* 0x040fe80000041824 */
[----:B------:R-:W-:Y:S02]  /*1b420*/  FADD.FTZ R198, R198, R201 ;  /* 0x000000c9c6c67221 */ /* 0x000fe40000010000 */
[----:B------:R-:W-:Y:S02]  /*1b430*/  FADD.FTZ R196, R196, R195 ;  /* 0x000000c3c4c47221 */ /* 0x000fe40000010000 */
[C---:B------:R-:W-:Y:S01]  /*1b440*/  HMMA.16816.F32.BF16 R40, R148.reuse, R170, R40 ;  /* 0x000000aa9428723c */ /* 0x040fe20000041828 */
[----:B------:R-:W5:Y:S03]  /*1b450*/  LDSM.16.MT88.4 R168, [R230+0x12800] ;  /* 0x01280000e6a8783b */ /* 0x000f660000004200 */
[----:B------:R-:W-:Y:S02]  /*1b460*/  FADD.FTZ R205, R205, R198 ;  /* 0x000000c6cdcd7221 */ /* 0x000fe40000010000 */
[----:B------:R-:W-:Y:S02]  /*1b470*/  FADD.FTZ R203, R203, R196 ;  /* 0x000000c4cbcb7221 */ /* 0x000fe40000010000 */
[C---:B--2---:R-:W-:Y:S04]  /*1b480*/  HMMA.16816.F32.BF16 R44, R148.reuse, R172, R44 ;  /* 0x000000ac942c723c */ /* 0x044fe8000004182c */
[----:B------:R-:W-:Y:S04]  /*1b490*/  FADD.FTZ R200, R200, R203 ;  /* 0x000000cbc8c87221 */ /* 0x000fe80000010000 */
[C---:B------:R-:W-:Y:S01]  /*1b4a0*/  HMMA.16816.F32.BF16 R48, R148.reuse, R174, R48 ;  /* 0x000000ae9430723c */ /* 0x040fe20000041830 */
[----:B------:R-:W2:Y:S03]  /*1b4b0*/  LDSM.16.MT88.4 R172, [R231+0x14800] ;  /* 0x01480000e7ac783b */ /* 0x000ea60000004200 */
[----:B------:R-:W-:Y:S04]  /*1b4c0*/  FADD.FTZ R207, R207, R200 ;  /* 0x000000c8cfcf7221 */ /* 0x000fe80000010000 */
[C---:B---3--:R-:W-:Y:S08]  /*1b4d0*/  HMMA.16816.F32.BF16 R52, R148.reuse, R152, R52 ;  /* 0x000000989434723c */ /* 0x048ff00000041834 */
[C---:B------:R-:W-:Y:S01]  /*1b4e0*/  HMMA.16816.F32.BF16 R56, R148.reuse, R154, R56 ;  /* 0x0000009a9438723c */ /* 0x040fe20000041838 */
[----:B------:R-:W3:Y:S07]  /*1b4f0*/  LDSM.16.MT88.4 R152, [R230+0x14800] ;  /* 0x01480000e698783b */ /* 0x000eee0000004200 */
[C---:B-1----:R-:W-:Y:S08]  /*1b500*/  HMMA.16816.F32.BF16 R60, R148.reuse, R160, R60 ;  /* 0x000000a0943c723c */ /* 0x042ff0000004183c */
[C---:B------:R-:W-:Y:S01]  /*1b510*/  HMMA.16816.F32.BF16 R64, R148.reuse, R162, R64 ;  /* 0x000000a29440723c */ /* 0x040fe20000041840 */
[----:B------:R-:W-:Y:S07]  /*1b520*/  LDSM.16.MT88.4 R160, [R232+0x16800] ;  /* 0x01680000e8a0783b */ /* 0x000fee0000004200 */
[C---:B----4-:R-:W-:Y:S08]  /*1b530*/  HMMA.16816.F32.BF16 R68, R148.reuse, R156, R68 ;  /* 0x0000009c9444723c */ /* 0x050ff00000041844 */
[C---:B------:R-:W-:Y:S01]  /*1b540*/  HMMA.16816.F32.BF16 R72, R148.reuse, R158, R72 ;  /* 0x0000009e9448723c */ /* 0x040fe20000041848 */
[----:B------:R-:W1:Y:S07]  /*1b550*/  LDSM.16.MT88.4 R156, [R233+0x16800] ;  /* 0x01680000e99c783b */ /* 0x000e6e0000004200 */
[C---:B------:R-:W-:Y:S08]  /*1b560*/  HMMA.16816.F32.BF16 R76, R148.reuse, R176, R76 ;  /* 0x000000b0944c723c */ /* 0x040ff0000004184c */
[C---:B------:R-:W-:Y:S01]  /*1b570*/  HMMA.16816.F32.BF16 R80, R148.reuse, R178, R80 ;  /* 0x000000b29450723c */ /* 0x040fe20000041850 */
[----:B------:R-:W-:Y:S07]  /*1b580*/  LDSM.16.MT88.4 R176, [R230+0x13000] ;  /* 0x01300000e6b0783b */ /* 0x000fee0000004200 */
[C---:B-----5:R-:W-:Y:S08]  /*1b590*/  HMMA.16816.F32.BF16 R84, R148.reuse, R168, R84 ;  /* 0x000000a89454723c */ /* 0x060ff00000041854 */
[C---:B------:R-:W-:Y:S01]  /*1b5a0*/  HMMA.16816.F32.BF16 R88, R148.reuse, R170, R88 ;  /* 0x000000aa9458723c */ /* 0x040fe20000041858 */
[----:B------:R-:W4:Y:S07]  /*1b5b0*/  LDSM.16.MT88.4 R168, [R231+0x16800] ;  /* 0x01680000e7a8783b */ /* 0x000f2e0000004200 */
[C---:B------:R-:W-:Y:S07]  /*1b5c0*/  HMMA.16816.F32.BF16 R92, R148.reuse, R180, R92 ;  /* 0x000000b4945c723c */ /* 0x040fee000004185c */
[-CC-:B------:R-:W-:Y:S01]  /*1b5d0*/  FFMA.FTZ R180, R20, R166.reuse, -R199.reuse ;  /* 0x000000a614b47223 */ /* 0x180fe200000108c7 */
[C---:B------:R-:W-:Y:S04]  /*1b5e0*/  HMMA.16816.F32.BF16 R96, R148.reuse, R182, R96 ;  /* 0x000000b69460723c */ /* 0x040fe80000041860 */
[-C--:B------:R-:W-:Y:S01]  /*1b5f0*/  FFMA.FTZ R181, R21, R166.reuse, -R199 ;  /* 0x000000a615b57223 */ /* 0x080fe200000108c7 */
[----:B------:R-:W-:Y:S02]  /*1b600*/  MUFU.EX2 R180, R180 ;  /* 0x000000b400b47308 */ /* 0x000fe40000000800 */
[-CC-:B------:R-:W-:Y:S01]  /*1b610*/  FFMA.FTZ R182, R22, R166.reuse, -R197.reuse ;  /* 0x000000a616b67223 */ /* 0x180fe200000108c5 */
[C---:B------:R-:W-:Y:S04]  /*1b620*/  HMMA.16816.F32.BF16 R100, R148.reuse, R184, R100 ;  /* 0x000000b89464723c */ /* 0x040fe80000041864 */
[-C--:B------:R-:W-:Y:S02]  /*1b630*/  FFMA.FTZ R183, R23, R166.reuse, -R197 ;  /* 0x000000a617b77223 */ /* 0x080fe400000108c5 */
[----:B------:R-:W5:Y:S01]  /*1b640*/  LDSM.16.MT88.4 R20, [R230+0x16800] ;  /* 0x01680000e614783b */ /* 0x000f620000004200 */
[-CC-:B------:R-:W-:Y:S01]  /*1b650*/  FFMA.FTZ R184, R24, R166.reuse, -R199.reuse ;  /* 0x000000a618b87223 */ /* 0x180fe200000108c7 */
[C---:B------:R-:W-:Y:S01]  /*1b660*/  HMMA.16816.F32.BF16 R104, R148.reuse, R186, R104 ;  /* 0x000000ba9468723c */ /* 0x040fe20000041868 */
[----:B------:R-:W1:Y:S03]  /*1b670*/  MUFU.EX2 R181, R181 ;  /* 0x000000b500b57308 */ /* 0x000e660000000800 */
[-C--:B------:R-:W-:Y:S03]  /*1b680*/  FFMA.FTZ R185, R25, R166.reuse, -R199 ;  /* 0x000000a619b97223 */ /* 0x080fe600000108c7 */
[-CC-:B------:R-:W-:Y:S01]  /*1b690*/  FFMA.FTZ R186, R26, R166.reuse, -R197.reuse ;  /* 0x000000a61aba7223 */ /* 0x180fe200000108c5 */
[C---:B--2---:R-:W-:Y:S03]  /*1b6a0*/  HMMA.16816.F32.BF16 R108, R148.reuse, R172, R108 ;  /* 0x000000ac946c723c */ /* 0x044fe6000004186c */
[----:B------:R-:W-:Y:S01]  /*1b6b0*/  MUFU.EX2 R182, R182 ;  /* 0x000000b600b67308 */ /* 0x000fe20000000800 */
[----:B------:R-:W-:Y:S02]  /*1b6c0*/  FFMA.FTZ R187, R27, R166, -R197 ;  /* 0x000000a61bbb7223 */ /* 0x000fe400000108c5 */
[----:B------:R-:W-:Y:S02]  /*1b6d0*/  LDSM.16.MT88.4 R24, [R230+0x11000] ;  /* 0x01100000e618783b */ /* 0x000fe40000004200 */
[C---:B------:R-:W-:Y:S05]  /*1b6e0*/  HMMA.16816.F32.BF16 R112, R148.reuse, R174, R112 ;  /* 0x000000ae9470723c */ /* 0x040fea0000041870 */
[----:B------:R-:W2:Y:S01]  /*1b6f0*/  MUFU.EX2 R183, R183 ;  /* 0x000000b700b77308 */ /* 0x000ea20000000800 */
[----:B------:R-:W-:Y:S02]  /*1b700*/  LDSM.16.MT88.4 R172, [R233+0x13000] ;  /* 0x01300000e9ac783b */ /* 0x000fe40000004200 */
[C---:B---3--:R-:W-:Y:S07]  /*1b710*/  HMMA.16816.F32.BF16 R116, R148.reuse, R152, R116 ;  /* 0x000000989474723c */ /* 0x048fee0000041874 */
[----:B------:R-:W-:Y:S01]  /*1b720*/  MUFU.EX2 R184, R184 ;  /* 0x000000b800b87308 */ /* 0x000fe20000000800 */
[C---:B------:R-:W-:Y:S01]  /*1b730*/  HMMA.16816.F32.BF16 R120, R148.reuse, R154, R120 ;  /* 0x0000009a9478723c */ /* 0x040fe20000041878 */
[----:B------:R-:W3:Y:S07]  /*1b740*/  LDSM.16.MT88.4 R152, [R233+0x11000] ;  /* 0x01100000e998783b */ /* 0x000eee0000004200 */
[C---:B-1----:R-:W-:Y:S01]  /*1b750*/  HMMA.16816.F32.BF16 R124, R148.reuse, R156, R124 ;  /* 0x0000009c947c723c */ /* 0x042fe2000004187c */
[----:B------:R-:W1:Y:S07]  /*1b760*/  MUFU.EX2 R185, R185 ;  /* 0x000000b900b97308 */ /* 0x000e6e0000000800 */
[C---:B------:R-:W-:Y:S01]  /*1b770*/  HMMA.16816.F32.BF16 R128, R148.reuse, R158, R128 ;  /* 0x0000009e9480723c */ /* 0x040fe20000041880 */
[----:B------:R-:W1:Y:S02]  /*1b780*/  LDSM.16.MT88.4 R156, [R232+0x11000] ;  /* 0x01100000e89c783b */ /* 0x000e640000004200 */
[----:B------:R-:W-:Y:S05]  /*1b790*/  MUFU.EX2 R186, R186 ;  /* 0x000000ba00ba7308 */ /* 0x000fea0000000800 */
[C---:B------:R-:W-:Y:S05]  /*1b7a0*/  HMMA.16816.F32.BF16 R132, R148.reuse, R160, R132 ;  /* 0x000000a09484723c */ /* 0x040fea0000041884 */
[----:B------:R-:W1:Y:S03]  /*1b7b0*/  MUFU.EX2 R187, R187 ;  /* 0x000000bb00bb7308 */ /* 0x000e660000000800 */
[C---:B------:R-:W-:Y:S01]  /*1b7c0*/  HMMA.16816.F32.BF16 R12, R148.reuse, R162, R12 ;  /* 0x000000a2940c723c */ /* 0x040fe2000004180c */
[----:B------:R-:W3:Y:S07]  /*1b7d0*/  LDSM.16.MT88.4 R160, [R231+0x11000] ;  /* 0x01100000e7a0783b */ /* 0x000eee0000004200 */
[C---:B----4-:R-:W-:Y:S08]  /*1b7e0*/  HMMA.16816.F32.BF16 R136, R148.reuse, R168, R136 ;  /* 0x000000a89488723c */ /* 0x050ff00000041888 */
[C---:B------:R-:W-:Y:S01]  /*1b7f0*/  HMMA.16816.F32.BF16 R140, R148.reuse, R170, R140 ;  /* 0x000000aa948c723c */ /* 0x040fe2000004188c */
[----:B------:R-:W4:Y:S07]  /*1b800*/  LDSM.16.MT88.4 R168, [R232+0x13000] ;  /* 0x01300000e8a8783b */ /* 0x000f2e0000004200 */
[C---:B-----5:R-:W-:Y:S07]  /*1b810*/  HMMA.16816.F32.BF16 R16, R148.reuse, R20, R16 ;  /* 0x000000149410723c */ /* 0x060fee0000041810 */
[----:B------:R-:W-:Y:S01]  /*1b820*/  F2FP.BF16.PACK_AB R20, R181, R180 ;  /* 0x000000b4b514723e */ /* 0x000fe200000010ff */
[----:B------:R-:W-:Y:S01]  /*1b830*/  HMMA.16816.F32.BF16 R144, R148, R22, R144 ;  /* 0x000000169490723c */ /* 0x000fe20000041890 */
[----:B------:R-:W5:Y:S03]  /*1b840*/  LDSM.16.MT88.4 R148, [R231+0x13000] ;  /* 0x01300000e794783b */ /* 0x000f660000004200 */
[----:B--2---:R-:W-:Y:S01]  /*1b850*/  F2FP.BF16.PACK_AB R21, R183, R182 ;  /* 0x000000b6b715723e */ /* 0x004fe200000010ff */
[----:B------:R-:W-:Y:S02]  /*1b860*/  FADD.FTZ R180, R180, R205 ;  /* 0x000000cdb4b47221 */ /* 0x000fe40000010000 */
[----:B-1----:R-:W-:Y:S01]  /*1b870*/  F2FP.BF16.PACK_AB R22, R185, R184 ;  /* 0x000000b8b916723e */ /* 0x002fe200000010ff */
[----:B------:R-:W-:Y:S01]  /*1b880*/  FADD.FTZ R182, R182, R207 ;  /* 0x000000cfb6b67221 */ /* 0x000fe20000010000 */
[----:B------:R-:W-:Y:S03]  /*1b890*/  F2FP.BF16.PACK_AB R23, R187, R186 ;  /* 0x000000babb17723e */ /* 0x000fe600000010ff */
[----:B------:R-:W-:Y:S02]  /*1b8a0*/  FADD.FTZ R181, R181, R180 ;  /* 0x000000b4b5b57221 */ /* 0x000fe40000010000 */
[----:B------:R-:W-:Y:S02]  /*1b8b0*/  FADD.FTZ R183, R183, R182 ;  /* 0x000000b6b7b77221 */ /* 0x000fe40000010000 */
[C---:B---3--:R-:W-:Y:S05]  /*1b8c0*/  HMMA.16816.F32.BF16 R4, R20.reuse, R152, R4 ;  /* 0x000000981404723c */ /* 0x048fea0000041804 */
        /* <DEDUP_REMOVED lines=14> */
[----:B------:R-:W2:Y:S07]  /*1b9b0*/  LDSM.16.MT88.4 R24, [R232+0x15000] ;  /* 0x01500000e818783b */ /* 0x000eae0000004200 */
[C---:B------:R-:W-:Y:S08]  /*1b9c0*/  HMMA.16816.F32.BF16 R60, R20.reuse, R172, R60 ;  /* 0x000000ac143c723c */ /* 0x040ff0000004183c */
[C---:B------:R-:W-:Y:S01]  /*1b9d0*/  HMMA.16816.F32.BF16 R64, R20.reuse, R174, R64 ;  /* 0x000000ae1440723c */ /* 0x040fe20000041840 */
[----:B------:R-:W-:Y:S07]  /*1b9e0*/  LDSM.16.MT88.4 R172, [R233+0x17800] ;  /* 0x01780000e9ac783b */ /* 0x000fee0000004200 */
[C---:B----4-:R-:W-:Y:S08]  /*1b9f0*/  HMMA.16816.F32.BF16 R68, R20.reuse, R168, R68 ;  /* 0x000000a81444723c */ /* 0x050ff00000041844 */
[C---:B------:R-:W-:Y:S01]  /*1ba00*/  HMMA.16816.F32.BF16 R72, R20.reuse, R170, R72 ;  /* 0x000000aa1448723c */ /* 0x040fe20000041848 */
[----:B------:R-:W-:Y:S07]  /*1ba10*/  LDSM.16.MT88.4 R168, [R232+0x11800] ;  /* 0x01180000e8a8783b */ /* 0x000fee0000004200 */
[C---:B-----5:R-:W-:Y:S08]  /*1ba20*/  HMMA.16816.F32.BF16 R76, R20.reuse, R148, R76 ;  /* 0x00000094144c723c */ /* 0x060ff0000004184c */
[C---:B------:R-:W-:Y:S01]  /*1ba30*/  HMMA.16816.F32.BF16 R80, R20.reuse, R150, R80 ;  /* 0x000000961450723c */ /* 0x040fe20000041850 */
[----:B------:R-:W3:Y:S07]  /*1ba40*/  LDSM.16.MT88.4 R148, [R231+0x15000] ;  /* 0x01500000e794783b */ /* 0x000eee0000004200 */
[C---:B------:R-:W-:Y:S07]  /*1ba50*/  HMMA.16816.F32.BF16 R84, R20.reuse, R176, R84 ;  /* 0x000000b01454723c */ /* 0x040fee0000041854 */
[-CC-:B------:R-:W-:Y:S01]  /*1ba60*/  FFMA.FTZ R176, R28, R166.reuse, -R199.reuse ;  /* 0x000000a61cb07223 */ /* 0x180fe200000108c7 */
[C---:B------:R-:W-:Y:S04]  /*1ba70*/  HMMA.16816.F32.BF16 R88, R20.reuse, R178, R88 ;  /* 0x000000b21458723c */ /* 0x040fe80000041858 */
[-CC-:B------:R-:W-:Y:S01]  /*1ba80*/  FFMA.FTZ R177, R29, R166.reuse, -R199.reuse ;  /* 0x000000a61db17223 */ /* 0x180fe200000108c7 */
[----:B------:R-:W-:Y:S01]  /*1ba90*/  MUFU.EX2 R176, R176 ;  /* 0x000000b000b07308 */ /* 0x000fe20000000800 */
[-C--:B------:R-:W-:Y:S02]  /*1baa0*/  FFMA.FTZ R199, R33, R166.reuse, -R199 ;  /* 0x000000a621c77223 */ /* 0x080fe400000108c7 */
[C---:B-1----:R-:W-:Y:S04]  /*1bab0*/  HMMA.16816.F32.BF16 R92, R20.reuse, R152, R92 ;  /* 0x00000098145c723c */ /* 0x042fe8000004185c */
[-CC-:B------:R-:W-:Y:S02]  /*1bac0*/  FFMA.FTZ R178, R30, R166.reuse, -R197.reuse ;  /* 0x000000a61eb27223 */ /* 0x180fe400000108c5 */
[-CC-:B------:R-:W-:Y:S01]  /*1bad0*/  FFMA.FTZ R179, R31, R166.reuse, -R197.reuse ;  /* 0x000000a61fb37223 */ /* 0x180fe200000108c5 */
[----:B------:R-:W-:Y:S01]  /*1bae0*/  MUFU.EX2 R199, R199 ;  /* 0x000000c700c77308 */ /* 0x000fe20000000800 */
[C---:B------:R-:W-:Y:S01]  /*1baf0*/  HMMA.16816.F32.BF16 R96, R20.reuse, R154, R96 ;  /* 0x0000009a1460723c */ /* 0x040fe20000041860 */
[----:B------:R-:W1:Y:S03]  /*1bb00*/  LDSM.16.MT88.4 R28, [R233+0x17000] ;  /* 0x01700000e91c783b */ /* 0x000e660000004200 */
[----:B------:R-:W-:Y:S04]  /*1bb10*/  FFMA.FTZ R197, R35, R166, -R197 ;  /* 0x000000a623c57223 */ /* 0x000fe800000108c5 */
[C---:B--2---:R-:W-:Y:S01]  /*1bb20*/  HMMA.16816.F32.BF16 R100, R20.reuse, R24, R100 ;  /* 0x000000181464723c */ /* 0x044fe20000041864 */
[----:B------:R-:W2:Y:S01]  /*1bb30*/  LDSM.16.MT88.4 R152, [R232+0x17000] ;  /* 0x01700000e898783b */ /* 0x000ea20000004200 */
[----:B------:R-:W4:Y:S06]  /*1bb40*/  MUFU.EX2 R177, R177 ;  /* 0x000000b100b17308 */ /* 0x000f2c0000000800 */
[C---:B------:R-:W-:Y:S01]  /*1bb50*/  HMMA.16816.F32.BF16 R104, R20.reuse, R26, R104 ;  /* 0x0000001a1468723c */ /* 0x040fe20000041868 */
[----:B------:R-:W5:Y:S03]  /*1bb60*/  LDSM.16.MT88.4 R24, [R230+0x17000] ;  /* 0x01700000e618783b */ /* 0x000f660000004200 */
[----:B------:R-:W-:Y:S04]  /*1bb70*/  MUFU.EX2 R178, R178 ;  /* 0x000000b200b27308 */ /* 0x000fe80000000800 */
[C---:B---3--:R-:W-:Y:S01]  /*1bb80*/  HMMA.16816.F32.BF16 R108, R20.reuse, R148, R108 ;  /* 0x00000094146c723c */ /* 0x048fe2000004186c */
[----:B------:R-:W-:Y:S05]  /*1bb90*/  LDSM.16.MT88.4 R32, [R231+0x11800] ;  /* 0x01180000e720783b */ /* 0x000fea0000004200 */
[----:B------:R-:W3:Y:S02]  /*1bba0*/  MUFU.EX2 R179, R179 ;  /* 0x000000b300b37308 */ /* 0x000ee40000000800 */
[C---:B------:R-:W-:Y:S01]  /*1bbb0*/  HMMA.16816.F32.BF16 R112, R20.reuse, R150, R112 ;  /* 0x000000961470723c */ /* 0x040fe20000041870 */
[----:B------:R-:W3:Y:S07]  /*1bbc0*/  LDSM.16.MT88.4 R148, [R233+0x11800] ;  /* 0x01180000e994783b */ /* 0x000eee0000004200 */
[C---:B------:R-:W-:Y:S01]  /*1bbd0*/  HMMA.16816.F32.BF16 R116, R20.reuse, R156, R116 ;  /* 0x0000009c1474723c */ /* 0x040fe20000041874 */
[----:B------:R-:W2:Y:S07]  /*1bbe0*/  MUFU.EX2 R197, R197 ;  /* 0x000000c500c57308 */ /* 0x000eae0000000800 */
[C---:B------:R-:W-:Y:S08]  /*1bbf0*/  HMMA.16816.F32.BF16 R120, R20.reuse, R158, R120 ;  /* 0x0000009e1478723c */ /* 0x040ff00000041878 */
[C---:B-1----:R-:W-:Y:S08]  /*1bc00*/  HMMA.16816.F32.BF16 R124, R20.reuse, R28, R124 ;  /* 0x0000001c147c723c */ /* 0x042ff0000004187c */
[C---:B------:R-:W-:Y:S01]  /*1bc10*/  HMMA.16816.F32.BF16 R128, R20.reuse, R30, R128 ;  /* 0x0000001e1480723c */ /* 0x040fe20000041880 */
[----:B------:R-:W1:Y:S07]  /*1bc20*/  LDSM.16.MT88.4 R28, [R230+0x11800] ;  /* 0x01180000e61c783b */ /* 0x000e6e0000004200 */
[C---:B--2---:R-:W-:Y:S08]  /*1bc30*/  HMMA.16816.F32.BF16 R132, R20.reuse, R152, R132 ;  /* 0x000000981484723c */ /* 0x044ff00000041884 */
[C---:B------:R-:W-:Y:S01]  /*1bc40*/  HMMA.16816.F32.BF16 R12, R20.reuse, R154, R12 ;  /* 0x0000009a140c723c */ /* 0x040fe2000004180c */
[----:B------:R-:W-:Y:S07]  /*1bc50*/  LDSM.16.MT88.4 R152, [R233+0x15800] ;  /* 0x01580000e998783b */ /* 0x000fee0000004200 */
[C---:B------:R-:W-:Y:S08]  /*1bc60*/  HMMA.16816.F32.BF16 R136, R20.reuse, R160, R136 ;  /* 0x000000a01488723c */ /* 0x040ff00000041888 */
[C---:B------:R-:W-:Y:S08]  /*1bc70*/  HMMA.16816.F32.BF16 R140, R20.reuse, R162, R140 ;  /* 0x000000a2148c723c */ /* 0x040ff0000004188c */
[C---:B-----5:R-:W-:Y:S08]  /*1bc80*/  HMMA.16816.F32.BF16 R16, R20.reuse, R24, R16 ;  /* 0x000000181410723c */ /* 0x060ff00000041810 */
[----:B------:R-:W-:Y:S01]  /*1bc90*/  HMMA.16816.F32.BF16 R144, R20, R26, R144 ;  /* 0x0000001a1490723c */ /* 0x000fe20000041890 */
[----:B------:R-:W2:Y:S06]  /*1bca0*/  LDSM.16.MT88.4 R24, [R233+0x13800] ;  /* 0x01380000e918783b */ /* 0x000eac0000004200 */
[----:B----4-:R-:W-:Y:S01]  /*1bcb0*/  F2FP.BF16.PACK_AB R20, R177, R176 ;  /* 0x000000b0b114723e */ /* 0x010fe200000010ff */
[----:B------:R-:W-:Y:S01]  /*1bcc0*/  FADD.FTZ R176, R176, R185 ;  /* 0x000000b9b0b07221 */ /* 0x000fe20000010000 */
[----:B---3--:R-:W-:Y:S03]  /*1bcd0*/  F2FP.BF16.PACK_AB R21, R179, R178 ;  /* 0x000000b2b315723e */ /* 0x008fe600000010ff */
[----:B------:R-:W-:Y:S01]  /*1bce0*/  F2FP.BF16.PACK_AB R22, R199, R202 ;  /* 0x000000cac716723e */ /* 0x000fe200000010ff */
[----:B------:R-:W-:Y:S01]  /*1bcf0*/  FADD.FTZ R177, R177, R176 ;  /* 0x000000b0b1b17221 */ /* 0x000fe20000010000 */
[----:B------:R-:W-:Y:S01]  /*1bd00*/  F2FP.BF16.PACK_AB R23, R197, R204 ;  /* 0x000000ccc517723e */ /* 0x000fe200000010ff */
[----:B------:R-:W-:Y:S02]  /*1bd10*/  FADD.FTZ R178, R178, R187 ;  /* 0x000000bbb2b27221 */ /* 0x000fe40000010000 */
[----:B------:R-:W-:Y:S02]  /*1bd20*/  FADD.FTZ R202, R202, R177 ;  /* 0x000000b1caca7221 */ /* 0x000fe40000010000 */
[----:B------:R-:W-:Y:S02]  /*1bd30*/  FADD.FTZ R179, R179, R178 ;  /* 0x000000b2b3b37221 */ /* 0x000fe40000010000 */
[C---:B------:R-:W-:Y:S01]  /*1bd40*/  HMMA.16816.F32.BF16 R160, R20.reuse, R148, R4 ;  /* 0x0000009414a0723c */ /* 0x040fe20000041804 */
[----:B------:R-:W3:Y:S02]  /*1bd50*/  LDSM.16.MT88.4 R4, [R232+0x13800] ;  /* 0x01380000e804783b */ /* 0x000ee40000004200 */
[----:B------:R-:W-:Y:S02]  /*1bd60*/  FADD.FTZ R2, R199, R202 ;  /* 0x000000cac7027221 */ /* 0x000fe40000010000 */
[----:B------:R-:W-:Y:S03]  /*1bd70*/  FADD.FTZ R204, R204, R179 ;  /* 0x000000b3cccc7221 */ /* 0x000fe60000010000 */
[C---:B------:R-:W-:Y:S01]  /*1bd80*/  HMMA.16816.F32.BF16 R156, R20.reuse, R150, R8 ;  /* 0x00000096149c723c */ /* 0x040fe20000041808 */
[----:B------:R-:W4:Y:S03]  /*1bd90*/  LDSM.16.MT88.4 R8, [R231+0x13800] ;  /* 0x01380000e708783b */ /* 0x000f260000004200 */
[----:B------:R-:W-:Y:S04]  /*1bda0*/  FADD.FTZ R243, R197, R204 ;  /* 0x000000ccc5f37221 */ /* 0x000fe80000010000 */
[C---:B------:R-:W-:Y:S01]  /*1bdb0*/  HMMA.16816.F32.BF16 R36, R20.reuse, R168, R36 ;  /* 0x000000a81424723c */ /* 0x040fe20000041824 */
[----:B------:R-:W5:Y:S07]  /*1bdc0*/  LDSM.16.MT88.4 R148, [R230+0x13800] ;  /* 0x01380000e694783b */ /* 0x000f6e0000004200 */
[C---:B------:R-:W-:Y:S01]  /*1bdd0*/  HMMA.16816.F32.BF16 R40, R20.reuse, R170, R40 ;  /* 0x000000aa1428723c */ /* 0x040fe20000041828 */
[----:B------:R-:W-:Y:S07]  /*1bde0*/  LDSM.16.MT88.4 R168, [R230+0x15800] ;  /* 0x01580000e6a8783b */ /* 0x000fee0000004200 */
[C---:B------:R-:W-:Y:S01]  /*1bdf0*/  HMMA.16816.F32.BF16 R44, R20.reuse, R32, R44 ;  /* 0x00000020142c723c */ /* 0x040fe2000004182c */
[----:B------:R-:W-:Y:S07]  /*1be00*/  STL [R1], R2 ;  /* 0x0000000201007387 */ /* 0x000fee0000100800 */
        /* <DEDUP_REMOVED lines=30> */
[C---:B----4-:R-:W-:Y:S08]  /*1bff0*/  HMMA.16816.F32.BF16 R148, R20.reuse, R8, R16 ;  /* 0x000000081494723c */ /* 0x050ff00000041810 */
[----:B------:R-:W-:Y:S01]  /*1c000*/  HMMA.16816.F32.BF16 R144, R20, R10, R144 ;  /* 0x0000000a1490723c */ /* 0x000fe20000041890 */
[----:B------:R-:W-:-:S07]  /*1c010*/  @P0 BRA `(.L_x_4264) ;  /* 0xffffc68000000947 */ /* 0x000fce000383ffff */
.L_x_4255:
        /* <DEDUP_REMOVED lines=10> */
[----:B------:R-:W2:Y:S04]  /*1c0c0*/  LDL R4, [R1] ;  /* 0x0000000001047983 */ /* 0x000ea80000100800 */
[----:B--2---:R2:W3:Y:S02]  /*1c0d0*/  SHFL.BFLY PT, R6, R4, 0x2, 0x1f ;  /* 0x0c401f0004067f89 */ /* 0x0044e400000e0000 */
.L_x_4278:
[----:B--2---:R-:W2:Y:S02]  /*1c0e0*/  LDL.LU R4, [R1] ;  /* 0x0000000001047983 */ /* 0x004ea40000300800 */
[----:B--23--:R-:W-:Y:S01]  /*1c0f0*/  FADD.FTZ R7, R6, R4 ;  /* 0x0000000406077221 */ /* 0x00cfe20000010000 */
[----:B------:R-:W-:Y:S05]  /*1c100*/  BRA.DIV ~URZ, `(.L_x_4266) ;  /* 0x00001ee27f007947 */ /* 0x000fea000b800000 */
[----:B------:R-:W2:Y:S04]  /*1c110*/  SHFL.BFLY PT, R10, R243, 0x2, 0x1f ;  /* 0x0c401f00f30a7f89 */ /* 0x000ea800000e0000 */
[----:B------:R-:W3:Y:S01]  /*1c120*/  SHFL.BFLY PT, R0, R7, 0x1, 0x1f ;  /* 0x0c201f0007007f89 */ /* 0x000ee200000e0000 */
[----:B--2---:R-:W-:-:S02]  /*1c130*/  FADD.FTZ R10, R10, R243 ;  /* 0x000000f30a0a7221 */ /* 0x004fc40000010000 */
[----:B---3--:R-:W-:-:S03]  /*1c140*/  FADD.FTZ R11, R7, R0 ;  /* 0x00000000070b7221 */ /* 0x008fc60000010000 */
[----:B------:R2:W3:Y:S04]  /*1c150*/  SHFL.BFLY PT, R6, R10, 0x1, 0x1f ;  /* 0x0c201f000a067f89 */ /* 0x0004e800000e0000 */
.L_x_4279:
        /* <DEDUP_REMOVED lines=8> */
[----:B------:R-:W-:Y:S01]  /*1c1e0*/  LEA.HI R7, R5, R4, RZ, 0x2 ;  /* 0x0000000405077211 */ /* 0x000fe200078f10ff */
[----:B---3--:R-:W-:-:S03]  /*1c1f0*/  FMUL.FTZ R160, R0, R160 ;  /* 0x000000a000a07220 */ /* 0x008fc60000410000 */
[--C-:B------:R-:W-:Y:S01]  /*1c200*/  SHF.R.S32.HI R13, RZ, 0x2, R7.reuse ;  /* 0x00000002ff0d7819 */ /* 0x100fe20000011407 */
[C---:B------:R-:W-:Y:S01]  /*1c210*/  FMUL.FTZ R161, R0.reuse, R161 ;  /* 0x000000a100a17220 */ /* 0x040fe20000410000 */
[----:B--2---:R-:W-:Y:S01]  /*1c220*/  SHF.R.S32.HI R10, RZ, 0x1f, R7 ;  /* 0x0000001fff0a7819 */ /* 0x004fe20000011407 */
        /* <DEDUP_REMOVED lines=287> */
[----:B------:R-:W1:Y:S01]  /*1d420*/  LD.E.64 R80, [R8.64+0x88] ;  /* 0x0000880408507980 */ /* 0x000e62000c101b00 */
[----:B---3--:R-:W3:Y:S01]  /*1d430*/  @P4 MUFU.LG2 R17, R11 ;  /* 0x0000000b00114308 */ /* 0x008ee20000000c00 */
        /* <DEDUP_REMOVED lines=28> */
.L_x_4268:
[----:B------:R-:W-:Y:S02]  /*1d600*/  ULDC.64 UR4, c[0x0][0x118] ;  /* 0x0000460000047ab9 */ /* 0x000fe40000000a00 */
[----:B------:R-:W2:Y:S04]  /*1d610*/  LD.E R2, [R8.64+0x60] ;  /* 0x0000600408027980 */ /* 0x000ea8000c101900 */
[----:B------:R-:W3:Y:S01]  /*1d620*/  LD.E R242, [R8.64+0xb4] ;  /* 0x0000b40408f27980 */ /* 0x000ee2000c101900 */
[----:B--2---:R-:W-:-:S04]  /*1d630*/  IMAD R3, R2, R238, R237 ;  /* 0x000000ee02037224 */ /* 0x004fc800078e02ed */
[----:B---3--:R-:W-:Y:S02]  /*1d640*/  IMAD R242, R242, R3, RZ ;  /* 0x00000003f2f27224 */ /* 0x008fe400078e02ff */
.L_x_4269:
[----:B------:R-:W-:Y:S05]  /*1d650*/  BSYNC B0 ;  /* 0x0000000000007941 */ /* 0x000fea0003800000 */
.L_x_4267:
[----:B------:R-:W-:Y:S02]  /*1d660*/  ULDC.64 UR4, c[0x0][0x118] ;  /* 0x0000460000047ab9 */ /* 0x000fe40000000a00 */
[----:B------:R1:W5:Y:S04]  /*1d670*/  LD.E.64 R82, [R8.64+0x70] ;  /* 0x0000700408527980 */ /* 0x000368000c101b00 */
[----:B------:R1:W5:Y:S01]  /*1d680*/  LD.E.64 R84, [R8.64+0xa0] ;  /* 0x0000a00408547980 */ /* 0x000362000c101b00 */
[----:B------:R-:W-:Y:S01]  /*1d690*/  WARPSYNC 0xffffffff ;  /* 0xffffffff00007948 */ /* 0x000fe20003800000 */
[----:B------:R-:W-:Y:S01]  /*1d6a0*/  SHF.R.S32.HI R3, RZ, 0x1f, R12 ;  /* 0x0000001fff037819 */ /* 0x000fe2000001140c */
[----:B------:R-:W-:Y:S01]  /*1d6b0*/  BSSY B0, `(.L_x_4270) ;  /* 0x000002a000007945 */ /* 0x000fe20003800000 */
[----:B------:R-:W-:Y:S02]  /*1d6c0*/  BAR.SYNC.DEFER_BLOCKING 0x0 ;  /* 0x0000000000007b1d */ /* 0x000fe40000010000 */
[----:B------:R-:W-:-:S04]  /*1d6d0*/  LEA.HI R3, R3, R12, RZ, 0x2 ;  /* 0x0000000c03037211 */ /* 0x000fc800078f10ff */
[----:B------:R-:W-:-:S05]  /*1d6e0*/  LOP3.LUT R3, R3, 0xffffffc, RZ, 0xc0, !PT ;  /* 0x0ffffffc03037812 */ /* 0x000fca00078ec0ff */
[----:B------:R-:W-:Y:S01]  /*1d6f0*/  IMAD.IADD R3, R12, 0x1, -R3 ;  /* 0x000000010c037824 */ /* 0x000fe200078e0a03 */
[----:B-1----:R-:W-:Y:S01]  /*1d700*/  LOP3.LUT R9, R10, 0xffffffe0, RZ, 0xc0, !PT ;  /* 0xffffffe00a097812 */ /* 0x002fe200078ec0ff */
[----:B------:R1:W2:Y:S04]  /*1d710*/  LDS.128 R72, [R241] ;  /* 0x00000000f1487984 */ /* 0x0002a80000000c00 */
[----:B------:R-:W-:Y:S01]  /*1d720*/  IMAD.IADD R8, R4, 0x1, -R9 ;  /* 0x0000000104087824 */ /* 0x000fe200078e0a09 */
[----:B------:R1:W3:Y:S04]  /*1d730*/  LDS.128 R68, [R241+0x800] ;  /* 0x00080000f1447984 */ /* 0x0002e80000000c00 */
[----:B------:R-:W-:Y:S01]  /*1d740*/  LOP3.LUT P0, RZ, R8, 0x3, RZ, 0xc0, !PT ;  /* 0x0000000308ff7812 */ /* 0x000fe2000780c0ff */
[----:B------:R1:W4:Y:S01]  /*1d750*/  LDS.128 R64, [R241+0x1000] ;  /* 0x00100000f1407984 */ /* 0x0003220000000c00 */
        /* <DEDUP_REMOVED lines=31> */
.L_x_4271:
[----:B--234-:R-:W-:Y:S05]  /*1d950*/  BSYNC B0 ;  /* 0x0000000000007941 */ /* 0x01cfea0003800000 */
.L_x_4270:
[----:B------:R-:W2:Y:S01]  /*1d960*/  S2R R2, SR_TID.X ;  /* 0x0000000000027919 */ /* 0x000ea20000002100 */
[----:B------:R-:W-:Y:S01]  /*1d970*/  LEA.HI R3, R5, R4, RZ, 0x3 ;  /* 0x0000000405037211 */ /* 0x000fe200078f18ff */
[----:B------:R-:W-:Y:S01]  /*1d980*/  IMAD.SHL.U32 R239, R239, 0x40, RZ ;  /* 0x00000040efef7824 */ /* 0x000fe200078e00ff */
[----:B------:R-:W-:Y:S02]  /*1d990*/  BSSY B0, `(.L_x_4272) ;  /* 0x0000023000007945 */ /* 0x000fe40003800000 */
[----:B------:R-:W-:Y:S02]  /*1d9a0*/  LOP3.LUT R3, R3, 0xfffffff8, RZ, 0xc0, !PT ;  /* 0xfffffff803037812 */ /* 0x000fe400078ec0ff */
[----:B------:R-:W-:-:S03]  /*1d9b0*/  SHF.R.S32.HI R5, RZ, 0x1f, R239 ;  /* 0x0000001fff057819 */ /* 0x000fc600000114ef */
[----:B------:R-:W-:Y:S02]  /*1d9c0*/  IMAD.IADD R3, R4, 0x1, -R3 ;  /* 0x0000000104037824 */ /* 0x000fe400078e0a03 */
[----:B------:R-:W-:Y:S02]  /*1d9d0*/  IMAD R4, R81, R239, RZ ;  /* 0x000000ef51047224 */ /* 0x000fe400078e02ff */
[----:B------:R-:W-:Y:S02]  /*1d9e0*/  IMAD.SHL.U32 R8, R3, 0x8, RZ ;  /* 0x0000000803087824 */ /* 0x000fe400078e00ff */
[----:B------:R-:W-:-:S03]  /*1d9f0*/  IMAD R5, R80, R5, R4 ;  /* 0x0000000550057224 */ /* 0x000fc600078e0204 */
[----:B------:R-:W-:Y:S02]  /*1da00*/  SHF.R.S32.HI R9, RZ, 0x1f, R8 ;  /* 0x0000001fff097819 */ /* 0x000fe40000011408 */
[----:B--2---:R-:W-:-:S03]  /*1da10*/  SHF.R.S32.HI R3, RZ, 0x1f, R2 ;  /* 0x0000001fff037819 */ /* 0x004fc60000011402 */
[----:B------:R-:W-:Y:S01]  /*1da20*/  IMAD.WIDE.U32 R8, R80, R239, R8 ;  /* 0x000000ef50087225 */ /* 0x000fe200078e0008 */
[----:B------:R-:W-:-:S03]  /*1da30*/  LEA.HI R3, R3, R2, RZ, 0x3 ;  /* 0x0000000203037211 */ /* 0x000fc600078f18ff */
[----:B------:R-:W-:Y:S01]  /*1da40*/  IMAD.IADD R239, R240, 0x1, -R239 ;  /* 0x00000001f0ef7824 */ /* 0x000fe200078e0aef */
[----:B------:R-:W-:Y:S02]  /*1da50*/  IADD3 R6, P0, R6, R8, RZ ;  /* 0x0000000806067210 */ /* 0x000fe40007f1e0ff */
[----:B------:R-:W-:Y:S02]  /*1da60*/  SHF.R.S32.HI R3, RZ, 0x3, R3 ;  /* 0x00000003ff037819 */ /* 0x000fe40000011403 */
[----:B------:R-:W-:Y:S01]  /*1da70*/  IADD3.X R7, R0, R9, R5, P0, !PT ;  /* 0x0000000900077210 */ /* 0x000fe200007fe405 */
[----:B------:R-:W-:Y:S01]  /*1da80*/  IMAD R5, R15, R237, RZ ;  /* 0x000000ed0f057224 */ /* 0x000fe200078e02ff */
[----:B------:R-:W-:Y:S02]  /*1da90*/  ISETP.GE.AND P0, PT, R3, R239, PT ;  /* 0x000000ef0300720c */ /* 0x000fe40003f06270 */
[----:B------:R-:W-:-:S05]  /*1daa0*/  SHF.R.S32.HI R0, RZ, 0x1f, R237 ;  /* 0x0000001fff007819 */ /* 0x000fca00000114ed */
[C---:B------:R-:W-:Y:S01]  /*1dab0*/  IMAD R0, R14.reuse, R0, R5 ;  /* 0x000000000e007224 */ /* 0x040fe200078e0205 */
[----:B------:R-:W-:Y:S01]  /*1dac0*/  SHF.R.S32.HI R5, RZ, 0x1f, R3 ;  /* 0x0000001fff057819 */ /* 0x000fe20000011403 */
[----:B------:R-:W-:-:S04]  /*1dad0*/  IMAD.WIDE.U32 R14, R14, R237, R6 ;  /* 0x000000ed0e0e7225 */ /* 0x000fc800078e0006 */
[----:B------:R-:W-:Y:S01]  /*1dae0*/  IMAD.IADD R11, R15, 0x1, R0 ;  /* 0x000000010f0b7824 */ /* 0x000fe200078e0200 */
[----:B------:R-:W-:Y:S05]  /*1daf0*/  @P0 BRA `(.L_x_4273) ;  /* 0x000000c000000947 */ /* 0x000fea0003800000 */
[----:B------:R-:W-:Y:S01]  /*1db00*/  MOV R10, R14 ;  /* 0x0000000e000a7202 */ /* 0x000fe20000000f00 */
[----:B------:R-:W-:Y:S01]  /*1db10*/  IMAD R0, R81, R3, RZ ;  /* 0x0000000351007224 */ /* 0x000fe200078e02ff */
[----:B------:R-:W-:-:S03]  /*1db20*/  ULDC.64 UR4, c[0x0][0x118] ;  /* 0x0000460000047ab9 */ /* 0x000fc60000000a00 */
[----:B------:R-:W-:-:S04]  /*1db30*/  IMAD.WIDE.U32 R6, R3, R80, R10 ;  /* 0x0000005003067225 */ /* 0x000fc800078e000a */
[----:B------:R-:W-:Y:S01]  /*1db40*/  IMAD R0, R80, R5, R0 ;  /* 0x0000000550007224 */ /* 0x000fe200078e0200 */
[----:B-----5:R-:W-:-:S04]  /*1db50*/  LEA R8, P0, R6, R82, 0x1 ;  /* 0x0000005206087211 */ /* 0x020fc800078008ff */
[----:B------:R-:W-:-:S04]  /*1db60*/  IADD3 R7, R7, R0, RZ ;  /* 0x0000000007077210 */ /* 0x000fc80007ffe0ff */
[----:B------:R-:W-:-:S05]  /*1db70*/  LEA.HI.X R9, R6, R83, R7, 0x1, P0 ;  /* 0x0000005306097211 */ /* 0x000fca00000f0c07 */
[----:B------:R2:W-:Y:S04]  /*1db80*/  ST.E.128 [R8.64], R72 ;  /* 0x0000004808007985 */ /* 0x0005e8000c101d04 */
[----:B-1----:R2:W-:Y:S04]  /*1db90*/  ST.E.128 [R8.64+0x80], R56 ;  /* 0x0000803808007985 */ /* 0x0025e8000c101d04 */
[----:B------:R2:W-:Y:S04]  /*1dba0*/  ST.E.128 [R8.64+0x100], R40 ;  /* 0x0001002808007985 */ /* 0x0005e8000c101d04 */
[----:B------:R2:W-:Y:S02]  /*1dbb0*/  ST.E.128 [R8.64+0x180], R24 ;  /* 0x0001801808007985 */ /* 0x0005e4000c101d04 */
.L_x_4273:
[----:B------:R-:W-:Y:S05]  /*1dbc0*/  BSYNC B0 ;  /* 0x0000000000007941 */ /* 0x000fea0003800000 */
.L_x_4272:
[----:B------:R-:W-:Y:S01]  /*1dbd0*/  IADD3 R0, R3, 0x10, RZ ;  /* 0x0000001003007810 */ /* 0x000fe20007ffe0ff */
[----:B------:R-:W-:Y:S03]  /*1dbe0*/  BSSY B0, `(.L_x_4274) ;  /* 0x0000012000007945 */ /* 0x000fe60003800000 */
[----:B------:R-:W-:-:S13]  /*1dbf0*/  ISETP.GE.AND P0, PT, R0, R239, PT ;  /* 0x000000ef0000720c */ /* 0x000fda0003f06270 */
[----:B------:R-:W-:Y:S05]  /*1dc00*/  @P0 BRA `(.L_x_4275) ;  /* 0x000000f000000947 */ /* 0x000fea0003800000 */
[----:B--2---:R-:W-:Y:S01]  /*1dc10*/  IADD3 R9, P0, R3, 0x10, RZ ;  /* 0x0000001003097810 */ /* 0x004fe20007f1e0ff */
[----:B------:R-:W-:Y:S01]  /*1dc20*/  IMAD.MOV.U32 R12, RZ, RZ, R14 ;  /* 0x000000ffff0c7224 */ /* 0x000fe200078e000e */
[----:B------:R-:W-:Y:S01]  /*1dc30*/  MOV R13, R11 ;  /* 0x0000000b000d7202 */ /* 0x000fe20000000f00 */
[----:B------:R-:W-:Y:S02]  /*1dc40*/  ULDC.64 UR4, c[0x0][0x118] ;  /* 0x0000460000047ab9 */ /* 0x000fe40000000a00 */
[----:B------:R-:W-:Y:S02]  /*1dc50*/  IMAD.X R7, RZ, RZ, R5, P0 ;  /* 0x000000ffff077224 */ /* 0x000fe400000e0605 */
[----:B------:R-:W-:-:S04]  /*1dc60*/  IMAD.WIDE.U32 R12, R80, R9, R12 ;  /* 0x00000009500c7225 */ /* 0x000fc800078e000c */
[----:B------:R-:W-:Y:S01]  /*1dc70*/  IMAD R7, R7, R80, RZ ;  /* 0x0000005007077224 */ /* 0x000fe200078e02ff */
[----:B-----5:R-:W-:-:S03]  /*1dc80*/  LEA R6, P0, R12, R82, 0x1 ;  /* 0x000000520c067211 */ /* 0x020fc600078008ff */
[----:B------:R-:W-:-:S05]  /*1dc90*/  IMAD R7, R81, R9, R7 ;  /* 0x0000000951077224 */ /* 0x000fca00078e0207 */
[----:B------:R-:W-:-:S04]  /*1dca0*/  IADD3 R7, R13, R7, RZ ;  /* 0x000000070d077210 */ /* 0x000fc80007ffe0ff */
[----:B------:R-:W-:-:S05]  /*1dcb0*/  LEA.HI.X R7, R12, R83, R7, 0x1, P0 ;  /* 0x000000530c077211 */ /* 0x000fca00000f0c07 */
[----:B------:R2:W-:Y:S04]  /*1dcc0*/  ST.E.128 [R6.64], R68 ;  /* 0x0000004406007985 */ /* 0x0005e8000c101d04 */
[----:B-1----:R2:W-:Y:S04]  /*1dcd0*/  ST.E.128 [R6.64+0x80], R52 ;  /* 0x0000803406007985 */ /* 0x0025e8000c101d04 */
[----:B------:R2:W-:Y:S04]  /*1dce0*/  ST.E.128 [R6.64+0x100], R36 ;  /* 0x0001002406007985 */ /* 0x0005e8000c101d04 */
[----:B------:R2:W-:Y:S02]  /*1dcf0*/  ST.E.128 [R6.64+0x180], R20 ;  /* 0x0001801406007985 */ /* 0x0005e4000c101d04 */
.L_x_4275:
[----:B------:R-:W-:Y:S05]  /*1dd00*/  BSYNC B0 ;  /* 0x0000000000007941 */ /* 0x000fea0003800000 */
.L_x_4274:
        /* <DEDUP_REMOVED lines=19> */
.L_x_4277:
[----:B------:R-:W-:Y:S05]  /*1de40*/  BSYNC B0 ;  /* 0x0000000000007941 */ /* 0x000fea0003800000 */
.L_x_4276:
[----:B------:R-:W-:Y:S01]  /*1de50*/  IADD3 R0, R3, 0x30, RZ ;  /* 0x0000003003007810 */ /* 0x000fe20007ffe0ff */
[----:B------:R-:W-:-:S03]  /*1de60*/  IMAD.MOV.U32 R237, RZ, RZ, 0x0 ;  /* 0x00000000ffed7424 */ /* 0x000fc600078e00ff */
[----:B------:R-:W-:-:S13]  /*1de70*/  ISETP.GE.AND P0, PT, R0, R239, PT ;  /* 0x000000ef0000720c */ /* 0x000fda0003f06270 */
[----:B------:R-:W-:Y:S05]  /*1de80*/  @P0 RET.REL.NODEC R236 `(_ZN5flash24flash_fwd_splitkv_kernelI23Flash_fwd_kernel_traitsILi256ELi64ELi64ELi4ELb0ELb0EN7cutlass10bfloat16_tE19Flash_kernel_traitsILi256ELi64ELi64ELi4ES3_EELb0ELb0ELb0ELb0ELb1ELb0ELb0ELb1EEEvNS_16Flash_fwd_paramsE) ;  /* 0xfffe2170ec000950 */ /* 0x000fea0003c3ffff */
[----:B------:R-:W-:Y:S01]  /*1de90*/  IADD3 R3, P0, R3, 0x30, RZ ;  /* 0x0000003003037810 */ /* 0x000fe20007f1e0ff */
[----:B--2---:R-:W-:Y:S01]  /*1dea0*/  IMAD.MOV.U32 R7, RZ, RZ, R11 ;  /* 0x000000ffff077224 */ /* 0x004fe200078e000b */
[----:B------:R-:W-:Y:S01]  /*1deb0*/  MOV R6, R14 ;  /* 0x0000000e00067202 */ /* 0x000fe20000000f00 */
[----:B------:R-:W-:Y:S01]  /*1dec0*/  IMAD.MOV.U32 R237, RZ, RZ, 0x0 ;  /* 0x00000000ffed7424 */ /* 0x000fe200078e00ff */
[----:B------:R-:W-:Y:S01]  /*1ded0*/  IADD3.X R5, RZ, R5, RZ, P0, !PT ;  /* 0x00000005ff057210 */ /* 0x000fe200007fe4ff */
[----:B------:R-:W-:Y:S02]  /*1dee0*/  ULDC.64 UR4, c[0x0][0x118] ;  /* 0x0000460000047ab9 */ /* 0x000fe40000000a00 */
[----:B------:R-:W-:-:S04]  /*1def0*/  IMAD.WIDE.U32 R6, R80, R3, R6 ;  /* 0x0000000350067225 */ /* 0x000fc800078e0006 */
[----:B------:R-:W-:Y:S01]  /*1df00*/  IMAD R5, R5, R80, RZ ;  /* 0x0000005005057224 */ /* 0x000fe200078e02ff */
[----:B-----5:R-:W-:-:S03]  /*1df10*/  LEA R2, P0, R6, R82, 0x1 ;  /* 0x0000005206027211 */ /* 0x020fc600078008ff */
[----:B------:R-:W-:-:S05]  /*1df20*/  IMAD R5, R81, R3, R5 ;  /* 0x0000000351057224 */ /* 0x000fca00078e0205 */
[----:B------:R-:W-:-:S04]  /*1df30*/  IADD3 R5, R7, R5, RZ ;  /* 0x0000000507057210 */ /* 0x000fc80007ffe0ff */
[----:B------:R-:W-:-:S05]  /*1df40*/  LEA.HI.X R3, R6, R83, R5, 0x1, P0 ;  /* 0x0000005306037211 */ /* 0x000fca00000f0c05 */
[----:B-1----:R1:W-:Y:S04]  /*1df50*/  ST.E.128 [R2.64], R60 ;  /* 0x0000003c02007985 */ /* 0x0023e8000c101d04 */
[----:B------:R1:W-:Y:S04]  /*1df60*/  ST.E.128 [R2.64+0x80], R44 ;  /* 0x0000802c02007985 */ /* 0x0003e8000c101d04 */
[----:B------:R1:W-:Y:S04]  /*1df70*/  ST.E.128 [R2.64+0x100], R28 ;  /* 0x0001001c02007985 */ /* 0x0003e8000c101d04 */
[----:B------:R1:W-:Y:S01]  /*1df80*/  ST.E.128 [R2.64+0x180], R76 ;  /* 0x0001804c02007985 */ /* 0x0003e2000c101d04 */
[----:B------:R-:W-:Y:S05]  /*1df90*/  RET.REL.NODEC R236 `(_ZN5flash24flash_fwd_splitkv_kernelI23Flash_fwd_kernel_traitsILi256ELi64ELi64ELi4ELb0ELb0EN7cutlass10bfloat16_tE19Flash_kernel_traitsILi256ELi64ELi64ELi4ES3_EELb0ELb0ELb0ELb0ELb1ELb0ELb0ELb1EEEvNS_16Flash_fwd_paramsE) ;  /* 0xfffe2060ec007950 */ /* 0x000fea0003c3ffff */
.L_x_4265:
[----:B------:R2:W5:Y:S01]  /*1dfa0*/  LDL R7, [R1] ;  /* 0x0000000001077983 */ /* 0x0005620000100800 */
[----:B------:R-:W-:-:S02]  /*1dfb0*/  MOV R6, 0x2 ;  /* 0x0000000200067802 */ /* 0x000fc40000000f00 */
[----:B------:R-:W-:Y:S02]  /*1dfc0*/  MOV R4, 0x1dfe0 ;  /* 0x0001dfe000047802 */ /* 0x000fe40000000f00 */
[----:B-12--5:R-:W-:Y:S05]  /*1dfd0*/  CALL.REL.NOINC `($__internal_22_$__cuda_sm70_shflsync_bfly_p) ;  /* 0x000000f000007944 */ /* 0x026fea0003c00000 */
[----:B-12---:R-:W-:Y:S05]  /*1dfe0*/  BRA `(.L_x_4278) ;  /* 0xffffe0f000007947 */ /* 0x006fea000383ffff */
.L_x_4266:
[----:B------:R-:W-:Y:S02]  /*1dff0*/  MOV R6, 0x1 ;  /* 0x0000000100067802 */ /* 0x000fe40000000f00 */
[----:B------:R-:W-:Y:S02]  /*1e000*/  MOV R4, 0x1e020 ;  /* 0x0001e02000047802 */ /* 0x000fe40000000f00 */
[----:B-1---5:R-:W-:Y:S05]  /*1e010*/  CALL.REL.NOINC `($__internal_22_$__cuda_sm70_shflsync_bfly_p) ;  /* 0x000000b000007944 */ /* 0x022fea0003c00000 */
[----:B--2---:R-:W-:Y:S01]  /*1e020*/  FADD.FTZ R11, R7, R6 ;  /* 0x00000006070b7221 */ /* 0x004fe20000010000 */
[----:B-1----:R-:W-:Y:S02]  /*1e030*/  MOV R7, R243 ;  /* 0x000000f300077202 */ /* 0x002fe40000000f00 */
[----:B------:R-:W-:Y:S02]  /*1e040*/  MOV R6, 0x2 ;  /* 0x0000000200067802 */ /* 0x000fe40000000f00 */
[----:B------:R-:W-:Y:S02]  /*1e050*/  MOV R4, 0x1e070 ;  /* 0x0001e07000047802 */ /* 0x000fe40000000f00 */
[----:B------:R-:W-:Y:S05]  /*1e060*/  CALL.REL.NOINC `($__internal_22_$__cuda_sm70_shflsync_bfly_p) ;  /* 0x0000006000007944 */ /* 0x000fea0003c00000 */
[----:B--2---:R-:W-:Y:S01]  /*1e070*/  FADD.FTZ R10, R243, R6 ;  /* 0x00000006f30a7221 */ /* 0x004fe20000010000 */
[----:B------:R-:W-:Y:S02]  /*1e080*/  MOV R6, 0x1 ;  /* 0x0000000100067802 */ /* 0x000fe40000000f00 */
[----:B------:R-:W-:-:S02]  /*1e090*/  MOV R4, 0x1e0c0 ;  /* 0x0001e0c000047802 */ /* 0x000fc40000000f00 */
[----:B-1----:R-:W-:Y:S02]  /*1e0a0*/  MOV R7, R10 ;  /* 0x0000000a00077202 */ /* 0x002fe40000000f00 */
[----:B------:R-:W-:Y:S05]  /*1e0b0*/  CALL.REL.NOINC `($__internal_22_$__cuda_sm70_shflsync_bfly_p) ;  /* 0x0000001000007944 */ /* 0x000fea0003c00000 */
[----:B-12---:R-:W-:Y:S05]  /*1e0c0*/  BRA `(.L_x_4279) ;  /* 0xffffe09000007947 */ /* 0x006fea000383ffff */
        .weak           $__internal_22_$__cuda_sm70_shflsync_bfly_p
        .type           $__internal_22_$__cuda_sm70_shflsync_bfly_p,@function
        .size           $__internal_22_$__cuda_sm70_shflsync_bfly_p,(.L_x_8889 - $__internal_22_$__cuda_sm70_shflsync_bfly_p)
$__internal_22_$__cuda_sm70_shflsync_bfly_p:
[----:B------:R-:W-:Y:S01]  /*1e0d0*/  MOV R12, R4 ;  /* 0x00000004000c7202 */ /* 0x000fe20000000f00 */
[----:B------:R-:W-:Y:S04]  /*1e0e0*/  WARPSYNC R0 ;  /* 0x0000000000007348 */ /* 0x000fe80003800000 */
[----:B------:R-:W-:Y:S01]  /*1e0f0*/  MOV R13, 0x0 ;  /* 0x00000000000d7802 */ /* 0x000fe20000000f00 */
[----:B------:R1:W2:Y:S03]  /*1e100*/  SHFL.BFLY PT, R6, R7, R6, R5 ;  /* 0x0c00000607067389 */ /* 0x0002a600000e0005 */
[----:B------:R-:W-:Y:S05]  /*1e110*/  RET.REL.NODEC R12 `(_ZN5flash24flash_fwd_splitkv_kernelI23Flash_fwd_kernel_traitsILi256ELi64ELi64ELi4ELb0ELb0EN7cutlass10bfloat16_tE19Flash_kernel_traitsILi256ELi64ELi64ELi4ES3_EELb0ELb0ELb0ELb0ELb1ELb0ELb0ELb1EEEvNS_16Flash_fwd_paramsE) ;  /* 0xfffe1ee00c007950 */ /* 0x000fea0003c3ffff */
.L_x_4280:
        /* <DEDUP_REMOVED lines=14> */
.L_x_8889:


//--------------------- .text._ZN5flash24flash_fwd_splitkv_kernelI23Flash_fwd_kernel_traitsILi256ELi64ELi64ELi4ELb0ELb0EN7cutlass10bfloat16_tE19Flash_kernel_traitsILi256ELi64ELi64ELi4ES3_EELb0ELb0ELb0ELb0ELb1ELb1ELb0ELb1EEEvNS_16Flash_fwd_paramsE --------------------------
	.section	.text._ZN5flash24flash_fwd_splitkv_kernelI23Flash_fwd_kernel_traitsILi256ELi64ELi64ELi4ELb0ELb0EN7cutlass10bfloat16_tE19Flash_kernel_traitsILi256ELi64ELi64ELi4ES3_EELb0ELb0ELb0ELb0ELb1ELb1ELb0ELb1EEEvNS_16Flash_fwd_paramsE,"ax",@progbits
	.sectioninfo	@"SHI_REGISTERS=255"
	.align	128
        .global         _ZN5flash24flash_fwd_splitkv_kernelI23Flash_fwd_kernel_traitsILi256ELi64ELi64ELi4ELb0ELb0EN7cutlass10bfloat16_tE19Flash_kernel_traitsILi256ELi64ELi64ELi4ES3_EELb0ELb0ELb0ELb0ELb1ELb1ELb0ELb1EEEvNS_16Flash_fwd_paramsE
        .type           _ZN5flash24flash_fwd_splitkv_kernelI23Flash_fwd_kernel_traitsILi256ELi64ELi64ELi4ELb0ELb0EN7cutlass10bfloat16_tE19Flash_kernel_traitsILi256ELi64ELi64ELi4ES3_EELb0ELb0ELb0ELb0ELb1ELb1ELb0ELb1EEEvNS_16Flash_fwd_paramsE,@function
        .size           _ZN5flash24flash_fwd_splitkv_kernelI23Flash_fwd_kernel_traitsILi256ELi64ELi64ELi4ELb0ELb0EN7cutlass10bfloat16_tE19Flash_kernel_traitsILi256ELi64ELi64ELi4ES3_EELb0ELb0ELb0ELb0ELb1ELb1ELb0ELb1EEEvNS_16Flash_fwd_paramsE,(.L_x_8891 - _ZN5flash24flash_fwd_splitkv_kernelI23Flash_fwd_kernel_traitsILi256ELi64ELi64ELi4ELb0ELb0EN7cutlass10bfloat16_tE19Flash_kernel_traitsILi256ELi64ELi64ELi4ES3_EELb0ELb0ELb0ELb0ELb1ELb1ELb0ELb1EEEvNS_16Flash_fwd_paramsE)
        .other          _ZN5flash24flash_fwd_splitkv_kernelI23Flash_fwd_kernel_traitsILi256ELi64ELi64ELi4ELb0ELb0EN7cutlass10bfloat16_tE19Flash_kernel_traitsILi256ELi64ELi64ELi4ES3_EELb0ELb0ELb0ELb0ELb1ELb1ELb0ELb1EEEvNS_16Flash_fwd_paramsE,@"STO_CUDA_ENTRY STV_DEFAULT"
_ZN5flash24flash_fwd_splitkv_kernelI23Flash_fwd_kernel_traitsILi256ELi64ELi64ELi4ELb0ELb0EN7cutlass10bfloat16_tE19Flash_kernel_traitsILi256ELi64ELi64ELi4ES3_EELb0ELb0ELb0ELb0ELb1ELb1ELb0ELb1EEEvNS_16Flash_fwd_paramsE:
.text._ZN5flash24flash_fwd_splitkv_kernelI23Flash_fwd_kernel_traitsILi256ELi64ELi64ELi4ELb0ELb0EN7cutlass10bfloat16_tE19Flash_kernel_traitsILi256ELi64ELi64ELi4ES3_EELb0ELb0ELb0ELb0ELb1ELb1ELb0ELb1EEEvNS_16Flash_fwd_paramsE:
        /* <DEDUP_REMOVED lines=10> */
[----:B-123--:R-:W-:Y:S05]  /*00a0*/  CALL.REL.NOINC `($_ZN5flash24flash_fwd_splitkv_kernelI23Flash_fwd_kernel_traitsILi256ELi64ELi64ELi4ELb0ELb0EN7cutlass10bfloat16_tE19Flash_kernel_traitsILi256ELi64ELi64ELi4ES3_EELb0ELb0ELb0ELb0ELb1ELb1ELb0ELb1EEEvNS_16Flash_fwd_paramsE$_ZN5flash30compute_attn_1rowblock_splitkvI23Flash_fwd_kernel_traitsILi256ELi64ELi64ELi4ELb0ELb0EN7cutlass10bfloat16_tE19Flash_kernel_traitsILi256ELi64ELi64ELi4ES3_EELb0ELb0ELb0ELb0ELb1ELb1ELb0ELb1ENS_16Flash_fwd_paramsEEEvRKT8_iiiii) ;  /* 0x0000002000007944 */ /* 0x00efea0003c00000 */
[----:B------:R-:W-:Y:S05]  /*00b0*/  BSYNC B3 ;  /* 0x0000000000037941 */ /* 0x000fea0003800000 */
.L_x_4281:
[----:B------:R-:W-:Y:S05]  /*00c0*/  EXIT ;  /* 0x000000000000794d */ /* 0x000fea0003800000 */
        .type           $_ZN5flash24flash_fwd_splitkv_kernelI23Flash_fwd_kernel_traitsILi256ELi64ELi64ELi4ELb0ELb0EN7cutlass10bfloat16_tE19Flash_kernel_traitsILi256ELi64ELi64ELi4ES3_EELb0ELb0ELb0ELb0ELb1ELb1ELb0ELb1EEEvNS_16Flash_fwd_paramsE$_ZN5flash30compute_attn_1rowblock_splitkvI23Flash_fwd_kernel_traitsILi256ELi64ELi64ELi4ELb0ELb0EN7cutlass10bfloat16_tE19Flash_kernel_traitsILi256ELi64ELi64ELi4ES3_EELb0ELb0ELb0ELb0ELb1ELb1ELb0ELb1ENS_16Flash_fwd_paramsEEEvRKT8_iiiii,@function
        .size           $_ZN5flash24flash_fwd_splitkv_kernelI23Flash_fwd_kernel_traitsILi256ELi64ELi64ELi4ELb0ELb0EN7cutlass10bfloat16_tE19Flash_kernel_traitsILi256ELi64ELi64ELi4ES3_EELb0ELb0ELb0ELb0ELb1ELb1ELb0ELb1EEEvNS_16Flash_fwd_paramsE$_ZN5flash30compute_attn_1rowblock_splitkvI23Flash_fwd_kernel_traitsILi256ELi64ELi64ELi4ELb0ELb0EN7cutlass10bfloat16_tE19Flash_kernel_traitsILi256ELi64ELi64ELi4ES3_EELb0ELb0ELb0ELb0ELb1ELb1ELb0ELb1ENS_16Flash_fwd_paramsEEEvRKT8_iiiii,($__internal_23_$__cuda_sm70_shflsync_bfly_p - $_ZN5flash24flash_fwd_splitkv_kernelI23Flash_fwd_kernel_traitsILi256ELi64ELi64ELi4ELb0ELb0EN7cutlass10bfloat16_tE19Flash_kernel_traitsILi256ELi64ELi64ELi4ES3_EELb0ELb0ELb0ELb0ELb1ELb1ELb0ELb1EEEvNS_16Flash_fwd_paramsE$_ZN5flash30compute_attn_1rowblock_splitkvI23Flash_fwd_kernel_traitsILi256ELi64ELi64ELi4ELb0ELb0EN7cutlass10bfloat16_tE19Flash_kernel_traitsILi256ELi64ELi64ELi4ES3_EELb0ELb0ELb0ELb0ELb1ELb1ELb0ELb1ENS_16Flash_fwd_paramsEEEvRKT8_iiiii)
$_ZN5flash24flash_fwd_splitkv_kernelI23Flash_fwd_kernel_traitsILi256ELi64ELi64ELi4ELb0ELb0EN7cutlass10bfloat16_tE19Flash_kernel_traitsILi256ELi64ELi64ELi4ES3_EELb0ELb0ELb0ELb0ELb1ELb1ELb0ELb1EEEvNS_16Flash_fwd_paramsE$_ZN5flash30compute_attn_1rowblock_splitkvI23Flash_fwd_kernel_traitsILi256ELi64ELi64ELi4ELb0ELb0EN7cutlass10bfloat16_tE19Flash_kernel_traitsILi256ELi64ELi64ELi4ES3_EELb0ELb0ELb0ELb0ELb1ELb1ELb0ELb1ENS_16Flash_fwd_paramsEEEvRKT8_iiiii:
        /* <DEDUP_REMOVED lines=21> */
.L_x_4283:
[----:B------:R-:W-:Y:S05]  /*0220*/  BSYNC B0 ;  /* 0x0000000000007941 */ /* 0x000fea0003800000 */
.L_x_4282:
        /* <DEDUP_REMOVED lines=17> */
.L_x_4285:
[----:B------:R3:W5:Y:S02]  /*0340*/  LD.E R66, [R28.64+0xb8] ;  /* 0x0000b8061c427980 */ /* 0x000764000c101900 */
.L_x_4286:
[----:B------:R-:W-:Y:S05]  /*0350*/  BSYNC B0 ;  /* 0x0000000000007941 */ /* 0x000fea0003800000 */
.L_x_4284:
        /* <DEDUP_REMOVED lines=10> */
.L_x_4288:
[----:B------:R-:W4:Y:S01]  /*0400*/  LD.E.64 R2, [R28.64+0x108] ;  /* 0x000108061c027980 */ /* 0x000f22000c101b00 */
[----:B------:R-:W-:Y:S01]  /*0410*/  BSSY B0, `(.L_x_4290) ;  /* 0x0000006000007945 */ /* 0x000fe20003800000 */
[----:B----4-:R-:W-:-:S04]  /*0420*/  ISETP.NE.U32.AND P1, PT, R2, RZ, PT ;  /* 0x000000ff0200720c */ /* 0x010fc80003f25070 */
[----:B------:R-:W-:Y:S01]  /*0430*/  ISETP.NE.AND.EX P1, PT, R3, RZ, PT, P1 ;  /* 0x000000ff0300720c */ /* 0x000fe20003f25310 */
[----:B------:R-:W-:-:S12]  /*0440*/  IMAD.MOV.U32 R3, RZ, RZ, RZ ;  /* 0x000000ffff037224 */ /* 0x000fd800078e00ff */
[----:B------:R-:W-:Y:S05]  /*0450*/  @!P1 BRA `(.L_x_4291) ;  /* 0x0000001000009947 */ /* 0x000fea0003800000 */
[----:B------:R4:W5:Y:S02]  /*0460*/  LD.E R3, [R28.64+0xbc] ;  /* 0x0000bc061c037980 */ /* 0x000964000c101900 */
.L_x_4291:
[----:B------:R-:W-:Y:S05]  /*0470*/  BSYNC B0 ;  /* 0x0000000000007941 */ /* 0x000fea0003800000 */
.L_x_4290:
[----:B-----5:R-:W-:Y:S02]  /*0480*/  IADD3 R54, R66, R3, RZ ;  /* 0x0000000342367210 */ /* 0x020fe40007ffe0ff */
.L_x_4289:
[----:B------:R-:W-:Y:S05]  /*0490*/  BSYNC B1 ;  /* 0x0000000000017941 */ /* 0x000fea0003800000 */
.L_x_4287:
[----:B------:R-:W-:Y:S01]  /*04a0*/  IMAD.SHL.U32 R71, R241, 0x40, RZ ;  /* 0x00000040f1477824 */ /* 0x000fe200078e00ff */
[----:B------:R-:W-:Y:S01]  /*04b0*/  MOV R2, R238 ;  /* 0x000000ee00027202 */ /* 0x000fe20000000f00 */
[----:B------:R-:W-:-:S03]  /*04c0*/  IMAD.MOV.U32 R3, RZ, RZ, 0x0 ;  /* 0x00000000ff037424 */ /* 0x000fc600078e00ff */
[----:B------:R-:W-:-:S13]  /*04d0*/  ISETP.GT.AND P1, PT, R242, R71, PT ;  /* 0x00000047f200720c */ /* 0x000fda0003f24270 */
[----:B------:R-:W-:Y:S05]  /*04e0*/  @!P1 RET.REL.NODEC R2 `(_ZN5flash24flash_fwd_splitkv_kernelI23Flash_fwd_kernel_traitsILi256ELi64ELi64ELi4ELb0ELb0EN7cutlass10bfloat16_tE19Flash_kernel_traitsILi256ELi64ELi64ELi4ES3_EELb0ELb0ELb0ELb0ELb1ELb1ELb0ELb1EEEvNS_16Flash_fwd_paramsE) ;  /* 0xfffffb1002009950 */ /* 0x000fea0003c3ffff */
        /* <DEDUP_REMOVED lines=65> */
.L_x_4294:
[----:B-1----:R-:W-:Y:S05]  /*0900*/  BSYNC B0 ;  /* 0x0000000000007941 */ /* 0x002fea0003800000 */
.L_x_4293:
        /* <DEDUP_REMOVED lines=18> */
.L_x_4296:
[----:B------:R-:W-:Y:S05]  /*0a30*/  BSYNC B0 ;  /* 0x0000000000007941 */ /* 0x000fea0003800000 */
.L_x_4295:
        /* <DEDUP_REMOVED lines=18> */
.L_x_4298:
[----:B------:R-:W-:Y:S05]  /*0b60*/  BSYNC B0 ;  /* 0x0000000000007941 */ /* 0x000fea0003800000 */
.L_x_4297:
        /* <DEDUP_REMOVED lines=17> */
.L_x_4300:
[----:B------:R-:W-:Y:S05]  /*0c80*/  BSYNC B0 ;  /* 0x0000000000007941 */ /* 0x000fea0003800000 */
.L_x_4299:
        /* <DEDUP_REMOVED lines=16> */
[----:B------:R-:W-:Y:S05]  /*0d90*/  @P4 RET.REL.NODEC R238 `(_ZN5flash24flash_fwd_splitkv_kernelI23Flash_fwd_kernel_traitsILi256ELi64ELi64ELi4ELb0ELb0EN7cutlass10bfloat16_tE19Flash_kernel_traitsILi256ELi64ELi64ELi4ES3_EELb0ELb0ELb0ELb0ELb1ELb1ELb0ELb1EEEvNS_16Flash_fwd_paramsE) ;  /* 0xfffff260ee004950 */ /* 0x000fea0003c3ffff */
[----:B-1----:R-:W-:Y:S02]  /*0da0*/  MOV R5, 0x7f800000 ;  /* 0x7f80000000057802 */ /* 0x002fe40000000f00 */
[----:B------:R-:W-:-:S03]  /*0db0*/  MOV R239, 0x0 ;  /* 0x0000000000ef7802 */ /* 0x000fc60000000f00 */
[----:B------:R1:W-:Y:S01]  /*0dc0*/  ST.E [R2.64+0xc0], R5 ;  /* 0x0000c00502007985 */ /* 0x0003e2000c101906 */
[----:B------:R-:W-:Y:S05]  /*0dd0*/  RET.REL.NODEC R238 `(_ZN5flash24flash_fwd_splitkv_kernelI23Flash_fwd_kernel_traitsILi256ELi64ELi64ELi4ELb0ELb0EN7cutlass10bfloat16_tE19Flash_kernel_traitsILi256ELi64ELi64ELi4ES3_EELb0ELb0ELb0ELb0ELb1ELb1ELb0ELb1EEEvNS_16Flash_fwd_paramsE) ;  /* 0xfffff220ee007950 */ /* 0x000fea0003c3ffff */
.L_x_4292:
        /* <DEDUP_REMOVED lines=106> */
.L_x_4302:
        /* <DEDUP_REMOVED lines=44> */
[----:B------:R-:W-:Y:S01]  /*1740*/  @!P4 IMAD R5, R169, R11, RZ ;  /* 0x0000000ba905c224 */ /* 0x000fe200078e02ff */
[----:B------:R-:W-:Y:S02]  /*1750*/  @!P4 SHF.R.S32.HI R3, RZ, 0x1f, R11 ;  /* 0x0000001fff03c819 */ /* 0x000fe4000001140b */
[----:B------:R-:W-:Y:S01]  /*1760*/  @P4 MOV R8, R24 ;  /* 0x0000001800084202 */ /* 0x000fe20000000f00 */
[----:B------:R-:W-:Y:S01]  /*1770*/  @!P4 IMAD.MOV.U32 R8, RZ, RZ, R16 ;  /* 0x000000ffff08c224 */ /* 0x000fe200078e0010 */
[----:B------:R-:W-:Y:S01]  /*1780*/  @P3 IADD3 R2, R2, 0x1, RZ ;  /* 0x0000000102023810 */ /* 0x000fe20007ffe0ff */
[----:B------:R-:W-:Y:S01]  /*1790*/  @!P4 IMAD R3, R3, R168, R5 ;  /* 0x000000a80303c224 */ /* 0x000fe200078e0205 */
[----:B------:R-:W-:Y:S01]  /*17a0*/  MOV R23, R7 ;  /* 0x0000000700177202 */ /* 0x000fe20000000f00 */
[----:B------:R-:W-:Y:S01]  /*17b0*/  @!P4 IMAD.WIDE.U32 R24, R168, R11, RZ ;  /* 0x0000000ba818c225 */ /* 0x000fe200078e00ff */
[----:B------:R-:W-:-:S02]  /*17c0*/  MOV R7, R2 ;  /* 0x0000000200077202 */ /* 0x000fc40000000f00 */
[----:B------:R-:W-:Y:S01]  /*17d0*/  SHF.R.S32.HI R17, RZ, 0x1f, R10 ;  /* 0x0000001fff117819 */ /* 0x000fe2000001140a */
[----:B------:R-:W-:Y:S01]  /*17e0*/  IMAD R6, R167, R10, RZ ;  /* 0x0000000aa7067224 */ /* 0x000fe200078e02ff */
[----:B------:R-:W-:Y:S02]  /*17f0*/  MOV R22, R8 ;  /* 0x0000000800167202 */ /* 0x000fe40000000f00 */
[----:B------:R-:W-:Y:S01]  /*1800*/  @!P4 IADD3 R25, R25, R3, RZ ;  /* 0x000000031919c210 */ /* 0x000fe20007ffe0ff */
[----:B------:R-:W-:Y:S01]  /*1810*/  @!P4 IMAD R0, R19, R9, RZ ;  /* 0x000000091300c224 */ /* 0x000fe200078e02ff */
[----:B------:R-:W-:Y:S02]  /*1820*/  @!P2 IADD3 R7, -R7, RZ, RZ ;  /* 0x000000ff0707a210 */ /* 0x000fe40007ffe1ff */
[----:B------:R-:W-:Y:S01]  /*1830*/  @!P4 SHF.R.S32.HI R3, RZ, 0x1f, R9 ;  /* 0x0000001fff03c819 */ /* 0x000fe20000011409 */
[----:B------:R-:W-:Y:S01]  /*1840*/  IMAD R6, R17, R166, R6 ;  /* 0x000000a611067224 */ /* 0x000fe200078e0206 */
[----:B------:R-:W-:Y:S01]  /*1850*/  @!P1 LOP3.LUT R7, RZ, R4, RZ, 0x33, !PT ;  /* 0x00000004ff079212 */ /* 0x000fe200078e33ff */
[----:B------:R-:W-:-:S03]  /*1860*/  IMAD.WIDE.U32 R22, R166, R10, R22 ;  /* 0x0000000aa6167225 */ /* 0x000fc600078e0016 */
[----:B------:R-:W-:Y:S01]  /*1870*/  SHF.R.S32.HI R5, RZ, 0x1f, R7 ;  /* 0x0000001fff057819 */ /* 0x000fe20000011407 */
[----:B------:R-:W-:Y:S02]  /*1880*/  @P4 IMAD.IADD R11, R11, 0x1, R12 ;  /* 0x000000010b0b4824 */ /* 0x000fe400078e020c */
        /* <DEDUP_REMOVED lines=15> */
.L_x_4303:
[----:B-1----:R-:W-:Y:S05]  /*1980*/  BSYNC B0 ;  /* 0x0000000000007941 */ /* 0x002fea0003800000 */
.L_x_4301:
        /* <DEDUP_REMOVED lines=10> */
[----:B------:R-:W-:-:S05]  /*1a30*/  LOP3.LUT R15, R148, 0xfffffff8, RZ, 0xc0, !PT ;  /* 0xfffffff8940f7812 */ /* 0x000fca00078ec0ff */
[----:B------:R-:W-:Y:S01]  /*1a40*/  IMAD.IADD R60, R52, 0x1, -R15 ;  /* 0x00000001343c7824 */ /* 0x000fe200078e0a0f */
[----:B------:R-:W-:-:S03]  /*1a50*/  SHF.R.S32.HI R148, RZ, 0x3, R148 ;  /* 0x00000003ff947819 */ /* 0x000fc60000011494 */
[----:B------:R-:W-:Y:S02]  /*1a60*/  IMAD.SHL.U32 R24, R60, 0x8, RZ ;  /* 0x000000083c187824 */ /* 0x000fe400078e00ff */
[----:B------:R-:W-:-:S03]  /*1a70*/  IMAD.SHL.U32 R15, R148, 0x40, RZ ;  /* 0x00000040940f7824 */ /* 0x000fc600078e00ff */
[----:B------:R-:W-:Y:S02]  /*1a80*/  IADD3 R16, P2, R24, R2, RZ ;  /* 0x0000000218107210 */ /* 0x000fe40007f5e0ff */
[----:B------:R-:W-:Y:S01]  /*1a90*/  SHF.R.S32.HI R25, RZ, 0x1f, R24 ;  /* 0x0000001fff197819 */ /* 0x000fe20000011418 */
[----:B-----5:R-:W-:Y:S01]  /*1aa0*/  IMAD R2, R17, R168, RZ ;  /* 0x000000a811027224 */ /* 0x020fe200078e02ff */
[----:B------:R-:W-:Y:S02]  /*1ab0*/  LOP3.LUT R15, R15, 0x1c0, RZ, 0xc0, !PT ;  /* 0x000001c00f0f7812 */ /* 0x000fe400078ec0ff */
[----:B------:R-:W-:Y:S01]  /*1ac0*/  IADD3.X R17, R25, R13, RZ, P2, !PT ;  /* 0x0000000d19117210 */ /* 0x000fe200017fe4ff */
[C---:B------:R-:W-:Y:S01]  /*1ad0*/  IMAD R2, R10.reuse, R169, R2 ;  /* 0x000000a90a027224 */ /* 0x040fe200078e0202 */
[----:B------:R-:W-:Y:S02]  /*1ae0*/  LOP3.LUT R140, R15, 0x38, R24, 0xf8, !PT ;  /* 0x000000380f8c7812 */ /* 0x000fe400078ef818 */
[----:B------:R-:W-:Y:S01]  /*1af0*/  LEA.HI R70, R11, R52, RZ, 0x4 ;  /* 0x000000340b467211 */ /* 0x000fe200078f20ff */
[----:B------:R-:W-:Y:S01]  /*1b00*/  IMAD.WIDE.U32 R16, R10, R168, R16 ;  /* 0x000000a80a107225 */ /* 0x000fe200078e0010 */
[----:B------:R-:W-:-:S02]  /*1b10*/  SHF.R.U32.HI R15, RZ, 0x3, R15 ;  /* 0x00000003ff0f7819 */ /* 0x000fc4000001160f */
[----:B------:R-:W-:Y:S02]  /*1b20*/  SHF.R.S32.HI R61, RZ, 0x1f, R240 ;  /* 0x0000001fff3d7819 */ /* 0x000fe400000114f0 */
[----:B------:R-:W-:Y:S01]  /*1b30*/  LOP3.LUT R140, R140, R15, RZ, 0x3c, !PT ;  /* 0x0000000f8c8c7212 */ /* 0x000fe200078e3cff */
        /* <DEDUP_REMOVED lines=14> */
[----:B------:R-:W-:Y:S01]  /*1c20*/  IMAD.IADD R23, R17, 0x1, R2 ;  /* 0x0000000111177824 */ /* 0x000fe200078e0202 */
[----:B------:R-:W-:Y:S01]  /*1c30*/  LOP3.LUT R17, R70, 0xfffffff0, RZ, 0xc0, !PT ;  /* 0xfffffff046117812 */ /* 0x000fe200078ec0ff */
[----:B------:R-:W-:-:S04]  /*1c40*/  @!P1 IMAD.WIDE.U32 R30, R22, R240, RZ ;  /* 0x000000f0161e9225 */ /* 0x000fc800078e00ff */
[----:B------:R-:W-:Y:S02]  /*1c50*/  @!P1 IMAD R2, R22, R61, R10 ;  /* 0x0000003d16029224 */ /* 0x000fe400078e020a */
[----:B------:R-:W-:Y:S02]  /*1c60*/  @!P1 IMAD.MOV.U32 R13, RZ, RZ, R30 ;  /* 0x000000ffff0d9224 */ /* 0x000fe400078e001e */
[----:B------:R-:W-:Y:S01]  /*1c70*/  IMAD.IADD R68, R52, 0x1, -R17 ;  /* 0x0000000134447824 */ /* 0x000fe200078e0a11 */
[----:B------:R-:W-:Y:S02]  /*1c80*/  @P1 IADD3 R15, R27, R15, RZ ;  /* 0x0000000f1b0f1210 */ /* 0x000fe40007ffe0ff */
[----:B------:R-:W-:Y:S02]  /*1c90*/  @!P1 IADD3 R15, R31, R2, RZ ;  /* 0x000000021f0f9210 */ /* 0x000fe40007ffe0ff */
[----:B------:R-:W-:Y:S02]  /*1ca0*/  IADD3 R14, P2, R24, R13, RZ ;  /* 0x0000000d180e7210 */ /* 0x000fe40007f5e0ff */
[----:B------:R-:W-:Y:S01]  /*1cb0*/  SHF.R.S32.HI R69, RZ, 0x1f, R68 ;  /* 0x0000001fff457819 */ /* 0x000fe20000011444 */
[----:B------:R-:W-:Y:S01]  /*1cc0*/  IMAD R13, R19, R239, RZ ;  /* 0x000000ef130d7224 */ /* 0x000fe200078e02ff */
[----:B------:R-:W-:Y:S01]  /*1cd0*/  SHF.R.S32.HI R2, RZ, 0x1f, R239 ;  /* 0x0000001fff027819 */ /* 0x000fe200000114ef */
[----:B------:R-:W-:Y:S01]  /*1ce0*/  IMAD.X R15, R25, 0x1, R15, P2 ;  /* 0x00000001190f7824 */ /* 0x000fe200010e060f */
[----:B------:R-:W-:Y:S01]  /*1cf0*/  LEA.HI R69, R69, R68, RZ, 0x3 ;  /* 0x0000004445457211 */ /* 0x000fe200078f18ff */
[----:B------:R-:W-:-:S02]  /*1d00*/  IMAD R10, R21, R4, RZ ;  /* 0x00000004150a7224 */ /* 0x000fc400078e02ff */
[----:B------:R-:W-:Y:S02]  /*1d10*/  IMAD.MOV.U32 R22, RZ, RZ, R16 ;  /* 0x000000ffff167224 */ /* 0x000fe400078e0010 */
[----:B------:R-:W-:Y:S01]  /*1d20*/  IMAD R2, R18, R2, R13 ;  /* 0x0000000212027224 */ /* 0x000fe200078e020d */
[----:B------:R-:W-:Y:S01]  /*1d30*/  LEA.HI R13, R11, R52, RZ, 0x6 ;  /* 0x000000340b0d7211 */ /* 0x000fe200078f30ff */
[----:B------:R-:W-:Y:S01]  /*1d40*/  IMAD.WIDE.U32 R144, R239, R18, R14 ;  /* 0x00000012ef907225 */ /* 0x000fe200078e000e */
[----:B------:R-:W-:Y:S02]  /*1d50*/  LOP3.LUT R11, R69, 0xfffffff8, RZ, 0xc0, !PT ;  /* 0xfffffff8450b7812 */ /* 0x000fe400078ec0ff */
[----:B------:R-:W-:Y:S01]  /*1d60*/  IADD3 R14, P1, R24, R0, RZ ;  /* 0x00000000180e7210 */ /* 0x000fe20007f3e0ff */
[-C--:B------:R-:W-:Y:S02]  /*1d70*/  IMAD R10, R5, R20.reuse, R10 ;  /* 0x00000014050a7224 */ /* 0x080fe400078e020a */
[----:B------:R-:W-:Y:S01]  /*1d80*/  IMAD.WIDE.U32 R20, R4, R20, R22 ;  /* 0x0000001404147225 */ /* 0x000fe200078e0016 */
[----:B------:R-:W-:-:S02]  /*1d90*/  IADD3 R68, R68, -R11, RZ ;  /* 0x8000000b44447210 */ /* 0x000fc40007ffe0ff */
[----:B------:R-:W-:Y:S01]  /*1da0*/  SHF.R.S32.HI R11, RZ, 0x1f, R66 ;  /* 0x0000001fff0b7819 */ /* 0x000fe20000011442 */
        /* <DEDUP_REMOVED lines=189> */
.L_x_4360:
        /* <DEDUP_REMOVED lines=252> */
.L_x_4309:
[----:B------:R-:W-:Y:S05]  /*3940*/  BSYNC B0 ;  /* 0x0000000000007941 */ /* 0x000fea0003800000 */
.L_x_4308:
        /* <DEDUP_REMOVED lines=192> */
.L_x_4311:
[----:B------:R-:W-:Y:S05]  /*4550*/  BSYNC B0 ;  /* 0x0000000000007941 */ /* 0x000fea0003800000 */
.L_x_4310:
        /* <DEDUP_REMOVED lines=195> */
.L_x_4313:
[----:B------:R-:W-:Y:S05]  /*5190*/  BSYNC B0 ;  /* 0x0000000000007941 */ /* 0x000fea0003800000 */
.L_x_4312:
        /* <DEDUP_REMOVED lines=197> */
.L_x_4315:
[----:B------:R-:W-:Y:S05]  /*5df0*/  BSYNC B0 ;  /* 0x0000000000007941 */ /* 0x000fea0003800000 */
.L_x_4314:
[----:B------:R-:W2:Y:S02]  /*5e00*/  LD.E R3, [R28.64+0xd0] ;  /* 0x0000d0061c037980 */ /* 0x000ea4000c101900 */
[----:B--2---:R-:W-:Y:S05]  /*5e10*/  IMAD.U32 R3, R3, -0x20, RZ ;  /* 0xffffffe003037824 */ /* 0x004fea00078e00ff */
[C---:B------:R-:W-:Y:S02]  /*5e20*/  LEA R26, P1, R3.reuse, R26, 0x1 ;  /* 0x0000001a031a7211 */ /* 0x040fe400078208ff */
[C---:B------:R-:W-:Y:S02]  /*5e30*/  LEA R56, P0, R3.reuse, R56, 0x1 ;  /* 0x0000003803387211 */ /* 0x040fe400078008ff */
[C---:B------:R-:W-:Y:S02]  /*5e40*/  LEA.HI.X.SX32 R27, R3.reuse, R27, 0x1, P1 ;  /* 0x0000001b031b7211 */ /* 0x040fe400008f0eff */
[----:B------:R-:W-:Y:S01]  /*5e50*/  LEA.HI.X.SX32 R57, R3, R57, 0x1, P0 ;  /* 0x0000003903397211 */ /* 0x000fe200000f0eff */
[----:B------:R-:W-:-:S05]  /*5e60*/  BRA `(.L_x_4316) ;  /* 0x00005e6000007947 */ /* 0x000fca0003800000 */
.L_x_4307:
        /* <DEDUP_REMOVED lines=85> */
.L_x_4320:
[----:B------:R-:W-:Y:S05]  /*63c0*/  BSYNC B0 ;  /* 0x0000000000007941 */ /* 0x000fea0003800000 */
.L_x_4319:
        /* <DEDUP_REMOVED lines=84> */
.L_x_4322:
[----:B------:R-:W-:Y:S05]  /*6910*/  BSYNC B0 ;  /* 0x0000000000007941 */ /* 0x000fea0003800000 */
.L_x_4321:
        /* <DEDUP_REMOVED lines=83> */
.L_x_4324:
[----:B------:R-:W-:Y:S05]  /*6e50*/  BSYNC B0 ;  /* 0x0000000000007941 */ /* 0x000fea0003800000 */
.L_x_4323:
        /* <DEDUP_REMOVED lines=84> */
.L_x_4326:
[----:B------:R-:W-:Y:S05]  /*73a0*/  BSYNC B0 ;  /* 0x0000000000007941 */ /* 0x000fea0003800000 */
.L_x_4325:
[----:B-----5:R3:W-:Y:S02]  /*73b0*/  ST.E.128 [R158.64+0x180], R8 ;  /* 0x000180089e007985 */ /* 0x0207e4000c101d06 */
.L_x_4318:
[----:B------:R-:W-:Y:S05]  /*73c0*/  BSYNC B1 ;  /* 0x0000000000017941 */ /* 0x000fea0003800000 */
.L_x_4317:
        /* <DEDUP_REMOVED lines=90> */
.L_x_4330:
[----:B------:R-:W-:Y:S05]  /*7970*/  BSYNC B0 ;  /* 0x0000000000007941 */ /* 0x000fea0003800000 */
.L_x_4329:
        /* <DEDUP_REMOVED lines=92> */
.L_x_4332:
[----:B------:R-:W-:Y:S05]  /*7f40*/  BSYNC B0 ;  /* 0x0000000000007941 */ /* 0x000fea0003800000 */
.L_x_4331:
        /* <DEDUP_REMOVED lines=89> */
.L_x_4334:
[----:B------:R-:W-:Y:S05]  /*84e0*/  BSYNC B0 ;  /* 0x0000000000007941 */ /* 0x000fea0003800000 */
.L_x_4333:
        /* <DEDUP_REMOVED lines=90> */
.L_x_4336:
[----:B------:R-:W-:Y:S05]  /*8a90*/  BSYNC B0 ;  /* 0x0000000000007941 */ /* 0x000fea0003800000 */
.L_x_4335:
[----:B-----5:R3:W-:Y:S02]  /*8aa0*/  ST.E.128 [R42.64+0x180], R8 ;  /* 0x000180082a007985 */ /* 0x0207e4000c101d06 */
.L_x_4328:
[----:B------:R-:W-:Y:S05]  /*8ab0*/  BSYNC B1 ;  /* 0x0000000000017941 */ /* 0x000fea0003800000 */
.L_x_4327:
        /* <DEDUP_REMOVED lines=93> */
.L_x_4340:
[----:B------:R-:W-:Y:S05]  /*9090*/  BSYNC B0 ;  /* 0x0000000000007941 */ /* 0x000fea0003800000 */
.L_x_4339:
        /* <DEDUP_REMOVED lines=92> */
.L_x_4342:
[----:B------:R-:W-:Y:S05]  /*9660*/  BSYNC B0 ;  /* 0x0000000000007941 */ /* 0x000fea0003800000 */
.L_x_4341:
        /* <DEDUP_REMOVED lines=89> */
.L_x_4344:
[----:B------:R-:W-:Y:S05]  /*9c00*/  BSYNC B0 ;  /* 0x0000000000007941 */ /* 0x000fea0003800000 */
.L_x_4343:
        /* <DEDUP_REMOVED lines=90> */
.L_x_4346:
[----:B------:R-:W-:Y:S05]  /*a1b0*/  BSYNC B0 ;  /* 0x0000000000007941 */ /* 0x000fea0003800000 */
.L_x_4345:
[----:B-----5:R4:W-:Y:S02]  /*a1c0*/  ST.E.128 [R42.64+0x180], R8 ;  /* 0x000180082a007985 */ /* 0x0209e4000c101d06 */
.L_x_4338:
[----:B------:R-:W-:Y:S05]  /*a1d0*/  BSYNC B1 ;  /* 0x0000000000017941 */ /* 0x000fea0003800000 */
.L_x_4337:
        /* <DEDUP_REMOVED lines=94> */
.L_x_4350:
[----:B------:R-:W-:Y:S05]  /*a7c0*/  BSYNC B0 ;  /* 0x0000000000007941 */ /* 0x000fea0003800000 */
.L_x_4349:
        /* <DEDUP_REMOVED lines=93> */
.L_x_4352:
[----:B------:R-:W-:Y:S05]  /*ada0*/  BSYNC B0 ;  /* 0x0000000000007941 */ /* 0x000fea0003800000 */
.L_x_4351:
        /* <DEDUP_REMOVED lines=89> */
.L_x_4354:
[----:B------:R-:W-:Y:S05]  /*b340*/  BSYNC B0 ;  /* 0x0000000000007941 */ /* 0x000fea0003800000 */
.L_x_4353:
        /* <DEDUP_REMOVED lines=90> */
.L_x_4356:
[----:B------:R-:W-:Y:S05]  /*b8f0*/  BSYNC B0 ;  /* 0x0000000000007941 */ /* 0x000fea0003800000 */
.L_x_4355:
[----:B-----5:R4:W-:Y:S02]  /*b900*/  ST.E.128 [R58.64+0x180], R8 ;  /* 0x000180083a007985 */ /* 0x0209e4000c101d06 */
.L_x_4348:
[----:B------:R-:W-:Y:S05]  /*b910*/  BSYNC B1 ;  /* 0x0000000000017941 */ /* 0x000fea0003800000 */
.L_x_4347:
[----:B------:R-:W5:Y:S02]  /*b920*/  LD.E R3, [R28.64+0xd0] ;  /* 0x0000d0061c037980 */ /* 0x000f64000c101900 */
[----:B-----5:R-:W-:Y:S05]  /*b930*/  IMAD.U32 R3, R3, -0x20, RZ ;  /* 0xffffffe003037824 */ /* 0x020fea00078e00ff */
[C---:B------:R-:W-:Y:S02]  /*b940*/  LEA R114, P1, R3.reuse, R114, 0x1 ;  /* 0x0000007203727211 */ /* 0x040fe400078208ff */
[C---:B------:R-:W-:Y:S02]  /*b950*/  LEA R112, P0, R3.reuse, R112, 0x1 ;  /* 0x0000007003707211 */ /* 0x040fe400078008ff */
[C---:B------:R-:W-:Y:S02]  /*b960*/  LEA.HI.X.SX32 R115, R3.reuse, R115, 0x1, P1 ;  /* 0x0000007303737211 */ /* 0x040fe400008f0eff */
[----:B------:R-:W-:Y:S01]  /*b970*/  LEA.HI.X.SX32 R113, R3, R113, 0x1, P0 ;  /* 0x0000007103717211 */ /* 0x000fe200000f0eff */
[----:B------:R-:W-:-:S05]  /*b980*/  BRA `(.L_x_4316) ;  /* 0x0000034000007947 */ /* 0x000fca0003800000 */
.L_x_4306:
        /* <DEDUP_REMOVED lines=52> */
.L_x_4316:
[----:B------:R-:W-:Y:S05]  /*bcd0*/  BSYNC B2 ;  /* 0x0000000000027941 */ /* 0x000fea0003800000 */
.L_x_4305:
        /* <DEDUP_REMOVED lines=88> */
.L_x_4358:
        /* <DEDUP_REMOVED lines=10> */
.L_x_4359:
[----:B------:R-:W-:Y:S05]  /*c300*/  BSYNC B0 ;  /* 0x0000000000007941 */ /* 0x000fea0003800000 */
.L_x_4357:
[----:B------:R-:W-:Y:S04]  /*c310*/  IADD3 R17, R17, -0x1, RZ ;  /* 0xffffffff11117810 */ /* 0x000fe80007ffe0ff */
[----:B------:R-:W-:Y:S11]  /*c320*/  ISETP.GT.AND P0, PT, R17, R80, PT ;  /* 0x000000501100720c */ /* 0x000ff60003f04270 */
[----:B------:R-:W-:Y:S02]  /*c330*/  @!UPT UIADD3 URZ, URZ, URZ, URZ ;  /* 0x0000003f3f3ff290 */ /* 0x000fe4000fffe03f */
[----:B------:R-:W-:-:S05]  /*c340*/  @P0 BRA `(.L_x_4360) ;  /* 0xffff663000000947 */ /* 0x000fca000383ffff */
.L_x_4304:
        /* <DEDUP_REMOVED lines=44> */
[----:B------:R-:W-:Y:S02]  /*c610*/  LEA R40, P1, R146, R152, 0x1 ;  /* 0x0000009892287211 */ /* 0x000fe400078208ff */
        /* <DEDUP_REMOVED lines=57> */
.L_x_4367:
[----:B------:R-:W-:Y:S05]  /*c9b0*/  BSYNC B0 ;  /* 0x0000000000007941 */ /* 0x000fea0003800000 */
.L_x_4366:
        /* <DEDUP_REMOVED lines=44> */
.L_x_4369:
[----:B------:R-:W-:Y:S05]  /*cc80*/  BSYNC B0 ;  /* 0x0000000000007941 */ /* 0x000fea0003800000 */
.L_x_4368:
        /* <DEDUP_REMOVED lines=46> */
.L_x_4371:
[----:B------:R-:W-:Y:S05]  /*cf70*/  BSYNC B0 ;  /* 0x0000000000007941 */ /* 0x000fea0003800000 */
.L_x_4370:
        /* <DEDUP_REMOVED lines=44> */
.L_x_4373:
[----:B------:R-:W-:Y:S05]  /*d240*/  BSYNC B0 ;  /* 0x0000000000007941 */ /* 0x000fea0003800000 */
.L_x_4372:
[----:B-----5:R3:W-:Y:S02]  /*d250*/  STS.128 [R243+0x6000], R16 ;  /* 0x00600010f3007388 */ /* 0x0207e40000000c00 */
.L_x_4365:
[----:B------:R-:W-:Y:S05]  /*d260*/  BSYNC B1 ;  /* 0x0000000000017941 */ /* 0x000fea0003800000 */
.L_x_4364:
        /* <DEDUP_REMOVED lines=49> */
.L_x_4377:
[----:B------:R-:W-:Y:S05]  /*d580*/  BSYNC B0 ;  /* 0x0000000000007941 */ /* 0x000fea0003800000 */
.L_x_4376:
        /* <DEDUP_REMOVED lines=44> */
.L_x_4379:
[----:B------:R-:W-:Y:S05]  /*d850*/  BSYNC B0 ;  /* 0x0000000000007941 */ /* 0x000fea0003800000 */
.L_x_4378:
        /* <DEDUP_REMOVED lines=46> */
.L_x_4381:
[----:B------:R-:W-:Y:S05]  /*db40*/  BSYNC B0 ;  /* 0x0000000000007941 */ /* 0x000fea0003800000 */
.L_x_4380:
        /* <DEDUP_REMOVED lines=44> */
.L_x_4383:
[----:B------:R-:W-:Y:S05]  /*de10*/  BSYNC B0 ;  /* 0x0000000000007941 */ /* 0x000fea0003800000 */
.L_x_4382:
[----:B-----5:R1:W-:Y:S02]  /*de20*/  STS.128 [R243+0x6800], R44 ;  /* 0x0068002cf3007388 */ /* 0x0203e40000000c00 */
.L_x_4375:
[----:B------:R-:W-:Y:S05]  /*de30*/  BSYNC B1 ;  /* 0x0000000000017941 */ /* 0x000fea0003800000 */
.L_x_4374:
        /* <DEDUP_REMOVED lines=48> */
.L_x_4387:
[----:B------:R-:W-:Y:S05]  /*e140*/  BSYNC B0 ;  /* 0x0000000000007941 */ /* 0x000fea0003800000 */
.L_x_4386:
        /* <DEDUP_REMOVED lines=44> */
.L_x_4389:
[----:B------:R-:W-:Y:S05]  /*e410*/  BSYNC B0 ;  /* 0x0000000000007941 */ /* 0x000fea0003800000 */
.L_x_4388:
        /* <DEDUP_REMOVED lines=45> */
.L_x_4391:
[----:B------:R-:W-:Y:S05]  /*e6f0*/  BSYNC B0 ;  /* 0x0000000000007941 */ /* 0x000fea0003800000 */
.L_x_4390:
        /* <DEDUP_REMOVED lines=44> */
.L_x_4393:
[----:B------:R-:W-:Y:S05]  /*e9c0*/  BSYNC B0 ;  /* 0x0000000000007941 */ /* 0x000fea0003800000 */
.L_x_4392:
[----:B-----5:R3:W-:Y:S02]  /*e9d0*/  STS.128 [R243+0x7000], R16 ;  /* 0x00700010f3007388 */ /* 0x0207e40000000c00 */
.L_x_4385:
[----:B------:R-:W-:Y:S05]  /*e9e0*/  BSYNC B1 ;  /* 0x0000000000017941 */ /* 0x000fea0003800000 */
.L_x_4384:
        /* <DEDUP_REMOVED lines=46> */
.L_x_4396:
[----:B------:R-:W-:Y:S05]  /*ecd0*/  BSYNC B0 ;  /* 0x0000000000007941 */ /* 0x000fea0003800000 */
.L_x_4395:
        /* <DEDUP_REMOVED lines=45> */
.L_x_4398:
[----:B------:R-:W-:Y:S05]  /*efb0*/  BSYNC B0 ;  /* 0x0000000000007941 */ /* 0x000fea0003800000 */
.L_x_4397:
        /* <DEDUP_REMOVED lines=44> */
.L_x_4400:
[----:B------:R-:W-:Y:S05]  /*f280*/  BSYNC B0 ;  /* 0x0000000000007941 */ /* 0x000fea0003800000 */
.L_x_4399:
        /* <DEDUP_REMOVED lines=44> */
.L_x_4402:
[----:B------:R-:W-:Y:S05]  /*f550*/  BSYNC B0 ;  /* 0x0000000000007941 */ /* 0x000fea0003800000 */
.L_x_4401:
[----:B-----5:R2:W-:Y:S01]  /*f560*/  STS.128 [R243+0x7800], R40 ;  /* 0x00780028f3007388 */ /* 0x0205e20000000c00 */
[----:B------:R-:W-:Y:S05]  /*f570*/  BRA `(.L_x_4394) ;  /* 0x000059d000007947 */ /* 0x000fea0003800000 */
.L_x_4363:
        /* <DEDUP_REMOVED lines=85> */
.L_x_4406:
[----:B------:R-:W-:Y:S05]  /*fad0*/  BSYNC B0 ;  /* 0x0000000000007941 */ /* 0x000fea0003800000 */
.L_x_4405:
        /* <DEDUP_REMOVED lines=85> */
.L_x_4408:
[----:B------:R-:W-:Y:S05]  /*10030*/  BSYNC B0 ;  /* 0x0000000000007941 */ /* 0x000fea0003800000 */
.L_x_4407:
        /* <DEDUP_REMOVED lines=85> */
.L_x_4410:
[----:B------:R-:W-:Y:S05]  /*10590*/  BSYNC B0 ;  /* 0x0000000000007941 */ /* 0x000fea0003800000 */
.L_x_4409:
        /* <DEDUP_REMOVED lines=85> */
.L_x_4412:
[----:B------:R-:W-:Y:S05]  /*10af0*/  BSYNC B0 ;  /* 0x0000000000007941 */ /* 0x000fea0003800000 */
.L_x_4411:
[----:B-----5:R3:W-:Y:S02]  /*10b00*/  STS.128 [R243+0x6000], R16 ;  /* 0x00600010f3007388 */ /* 0x0207e40000000c00 */
.L_x_4404:
[----:B------:R-:W-:Y:S05]  /*10b10*/  BSYNC B1 ;  /* 0x0000000000017941 */ /* 0x000fea0003800000 */
.L_x_4403:
        /* <DEDUP_REMOVED lines=88> */
.L_x_4416:
[----:B------:R-:W-:Y:S05]  /*110a0*/  BSYNC B0 ;  /* 0x0000000000007941 */ /* 0x000fea0003800000 */
.L_x_4415:
        /* <DEDUP_REMOVED lines=85> */
.L_x_4418:
[----:B------:R-:W-:Y:S05]  /*11600*/  BSYNC B0 ;  /* 0x0000000000007941 */ /* 0x000fea0003800000 */
.L_x_4417:
        /* <DEDUP_REMOVED lines=85> */
.L_x_4420:
[----:B------:R-:W-:Y:S05]  /*11b60*/  BSYNC B0 ;  /* 0x0000000000007941 */ /* 0x000fea0003800000 */
.L_x_4419:
        /* <DEDUP_REMOVED lines=85> */
.L_x_4422:
[----:B------:R-:W-:Y:S05]  /*120c0*/  BSYNC B0 ;  /* 0x0000000000007941 */ /* 0x000fea0003800000 */
.L_x_4421:
[----:B-----5:R3:W-:Y:S02]  /*120d0*/  STS.128 [R243+0x6800], R16 ;  /* 0x00680010f3007388 */ /* 0x0207e40000000c00 */
.L_x_4414:
[----:B------:R-:W-:Y:S05]  /*120e0*/  BSYNC B1 ;  /* 0x0000000000017941 */ /* 0x000fea0003800000 */
.L_x_4413:
        /* <DEDUP_REMOVED lines=88> */
.L_x_4426:
[----:B------:R-:W-:Y:S05]  /*12670*/  BSYNC B0 ;  /* 0x0000000000007941 */ /* 0x000fea0003800000 */
.L_x_4425:
        /* <DEDUP_REMOVED lines=85> */
.L_x_4428:
[----:B------:R-:W-:Y:S05]  /*12bd0*/  BSYNC B0 ;  /* 0x0000000000007941 */ /* 0x000fea0003800000 */
.L_x_4427:
        /* <DEDUP_REMOVED lines=85> */
.L_x_4430:
[----:B------:R-:W-:Y:S05]  /*13130*/  BSYNC B0 ;  /* 0x0000000000007941 */ /* 0x000fea0003800000 */
.L_x_4429:
        /* <DEDUP_REMOVED lines=85> */
.L_x_4432:
[----:B------:R-:W-:Y:S05]  /*13690*/  BSYNC B0 ;  /* 0x0000000000007941 */ /* 0x000fea0003800000 */
.L_x_4431:
[----:B-----5:R3:W-:Y:S02]  /*136a0*/  STS.128 [R243+0x7000], R16 ;  /* 0x00700010f3007388 */ /* 0x0207e40000000c00 */
.L_x_4424:
[----:B------:R-:W-:Y:S05]  /*136b0*/  BSYNC B1 ;  /* 0x0000000000017941 */ /* 0x000fea0003800000 */
.L_x_4423:
        /* <DEDUP_REMOVED lines=87> */
.L_x_4434:
[----:B------:R-:W-:Y:S05]  /*13c30*/  BSYNC B0 ;  /* 0x0000000000007941 */ /* 0x000fea0003800000 */
.L_x_4433:
        /* <DEDUP_REMOVED lines=85> */
.L_x_4436:
[----:B------:R-:W-:Y:S05]  /*14190*/  BSYNC B0 ;  /* 0x0000000000007941 */ /* 0x000fea0003800000 */
.L_x_4435:
        /* <DEDUP_REMOVED lines=85> */
.L_x_4438:
[----:B------:R-:W-:Y:S05]  /*146f0*/  BSYNC B0 ;  /* 0x0000000000007941 */ /* 0x000fea0003800000 */
.L_x_4437:
        /* <DEDUP_REMOVED lines=86> */
.L_x_4440:
[----:B------:R-:W-:Y:S05]  /*14c60*/  BSYNC B0 ;  /* 0x0000000000007941 */ /* 0x000fea0003800000 */
.L_x_4439:
[----:B-----5:R4:W-:Y:S01]  /*14c70*/  STS.128 [R243+0x7800], R4 ;  /* 0x00780004f3007388 */ /* 0x0209e20000000c00 */
[----:B------:R-:W-:Y:S05]  /*14c80*/  BRA `(.L_x_4394) ;  /* 0x000002c000007947 */ /* 0x000fea0003800000 */
.L_x_4362:
        /* <DEDUP_REMOVED lines=44> */
.L_x_4394:
[----:B------:R-:W-:Y:S05]  /*14f50*/  BSYNC B2 ;  /* 0x0000000000027941 */ /* 0x000fea0003800000 */
.L_x_4361:
[----:B------:R-:W-:Y:S01]  /*14f60*/  LEA R3, R165, 0xffffffc0, 0x6 ;  /* 0xffffffc0a5037811 */ /* 0x000fe200078e30ff */
[----:B------:R-:W-:Y:S01]  /*14f70*/  IMAD.SHL.U32 R31, R69, 0x40, RZ ;  /* 0x00000040451f7824 */ /* 0x000fe200078e00ff */
[----:B-1--4-:R-:W-:-:S03]  /*14f80*/  SHF.R.S32.HI R7, RZ, 0x4, R70 ;  /* 0x00000004ff077819 */ /* 0x012fc60000011446 */
[----:B------:R-:W-:Y:S01]  /*14f90*/  IMAD.IADD R5, R54, 0x1, -R3 ;  /* 0x0000000136057824 */ /* 0x000fe200078e0a03 */
[----:B------:R-:W-:Y:S02]  /*14fa0*/  LEA.HI R70, R70, R7, RZ, 0x1 ;  /* 0x0000000746467211 */ /* 0x000fe400078f08ff */
[----:B------:R-:W-:Y:S02]  /*14fb0*/  LOP3.LUT R31, R31, 0xfffffe00, RZ, 0xc0, !PT ;  /* 0xfffffe001f1f7812 */ /* 0x000fe400078ec0ff */
        /* <DEDUP_REMOVED lines=8> */
[C---:B--2---:R-:W-:Y:S01]  /*15040*/  @!P1 LEA R12, P5, R64.reuse, R236, 0x1 ;  /* 0x000000ec400c9211 */ /* 0x044fe200078a08ff */
[----:B------:R-:W-:Y:S02]  /*15050*/  @!P4 IMAD.MOV.U32 R234, RZ, RZ, R236 ;  /* 0x000000ffffeac224 */ /* 0x000fe400078e00ec */
[----:B------:R-:W-:Y:S01]  /*15060*/  IMAD.IADD R70, R7, 0x1, -R70 ;  /* 0x0000000107467824 */ /* 0x000fe200078e0a46 */
[----:B------:R-:W-:Y:S02]  /*15070*/  @!P1 LEA.HI.X R13, R64, R235, R65, 0x1, P5 ;  /* 0x000000eb400d9211 */ /* 0x000fe400028f0c41 */
[----:B------:R-:W-:Y:S01]  /*15080*/  ISETP.GE.AND P5, PT, R0, R5, PT ;  /* 0x000000050000720c */ /* 0x000fe20003fa6270 */
[----:B------:R-:W-:Y:S01]  /*15090*/  @!PT LDS RZ, [RZ] ;  /* 0x00000000fffff984 */ /* 0x000fe20000000800 */
[----:B------:R-:W-:Y:S01]  /*150a0*/  @!PT LDS RZ, [RZ] ;  /* 0x00000000fffff984 */ /* 0x000fe20000000800 */
[----:B------:R-:W-:Y:S01]  /*150b0*/  @!PT LDS RZ, [RZ] ;  /* 0x00000000fffff984 */ /* 0x000fe20000000800 */
[----:B------:R1:W-:Y:S01]  /*150c0*/  @!P4 LDGSTS.E.BYPASS.LTC128B.128 [R243+0x8000], [R234.64] ;  /* 0x08000000eaf3cfae */ /* 0x0003e2000b901d46 */
[----:B------:R-:W-:-:S03]  /*150d0*/  SHF.R.S32.HI R7, RZ, 0x1f, R52 ;  /* 0x0000001fff077819 */ /* 0x000fc60000011434 */
[----:B------:R1:W-:Y:S01]  /*150e0*/  @!P4 LDGSTS.E.BYPASS.LTC128B.128 [R243+0xa000], [R234.64+0x80] ;  /* 0x0a000080eaf3cfae */ /* 0x0003e2000b901d46 */
[----:B------:R-:W-:-:S03]  /*150f0*/  LEA.HI R7, R7, R52, RZ, 0x5 ;  /* 0x0000003407077211 */ /* 0x000fc600078f28ff */
[----:B------:R1:W-:Y:S04]  /*15100*/  @!P4 LDGSTS.E.BYPASS.LTC128B.128 [R243+0xc000], [R234.64+0x100] ;  /* 0x0c000100eaf3cfae */ /* 0x0003e8000b901d46 */
[----:B------:R1:W-:Y:S01]  /*15110*/  @!P4 LDGSTS.E.BYPASS.LTC128B.128 [R243+0xe000], [R234.64+0x180] ;  /* 0x0e000180eaf3cfae */ /* 0x0003e2000b901d46 */
[----:B------:R-:W-:Y:S01]  /*15120*/  @!P5 IMAD R2, R167, 0x60, RZ ;  /* 0x00000060a702d824 */ /* 0x000fe200078e02ff */
[C---:B------:R-:W-:Y:S01]  /*15130*/  ISETP.GE.AND P4, PT, R148.reuse, R5, PT ;  /* 0x000000059400720c */ /* 0x040fe20003f86270 */
[----:B------:R-:W-:Y:S01]  /*15140*/  IMAD.SHL.U32 R148, R148, 0x8, RZ ;  /* 0x0000000894947824 */ /* 0x000fe200078e00ff */
[----:B------:R2:W-:Y:S04]  /*15150*/  @!P1 LDGSTS.E.BYPASS.LTC128B.128 [R243+0x8800], [R12.64] ;  /* 0x088000000cf39fae */ /* 0x0005e8000b901d46 */
[----:B------:R2:W-:Y:S01]  /*15160*/  @!P1 LDGSTS.E.BYPASS.LTC128B.128 [R243+0xa800], [R12.64+0x80] ;  /* 0x0a8000800cf39fae */ /* 0x0005e2000b901d46 */
[----:B------:R-:W-:-:S02]  /*15170*/  LOP3.LUT R148, R9, 0x8, R148, 0xf8, !PT ;  /* 0x0000000809947812 */ /* 0x000fc400078ef894 */
[----:B------:R-:W-:Y:S01]  /*15180*/  SHF.R.U32.HI R9, RZ, 0x3, R9 ;  /* 0x00000003ff097819 */ /* 0x000fe20000011609 */
[----:B------:R2:W-:Y:S03]  /*15190*/  @!P1 LDGSTS.E.BYPASS.LTC128B.128 [R243+0xc800], [R12.64+0x100] ;  /* 0x0c8001000cf39fae */ /* 0x0005e6000b901d46 */
[----:B------:R-:W-:Y:S01]  /*151a0*/  LOP3.LUT R9, R148, R9, RZ, 0x3c, !PT ;  /* 0x0000000994097212 */ /* 0x000fe200078e3cff */
[----:B------:R2:W-:Y:S04]  /*151b0*/  @!P1 LDGSTS.E.BYPASS.LTC128B.128 [R243+0xe800], [R12.64+0x180] ;  /* 0x0e8001800cf39fae */ /* 0x0005e8000b901d46 */
[C---:B------:R-:W-:Y:S02]  /*151c0*/  IMAD R229, R70.reuse, 0x200, R9 ;  /* 0x0000020046e57824 */ /* 0x040fe400078e0209 */
[----:B------:R-:W-:-:S02]  /*151d0*/  IMAD.SHL.U32 R9, R70, 0x8, RZ ;  /* 0x0000000846097824 */ /* 0x000fc400078e00ff */
[----:B------:R-:W-:Y:S02]  /*151e0*/  IMAD.SHL.U32 R229, R229, 0x2, RZ ;  /* 0x00000002e5e57824 */ /* 0x000fe400078e00ff */
[----:B-1----:R-:W-:-:S03]  /*151f0*/  @!P5 IMAD.MOV.U32 R234, RZ, RZ, R236 ;  /* 0x000000ffffead224 */ /* 0x002fc600078e00ec */
[----:B------:R-:W-:Y:S01]  /*15200*/  IADD3 R227, R229, 0x8020, RZ ;  /* 0x00008020e5e37810 */ /* 0x000fe20007ffe0ff */
[----:B------:R-:W-:-:S04]  /*15210*/  @!P5 IMAD.WIDE.U32 R10, R166, 0x60, R234 ;  /* 0x00000060a60ad825 */ /* 0x000fc800078e00ea */
[----:B------:R-:W-:Y:S02]  /*15220*/  @!P5 IMAD.IADD R11, R2, 0x1, R11 ;  /* 0x00000001020bd824 */ /* 0x000fe400078e020b */
[----:B------:R-:W-:-:S05]  /*15230*/  IMAD.SHL.U32 R2, R68, 0x40, RZ ;  /* 0x0000004044027824 */ /* 0x000fca00078e00ff */
[----:B------:R-:W-:Y:S02]  /*15240*/  LOP3.LUT R2, R2, 0x1c0, RZ, 0xc0, !PT ;  /* 0x000001c002027812 */ /* 0x000fe400078ec0ff */
[----:B--2---:R-:W-:Y:S02]  /*15250*/  @!P0 LEA R12, P1, R166, R236, 0x6 ;  /* 0x000000eca60c8211 */ /* 0x004fe400078230ff */
[----:B------:R-:W-:Y:S02]  /*15260*/  LOP3.LUT R9, R2, 0x8, R9, 0xf8, !PT ;  /* 0x0000000802097812 */ /* 0x000fe400078ef809 */
[----:B------:R-:W-:Y:S02]  /*15270*/  @!P0 LEA.HI.X R13, R166, R235, R167, 0x6, P1 ;  /* 0x000000eba60d8211 */ /* 0x000fe400008f34a7 */
[----:B------:R-:W-:Y:S02]  /*15280*/  ISETP.GE.AND P1, PT, R0, R5, PT ;  /* 0x000000050000720c */ /* 0x000fe40003f26270 */
[----:B------:R-:W-:Y:S01]  /*15290*/  SHF.R.U32.HI R2, RZ, 0x3, R2 ;  /* 0x00000003ff027819 */ /* 0x000fe20000011602 */
[----:B------:R1:W-:Y:S03]  /*152a0*/  @!P0 LDGSTS.E.BYPASS.LTC128B.128 [R243+0x9000], [R12.64] ;  /* 0x090000000cf38fae */ /* 0x0003e6000b901d46 */
[----:B------:R-:W-:Y:S01]  /*152b0*/  LOP3.LUT R2, R9, R2, RZ, 0x3c, !PT ;  /* 0x0000000209027212 */ /* 0x000fe200078e3cff */
        /* <DEDUP_REMOVED lines=13> */
[----:B-1----:R-:W-:-:S04]  /*15390*/  @!P1 IMAD.WIDE.U32 R12, R168, 0x60, R248 ;  /* 0x00000060a80c9825 */ /* 0x002fc800078e00f8 */
[----:B--2---:R-:W-:Y:S01]  /*153a0*/  @!P1 IMAD.IADD R11, R0, 0x1, R13 ;  /* 0x00000001000b9824 */ /* 0x004fe200078e020d */
[----:B------:R-:W-:-:S04]  /*153b0*/  DEPBAR.LE SB0, 0x0 ;  /* 0x000080000000791a */ /* 0x000fc80000000000 */
[----:B------:R-:W-:Y:S01]  /*153c0*/  BAR.SYNC.DEFER_BLOCKING 0x0 ;  /* 0x0000000000007b1d */ /* 0x000fe20000010000 */
[----:B------:R-:W-:Y:S01]  /*153d0*/  SHF.R.S32.HI R0, RZ, 0x5, R7 ;  /* 0x00000005ff007819 */ /* 0x000fe20000011407 */
[----:B------:R-:W-:-:S04]  /*153e0*/  @!P1 IMAD.MOV.U32 R10, RZ, RZ, R12 ;  /* 0x000000ffff0a9224 */ /* 0x000fc800078e000c */
[----:B------:R-:W-:Y:S01]  /*153f0*/  IMAD R7, R0, 0x400, R31 ;  /* 0x0000040000077824 */ /* 0x000fe200078e021f */
[----:B------:R-:W-:-:S03]  /*15400*/  IADD3 R0, R229, 0x8000, RZ ;  /* 0x00008000e5007810 */ /* 0x000fc60007ffe0ff */
[----:B------:R-:W-:-:S04]  /*15410*/  IMAD.IADD R230, R2, 0x1, R7 ;  /* 0x0000000102e67824 */ /* 0x000fc800078e0207 */
        /* <DEDUP_REMOVED lines=49> */
[----:B------:R-:W-:Y:S04]  /*15730*/  LDSM.16.M88.4 R48, [R230] ;  /* 0x00000000e630783b */ /* 0x000fe80000000200 */
[----:B------:R-:W3:Y:S04]  /*15740*/  LDSM.16.M88.4 R12, [R229+0x8000] ;  /* 0x00800000e50c783b */ /* 0x000ee80000000200 */
[----:B------:R-:W1:Y:S02]  /*15750*/  LDSM.16.M88.4 R44, [R229+0x8800] ;  /* 0x00880000e52c783b */ /* 0x000e640000000200 */
[----:B------:R-:W-:Y:S01]  /*15760*/  @P1 IADD3 R227, R0, -0x20, RZ ;  /* 0xffffffe000e31810 */ /* 0x000fe20007ffe0ff */
[----:B------:R-:W-:Y:S01]  /*15770*/  IMAD.MOV.U32 R0, RZ, RZ, 0x40 ;  /* 0x00000040ff007424 */ /* 0x000fe200078e00ff */
[----:B------:R-:W1:Y:S04]  /*15780*/  LDSM.16.M88.4 R64, [R229+0x9000] ;  /* 0x00900000e540783b */ /* 0x000e680000000200 */
[----:B--2---:R-:W2:Y:S01]  /*15790*/  LDSM.16.M88.4 R4, [R229+0x9800] ;  /* 0x00980000e504783b */ /* 0x004ea20000000200 */
[----:B------:R-:W-:-:S03]  /*157a0*/  SEL R0, R0, 0xffffffc0, !P2 ;  /* 0xffffffc000007807 */ /* 0x000fc60005000000 */
[----:B------:R-:W-:Y:S02]  /*157b0*/  LDSM.16.M88.4 R72, [R228] ;  /* 0x00000000e448783b */ /* 0x000fe40000000200 */
[----:B------:R-:W-:Y:S02]  /*157c0*/  IMAD.IADD R224, R229, 0x1, R0 ;  /* 0x00000001e5e07824 */ /* 0x000fe400078e0200 */
[----:B------:R-:W2:Y:S01]  /*157d0*/  LDSM.16.M88.4 R24, [R227] ;  /* 0x00000000e318783b */ /* 0x000ea20000000200 */
[----:B------:R-:W-:-:S03]  /*157e0*/  IMAD.IADD R220, R0, 0x1, R227 ;  /* 0x0000000100dc7824 */ /* 0x000fc600078e02e3 */
[----:B------:R-:W2:Y:S04]  /*157f0*/  LDSM.16.M88.4 R20, [R227+0x800] ;  /* 0x00080000e314783b */ /* 0x000ea80000000200 */
[----:B----4-:R-:W4:Y:S04]  /*15800*/  LDSM.16.M88.4 R8, [R227+0x1000] ;  /* 0x00100000e308783b */ /* 0x010f280000000200 */
[----:B------:R-:W-:Y:S04]  /*15810*/  LDSM.16.M88.4 R80, [R226] ;  /* 0x00000000e250783b */ /* 0x000fe80000000200 */
[----:B---3--:R-:W2:Y:S01]  /*15820*/  LDSM.16.M88.4 R40, [R224+0x8000] ;  /* 0x00800000e028783b */ /* 0x008ea20000000200 */
[C---:B------:R-:W-:Y:S03]  /*15830*/  HMMA.16816.F32.BF16 R16, R48.reuse, R12, RZ ;  /* 0x0000000c3010723c */ /* 0x040fe600000418ff */
[----:B------:R-:W2:Y:S04]  /*15840*/  LDSM.16.M88.4 R76, [R227+0x1800] ;  /* 0x00180000e34c783b */ /* 0x000ea80000000200 */
[----:B-----5:R-:W2:Y:S01]  /*15850*/  LDSM.16.M88.4 R36, [R224+0x8800] ;  /* 0x00880000e024783b */ /* 0x020ea20000000200 */
[C---:B------:R-:W-:Y:S03]  /*15860*/  HMMA.16816.F32.BF16 R12, R48.reuse, R14, RZ ;  /* 0x0000000e300c723c */ /* 0x040fe600000418ff */
[----:B------:R-:W-:Y:S04]  /*15870*/  LDSM.16.M88.4 R56, [R225] ;  /* 0x00000000e138783b */ /* 0x000fe80000000200 */
[----:B------:R-:W-:Y:S01]  /*15880*/  LDSM.16.M88.4 R84, [R224+0x9800] ;  /* 0x00980000e054783b */ /* 0x000fe20000000200 */
[C---:B-1----:R-:W-:Y:S03]  /*15890*/  HMMA.16816.F32.BF16 R32, R48.reuse, R44, RZ ;  /* 0x0000002c3020723c */ /* 0x042fe600000418ff */
[----:B------:R-:W3:Y:S04]  /*158a0*/  LD.E R0, [R28.64+0x18c] ;  /* 0x00018c061c007980 */ /* 0x000ee8000c101900 */
[----:B------:R-:W-:Y:S01]  /*158b0*/  LDSM.16.M88.4 R96, [R220+0x4800] ;  /* 0x00480000dc60783b */ /* 0x000fe20000000200 */
[C---:B------:R-:W-:Y:S03]  /*158c0*/  HMMA.16816.F32.BF16 R44, R48.reuse, R46, RZ ;  /* 0x0000002e302c723c */ /* 0x040fe600000418ff */
[----:B------:R-:W-:Y:S04]  /*158d0*/  LDSM.16.M88.4 R88, [R229+0xe800] ;  /* 0x00e80000e558783b */ /* 0x000fe80000000200 */
[----:B------:R-:W-:Y:S01]  /*158e0*/  LDSM.16.M88.4 R92, [R224+0xd800] ;  /* 0x00d80000e05c783b */ /* 0x000fe20000000200 */
[----:B------:R-:W-:Y:S01]  /*158f0*/  HMMA.16816.F32.BF16 R68, R48, R64, RZ ;  /* 0x000000403044723c */ /* 0x000fe200000418ff */
[----:B------:R-:W-:-:S02]  /*15900*/  IMAD.SHL.U32 R52, R52, 0x2, RZ ;  /* 0x0000000234347824 */ /* 0x000fc400078e00ff */
[----:B------:R-:W0:Y:S05]  /*15910*/  LDGDEPBAR ;  /* 0x00000000000079af */ /* 0x000e2a0000000000 */
        /* <DEDUP_REMOVED lines=9> */
[----:B------:R-:W1:Y:S07]  /*159b0*/  LDSM.16.M88.4 R20, [R220+0x800] ;  /* 0x00080000dc14783b */ /* 0x000e6e0000000200 */
        /* <DEDUP_REMOVED lines=25> */
[----:B------:R-:W2:Y:S07]  /*15b50*/  LDSM.16.M88.4 R20, [R227+0x2000] ;  /* 0x00200000e314783b */ /* 0x000eae0000000200 */
        /* <DEDUP_REMOVED lines=23> */
[C---:B----4-:R-:W-:Y:S08]  /*15cd0*/  HMMA.16816.F32.BF16 R32, R48.reuse, R8, R32 ;  /* 0x000000083020723c */ /* 0x050ff00000041820 */
[----:B------:R-:W-:Y:S01]  /*15ce0*/  HMMA.16816.F32.BF16 R44, R48, R10, R44 ;  /* 0x0000000a302c723c */ /* 0x000fe2000004182c */
[----:B------:R-:W4:Y:S07]  /*15cf0*/  LDSM.16.M88.4 R8, [R220+0x2800] ;  /* 0x00280000dc08783b */ /* 0x000f2e0000000200 */
        /* <DEDUP_REMOVED lines=19> */
[C---:B----4-:R-:W-:Y:S08]  /*15e30*/  HMMA.16816.F32.BF16 R32, R72.reuse, R8, R32 ;  /* 0x000000084820723c */ /* 0x050ff00000041820 */
[----:B------:R-:W-:Y:S01]  /*15e40*/  HMMA.16816.F32.BF16 R44, R72, R10, R44 ;  /* 0x0000000a482c723c */ /* 0x000fe2000004182c */
[----:B------:R-:W2:Y:S07]  /*15e50*/  LDSM.16.M88.4 R8, [R228+0x4000] ;  /* 0x00400000e408783b */ /* 0x000eae0000000200 */
[C---:B------:R-:W-:Y:S08]  /*15e60*/  HMMA.16816.F32.BF16 R60, R56.reuse, R84, R60 ;  /* 0x00000054383c723c */ /* 0x040ff0000004183c */
[----:B------:R-:W-:Y:S01]  /*15e70*/  HMMA.16816.F32.BF16 R80, R56, R86, R80 ;  /* 0x000000563850723c */ /* 0x000fe20000041850 */
[----:B------:R-:W4:Y:S04]  /*15e80*/  LDSM.16.M88.4 R56, [R229+0xd800] ;  /* 0x00d80000e538783b */ /* 0x000f280000000200 */
[----:B------:R-:W-:Y:S03]  /*15e90*/  LDSM.16.M88.4 R84, [R226+0x4000] ;  /* 0x00400000e254783b */ /* 0x000fe60000000200 */
[C---:B---3--:R-:W-:Y:S08]  /*15ea0*/  HMMA.16816.F32.BF16 R16, R48.reuse, R36, R16 ;  /* 0x000000243010723c */ /* 0x048ff00000041810 */
        /* <DEDUP_REMOVED lines=18> */
[C---:B----4-:R-:W-:Y:S08]  /*15fd0*/  HMMA.16816.F32.BF16 R60, R48.reuse, R56, R60 ;  /* 0x00000038303c723c */ /* 0x050ff0000004183c */
[----:B------:R-:W-:Y:S01]  /*15fe0*/  HMMA.16816.F32.BF16 R80, R48, R58, R80 ;  /* 0x0000003a3050723c */ /* 0x000fe20000041850 */
[----:B------:R-:W-:Y:S04]  /*15ff0*/  LDSM.16.M88.4 R56, [R230+0x6000] ;  /* 0x00600000e638783b */ /* 0x000fe80000000200 */
[----:B------:R-:W-:Y:S03]  /*16000*/  LDSM.16.M88.4 R48, [R227+0x6000] ;  /* 0x00600000e330783b */ /* 0x000fe60000000200 */
[C---:B---3--:R-:W-:Y:S08]  /*16010*/  HMMA.16816.F32.BF16 R32, R8.reuse, R24, R32 ;  /* 0x000000180820723c */ /* 0x048ff00000041820 */
        /* <DEDUP_REMOVED lines=11> */
[----:B------:R-:W4:Y:S03]  /*160d0*/  LDSM.16.M88.4 R40, [R228+0x6000] ;  /* 0x00600000e428783b */ /* 0x000f260000000200 */
        /* <DEDUP_REMOVED lines=16> */
[----:B------:R-:W1:Y:S07]  /*161e0*/  LDSM.16.M88.4 R48, [R229+0xf000] ;  /* 0x00f00000e530783b */ /* 0x000e6e0000000200 */
[----:B------:R-:W-:Y:S08]  /*161f0*/  HMMA.16816.F32.BF16 R32, R56, R88, R32 ;  /* 0x000000583820723c */ /* 0x000ff00000041820 */
[----:B------:R-:W-:Y:S08]  /*16200*/  HMMA.16816.F32.BF16 R68, R76, R72, R68 ;  /* 0x000000484c44723c */ /* 0x000ff00000041844 */
[----:B------:R-:W-:Y:S01]  /*16210*/  HMMA.16816.F32.BF16 R44, R56, R90, R44 ;  /* 0x0000005a382c723c */ /* 0x000fe2000004182c */
[----:B------:R-:W2:Y:S07]  /*16220*/  LDSM.16.M88.4 R88, [R220+0x5800] ;  /* 0x00580000dc58783b */ /* 0x000eae0000000200 */
[----:B------:R-:W-:Y:S01]  /*16230*/  HMMA.16816.F32.BF16 R72, R76, R74, R64 ;  /* 0x0000004a4c48723c */ /* 0x000fe20000041840 */
[----:B------:R-:W-:Y:S07]  /*16240*/  LDSM.16.M88.4 R64, [R220+0x6800] ;  /* 0x00680000dc40783b */ /* 0x000fee0000000200 */
[C---:B------:R-:W-:Y:S08]  /*16250*/  HMMA.16816.F32.BF16 R60, R84.reuse, R92, R60 ;  /* 0x0000005c543c723c */ /* 0x040ff0000004183c */
[----:B------:R-:W-:Y:S01]  /*16260*/  HMMA.16816.F32.BF16 R84, R84, R94, R80 ;  /* 0x0000005e5454723c */ /* 0x000fe20000041850 */
[----:B------:R-:W4:Y:S07]  /*16270*/  LDSM.16.M88.4 R80, [R224+0xe800] ;  /* 0x00e80000e050783b */ /* 0x000f2e0000000200 */
[C---:B---3--:R-:W-:Y:S08]  /*16280*/  HMMA.16816.F32.BF16 R16, R24.reuse, R20, R16 ;  /* 0x000000141810723c */ /* 0x048ff00000041810 */
[----:B------:R-:W-:Y:S01]  /*16290*/  HMMA.16816.F32.BF16 R12, R24, R22, R12 ;  /* 0x00000016180c723c */ /* 0x000fe2000004180c */
[----:B------:R-:W3:Y:S07]  /*162a0*/  LDSM.16.M88.4 R20, [R227+0x7000] ;  /* 0x00700000e314783b */ /* 0x000eee0000000200 */
[----:B------:R-:W-:Y:S08]  /*162b0*/  HMMA.16816.F32.BF16 R32, R40, R36, R32 ;  /* 0x000000242820723c */ /* 0x000ff00000041820 */
[----:B-1----:R-:W-:Y:S08]  /*162c0*/  HMMA.16816.F32.BF16 R68, R56, R48, R68 ;  /* 0x000000303844723c */ /* 0x002ff00000041844 */
[----:B------:R-:W-:Y:S01]  /*162d0*/  HMMA.16816.F32.BF16 R44, R40, R38, R44 ;  /* 0x00000026282c723c */ /* 0x000fe2000004182c */
[----:B------:R-:W1:Y:S07]  /*162e0*/  LDSM.16.M88.4 R36, [R229+0xf800] ;  /* 0x00f80000e524783b */ /* 0x000e6e0000000200 */
[----:B------:R-:W-:Y:S08]  /*162f0*/  HMMA.16816.F32.BF16 R72, R56, R50, R72 ;  /* 0x000000323848723c */ /* 0x000ff00000041848 */
[----:B--2---:R-:W-:Y:S08]  /*16300*/  HMMA.16816.F32.BF16 R60, R76, R88, R60 ;  /* 0x000000584c3c723c */ /* 0x004ff0000004183c */
[----:B------:R-:W-:Y:S08]  /*16310*/  HMMA.16816.F32.BF16 R12, R8, R6, R12 ;  /* 0x00000006080c723c */ /* 0x000ff0000004180c */
[----:B----4-:R-:W-:Y:S08]  /*16320*/  HMMA.16816.F32.BF16 R32, R24, R80, R32 ;  /* 0x000000501820723c */ /* 0x010ff00000041820 */
[C---:B---3--:R-:W-:Y:S08]  /*16330*/  HMMA.16816.F32.BF16 R68, R40.reuse, R20, R68 ;  /* 0x000000142844723c */ /* 0x048ff00000041844 */
        /* <DEDUP_REMOVED lines=10> */
[----:B------:R-:W-:-:S06]  /*163e0*/  FMUL.FTZ R80, R15, R0 ;  /* 0x000000000f507220 */ /* 0x000fcc0000410000 */
[----:B------:R-:W-:Y:S01]  /*163f0*/  HMMA.16816.F32.BF16 R32, R8, R64, R32 ;  /* 0x000000400820723c */ /* 0x000fe20000041820 */
[----:B------:R-:W-:Y:S01]  /*16400*/  MUFU.TANH R64, R13 ;  /* 0x0000000d00407308 */ /* 0x000fe20000002400 */
[-C--:B------:R-:W-:Y:S02]  /*16410*/  FMUL.FTZ R16, R16, R0.reuse ;  /* 0x0000000010107220 */ /* 0x080fe40000410000 */
[----:B------:R-:W-:-:S05]  /*16420*/  FMUL.FTZ R17, R17, R0 ;  /* 0x0000000011117220 */ /* 0x000fca0000410000 */
[----:B------:R1:W-:Y:S01]  /*16430*/  MUFU.TANH R65, R14 ;  /* 0x0000000e00417308 */ /* 0x0003e20000002400 */
[----:B------:R-:W-:Y:S01]  /*16440*/  HMMA.16816.F32.BF16 R84, R56, R38, R84 ;  /* 0x000000263854723c */ /* 0x000fe20000041854 */
[-C--:B------:R-:W-:Y:S02]  /*16450*/  FMUL.FTZ R49, R18, R0.reuse ;  /* 0x0000000012317220 */ /* 0x080fe40000410000 */
[----:B------:R-:W-:-:S04]  /*16460*/  FMUL.FTZ R50, R19, R0 ;  /* 0x0000000013327220 */ /* 0x000fc80000410000 */
[----:B------:R-:W-:Y:S01]  /*16470*/  MUFU.TANH R30, R16 ;  /* 0x00000010001e7308 */ /* 0x000fe20000002400 */
[----:B-1----:R-:W1:Y:S07]  /*16480*/  LDSM.16.M88.4 R12, [R224+0xf800] ;  /* 0x00f80000e00c783b */ /* 0x002e6e0000000200 */
[----:B------:R4:W-:Y:S01]  /*16490*/  MUFU.TANH R48, R17 ;  /* 0x0000001100307308 */ /* 0x0009e20000002400 */
[----:B--2---:R-:W-:Y:S01]  /*164a0*/  HMMA.16816.F32.BF16 R60, R40, R20, R60 ;  /* 0x00000014283c723c */ /* 0x004fe2000004183c */
[----:B----4-:R-:W2:Y:S07]  /*164b0*/  LDSM.16.M88.4 R16, [R220+0x7000] ;  /* 0x00700000dc10783b */ /* 0x010eae0000000200 */
[C---:B---3--:R-:W-:Y:S08]  /*164c0*/  HMMA.16816.F32.BF16 R68, R24.reuse, R4, R68 ;  /* 0x000000041844723c */ /* 0x048ff00000041844 */
[----:B------:R-:W-:Y:S01]  /*164d0*/  HMMA.16816.F32.BF16 R72, R24, R6, R72 ;  /* 0x000000061848723c */ /* 0x000fe20000041848 */
[----:B------:R-:W3:Y:S07]  /*164e0*/  LDSM.16.M88.4 R4, [R220+0x7800] ;  /* 0x00780000dc04783b */ /* 0x000eee0000000200 */
[----:B------:R-:W-:Y:S08]  /*164f0*/  HMMA.16816.F32.BF16 R84, R40, R22, R84 ;  /* 0x000000162854723c */ /* 0x000ff00000041854 */
[----:B------:R-:W-:Y:S01]  /*16500*/  HMMA.16816.F32.BF16 R44, R24, R82, R44 ;  /* 0x00000052182c723c */ /* 0x000fe2000004182c */
[----:B------:R-:W-:Y:S01]  /*16510*/  LOP3.LUT R22, R52, 0x6, RZ, 0xc0, !PT ;  /* 0x0000000634167812 */ /* 0x000fe200078ec0ff */
[----:B------:R-:W4:Y:S01]  /*16520*/  MUFU.TANH R49, R49 ;  /* 0x0000003100317308 */ /* 0x000f220000002400 */
[----:B------:R-:W-:Y:S01]  /*16530*/  FMUL.FTZ R32, R32, R0 ;  /* 0x0000000020207220 */ /* 0x000fe20000410000 */
[----:B------:R-:W-:-:S04]  /*16540*/  DEPBAR.LE SB0, 0x0 ;  /* 0x000080000000791a */ /* 0x000fc80000000000 */
[----:B-1----:R-:W-:Y:S01]  /*16550*/  HMMA.16816.F32.BF16 R60, R24, R12, R60 ;  /* 0x0000000c183c723c */ /* 0x002fe2000004183c */
[----:B------:R-:W-:-:S07]  /*16560*/  IMAD R22, R165, 0x40, R22 ;  /* 0x00000040a5167824 */ /* 0x000fce00078e0216 */
[C---:B--2---:R-:W-:Y:S07]  /*16570*/  HMMA.16816.F32.BF16 R68, R8.reuse, R16, R68 ;  /* 0x000000100844723c */ /* 0x044fee0000041844 */
[----:B------:R-:W-:Y:S01]  /*16580*/  IADD3 R17, R22, -0x3f, RZ ;  /* 0xffffffc116117810 */ /* 0x000fe20007ffe0ff */
[----:B------:R-:W-:Y:S03]  /*16590*/  HMMA.16816.F32.BF16 R72, R8, R18, R72 ;  /* 0x000000120848723c */ /* 0x000fe60000041848 */
[----:B------:R-:W-:-:S05]  /*165a0*/  ISETP.GE.AND P1, PT, R17, R54, PT ;  /* 0x000000361100720c */ /* 0x000fca0003f26270 */
[----:B------:R-:W-:Y:S08]  /*165b0*/  HMMA.16816.F32.BF16 R16, R24, R14, R84 ;  /* 0x0000000e1810723c */ /* 0x000ff00000041854 */
[----:B------:R-:W-:Y:S01]  /*165c0*/  HMMA.16816.F32.BF16 R44, R8, R66, R44 ;  /* 0x00000042082c723c */ /* 0x000fe2000004182c */
[----:B------:R-:W1:Y:S01]  /*165d0*/  MUFU.TANH R50, R50 ;  /* 0x0000003200327308 */ /* 0x000e620000002400 */
[----:B------:R-:W-:-:S06]  /*165e0*/  IADD3 R13, R22, -0x40, RZ ;  /* 0xffffffc0160d7810 */ /* 0x000fcc0007ffe0ff */
[----:B---3--:R-:W-:Y:S07]  /*165f0*/  HMMA.16816.F32.BF16 R60, R8, R4, R60 ;  /* 0x00000004083c723c */ /* 0x008fee000004183c */
[----:B------:R-:W-:-:S04]  /*16600*/  IADD3 R5, R22, -0x37, RZ ;  /* 0xffffffc916057810 */ /* 0x000fc80007ffe0ff */
[-C--:B------:R-:W-:Y:S02]  /*16610*/  ISETP.GE.AND P6, PT, R5, R54.reuse, PT ;  /* 0x000000360500720c */ /* 0x080fe40003fc6270 */
[C---:B------:R-:W-:Y:S02]  /*16620*/  IADD3 R5, R22.reuse, -0x28, RZ ;  /* 0xffffffd816057810 */ /* 0x040fe40007ffe0ff */
[-C--:B------:R-:W-:Y:S02]  /*16630*/  ISETP.GE.AND P2, PT, R13, R54.reuse, PT ;  /* 0x000000360d00720c */ /* 0x080fe40003f46270 */
[----:B------:R-:W-:Y:S02]  /*16640*/  IADD3 R13, R22, -0x38, RZ ;  /* 0xffffffc8160d7810 */ /* 0x000fe40007ffe0ff */
[----:B------:R-:W-:Y:S01]  /*16650*/  ISETP.GE.AND P3, PT, R5, R54, PT ;  /* 0x000000360500720c */ /* 0x000fe20003f66270 */
[----:B------:R-:W-:Y:S01]  /*16660*/  FMUL.FTZ R34, R34, R0 ;  /* 0x0000000022227220 */ /* 0x000fe20000410000 */
[C---:B------:R-:W-:Y:S01]  /*16670*/  IADD3 R5, R22.reuse, -0x27, RZ ;  /* 0xffffffd916057810 */ /* 0x040fe20007ffe0ff */
[----:B------:R-:W-:Y:S01]  /*16680*/  HMMA.16816.F32.BF16 R16, R8, R6, R16 ;  /* 0x000000060810723c */ /* 0x000fe20000041810 */
[----:B------:R-:W2:Y:S01]  /*16690*/  MUFU.TANH R80, R80 ;  /* 0x0000005000507308 */ /* 0x000ea20000002400 */
[----:B------:R-:W-:Y:S01]  /*166a0*/  ISETP.GE.AND P0, PT, R13, R54, PT ;  /* 0x000000360d00720c */ /* 0x000fe20003f06270 */
[-C--:B------:R-:W-:Y:S01]  /*166b0*/  FMUL.FTZ R33, R33, R0.reuse ;  /* 0x0000000021217220 */ /* 0x080fe20000410000 */
[----:B------:R-:W-:Y:S01]  /*166c0*/  IADD3 R13, R22, -0x2f, RZ ;  /* 0xffffffd1160d7810 */ /* 0x000fe20007ffe0ff */
[----:B------:R-:W-:Y:S01]  /*166d0*/  FMUL.FTZ R35, R35, R0 ;  /* 0x0000000023237220 */ /* 0x000fe20000410000 */
[----:B----4-:R-:W-:-:S02]  /*166e0*/  FSEL R49, R49, -INF , !P2 ;  /* 0xff80000031317808 */ /* 0x010fc40005000000 */
[----:B------:R-:W-:Y:S02]  /*166f0*/  FSEL R30, R30, -INF , !P2 ;  /* 0xff8000001e1e7808 */ /* 0x000fe40005000000 */
[----:B------:R-:W-:Y:S01]  /*16700*/  ISETP.GE.AND P2, PT, R5, R54, PT ;  /* 0x000000360500720c */ /* 0x000fe20003f46270 */
[----:B------:R-:W3:Y:S01]  /*16710*/  MUFU.TANH R32, R32 ;  /* 0x0000002000207308 */ /* 0x000ee20000002400 */
[----:B------:R-:W-:Y:S01]  /*16720*/  IADD3 R5, R22, -0x20, RZ ;  /* 0xffffffe016057810 */ /* 0x000fe20007ffe0ff */
[----:B------:R-:W-:Y:S01]  /*16730*/  FMUL.FTZ R36, R44, R0 ;  /* 0x000000002c247220 */ /* 0x000fe20000410000 */
[----:B------:R-:W-:Y:S01]  /*16740*/  ISETP.GE.AND P4, PT, R13, R54, PT ;  /* 0x000000360d00720c */ /* 0x000fe20003f86270 */
[-C--:B------:R-:W-:Y:S01]  /*16750*/  FMUL.FTZ R37, R46, R0.reuse ;  /* 0x000000002e257220 */ /* 0x080fe20000410000 */
[----:B-1----:R-:W-:Y:S01]  /*16760*/  FSEL R50, R50, -INF , !P1 ;  /* 0xff80000032327808 */ /* 0x002fe20004800000 */
[-C--:B------:R-:W-:Y:S01]  /*16770*/  FMUL.FTZ R69, R69, R0.reuse ;  /* 0x0000000045457220 */ /* 0x080fe20000410000 */
[----:B------:R-:W-:Y:S01]  /*16780*/  FSEL R13, R48, -INF , !P1 ;  /* 0xff800000300d7808 */ /* 0x000fe20004800000 */
[----:B------:R-:W1:Y:S01]  /*16790*/  MUFU.TANH R34, R34 ;  /* 0x0000002200227308 */ /* 0x000e620000002400 */
[----:B------:R-:W-:Y:S01]  /*167a0*/  FMUL.FTZ R71, R71, R0 ;  /* 0x0000000047477220 */ /* 0x000fe20000410000 */
[----:B------:R-:W-:-:S02]  /*167b0*/  ISETP.GE.AND P1, PT, R5, R54, PT ;  /* 0x000000360500720c */ /* 0x000fc40003f26270 */
[----:B------:R-:W-:-:S04]  /*167c0*/  IADD3 R5, R22, -0x1f, RZ ;  /* 0xffffffe116057810 */ /* 0x000fc80007ffe0ff */
[----:B------:R-:W-:Y:S01]  /*167d0*/  MUFU.TANH R33, R33 ;  /* 0x0000002100217308 */ /* 0x000fe20000002400 */
[-C--:B------:R-:W-:Y:S01]  /*167e0*/  FMUL.FTZ R20, R45, R0.reuse ;  /* 0x000000002d147220 */ /* 0x080fe20000410000 */
[----:B------:R-:W-:Y:S01]  /*167f0*/  FSEL R65, R65, -INF , !P0 ;  /* 0xff80000041417808 */ /* 0x000fe20004000000 */
[----:B------:R-:W-:Y:S01]  /*16800*/  FMUL.FTZ R21, R47, R0 ;  /* 0x000000002f157220 */ /* 0x000fe20000410000 */
[----:B------:R-:W-:-:S04]  /*16810*/  FSEL R51, R51, -INF , !P0 ;  /* 0xff80000033337808 */ /* 0x000fc80004000000 */
[----:B------:R-:W4:Y:S01]  /*16820*/  MUFU.TANH R35, R35 ;  /* 0x0000002300237308 */ /* 0x000f220000002400 */
[C---:B------:R-:W-:Y:S02]  /*16830*/  IADD3 R15, R22.reuse, -0x30, RZ ;  /* 0xffffffd0160f7810 */ /* 0x040fe40007ffe0ff */
[----:B------:R-:W-:Y:S02]  /*16840*/  ISETP.GE.AND P0, PT, R5, R54, PT ;  /* 0x000000360500720c */ /* 0x000fe40003f06270 */
[----:B------:R-:W-:-:S03]  /*16850*/  IADD3 R5, R22, -0x18, RZ ;  /* 0xffffffe816057810 */ /* 0x000fc60007ffe0ff */
[----:B------:R-:W-:Y:S01]  /*16860*/  MUFU.TANH R187, R69 ;  /* 0x0000004500bb7308 */ /* 0x000fe20000002400 */
[----:B------:R-:W-:Y:S02]  /*16870*/  ISETP.GE.AND P5, PT, R15, R54, PT ;  /* 0x000000360f00720c */ /* 0x000fe40003fa6270 */
[----:B--2---:R-:W-:-:S05]  /*16880*/  FSEL R80, R80, -INF , !P6 ;  /* 0xff80000050507808 */ /* 0x004fca0007000000 */
[----:B------:R-:W2:Y:S01]  /*16890*/  MUFU.TANH R191, R71 ;  /* 0x0000004700bf7308 */ /* 0x000ea20000002400 */
[----:B------:R-:W-:Y:S01]  /*168a0*/  FSEL R64, R64, -INF , !P6 ;  /* 0xff80000040407808 */ /* 0x000fe20007000000 */
[----:B------:R-:W-:Y:S01]  /*168b0*/  FMUL.FTZ R68, R68, R0 ;  /* 0x0000000044447220 */ /* 0x000fe20000410000 */
[----:B------:R-:W-:-:S05]  /*168c0*/  ISETP.GE.AND P6, PT, R5, R54, PT ;  /* 0x000000360500720c */ /* 0x000fca0003fc6270 */
[----:B------:R-:W-:Y:S01]  /*168d0*/  MUFU.TANH R36, R36 ;  /* 0x0000002400247308 */ /* 0x000fe20000002400 */
[----:B------:R-:W-:Y:S01]  /*168e0*/  FMUL.FTZ R70, R70, R0 ;  /* 0x0000000046467220 */ /* 0x000fe20000410000 */
[----:B------:R-:W-:-:S06]  /*168f0*/  IADD3 R5, R22, -0x17, RZ ;  /* 0xffffffe916057810 */ /* 0x000fcc0007ffe0ff */
[----:B------:R-:W2:Y:S01]  /*16900*/  MUFU.TANH R37, R37 ;  /* 0x0000002500257308 */ /* 0x000ea20000002400 */
[----:B---3--:R-:W-:Y:S01]  /*16910*/  FSEL R6, R32, -INF , !P5 ;  /* 0xff80000020067808 */ /* 0x008fe20006800000 */
[----:B------:R-:W-:Y:S01]  /*16920*/  FMUL.FTZ R32, R62, R0 ;  /* 0x000000003e207220 */ /* 0x000fe20000410000 */
[----:B------:R-:W-:-:S05]  /*16930*/  IADD3 R7, R22, -0x10, RZ ;  /* 0xfffffff016077810 */ /* 0x000fca0007ffe0ff */
[----:B------:R-:W-:Y:S01]  /*16940*/  MUFU.TANH R20, R20 ;  /* 0x0000001400147308 */ /* 0x000fe20000002400 */
[----:B-1----:R-:W-:Y:S01]  /*16950*/  FSEL R11, R34, -INF , !P5 ;  /* 0xff800000220b7808 */ /* 0x002fe20006800000 */
[----:B------:R-:W-:Y:S01]  /*16960*/  FMUL.FTZ R72, R72, R0 ;  /* 0x0000000048487220 */ /* 0x000fe20000410000 */
[----:B------:R-:W-:-:S05]  /*16970*/  ISETP.GE.AND P5, PT, R5, R54, PT ;  /* 0x000000360500720c */ /* 0x000fca0003fa6270 */
[----:B------:R-:W1:Y:S01]  /*16980*/  MUFU.TANH R21, R21 ;  /* 0x0000001500157308 */ /* 0x000e620000002400 */
[-C--:B------:R-:W-:Y:S01]  /*16990*/  FMUL.FTZ R73, R73, R0.reuse ;  /* 0x0000000049497220 */ /* 0x080fe20000410000 */
[----:B----4-:R-:W-:Y:S01]  /*169a0*/  FSEL R10, R35, -INF , !P4 ;  /* 0xff800000230a7808 */ /* 0x010fe20006000000 */
        /* <DEDUP_REMOVED lines=12> */
[----:B------:R-:W-:Y:S01]  /*16a70*/  FMUL.FTZ R19, R19, R0 ;  /* 0x0000000013137220 */ /* 0x000fe20000410000 */
[----:B------:R-:W-:Y:S02]  /*16a80*/  IADD3 R7, R22, -0xf, RZ ;  /* 0xfffffff116077810 */ /* 0x000fe40007ffe0ff */
[----:B--2---:R-:W-:Y:S02]  /*16a90*/  FSEL R191, R191, -INF , !P0 ;  /* 0xff800000bfbf7808 */ /* 0x004fe40004000000 */
[----:B------:R-:W-:Y:S01]  /*16aa0*/  MUFU.TANH R184, R72 ;  /* 0x0000004800b87308 */ /* 0x000fe20000002400 */
[----:B------:R-:W-:-:S02]  /*16ab0*/  FSEL R187, R187, -INF , !P0 ;  /* 0xff800000bbbb7808 */ /* 0x000fc40004000000 */
[----:B------:R-:W-:Y:S02]  /*16ac0*/  FSEL R9, R37, -INF , !P3 ;  /* 0xff80000025097808 */ /* 0x000fe40005800000 */
[----:B------:R-:W-:Y:S02]  /*16ad0*/  FSEL R4, R36, -INF , !P3 ;  /* 0xff80000024047808 */ /* 0x000fe40005800000 */
[----:B------:R-:W-:Y:S01]  /*16ae0*/  ISETP.GE.AND P0, PT, R165, 0x2, PT ;  /* 0x00000002a500780c */ /* 0x000fe20003f06270 */
[----:B------:R-:W-:Y:S01]  /*16af0*/  MUFU.TANH R189, R73 ;  /* 0x0000004900bd7308 */ /* 0x000fe20000002400 */
[----:B------:R-:W-:Y:S02]  /*16b00*/  ISETP.GE.AND P3, PT, R7, R54, PT ;  /* 0x000000360700720c */ /* 0x000fe40003f66270 */
[----:B------:R-:W-:-:S05]  /*16b10*/  IADD3 R7, R22, -0x8, RZ ;  /* 0xfffffff816077810 */ /* 0x000fca0007ffe0ff */
        /* <DEDUP_REMOVED lines=59> */
[----:B------:R-:W-:Y:S02]  /*16ed0*/  ISETP.GE.AND P3, PT, R3, RZ, PT ;  /* 0x000000ff0300720c */ /* 0x000fe40003f66270 */
[----:B------:R-:W-:Y:S01]  /*16ee0*/  LOP3.LUT R3, RZ, R20, RZ, 0x33, !PT ;  /* 0x00000014ff037212 */ /* 0x000fe200078e33ff */
        /* <DEDUP_REMOVED lines=50> */
.L_x_4444:
[----:B------:R-:W2:Y:S02]  /*17210*/  LD.E R7, [R28.64+0x38] ;  /* 0x000038061c077980 */ /* 0x000ea4000c101900 */
[----:B--2---:R-:W-:-:S04]  /*17220*/  LEA R7, -R7, RZ, 0x6 ;  /* 0x000000ff07077211 */ /* 0x004fc800078e31ff */
[----:B------:R-:W-:Y:S02]  /*17230*/  SHF.R.S32.HI R14, RZ, 0x1f, R7 ;  /* 0x0000001fff0e7819 */ /* 0x000fe40000011407 */
.L_x_4445:
[----:B------:R-:W-:Y:S05]  /*17240*/  BSYNC B0 ;  /* 0x0000000000007941 */ /* 0x000fea0003800000 */
.L_x_4443:
[C---:B------:R-:W-:Y:S01]  /*17250*/  IMAD.SHL.U32 R3, R166.reuse, 0x20, RZ ;  /* 0x00000020a6037824 */ /* 0x040fe200078e00ff */
[C---:B------:R-:W-:Y:S02]  /*17260*/  LEA R236, P2, R7.reuse, R236, 0x1 ;  /* 0x000000ec07ec7211 */ /* 0x040fe400078408ff */
[----:B------:R-:W-:Y:S02]  /*17270*/  SHF.L.U64.HI R0, R166, 0x5, R167 ;  /* 0x00000005a6007819 */ /* 0x000fe400000102a7 */
[----:B------:R-:W-:Y:S01]  /*17280*/  IADD3 R16, P1, R236, R3, RZ ;  /* 0x00000003ec107210 */ /* 0x000fe20007f3e0ff */
[----:B------:R-:W-:Y:S01]  /*17290*/  IMAD.MOV.U32 R234, RZ, RZ, R236 ;  /* 0x000000ffffea7224 */ /* 0x000fe200078e00ec */
        /* <DEDUP_REMOVED lines=26> */
.L_x_4442:
[----:B------:R-:W-:Y:S05]  /*17440*/  BSYNC B1 ;  /* 0x0000000000017941 */ /* 0x000fea0003800000 */
.L_x_4441:
[----:B------:R-:W2:Y:S01]  /*17450*/  LD.E R192, [R28.64+0xdc] ;  /* 0x0000dc061cc07980 */ /* 0x000ea2000c101900 */
[----:B------:R-:W-:-:S02]  /*17460*/  FMNMX.FTZ R0, R30, R13, !PT ;  /* 0x0000000d1e007209 */ /* 0x000fc40007810000 */
[----:B-1----:R-:W-:Y:S02]  /*17470*/  IADD3 R234, R31, R2, RZ ;  /* 0x000000021fea7210 */ /* 0x002fe40007ffe0ff */
        /* <DEDUP_REMOVED lines=63> */
[-CC-:B------:R-:W-:Y:S01]  /*17870*/  FFMA.FTZ R176, R13, R192.reuse, -R35.reuse ;  /* 0x000000c00db07223 */ /* 0x180fe20000010823 */
[----:B------:R-:W-:Y:S01]  /*17880*/  LDSM.16.MT88.4 R28, [R233+0x10800] ;  /* 0x01080000e91c783b */ /* 0x000fe20000004200 */
        /* <DEDUP_REMOVED lines=9> */
[-CC-:B------:R-:W-:Y:S01]  /*17920*/  FFMA.FTZ R179, R6, R192.reuse, -R35.reuse ;  /* 0x000000c006b37223 */ /* 0x180fe20000010823 */
[----:B------:R-:W3:Y:S01]  /*17930*/  LDSM.16.MT88.4 R64, [R231+0x12000] ;  /* 0x01200000e740783b */ /* 0x000ee20000004200 */
[-CC-:B------:R-:W-:Y:S02]  /*17940*/  FFMA.FTZ R172, R5, R192.reuse, -R35.reuse ;  /* 0x000000c005ac7223 */ /* 0x180fe40000010823 */
[-CC-:B------:R-:W-:Y:S01]  /*17950*/  FFMA.FTZ R173, R4, R192.reuse, -R35.reuse ;  /* 0x000000c004ad7223 */ /* 0x180fe20000010823 */
[----:B------:R-:W4:Y:S01]  /*17960*/  LDSM.16.MT88.4 R80, [R233+0x14000] ;  /* 0x01400000e950783b */ /* 0x000f220000004200 */
[-C--:B------:R-:W-:Y:S01]  /*17970*/  FFMA.FTZ R2, R12, R192.reuse, -R35 ;  /* 0x000000c00c027223 */ /* 0x080fe20000010823 */
[----:B------:R-:W-:Y:S01]  /*17980*/  MUFU.EX2 R181, R181 ;  /* 0x000000b500b57308 */ /* 0x000fe20000000800 */
[-CC-:B------:R-:W-:Y:S01]  /*17990*/  FFMA.FTZ R177, R11, R192.reuse, -R193.reuse ;  /* 0x000000c00bb17223 */ /* 0x180fe200000108c1 */
[----:B------:R-:W5:Y:S01]  /*179a0*/  LDSM.16.MT88.4 R4, [R231+0x16000] ;  /* 0x01600000e704783b */ /* 0x000f620000004200 */
[----:B------:R-:W-:-:S02]  /*179b0*/  FFMA.FTZ R170, R10, R192, -R193 ;  /* 0x000000c00aaa7223 */ /* 0x000fc400000108c1 */
[-CC-:B------:R-:W-:Y:S01]  /*179c0*/  FFMA.FTZ R171, R9, R192.reuse, -R193.reuse ;  /* 0x000000c009ab7223 */ /* 0x180fe200000108c1 */
[----:B------:R-:W1:Y:S01]  /*179d0*/  LDSM.16.MT88.4 R12, [R234+0x10800] ;  /* 0x01080000ea0c783b */ /* 0x000e620000004200 */
[-C--:B------:R-:W-:Y:S01]  /*179e0*/  FFMA.FTZ R0, R8, R192.reuse, -R193 ;  /* 0x000000c008007223 */ /* 0x080fe200000108c1 */
[----:B------:R-:W3:Y:S01]  /*179f0*/  MUFU.EX2 R174, R174 ;  /* 0x000000ae00ae7308 */ /* 0x000ee20000000800 */
[----:B--2---:R-:W-:Y:S01]  /*17a00*/  F2FP.BF16.PACK_AB R128, R176, R183 ;  /* 0x000000b7b080723e */ /* 0x004fe200000010ff */
[----:B------:R-:W2:Y:S01]  /*17a10*/  LDSM.16.MT88.4 R8, [R234+0x12800] ;  /* 0x01280000ea08783b */ /* 0x000ea20000004200 */
[-CC-:B------:R-:W-:Y:S02]  /*17a20*/  FFMA.FTZ R182, R182, R192.reuse, -R35.reuse ;  /* 0x000000c0b6b67223 */ /* 0x180fe40000010823 */
[-CC-:B------:R-:W-:Y:S02]  /*17a30*/  FFMA.FTZ R187, R187, R192.reuse, -R35.reuse ;  /* 0x000000c0bbbb7223 */ /* 0x180fe40000010823 */
[-CC-:B------:R-:W-:Y:S01]  /*17a40*/  FFMA.FTZ R184, R184, R192.reuse, -R35.reuse ;  /* 0x000000c0b8b87223 */ /* 0x180fe20000010823 */
[----:B------:R-:W-:Y:S01]  /*17a50*/  MUFU.EX2 R185, R185 ;  /* 0x000000b900b97308 */ /* 0x000fe20000000800 */
[----:B------:R-:W-:-:S02]  /*17a60*/  FFMA.FTZ R189, R189, R192, -R35 ;  /* 0x000000c0bdbd7223 */ /* 0x000fc40000010823 */
[-CC-:B------:R-:W-:Y:S02]  /*17a70*/  FFMA.FTZ R186, R186, R192.reuse, -R193.reuse ;  /* 0x000000c0baba7223 */ /* 0x180fe400000108c1 */
[-CC-:B------:R-:W-:Y:S02]  /*17a80*/  FFMA.FTZ R191, R191, R192.reuse, -R193.reuse ;  /* 0x000000c0bfbf7223 */ /* 0x180fe400000108c1 */
[-CC-:B------:R-:W-:Y:S01]  /*17a90*/  FFMA.FTZ R195, R195, R192.reuse, -R193.reuse ;  /* 0x000000c0c3c37223 */ /* 0x180fe200000108c1 */
[----:B------:R-:W4:Y:S01]  /*17aa0*/  MUFU.EX2 R178, R178 ;  /* 0x000000b200b27308 */ /* 0x000f220000000800 */
[----:B---3--:R-:W-:Y:S01]  /*17ab0*/  F2FP.BF16.PACK_AB R130, R174, R181 ;  /* 0x000000b5ae82723e */ /* 0x008fe200000010ff */
[-C--:B------:R-:W-:Y:S02]  /*17ac0*/  FFMA.FTZ R196, R196, R192.reuse, -R193 ;  /* 0x000000c0c4c47223 */ /* 0x080fe400000108c1 */
[-CC-:B------:R-:W-:Y:S02]  /*17ad0*/  FFMA.FTZ R198, R198, R192.reuse, -R35.reuse ;  /* 0x000000c0c6c67223 */ /* 0x180fe40000010823 */
[----:B------:R-:W-:-:S02]  /*17ae0*/  FFMA.FTZ R197, R197, R192, -R35 ;  /* 0x000000c0c5c57223 */ /* 0x000fc40000010823 */
        /* <DEDUP_REMOVED lines=9> */
[----:B------:R-:W-:-:S02]  /*17b80*/  FFMA.FTZ R245, R188, R192, -R193 ;  /* 0x000000c0bcf57223 */ /* 0x000fc400000108c1 */
[----:B------:R-:W-:Y:S02]  /*17b90*/  FADD.FTZ R176, R183, R176 ;  /* 0x000000b0b7b07221 */ /* 0x000fe40000010000 */
[----:B------:R-:W-:Y:S01]  /*17ba0*/  MUFU.EX2 R179, R179 ;  /* 0x000000b300b37308 */ /* 0x000fe20000000800 */
[----:B------:R-:W-:Y:S02]  /*17bb0*/  FADD.FTZ R185, R185, R178 ;  /* 0x000000b2b9b97221 */ /* 0x000fe40000010000 */
[----:B------:R-:W-:-:S04]  /*17bc0*/  FADD.FTZ R181, R181, R176 ;  /* 0x000000b0b5b57221 */ /* 0x000fc80000010000 */
[----:B------:R-:W-:Y:S01]  /*17bd0*/  FADD.FTZ R174, R174, R181 ;  /* 0x000000b5aeae7221 */ /* 0x000fe20000010000 */
[----:B---3--:R-:W-:Y:S01]  /*17be0*/  F2FP.BF16.PACK_AB R131, R175, R180 ;  /* 0x000000b4af83723e */ /* 0x008fe200000010ff */
[----:B------:R-:W3:Y:S01]  /*17bf0*/  MUFU.EX2 R172, R172 ;  /* 0x000000ac00ac7308 */ /* 0x000ee20000000800 */
        /* <DEDUP_REMOVED lines=54> */
[C---:B-----5:R-:W-:Y:S07]  /*17f60*/  HMMA.16816.F32.BF16 R124, R128.reuse, R4, RZ ;  /* 0x00000004807c723c */ /* 0x060fee00000418ff */
        /* <DEDUP_REMOVED lines=8> */
[----:B--2---:R-:W-:Y:S01]  /*17ff0*/  F2FP.BF16.PACK_AB R7, R0, R171 ;  /* 0x000000ab0007723e */ /* 0x004fe200000010ff */
        /* <DEDUP_REMOVED lines=17> */
[C---:B---3--:R-:W-:Y:S08]  /*18110*/  HMMA.16816.F32.BF16 R68, R4.reuse, R8, R68 ;  /* 0x000000080444723c */ /* 0x048ff00000041844 */
[C---:B------:R-:W-:Y:S01]  /*18120*/  HMMA.16816.F32.BF16 R72, R4.reuse, R10, R72 ;  /* 0x0000000a0448723c */ /* 0x040fe20000041848 */
[----:B------:R-:W3:Y:S07]  /*18130*/  LDSM.16.MT88.4 R8, [R233+0x16800] ;  /* 0x01680000e908783b */ /* 0x000eee0000004200 */
[C---:B------:R-:W-:Y:S01]  /*18140*/  HMMA.16816.F32.BF16 R148, R4.reuse, R30, R148 ;  /* 0x0000001e0494723c */ /* 0x040fe20000041894 */
[----:B------:R-:W5:Y:S07]  /*18150*/  LDSM.16.MT88.4 R28, [R231+0x12800] ;  /* 0x01280000e71c783b */ /* 0x000f6e0000004200 */
[C---:B------:R-:W-:Y:S08]  /*18160*/  HMMA.16816.F32.BF16 R144, R4.reuse, R24, R144 ;  /* 0x000000180490723c */ /* 0x040ff00000041890 */
[C---:B------:R-:W-:Y:S01]  /*18170*/  HMMA.16816.F32.BF16 R140, R4.reuse, R26, R140 ;  /* 0x0000001a048c723c */ /* 0x040fe2000004188c */
[----:B------:R-:W1:Y:S07]  /*18180*/  LDSM.16.MT88.4 R24, [R233+0x14800] ;  /* 0x01480000e918783b */ /* 0x000e6e0000004200 */
[C---:B------:R-:W-:Y:S08]  /*18190*/  HMMA.16816.F32.BF16 R136, R4.reuse, R20, R136 ;  /* 0x000000140488723c */ /* 0x040ff00000041888 */
        /* <DEDUP_REMOVED lines=11> */
[C---:B-----5:R-:W-:Y:S08]  /*18250*/  HMMA.16816.F32.BF16 R60, R4.reuse, R28, R60 ;  /* 0x0000001c043c723c */ /* 0x060ff0000004183c */
[C---:B------:R-:W-:Y:S01]  /*18260*/  HMMA.16816.F32.BF16 R64, R4.reuse, R30, R64 ;  /* 0x0000001e0440723c */ /* 0x040fe20000041840 */
[----:B------:R-:W-:Y:S07]  /*18270*/  LDSM.16.MT88.4 R28, [R232+0x13000] ;  /* 0x01300000e81c783b */ /* 0x000fee0000004200 */
[C---:B-1----:R-:W-:Y:S08]  /*18280*/  HMMA.16816.F32.BF16 R76, R4.reuse, R24, R76 ;  /* 0x00000018044c723c */ /* 0x042ff0000004184c */
[C---:B------:R-:W-:Y:S01]  /*18290*/  HMMA.16816.F32.BF16 R80, R4.reuse, R26, R80 ;  /* 0x0000001a0450723c */ /* 0x040fe20000041850 */
[----:B------:R-:W-:Y:S07]  /*182a0*/  LDSM.16.MT88.4 R24, [R233+0x11000] ;  /* 0x01100000e918783b */ /* 0x000fee0000004200 */
[C---:B------:R-:W-:Y:S08]  /*182b0*/  HMMA.16816.F32.BF16 R100, R4.reuse, R20, R100 ;  /* 0x000000140464723c */ /* 0x040ff00000041864 */
[C---:B------:R-:W-:Y:S01]  /*182c0*/  HMMA.16816.F32.BF16 R104, R4.reuse, R22, R104 ;  /* 0x000000160468723c */ /* 0x040fe20000041868 */
[----:B------:R-:W1:Y:S07]  /*182d0*/  LDSM.16.MT88.4 R20, [R232+0x11000] ;  /* 0x01100000e814783b */ /* 0x000e6e0000004200 */
[C---:B----4-:R-:W-:Y:S08]  /*182e0*/  HMMA.16816.F32.BF16 R116, R4.reuse, R16, R116 ;  /* 0x000000100474723c */ /* 0x050ff00000041874 */
        /* <DEDUP_REMOVED lines=18> */
[C---:B------:R-:W-:Y:S01]  /*18410*/  HMMA.16816.F32.BF16 R156, R4.reuse, R10, R156 ;  /* 0x0000000a049c723c */ /* 0x040fe2000004189c */
[----:B------:R-:W3:Y:S07]  /*18420*/  LDSM.16.MT88.4 R8, [R233+0x13000] ;  /* 0x01300000e908783b */ /* 0x000eee0000004200 */
[C---:B-1----:R-:W-:Y:S08]  /*18430*/  HMMA.16816.F32.BF16 R144, R4.reuse, R20, R144 ;  /* 0x000000140490723c */ /* 0x042ff00000041890 */
[C---:B--2---:R-:W-:Y:S08]  /*18440*/  HMMA.16816.F32.BF16 R36, R4.reuse, R12, R36 ;  /* 0x0000000c0424723c */ /* 0x044ff00000041824 */
[C---:B------:R-:W-:Y:S01]  /*18450*/  HMMA.16816.F32.BF16 R40, R4.reuse, R14, R40 ;  /* 0x0000000e0428723c */ /* 0x040fe20000041828 */
[----:B------:R-:W1:Y:S07]  /*18460*/  LDSM.16.MT88.4 R12, [R232+0x15000] ;  /* 0x01500000e80c783b */ /* 0x000e6e0000004200 */
[C---:B------:R-:W-:Y:S01]  /*18470*/  HMMA.16816.F32.BF16 R140, R4.reuse, R22, R140 ;  /* 0x00000016048c723c */ /* 0x040fe2000004188c */
[----:B------:R-:W-:Y:S07]  /*18480*/  LDSM.16.MT88.4 R20, [R231+0x13000] ;  /* 0x01300000e714783b */ /* 0x000fee0000004200 */
[C---:B------:R-:W-:Y:S08]  /*18490*/  HMMA.16816.F32.BF16 R136, R4.reuse, R16, R136 ;  /* 0x000000100488723c */ /* 0x040ff00000041888 */
[C---:B---3--:R-:W-:Y:S08]  /*184a0*/  HMMA.16816.F32.BF16 R44, R4.reuse, R8, R44 ;  /* 0x00000008042c723c */ /* 0x048ff0000004182c */
        /* <DEDUP_REMOVED lines=50> */
[----:B------:R-:W-:Y:S02]  /*187d0*/  STL [R1+0x8], R0 ;  /* 0x0000080001007387 */ /* 0x000fe40000100800 */
        /* <DEDUP_REMOVED lines=40> */
[----:B------:R-:W-:Y:S08]  /*18a60*/  @!P0 BRA `(.L_x_4446) ;  /* 0x0000402000008947 */ /* 0x000ff00003800000 */
[----:B------:R-:W-:Y:S01]  /*18a70*/  IMAD.SHL.U32 R4, R166, 0x20, RZ ;  /* 0x00000020a6047824 */ /* 0x000fe200078e00ff */
[----:B------:R-:W-:Y:S01]  /*18a80*/  IADD3 R2, R165, -0x2, RZ ;  /* 0xfffffffea5027810 */ /* 0x000fe20007ffe0ff */
[C---:B------:R-:W-:Y:S01]  /*18a90*/  IMAD.SHL.U32 R251, R168.reuse, 0x20, RZ ;  /* 0x00000020a8fb7824 */ /* 0x040fe200078e00ff */
[----:B------:R-:W-:Y:S01]  /*18aa0*/  SHF.L.U64.HI R250, R168, 0x5, R169 ;  /* 0x00000005a8fa7819 */ /* 0x000fe200000102a9 */
[----:B------:R-:W-:Y:S01]  /*18ab0*/  IMAD.MOV.U32 R165, RZ, RZ, R164 ;  /* 0x000000ffffa57224 */ /* 0x000fe200078e00a4 */
[----:B------:R1:W-:Y:S01]  /*18ac0*/  STL [R1], R4 ;  /* 0x0000000401007387 */ /* 0x0003e20000100800 */
[----:B------:R-:W-:-:S02]  /*18ad0*/  SHF.L.U64.HI R252, R166, 0x5, R167 ;  /* 0x00000005a6fc7819 */ /* 0x000fc400000102a7 */
[----:B------:R-:W-:Y:S01]  /*18ae0*/  MOV R0, R3 ;  /* 0x0000000300007202 */ /* 0x000fe20000000f00 */
[----:B------:R1:W-:Y:S06]  /*18af0*/  STL [R1+0x4], R2 ;  /* 0x0000040201007387 */ /* 0x0003ec0000100800 */
.L_x_4455:
[----:B------:R2:W5:Y:S01]  /*18b00*/  LDL R166, [R1+0x4] ;  /* 0x0000040001a67983 */ /* 0x0005620000100800 */
[----:B------:R-:W-:Y:S01]  /*18b10*/  ULDC.64 UR4, c[0x0][0x40] ;  /* 0x0000100000047ab9 */ /* 0x000fe20000000a00 */
[----:B------:R-:W-:Y:S04]  /*18b20*/  DEPBAR.LE SB0, 0x0 ;  /* 0x000080000000791a */ /* 0x000fe80000000000 */
[----:B------:R-:W-:Y:S01]  /*18b30*/  UIADD3 UR4, UP0, UR4, 0x160, URZ ;  /* 0x0000016004047890 */ /* 0x000fe2000ff1e03f */
[----:B------:R-:W-:Y:S03]  /*18b40*/  ISETP.NE.U32.AND P0, PT, R246, RZ, PT ;  /* 0x000000fff600720c */ /* 0x000fe60003f05070 */
[----:B------:R-:W-:Y:S01]  /*18b50*/  UIADD3.X UR5, URZ, UR5, URZ, UP0, !UPT ;  /* 0x000000053f057290 */ /* 0x000fe200087fe43f */
[----:B------:R-:W-:Y:S01]  /*18b60*/  ISETP.NE.AND.EX P0, PT, R247, RZ, PT, P0 ;  /* 0x000000fff700720c */ /* 0x000fe20003f05300 */
[----:B-1----:R-:W-:Y:S04]  /*18b70*/  IMAD.U32 R2, RZ, RZ, UR4 ;  /* 0x00000004ff027e24 */ /* 0x002fe8000f8e00ff */
[----:B------:R-:W-:Y:S01]  /*18b80*/  IMAD.U32 R3, RZ, RZ, UR5 ;  /* 0x00000005ff037e24 */ /* 0x000fe2000f8e00ff */
[----:B------:R-:W-:Y:S01]  /*18b90*/  WARPSYNC 0xffffffff ;  /* 0xffffffff00007948 */ /* 0x000fe20003800000 */
[----:B------:R-:W-:Y:S06]  /*18ba0*/  BAR.SYNC.DEFER_BLOCKING 0x0 ;  /* 0x0000000000007b1d */ /* 0x000fec0000010000 */
[----:B------:R-:W-:Y:S01]  /*18bb0*/  BSSY B0, `(.L_x_4447) ;  /* 0x0000045000007945 */ /* 0x000fe20003800000 */
[----:B------:R-:W-:-:S05]  /*18bc0*/  @!P0 BRA `(.L_x_4448) ;  /* 0x000003f000008947 */ /* 0x000fca0003800000 */
[----:B--2---:R-:W-:Y:S02]  /*18bd0*/  ULDC.64 UR4, c[0x0][0x118] ;  /* 0x0000460000047ab9 */ /* 0x004fe40000000a00 */
[----:B------:R-:W2:Y:S02]  /*18be0*/  LD.E R11, [R2.64+0x170] ;  /* 0x00017004020b7980 */ /* 0x000ea4000c101900 */
[-C--:B--2---:R-:W-:Y:S02]  /*18bf0*/  IABS R8, R11.reuse ;  /* 0x0000000b00087213 */ /* 0x084fe40000000000 */
[-C--:B------:R-:W-:Y:S02]  /*18c00*/  IABS R6, R11.reuse ;  /* 0x0000000b00067213 */ /* 0x080fe40000000000 */
[----:B------:R-:W1:Y:S03]  /*18c10*/  I2F.RP R9, R8 ;  /* 0x0000000800097306 */ /* 0x000e660000209400 */
[----:B------:R-:W-:Y:S07]  /*18c20*/  IMAD.MOV R6, RZ, RZ, -R6 ;  /* 0x000000ffff067224 */ /* 0x000fee00078e0a06 */
[----:B-1----:R-:W1:Y:S02]  /*18c30*/  MUFU.RCP R4, R9 ;  /* 0x0000000900047308 */ /* 0x002e640000001000 */
[----:B-1----:R-:W-:Y:S01]  /*18c40*/  IADD3 R14, R4, 0xffffffe, RZ ;  /* 0x0ffffffe040e7810 */ /* 0x002fe20007ffe0ff */
[----:B-----5:R-:W-:Y:S07]  /*18c50*/  IMAD.SHL.U32 R4, R166, 0x40, RZ ;  /* 0x00000040a6047824 */ /* 0x020fee00078e00ff */
        /* <DEDUP_REMOVED lines=54> */
.L_x_4448:
[----:B--2---:R-:W-:Y:S02]  /*18fc0*/  ULDC.64 UR4, c[0x0][0x118] ;  /* 0x0000460000047ab9 */ /* 0x004fe40000000a00 */
[----:B------:R-:W2:Y:S02]  /*18fd0*/  LD.E R8, [R2.64+0x40] ;  /* 0x0000400402087980 */ /* 0x000ea4000c101900 */
[----:B--2---:R-:W-:Y:S04]  /*18fe0*/  LEA R8, -R8, RZ, 0x6 ;  /* 0x000000ff08087211 */ /* 0x004fe800078e31ff */
[----:B------:R-:W-:Y:S02]  /*18ff0*/  SHF.R.S32.HI R7, RZ, 0x1f, R8 ;  /* 0x0000001fff077819 */ /* 0x000fe40000011408 */
.L_x_4449:
[----:B------:R-:W-:Y:S05]  /*19000*/  BSYNC B0 ;  /* 0x0000000000007941 */ /* 0x000fea0003800000 */
.L_x_4447:
        /* <DEDUP_REMOVED lines=8> */
[----:B------:R1:W-:Y:S01]  /*19090*/  LDGSTS.E.BYPASS.LTC128B.128 [R243+0x10000], [R248.64] ;  /* 0x10000000f8f37fae */ /* 0x0003e2000b901d44 */
[C---:B------:R-:W-:Y:S02]  /*190a0*/  IADD3.X R13, R250.reuse, R249, RZ, P0, !PT ;  /* 0x000000f9fa0d7210 */ /* 0x040fe400007fe4ff */
[C---:B------:R-:W-:Y:S02]  /*190b0*/  IADD3 R6, P0, R251.reuse, R12, RZ ;  /* 0x0000000cfb067210 */ /* 0x040fe40007f1e0ff */
[----:B------:R1:W-:Y:S02]  /*190c0*/  LDGSTS.E.BYPASS.LTC128B.128 [R243+0x12000], [R248.64+0x80] ;  /* 0x12000080f8f37fae */ /* 0x0003e4000b901d44 */
[C---:B------:R-:W-:Y:S02]  /*190d0*/  IADD3.X R7, R250.reuse, R13, RZ, P0, !PT ;  /* 0x0000000dfa077210 */ /* 0x040fe400007fe4ff */
[----:B------:R-:W-:Y:S01]  /*190e0*/  IADD3 R4, P0, R251, R6, RZ ;  /* 0x00000006fb047210 */ /* 0x000fe20007f1e0ff */
[----:B------:R1:W-:Y:S03]  /*190f0*/  LDGSTS.E.BYPASS.LTC128B.128 [R243+0x14000], [R248.64+0x100] ;  /* 0x14000100f8f37fae */ /* 0x0003e6000b901d44 */
[----:B------:R-:W-:Y:S02]  /*19100*/  IADD3.X R5, R250, R7, RZ, P0, !PT ;  /* 0x00000007fa057210 */ /* 0x000fe400007fe4ff */
[----:B------:R1:W-:Y:S05]  /*19110*/  LDGSTS.E.BYPASS.LTC128B.128 [R243+0x16000], [R248.64+0x180] ;  /* 0x16000180f8f37fae */ /* 0x0003ea000b901d44 */
[----:B------:R2:W-:Y:S05]  /*19120*/  LDGSTS.E.BYPASS.LTC128B.128 [R243+0x10800], [R12.64] ;  /* 0x108000000cf37fae */ /* 0x0005ea000b901d44 */
[----:B------:R2:W-:Y:S05]  /*19130*/  LDGSTS.E.BYPASS.LTC128B.128 [R243+0x12800], [R12.64+0x80] ;  /* 0x128000800cf37fae */ /* 0x0005ea000b901d44 */
[----:B------:R2:W-:Y:S05]  /*19140*/  LDGSTS.E.BYPASS.LTC128B.128 [R243+0x14800], [R12.64+0x100] ;  /* 0x148001000cf37fae */ /* 0x0005ea000b901d44 */
        /* <DEDUP_REMOVED lines=9> */
[----:B------:R-:W-:Y:S05]  /*191e0*/  LDSM.16.M88.4 R32, [R230] ;  /* 0x00000000e620783b */ /* 0x000fea0000000200 */
[----:B------:R-:W3:Y:S05]  /*191f0*/  LDSM.16.M88.4 R8, [R229+0x8000] ;  /* 0x00800000e508783b */ /* 0x000eea0000000200 */
[----:B------:R-:W2:Y:S05]  /*19200*/  LDSM.16.M88.4 R16, [R229+0x8800] ;  /* 0x00880000e510783b */ /* 0x000eaa0000000200 */
[----:B------:R-:W4:Y:S05]  /*19210*/  LDSM.16.M88.4 R24, [R229+0x9000] ;  /* 0x00900000e518783b */ /* 0x000f2a0000000200 */
[----:B------:R-:W0:Y:S05]  /*19220*/  LDGDEPBAR ;  /* 0x00000000000079af */ /* 0x000e2a0000000000 */
[----:B------:R-:W1:Y:S05]  /*19230*/  LDSM.16.M88.4 R168, [R229+0x9800] ;  /* 0x00980000e5a8783b */ /* 0x000e6a0000000200 */
[----:B------:R-:W-:Y:S05]  /*19240*/  LDSM.16.M88.4 R172, [R228] ;  /* 0x00000000e4ac783b */ /* 0x000fea0000000200 */
[----:B------:R-:W1:Y:S05]  /*19250*/  LDSM.16.M88.4 R176, [R227] ;  /* 0x00000000e3b0783b */ /* 0x000e6a0000000200 */
        /* <DEDUP_REMOVED lines=8> */
[----:B------:R-:W2:Y:S02]  /*192e0*/  LDSM.16.M88.4 R200, [R224+0x8800] ;  /* 0x00880000e0c8783b */ /* 0x000ea40000000200 */
[C---:B------:R-:W-:Y:S03]  /*192f0*/  HMMA.16816.F32.BF16 R16, R32.reuse, R18, RZ ;  /* 0x000000122010723c */ /* 0x040fe600000418ff */
[----:B------:R-:W-:Y:S05]  /*19300*/  LDSM.16.M88.4 R204, [R224+0x9800] ;  /* 0x00980000e0cc783b */ /* 0x000fea0000000200 */
[C---:B----4-:R-:W-:Y:S01]  /*19310*/  HMMA.16816.F32.BF16 R20, R32.reuse, R24, RZ ;  /* 0x000000182014723c */ /* 0x050fe200000418ff */
[----:B------:R-:W4:Y:S07]  /*19320*/  LD.E R164, [R2.64+0x18c] ;  /* 0x00018c0402a47980 */ /* 0x000f2e000c101900 */
        /* <DEDUP_REMOVED lines=9> */
[----:B------:R-:W1:Y:S07]  /*193c0*/  LDSM.16.M88.4 R180, [R220] ;  /* 0x00000000dcb4783b */ /* 0x000e6e0000000200 */
[C---:B---3--:R-:W-:Y:S08]  /*193d0*/  HMMA.16816.F32.BF16 R20, R172.reuse, R184, R20 ;  /* 0x000000b8ac14723c */ /* 0x048ff00000041814 */
[C---:B------:R-:W-:Y:S01]  /*193e0*/  HMMA.16816.F32.BF16 R24, R172.reuse, R186, R24 ;  /* 0x000000baac18723c */ /* 0x040fe20000041818 */
[----:B------:R-:W3:Y:S07]  /*193f0*/  LDSM.16.M88.4 R184, [R220+0x800] ;  /* 0x00080000dcb8783b */ /* 0x000eee0000000200 */
[C---:B------:R-:W-:Y:S08]  /*19400*/  HMMA.16816.F32.BF16 R28, R172.reuse, R188, R28 ;  /* 0x000000bcac1c723c */ /* 0x040ff0000004181c */
[----:B------:R-:W-:Y:S01]  /*19410*/  HMMA.16816.F32.BF16 R32, R172, R190, R32 ;  /* 0x000000beac20723c */ /* 0x000fe20000041820 */
[----:B------:R-:W3:Y:S05]  /*19420*/  LDSM.16.M88.4 R172, [R220+0x1000] ;  /* 0x00100000dcac783b */ /* 0x000eea0000000200 */
[----:B------:R-:W3:Y:S02]  /*19430*/  LDSM.16.M88.4 R188, [R220+0x1800] ;  /* 0x00180000dcbc783b */ /* 0x000ee40000000200 */
[C---:B--2---:R-:W-:Y:S08]  /*19440*/  HMMA.16816.F32.BF16 R4, R192.reuse, R196, R4 ;  /* 0x000000c4c004723c */ /* 0x044ff00000041804 */
        /* <DEDUP_REMOVED lines=10> */
[----:B------:R-:W2:Y:S05]  /*194f0*/  LDSM.16.M88.4 R192, [R229+0xb000] ;  /* 0x00b00000e5c0783b */ /* 0x000eaa0000000200 */
[----:B------:R-:W1:Y:S02]  /*19500*/  LDSM.16.M88.4 R204, [R229+0xb800] ;  /* 0x00b80000e5cc783b */ /* 0x000e640000000200 */
[C---:B------:R-:W-:Y:S08]  /*19510*/  HMMA.16816.F32.BF16 R4, R176.reuse, R180, R4 ;  /* 0x000000b4b004723c */ /* 0x040ff00000041804 */
[C---:B------:R-:W-:Y:S01]  /*19520*/  HMMA.16816.F32.BF16 R8, R176.reuse, R182, R8 ;  /* 0x000000b6b008723c */ /* 0x040fe20000041808 */
[----:B------:R-:W-:Y:S07]  /*19530*/  LDSM.16.M88.4 R180, [R219] ;  /* 0x00000000dbb4783b */ /* 0x000fee0000000200 */
[C---:B---3--:R-:W-:Y:S08]  /*19540*/  HMMA.16816.F32.BF16 R12, R176.reuse, R184, R12 ;  /* 0x000000b8b00c723c */ /* 0x048ff0000004180c */
[C---:B------:R-:W-:Y:S01]  /*19550*/  HMMA.16816.F32.BF16 R16, R176.reuse, R186, R16 ;  /* 0x000000bab010723c */ /* 0x040fe20000041810 */
[----:B------:R-:W-:Y:S07]  /*19560*/  LDSM.16.M88.4 R184, [R218] ;  /* 0x00000000dab8783b */ /* 0x000fee0000000200 */
[C---:B------:R-:W-:Y:S08]  /*19570*/  HMMA.16816.F32.BF16 R20, R176.reuse, R172, R20 ;  /* 0x000000acb014723c */ /* 0x040ff00000041814 */
[C---:B------:R-:W-:Y:S01]  /*19580*/  HMMA.16816.F32.BF16 R24, R176.reuse, R174, R24 ;  /* 0x000000aeb018723c */ /* 0x040fe20000041818 */
[----:B------:R-:W3:Y:S07]  /*19590*/  LDSM.16.M88.4 R172, [R228+0x2000] ;  /* 0x00200000e4ac783b */ /* 0x000eee0000000200 */
[C---:B------:R-:W-:Y:S08]  /*195a0*/  HMMA.16816.F32.BF16 R28, R176.reuse, R188, R28 ;  /* 0x000000bcb01c723c */ /* 0x040ff0000004181c */
[----:B------:R-:W-:Y:S01]  /*195b0*/  HMMA.16816.F32.BF16 R32, R176, R190, R32 ;  /* 0x000000beb020723c */ /* 0x000fe20000041820 */
[----:B------:R-:W3:Y:S05]  /*195c0*/  LDSM.16.M88.4 R176, [R217] ;  /* 0x00000000d9b0783b */ /* 0x000eea0000000200 */
[----:B------:R-:W3:Y:S02]  /*195d0*/  LDSM.16.M88.4 R188, [R216] ;  /* 0x00000000d8bc783b */ /* 0x000ee40000000200 */
        /* <DEDUP_REMOVED lines=9> */
[C---:B------:R-:W-:Y:S08]  /*19670*/  HMMA.16816.F32.BF16 R28, R168.reuse, R204, R28 ;  /* 0x000000cca81c723c */ /* 0x040ff0000004181c */
[----:B------:R-:W-:Y:S01]  /*19680*/  HMMA.16816.F32.BF16 R32, R168, R206, R32 ;  /* 0x000000cea820723c */ /* 0x000fe20000041820 */
[----:B------:R-:W2:Y:S05]  /*19690*/  LDSM.16.M88.4 R168, [R224+0xb000] ;  /* 0x00b00000e0a8783b */ /* 0x000eaa0000000200 */
[----:B------:R-:W1:Y:S02]  /*196a0*/  LDSM.16.M88.4 R204, [R224+0xb800] ;  /* 0x00b80000e0cc783b */ /* 0x000e640000000200 */
[C---:B---3--:R-:W-:Y:S08]  /*196b0*/  HMMA.16816.F32.BF16 R4, R172.reuse, R180, R4 ;  /* 0x000000b4ac04723c */ /* 0x048ff00000041804 */
[C---:B------:R-:W-:Y:S01]  /*196c0*/  HMMA.16816.F32.BF16 R8, R172.reuse, R182, R8 ;  /* 0x000000b6ac08723c */ /* 0x040fe20000041808 */
[----:B------:R-:W-:Y:S07]  /*196d0*/  LDSM.16.M88.4 R180, [R220+0x2000] ;  /* 0x00200000dcb4783b */ /* 0x000fee0000000200 */
        /* <DEDUP_REMOVED lines=8> */
[----:B------:R-:W3:Y:S05]  /*19760*/  LDSM.16.M88.4 R172, [R220+0x3000] ;  /* 0x00300000dcac783b */ /* 0x000eea0000000200 */
[----:B------:R-:W3:Y:S02]  /*19770*/  LDSM.16.M88.4 R188, [R220+0x3800] ;  /* 0x00380000dcbc783b */ /* 0x000ee40000000200 */
        /* <DEDUP_REMOVED lines=15> */
[----:B------:R-:W-:Y:S07]  /*19870*/  LDSM.16.M88.4 R180, [R215] ;  /* 0x00000000d7b4783b */ /* 0x000fee0000000200 */
[C---:B------:R-:W-:Y:S08]  /*19880*/  HMMA.16816.F32.BF16 R12, R176.reuse, R184, R12 ;  /* 0x000000b8b00c723c */ /* 0x040ff0000004180c */
        /* <DEDUP_REMOVED lines=47> */
[----:B------:R-:W-:Y:S02]  /*19b80*/  LDSM.16.M88.4 R204, [R210] ;  /* 0x00000000d2cc783b */ /* 0x000fe40000000200 */
[C---:B---3--:R-:W-:Y:S08]  /*19b90*/  HMMA.16816.F32.BF16 R4, R176.reuse, R180, R4 ;  /* 0x000000b4b004723c */ /* 0x048ff00000041804 */
[C---:B------:R-:W-:Y:S01]  /*19ba0*/  HMMA.16816.F32.BF16 R8, R176.reuse, R182, R8 ;  /* 0x000000b6b008723c */ /* 0x040fe20000041808 */
[----:B------:R-:W-:Y:S07]  /*19bb0*/  LDSM.16.M88.4 R180, [R228+0x6000] ;  /* 0x00600000e4b4783b */ /* 0x000fee0000000200 */
        /* <DEDUP_REMOVED lines=15> */
[----:B------:R-:W1:Y:S07]  /*19cb0*/  LDSM.16.M88.4 R200, [R224+0xe000] ;  /* 0x00e00000e0c8783b */ /* 0x000e6e0000000200 */
[C---:B--2---:R-:W-:Y:S08]  /*19cc0*/  HMMA.16816.F32.BF16 R20, R168.reuse, R192, R20 ;  /* 0x000000c0a814723c */ /* 0x044ff00000041814 */
[C---:B------:R-:W-:Y:S01]  /*19cd0*/  HMMA.16816.F32.BF16 R24, R168.reuse, R194, R24 ;  /* 0x000000c2a818723c */ /* 0x040fe20000041818 */
[----:B------:R-:W-:Y:S07]  /*19ce0*/  LDSM.16.M88.4 R192, [R225+0x6000] ;  /* 0x00600000e1c0783b */ /* 0x000fee0000000200 */
[C---:B---3--:R-:W-:Y:S08]  /*19cf0*/  HMMA.16816.F32.BF16 R28, R168.reuse, R172, R28 ;  /* 0x000000aca81c723c */ /* 0x048ff0000004181c */
[----:B------:R-:W-:Y:S01]  /*19d00*/  HMMA.16816.F32.BF16 R32, R168, R174, R32 ;  /* 0x000000aea820723c */ /* 0x000fe20000041820 */
[----:B------:R-:W2:Y:S05]  /*19d10*/  LDSM.16.M88.4 R168, [R224+0xe800] ;  /* 0x00e80000e0a8783b */ /* 0x000eaa0000000200 */
[----:B------:R-:W3:Y:S02]  /*19d20*/  LDSM.16.M88.4 R172, [R224+0xf000] ;  /* 0x00f00000e0ac783b */ /* 0x000ee40000000200 */
[C---:B------:R-:W-:Y:S08]  /*19d30*/  HMMA.16816.F32.BF16 R4, R180.reuse, R184, R4 ;  /* 0x000000b8b404723c */ /* 0x040ff00000041804 */
[C---:B------:R-:W-:Y:S01]  /*19d40*/  HMMA.16816.F32.BF16 R8, R180.reuse, R186, R8 ;  /* 0x000000bab408723c */ /* 0x040fe20000041808 */
[----:B------:R-:W1:Y:S07]  /*19d50*/  LDSM.16.M88.4 R184, [R224+0xf800] ;  /* 0x00f80000e0b8783b */ /* 0x000e6e0000000200 */
[C---:B------:R-:W-:Y:S08]  /*19d60*/  HMMA.16816.F32.BF16 R12, R180.reuse, R204, R12 ;  /* 0x000000ccb40c723c */ /* 0x040ff0000004180c */
[C---:B------:R-:W-:Y:S01]  /*19d70*/  HMMA.16816.F32.BF16 R16, R180.reuse, R206, R16 ;  /* 0x000000ceb410723c */ /* 0x040fe20000041810 */
[----:B------:R-:W2:Y:S07]  /*19d80*/  LDSM.16.M88.4 R204, [R220+0x6000] ;  /* 0x00600000dccc783b */ /* 0x000eae0000000200 */
[C---:B------:R-:W-:Y:S08]  /*19d90*/  HMMA.16816.F32.BF16 R20, R180.reuse, R176, R20 ;  /* 0x000000b0b414723c */ /* 0x040ff00000041814 */
[C---:B------:R-:W-:Y:S08]  /*19da0*/  HMMA.16816.F32.BF16 R24, R180.reuse, R178, R24 ;  /* 0x000000b2b418723c */ /* 0x040ff00000041818 */
[C---:B------:R-:W-:Y:S08]  /*19db0*/  HMMA.16816.F32.BF16 R28, R180.reuse, R188, R28 ;  /* 0x000000bcb41c723c */ /* 0x040ff0000004181c */
[----:B------:R-:W-:Y:S08]  /*19dc0*/  HMMA.16816.F32.BF16 R32, R180, R190, R32 ;  /* 0x000000beb420723c */ /* 0x000ff00000041820 */
[C---:B-1----:R-:W-:Y:S08]  /*19dd0*/  HMMA.16816.F32.BF16 R4, R196.reuse, R200, R4 ;  /* 0x000000c8c404723c */ /* 0x042ff00000041804 */
        /* <DEDUP_REMOVED lines=8> */
[C---:B------:R-:W-:Y:S07]  /*19e60*/  HMMA.16816.F32.BF16 R4, R192.reuse, R204, R4 ;  /* 0x000000ccc004723c */ /* 0x040fee0000041804 */
[----:B-----5:R-:W-:Y:S01]  /*19e70*/  MOV R205, R166 ;  /* 0x000000a600cd7202 */ /* 0x020fe20000000f00 */
[C---:B------:R-:W-:Y:S03]  /*19e80*/  HMMA.16816.F32.BF16 R8, R192.reuse, R206, R8 ;  /* 0x000000cec008723c */ /* 0x040fe60000041808 */
[----:B------:R-:W-:Y:S05]  /*19e90*/  ISETP.GE.AND P0, PT, R205, 0x1, PT ;  /* 0x00000001cd00780c */ /* 0x000fea0003f06270 */
[C---:B-1----:R-:W-:Y:S08]  /*19ea0*/  HMMA.16816.F32.BF16 R12, R192.reuse, R168, R12 ;  /* 0x000000a8c00c723c */ /* 0x042ff0000004180c */
[-C--:B----4-:R-:W-:Y:S01]  /*19eb0*/  FMUL.FTZ R200, R4, R164.reuse ;  /* 0x000000a404c87220 */ /* 0x090fe20000410000 */
        /* <DEDUP_REMOVED lines=21> */
[----:B------:R-:W2:Y:S10]  /*1a010*/  MUFU.TANH R190, R190 ;  /* 0x000000be00be7308 */ /* 0x000eb40000002400 */
[----:B------:R-:W2:Y:S01]  /*1a020*/  MUFU.TANH R191, R191 ;  /* 0x000000bf00bf7308 */ /* 0x000ea20000002400 */
[C---:B---3--:R-:W-:Y:S01]  /*1a030*/  HMMA.16816.F32.BF16 R20, R192.reuse, R4, R20 ;  /* 0x00000004c014723c */ /* 0x048fe20000041814 */
[----:B-1----:R-:W1:Y:S01]  /*1a040*/  LDSM.16.M88.4 R8, [R220+0x7800] ;  /* 0x00780000dc08783b */ /* 0x002e620000000200 */
[----:B------:R-:W-:Y:S07]  /*1a050*/  DEPBAR.LE SB0, 0x0 ;  /* 0x000080000000791a */ /* 0x000fee0000000000 */
[----:B------:R-:W3:Y:S01]  /*1a060*/  MUFU.TANH R189, R189 ;  /* 0x000000bd00bd7308 */ /* 0x000ee20000002400 */
[----:B------:R-:W-:Y:S01]  /*1a070*/  BAR.SYNC.DEFER_BLOCKING 0x0 ;  /* 0x0000000000007b1d */ /* 0x000fe20000010000 */
[C---:B------:R-:W-:Y:S08]  /*1a080*/  HMMA.16816.F32.BF16 R24, R192.reuse, R6, R24 ;  /* 0x00000006c018723c */ /* 0x040ff00000041818 */
[----:B------:R-:W1:Y:S05]  /*1a090*/  MUFU.TANH R188, R188 ;  /* 0x000000bc00bc7308 */ /* 0x000e6a0000002400 */
[-C--:B------:R-:W-:Y:S02]  /*1a0a0*/  FMUL.FTZ R187, R20, R164.reuse ;  /* 0x000000a414bb7220 */ /* 0x080fe40000410000 */
[-C--:B------:R-:W-:Y:S03]  /*1a0b0*/  FMUL.FTZ R21, R21, R164.reuse ;  /* 0x000000a415157220 */ /* 0x080fe60000410000 */
[----:B------:R-:W2:Y:S01]  /*1a0c0*/  MUFU.TANH R199, R199 ;  /* 0x000000c700c77308 */ /* 0x000ea20000002400 */
[-C--:B------:R-:W-:Y:S02]  /*1a0d0*/  FMUL.FTZ R22, R22, R164.reuse ;  /* 0x000000a416167220 */ /* 0x080fe40000410000 */
[-C--:B------:R-:W-:Y:S03]  /*1a0e0*/  FMUL.FTZ R23, R23, R164.reuse ;  /* 0x000000a417177220 */ /* 0x080fe60000410000 */
[-C--:B------:R-:W-:Y:S02]  /*1a0f0*/  FMUL.FTZ R185, R24, R164.reuse ;  /* 0x000000a418b97220 */ /* 0x080fe40000410000 */
[-C--:B------:R-:W-:Y:S02]  /*1a100*/  FMUL.FTZ R25, R25, R164.reuse ;  /* 0x000000a419197220 */ /* 0x080fe40000410000 */
[----:B------:R2:W2:Y:S01]  /*1a110*/  MUFU.TANH R196, R13 ;  /* 0x0000000d00c47308 */ /* 0x0004a20000002400 */
[-C--:B------:R-:W-:Y:S02]  /*1a120*/  FMUL.FTZ R26, R26, R164.reuse ;  /* 0x000000a41a1a7220 */ /* 0x080fe40000410000 */
[-C--:B------:R-:W-:Y:S01]  /*1a130*/  FMUL.FTZ R27, R27, R164.reuse ;  /* 0x000000a41b1b7220 */ /* 0x080fe20000410000 */
[C---:B-1----:R-:W-:Y:S06]  /*1a140*/  HMMA.16816.F32.BF16 R28, R192.reuse, R8, R28 ;  /* 0x00000008c01c723c */ /* 0x042fec000004181c */
[----:B------:R1:W1:Y:S02]  /*1a150*/  MUFU.TANH R197, R14 ;  /* 0x0000000e00c57308 */ /* 0x0002640000002400 */
[----:B------:R-:W-:Y:S08]  /*1a160*/  HMMA.16816.F32.BF16 R32, R192, R10, R32 ;  /* 0x0000000ac020723c */ /* 0x000ff00000041820 */
[----:B------:R1:W1:Y:S08]  /*1a170*/  MUFU.TANH R198, R15 ;  /* 0x0000000f00c67308 */ /* 0x0002700000002400 */
        /* <DEDUP_REMOVED lines=29> */
[----:B--234-:R-:W-:Y:S01]  /*1a350*/  ISETP.NE.U32.AND P0, PT, R246, RZ, PT ;  /* 0x000000fff600720c */ /* 0x01cfe20003f05070 */
[----:B------:R-:W-:Y:S03]  /*1a360*/  BSSY B0, `(.L_x_4452) ;  /* 0x0000047000007945 */ /* 0x000fe60003800000 */
[----:B------:R-:W-:Y:S11]  /*1a370*/  ISETP.NE.AND.EX P0, PT, R247, RZ, PT, P0 ;  /* 0x000000fff700720c */ /* 0x000ff60003f05300 */
[----:B------:R-:W-:Y:S02]  /*1a380*/  @!UPT UIADD3 URZ, URZ, URZ, URZ ;  /* 0x0000003f3f3ff290 */ /* 0x000fe4000fffe03f */
[----:B------:R-:W-:-:S05]  /*1a390*/  @!P0 BRA `(.L_x_4453) ;  /* 0x000003f000008947 */ /* 0x000fca0003800000 */
[----:B------:R-:W-:Y:S02]  /*1a3a0*/  ULDC.64 UR4, c[0x0][0x118] ;  /* 0x0000460000047ab9 */ /* 0x000fe40000000a00 */
[----:B------:R-:W2:Y:S04]  /*1a3b0*/  LD.E R13, [R2.64+0x170] ;  /* 0x00017004020d7980 */ /* 0x000ea8000c101900 */
[----:B-1----:R-:W3:Y:S01]  /*1a3c0*/  LD.E.64 R16, [R2.64+0x20] ;  /* 0x0000200402107980 */ /* 0x002ee2000c101b00 */
        /* <DEDUP_REMOVED lines=8> */
[C---:B------:R-:W-:Y:S02]  /*1a450*/  IADD3 R10, R4.reuse, -0x40, RZ ;  /* 0xffffffc0040a7810 */ /* 0x040fe40007ffe0ff */
        /* <DEDUP_REMOVED lines=51> */
.L_x_4453:
[----:B------:R-:W-:Y:S02]  /*1a790*/  ULDC.64 UR4, c[0x0][0x118] ;  /* 0x0000460000047ab9 */ /* 0x000fe40000000a00 */
[----:B------:R-:W2:Y:S02]  /*1a7a0*/  LD.E R8, [R2.64+0x38] ;  /* 0x0000380402087980 */ /* 0x000ea4000c101900 */
[----:B--2---:R-:W-:Y:S04]  /*1a7b0*/  LEA R8, -R8, RZ, 0x6 ;  /* 0x000000ff08087211 */ /* 0x004fe800078e31ff */
[----:B------:R-:W-:Y:S02]  /*1a7c0*/  SHF.R.S32.HI R7, RZ, 0x1f, R8 ;  /* 0x0000001fff077819 */ /* 0x000fe40000011408 */
.L_x_4454:
[----:B------:R-:W-:Y:S05]  /*1a7d0*/  BSYNC B0 ;  /* 0x0000000000007941 */ /* 0x000fea0003800000 */
.L_x_4452:
[----:B------:R-:W2:Y:S01]  /*1a7e0*/  LDL R4, [R1] ;  /* 0x0000000001047983 */ /* 0x000ea20000100800 */
[C---:B------:R-:W-:Y:S01]  /*1a7f0*/  LEA R236, P0, R8.reuse, R236, 0x1 ;  /* 0x000000ec08ec7211 */ /* 0x040fe200078008ff */
[----:B------:R-:W-:Y:S03]  /*1a800*/  ULDC.64 UR4, c[0x0][0x118] ;  /* 0x0000460000047ab9 */ /* 0x000fe60000000a00 */
[----:B------:R-:W-:Y:S05]  /*1a810*/  LEA.HI.X R235, R8, R235, R7, 0x1, P0 ;  /* 0x000000eb08eb7211 */ /* 0x000fea00000f0c07 */
[--C-:B------:R-:W-:Y:S05]  /*1a820*/  IMAD.MOV.U32 R237, RZ, RZ, R235.reuse ;  /* 0x000000ffffed7224 */ /* 0x100fea00078e00eb */
[----:B------:R-:W-:Y:S01]  /*1a830*/  @!PT LDS RZ, [RZ] ;  /* 0x00000000fffff984 */ /* 0x000fe20000000800 */
[----:B------:R-:W-:Y:S01]  /*1a840*/  @!PT LDS RZ, [RZ] ;  /* 0x00000000fffff984 */ /* 0x000fe20000000800 */
[----:B------:R-:W-:Y:S01]  /*1a850*/  @!PT LDS RZ, [RZ] ;  /* 0x00000000fffff984 */ /* 0x000fe20000000800 */
[----:B------:R3:W-:Y:S04]  /*1a860*/  LDGSTS.E.BYPASS.LTC128B.128 [R243+0x8000], [R236.64] ;  /* 0x08000000ecf37fae */ /* 0x0007e8000b901d44 */
[----:B------:R3:W-:Y:S04]  /*1a870*/  LDGSTS.E.BYPASS.LTC128B.128 [R243+0xa000], [R236.64+0x80] ;  /* 0x0a000080ecf37fae */ /* 0x0007e8000b901d44 */
[----:B------:R3:W-:Y:S04]  /*1a880*/  LDGSTS.E.BYPASS.LTC128B.128 [R243+0xc000], [R236.64+0x100] ;  /* 0x0c000100ecf37fae */ /* 0x0007e8000b901d44 */
[----:B------:R3:W-:Y:S01]  /*1a890*/  LDGSTS.E.BYPASS.LTC128B.128 [R243+0xe000], [R236.64+0x180] ;  /* 0x0e000180ecf37fae */ /* 0x0007e2000b901d44 */
[----:B--2---:R-:W-:Y:S05]  /*1a8a0*/  IADD3 R8, P0, R4, R236, RZ ;  /* 0x000000ec04087210 */ /* 0x004fea0007f1e0ff */
[----:B------:R-:W-:Y:S01]  /*1a8b0*/  IMAD.X R9, R252, 0x1, R235, P0 ;  /* 0x00000001fc097824 */ /* 0x000fe200000e06eb */
[----:B------:R-:W-:Y:S04]  /*1a8c0*/  IADD3 R6, P0, R4, R8, RZ ;  /* 0x0000000804067210 */ /* 0x000fe80007f1e0ff */
[----:B------:R3:W-:Y:S01]  /*1a8d0*/  LDGSTS.E.BYPASS.LTC128B.128 [R243+0x8800], [R8.64] ;  /* 0x0880000008f37fae */ /* 0x0007e2000b901d44 */
[----:B------:R-:W-:Y:S01]  /*1a8e0*/  IMAD.X R7, R252, 0x1, R9, P0 ;  /* 0x00000001fc077824 */ /* 0x000fe200000e0609 */
[----:B------:R-:W-:Y:S02]  /*1a8f0*/  IADD3 R4, P0, R4, R6, RZ ;  /* 0x0000000604047210 */ /* 0x000fe40007f1e0ff */
        /* <DEDUP_REMOVED lines=13> */
.L_x_4451:
[----:B--234-:R-:W-:Y:S05]  /*1a9d0*/  BSYNC B1 ;  /* 0x0000000000017941 */ /* 0x01cfea0003800000 */
.L_x_4450:
[----:B------:R-:W-:Y:S01]  /*1a9e0*/  ULDC.64 UR4, c[0x0][0x118] ;  /* 0x0000460000047ab9 */ /* 0x000fe20000000a00 */
[----:B------:R-:W-:Y:S01]  /*1a9f0*/  FMNMX.FTZ R7, R200, R165, !PT ;  /* 0x000000a5c8077209 */ /* 0x000fe20007810000 */
[----:B------:R2:W3:Y:S01]  /*1aa00*/  LD.E R167, [R2.64+0xdc] ;  /* 0x0000dc0402a77980 */ /* 0x0004e2000c101900 */
[----:B------:R-:W-:Y:S02]  /*1aa10*/  FMNMX.FTZ R4, R191, R0, !PT ;  /* 0x00000000bf047209 */ /* 0x000fe40007810000 */
[----:B------:R-:W-:Y:S01]  /*1aa20*/  FMNMX.FTZ R7, R190, R7, !PT ;  /* 0x00000007be077209 */ /* 0x000fe20007810000 */
[----:B-1----:R-:W-:Y:S01]  /*1aa30*/  LDSM.16.MT88.4 R12, [R234+0x10000] ;  /* 0x01000000ea0c783b */ /* 0x002fe20000004200 */
        /* <DEDUP_REMOVED lines=10> */
[----:B--2---:R-:W-:Y:S02]  /*1aae0*/  FMNMX.FTZ R3, R175, R4, !PT ;  /* 0x00000004af037209 */ /* 0x004fe40007810000 */
        /* <DEDUP_REMOVED lines=29> */
[----:B--2---:R-:W-:Y:S05]  /*1acc0*/  FMNMX.FTZ R3, R4, R3, !PT ;  /* 0x0000000304037209 */ /* 0x004fea0007810000 */
[----:B------:R-:W-:Y:S02]  /*1acd0*/  FADD.FTZ R6, -R3, R0 ;  /* 0x0000000003067221 */ /* 0x000fe40000010100 */
[C---:B---3--:R-:W-:Y:S02]  /*1ace0*/  FMUL.FTZ R178, R167.reuse, R164 ;  /* 0x000000a4a7b27220 */ /* 0x048fe40000410000 */
        /* <DEDUP_REMOVED lines=9> */
[-C--:B------:R-:W-:Y:S02]  /*1ad80*/  FFMA.FTZ R192, R188, R167.reuse, -R178 ;  /* 0x000000a7bcc07223 */ /* 0x080fe400000108b2 */
[-CC-:B------:R-:W-:Y:S02]  /*1ad90*/  FFMA.FTZ R188, R202, R167.reuse, -R170.reuse ;  /* 0x000000a7cabc7223 */ /* 0x180fe400000108aa */
[-CC-:B------:R-:W-:Y:S02]  /*1ada0*/  FFMA.FTZ R165, R201, R167.reuse, -R170.reuse ;  /* 0x000000a7c9a57223 */ /* 0x180fe400000108aa */
[-C--:B------:R-:W-:Y:S02]  /*1adb0*/  FFMA.FTZ R190, R191, R167.reuse, -R170 ;  /* 0x000000a7bfbe7223 */ /* 0x080fe400000108aa */
[-C--:B------:R-:W-:Y:S01]  /*1adc0*/  FFMA.FTZ R191, R204, R167.reuse, -R178 ;  /* 0x000000a7ccbf7223 */ /* 0x080fe200000108b2 */
[----:B------:R-:W2:Y:S01]  /*1add0*/  MUFU.EX2 R0, R0 ;  /* 0x0000000000007308 */ /* 0x000ea20000000800 */
[-C--:B------:R-:W-:Y:S02]  /*1ade0*/  FFMA.FTZ R189, R189, R167.reuse, -R170 ;  /* 0x000000a7bdbd7223 */ /* 0x080fe400000108aa */
[-C--:B------:R-:W-:Y:S02]  /*1adf0*/  FFMA.FTZ R200, R175, R167.reuse, -R178 ;  /* 0x000000a7afc87223 */ /* 0x080fe400000108b2 */
[-CC-:B------:R-:W-:Y:S02]  /*1ae00*/  FFMA.FTZ R201, R173, R167.reuse, -R170.reuse ;  /* 0x000000a7adc97223 */ /* 0x180fe400000108aa */
[-C--:B------:R-:W-:Y:S02]  /*1ae10*/  FFMA.FTZ R202, R172, R167.reuse, -R170 ;  /* 0x000000a7acca7223 */ /* 0x080fe400000108aa */
[-CC-:B------:R-:W-:Y:S01]  /*1ae20*/  FFMA.FTZ R179, R179, R167.reuse, -R178.reuse ;  /* 0x000000a7b3b37223 */ /* 0x180fe200000108b2 */
        /* <DEDUP_REMOVED lines=69> */
[----:B------:R-:W-:Y:S02]  /*1b280*/  FMUL.FTZ R63, R0, R63 ;  /* 0x0000003f003f7220 */ /* 0x000fe40000410000 */
[C---:B------:R-:W-:Y:S01]  /*1b290*/  FMUL.FTZ R12, R2.reuse, R152 ;  /* 0x00000098020c7220 */ /* 0x040fe20000410000 */
[C---:B------:R-:W-:Y:S04]  /*1b2a0*/  HMMA.16816.F32.BF16 R8, R160.reuse, R14, R8 ;  /* 0x0000000ea008723c */ /* 0x040fe80000041808 */
[C---:B------:R-:W-:Y:S02]  /*1b2b0*/  FMUL.FTZ R13, R2.reuse, R153 ;  /* 0x00000099020d7220 */ /* 0x040fe40000410000 */
[----:B------:R-:W-:Y:S02]  /*1b2c0*/  FMUL.FTZ R64, R2, R64 ;  /* 0x0000004002407220 */ /* 0x000fe40000410000 */
[C---:B------:R-:W-:Y:S04]  /*1b2d0*/  FMUL.FTZ R14, R0.reuse, R154 ;  /* 0x0000009a000e7220 */ /* 0x040fe80000410000 */
        /* <DEDUP_REMOVED lines=25> */
[----:B------:R-:W3:Y:S01]  /*1b470*/  LDSM.16.MT88.4 R136, [R233+0x12000] ;  /* 0x01200000e988783b */ /* 0x000ee20000004200 */
        /* <DEDUP_REMOVED lines=18> */
[C---:B---3--:R-:W-:Y:S03]  /*1b5a0*/  HMMA.16816.F32.BF16 R44, R160.reuse, R136, R44 ;  /* 0x00000088a02c723c */ /* 0x048fe6000004182c */
        /* <DEDUP_REMOVED lines=54> */
[-CC-:B------:R-:W-:Y:S02]  /*1b910*/  FFMA.FTZ R195, R199, R167.reuse, -R178.reuse ;  /* 0x000000a7c7c37223 */ /* 0x180fe400000108b2 */
[-CC-:B------:R-:W-:Y:S02]  /*1b920*/  FFMA.FTZ R199, R174, R167.reuse, -R178.reuse ;  /* 0x000000a7aec77223 */ /* 0x180fe400000108b2 */
[C---:B------:R-:W-:Y:S01]  /*1b930*/  HMMA.16816.F32.BF16 R104, R160.reuse, R134, R104 ;  /* 0x00000086a068723c */ /* 0x040fe20000041868 */
[----:B------:R-:W2:Y:S01]  /*1b940*/  LDSM.16.MT88.4 R132, [R231+0x16000] ;  /* 0x01600000e784783b */ /* 0x000ea20000004200 */
[----:B------:R-:W-:Y:S02]  /*1b950*/  MUFU.EX2 R195, R195 ;  /* 0x000000c300c37308 */ /* 0x000fe40000000800 */
[----:B------:R-:W-:Y:S02]  /*1b960*/  FFMA.FTZ R196, R196, R167, -R178 ;  /* 0x000000a7c4c47223 */ /* 0x000fe400000108b2 */
[C---:B------:R-:W-:Y:S02]  /*1b970*/  FMUL.FTZ R120, R2.reuse, R120 ;  /* 0x0000007802787220 */ /* 0x040fe40000410000 */
[C---:B---3--:R-:W-:Y:S01]  /*1b980*/  HMMA.16816.F32.BF16 R108, R160.reuse, R140, R108 ;  /* 0x0000008ca06c723c */ /* 0x048fe2000004186c */
[----:B------:R-:W-:Y:S03]  /*1b990*/  LDSM.16.MT88.4 R172, [R233+0x14800] ;  /* 0x01480000e9ac783b */ /* 0x000fe60000004200 */
[----:B------:R-:W-:Y:S01]  /*1b9a0*/  FMUL.FTZ R121, R2, R121 ;  /* 0x0000007902797220 */ /* 0x000fe20000410000 */
[----:B------:R-:W3:Y:S01]  /*1b9b0*/  MUFU.EX2 R196, R196 ;  /* 0x000000c400c47308 */ /* 0x000ee20000000800 */
[C---:B------:R-:W-:Y:S02]  /*1b9c0*/  FMUL.FTZ R122, R0.reuse, R122 ;  /* 0x0000007a007a7220 */ /* 0x040fe40000410000 */
[C---:B------:R-:W-:Y:S01]  /*1b9d0*/  HMMA.16816.F32.BF16 R112, R160.reuse, R142, R112 ;  /* 0x0000008ea070723c */ /* 0x040fe20000041870 */
[----:B------:R-:W4:Y:S03]  /*1b9e0*/  LDSM.16.MT88.4 R140, [R234+0x10800] ;  /* 0x01080000ea8c783b */ /* 0x000f260000004200 */
[----:B------:R-:W-:Y:S02]  /*1b9f0*/  FMUL.FTZ R123, R0, R123 ;  /* 0x0000007b007b7220 */ /* 0x000fe40000410000 */
[C---:B------:R-:W-:Y:S01]  /*1ba00*/  FMUL.FTZ R124, R2.reuse, R124 ;  /* 0x0000007c027c7220 */ /* 0x040fe20000410000 */
[----:B------:R-:W5:Y:S01]  /*1ba10*/  MUFU.EX2 R199, R199 ;  /* 0x000000c700c77308 */ /* 0x000f620000000800 */
[----:B------:R-:W-:Y:S01]  /*1ba20*/  FMUL.FTZ R125, R2, R125 ;  /* 0x0000007d027d7220 */ /* 0x000fe20000410000 */
[C---:B-1----:R-:W-:Y:S03]  /*1ba30*/  HMMA.16816.F32.BF16 R116, R160.reuse, R136, R116 ;  /* 0x00000088a074723c */ /* 0x042fe60000041874 */
[-CC-:B------:R-:W-:Y:S02]  /*1ba40*/  FFMA.FTZ R197, R197, R167.reuse, -R170.reuse ;  /* 0x000000a7c5c57223 */ /* 0x180fe400000108aa */
[----:B------:R-:W-:Y:S02]  /*1ba50*/  FFMA.FTZ R198, R198, R167, -R170 ;  /* 0x000000a7c6c67223 */ /* 0x000fe400000108aa */
[C---:B------:R-:W-:Y:S01]  /*1ba60*/  FMUL.FTZ R126, R0.reuse, R126 ;  /* 0x0000007e007e7220 */ /* 0x040fe20000410000 */
[C---:B------:R-:W-:Y:S01]  /*1ba70*/  HMMA.16816.F32.BF16 R120, R160.reuse, R138, R120 ;  /* 0x0000008aa078723c */ /* 0x040fe20000041878 */
[----:B------:R-:W-:Y:S01]  /*1ba80*/  MUFU.EX2 R197, R197 ;  /* 0x000000c500c57308 */ /* 0x000fe20000000800 */
[----:B------:R-:W1:Y:S02]  /*1ba90*/  LDSM.16.MT88.4 R136, [R233+0x10800] ;  /* 0x01080000e988783b */ /* 0x000e640000004200 */
[----:B------:R-:W-:Y:S02]  /*1baa0*/  FMUL.FTZ R127, R0, R127 ;  /* 0x0000007f007f7220 */ /* 0x000fe40000410000 */
[C---:B------:R-:W-:Y:S02]  /*1bab0*/  FMUL.FTZ R128, R2.reuse, R128 ;  /* 0x0000008002807220 */ /* 0x040fe40000410000 */
[----:B------:R-:W-:Y:S03]  /*1bac0*/  FMUL.FTZ R129, R2, R129 ;  /* 0x0000008102817220 */ /* 0x000fe60000410000 */
[C---:B--2---:R-:W-:Y:S01]  /*1bad0*/  HMMA.16816.F32.BF16 R124, R160.reuse, R132, R124 ;  /* 0x00000084a07c723c */ /* 0x044fe2000004187c */
[----:B------:R-:W2:Y:S02]  /*1bae0*/  MUFU.EX2 R198, R198 ;  /* 0x000000c600c67308 */ /* 0x000ea40000000800 */
[C---:B------:R-:W-:Y:S02]  /*1baf0*/  FMUL.FTZ R130, R0.reuse, R130 ;  /* 0x0000008200827220 */ /* 0x040fe40000410000 */
[----:B------:R-:W-:Y:S02]  /*1bb00*/  FMUL.FTZ R131, R0, R131 ;  /* 0x0000008300837220 */ /* 0x000fe40000410000 */
[----:B---3--:R-:W-:Y:S01]  /*1bb10*/  F2FP.BF16.PACK_AB R132, R196, R195 ;  /* 0x000000c3c484723e */ /* 0x008fe200000010ff */
[--C-:B------:R-:W-:Y:S01]  /*1bb20*/  FFMA.FTZ R204, R187, R167, -R178.reuse ;  /* 0x000000a7bbcc7223 */ /* 0x100fe200000108b2 */
[----:B------:R-:W-:Y:S03]  /*1bb30*/  MOV R187, R205 ;  /* 0x000000cd00bb7202 */ /* 0x000fe60000000f00 */
[----:B------:R-:W-:Y:S01]  /*1bb40*/  HMMA.16816.F32.BF16 R128, R160, R134, R128 ;  /* 0x00000086a080723c */ /* 0x000fe20000041880 */
[----:B------:R-:W-:Y:S01]  /*1bb50*/  LDSM.16.MT88.4 R160, [R234+0x14800] ;  /* 0x01480000eaa0783b */ /* 0x000fe20000004200 */
[----:B------:R-:W-:Y:S01]  /*1bb60*/  MUFU.EX2 R204, R204 ;  /* 0x000000cc00cc7308 */ /* 0x000fe20000000800 */
[-CC-:B------:R-:W-:Y:S02]  /*1bb70*/  FFMA.FTZ R203, R203, R167.reuse, -R178.reuse ;  /* 0x000000a7cbcb7223 */ /* 0x180fe400000108b2 */
[-CC-:B------:R-:W-:Y:S02]  /*1bb80*/  FFMA.FTZ R207, R185, R167.reuse, -R178.reuse ;  /* 0x000000a7b9cf7223 */ /* 0x180fe400000108b2 */
[----:B-----5:R-:W-:Y:S01]  /*1bb90*/  F2FP.BF16.PACK_AB R134, R199, R200 ;  /* 0x000000c8c786723e */ /* 0x020fe200000010ff */
[----:B------:R-:W-:Y:S01]  /*1bba0*/  FFMA.FTZ R237, R183, R167, -R178 ;  /* 0x000000a7b7ed7223 */ /* 0x000fe200000108b2 */
[----:B------:R-:W-:Y:S03]  /*1bbb0*/  F2FP.BF16.PACK_AB R135, R202, R201 ;  /* 0x000000c9ca87723e */ /* 0x000fe600000010ff */
[----:B------:R-:W-:Y:S01]  /*1bbc0*/  MUFU.EX2 R185, R179 ;  /* 0x000000b300b97308 */ /* 0x000fe20000000800 */
[----:B--2---:R-:W-:Y:S01]  /*1bbd0*/  F2FP.BF16.PACK_AB R133, R198, R197 ;  /* 0x000000c5c685723e */ /* 0x004fe200000010ff */
[-CC-:B------:R-:W-:Y:S02]  /*1bbe0*/  FFMA.FTZ R182, R182, R167.reuse, -R170.reuse ;  /* 0x000000a7b6b67223 */ /* 0x180fe400000108aa */
[-CC-:B------:R-:W-:Y:S02]  /*1bbf0*/  FFMA.FTZ R181, R181, R167.reuse, -R170.reuse ;  /* 0x000000a7b5b57223 */ /* 0x180fe400000108aa */
[-C--:B------:R-:W-:Y:S02]  /*1bc00*/  FFMA.FTZ R171, R171, R167.reuse, -R170 ;  /* 0x000000a7abab7223 */ /* 0x080fe400000108aa */
[C---:B----4-:R-:W-:Y:S02]  /*1bc10*/  HMMA.16816.F32.BF16 R4, R132.reuse, R140, R4 ;  /* 0x0000008c8404723c */ /* 0x050fe40000041804 */
[----:B------:R-:W2:Y:S03]  /*1bc20*/  MUFU.EX2 R203, R203 ;  /* 0x000000cb00cb7308 */ /* 0x000ea60000000800 */
[-CC-:B------:R-:W-:Y:S02]  /*1bc30*/  FFMA.FTZ R169, R169, R167.reuse, -R178.reuse ;  /* 0x000000a7a9a97223 */ /* 0x180fe400000108b2 */
[-C--:B------:R-:W-:Y:S01]  /*1bc40*/  FFMA.FTZ R178, R176, R167.reuse, -R178 ;  /* 0x000000a7b0b27223 */ /* 0x080fe200000108b2 */
[C---:B------:R-:W-:Y:S01]  /*1bc50*/  HMMA.16816.F32.BF16 R8, R132.reuse, R142, R8 ;  /* 0x0000008e8408723c */ /* 0x040fe20000041808 */
[----:B------:R-:W3:Y:S03]  /*1bc60*/  LDSM.16.MT88.4 R140, [R233+0x12800] ;  /* 0x01280000e98c783b */ /* 0x000ee60000004200 */
[-CC-:B------:R-:W-:Y:S01]  /*1bc70*/  FFMA.FTZ R168, R168, R167.reuse, -R170.reuse ;  /* 0x000000a7a8a87223 */ /* 0x180fe200000108aa */
[----:B------:R-:W-:Y:S01]  /*1bc80*/  MUFU.EX2 R207, R207 ;  /* 0x000000cf00cf7308 */ /* 0x000fe20000000800 */
[-CC-:B------:R-:W-:Y:S02]  /*1bc90*/  FFMA.FTZ R205, R186, R167.reuse, -R170.reuse ;  /* 0x000000a7bacd7223 */ /* 0x180fe400000108aa */
[C---:B-1----:R-:W-:Y:S04]  /*1bca0*/  HMMA.16816.F32.BF16 R12, R132.reuse, R136, R12 ;  /* 0x00000088840c723c */ /* 0x042fe8000004180c */
[-CC-:B------:R-:W-:Y:S02]  /*1bcb0*/  FFMA.FTZ R206, R184, R167.reuse, -R170.reuse ;  /* 0x000000a7b8ce7223 */ /* 0x180fe400000108aa */
[----:B------:R-:W-:Y:S01]  /*1bcc0*/  FFMA.FTZ R170, R166, R167, -R170 ;  /* 0x000000a7a6aa7223 */ /* 0x000fe200000108aa */
[----:B------:R-:W-:Y:S01]  /*1bcd0*/  MUFU.EX2 R183, R168 ;  /* 0x000000a800b77308 */ /* 0x000fe20000000800 */
[C---:B------:R-:W-:Y:S01]  /*1bce0*/  HMMA.16816.F32.BF16 R16, R132.reuse, R138, R16 ;  /* 0x0000008a8410723c */ /* 0x040fe20000041810 */
[----:B------:R-:W1:Y:S03]  /*1bcf0*/  LDSM.16.MT88.4 R136, [R231+0x12800] ;  /* 0x01280000e788783b */ /* 0x000e660000004200 */
[----:B------:R-:W-:Y:S04]  /*1bd00*/  FFMA.FTZ R190, R0, R245, R190 ;  /* 0x000000f500be7223 */ /* 0x000fe800000100be */
[C---:B------:R-:W-:Y:S01]  /*1bd10*/  HMMA.16816.F32.BF16 R20, R132.reuse, R144, R20 ;  /* 0x000000908414723c */ /* 0x040fe20000041814 */
[----:B------:R-:W-:Y:S03]  /*1bd20*/  MUFU.EX2 R184, R182 ;  /* 0x000000b600b87308 */ /* 0x000fe60000000800 */
[----:B------:R-:W-:Y:S04]  /*1bd30*/  FADD.FTZ R189, R189, R190 ;  /* 0x000000bebdbd7221 */ /* 0x000fe80000010000 */
[C---:B------:R-:W-:Y:S01]  /*1bd40*/  HMMA.16816.F32.BF16 R24, R132.reuse, R146, R24 ;  /* 0x000000928418723c */ /* 0x040fe20000041818 */
[----:B------:R-:W4:Y:S02]  /*1bd50*/  LDSM.16.MT88.4 R144, [R232+0x14800] ;  /* 0x01480000e890783b */ /* 0x000f240000004200 */
[----:B------:R-:W-:Y:S01]  /*1bd60*/  MUFU.EX2 R182, R171 ;  /* 0x000000ab00b67308 */ /* 0x000fe20000000800 */
[----:B------:R-:W-:Y:S04]  /*1bd70*/  FADD.FTZ R0, R188, R189 ;  /* 0x000000bdbc007221 */ /* 0x000fe80000010000 */
[C---:B------:R-:W-:Y:S04]  /*1bd80*/  HMMA.16816.F32.BF16 R28, R132.reuse, R148, R28 ;  /* 0x00000094841c723c */ /* 0x040fe8000004181c */
[----:B------:R-:W-:Y:S01]  /*1bd90*/  FADD.FTZ R0, R165, R0 ;  /* 0x00000000a5007221 */ /* 0x000fe20000010000 */
[----:B------:R-:W-:Y:S01]  /*1bda0*/  MUFU.EX2 R186, R181 ;  /* 0x000000b500ba7308 */ /* 0x000fe20000000800 */
[----:B------:R-:W-:Y:S02]  /*1bdb0*/  MOV R165, R164 ;  /* 0x000000a400a57202 */ /* 0x000fe40000000f00 */
[C---:B------:R-:W-:Y:S01]  /*1bdc0*/  HMMA.16816.F32.BF16 R32, R132.reuse, R150, R32 ;  /* 0x000000968420723c */ /* 0x040fe20000041820 */
[----:B------:R-:W5:Y:S03]  /*1bdd0*/  LDSM.16.MT88.4 R148, [R231+0x14800] ;  /* 0x01480000e794783b */ /* 0x000f660000004200 */
[----:B------:R-:W-:Y:S03]  /*1bde0*/  FADD.FTZ R197, R197, R0 ;  /* 0x00000000c5c57221 */ /* 0x000fe60000010000 */
[----:B------:R-:W-:Y:S01]  /*1bdf0*/  MUFU.EX2 R181, R169 ;  /* 0x000000a900b57308 */ /* 0x000fe20000000800 */
[C---:B------:R-:W-:Y:S04]  /*1be00*/  HMMA.16816.F32.BF16 R36, R132.reuse, R152, R36 ;  /* 0x000000988424723c */ /* 0x040fe80000041824 */
[----:B------:R-:W-:Y:S04]  /*1be10*/  FADD.FTZ R198, R198, R197 ;  /* 0x000000c5c6c67221 */ /* 0x000fe80000010000 */
[C---:B------:R-:W-:Y:S01]  /*1be20*/  HMMA.16816.F32.BF16 R40, R132.reuse, R154, R40 ;  /* 0x0000009a8428723c */ /* 0x040fe20000041828 */
[----:B------:R-:W-:Y:S01]  /*1be30*/  LDSM.16.MT88.4 R152, [R232+0x11000] ;  /* 0x01100000e898783b */ /* 0x000fe20000004200 */
[----:B------:R-:W-:Y:S02]  /*1be40*/  MUFU.EX2 R205, R205 ;  /* 0x000000cd00cd7308 */ /* 0x000fe40000000800 */
[----:B------:R-:W-:Y:S04]  /*1be50*/  FADD.FTZ R201, R201, R198 ;  /* 0x000000c6c9c97221 */ /* 0x000fe80000010000 */
[C---:B---3--:R-:W-:Y:S04]  /*1be60*/  HMMA.16816.F32.BF16 R44, R132.reuse, R140, R44 ;  /* 0x0000008c842c723c */ /* 0x048fe8000004182c */
[----:B------:R-:W3:Y:S01]  /*1be70*/  MUFU.EX2 R206, R206 ;  /* 0x000000ce00ce7308 */ /* 0x000ee20000000800 */
[----:B------:R-:W-:Y:S03]  /*1be80*/  FADD.FTZ R202, R202, R201 ;  /* 0x000000c9caca7221 */ /* 0x000fe60000010000 */
[C---:B------:R-:W-:Y:S01]  /*1be90*/  HMMA.16816.F32.BF16 R48, R132.reuse, R142, R48 ;  /* 0x0000008e8430723c */ /* 0x040fe20000041830 */
[----:B------:R-:W2:Y:S05]  /*1bea0*/  LDSM.16.MT88.4 R140, [R234+0x16800] ;  /* 0x01680000ea8c783b */ /* 0x000eaa0000004200 */
[----:B------:R-:W2:Y:S02]  /*1beb0*/  MUFU.EX2 R237, R237 ;  /* 0x000000ed00ed7308 */ /* 0x000ea40000000800 */
[C---:B------:R-:W-:Y:S08]  /*1bec0*/  HMMA.16816.F32.BF16 R52, R132.reuse, R156, R52 ;  /* 0x0000009c8434723c */ /* 0x040ff00000041834 */
[C---:B------:R-:W-:Y:S01]  /*1bed0*/  HMMA.16816.F32.BF16 R56, R132.reuse, R158, R56 ;  /* 0x0000009e8438723c */ /* 0x040fe20000041838 */
[----:B------:R-:W-:Y:S01]  /*1bee0*/  LDSM.16.MT88.4 R156, [R231+0x11000] ;  /* 0x01100000e79c783b */ /* 0x000fe20000004200 */
[----:B------:R-:W-:Y:S06]  /*1bef0*/  MUFU.EX2 R166, R170 ;  /* 0x000000aa00a67308 */ /* 0x000fec0000000800 */
        /* <DEDUP_REMOVED lines=27> */
[----:B------:R-:W-:Y:S02]  /*1c0b0*/  F2FP.BF16.PACK_AB R132, R203, R204 ;  /* 0x000000cccb84723e */ /* 0x000fe400000010ff */
[----:B---3--:R-:W-:Y:S03]  /*1c0c0*/  F2FP.BF16.PACK_AB R133, R206, R205 ;  /* 0x000000cdce85723e */ /* 0x008fe600000010ff */
[----:B------:R-:W-:Y:S01]  /*1c0d0*/  F2FP.BF16.PACK_AB R134, R237, R207 ;  /* 0x000000cfed86723e */ /* 0x000fe200000010ff */
[----:B------:R-:W-:Y:S01]  /*1c0e0*/  FADD.FTZ R205, R205, R202 ;  /* 0x000000cacdcd7221 */ /* 0x000fe20000010000 */
[-C--:B------:R-:W-:Y:S03]  /*1c0f0*/  F2FP.BF16.PACK_AB R135, R186, R184.reuse ;  /* 0x000000b8ba87723e */ /* 0x080fe600000010ff */
[----:B------:R-:W-:Y:S04]  /*1c100*/  FADD.FTZ R206, R206, R205 ;  /* 0x000000cdcece7221 */ /* 0x000fe80000010000 */
        /* <DEDUP_REMOVED lines=12> */
[C---:B------:R-:W-:Y:S01]  /*1c1d0*/  HMMA.16816.F32.BF16 R36, R132.reuse, R160, R36 ;  /* 0x000000a08424723c */ /* 0x040fe20000041824 */
[----:B------:R-:W3:Y:S06]  /*1c1e0*/  MUFU.EX2 R161, R178 ;  /* 0x000000b200a17308 */ /* 0x000eec0000000800 */
[----:B------:R-:W-:Y:S01]  /*1c1f0*/  MOV R160, R184 ;  /* 0x000000b800a07202 */ /* 0x000fe20000000f00 */
[C---:B------:R-:W-:Y:S03]  /*1c200*/  HMMA.16816.F32.BF16 R40, R132.reuse, R162, R40 ;  /* 0x000000a28428723c */ /* 0x040fe60000041828 */
[----:B------:R-:W5:Y:S04]  /*1c210*/  MUFU.EX2 R184, R180 ;  /* 0x000000b400b87308 */ /* 0x000f680000000800 */
[----:B------:R-:W-:Y:S01]  /*1c220*/  MOV R163, R186 ;  /* 0x000000ba00a37202 */ /* 0x000fe20000000f00 */
[C---:B----4-:R-:W-:Y:S05]  /*1c230*/  HMMA.16816.F32.BF16 R44, R132.reuse, R144, R44 ;  /* 0x00000090842c723c */ /* 0x050fea000004182c */
[----:B------:R4:W1:Y:S03]  /*1c240*/  MUFU.EX2 R186, R177 ;  /* 0x000000b100ba7308 */ /* 0x0008660000000800 */
[C---:B------:R-:W-:Y:S01]  /*1c250*/  HMMA.16816.F32.BF16 R48, R132.reuse, R146, R48 ;  /* 0x000000928430723c */ /* 0x040fe20000041830 */
[----:B------:R-:W5:Y:S03]  /*1c260*/  LDSM.16.MT88.4 R144, [R233+0x15000] ;  /* 0x01500000e990783b */ /* 0x000f660000004200 */
[----:B---3--:R-:W-:Y:S04]  /*1c270*/  MOV R167, R161 ;  /* 0x000000a100a77202 */ /* 0x008fe80000000f00 */
[C---:B--2---:R-:W-:Y:S08]  /*1c280*/  HMMA.16816.F32.BF16 R52, R132.reuse, R140, R52 ;  /* 0x0000008c8434723c */ /* 0x044ff00000041834 */
[C---:B------:R-:W-:Y:S01]  /*1c290*/  HMMA.16816.F32.BF16 R56, R132.reuse, R142, R56 ;  /* 0x0000008e8438723c */ /* 0x040fe20000041838 */
[----:B------:R-:W2:Y:S07]  /*1c2a0*/  LDSM.16.MT88.4 R140, [R232+0x15000] ;  /* 0x01500000e88c783b */ /* 0x000eae0000004200 */
[C---:B------:R-:W-:Y:S01]  /*1c2b0*/  HMMA.16816.F32.BF16 R60, R132.reuse, R172, R60 ;  /* 0x000000ac843c723c */ /* 0x040fe2000004183c */
[----:B----4-:R-:W-:Y:S07]  /*1c2c0*/  LDSM.16.MT88.4 R176, [R232+0x11800] ;  /* 0x01180000e8b0783b */ /* 0x010fee0000004200 */
[C---:B------:R-:W-:Y:S01]  /*1c2d0*/  HMMA.16816.F32.BF16 R64, R132.reuse, R174, R64 ;  /* 0x000000ae8440723c */ /* 0x040fe20000041840 */
[----:B------:R-:W-:Y:S07]  /*1c2e0*/  LDSM.16.MT88.4 R172, [R233+0x11800] ;  /* 0x01180000e9ac783b */ /* 0x000fee0000004200 */
[C---:B-1----:R-:W-:Y:S08]  /*1c2f0*/  HMMA.16816.F32.BF16 R68, R132.reuse, R136, R68 ;  /* 0x000000888444723c */ /* 0x042ff00000041844 */
[C---:B------:R-:W-:Y:S01]  /*1c300*/  HMMA.16816.F32.BF16 R72, R132.reuse, R138, R72 ;  /* 0x0000008a8448723c */ /* 0x040fe20000041848 */
[----:B------:R-:W1:Y:S07]  /*1c310*/  LDSM.16.MT88.4 R136, [R234+0x17000] ;  /* 0x01700000ea88783b */ /* 0x000e6e0000004200 */
[C---:B-----5:R-:W-:Y:S08]  /*1c320*/  HMMA.16816.F32.BF16 R76, R132.reuse, R144, R76 ;  /* 0x00000090844c723c */ /* 0x060ff0000004184c */
[C---:B------:R-:W-:Y:S01]  /*1c330*/  HMMA.16816.F32.BF16 R80, R132.reuse, R146, R80 ;  /* 0x000000928450723c */ /* 0x040fe20000041850 */
[----:B------:R-:W3:Y:S07]  /*1c340*/  LDSM.16.MT88.4 R144, [R231+0x17000] ;  /* 0x01700000e790783b */ /* 0x000eee0000004200 */
[C---:B--2---:R-:W-:Y:S08]  /*1c350*/  HMMA.16816.F32.BF16 R84, R132.reuse, R140, R84 ;  /* 0x0000008c8454723c */ /* 0x044ff00000041854 */
[C---:B------:R-:W-:Y:S01]  /*1c360*/  HMMA.16816.F32.BF16 R88, R132.reuse, R142, R88 ;  /* 0x0000008e8458723c */ /* 0x040fe20000041858 */
[----:B------:R-:W2:Y:S07]  /*1c370*/  LDSM.16.MT88.4 R140, [R234+0x11800] ;  /* 0x01180000ea8c783b */ /* 0x000eae0000004200 */
[C---:B------:R-:W-:Y:S07]  /*1c380*/  HMMA.16816.F32.BF16 R92, R132.reuse, R148, R92 ;  /* 0x00000094845c723c */ /* 0x040fee000004185c */
[----:B------:R-:W-:Y:S01]  /*1c390*/  MOV R148, R163 ;  /* 0x000000a300947202 */ /* 0x000fe20000000f00 */
[C---:B------:R-:W-:Y:S04]  /*1c3a0*/  HMMA.16816.F32.BF16 R96, R132.reuse, R150, R96 ;  /* 0x000000968460723c */ /* 0x040fe80000041860 */
[----:B------:R-:W-:Y:S04]  /*1c3b0*/  MOV R149, R160 ;  /* 0x000000a000957202 */ /* 0x000fe80000000f00 */
[C---:B-1----:R-:W-:Y:S07]  /*1c3c0*/  HMMA.16816.F32.BF16 R100, R132.reuse, R136, R100 ;  /* 0x000000888464723c */ /* 0x042fee0000041864 */
[----:B------:R-:W-:Y:S01]  /*1c3d0*/  MOV R136, R181 ;  /* 0x000000b500887202 */ /* 0x000fe20000000f00 */
[C---:B------:R-:W-:Y:S04]  /*1c3e0*/  HMMA.16816.F32.BF16 R104, R132.reuse, R138, R104 ;  /* 0x0000008a8468723c */ /* 0x040fe80000041868 */
[----:B------:R-:W-:Y:S02]  /*1c3f0*/  MOV R137, R182 ;  /* 0x000000b600897202 */ /* 0x000fe40000000f00 */
[----:B------:R-:W-:Y:S02]  /*1c400*/  F2FP.BF16.PACK_AB R170, R167, R136 ;  /* 0x00000088a7aa723e */ /* 0x000fe400000010ff */
[C---:B------:R-:W-:Y:S04]  /*1c410*/  HMMA.16816.F32.BF16 R108, R132.reuse, R152, R108 ;  /* 0x00000098846c723c */ /* 0x040fe8000004186c */
[----:B------:R-:W-:Y:S02]  /*1c420*/  MOV R138, R183 ;  /* 0x000000b7008a7202 */ /* 0x000fe40000000f00 */
[----:B------:R-:W1:Y:S01]  /*1c430*/  LDSM.16.MT88.4 R180, [R231+0x11800] ;  /* 0x01180000e7b4783b */ /* 0x000e620000004200 */
[----:B------:R-:W-:Y:S01]  /*1c440*/  MOV R139, R185 ;  /* 0x000000b9008b7202 */ /* 0x000fe20000000f00 */
[C---:B------:R-:W-:Y:S04]  /*1c450*/  HMMA.16816.F32.BF16 R112, R132.reuse, R154, R112 ;  /* 0x0000009a8470723c */ /* 0x040fe80000041870 */
[----:B------:R-:W-:Y:S04]  /*1c460*/  F2FP.BF16.PACK_AB R171, R166, R138 ;  /* 0x0000008aa6ab723e */ /* 0x000fe800000010ff */
[C---:B------:R-:W-:Y:S08]  /*1c470*/  HMMA.16816.F32.BF16 R116, R132.reuse, R156, R116 ;  /* 0x0000009c8474723c */ /* 0x040ff00000041874 */
[C---:B------:R-:W-:Y:S08]  /*1c480*/  HMMA.16816.F32.BF16 R120, R132.reuse, R158, R120 ;  /* 0x0000009e8478723c */ /* 0x040ff00000041878 */
[C---:B---3--:R-:W-:Y:S07]  /*1c490*/  HMMA.16816.F32.BF16 R124, R132.reuse, R144, R124 ;  /* 0x00000090847c723c */ /* 0x048fee000004187c */
[----:B------:R-:W-:Y:S01]  /*1c4a0*/  MOV R144, R184 ;  /* 0x000000b800907202 */ /* 0x000fe20000000f00 */
[----:B------:R-:W-:Y:S04]  /*1c4b0*/  HMMA.16816.F32.BF16 R128, R132, R146, R128 ;  /* 0x000000928480723c */ /* 0x000fe80000041880 */
[----:B------:R-:W-:Y:S02]  /*1c4c0*/  MOV R145, R186 ;  /* 0x000000ba00917202 */ /* 0x000fe40000000f00 */
[----:B------:R-:W-:Y:S02]  /*1c4d0*/  F2FP.BF16.PACK_AB R168, R144, R139 ;  /* 0x0000008b90a8723e */ /* 0x000fe400000010ff */
[----:B------:R-:W-:Y:S04]  /*1c4e0*/  F2FP.BF16.PACK_AB R169, R137, R145 ;  /* 0x0000009189a9723e */ /* 0x000fe800000010ff */
[----:B------:R-:W-:Y:S02]  /*1c4f0*/  MOV R135, R187 ;  /* 0x000000bb00877202 */ /* 0x000fe40000000f00 */
[----:B------:R-:W3:Y:S01]  /*1c500*/  LDSM.16.MT88.4 R184, [R234+0x13800] ;  /* 0x01380000eab8783b */ /* 0x000ee20000004200 */
[C---:B--2---:R-:W-:Y:S07]  /*1c510*/  HMMA.16816.F32.BF16 R160, R168.reuse, R140, R4 ;  /* 0x0000008ca8a0723c */ /* 0x044fee0000041804 */
[----:B------:R-:W2:Y:S01]  /*1c520*/  LDSM.16.MT88.4 R4, [R233+0x13800] ;  /* 0x01380000e904783b */ /* 0x000ea20000004200 */
[C---:B------:R-:W-:Y:S07]  /*1c530*/  HMMA.16816.F32.BF16 R156, R168.reuse, R142, R8 ;  /* 0x0000008ea89c723c */ /* 0x040fee0000041808 */
[----:B------:R-:W4:Y:S01]  /*1c540*/  LDSM.16.MT88.4 R8, [R232+0x13800] ;  /* 0x01380000e808783b */ /* 0x000f220000004200 */
[C---:B------:R-:W-:Y:S07]  /*1c550*/  HMMA.16816.F32.BF16 R152, R168.reuse, R172, R12 ;  /* 0x000000aca898723c */ /* 0x040fee000004180c */
[----:B------:R-:W-:Y:S01]  /*1c560*/  MOV R172, R148 ;  /* 0x0000009400ac7202 */ /* 0x000fe20000000f00 */
[----:B------:R-:W5:Y:S01]  /*1c570*/  LDSM.16.MT88.4 R12, [R231+0x13800] ;  /* 0x01380000e70c783b */ /* 0x000f620000004200 */
[----:B------:R-:W-:Y:S02]  /*1c580*/  MOV R173, R149 ;  /* 0x0000009500ad7202 */ /* 0x000fe40000000f00 */
[C---:B------:R-:W-:Y:S05]  /*1c590*/  HMMA.16816.F32.BF16 R148, R168.reuse, R174, R16 ;  /* 0x000000aea894723c */ /* 0x040fea0000041810 */
[----:B------:R-:W2:Y:S02]  /*1c5a0*/  LDSM.16.MT88.4 R16, [R234+0x15800] ;  /* 0x01580000ea10783b */ /* 0x000ea40000004200 */
[----:B------:R-:W-:Y:S02]  /*1c5b0*/  MOV R174, R144 ;  /* 0x0000009000ae7202 */ /* 0x000fe40000000f00 */
[----:B------:R-:W-:Y:S02]  /*1c5c0*/  MOV R175, R145 ;  /* 0x0000009100af7202 */ /* 0x000fe40000000f00 */
[C---:B------:R-:W-:Y:S02]  /*1c5d0*/  HMMA.16816.F32.BF16 R144, R168.reuse, R176, R20 ;  /* 0x000000b0a890723c */ /* 0x040fe40000041814 */
[----:B------:R-:W2:Y:S05]  /*1c5e0*/  LDSM.16.MT88.4 R20, [R233+0x15800] ;  /* 0x01580000e914783b */ /* 0x000eaa0000004200 */
[----:B------:R-:W-:Y:S01]  /*1c5f0*/  MOV R176, R138 ;  /* 0x0000008a00b07202 */ /* 0x000fe20000000f00 */
[C---:B------:R-:W-:Y:S04]  /*1c600*/  HMMA.16816.F32.BF16 R140, R168.reuse, R178, R24 ;  /* 0x000000b2a88c723c */ /* 0x040fe80000041818 */
[----:B------:R-:W-:Y:S03]  /*1c610*/  MOV R177, R135 ;  /* 0x0000008700b17202 */ /* 0x000fe60000000f00 */
[----:B------:R-:W-:Y:S02]  /*1c620*/  MOV R25, R139 ;  /* 0x0000008b00197202 */ /* 0x000fe40000000f00 */
[----:B------:R-:W-:Y:S02]  /*1c630*/  MOV R26, R136 ;  /* 0x00000088001a7202 */ /* 0x000fe40000000f00 */
[----:B------:R-:W-:Y:S02]  /*1c640*/  ISETP.GT.AND P0, PT, R177, RZ, PT ;  /* 0x000000ffb100720c */ /* 0x000fe40003f04270 */
[----:B------:R-:W-:Y:S02]  /*1c650*/  MOV R27, R137 ;  /* 0x00000089001b7202 */ /* 0x000fe40000000f00 */
[C---:B-1----:R-:W-:Y:S01]  /*1c660*/  HMMA.16816.F32.BF16 R136, R168.reuse, R180, R28 ;  /* 0x000000b4a888723c */ /* 0x042fe2000004181c */
[----:B------:R-:W-:Y:S02]  /*1c670*/  LDSM.16.MT88.4 R28, [R231+0x15800] ;  /* 0x01580000e71c783b */ /* 0x000fe40000004200 */
[----:B------:R-:W-:Y:S02]  /*1c680*/  MOV R179, R26 ;  /* 0x0000001a00b37202 */ /* 0x000fe40000000f00 */
[----:B------:R-:W-:Y:S02]  /*1c690*/  MOV R178, R27 ;  /* 0x0000001b00b27202 */ /* 0x000fe40000000f00 */
[----:B------:R-:W-:Y:S01]  /*1c6a0*/  MOV R181, R174 ;  /* 0x000000ae00b57202 */ /* 0x000fe20000000f00 */
[C---:B------:R-:W-:Y:S01]  /*1c6b0*/  HMMA.16816.F32.BF16 R132, R168.reuse, R182, R32 ;  /* 0x000000b6a884723c */ /* 0x040fe20000041820 */
[----:B------:R-:W-:Y:S03]  /*1c6c0*/  LDSM.16.MT88.4 R32, [R234+0x17800] ;  /* 0x01780000ea20783b */ /* 0x000fe60000004200 */
[----:B------:R-:W-:Y:S03]  /*1c6d0*/  MOV R180, R175 ;  /* 0x000000af00b47202 */ /* 0x000fe60000000f00 */
[----:B------:R-:W-:Y:S01]  /*1c6e0*/  MOV R183, R25 ;  /* 0x0000001900b77202 */ /* 0x000fe20000000f00 */
[C---:B---3--:R-:W-:Y:S01]  /*1c6f0*/  HMMA.16816.F32.BF16 R36, R168.reuse, R184, R36 ;  /* 0x000000b8a824723c */ /* 0x048fe20000041824 */
[----:B------:R-:W3:Y:S03]  /*1c700*/  LDL.LU R184, [R1+0x8] ;  /* 0x0000080001b87983 */ /* 0x000ee60000300800 */
[----:B------:R-:W-:Y:S01]  /*1c710*/  MOV R182, R172 ;  /* 0x000000ac00b67202 */ /* 0x000fe20000000f00 */
[----:B------:R-:W1:Y:S02]  /*1c720*/  LDSM.16.MT88.4 R24, [R232+0x15800] ;  /* 0x01580000e818783b */ /* 0x000e640000004200 */
[----:B------:R-:W-:Y:S01]  /*1c730*/  MOV R185, R173 ;  /* 0x000000ad00b97202 */ /* 0x000fe20000000f00 */
[C---:B------:R-:W-:Y:S04]  /*1c740*/  HMMA.16816.F32.BF16 R40, R168.reuse, R186, R40 ;  /* 0x000000baa828723c */ /* 0x040fe80000041828 */
[----:B------:R-:W-:Y:S01]  /*1c750*/  FADD.FTZ R206, R185, R206 ;  /* 0x000000ceb9ce7221 */ /* 0x000fe20000010000 */
[----:B------:R-:W1:Y:S03]  /*1c760*/  LDSM.16.MT88.4 R172, [R233+0x17800] ;  /* 0x01780000e9ac783b */ /* 0x000e660000004200 */
[C---:B--2---:R-:W-:Y:S08]  /*1c770*/  HMMA.16816.F32.BF16 R44, R168.reuse, R4, R44 ;  /* 0x00000004a82c723c */ /* 0x044ff0000004182c */
[C---:B------:R-:W-:Y:S01]  /*1c780*/  HMMA.16816.F32.BF16 R48, R168.reuse, R6, R48 ;  /* 0x00000006a830723c */ /* 0x040fe20000041830 */
[----:B------:R-:W2:Y:S07]  /*1c790*/  LDSM.16.MT88.4 R4, [R232+0x17800] ;  /* 0x01780000e804783b */ /* 0x000eae0000004200 */
        /* <DEDUP_REMOVED lines=33> */
[----:B------:R-:W-:Y:S02]  /*1c9b0*/  FADD.FTZ R0, R182, R206 ;  /* 0x000000ceb6007221 */ /* 0x000fe40000010000 */
[----:B------:R-:W-:Y:S02]  /*1c9c0*/  FADD.FTZ R2, R183, R2 ;  /* 0x00000002b7027221 */ /* 0x000fe40000010000 */
[----:B------:R-:W-:Y:S02]  /*1c9d0*/  FADD.FTZ R0, R180, R0 ;  /* 0x00000000b4007221 */ /* 0x000fe40000010000 */
[----:B------:R-:W-:Y:S02]  /*1c9e0*/  FADD.FTZ R2, R181, R2 ;  /* 0x00000002b5027221 */ /* 0x000fe40000010000 */
[----:B------:R-:W-:Y:S02]  /*1c9f0*/  FADD.FTZ R0, R178, R0 ;  /* 0x00000000b2007221 */ /* 0x000fe40000010000 */
[----:B------:R-:W-:Y:S02]  /*1ca00*/  FADD.FTZ R2, R179, R2 ;  /* 0x00000002b3027221 */ /* 0x000fe40000010000 */
[----:B------:R-:W-:Y:S01]  /*1ca10*/  FADD.FTZ R245, R176, R0 ;  /* 0x00000000b0f57221 */ /* 0x000fe20000010000 */
[----:B------:R-:W-:Y:S01]  /*1ca20*/  IADD3 R0, R177, -0x1, RZ ;  /* 0xffffffffb1007810 */ /* 0x000fe20007ffe0ff */
[----:B------:R-:W-:Y:S02]  /*1ca30*/  FADD.FTZ R2, R167, R2 ;  /* 0x00000002a7027221 */ /* 0x000fe40000010000 */
[----:B------:R-:W-:Y:S03]  /*1ca40*/  FADD.FTZ R245, R166, R245 ;  /* 0x000000f5a6f57221 */ /* 0x000fe60000010000 */
[----:B------:R-:W-:Y:S04]  /*1ca50*/  STL [R1+0x8], R2 ;  /* 0x0000080201007387 */ /* 0x000fe80000100800 */
[----:B------:R1:W-:Y:S02]  /*1ca60*/  STL [R1+0x4], R0 ;  /* 0x0000040001007387 */ /* 0x0003e40000100800 */
[----:B-1----:R-:W-:Y:S01]  /*1ca70*/  MOV R0, R3 ;  /* 0x0000000300007202 */ /* 0x002fe20000000f00 */
[----:B------:R-:W-:-:S05]  /*1ca80*/  @P0 BRA `(.L_x_4455) ;  /* 0xffffc07000000947 */ /* 0x000fca000383ffff */
.L_x_4446:
        /* <DEDUP_REMOVED lines=10> */
[----:B------:R-:W2:Y:S04]  /*1cb30*/  LDL R4, [R1+0x8] ;  /* 0x0000080001047983 */ /* 0x000ea80000100800 */
[----:B--2---:R2:W3:Y:S02]  /*1cb40*/  SHFL.BFLY PT, R6, R4, 0x2, 0x1f ;  /* 0x0c401f0004067f89 */ /* 0x0044e400000e0000 */
.L_x_4469:
[----:B--2---:R-:W2:Y:S02]  /*1cb50*/  LDL.LU R4, [R1+0x8] ;  /* 0x0000080001047983 */ /* 0x004ea40000300800 */
[----:B--23--:R-:W-:Y:S01]  /*1cb60*/  FADD.FTZ R7, R6, R4 ;  /* 0x0000000406077221 */ /* 0x00cfe20000010000 */
[----:B------:R-:W-:Y:S05]  /*1cb70*/  BRA.DIV ~URZ, `(.L_x_4457) ;  /* 0x00001ee27f007947 */ /* 0x000fea000b800000 */
[----:B------:R-:W2:Y:S04]  /*1cb80*/  SHFL.BFLY PT, R10, R245, 0x2, 0x1f ;  /* 0x0c401f00f50a7f89 */ /* 0x000ea800000e0000 */
[----:B------:R-:W3:Y:S01]  /*1cb90*/  SHFL.BFLY PT, R0, R7, 0x1, 0x1f ;  /* 0x0c201f0007007f89 */ /* 0x000ee200000e0000 */
[----:B--2---:R-:W-:-:S02]  /*1cba0*/  FADD.FTZ R10, R10, R245 ;  /* 0x000000f50a0a7221 */ /* 0x004fc40000010000 */
[----:B---3--:R-:W-:-:S03]  /*1cbb0*/  FADD.FTZ R11, R7, R0 ;  /* 0x00000000070b7221 */ /* 0x008fc60000010000 */
[----:B------:R2:W3:Y:S04]  /*1cbc0*/  SHFL.BFLY PT, R6, R10, 0x1, 0x1f ;  /* 0x0c201f000a067f89 */ /* 0x0004e800000e0000 */
.L_x_4470:
        /* <DEDUP_REMOVED lines=330> */
.L_x_4459:
[----:B------:R-:W-:Y:S02]  /*1e070*/  ULDC.64 UR4, c[0x0][0x118] ;  /* 0x0000460000047ab9 */ /* 0x000fe40000000a00 */
[----:B------:R-:W2:Y:S04]  /*1e080*/  LD.E R2, [R8.64+0x60] ;  /* 0x0000600408027980 */ /* 0x000ea8000c101900 */
[----:B------:R-:W3:Y:S01]  /*1e090*/  LD.E R244, [R8.64+0xb4] ;  /* 0x0000b40408f47980 */ /* 0x000ee2000c101900 */
[----:B--2---:R-:W-:-:S04]  /*1e0a0*/  IMAD R3, R2, R240, R239 ;  /* 0x000000f002037224 */ /* 0x004fc800078e02ef */
[----:B---3--:R-:W-:Y:S02]  /*1e0b0*/  IMAD R244, R244, R3, RZ ;  /* 0x00000003f4f47224 */ /* 0x008fe400078e02ff */
.L_x_4460:
[----:B------:R-:W-:Y:S05]  /*1e0c0*/  BSYNC B0 ;  /* 0x0000000000007941 */ /* 0x000fea0003800000 */
.L_x_4458:
        /* <DEDUP_REMOVED lines=47> */
.L_x_4462:
[----:B--234-:R-:W-:Y:S05]  /*1e3c0*/  BSYNC B0 ;  /* 0x0000000000007941 */ /* 0x01cfea0003800000 */
.L_x_4461:
        /* <DEDUP_REMOVED lines=38> */
.L_x_4464:
[----:B------:R-:W-:Y:S05]  /*1e630*/  BSYNC B0 ;  /* 0x0000000000007941 */ /* 0x000fea0003800000 */
.L_x_4463:
        /* <DEDUP_REMOVED lines=19> */
.L_x_4466:
[----:B------:R-:W-:Y:S05]  /*1e770*/  BSYNC B0 ;  /* 0x0000000000007941 */ /* 0x000fea0003800000 */
.L_x_4465:
        /* <DEDUP_REMOVED lines=19> */
.L_x_4468:
[----:B------:R-:W-:Y:S05]  /*1e8b0*/  BSYNC B0 ;  /* 0x0000000000007941 */ /* 0x000fea0003800000 */
.L_x_4467:
[----:B------:R-:W-:Y:S01]  /*1e8c0*/  IADD3 R0, R3, 0x30, RZ ;  /* 0x0000003003007810 */ /* 0x000fe20007ffe0ff */
[----:B------:R-:W-:-:S03]  /*1e8d0*/  IMAD.MOV.U32 R239, RZ, RZ, 0x0 ;  /* 0x00000000ffef7424 */ /* 0x000fc600078e00ff */
[----:B------:R-:W-:-:S13]  /*1e8e0*/  ISETP.GE.AND P0, PT, R0, R241, PT ;  /* 0x000000f10000720c */ /* 0x000fda0003f06270 */
[----:B------:R-:W-:Y:S05]  /*1e8f0*/  @P0 RET.REL.NODEC R238 `(_ZN5flash24flash_fwd_splitkv_kernelI23Flash_fwd_kernel_traitsILi256ELi64ELi64ELi4ELb0ELb0EN7cutlass10bfloat16_tE19Flash_kernel_traitsILi256ELi64ELi64ELi4ES3_EELb0ELb0ELb0ELb0ELb1ELb1ELb0ELb1EEEvNS_16Flash_fwd_paramsE) ;  /* 0xfffe1700ee000950 */ /* 0x000fea0003c3ffff */
        /* <DEDUP_REMOVED lines=16> */
[----:B------:R-:W-:Y:S05]  /*1ea00*/  RET.REL.NODEC R238 `(_ZN5flash24flash_fwd_splitkv_kernelI23Flash_fwd_kernel_traitsILi256ELi64ELi64ELi4ELb0ELb0EN7cutlass10bfloat16_tE19Flash_kernel_traitsILi256ELi64ELi64ELi4ES3_EELb0ELb0ELb0ELb0ELb1ELb1ELb0ELb1EEEvNS_16Flash_fwd_paramsE) ;  /* 0xfffe15f0ee007950 */ /* 0x000fea0003c3ffff */
.L_x_4456:
[----:B------:R2:W5:Y:S01]  /*1ea10*/  LDL R7, [R1+0x8] ;  /* 0x0000080001077983 */ /* 0x0005620000100800 */
[----:B------:R-:W-:-:S02]  /*1ea20*/  MOV R6, 0x2 ;  /* 0x0000000200067802 */ /* 0x000fc40000000f00 */
[----:B------:R-:W-:Y:S02]  /*1ea30*/  MOV R4, 0x1ea50 ;  /* 0x0001ea5000047802 */ /* 0x000fe40000000f00 */
[----:B-12--5:R-:W-:Y:S05]  /*1ea40*/  CALL.REL.NOINC `($__internal_23_$__cuda_sm70_shflsync_bfly_p) ;  /* 0x000000f000007944 */ /* 0x026fea0003c00000 */
[----:B-12---:R-:W-:Y:S05]  /*1ea50*/  BRA `(.L_x_4469) ;  /* 0xffffe0f000007947 */ /* 0x006fea000383ffff */
.L_x_4457:
[----:B------:R-:W-:Y:S02]  /*1ea60*/  MOV R6, 0x1 ;  /* 0x0000000100067802 */ /* 0x000fe40000000f00 */
[----:B------:R-:W-:Y:S02]  /*1ea70*/  MOV R4, 0x1ea90 ;  /* 0x0001ea9000047802 */ /* 0x000fe40000000f00 */
[----:B-1---5:R-:W-:Y:S05]  /*1ea80*/  CALL.REL.NOINC `($__internal_23_$__cuda_sm70_shflsync_bfly_p) ;  /* 0x000000b000007944 */ /* 0x022fea0003c00000 */
[----:B--2---:R-:W-:Y:S01]  /*1ea90*/  FADD.FTZ R11, R7, R6 ;  /* 0x00000006070b7221 */ /* 0x004fe20000010000 */
[----:B-1----:R-:W-:Y:S02]  /*1eaa0*/  MOV R7, R245 ;  /* 0x000000f500077202 */ /* 0x002fe40000000f00 */
[----:B------:R-:W-:Y:S02]  /*1eab0*/  MOV R6, 0x2 ;  /* 0x0000000200067802 */ /* 0x000fe40000000f00 */
[----:B------:R-:W-:Y:S02]  /*1eac0*/  MOV R4, 0x1eae0 ;  /* 0x0001eae000047802 */ /* 0x000fe40000000f00 */
[----:B------:R-:W-:Y:S05]  /*1ead0*/  CALL.REL.NOINC `($__internal_23_$__cuda_sm70_shflsync_bfly_p) ;  /* 0x0000006000007944 */ /* 0x000fea0003c00000 */
[----:B--2---:R-:W-:Y:S01]  /*1eae0*/  FADD.FTZ R10, R245, R6 ;  /* 0x00000006f50a7221 */ /* 0x004fe20000010000 */
[----:B------:R-:W-:Y:S02]  /*1eaf0*/  MOV R6, 0x1 ;  /* 0x0000000100067802 */ /* 0x000fe40000000f00 */
[----:B------:R-:W-:-:S02]  /*1eb00*/  MOV R4, 0x1eb30 ;  /* 0x0001eb3000047802 */ /* 0x000fc40000000f00 */
[----:B-1----:R-:W-:Y:S02]  /*1eb10*/  MOV R7, R10 ;  /* 0x0000000a00077202 */ /* 0x002fe40000000f00 */
[----:B------:R-:W-:Y:S05]  /*1eb20*/  CALL.REL.NOINC `($__internal_23_$__cuda_sm70_shflsync_bfly_p) ;  /* 0x0000001000007944 */ /* 0x000fea0003c00000 */
[----:B-12---:R-:W-:Y:S05]  /*1eb30*/  BRA `(.L_x_4470) ;  /* 0xffffe09000007947 */ /* 0x006fea000383ffff */
        .weak           $__internal_23_$__cuda_sm70_shflsync_bfly_p
        .type           $__internal_23_$__cuda_sm70_shflsync_bfly_p,@function
        .size           $__internal_23_$__cuda_sm70_shflsync_bfly_p,(.L_x_8891 - $__internal_23_$__cuda_sm70_shflsync_bfly_p)
$__internal_23_$__cuda_sm70_shflsync_bfly_p:
[----:B------:R-:W-:Y:S01]  /*1eb40*/  MOV R12, R4 ;  /* 0x00000004000c7202 */ /* 0x000fe20000000f00 */
[----:B------:R-:W-:Y:S04]  /*1eb50*/  WARPSYNC R0 ;  /* 0x0000000000007348 */ /* 0x000fe80003800000 */
[----:B------:R-:W-:Y:S01]  /*1eb60*/  MOV R13, 0x0 ;  /* 0x00000000000d7802 */ /* 0x000fe20000000f00 */
[----:B------:R1:W2:Y:S03]  /*1eb70*/  SHFL.BFLY PT, R6, R7, R6, R5 ;  /* 0x0c00000607067389 */ /* 0x0002a600000e0005 */
[----:B------:R-:W-:Y:S05]  /*1eb80*/  RET.REL.NODEC R12 `(_ZN5flash24flash_fwd_splitkv_kernelI23Flash_fwd_kernel_traitsILi256ELi64ELi64ELi4ELb0ELb0EN7cutlass10bfloat16_tE19Flash_kernel_traitsILi256ELi64ELi64ELi4ES3_EELb0ELb0ELb0ELb0ELb1ELb1ELb0ELb1EEEvNS_16Flash_fwd_paramsE) ;  /* 0xfffe14700c007950 */ /* 0x000fea0003c3ffff */
.L_x_4471:
        /* <DEDUP_REMOVED lines=15> */
.L_x_8891:


//--------------------- .text._ZN5flash24flash_fwd_splitkv_kernelI23Flash_fwd_kernel_traitsILi256ELi64ELi64ELi4ELb0ELb0EN7cutlass10bfloat16_tE19Flash_kernel_traitsILi256ELi64ELi64ELi4ES3_EELb0ELb0ELb1ELb0ELb0ELb0ELb0ELb1EEEvNS_16Flash_fwd_paramsE --------------------------
	.section	.text._ZN5flash24flash_fwd_splitkv_kernelI23Flash_fwd_kernel_traitsILi256ELi64ELi64ELi4ELb0ELb0EN7cutlass10bfloat16_tE19Flash_kernel_traitsILi256ELi64ELi64ELi4ES3_EELb0ELb0ELb1ELb0ELb0ELb0ELb0ELb1EEEvNS_16Flash_fwd_paramsE,"ax",@progbits
	.sectioninfo	@"SHI_REGISTERS=254"
	.align	128
        .global         _ZN5flash24flash_fwd_splitkv_kernelI23Flash_fwd_kernel_traitsILi256ELi64ELi64ELi4ELb0ELb0EN7cutlass10bfloat16_tE19Flash_kernel_traitsILi256ELi64ELi64ELi4ES3_EELb0ELb0ELb1ELb0ELb0ELb0ELb0ELb1EEEvNS_16Flash_fwd_paramsE
        .type           _ZN5flash24flash_fwd_splitkv_kernelI23Flash_fwd_kernel_traitsILi256ELi64ELi64ELi4ELb0ELb0EN7cutlass10bfloat16_tE19Flash_kernel_traitsILi256ELi64ELi64ELi4ES3_EELb0ELb0ELb1ELb0ELb0ELb0ELb0ELb1EEEvNS_16Flash_fwd_paramsE,@function
        .size           _ZN5flash24flash_fwd_splitkv_kernelI23Flash_fwd_kernel_traitsILi256ELi64ELi64ELi4ELb0ELb0EN7cutlass10bfloat16_tE19Flash_kernel_traitsILi256ELi64ELi64ELi4ES3_EELb0ELb0ELb1ELb0ELb0ELb0ELb0ELb1EEEvNS_16Flash_fwd_paramsE,(.L_x_8893 - _ZN5flash24flash_fwd_splitkv_kernelI23Flash_fwd_kernel_traitsILi256ELi64ELi64ELi4ELb0ELb0EN7cutlass10bfloat16_tE19Flash_kernel_traitsILi256ELi64ELi64ELi4ES3_EELb0ELb0ELb1ELb0ELb0ELb0ELb0ELb1EEEvNS_16Flash_fwd_paramsE)
        .other          _ZN5flash24flash_fwd_splitkv_kernelI23Flash_fwd_kernel_traitsILi256ELi64ELi64ELi4ELb0ELb0EN7cutlass10bfloat16_tE19Flash_kernel_traitsILi256ELi64ELi64ELi4ES3_EELb0ELb0ELb1ELb0ELb0ELb0ELb0ELb1EEEvNS_16Flash_fwd_paramsE,@"STO_CUDA_ENTRY STV_DEFAULT"
_ZN5flash24flash_fwd_splitkv_kernelI23Flash_fwd_kernel_traitsILi256ELi64ELi64ELi4ELb0ELb0EN7cutlass10bfloat16_tE19Flash_kernel_traitsILi256ELi64ELi64ELi4ES3_EELb0ELb0ELb1ELb0ELb0ELb0ELb0ELb1EEEvNS_16Flash_fwd_paramsE:
.text._ZN5flash24flash_fwd_splitkv_kernelI23Flash_fwd_kernel_traitsILi256ELi64ELi64ELi4ELb0ELb0EN7cutlass10bfloat16_tE19Flash_kernel_traitsILi256ELi64ELi64ELi4ES3_EELb0ELb0ELb1ELb0ELb0ELb0ELb0ELb1EEEvNS_16Flash_fwd_paramsE:
        /* <DEDUP_REMOVED lines=9> */
[----:B-123--:R-:W-:Y:S05]  /*0090*/  CALL.REL.NOINC `($_ZN5flash24flash_fwd_splitkv_kernelI23Flash_fwd_kernel_traitsILi256ELi64ELi64ELi4ELb0ELb0EN7cutlass10bfloat16_tE19Flash_kernel_traitsILi256ELi64ELi64ELi4ES3_EELb0ELb0ELb1ELb0ELb0ELb0ELb0ELb1EEEvNS_16Flash_fwd_paramsE$_ZN5flash30compute_attn_1rowblock_splitkvI23Flash_fwd_kernel_traitsILi256ELi64ELi64ELi4ELb0ELb0EN7cutlass10bfloat16_tE19Flash_kernel_traitsILi256ELi64ELi64ELi4ES3_EELb0ELb0ELb1ELb0ELb0ELb0ELb0ELb1ENS_16Flash_fwd_paramsEEEvRKT8_iiiii) ;  /* 0x0000002000007944 */ /* 0x00efea0003c00000 */
[----:B------:R-:W-:Y:S05]  /*00a0*/  BSYNC B4 ;  /* 0x0000000000047941 */ /* 0x000fea0003800000 */
.L_x_4472:
[----:B------:R-:W-:Y:S05]  /*00b0*/  EXIT ;  /* 0x000000000000794d */ /* 0x000fea0003800000 */
        .type           $_ZN5flash24flash_fwd_splitkv_kernelI23Flash_fwd_kernel_traitsILi256ELi64ELi64ELi4ELb0ELb0EN7cutlass10bfloat16_tE19Flash_kernel_traitsILi256ELi64ELi64ELi4ES3_EELb0ELb0ELb1ELb0ELb0ELb0ELb0ELb1EEEvNS_16Flash_fwd_paramsE$_ZN5flash30compute_attn_1rowblock_splitkvI23Flash_fwd_kernel_traitsILi256ELi64ELi64ELi4ELb0ELb0EN7cutlass10bfloat16_tE19Flash_kernel_traitsILi256ELi64ELi64ELi4ES3_EELb0ELb0ELb1ELb0ELb0ELb0ELb0ELb1ENS_16Flash_fwd_paramsEEEvRKT8_iiiii,@function
        .size           $_ZN5flash24flash_fwd_splitkv_kernelI23Flash_fwd_kernel_traitsILi256ELi64ELi64ELi4ELb0ELb0EN7cutlass10bfloat16_tE19Flash_kernel_traitsILi256ELi64ELi64ELi4ES3_EELb0ELb0ELb1ELb0ELb0ELb0ELb0ELb1EEEvNS_16Flash_fwd_paramsE$_ZN5flash30compute_attn_1rowblock_splitkvI23Flash_fwd_kernel_traitsILi256ELi64ELi64ELi4ELb0ELb0EN7cutlass10bfloat16_tE19Flash_kernel_traitsILi256ELi64ELi64ELi4ES3_EELb0ELb0ELb1ELb0ELb0ELb0ELb0ELb1ENS_16Flash_fwd_paramsEEEvRKT8_iiiii,($__internal_24_$__cuda_sm70_shflsync_bfly_p - $_ZN5flash24flash_fwd_splitkv_kernelI23Flash_fwd_kernel_traitsILi256ELi64ELi64ELi4ELb0ELb0EN7cutlass10bfloat16_tE19Flash_kernel_traitsILi256ELi64ELi64ELi4ES3_EELb0ELb0ELb1ELb0ELb0ELb0ELb0ELb1EEEvNS_16Flash_fwd_paramsE$_ZN5flash30compute_attn_1rowblock_splitkvI23Flash_fwd_kernel_traitsILi256ELi64ELi64ELi4ELb0ELb0EN7cutlass10bfloat16_tE19Flash_kernel_traitsILi256ELi64ELi64ELi4ES3_EELb0ELb0ELb1ELb0ELb0ELb0ELb0ELb1ENS_16Flash_fwd_paramsEEEvRKT8_iiiii)
$_ZN5flash24flash_fwd_splitkv_kernelI23Flash_fwd_kernel_traitsILi256ELi64ELi64ELi4ELb0ELb0EN7cutlass10bfloat16_tE19Flash_kernel_traitsILi256ELi64ELi64ELi4ES3_EELb0ELb0ELb1ELb0ELb0ELb0ELb0ELb1EEEvNS_16Flash_fwd_paramsE$_ZN5flash30compute_attn_1rowblock_splitkvI23Flash_fwd_kernel_traitsILi256ELi64ELi64ELi4ELb0ELb0EN7cutlass10bfloat16_tE19Flash_kernel_traitsILi256ELi64ELi64ELi4ES3_EELb0ELb0ELb1ELb0ELb0ELb0ELb0ELb1ENS_16Flash_fwd_paramsEEEvRKT8_iiiii:
        /* <DEDUP_REMOVED lines=21> */
.L_x_4474:
[----:B------:R-:W-:Y:S05]  /*0210*/  BSYNC B0 ;  /* 0x0000000000007941 */ /* 0x000fea0003800000 */
.L_x_4473:
        /* <DEDUP_REMOVED lines=17> */
.L_x_4476:
[----:B------:R4:W5:Y:S02]  /*0330*/  LD.E R58, [R14.64+0xb8] ;  /* 0x0000b8060e3a7980 */ /* 0x000964000c101900 */
.L_x_4477:
[----:B------:R-:W-:Y:S05]  /*0340*/  BSYNC B0 ;  /* 0x0000000000007941 */ /* 0x000fea0003800000 */
.L_x_4475:
[----:B----4-:R-:W4:Y:S01]  /*0350*/  LD.E.64 R2, [R14.64+0xf8] ;  /* 0x0000f8060e027980 */ /* 0x010f22000c101b00 */
[----:B------:R-:W-:Y:S01]  /*0360*/  BSSY B1, `(.L_x_4478) ;  /* 0x0000012000017945 */ /* 0x000fe20003800000 */
[----:B-----5:R-:W-:Y:S01]  /*0370*/  IMAD.IADD R58, R58, 0x1, -R12 ;  /* 0x000000013a3a7824 */ /* 0x020fe200078e0a0c */
[----:B----4-:R-:W-:-:S04]  /*0380*/  ISETP.NE.U32.AND P0, PT, R2, RZ, PT ;  /* 0x000000ff0200720c */ /* 0x010fc80003f05070 */
[----:B------:R-:W-:-:S13]  /*0390*/  ISETP.NE.AND.EX P0, PT, R3, RZ, PT, P0 ;  /* 0x000000ff0300720c */ /* 0x000fda0003f05300 */
[----:B------:R-:W-:Y:S05]  /*03a0*/  @!P0 BRA `(.L_x_4479) ;  /* 0x0000004000008947 */ /* 0x000fea0003800000 */
[----:B------:R-:W-:-:S06]  /*03b0*/  IMAD.WIDE R166, R239, 0x4, R2 ;  /* 0x00000004efa67825 */ /* 0x000fcc00078e0202 */
[----:B------:R-:W4:Y:S02]  /*03c0*/  LD.E R166, [R166.64] ;  /* 0x00000006a6a67980 */ /* 0x000f24000c101900 */
[----:B----4-:R-:W-:Y:S01]  /*03d0*/  IADD3 R166, R166, -R12, RZ ;  /* 0x8000000ca6a67210 */ /* 0x010fe20007ffe0ff */
[----:B------:R-:W-:Y:S05]  /*03e0*/  BRA `(.L_x_4480) ;  /* 0x0000009000007947 */ /* 0x000fea0003800000 */
.L_x_4479:
[----:B------:R-:W4:Y:S01]  /*03f0*/  LD.E.64 R2, [R14.64+0x108] ;  /* 0x000108060e027980 */ /* 0x000f22000c101b00 */
[----:B------:R-:W-:Y:S01]  /*0400*/  BSSY B0, `(.L_x_4481) ;  /* 0x0000006000007945 */ /* 0x000fe20003800000 */
[----:B------:R-:W-:Y:S01]  /*0410*/  IMAD.MOV.U32 R166, RZ, RZ, RZ ;  /* 0x000000ffffa67224 */ /* 0x000fe200078e00ff */
[----:B----4-:R-:W-:-:S04]  /*0420*/  ISETP.NE.U32.AND P0, PT, R2, RZ, PT ;  /* 0x000000ff0200720c */ /* 0x010fc80003f05070 */
[----:B------:R-:W-:-:S13]  /*0430*/  ISETP.NE.AND.EX P0, PT, R3, RZ, PT, P0 ;  /* 0x000000ff0300720c */ /* 0x000fda0003f05300 */
[----:B------:R-:W-:Y:S05]  /*0440*/  @!P0 BRA `(.L_x_4482) ;  /* 0x0000001000008947 */ /* 0x000fea0003800000 */
[----:B------:R4:W5:Y:S02]  /*0450*/  LD.E R166, [R14.64+0xbc] ;  /* 0x0000bc060ea67980 */ /* 0x000964000c101900 */
.L_x_4482:
[----:B------:R-:W-:Y:S05]  /*0460*/  BSYNC B0 ;  /* 0x0000000000007941 */ /* 0x000fea0003800000 */
.L_x_4481:
[----:B-----5:R-:W-:Y:S02]  /*0470*/  IADD3 R166, R58, R166, RZ ;  /* 0x000000a63aa67210 */ /* 0x020fe40007ffe0ff */
.L_x_4480:
[----:B------:R-:W-:Y:S05]  /*0480*/  BSYNC B1 ;  /* 0x0000000000017941 */ /* 0x000fea0003800000 */
.L_x_4478:
[----:B------:R-:W-:Y:S01]  /*0490*/  IMAD.SHL.U32 R54, R240, 0x40, RZ ;  /* 0x00000040f0367824 */ /* 0x000fe200078e00ff */
[----:B------:R-:W-:Y:S01]  /*04a0*/  MOV R2, R237 ;  /* 0x000000ed00027202 */ /* 0x000fe20000000f00 */
[----:B------:R-:W-:-:S03]  /*04b0*/  IMAD.MOV.U32 R3, RZ, RZ, 0x0 ;  /* 0x00000000ff037424 */ /* 0x000fc600078e00ff */
[----:B------:R-:W-:-:S13]  /*04c0*/  ISETP.GT.AND P0, PT, R241, R54, PT ;  /* 0x00000036f100720c */ /* 0x000fda0003f04270 */
[----:B------:R-:W-:Y:S05]  /*04d0*/  @!P0 RET.REL.NODEC R2 `(_ZN5flash24flash_fwd_splitkv_kernelI23Flash_fwd_kernel_traitsILi256ELi64ELi64ELi4ELb0ELb0EN7cutlass10bfloat16_tE19Flash_kernel_traitsILi256ELi64ELi64ELi4ES3_EELb0ELb0ELb1ELb0ELb0ELb0ELb0ELb1EEEvNS_16Flash_fwd_paramsE) ;  /* 0xfffffb2002008950 */ /* 0x000fea0003c3ffff */
[----:B-1----:R-:W5:Y:S01]  /*04e0*/  LD.E R4, [R14.64+0xb8] ;  /* 0x0000b8060e047980 */ /* 0x002f62000c101900 */
[----:B------:R-:W-:-:S04]  /*04f0*/  IADD3 R2, R166, 0x3f, RZ ;  /* 0x0000003fa6027810 */ /* 0x000fc80007ffe0ff */
[----:B------:R-:W-:-:S04]  /*0500*/  SHF.R.S32.HI R0, RZ, 0x1f, R2 ;  /* 0x0000001fff007819 */ /* 0x000fc80000011402 */
[----:B------:R-:W-:-:S04]  /*0510*/  LEA.HI R0, R0, R2, RZ, 0x6 ;  /* 0x0000000200007211 */ /* 0x000fc800078f30ff */
[----:B------:R-:W-:Y:S02]  /*0520*/  SHF.R.S32.HI R0, RZ, 0x6, R0 ;  /* 0x00000006ff007819 */ /* 0x000fe40000011400 */
[----:B-----5:R-:W-:-:S04]  /*0530*/  IADD3 R4, R4, 0x3f, RZ ;  /* 0x0000003f04047810 */ /* 0x020fc80007ffe0ff */
[----:B------:R-:W-:-:S04]  /*0540*/  SHF.R.S32.HI R3, RZ, 0x1f, R4 ;  /* 0x0000001fff037819 */ /* 0x000fc80000011404 */
[----:B------:R-:W-:-:S04]  /*0550*/  LEA.HI R3, R3, R4, RZ, 0x6 ;  /* 0x0000000403037211 */ /* 0x000fc800078f30ff */
[----:B------:R-:W-:-:S04]  /*0560*/  SHF.R.S32.HI R3, RZ, 0x6, R3 ;  /* 0x00000006ff037819 */ /* 0x000fc80000011403 */
[----:B------:R-:W-:-:S04]  /*0570*/  IMNMX R167, R3, R0, PT ;  /* 0x0000000003a77217 */ /* 0x000fc80003800200 */
[----:B------:R-:W-:-:S13]  /*0580*/  ISETP.GT.AND P0, PT, R167, RZ, PT ;  /* 0x000000ffa700720c */ /* 0x000fda0003f04270 */
[----:B------:R-:W-:Y:S05]  /*0590*/  @P0 BRA `(.L_x_4483) ;  /* 0x0000099000000947 */ /* 0x000fea0003800000 */
[----:B------:R-:W-:Y:S01]  /*05a0*/  ISETP.NE.AND P0, PT, R242, -0x1, PT ;  /* 0xfffffffff200780c */ /* 0x000fe20003f05270 */
[----:B---3--:R1:W3:Y:S04]  /*05b0*/  LD.E.64 R4, [R14.64+0x88] ;  /* 0x000088060e047980 */ /* 0x0082e8000c101b00 */
[----:B----4-:R1:W4:Y:S04]  /*05c0*/  LD.E.64 R12, [R14.64+0x90] ;  /* 0x000090060e0c7980 */ /* 0x010328000c101b00 */
[----:B--2---:R1:W2:Y:S04]  /*05d0*/  LD.E R10, [R14.64+0x60] ;  /* 0x000060060e0a7980 */ /* 0x0042a8000c101900 */
[----:B------:R1:W2:Y:S04]  /*05e0*/  @!P0 LD.E.64 R20, [R14.64+0x80] ;  /* 0x000080060e148980 */ /* 0x0002a8000c101b00 */
        /* <DEDUP_REMOVED lines=56> */
.L_x_4485:
[----:B------:R-:W-:Y:S05]  /*0970*/  BSYNC B0 ;  /* 0x0000000000007941 */ /* 0x000fea0003800000 */
.L_x_4484:
        /* <DEDUP_REMOVED lines=22> */
.L_x_4487:
[----:B------:R-:W-:Y:S05]  /*0ae0*/  BSYNC B0 ;  /* 0x0000000000007941 */ /* 0x000fea0003800000 */
.L_x_4486:
        /* <DEDUP_REMOVED lines=22> */
.L_x_4489:
[----:B------:R-:W-:Y:S05]  /*0c50*/  BSYNC B0 ;  /* 0x0000000000007941 */ /* 0x000fea0003800000 */
.L_x_4488:
        /* <DEDUP_REMOVED lines=21> */
.L_x_4491:
[----:B------:R-:W-:Y:S05]  /*0db0*/  BSYNC B0 ;  /* 0x0000000000007941 */ /* 0x000fea0003800000 */
.L_x_4490:
        /* <DEDUP_REMOVED lines=17> */
[----:B----4-:R-:W-:Y:S05]  /*0ed0*/  @P4 RET.REL.NODEC R4 `(_ZN5flash24flash_fwd_splitkv_kernelI23Flash_fwd_kernel_traitsILi256ELi64ELi64ELi4ELb0ELb0EN7cutlass10bfloat16_tE19Flash_kernel_traitsILi256ELi64ELi64ELi4ES3_EELb0ELb0ELb1ELb0ELb0ELb0ELb0ELb1EEEvNS_16Flash_fwd_paramsE) ;  /* 0xfffff12004004950 */ /* 0x010fea0003c3ffff */
[----:B------:R-:W-:-:S05]  /*0ee0*/  MOV R0, 0x7f800000 ;  /* 0x7f80000000007802 */ /* 0x000fca0000000f00 */
[----:B------:R2:W-:Y:S02]  /*0ef0*/  ST.E [R2.64+0xc0], R0 ;  /* 0x0000c00002007985 */ /* 0x0005e4000c101906 */
[----:B--2---:R-:W-:Y:S02]  /*0f00*/  MOV R2, R237 ;  /* 0x000000ed00027202 */ /* 0x004fe40000000f00 */
[----:B------:R-:W-:-:S04]  /*0f10*/  MOV R3, 0x0 ;  /* 0x0000000000037802 */ /* 0x000fc80000000f00 */
[----:B------:R-:W-:Y:S05]  /*0f20*/  RET.REL.NODEC R2 `(_ZN5flash24flash_fwd_splitkv_kernelI23Flash_fwd_kernel_traitsILi256ELi64ELi64ELi4ELb0ELb0EN7cutlass10bfloat16_tE19Flash_kernel_traitsILi256ELi64ELi64ELi4ES3_EELb0ELb0ELb1ELb0ELb0ELb0ELb0ELb1EEEvNS_16Flash_fwd_paramsE) ;  /* 0xfffff0d002007950 */ /* 0x000fea0003c3ffff */
.L_x_4483:
[----:B---3--:R-:W3:Y:S04]  /*0f30*/  LD.E.64 R6, [R14.64+0x160] ;  /* 0x000160060e067980 */ /* 0x008ee8000c101b00 */
        /* <DEDUP_REMOVED lines=24> */
[----:B------:R-:W3:Y:S04]  /*10c0*/  LD.E R9, [R14.64+0x170] ;  /* 0x000170060e097980 */ /* 0x000ee8000c101900 */
        /* <DEDUP_REMOVED lines=12> */
[----:B-----5:R-:W3:Y:S01]  /*1190*/  F2I.FTZ.U32.TRUNC.NTZ R11, R10 ;  /* 0x0000000a000b7305 */ /* 0x020ee2000021f000 */
[----:B------:R-:W-:Y:S01]  /*11a0*/  IABS R0, R9 ;  /* 0x0000000900007213 */ /* 0x000fe20000000000 */
[----:B---3--:R-:W-:Y:S02]  /*11b0*/  IMAD.MOV R5, RZ, RZ, -R11 ;  /* 0x000000ffff057224 */ /* 0x008fe400078e0a0b */
[----:B------:R-:W-:Y:S02]  /*11c0*/  IMAD.MOV.U32 R10, RZ, RZ, RZ ;  /* 0x000000ffff0a7224 */ /* 0x000fe400078e00ff */
[----:B------:R-:W-:-:S04]  /*11d0*/  IMAD R5, R5, R4, RZ ;  /* 0x0000000405057224 */ /* 0x000fc800078e02ff */
        /* <DEDUP_REMOVED lines=25> */
[----:B------:R-:W-:Y:S01]  /*1370*/  IABS R4, R2 ;  /* 0x0000000200047213 */ /* 0x000fe20000000000 */
[----:B----4-:R-:W-:-:S04]  /*1380*/  IMAD.MOV R3, RZ, RZ, -R19 ;  /* 0x000000ffff037224 */ /* 0x010fc800078e0a13 */
        /* <DEDUP_REMOVED lines=8> */
[----:B------:R-:W-:Y:S01]  /*1410*/  LOP3.LUT R7, R238, R2, RZ, 0x3c, !PT ;  /* 0x00000002ee077212 */ /* 0x000fe200078e3cff */
[----:B------:R-:W-:Y:S01]  /*1420*/  IMAD.MOV R8, RZ, RZ, -R8 ;  /* 0x000000ffff087224 */ /* 0x000fe200078e0a08 */
[----:B------:R-:W-:Y:S02]  /*1430*/  @!P1 IADD3 R3, R3, 0x1, RZ ;  /* 0x0000000103039810 */ /* 0x000fe40007ffe0ff */
[----:B------:R-:W-:Y:S02]  /*1440*/  ISETP.GE.AND P0, PT, R7, RZ, PT ;  /* 0x000000ff0700720c */ /* 0x000fe40003f06270 */
[----:B------:R-:W-:Y:S01]  /*1450*/  ISETP.NE.AND P1, PT, R2, RZ, PT ;  /* 0x000000ff0200720c */ /* 0x000fe20003f25270 */
[----:B------:R-:W-:-:S04]  /*1460*/  IMAD R6, R9, R8, R6 ;  /* 0x0000000809067224 */ /* 0x000fc800078e0206 */
[----:B------:R-:W-:-:S05]  /*1470*/  @P2 IADD3 R3, R3, 0x1, RZ ;  /* 0x0000000103032810 */ /* 0x000fca0007ffe0ff */
[----:B------:R-:W-:Y:S01]  /*1480*/  IMAD.MOV.U32 R9, RZ, RZ, R3 ;  /* 0x000000ffff097224 */ /* 0x000fe200078e0003 */
[----:B------:R-:W-:-:S04]  /*1490*/  SHF.R.S32.HI R3, RZ, 0x1f, R6 ;  /* 0x0000001fff037819 */ /* 0x000fc80000011406 */
[----:B------:R-:W-:Y:S02]  /*14a0*/  @!P0 IADD3 R9, -R9, RZ, RZ ;  /* 0x000000ff09098210 */ /* 0x000fe40007ffe1ff */
[----:B------:R-:W-:-:S05]  /*14b0*/  @!P1 LOP3.LUT R9, RZ, R2, RZ, 0x33, !PT ;  /* 0x00000002ff099212 */ /* 0x000fca00078e33ff */
[----:B--2---:R-:W-:Y:S01]  /*14c0*/  IMAD R7, R13, R9, RZ ;  /* 0x000000090d077224 */ /* 0x004fe200078e02ff */
[----:B---3--:R-:W-:Y:S01]  /*14d0*/  SHF.R.S32.HI R5, RZ, 0x1f, R0 ;  /* 0x0000001fff057819 */ /* 0x008fe20000011400 */
[----:B------:R-:W-:-:S04]  /*14e0*/  IMAD R4, R17, R0, RZ ;  /* 0x0000000011047224 */ /* 0x000fc800078e02ff */
[C---:B------:R-:W-:Y:S02]  /*14f0*/  IMAD R4, R16.reuse, R5, R4 ;  /* 0x0000000510047224 */ /* 0x040fe400078e0204 */
[----:B------:R-:W-:-:S05]  /*1500*/  IMAD.WIDE.U32 R16, R16, R0, RZ ;  /* 0x0000000010107225 */ /* 0x000fca00078e00ff */
[----:B------:R-:W-:Y:S01]  /*1510*/  IADD3 R17, R17, R4, RZ ;  /* 0x0000000411117210 */ /* 0x000fe20007ffe0ff */
[----:B------:R-:W-:-:S04]  /*1520*/  IMAD R4, R51, R6, RZ ;  /* 0x0000000633047224 */ /* 0x000fc800078e02ff */
[----:B------:R-:W-:Y:S02]  /*1530*/  IMAD R4, R50, R3, R4 ;  /* 0x0000000332047224 */ /* 0x000fe400078e0204 */
[----:B------:R-:W-:-:S04]  /*1540*/  IMAD.WIDE.U32 R16, R6, R50, R16 ;  /* 0x0000003206107225 */ /* 0x000fc800078e0010 */
[----:B------:R-:W-:Y:S01]  /*1550*/  IMAD.IADD R17, R17, 0x1, R4 ;  /* 0x0000000111117824 */ /* 0x000fe200078e0204 */
[----:B------:R-:W-:Y:S01]  /*1560*/  SHF.R.S32.HI R4, RZ, 0x1f, R9 ;  /* 0x0000001fff047819 */ /* 0x000fe20000011409 */
[-C--:B------:R-:W-:Y:S02]  /*1570*/  IMAD R2, R11, R0.reuse, RZ ;  /* 0x000000000b027224 */ /* 0x080fe400078e02ff */
[----:B------:R-:W-:-:S04]  /*1580*/  IMAD.WIDE.U32 R18, R10, R0, RZ ;  /* 0x000000000a127225 */ /* 0x000fc800078e00ff */
[----:B------:R-:W-:Y:S02]  /*1590*/  IMAD R0, R12, R4, R7 ;  /* 0x000000040c007224 */ /* 0x000fe400078e0207 */
[----:B------:R-:W-:Y:S02]  /*15a0*/  IMAD R2, R10, R5, R2 ;  /* 0x000000050a027224 */ /* 0x000fe400078e0202 */
[----:B------:R-:W-:Y:S01]  /*15b0*/  IMAD.WIDE.U32 R12, R9, R12, R16 ;  /* 0x0000000c090c7225 */ /* 0x000fe200078e0010 */
[----:B------:R-:W-:Y:S02]  /*15c0*/  MOV R8, R18 ;  /* 0x0000001200087202 */ /* 0x000fe40000000f00 */
[----:B------:R-:W-:Y:S01]  /*15d0*/  MOV R5, R9 ;  /* 0x0000000900057202 */ /* 0x000fe20000000f00 */
[----:B------:R-:W-:Y:S01]  /*15e0*/  IMAD.IADD R7, R19, 0x1, R2 ;  /* 0x0000000113077824 */ /* 0x000fe200078e0202 */
[----:B------:R-:W-:Y:S01]  /*15f0*/  IADD3 R0, R13, R0, RZ ;  /* 0x000000000d007210 */ /* 0x000fe20007ffe0ff */
[----:B------:R-:W-:Y:S01]  /*1600*/  IMAD.MOV.U32 R2, RZ, RZ, R12 ;  /* 0x000000ffff027224 */ /* 0x000fe200078e000c */
[----:B------:R-:W-:Y:S05]  /*1610*/  BRA `(.L_x_4494) ;  /* 0x0000050000007947 */ /* 0x000fea0003800000 */
.L_x_4493:
[----:B------:R-:W3:Y:S01]  /*1620*/  LD.E R5, [R14.64+0x68] ;  /* 0x000068060e057980 */ /* 0x000ee2000c101900 */
        /* <DEDUP_REMOVED lines=8> */
[----:B------:R-:W-:-:S02]  /*16b0*/  IABS R7, R238 ;  /* 0x000000ee00077213 */ /* 0x000fc40000000000 */
[----:B------:R-:W-:Y:S02]  /*16c0*/  @!P3 SHF.R.S32.HI R6, RZ, 0x1f, R12 ;  /* 0x0000001fff06b819 */ /* 0x000fe4000001140c */
[----:B---3--:R-:W-:-:S04]  /*16d0*/  IABS R2, R5 ;  /* 0x0000000500027213 */ /* 0x008fc80000000000 */
[----:B------:R-:W3:Y:S08]  /*16e0*/  I2F.RP R0, R2 ;  /* 0x0000000200007306 */ /* 0x000ef00000209400 */
[----:B---3--:R-:W3:Y:S02]  /*16f0*/  MUFU.RCP R0, R0 ;  /* 0x0000000000007308 */ /* 0x008ee40000001000 */
[----:B---3--:R-:W-:-:S06]  /*1700*/  IADD3 R0, R0, 0xffffffe, RZ ;  /* 0x0ffffffe00007810 */ /* 0x008fcc0007ffe0ff */
[----:B------:R-:W3:Y:S02]  /*1710*/  F2I.FTZ.U32.TRUNC.NTZ R9, R0 ;  /* 0x0000000000097305 */ /* 0x000ee4000021f000 */
        /* <DEDUP_REMOVED lines=8> */
[-C--:B----4-:R-:W-:Y:S02]  /*17a0*/  @!P3 IMAD R3, R51, R12.reuse, RZ ;  /* 0x0000000c3303b224 */ /* 0x090fe400078e02ff */
[----:B------:R-:W-:-:S04]  /*17b0*/  @!P3 IMAD.WIDE.U32 R24, R50, R12, RZ ;  /* 0x0000000c3218b225 */ /* 0x000fc800078e00ff */
[----:B------:R-:W-:-:S06]  /*17c0*/  @!P3 IMAD R3, R6, R50, R3 ;  /* 0x000000320603b224 */ /* 0x000fcc00078e0203 */
[----:B------:R-:W-:Y:S01]  /*17d0*/  @!P0 IMAD.IADD R0, R0, 0x1, -R2 ;  /* 0x0000000100008824 */ /* 0x000fe200078e0a02 */
[----:B-----5:R-:W-:Y:S01]  /*17e0*/  @!P3 SHF.R.S32.HI R6, RZ, 0x1f, R11 ;  /* 0x0000001fff06b819 */ /* 0x020fe2000001140b */
[----:B------:R-:W-:Y:S01]  /*17f0*/  @P3 IMAD.IADD R7, R12, 0x1, R13 ;  /* 0x000000010c073824 */ /* 0x000fe200078e020d */
[----:B------:R-:W-:Y:S02]  /*1800*/  @!P3 IADD3 R25, R25, R3, RZ ;  /* 0x000000031919b210 */ /* 0x000fe40007ffe0ff */
[----:B------:R-:W-:Y:S01]  /*1810*/  ISETP.GE.U32.AND P2, PT, R0, R2, PT ;  /* 0x000000020000720c */ /* 0x000fe20003f46070 */
[----:B--2---:R-:W-:Y:S01]  /*1820*/  @!P3 IMAD R3, R23, R11, RZ ;  /* 0x0000000b1703b224 */ /* 0x004fe200078e02ff */
[----:B------:R-:W-:Y:S01]  /*1830*/  LOP3.LUT R2, R238, R5, RZ, 0x3c, !PT ;  /* 0x00000005ee027212 */ /* 0x000fe200078e3cff */
[----:B------:R-:W-:Y:S01]  /*1840*/  @P3 IMAD.WIDE.U32 R28, R50, R7, RZ ;  /* 0x00000007321c3225 */ /* 0x000fe200078e00ff */
[----:B------:R-:W-:-:S03]  /*1850*/  @!P0 IADD3 R4, R4, 0x1, RZ ;  /* 0x0000000104048810 */ /* 0x000fc60007ffe0ff */
[----:B------:R-:W-:Y:S01]  /*1860*/  @!P3 IMAD R3, R22, R6, R3 ;  /* 0x000000061603b224 */ /* 0x000fe200078e0203 */
[----:B------:R-:W-:Y:S01]  /*1870*/  ISETP.GE.AND P1, PT, R2, RZ, PT ;  /* 0x000000ff0200720c */ /* 0x000fe20003f26270 */
[----:B------:R-:W-:Y:S02]  /*1880*/  @P3 IMAD R9, R51, R7, RZ ;  /* 0x0000000733093224 */ /* 0x000fe400078e02ff */
[----:B------:R-:W-:Y:S01]  /*1890*/  @!P3 IMAD.WIDE.U32 R22, R22, R11, R24 ;  /* 0x0000000b1616b225 */ /* 0x000fe200078e0018 */
[----:B------:R-:W-:Y:S02]  /*18a0*/  ISETP.NE.AND P0, PT, R5, RZ, PT ;  /* 0x000000ff0500720c */ /* 0x000fe40003f05270 */
[----:B------:R-:W-:Y:S01]  /*18b0*/  @!P3 SHF.R.S32.HI R0, RZ, 0x1f, R12 ;  /* 0x0000001fff00b819 */ /* 0x000fe2000001140c */
[----:B------:R-:W-:Y:S01]  /*18c0*/  @P3 IMAD.IADD R9, R29, 0x1, R9 ;  /* 0x000000011d093824 */ /* 0x000fe200078e0209 */
[----:B------:R-:W-:Y:S01]  /*18d0*/  @P3 MOV R10, R28 ;  /* 0x0000001c000a3202 */ /* 0x000fe20000000f00 */
[----:B------:R-:W-:Y:S01]  /*18e0*/  @!P3 IMAD R7, R49, R12, RZ ;  /* 0x0000000c3107b224 */ /* 0x000fe200078e02ff */
[----:B------:R-:W-:Y:S01]  /*18f0*/  @!P3 IADD3 R9, R23, R3, RZ ;  /* 0x000000031709b210 */ /* 0x000fe20007ffe0ff */
[----:B------:R-:W-:Y:S01]  /*1900*/  @!P3 IMAD.MOV.U32 R10, RZ, RZ, R22 ;  /* 0x000000ffff0ab224 */ /* 0x000fe200078e0016 */
[----:B------:R-:W-:-:S02]  /*1910*/  LEA R6, R167, 0xffffffc0, 0x6 ;  /* 0xffffffc0a7067811 */ /* 0x000fc400078e30ff */
[----:B------:R-:W-:Y:S01]  /*1920*/  @P2 IADD3 R4, R4, 0x1, RZ ;  /* 0x0000000104042810 */ /* 0x000fe20007ffe0ff */
[----:B------:R-:W-:Y:S01]  /*1930*/  @!P3 IMAD R0, R0, R48, R7 ;  /* 0x000000300000b224 */ /* 0x000fe200078e0207 */
[----:B------:R-:W-:Y:S01]  /*1940*/  MOV R23, R9 ;  /* 0x0000000900177202 */ /* 0x000fe20000000f00 */
[----:B------:R-:W-:Y:S01]  /*1950*/  @!P3 IMAD.WIDE.U32 R24, R48, R12, RZ ;  /* 0x0000000c3018b225 */ /* 0x000fe200078e00ff */
[----:B------:R-:W-:Y:S02]  /*1960*/  SHF.R.S32.HI R3, RZ, 0x1f, R6 ;  /* 0x0000001fff037819 */ /* 0x000fe40000011406 */
[----:B------:R-:W-:Y:S01]  /*1970*/  MOV R22, R10 ;  /* 0x0000000a00167202 */ /* 0x000fe20000000f00 */
[----:B------:R-:W-:Y:S01]  /*1980*/  IMAD R8, R51, R6, RZ ;  /* 0x0000000633087224 */ /* 0x000fe200078e02ff */
[----:B------:R-:W-:Y:S02]  /*1990*/  MOV R9, R4 ;  /* 0x0000000400097202 */ /* 0x000fe40000000f00 */
[----:B------:R-:W-:Y:S01]  /*19a0*/  @!P3 IADD3 R25, R25, R0, RZ ;  /* 0x000000001919b210 */ /* 0x000fe20007ffe0ff */
[----:B------:R-:W-:Y:S01]  /*19b0*/  IMAD R8, R3, R50, R8 ;  /* 0x0000003203087224 */ /* 0x000fe200078e0208 */
[----:B------:R-:W-:Y:S01]  /*19c0*/  @!P1 IADD3 R9, -R9, RZ, RZ ;  /* 0x000000ff09099210 */ /* 0x000fe20007ffe1ff */
[----:B------:R-:W-:Y:S01]  /*19d0*/  IMAD.WIDE.U32 R22, R50, R6, R22 ;  /* 0x0000000632167225 */ /* 0x000fe200078e0016 */
[----:B------:R-:W-:-:S02]  /*19e0*/  @!P3 SHF.R.S32.HI R0, RZ, 0x1f, R11 ;  /* 0x0000001fff00b819 */ /* 0x000fc4000001140b */
[----:B------:R-:W-:Y:S01]  /*19f0*/  @!P0 LOP3.LUT R9, RZ, R5, RZ, 0x33, !PT ;  /* 0x00000005ff098212 */ /* 0x000fe200078e33ff */
[----:B------:R-:W-:Y:S02]  /*1a00*/  @!P3 IMAD R2, R19, R11, RZ ;  /* 0x0000000b1302b224 */ /* 0x000fe400078e02ff */
[----:B------:R-:W-:Y:S01]  /*1a10*/  @P3 IMAD.IADD R12, R12, 0x1, R13 ;  /* 0x000000010c0c3824 */ /* 0x000fe200078e020d */
[----:B------:R-:W-:Y:S01]  /*1a20*/  SHF.R.S32.HI R4, RZ, 0x1f, R9 ;  /* 0x0000001fff047819 */ /* 0x000fe20000011409 */
[----:B------:R-:W-:Y:S02]  /*1a30*/  IMAD.IADD R23, R23, 0x1, R8 ;  /* 0x0000000117177824 */ /* 0x000fe400078e0208 */
[----:B------:R-:W-:Y:S02]  /*1a40*/  @!P3 IMAD R0, R18, R0, R2 ;  /* 0x000000001200b224 */ /* 0x000fe400078e0202 */
[----:B------:R-:W-:Y:S02]  /*1a50*/  IMAD R2, R17, R9, RZ ;  /* 0x0000000911027224 */ /* 0x000fe400078e02ff */
[----:B------:R-:W-:-:S02]  /*1a60*/  @P3 IMAD R7, R49, R12, RZ ;  /* 0x0000000c31073224 */ /* 0x000fc400078e02ff */
[----:B------:R-:W-:-:S04]  /*1a70*/  @P3 IMAD.WIDE.U32 R12, R48, R12, RZ ;  /* 0x0000000c300c3225 */ /* 0x000fc800078e00ff */
[----:B------:R-:W-:-:S04]  /*1a80*/  @!P3 IMAD.WIDE.U32 R18, R18, R11, R24 ;  /* 0x0000000b1212b225 */ /* 0x000fc800078e0018 */
        /* <DEDUP_REMOVED lines=9> */
.L_x_4494:
[----:B-1----:R-:W-:Y:S05]  /*1b20*/  BSYNC B0 ;  /* 0x0000000000007941 */ /* 0x002fea0003800000 */
.L_x_4492:
        /* <DEDUP_REMOVED lines=17> */
[----:B------:R-:W-:-:S03]  /*1c40*/  LOP3.LUT R56, R56, 0xfffffffe, RZ, 0xc0, !PT ;  /* 0xfffffffe38387812 */ /* 0x000fc600078ec0ff */
[----:B------:R-:W-:Y:S02]  /*1c50*/  IMAD.IADD R16, R52, 0x1, -R16 ;  /* 0x0000000134107824 */ /* 0x000fe400078e0a10 */
[----:B------:R-:W-:Y:S02]  /*1c60*/  IMAD.SHL.U32 R18, R55, 0x8, RZ ;  /* 0x0000000837127824 */ /* 0x000fe400078e00ff */
[----:B------:R-:W-:Y:S01]  /*1c70*/  IMAD.IADD R56, R9, 0x1, -R56 ;  /* 0x0000000109387824 */ /* 0x000fe200078e0a38 */
[----:B------:R-:W-:Y:S02]  /*1c80*/  SHF.R.S32.HI R9, RZ, 0x1f, R16 ;  /* 0x0000001fff097819 */ /* 0x000fe40000011410 */
[----:B------:R-:W-:Y:S02]  /*1c90*/  IADD3 R28, P1, R18, R8, RZ ;  /* 0x00000008121c7210 */ /* 0x000fe40007f3e0ff */
[----:B------:R-:W-:Y:S02]  /*1ca0*/  SHF.R.S32.HI R170, RZ, 0x3, R170 ;  /* 0x00000003ffaa7819 */ /* 0x000fe400000114aa */
[----:B------:R-:W-:-:S02]  /*1cb0*/  LEA.HI R8, R9, R16, RZ, 0x3 ;  /* 0x0000001009087211 */ /* 0x000fc400078f18ff */
[----:B------:R-:W-:Y:S01]  /*1cc0*/  SHF.R.S32.HI R19, RZ, 0x1f, R18 ;  /* 0x0000001fff137819 */ /* 0x000fe20000011412 */
[----:B------:R-:W-:Y:S01]  /*1cd0*/  IMAD.SHL.U32 R17, R170, 0x40, RZ ;  /* 0x00000040aa117824 */ /* 0x000fe200078e00ff */
[----:B------:R-:W-:Y:S01]  /*1ce0*/  LOP3.LUT R9, R8, 0xfffffff8, RZ, 0xc0, !PT ;  /* 0xfffffff808097812 */ /* 0x000fe200078ec0ff */
[----:B------:R-:W-:Y:S02]  /*1cf0*/  IMAD R3, R3, R48, RZ ;  /* 0x0000003003037224 */ /* 0x000fe400078e02ff */
[----:B------:R-:W-:Y:S01]  /*1d00*/  IMAD.X R29, R19, 0x1, R7, P1 ;  /* 0x00000001131d7824 */ /* 0x000fe200008e0607 */
[----:B------:R-:W-:Y:S01]  /*1d10*/  LOP3.LUT R17, R17, 0x1c0, RZ, 0xc0, !PT ;  /* 0x000001c011117812 */ /* 0x000fe200078ec0ff */
[----:B------:R-:W-:Y:S01]  /*1d20*/  IMAD.IADD R9, R16, 0x1, -R9 ;  /* 0x0000000110097824 */ /* 0x000fe200078e0a09 */
[----:B-1----:R-:W-:Y:S01]  /*1d30*/  LEA.HI R21, R53, R52, RZ, 0x6 ;  /* 0x0000003435157211 */ /* 0x002fe200078f30ff */
[C---:B------:R-:W-:Y:S02]  /*1d40*/  IMAD R3, R6.reuse, R49, R3 ;  /* 0x0000003106037224 */ /* 0x040fe400078e0203 */
[----:B------:R-:W-:Y:S01]  /*1d50*/  IMAD.WIDE.U32 R28, R6, R48, R28 ;  /* 0x00000030061c7225 */ /* 0x000fe200078e001c */
[----:B------:R-:W-:-:S03]  /*1d60*/  LOP3.LUT R22, R17, 0x38, R18, 0xf8, !PT ;  /* 0x0000003811167812 */ /* 0x000fc600078ef812 */
[----:B------:R-:W-:Y:S01]  /*1d70*/  IMAD.SHL.U32 R6, R9, 0x40, RZ ;  /* 0x0000004009067824 */ /* 0x000fe200078e00ff */
[----:B------:R-:W-:Y:S01]  /*1d80*/  SHF.R.U32.HI R17, RZ, 0x3, R17 ;  /* 0x00000003ff117819 */ /* 0x000fe20000011611 */
[----:B------:R-:W-:Y:S02]  /*1d90*/  IMAD.SHL.U32 R7, R56, 0x8, RZ ;  /* 0x0000000838077824 */ /* 0x000fe400078e00ff */
[----:B------:R-:W-:Y:S01]  /*1da0*/  IMAD.SHL.U32 R21, R21, 0x8, RZ ;  /* 0x0000000815157824 */ /* 0x000fe200078e00ff */
[----:B------:R-:W-:Y:S02]  /*1db0*/  LOP3.LUT R6, R6, 0x1c0, RZ, 0xc0, !PT ;  /* 0x000001c006067812 */ /* 0x000fe400078ec0ff */
[----:B------:R-:W-:Y:S02]  /*1dc0*/  LOP3.LUT R17, R22, R17, RZ, 0x3c, !PT ;  /* 0x0000001116117212 */ /* 0x000fe400078e3cff */
[----:B------:R-:W-:Y:S02]  /*1dd0*/  LOP3.LUT R7, R6, 0x8, R7, 0xf8, !PT ;  /* 0x0000000806077812 */ /* 0x000fe400078ef807 */
[----:B------:R-:W-:-:S02]  /*1de0*/  SHF.R.U32.HI R41, RZ, 0x3, R6 ;  /* 0x00000003ff297819 */ /* 0x000fc40000011606 */
[----:B------:R-:W-:Y:S01]  /*1df0*/  LOP3.LUT R156, R17, 0xfffffe00, R21, 0xf8, !PT ;  /* 0xfffffe00119c7812 */ /* 0x000fe200078ef815 */
[----:B------:R-:W-:Y:S01]  /*1e00*/  IMAD.IADD R29, R29, 0x1, R3 ;  /* 0x000000011d1d7824 */ /* 0x000fe200078e0203 */
[----:B------:R-:W-:Y:S01]  /*1e10*/  SHF.R.S32.HI R57, RZ, 0x1f, R239 ;  /* 0x0000001fff397819 */ /* 0x000fe200000114ef */
[----:B------:R-:W-:Y:S01]  /*1e20*/  IMAD.SHL.U32 R8, R8, 0x40, RZ ;  /* 0x0000004008087824 */ /* 0x000fe200078e00ff */
[----:B------:R-:W-:-:S04]  /*1e30*/  LOP3.LUT R41, R7, R41, RZ, 0x3c, !PT ;  /* 0x0000002907297212 */ /* 0x000fc800078e3cff */
[----:B------:R-:W-:Y:S02]  /*1e40*/  LOP3.LUT R41, R41, 0xfffffe00, R8, 0xf8, !PT ;  /* 0xfffffe0029297812 */ /* 0x000fe400078ef808 */
[C---:B------:R-:W-:Y:S02]  /*1e50*/  LOP3.LUT P3, RZ, R9.reuse, 0x4, RZ, 0xc0, !PT ;  /* 0x0000000409ff7812 */ /* 0x040fe4000786c0ff */
[----:B------:R-:W-:Y:S02]  /*1e60*/  LOP3.LUT P2, RZ, R9, 0x2, RZ, 0xc0, !PT ;  /* 0x0000000209ff7812 */ /* 0x000fe4000784c0ff */
[----:B------:R-:W-:-:S04]  /*1e70*/  SHF.R.S32.HI R88, RZ, 0x1f, R58 ;  /* 0x0000001fff587819 */ /* 0x000fc8000001143a */
[----:B------:R-:W-:Y:S01]  /*1e80*/  LEA.HI R88, R88, R58, RZ, 0x6 ;  /* 0x0000003a58587211 */ /* 0x000fe200078f30ff */
[----:B------:R-:W-:-:S03]  /*1e90*/  IMAD R164, R27, R5, RZ ;  /* 0x000000051ba47224 */ /* 0x000fc600078e02ff */
[----:B------:R-:W-:Y:S01]  /*1ea0*/  SHF.R.S32.HI R88, RZ, 0x6, R88 ;  /* 0x00000006ff587819 */ /* 0x000fe20000011458 */
[-C--:B------:R-:W-:Y:S01]  /*1eb0*/  IMAD R164, R4, R26.reuse, R164 ;  /* 0x0000001a04a47224 */ /* 0x080fe200078e02a4 */
[----:B------:R-:W-:Y:S01]  /*1ec0*/  SHF.R.S32.HI R175, RZ, 0x1f, R238 ;  /* 0x0000001fffaf7819 */ /* 0x000fe200000114ee */
[----:B------:R-:W-:Y:S01]  /*1ed0*/  IMAD.WIDE.U32 R26, R5, R26, R28 ;  /* 0x0000001a051a7225 */ /* 0x000fe200078e001c */
[----:B------:R-:W-:Y:S02]  /*1ee0*/  IMNMX R88, RZ, R88, !PT ;  /* 0x00000058ff587217 */ /* 0x000fe40007800200 */
        /* <DEDUP_REMOVED lines=9> */
[----:B------:R-:W-:-:S03]  /*1f80*/  LEA.HI R53, R53, R52, RZ, 0x5 ;  /* 0x0000003435357211 */ /* 0x000fc600078f28ff */
[----:B------:R-:W-:Y:S02]  /*1f90*/  IMAD.MOV.U32 R40, RZ, RZ, 0x10 ;  /* 0x00000010ff287424 */ /* 0x000fe400078e00ff */
[----:B------:R-:W-:Y:S02]  /*1fa0*/  IMAD.MOV.U32 R39, RZ, RZ, 0x20 ;  /* 0x00000020ff277424 */ /* 0x000fe400078e00ff */
[----:B------:R-:W-:Y:S01]  /*1fb0*/  IMAD.IADD R169, R165, 0x1, R168 ;  /* 0x00000001a5a97824 */ /* 0x000fe200078e02a8 */
[C---:B------:R-:W-:Y:S01]  /*1fc0*/  SHF.L.U64.HI R234, R50.reuse, 0x4, R51 ;  /* 0x0000000432ea7819 */ /* 0x040fe20000010233 */
[----:B------:R-:W-:Y:S01]  /*1fd0*/  IMAD.SHL.U32 R233, R50, 0x10, RZ ;  /* 0x0000001032e97824 */ /* 0x000fe200078e00ff */
[C---:B------:R-:W-:Y:S01]  /*1fe0*/  SHF.L.U64.HI R232, R48.reuse, 0x4, R49 ;  /* 0x0000000430e87819 */ /* 0x040fe20000010231 */
[----:B------:R-:W-:Y:S01]  /*1ff0*/  IMAD.SHL.U32 R231, R48, 0x10, RZ ;  /* 0x0000001030e77824 */ /* 0x000fe200078e00ff */
[----:B------:R-:W-:Y:S01]  /*2000*/  SHF.R.S32.HI R53, RZ, 0x5, R53 ;  /* 0x00000005ff357819 */ /* 0x000fe20000011435 */
[----:B------:R-:W-:Y:S01]  /*2010*/  IMAD.SHL.U32 R59, R55, 0x4, RZ ;  /* 0x00000004373b7824 */ /* 0x000fe200078e00ff */
[----:B------:R-:W-:-:S02]  /*2020*/  SEL R40, R40, 0xfffffff0, !P2 ;  /* 0xfffffff028287807 */ /* 0x000fc40005000000 */
[----:B------:R-:W-:Y:S01]  /*2030*/  SEL R39, R39, 0xffffffe0, !P3 ;  /* 0xffffffe027277807 */ /* 0x000fe20005800000 */
[----:B--2---:R-:W-:-:S04]  /*2040*/  @P0 IMAD.WIDE.U32 R22, R12, R242, RZ ;  /* 0x000000f20c160225 */ /* 0x004fc800078e00ff */
[----:B------:R-:W-:Y:S02]  /*2050*/  @P0 IMAD.MOV.U32 R7, RZ, RZ, R22 ;  /* 0x000000ffff070224 */ /* 0x000fe400078e0016 */
[----:B------:R-:W-:Y:S02]  /*2060*/  @P0 IMAD R6, R13, R242, RZ ;  /* 0x000000f20d060224 */ /* 0x000fe400078e02ff */
[----:B---3--:R-:W-:-:S04]  /*2070*/  @!P0 IMAD.WIDE.U32 R16, R24, R239, RZ ;  /* 0x000000ef18108225 */ /* 0x008fc800078e00ff */
[----:B------:R-:W-:Y:S02]  /*2080*/  @!P0 IMAD R3, R25, R239, RZ ;  /* 0x000000ef19038224 */ /* 0x000fe400078e02ff */
[----:B------:R-:W-:Y:S02]  /*2090*/  @!P0 IMAD.MOV.U32 R7, RZ, RZ, R16 ;  /* 0x000000ffff078224 */ /* 0x000fe400078e0010 */
[----:B------:R-:W-:Y:S02]  /*20a0*/  @!P0 IMAD R3, R24, R57, R3 ;  /* 0x0000003918038224 */ /* 0x000fe400078e0203 */
[----:B------:R-:W-:Y:S01]  /*20b0*/  @P0 IMAD.IADD R6, R23, 0x1, R6 ;  /* 0x0000000117060824 */ /* 0x000fe200078e0206 */
[C---:B------:R-:W-:Y:S01]  /*20c0*/  IADD3 R8, P1, R18.reuse, R7, RZ ;  /* 0x0000000712087210 */ /* 0x040fe20007f3e0ff */
[----:B------:R-:W-:Y:S02]  /*20d0*/  @!P0 IMAD.IADD R6, R17, 0x1, R3 ;  /* 0x0000000111068824 */ /* 0x000fe400078e0203 */
[----:B------:R-:W-:Y:S01]  /*20e0*/  IMAD R3, R11, R238, RZ ;  /* 0x000000ee0b037224 */ /* 0x000fe200078e02ff */
[----:B------:R-:W-:Y:S01]  /*20f0*/  IADD3 R11, R18, 0x40, RZ ;  /* 0x00000040120b7810 */ /* 0x000fe20007ffe0ff */
[----:B------:R-:W-:-:S02]  /*2100*/  IMAD.X R9, R19, 0x1, R6, P1 ;  /* 0x0000000113097824 */ /* 0x000fc400008e0606 */
[--C-:B------:R-:W-:Y:S02]  /*2110*/  @P0 IMAD.MOV.U32 R180, RZ, RZ, R12.reuse ;  /* 0x000000ffffb40224 */ /* 0x100fe400078e000c */
[--C-:B------:R-:W-:Y:S02]  /*2120*/  @P0 IMAD.MOV.U32 R181, RZ, RZ, R13.reuse ;  /* 0x000000ffffb50224 */ /* 0x100fe400078e000d */
[----:B------:R-:W-:Y:S02]  /*2130*/  @!P0 IMAD.MOV.U32 R180, RZ, RZ, R12 ;  /* 0x000000ffffb48224 */ /* 0x000fe400078e000c */
[----:B------:R-:W-:Y:S01]  /*2140*/  @!P0 IMAD.MOV.U32 R181, RZ, RZ, R13 ;  /* 0x000000ffffb58224 */ /* 0x000fe200078e000d */
[----:B----4-:R-:W-:Y:S01]  /*2150*/  ISETP.GE.AND P0, PT, R11, R61, PT ;  /* 0x0000003d0b00720c */ /* 0x010fe20003f06270 */
[----:B------:R-:W-:Y:S01]  /*2160*/  IMAD.WIDE.U32 R12, R238, R10, R8 ;  /* 0x0000000aee0c7225 */ /* 0x000fe200078e0008 */
[----:B------:R-:W-:Y:S02]  /*2170*/  IADD3 R9, R18, 0xc0, RZ ;  /* 0x000000c012097810 */ /* 0x000fe40007ffe0ff */
[----:B------:R-:W-:-:S02]  /*2180*/  SEL R6, RZ, 0xffffffff, P0 ;  /* 0xffffffffff067807 */ /* 0x000fc40000000000 */
[----:B------:R-:W-:Y:S01]  /*2190*/  ISETP.GE.AND P0, PT, R9, R61, PT ;  /* 0x0000003d0900720c */ /* 0x000fe20003f06270 */
[----:B------:R-:W-:-:S03]  /*21a0*/  @!P4 IMAD.MOV.U32 R20, RZ, RZ, RZ ;  /* 0x000000ffff14c224 */ /* 0x000fc600078e00ff */
[----:B------:R-:W-:Y:S02]  /*21b0*/  SEL R60, RZ, 0x8, P0 ;  /* 0x00000008ff3c7807 */ /* 0x000fe40000000000 */
[----:B------:R-:W-:Y:S01]  /*21c0*/  IADD3 R158, P0, R18, R2, RZ ;  /* 0x00000002129e7210 */ /* 0x000fe20007f1e0ff */
[----:B------:R-:W-:Y:S01]  /*21d0*/  IMAD R3, R10, R175, R3 ;  /* 0x000000af0a037224 */ /* 0x000fe200078e0203 */
[----:B------:R-:W-:Y:S02]  /*21e0*/  ISETP.GT.AND P4, PT, R167, R88, PT ;  /* 0x00000058a700720c */ /* 0x000fe40003f84270 */
[CC--:B------:R-:W-:Y:S01]  /*21f0*/  ISETP.GE.AND P1, PT, R18.reuse, R61.reuse, PT ;  /* 0x0000003d1200720c */ /* 0x0c0fe20003f26270 */
[----:B------:R-:W-:Y:S01]  /*2200*/  IMAD.X R159, R19, 0x1, R0, P0 ;  /* 0x00000001139f7824 */ /* 0x000fe200000e0600 */
[----:B------:R-:W-:Y:S01]  /*2210*/  IADD3 R10, R18, 0x80, RZ ;  /* 0x00000080120a7810 */ /* 0x000fe20007ffe0ff */
[----:B------:R-:W-:Y:S01]  /*2220*/  IMAD.SHL.U32 R6, R6, 0x2, RZ ;  /* 0x0000000206067824 */ /* 0x000fe200078e00ff */
[----:B------:R-:W-:Y:S01]  /*2230*/  SEL R7, RZ, 0x1, P1 ;  /* 0x00000001ff077807 */ /* 0x000fe20000800000 */
[----:B------:R-:W-:Y:S01]  /*2240*/  IMAD R178, R177, R180, RZ ;  /* 0x000000b4b1b27224 */ /* 0x000fe200078e02ff */
[----:B------:R-:W-:Y:S01]  /*2250*/  ISETP.GE.AND P1, PT, R10, R61, PT ;  /* 0x0000003d0a00720c */ /* 0x000fe20003f26270 */
[----:B------:R-:W-:-:S04]  /*2260*/  IMAD.WIDE.U32 R158, R170, R50, R158 ;  /* 0x00000032aa9e7225 */ /* 0x000fc800078e009e */
[----:B------:R-:W-:Y:S01]  /*2270*/  IMAD.IADD R13, R13, 0x1, R3 ;  /* 0x000000010d0d7824 */ /* 0x000fe200078e0203 */
[----:B------:R-:W-:Y:S01]  /*2280*/  SEL R3, RZ, 0x4, P1 ;  /* 0x00000004ff037807 */ /* 0x000fe20000800000 */
[----:B------:R-:W-:Y:S01]  /*2290*/  IMAD R178, R176, R181, R178 ;  /* 0x000000b5b0b27224 */ /* 0x000fe200078e02b2 */
[----:B------:R-:W-:Y:S01]  /*22a0*/  LOP3.LUT R6, R6, 0x2, R7, 0xe2, !PT ;  /* 0x0000000206067812 */ /* 0x000fe200078ee207 */
[----:B------:R-:W-:Y:S01]  /*22b0*/  IMAD.IADD R161, R159, 0x1, R160 ;  /* 0x000000019fa17824 */ /* 0x000fe200078e02a0 */
[----:B------:R-:W-:Y:S01]  /*22c0*/  LEA R236, P1, R158, R162, 0x1 ;  /* 0x000000a29eec7211 */ /* 0x000fe200078208ff */
[----:B------:R-:W-:Y:S01]  /*22d0*/  IMAD.WIDE.U32 R176, R176, R180, R12 ;  /* 0x000000b4b0b07225 */ /* 0x000fe200078e000c */
[----:B------:R-:W-:Y:S02]  /*22e0*/  LEA R185, P0, R164, R172, 0x1 ;  /* 0x000000aca4b97211 */ /* 0x000fe400078008ff */
[----:B------:R-:W-:Y:S01]  /*22f0*/  LOP3.LUT R60, R60, R6, R3, 0xfe, !PT ;  /* 0x000000063c3c7212 */ /* 0x000fe200078efe03 */
[----:B------:R-:W-:Y:S01]  /*2300*/  IMAD.IADD R179, R177, 0x1, R178 ;  /* 0x00000001b1b37824 */ /* 0x000fe200078e02b2 */
[----:B------:R-:W-:-:S02]  /*2310*/  LEA.HI.X R235, R158, R163, R161, 0x1, P1 ;  /* 0x000000a39eeb7211 */ /* 0x000fc400008f0ca1 */
[----:B------:R-:W-:Y:S01]  /*2320*/  LEA.HI.X R184, R164, R173, R169, 0x1, P0 ;  /* 0x000000ada4b87211 */ /* 0x000fe200000f0ca9 */
[----:B------:R-:W-:Y:S05]  /*2330*/  @!P4 BRA `(.L_x_4495) ;  /* 0x0000ba900000c947 */ /* 0x000fea0003800000 */
[----:B------:R-:W2:Y:S04]  /*2340*/  LD.E.64 R32, [R14.64+0x120] ;  /* 0x000120060e207980 */ /* 0x000ea8000c101b00 */
        /* <DEDUP_REMOVED lines=10> */
[----:B------:R-:W-:-:S04]  /*23f0*/  LEA R17, R167, 0xffffffc0, 0x6 ;  /* 0xffffffc0a7117811 */ /* 0x000fc800078e30ff */
[----:B------:R-:W-:Y:S02]  /*2400*/  SHF.R.S32.HI R8, RZ, 0x1f, R17 ;  /* 0x0000001fff087819 */ /* 0x000fe40000011411 */
[----:B-----5:R-:W-:Y:S01]  /*2410*/  IADD3 R20, R17, R20, RZ ;  /* 0x0000001411147210 */ /* 0x020fe20007ffe0ff */
[----:B------:R-:W-:Y:S01]  /*2420*/  IMAD.SHL.U32 R66, R48, 0x20, RZ ;  /* 0x0000002030427824 */ /* 0x000fe200078e00ff */
[----:B------:R-:W-:Y:S01]  /*2430*/  LOP3.LUT R151, R60, 0xffff, RZ, 0xc0, !PT ;  /* 0x0000ffff3c977812 */ /* 0x000fe200078ec0ff */
[----:B------:R-:W-:Y:S01]  /*2440*/  IMAD R65, R49, 0x60, RZ ;  /* 0x0000006031417824 */ /* 0x000fe200078e02ff */
[C---:B------:R-:W-:Y:S01]  /*2450*/  SHF.L.U64.HI R67, R48.reuse, 0x5, R49 ;  /* 0x0000000530437819 */ /* 0x040fe20000010231 */
[----:B------:R-:W-:Y:S01]  /*2460*/  IMAD.WIDE.U32 R186, R48, 0x60, RZ ;  /* 0x0000006030ba7825 */ /* 0x000fe200078e00ff */
[C---:B------:R-:W-:Y:S02]  /*2470*/  LOP3.LUT R154, R151.reuse, 0x1, RZ, 0xc0, !PT ;  /* 0x00000001979a7812 */ /* 0x040fe400078ec0ff */
        /* <DEDUP_REMOVED lines=16> */
[----:B---3--:R-:W-:Y:S02]  /*2580*/  IMAD R2, R35, R239, RZ ;  /* 0x000000ef23027224 */ /* 0x008fe400078e02ff */
[----:B------:R-:W-:-:S02]  /*2590*/  IMAD R0, R32, R57, R0 ;  /* 0x0000003920007224 */ /* 0x000fc400078e0200 */
[----:B------:R-:W-:-:S04]  /*25a0*/  IMAD.WIDE.U32 R32, R239, R32, R18 ;  /* 0x00000020ef207225 */ /* 0x000fc800078e0012 */
[----:B------:R-:W-:-:S04]  /*25b0*/  IMAD.WIDE.U32 R30, R239, R34, R18 ;  /* 0x00000022ef1e7225 */ /* 0x000fc800078e0012 */
[----:B------:R-:W-:Y:S02]  /*25c0*/  IMAD R2, R34, R57, R2 ;  /* 0x0000003922027224 */ /* 0x000fe400078e0202 */
[----:B------:R-:W-:Y:S02]  /*25d0*/  IMAD.IADD R33, R33, 0x1, R0 ;  /* 0x0000000121217824 */ /* 0x000fe400078e0200 */
[-C--:B----4-:R-:W-:Y:S02]  /*25e0*/  IMAD R0, R191, R17.reuse, RZ ;  /* 0x00000011bf007224 */ /* 0x090fe400078e02ff */
[----:B------:R-:W-:Y:S02]  /*25f0*/  IMAD.IADD R31, R31, 0x1, R2 ;  /* 0x000000011f1f7824 */ /* 0x000fe400078e0202 */
[----:B------:R-:W-:Y:S02]  /*2600*/  IMAD R3, R189, R17, RZ ;  /* 0x00000011bd037224 */ /* 0x000fe400078e02ff */
[----:B------:R-:W-:-:S02]  /*2610*/  IMAD R0, R190, R8, R0 ;  /* 0x00000008be007224 */ /* 0x000fc400078e0200 */
[----:B------:R-:W-:-:S04]  /*2620*/  IMAD.WIDE.U32 R30, R190, R17, R30 ;  /* 0x00000011be1e7225 */ /* 0x000fc800078e001e */
[----:B------:R-:W-:Y:S02]  /*2630*/  IMAD R3, R188, R8, R3 ;  /* 0x00000008bc037224 */ /* 0x000fe400078e0203 */
[----:B------:R-:W-:Y:S01]  /*2640*/  IMAD.WIDE.U32 R32, R17, R188, R32 ;  /* 0x000000bc11207225 */ /* 0x000fe200078e0020 */
[----:B------:R-:W-:-:S03]  /*2650*/  SHF.R.S32.HI R8, RZ, 0x1f, R58 ;  /* 0x0000001fff087819 */ /* 0x000fc6000001143a */
[----:B------:R-:W-:Y:S01]  /*2660*/  IMAD.IADD R31, R31, 0x1, R0 ;  /* 0x000000011f1f7824 */ /* 0x000fe200078e0200 */
[----:B------:R-:W-:Y:S01]  /*2670*/  LEA.HI R148, R16, R16, RZ, 0x1 ;  /* 0x0000001010947211 */ /* 0x000fe200078f08ff */
[----:B------:R-:W-:Y:S01]  /*2680*/  IMAD.IADD R33, R33, 0x1, R3 ;  /* 0x0000000121217824 */ /* 0x000fe200078e0203 */
[----:B------:R-:W-:Y:S01]  /*2690*/  IADD3 R3, P0, -R58, R170, RZ ;  /* 0x000000aa3a037210 */ /* 0x000fe20007f1e1ff */
[-C--:B------:R-:W-:Y:S02]  /*26a0*/  IMAD R0, R27, R5.reuse, RZ ;  /* 0x000000051b007224 */ /* 0x080fe400078e02ff */
[-C--:B------:R-:W-:Y:S01]  /*26b0*/  IMAD R2, R29, R5.reuse, RZ ;  /* 0x000000051d027224 */ /* 0x080fe200078e02ff */
[----:B------:R-:W-:Y:S01]  /*26c0*/  SHF.R.S32.HI R148, RZ, 0x1, R148 ;  /* 0x00000001ff947819 */ /* 0x000fe20000011494 */
[C---:B------:R-:W-:Y:S02]  /*26d0*/  IMAD R0, R26.reuse, R4, R0 ;  /* 0x000000041a007224 */ /* 0x040fe400078e0200 */
[----:B------:R-:W-:-:S04]  /*26e0*/  IMAD.WIDE.U32 R26, R26, R5, R30 ;  /* 0x000000051a1a7225 */ /* 0x000fc800078e001e */
[----:B------:R-:W-:Y:S02]  /*26f0*/  IMAD.X R8, R171, 0x1, ~R8, P0 ;  /* 0x00000001ab087824 */ /* 0x000fe400000e0e08 */
[C---:B------:R-:W-:Y:S02]  /*2700*/  IMAD R2, R28.reuse, R4, R2 ;  /* 0x000000041c027224 */ /* 0x040fe400078e0202 */
[----:B------:R-:W-:-:S04]  /*2710*/  IMAD.WIDE.U32 R28, R28, R5, R32 ;  /* 0x000000051c1c7225 */ /* 0x000fc800078e0020 */
[----:B------:R-:W-:Y:S02]  /*2720*/  IMAD.IADD R27, R27, 0x1, R0 ;  /* 0x000000011b1b7824 */ /* 0x000fe400078e0200 */
[----:B------:R-:W-:Y:S02]  /*2730*/  IMAD R118, R8, R190, RZ ;  /* 0x000000be08767224 */ /* 0x000fe400078e02ff */
[----:B------:R-:W-:Y:S02]  /*2740*/  IMAD R0, R170, R148, R59 ;  /* 0x00000094aa007224 */ /* 0x000fe400078e023b */
[----:B------:R-:W-:Y:S02]  /*2750*/  IMAD.IADD R17, R29, 0x1, R2 ;  /* 0x000000011d117824 */ /* 0x000fe400078e0202 */
[----:B------:R-:W-:Y:S02]  /*2760*/  IMAD R116, R8, R188, RZ ;  /* 0x000000bc08747224 */ /* 0x000fe400078e02ff */
[----:B------:R-:W-:-:S02]  /*2770*/  IMAD.MOV.U32 R16, RZ, RZ, R28 ;  /* 0x000000ffff107224 */ /* 0x000fc400078e001c */
[----:B------:R-:W-:Y:S02]  /*2780*/  IMAD R2, R148, R20, RZ ;  /* 0x0000001494027224 */ /* 0x000fe400078e02ff */
[-C--:B------:R-:W-:Y:S02]  /*2790*/  IMAD R118, R191, R3.reuse, R118 ;  /* 0x00000003bf767224 */ /* 0x080fe400078e0276 */
[----:B------:R-:W-:-:S04]  /*27a0*/  IMAD.WIDE.U32 R20, R190, R3, R26 ;  /* 0x00000003be147225 */ /* 0x000fc800078e001a */
[----:B------:R-:W-:Y:S01]  /*27b0*/  IMAD.IADD R4, R59, 0x1, R0 ;  /* 0x000000013b047824 */ /* 0x000fe200078e0200 */
[----:B------:R-:W-:Y:S01]  /*27c0*/  SHF.R.S32.HI R122, RZ, 0x1f, R2 ;  /* 0x0000001fff7a7819 */ /* 0x000fe20000011402 */
[-C--:B------:R-:W-:Y:S02]  /*27d0*/  IMAD R116, R189, R3.reuse, R116 ;  /* 0x00000003bd747224 */ /* 0x080fe400078e0274 */
[----:B------:R-:W-:Y:S01]  /*27e0*/  IMAD.WIDE.U32 R16, R188, R3, R16 ;  /* 0x00000003bc107225 */ /* 0x000fe200078e0010 */
[----:B------:R-:W-:Y:S02]  /*27f0*/  IADD3 R3, P3, R2, R0, RZ ;  /* 0x0000000002037210 */ /* 0x000fe40007f7e0ff */
[----:B------:R-:W-:Y:S02]  /*2800*/  IADD3 R118, R21, R118, RZ ;  /* 0x0000007615767210 */ /* 0x000fe40007ffe0ff */
[----:B------:R-:W-:Y:S02]  /*2810*/  LEA R119, P0, R20, R24, 0x1 ;  /* 0x0000001814777211 */ /* 0x000fe400078008ff */
        /* <DEDUP_REMOVED lines=35> */
[----:B------:R-:W-:Y:S01]  /*2a50*/  IMAD.X R82, R84, 0x1, R234, P2 ;  /* 0x0000000154527824 */ /* 0x000fe200010e06ea */
[C---:B------:R-:W-:Y:S01]  /*2a60*/  SHF.L.U64.HI R89, R190.reuse, 0x4, R191 ;  /* 0x00000004be597819 */ /* 0x040fe200000102bf */
[----:B------:R-:W-:Y:S01]  /*2a70*/  IMAD.SHL.U32 R100, R190, 0x20, RZ ;  /* 0x00000020be647824 */ /* 0x000fe200078e00ff */
[----:B------:R-:W-:-:S02]  /*2a80*/  IADD3 R77, P4, R83, R233, RZ ;  /* 0x000000e9534d7210 */ /* 0x000fc40007f9e0ff */
[C---:B------:R-:W-:Y:S02]  /*2a90*/  IADD3 R92, P5, R90.reuse, 0x40, RZ ;  /* 0x000000405a5c7810 */ /* 0x040fe40007fbe0ff */
        /* <DEDUP_REMOVED lines=8> */
[----:B------:R-:W-:Y:S01]  /*2b20*/  IADD3.X R70, R78, R234, RZ, P3, !PT ;  /* 0x000000ea4e467210 */ /* 0x000fe20001ffe4ff */
[--C-:B------:R-:W-:Y:S01]  /*2b30*/  IMAD.X R76, R82, 0x1, R234.reuse, P4 ;  /* 0x00000001524c7824 */ /* 0x100fe200020e06ea */
[C---:B------:R-:W-:Y:S01]  /*2b40*/  SHF.L.U64.HI R111, R188.reuse, 0x4, R189 ;  /* 0x00000004bc6f7819 */ /* 0x040fe200000102bd */
[----:B------:R-:W-:Y:S01]  /*2b50*/  IMAD.X R91, RZ, RZ, R89, P5 ;  /* 0x000000ffff5b7224 */ /* 0x000fe200028e0659 */
[C---:B------:R-:W-:Y:S01]  /*2b60*/  SHF.L.U64.HI R113, R188.reuse, 0x5, R189 ;  /* 0x00000005bc717819 */ /* 0x040fe200000102bd */
[--C-:B------:R-:W-:Y:S01]  /*2b70*/  IMAD.X R95, RZ, RZ, R89.reuse, P1 ;  /* 0x000000ffff5f7224 */ /* 0x100fe200008e0659 */
[----:B------:R-:W-:Y:S01]  /*2b80*/  SHF.L.U32 R114, R188, 0x5, RZ ;  /* 0x00000005bc727819 */ /* 0x000fe200000006ff */
[----:B------:R-:W-:Y:S01]  /*2b90*/  IMAD.X R103, RZ, RZ, R89, P0 ;  /* 0x000000ffff677224 */ /* 0x000fe200000e0659 */
[----:B------:R-:W-:Y:S01]  /*2ba0*/  SHF.L.U64.HI R99, R190, 0x5, R191 ;  /* 0x00000005be637819 */ /* 0x000fe200000102bf */
[----:B------:R-:W-:Y:S01]  /*2bb0*/  IMAD.SHL.U32 R150, R148, 0x20, RZ ;  /* 0x0000002094967824 */ /* 0x000fe200078e00ff */
[-C--:B------:R-:W-:Y:S01]  /*2bc0*/  IADD3 R94, P5, R92, R90.reuse, RZ ;  /* 0x0000005a5c5e7210 */ /* 0x080fe20007fbe0ff */
[----:B------:R-:W-:Y:S01]  /*2bd0*/  IMAD R115, R189, 0x60, RZ ;  /* 0x00000060bd737824 */ /* 0x000fe200078e02ff */
[----:B------:R-:W-:Y:S01]  /*2be0*/  IADD3 R98, P4, R96, R90, RZ ;  /* 0x0000005a60627210 */ /* 0x000fe20007f9e0ff */
[----:B------:R-:W-:Y:S01]  /*2bf0*/  IMAD.X R68, R72, 0x1, R234, P2 ;  /* 0x0000000148447824 */ /* 0x000fe200010e06ea */
[----:B------:R-:W-:Y:S01]  /*2c00*/  IADD3 R102, P3, R100, R92, RZ ;  /* 0x0000005c64667210 */ /* 0x000fe20007f7e0ff */
[----:B------:R-:W-:Y:S01]  /*2c10*/  IMAD R148, R148, 0x30, RZ ;  /* 0x0000003094947824 */ /* 0x000fe200078e02ff */
[----:B------:R-:W-:Y:S01]  /*2c20*/  IADD3 R108, P1, R100, R96, RZ ;  /* 0x00000060646c7210 */ /* 0x000fe20007f3e0ff */
[C---:B------:R-:W-:Y:S01]  /*2c30*/  IMAD.IADD R143, R155.reuse, 0x1, R146 ;  /* 0x000000019b8f7824 */ /* 0x040fe200078e0292 */
[C---:B------:R-:W-:Y:S01]  /*2c40*/  IADD3 R110, P0, R104.reuse, R100, RZ ;  /* 0x00000064686e7210 */ /* 0x040fe20007f1e0ff */
[C---:B------:R-:W-:Y:S01]  /*2c50*/  IMAD.IADD R141, R155.reuse, 0x1, R144 ;  /* 0x000000019b8d7824 */ /* 0x040fe200078e0290 */
[----:B------:R-:W-:Y:S01]  /*2c60*/  IADD3 R106, P2, R104, R90, RZ ;  /* 0x0000005a686a7210 */ /* 0x000fe20007f5e0ff */
[----:B------:R-:W-:-:S02]  /*2c70*/  IMAD.IADD R140, R155, 0x1, R142 ;  /* 0x000000019b8c7824 */ /* 0x000fc400078e028e */
[----:B------:R-:W-:Y:S01]  /*2c80*/  IMAD.WIDE.U32 R188, R188, 0x60, RZ ;  /* 0x00000060bcbc7825 */ /* 0x000fe200078e00ff */
[----:B------:R-:W-:Y:S02]  /*2c90*/  SHF.L.U64.HI R111, R112, 0x1, R111 ;  /* 0x00000001706f7819 */ /* 0x000fe4000001026f */
        /* <DEDUP_REMOVED lines=23> */
.L_x_4613:
        /* <DEDUP_REMOVED lines=31> */
.L_x_4497:
[----:B------:R-:W-:Y:S05]  /*3000*/  BSYNC B0 ;  /* 0x0000000000007941 */ /* 0x000fea0003800000 */
.L_x_4496:
[C---:B------:R-:W-:Y:S01]  /*3010*/  ISETP.GE.AND P0, PT, R64.reuse, R193, PT ;  /* 0x000000c14000720c */ /* 0x040fe20003f06270 */
[----:B------:R-:W-:Y:S03]  /*3020*/  BSSY B0, `(.L_x_4498) ;  /* 0x0000014000007945 */ /* 0x000fe60003800000 */
[----:B------:R-:W-:Y:S11]  /*3030*/  ISETP.GE.AND P0, PT, R64, R192, !P0 ;  /* 0x000000c04000720c */ /* 0x000ff60004706270 */
[----:B------:R-:W-:Y:S02]  /*3040*/  @!UPT UIADD3 URZ, URZ, URZ, URZ ;  /* 0x0000003f3f3ff290 */ /* 0x000fe4000fffe03f */
[----:B------:R-:W-:-:S05]  /*3050*/  @!P0 BRA `(.L_x_4499) ;  /* 0x0000010000008947 */ /* 0x000fca0003800000 */
[----:B------:R-:W-:Y:S02]  /*3060*/  ISETP.NE.AND P1, PT, R154, RZ, PT ;  /* 0x000000ff9a00720c */ /* 0x000fe40003f25270 */
[----:B------:R-:W-:Y:S02]  /*3070*/  IADD3 R28, P0, R2, R112, RZ ;  /* 0x00000070021c7210 */ /* 0x000fe40007f1e0ff */
[----:B-1----:R-:W-:Y:S03]  /*3080*/  LEA R22, P3, R231, R127, 0x1 ;  /* 0x0000007fe7167211 */ /* 0x002fe600078608ff */
        /* <DEDUP_REMOVED lines=13> */
.L_x_4499:
[----:B------:R-:W-:Y:S05]  /*3160*/  BSYNC B0 ;  /* 0x0000000000007941 */ /* 0x000fea0003800000 */
.L_x_4498:
        /* <DEDUP_REMOVED lines=21> */
.L_x_4501:
[----:B------:R-:W-:Y:S05]  /*32c0*/  BSYNC B0 ;  /* 0x0000000000007941 */ /* 0x000fea0003800000 */
.L_x_4500:
        /* <DEDUP_REMOVED lines=21> */
.L_x_4503:
[----:B------:R-:W-:Y:S05]  /*3420*/  BSYNC B0 ;  /* 0x0000000000007941 */ /* 0x000fea0003800000 */
.L_x_4502:
        /* <DEDUP_REMOVED lines=66> */
.L_x_4510:
[----:B------:R-:W-:Y:S05]  /*3850*/  BSYNC B0 ;  /* 0x0000000000007941 */ /* 0x000fea0003800000 */
.L_x_4509:
        /* <DEDUP_REMOVED lines=51> */
.L_x_4512:
[----:B------:R-:W-:Y:S05]  /*3b90*/  BSYNC B0 ;  /* 0x0000000000007941 */ /* 0x000fea0003800000 */
.L_x_4511:
        /* <DEDUP_REMOVED lines=51> */
.L_x_4514:
[----:B------:R-:W-:Y:S05]  /*3ed0*/  BSYNC B0 ;  /* 0x0000000000007941 */ /* 0x000fea0003800000 */
.L_x_4513:
        /* <DEDUP_REMOVED lines=50> */
.L_x_4508:
[----:B------:R-:W-:Y:S05]  /*4200*/  BSYNC B1 ;  /* 0x0000000000017941 */ /* 0x000fea0003800000 */
.L_x_4507:
        /* <DEDUP_REMOVED lines=63> */
.L_x_4518:
[----:B------:R-:W-:Y:S05]  /*4600*/  BSYNC B0 ;  /* 0x0000000000007941 */ /* 0x000fea0003800000 */
.L_x_4517:
        /* <DEDUP_REMOVED lines=53> */
.L_x_4520:
[----:B------:R-:W-:Y:S05]  /*4960*/  BSYNC B0 ;  /* 0x0000000000007941 */ /* 0x000fea0003800000 */
.L_x_4519:
        /* <DEDUP_REMOVED lines=53> */
.L_x_4522:
[----:B------:R-:W-:Y:S05]  /*4cc0*/  BSYNC B0 ;  /* 0x0000000000007941 */ /* 0x000fea0003800000 */
.L_x_4521:
        /* <DEDUP_REMOVED lines=52> */
.L_x_4516:
[----:B------:R-:W-:Y:S05]  /*5010*/  BSYNC B1 ;  /* 0x0000000000017941 */ /* 0x000fea0003800000 */
.L_x_4515:
        /* <DEDUP_REMOVED lines=63> */
.L_x_4526:
[----:B------:R-:W-:Y:S05]  /*5410*/  BSYNC B0 ;  /* 0x0000000000007941 */ /* 0x000fea0003800000 */
.L_x_4525:
        /* <DEDUP_REMOVED lines=53> */
.L_x_4528:
[----:B------:R-:W-:Y:S05]  /*5770*/  BSYNC B0 ;  /* 0x0000000000007941 */ /* 0x000fea0003800000 */
.L_x_4527:
        /* <DEDUP_REMOVED lines=53> */
.L_x_4530:
[----:B------:R-:W-:Y:S05]  /*5ad0*/  BSYNC B0 ;  /* 0x0000000000007941 */ /* 0x000fea0003800000 */
.L_x_4529:
        /* <DEDUP_REMOVED lines=52> */
.L_x_4524:
[----:B------:R-:W-:Y:S05]  /*5e20*/  BSYNC B1 ;  /* 0x0000000000017941 */ /* 0x000fea0003800000 */
.L_x_4523:
        /* <DEDUP_REMOVED lines=67> */
.L_x_4534:
[----:B------:R-:W-:Y:S05]  /*6260*/  BSYNC B0 ;  /* 0x0000000000007941 */ /* 0x000fea0003800000 */
.L_x_4533:
        /* <DEDUP_REMOVED lines=53> */
.L_x_4536:
[----:B------:R-:W-:Y:S05]  /*65c0*/  BSYNC B0 ;  /* 0x0000000000007941 */ /* 0x000fea0003800000 */
.L_x_4535:
        /* <DEDUP_REMOVED lines=53> */
.L_x_4538:
[----:B------:R-:W-:Y:S05]  /*6920*/  BSYNC B0 ;  /* 0x0000000000007941 */ /* 0x000fea0003800000 */
.L_x_4537:
        /* <DEDUP_REMOVED lines=52> */
.L_x_4532:
[----:B------:R-:W-:Y:S05]  /*6c70*/  BSYNC B1 ;  /* 0x0000000000017941 */ /* 0x000fea0003800000 */
.L_x_4531:
[----:B------:R-:W2:Y:S02]  /*6c80*/  LD.E R0, [R14.64+0xd0] ;  /* 0x0000d0060e007980 */ /* 0x000ea4000c101900 */
[----:B--2---:R-:W-:Y:S05]  /*6c90*/  IMAD.U32 R0, R0, -0x20, RZ ;  /* 0xffffffe000007824 */ /* 0x004fea00078e00ff */
[C---:B------:R-:W-:Y:S02]  /*6ca0*/  LEA R20, P1, R0.reuse, R20, 0x1 ;  /* 0x0000001400147211 */ /* 0x040fe400078208ff */
[C---:B------:R-:W-:Y:S02]  /*6cb0*/  LEA R42, P0, R0.reuse, R42, 0x1 ;  /* 0x0000002a002a7211 */ /* 0x040fe400078008ff */
[C---:B------:R-:W-:Y:S02]  /*6cc0*/  LEA.HI.X.SX32 R21, R0.reuse, R21, 0x1, P1 ;  /* 0x0000001500157211 */ /* 0x040fe400008f0eff */
[----:B------:R-:W-:Y:S01]  /*6cd0*/  LEA.HI.X.SX32 R43, R0, R43, 0x1, P0 ;  /* 0x0000002b002b7211 */ /* 0x000fe200000f0eff */
[----:B------:R-:W-:-:S05]  /*6ce0*/  BRA `(.L_x_4539) ;  /* 0x00006a3000007947 */ /* 0x000fca0003800000 */
.L_x_4506:
        /* <DEDUP_REMOVED lines=94> */
.L_x_4545:
[----:B------:R-:W-:Y:S05]  /*72d0*/  BSYNC B0 ;  /* 0x0000000000007941 */ /* 0x000fea0003800000 */
.L_x_4544:
[----:B-----5:R2:W-:Y:S02]  /*72e0*/  ST.E.128 [R124.64], R24 ;  /* 0x000000187c007985 */ /* 0x0205e4000c101d06 */
.L_x_4543:
[----:B------:R-:W-:Y:S05]  /*72f0*/  BSYNC B1 ;  /* 0x0000000000017941 */ /* 0x000fea0003800000 */
.L_x_4542:
        /* <DEDUP_REMOVED lines=92> */
.L_x_4549:
[----:B------:R-:W-:Y:S05]  /*78c0*/  BSYNC B0 ;  /* 0x0000000000007941 */ /* 0x000fea0003800000 */
.L_x_4548:
[----:B-----5:R2:W-:Y:S02]  /*78d0*/  ST.E.128 [R124.64+0x80], R24 ;  /* 0x000080187c007985 */ /* 0x0205e4000c101d06 */
.L_x_4547:
[----:B------:R-:W-:Y:S05]  /*78e0*/  BSYNC B1 ;  /* 0x0000000000017941 */ /* 0x000fea0003800000 */
.L_x_4546:
        /* <DEDUP_REMOVED lines=92> */
.L_x_4553:
[----:B------:R-:W-:Y:S05]  /*7eb0*/  BSYNC B0 ;  /* 0x0000000000007941 */ /* 0x000fea0003800000 */
.L_x_4552:
[----:B-----5:R2:W-:Y:S02]  /*7ec0*/  ST.E.128 [R124.64+0x100], R24 ;  /* 0x000100187c007985 */ /* 0x0205e4000c101d06 */
.L_x_4551:
[----:B------:R-:W-:Y:S05]  /*7ed0*/  BSYNC B1 ;  /* 0x0000000000017941 */ /* 0x000fea0003800000 */
.L_x_4550:
        /* <DEDUP_REMOVED lines=91> */
.L_x_4555:
[----:B------:R-:W-:Y:S05]  /*8490*/  BSYNC B0 ;  /* 0x0000000000007941 */ /* 0x000fea0003800000 */
.L_x_4554:
[----:B-----5:R2:W-:Y:S02]  /*84a0*/  ST.E.128 [R124.64+0x180], R24 ;  /* 0x000180187c007985 */ /* 0x0205e4000c101d06 */
.L_x_4541:
[----:B------:R-:W-:Y:S05]  /*84b0*/  BSYNC B2 ;  /* 0x0000000000027941 */ /* 0x000fea0003800000 */
.L_x_4540:
        /* <DEDUP_REMOVED lines=97> */
.L_x_4561:
[----:B------:R-:W-:Y:S05]  /*8ad0*/  BSYNC B0 ;  /* 0x0000000000007941 */ /* 0x000fea0003800000 */
.L_x_4560:
[C---:B------:R-:W-:Y:S04]  /*8ae0*/  LEA R2, P0, R233.reuse, R124, 0x1 ;  /* 0x0000007ce9027211 */ /* 0x040fe800078008ff */
[----:B------:R-:W-:Y:S05]  /*8af0*/  LEA.HI.X R3, R233, R125, R234, 0x1, P0 ;  /* 0x0000007de9037211 */ /* 0x000fea00000f0cea */
[----:B-----5:R2:W-:Y:S04]  /*8b00*/  ST.E.128 [R2.64], R24 ;  /* 0x0000001802007985 */ /* 0x0205e8000c101d06 */
.L_x_4559:
[----:B------:R-:W-:Y:S05]  /*8b10*/  BSYNC B1 ;  /* 0x0000000000017941 */ /* 0x000fea0003800000 */
.L_x_4558:
        /* <DEDUP_REMOVED lines=92> */
.L_x_4565:
[----:B------:R-:W-:Y:S05]  /*90e0*/  BSYNC B0 ;  /* 0x0000000000007941 */ /* 0x000fea0003800000 */
.L_x_4564:
[C---:B------:R-:W-:Y:S04]  /*90f0*/  LEA R2, P0, R85.reuse, R124, 0x1 ;  /* 0x0000007c55027211 */ /* 0x040fe800078008ff */
[----:B------:R-:W-:Y:S05]  /*9100*/  LEA.HI.X R3, R85, R125, R84, 0x1, P0 ;  /* 0x0000007d55037211 */ /* 0x000fea00000f0c54 */
[----:B-----5:R2:W-:Y:S04]  /*9110*/  ST.E.128 [R2.64], R24 ;  /* 0x0000001802007985 */ /* 0x0205e8000c101d06 */
.L_x_4563:
[----:B------:R-:W-:Y:S05]  /*9120*/  BSYNC B1 ;  /* 0x0000000000017941 */ /* 0x000fea0003800000 */
.L_x_4562:
        /* <DEDUP_REMOVED lines=92> */
.L_x_4569:
[----:B------:R-:W-:Y:S05]  /*96f0*/  BSYNC B0 ;  /* 0x0000000000007941 */ /* 0x000fea0003800000 */
.L_x_4568:
[C---:B------:R-:W-:Y:S04]  /*9700*/  LEA R2, P0, R81.reuse, R124, 0x1 ;  /* 0x0000007c51027211 */ /* 0x040fe800078008ff */
[----:B------:R-:W-:Y:S05]  /*9710*/  LEA.HI.X R3, R81, R125, R80, 0x1, P0 ;  /* 0x0000007d51037211 */ /* 0x000fea00000f0c50 */
[----:B-----5:R2:W-:Y:S04]  /*9720*/  ST.E.128 [R2.64], R24 ;  /* 0x0000001802007985 */ /* 0x0205e8000c101d06 */
.L_x_4567:
[----:B------:R-:W-:Y:S05]  /*9730*/  BSYNC B1 ;  /* 0x0000000000017941 */ /* 0x000fea0003800000 */
.L_x_4566:
        /* <DEDUP_REMOVED lines=91> */
.L_x_4571:
[----:B------:R-:W-:Y:S05]  /*9cf0*/  BSYNC B0 ;  /* 0x0000000000007941 */ /* 0x000fea0003800000 */
.L_x_4570:
[C---:B------:R-:W-:Y:S04]  /*9d00*/  LEA R2, P0, R75.reuse, R124, 0x1 ;  /* 0x0000007c4b027211 */ /* 0x040fe800078008ff */
[----:B------:R-:W-:Y:S05]  /*9d10*/  LEA.HI.X R3, R75, R125, R74, 0x1, P0 ;  /* 0x0000007d4b037211 */ /* 0x000fea00000f0c4a */
[----:B-----5:R2:W-:Y:S04]  /*9d20*/  ST.E.128 [R2.64], R24 ;  /* 0x0000001802007985 */ /* 0x0205e8000c101d06 */
.L_x_4557:
[----:B------:R-:W-:Y:S05]  /*9d30*/  BSYNC B2 ;  /* 0x0000000000027941 */ /* 0x000fea0003800000 */
.L_x_4556:
        /* <DEDUP_REMOVED lines=97> */
.L_x_4577:
[----:B------:R-:W-:Y:S05]  /*a350*/  BSYNC B0 ;  /* 0x0000000000007941 */ /* 0x000fea0003800000 */
.L_x_4576:
[C---:B------:R-:W-:Y:S04]  /*a360*/  LEA R2, P0, R86.reuse, R124, 0x1 ;  /* 0x0000007c56027211 */ /* 0x040fe800078008ff */
[----:B------:R-:W-:Y:S05]  /*a370*/  LEA.HI.X R3, R86, R125, R87, 0x1, P0 ;  /* 0x0000007d56037211 */ /* 0x000fea00000f0c57 */
[----:B-----5:R2:W-:Y:S04]  /*a380*/  ST.E.128 [R2.64], R24 ;  /* 0x0000001802007985 */ /* 0x0205e8000c101d06 */
.L_x_4575:
[----:B------:R-:W-:Y:S05]  /*a390*/  BSYNC B1 ;  /* 0x0000000000017941 */ /* 0x000fea0003800000 */
.L_x_4574:
        /* <DEDUP_REMOVED lines=92> */
.L_x_4581:
[----:B------:R-:W-:Y:S05]  /*a960*/  BSYNC B0 ;  /* 0x0000000000007941 */ /* 0x000fea0003800000 */
.L_x_4580:
[C---:B------:R-:W-:Y:S04]  /*a970*/  LEA R2, P0, R83.reuse, R124, 0x1 ;  /* 0x0000007c53027211 */ /* 0x040fe800078008ff */
[----:B------:R-:W-:Y:S05]  /*a980*/  LEA.HI.X R3, R83, R125, R82, 0x1, P0 ;  /* 0x0000007d53037211 */ /* 0x000fea00000f0c52 */
[----:B-----5:R2:W-:Y:S04]  /*a990*/  ST.E.128 [R2.64], R24 ;  /* 0x0000001802007985 */ /* 0x0205e8000c101d06 */
.L_x_4579:
[----:B------:R-:W-:Y:S05]  /*a9a0*/  BSYNC B1 ;  /* 0x0000000000017941 */ /* 0x000fea0003800000 */
.L_x_4578:
        /* <DEDUP_REMOVED lines=92> */
.L_x_4585:
[----:B------:R-:W-:Y:S05]  /*af70*/  BSYNC B0 ;  /* 0x0000000000007941 */ /* 0x000fea0003800000 */
.L_x_4584:
[C---:B------:R-:W-:Y:S04]  /*af80*/  LEA R2, P0, R79.reuse, R124, 0x1 ;  /* 0x0000007c4f027211 */ /* 0x040fe800078008ff */
[----:B------:R-:W-:Y:S05]  /*af90*/  LEA.HI.X R3, R79, R125, R78, 0x1, P0 ;  /* 0x0000007d4f037211 */ /* 0x000fea00000f0c4e */
[----:B-----5:R2:W-:Y:S04]  /*afa0*/  ST.E.128 [R2.64], R24 ;  /* 0x0000001802007985 */ /* 0x0205e8000c101d06 */
.L_x_4583:
[----:B------:R-:W-:Y:S05]  /*afb0*/  BSYNC B1 ;  /* 0x0000000000017941 */ /* 0x000fea0003800000 */
.L_x_4582:
        /* <DEDUP_REMOVED lines=91> */
.L_x_4587:
[----:B------:R-:W-:Y:S05]  /*b570*/  BSYNC B0 ;  /* 0x0000000000007941 */ /* 0x000fea0003800000 */
.L_x_4586:
[C---:B------:R-:W-:Y:S04]  /*b580*/  LEA R2, P0, R73.reuse, R124, 0x1 ;  /* 0x0000007c49027211 */ /* 0x040fe800078008ff */
[----:B------:R-:W-:Y:S05]  /*b590*/  LEA.HI.X R3, R73, R125, R72, 0x1, P0 ;  /* 0x0000007d49037211 */ /* 0x000fea00000f0c48 */
[----:B-----5:R2:W-:Y:S04]  /*b5a0*/  ST.E.128 [R2.64], R24 ;  /* 0x0000001802007985 */ /* 0x0205e8000c101d06 */
.L_x_4573:
[----:B------:R-:W-:Y:S05]  /*b5b0*/  BSYNC B2 ;  /* 0x0000000000027941 */ /* 0x000fea0003800000 */
.L_x_4572:
        /* <DEDUP_REMOVED lines=100> */
.L_x_4593:
[----:B------:R-:W-:Y:S05]  /*bc00*/  BSYNC B0 ;  /* 0x0000000000007941 */ /* 0x000fea0003800000 */
.L_x_4592:
[----:B------:R-:W-:Y:S02]  /*bc10*/  IMAD R0, R51, 0x60, RZ ;  /* 0x0000006033007824 */ /* 0x000fe400078e02ff */
[----:B------:R-:W-:Y:S05]  /*bc20*/  IMAD.WIDE.U32 R2, R50, 0x60, R124 ;  /* 0x0000006032027825 */ /* 0x000fea00078e007c */
[----:B------:R-:W-:Y:S05]  /*bc30*/  IADD3 R3, R3, R0, RZ ;  /* 0x0000000003037210 */ /* 0x000fea0007ffe0ff */
[----:B-----5:R2:W-:Y:S02]  /*bc40*/  ST.E.128 [R2.64], R24 ;  /* 0x0000001802007985 */ /* 0x0205e4000c101d06 */
.L_x_4591:
[----:B------:R-:W-:Y:S05]  /*bc50*/  BSYNC B1 ;  /* 0x0000000000017941 */ /* 0x000fea0003800000 */
.L_x_4590:
        /* <DEDUP_REMOVED lines=92> */
.L_x_4597:
[----:B------:R-:W-:Y:S05]  /*c220*/  BSYNC B0 ;  /* 0x0000000000007941 */ /* 0x000fea0003800000 */
.L_x_4596:
[C---:B------:R-:W-:Y:S04]  /*c230*/  LEA R2, P0, R77.reuse, R124, 0x1 ;  /* 0x0000007c4d027211 */ /* 0x040fe800078008ff */
[----:B------:R-:W-:Y:S05]  /*c240*/  LEA.HI.X R3, R77, R125, R76, 0x1, P0 ;  /* 0x0000007d4d037211 */ /* 0x000fea00000f0c4c */
[----:B-----5:R2:W-:Y:S04]  /*c250*/  ST.E.128 [R2.64], R24 ;  /* 0x0000001802007985 */ /* 0x0205e8000c101d06 */
.L_x_4595:
[----:B------:R-:W-:Y:S05]  /*c260*/  BSYNC B1 ;  /* 0x0000000000017941 */ /* 0x000fea0003800000 */
.L_x_4594:
        /* <DEDUP_REMOVED lines=92> */
.L_x_4601:
[----:B------:R-:W-:Y:S05]  /*c830*/  BSYNC B0 ;  /* 0x0000000000007941 */ /* 0x000fea0003800000 */
.L_x_4600:
[C---:B------:R-:W-:Y:S04]  /*c840*/  LEA R2, P0, R71.reuse, R124, 0x1 ;  /* 0x0000007c47027211 */ /* 0x040fe800078008ff */
[----:B------:R-:W-:Y:S05]  /*c850*/  LEA.HI.X R3, R71, R125, R70, 0x1, P0 ;  /* 0x0000007d47037211 */ /* 0x000fea00000f0c46 */
[----:B-----5:R2:W-:Y:S04]  /*c860*/  ST.E.128 [R2.64], R24 ;  /* 0x0000001802007985 */ /* 0x0205e8000c101d06 */
.L_x_4599:
[----:B------:R-:W-:Y:S05]  /*c870*/  BSYNC B1 ;  /* 0x0000000000017941 */ /* 0x000fea0003800000 */
.L_x_4598:
        /* <DEDUP_REMOVED lines=91> */
.L_x_4603:
[----:B------:R-:W-:Y:S05]  /*ce30*/  BSYNC B0 ;  /* 0x0000000000007941 */ /* 0x000fea0003800000 */
.L_x_4602:
[C---:B------:R-:W-:Y:S04]  /*ce40*/  LEA R2, P0, R69.reuse, R124, 0x1 ;  /* 0x0000007c45027211 */ /* 0x040fe800078008ff */
[----:B------:R-:W-:Y:S05]  /*ce50*/  LEA.HI.X R3, R69, R125, R68, 0x1, P0 ;  /* 0x0000007d45037211 */ /* 0x000fea00000f0c44 */
[----:B-----5:R2:W-:Y:S04]  /*ce60*/  ST.E.128 [R2.64], R24 ;  /* 0x0000001802007985 */ /* 0x0205e8000c101d06 */
.L_x_4589:
[----:B------:R-:W-:Y:S05]  /*ce70*/  BSYNC B2 ;  /* 0x0000000000027941 */ /* 0x000fea0003800000 */
.L_x_4588:
        /* <DEDUP_REMOVED lines=11> */
.L_x_4505:
        /* <DEDUP_REMOVED lines=22> */
.L_x_4605:
[----:B------:R-:W-:Y:S05]  /*d090*/  BSYNC B0 ;  /* 0x0000000000007941 */ /* 0x000fea0003800000 */
.L_x_4604:
        /* <DEDUP_REMOVED lines=33> */
.L_x_4607:
[----:B------:R-:W-:Y:S05]  /*d2b0*/  BSYNC B0 ;  /* 0x0000000000007941 */ /* 0x000fea0003800000 */
.L_x_4606:
        /* <DEDUP_REMOVED lines=33> */
.L_x_4609:
[----:B------:R-:W-:Y:S05]  /*d4d0*/  BSYNC B0 ;  /* 0x0000000000007941 */ /* 0x000fea0003800000 */
.L_x_4608:
        /* <DEDUP_REMOVED lines=36> */
.L_x_4539:
[----:B------:R-:W-:Y:S05]  /*d720*/  BSYNC B3 ;  /* 0x0000000000037941 */ /* 0x000fea0003800000 */
.L_x_4504:
        /* <DEDUP_REMOVED lines=91> */
.L_x_4611:
        /* <DEDUP_REMOVED lines=10> */
.L_x_4612:
[----:B------:R-:W-:Y:S05]  /*dd80*/  BSYNC B0 ;  /* 0x0000000000007941 */ /* 0x000fea0003800000 */
.L_x_4610:
[----:B------:R-:W-:Y:S04]  /*dd90*/  IADD3 R12, R12, -0x1, RZ ;  /* 0xffffffff0c0c7810 */ /* 0x000fe80007ffe0ff */
[----:B------:R-:W-:Y:S11]  /*dda0*/  ISETP.GT.AND P0, PT, R12, R88, PT ;  /* 0x000000580c00720c */ /* 0x000ff60003f04270 */
[----:B------:R-:W-:Y:S02]  /*ddb0*/  @!UPT UIADD3 URZ, URZ, URZ, URZ ;  /* 0x0000003f3f3ff290 */ /* 0x000fe4000fffe03f */
[----:B------:R-:W-:-:S05]  /*ddc0*/  @P0 BRA `(.L_x_4613) ;  /* 0xffff504000000947 */ /* 0x000fca000383ffff */
.L_x_4495:
        /* <DEDUP_REMOVED lines=10> */
[----:B------:R1:W5:Y:S04]  /*de70*/  LD.E R6, [R14.64+0xc0] ;  /* 0x0000c0060e067980 */ /* 0x000368000c101900 */
[----:B------:R1:W5:Y:S04]  /*de80*/  LD.E.64 R44, [R14.64+0x148] ;  /* 0x000148060e2c7980 */ /* 0x000368000c101b00 */
[----:B------:R1:W5:Y:S01]  /*de90*/  LD.E.64 R42, [R14.64+0x150] ;  /* 0x000150060e2a7980 */ /* 0x000362000c101b00 */
[----:B--2---:R-:W-:-:S04]  /*dea0*/  ISETP.NE.U32.AND P1, PT, R2, RZ, PT ;  /* 0x000000ff0200720c */ /* 0x004fc80003f25070 */
[----:B------:R-:W-:-:S13]  /*deb0*/  ISETP.NE.AND.EX P1, PT, R3, RZ, PT, P1 ;  /* 0x000000ff0300720c */ /* 0x000fda0003f25310 */
[----:B------:R-:W-:Y:S01]  /*dec0*/  @P1 LEA R12, P0, R239, R2, 0x2 ;  /* 0x00000002ef0c1211 */ /* 0x000fe200078010ff */
[----:B------:R-:W-:-:S03]  /*ded0*/  IMAD.MOV.U32 R2, RZ, RZ, RZ ;  /* 0x000000ffff027224 */ /* 0x000fc600078e00ff */
[----:B------:R-:W-:Y:S02]  /*dee0*/  @P1 LEA.HI.X R13, R239, R3, R57, 0x2, P0 ;  /* 0x00000003ef0d1211 */ /* 0x000fe400000f1439 */
[----:B------:R-:W2:Y:S04]  /*def0*/  LD.E.U8 R3, [R14.64+0x1b3] ;  /* 0x0001b3060e037980 */ /* 0x000ea8000c101100 */
[----:B------:R3:W4:Y:S01]  /*df00*/  @P1 LD.E R2, [R12.64] ;  /* 0x000000060c021980 */ /* 0x000722000c101900 */
[-C--:B------:R-:W-:Y:S02]  /*df10*/  IADD3 R5, P1, R5, R176.reuse, RZ ;  /* 0x000000b005057210 */ /* 0x080fe40007f3e0ff */
[----:B------:R-:W-:Y:S01]  /*df20*/  LEA R4, P0, R180, R176, 0x5 ;  /* 0x000000b0b4047211 */ /* 0x000fe200078028ff */
[----:B------:R-:W-:Y:S01]  /*df30*/  IMAD.MOV.U32 R178, RZ, RZ, R176 ;  /* 0x000000ffffb27224 */ /* 0x000fe200078e00b0 */
[-C--:B-----5:R-:W-:Y:S01]  /*df40*/  LEA R46, P2, R176, R182.reuse, 0x1 ;  /* 0x000000b6b02e7211 */ /* 0x0a0fe200078408ff */
[----:B------:R-:W-:Y:S01]  /*df50*/  IMAD.X R7, R7, 0x1, R179, P1 ;  /* 0x0000000107077824 */ /* 0x000fe200008e06b3 */
[----:B------:R-:W-:Y:S01]  /*df60*/  LEA.HI.X R16, R180, R179, R181, 0x5, P0 ;  /* 0x000000b3b4107211 */ /* 0x000fe200000f2cb5 */
[----:B------:R-:W-:Y:S01]  /*df70*/  IMAD R8, R181, 0x30, RZ ;  /* 0x00000030b5087824 */ /* 0x000fe200078e02ff */
[--C-:B------:R-:W-:Y:S01]  /*df80*/  LEA.HI.X R47, R176, R183, R179.reuse, 0x1, P2 ;  /* 0x000000b7b02f7211 */ /* 0x100fe200010f0cb3 */
[----:B------:R-:W-:Y:S01]  /*df90*/  IMAD.WIDE.U32 R178, R180, 0x30, R178 ;  /* 0x00000030b4b27825 */ /* 0x000fe200078e00b2 */
[----:B------:R-:W-:-:S04]  /*dfa0*/  LEA R36, P0, R4, R182, 0x1 ;  /* 0x000000b604247211 */ /* 0x000fc800078008ff */
[----:B------:R-:W-:Y:S01]  /*dfb0*/  LEA.HI.X R37, R4, R183, R16, 0x1, P0 ;  /* 0x000000b704257211 */ /* 0x000fe200000f0c10 */
[----:B------:R-:W-:Y:S01]  /*dfc0*/  IMAD.IADD R4, R179, 0x1, R8 ;  /* 0x00000001b3047824 */ /* 0x000fe200078e0208 */
[----:B---3--:R-:W-:-:S04]  /*dfd0*/  LEA R12, P1, R5, R182, 0x1 ;  /* 0x000000b6050c7211 */ /* 0x008fc800078208ff */
[----:B------:R-:W-:Y:S01]  /*dfe0*/  LEA.HI.X R13, R5, R183, R7, 0x1, P1 ;  /* 0x000000b7050d7211 */ /* 0x000fe200008f0c07 */
[----:B------:R-:W-:Y:S01]  /*dff0*/  IMAD.IADD R7, R241, 0x1, -R54 ;  /* 0x00000001f1077824 */ /* 0x000fe200078e0a36 */
[----:B------:R-:W-:-:S04]  /*e000*/  LEA R16, P1, R178, R182, 0x1 ;  /* 0x000000b6b2107211 */ /* 0x000fc800078208ff */
[----:B------:R-:W-:Y:S02]  /*e010*/  ISETP.GE.AND P0, PT, R170, R7, PT ;  /* 0x00000007aa00720c */ /* 0x000fe40003f06270 */
[----:B------:R-:W-:Y:S02]  /*e020*/  LEA.HI.X R17, R178, R183, R4, 0x1, P1 ;  /* 0x000000b7b2117211 */ /* 0x000fe400008f0c04 */
[----:B------:R-:W-:Y:S01]  /*e030*/  ISETP.GT.AND P0, PT, R52, -0x8, !P0 ;  /* 0xfffffff83400780c */ /* 0x000fe20004704270 */
[----:B----4-:R-:W-:Y:S01]  /*e040*/  IMAD.IADD R58, R58, 0x1, R2 ;  /* 0x000000013a3a7824 */ /* 0x010fe200078e0202 */
[----:B------:R-:W-:Y:S02]  /*e050*/  LEA.HI R2, R0, R0, RZ, 0x1 ;  /* 0x0000000000027211 */ /* 0x000fe400078f08ff */
[----:B--2---:R-:W-:Y:S02]  /*e060*/  ISETP.NE.AND P4, PT, R3, RZ, PT ;  /* 0x000000ff0300720c */ /* 0x004fe40003f85270 */
[----:B------:R-:W-:-:S05]  /*e070*/  SHF.R.S32.HI R2, RZ, 0x1, R2 ;  /* 0x00000001ff027819 */ /* 0x000fca0000011402 */
[----:B------:R-:W-:-:S05]  /*e080*/  IMAD R58, R2, R58, RZ ;  /* 0x0000003a023a7224 */ /* 0x000fca00078e02ff */
[----:B------:R-:W-:Y:S02]  /*e090*/  SHF.R.S32.HI R5, RZ, 0x1f, R58 ;  /* 0x0000001fff057819 */ /* 0x000fe4000001143a */
[-C--:B------:R-:W-:Y:S02]  /*e0a0*/  IADD3 R3, P2, R18, R58.reuse, RZ ;  /* 0x0000003a12037210 */ /* 0x080fe40007f5e0ff */
[----:B------:R-:W-:-:S03]  /*e0b0*/  IADD3 R8, P3, R59, R58, RZ ;  /* 0x0000003a3b087210 */ /* 0x000fc60007f7e0ff */
[----:B------:R-:W-:Y:S01]  /*e0c0*/  IMAD.X R4, R19, 0x1, R5, P2 ;  /* 0x0000000113047824 */ /* 0x000fe200010e0605 */
[----:B------:R-:W-:Y:S01]  /*e0d0*/  LEA.HI.X.SX32 R59, R59, R5, 0x1, P3 ;  /* 0x000000053b3b7211 */ /* 0x000fe200018f0eff */
[----:B------:R-:W-:Y:S01]  /*e0e0*/  IMAD.MOV.U32 R5, RZ, RZ, R2 ;  /* 0x000000ffff057224 */ /* 0x000fe200078e0002 */
        /* <DEDUP_REMOVED lines=59> */
.L_x_4622:
[----:B------:R-:W-:Y:S05]  /*e4a0*/  BSYNC B0 ;  /* 0x0000000000007941 */ /* 0x000fea0003800000 */
.L_x_4621:
[----:B-----5:R3:W-:Y:S02]  /*e4b0*/  STS.128 [R243], R24 ;  /* 0x00000018f3007388 */ /* 0x0207e40000000c00 */
.L_x_4620:
[----:B------:R-:W-:Y:S05]  /*e4c0*/  BSYNC B1 ;  /* 0x0000000000017941 */ /* 0x000fea0003800000 */
.L_x_4619:
        /* <DEDUP_REMOVED lines=50> */
.L_x_4626:
[----:B------:R-:W-:Y:S05]  /*e7f0*/  BSYNC B0 ;  /* 0x0000000000007941 */ /* 0x000fea0003800000 */
.L_x_4625:
[----:B-----5:R1:W-:Y:S02]  /*e800*/  STS.128 [R243+0x2000], R24 ;  /* 0x00200018f3007388 */ /* 0x0203e40000000c00 */
.L_x_4624:
[----:B------:R-:W-:Y:S05]  /*e810*/  BSYNC B1 ;  /* 0x0000000000017941 */ /* 0x000fea0003800000 */
.L_x_4623:
        /* <DEDUP_REMOVED lines=50> */
.L_x_4630:
[----:B------:R-:W-:Y:S05]  /*eb40*/  BSYNC B0 ;  /* 0x0000000000007941 */ /* 0x000fea0003800000 */
.L_x_4629:
[----:B-----5:R3:W-:Y:S02]  /*eb50*/  STS.128 [R243+0x4000], R24 ;  /* 0x00400018f3007388 */ /* 0x0207e40000000c00 */
.L_x_4628:
[----:B------:R-:W-:Y:S05]  /*eb60*/  BSYNC B1 ;  /* 0x0000000000017941 */ /* 0x000fea0003800000 */
.L_x_4627:
        /* <DEDUP_REMOVED lines=49> */
.L_x_4632:
[----:B------:R-:W-:Y:S05]  /*ee80*/  BSYNC B0 ;  /* 0x0000000000007941 */ /* 0x000fea0003800000 */
.L_x_4631:
[----:B-----5:R3:W-:Y:S02]  /*ee90*/  STS.128 [R243+0x6000], R24 ;  /* 0x00600018f3007388 */ /* 0x0207e40000000c00 */
.L_x_4618:
[----:B------:R-:W-:Y:S05]  /*eea0*/  BSYNC B2 ;  /* 0x0000000000027941 */ /* 0x000fea0003800000 */
.L_x_4617:
        /* <DEDUP_REMOVED lines=55> */
.L_x_4638:
[----:B------:R-:W-:Y:S05]  /*f220*/  BSYNC B0 ;  /* 0x0000000000007941 */ /* 0x000fea0003800000 */
.L_x_4637:
[----:B-----5:R3:W-:Y:S02]  /*f230*/  STS.128 [R243+0x800], R24 ;  /* 0x00080018f3007388 */ /* 0x0207e40000000c00 */
.L_x_4636:
[----:B------:R-:W-:Y:S05]  /*f240*/  BSYNC B1 ;  /* 0x0000000000017941 */ /* 0x000fea0003800000 */
.L_x_4635:
        /* <DEDUP_REMOVED lines=50> */
.L_x_4642:
[----:B------:R-:W-:Y:S05]  /*f570*/  BSYNC B0 ;  /* 0x0000000000007941 */ /* 0x000fea0003800000 */
.L_x_4641:
[----:B-----5:R3:W-:Y:S02]  /*f580*/  STS.128 [R243+0x2800], R24 ;  /* 0x00280018f3007388 */ /* 0x0207e40000000c00 */
.L_x_4640:
[----:B------:R-:W-:Y:S05]  /*f590*/  BSYNC B1 ;  /* 0x0000000000017941 */ /* 0x000fea0003800000 */
.L_x_4639:
        /* <DEDUP_REMOVED lines=50> */
.L_x_4646:
[----:B------:R-:W-:Y:S05]  /*f8c0*/  BSYNC B0 ;  /* 0x0000000000007941 */ /* 0x000fea0003800000 */
.L_x_4645:
[----:B-----5:R3:W-:Y:S02]  /*f8d0*/  STS.128 [R243+0x4800], R24 ;  /* 0x00480018f3007388 */ /* 0x0207e40000000c00 */
.L_x_4644:
[----:B------:R-:W-:Y:S05]  /*f8e0*/  BSYNC B1 ;  /* 0x0000000000017941 */ /* 0x000fea0003800000 */
.L_x_4643:
        /* <DEDUP_REMOVED lines=10> */
[C---:B------:R-:W-:Y:S01]  /*f990*/  IMAD.U32 R33, R26.reuse, 0x10000, RZ ;  /* 0x000100001a217824 */ /* 0x040fe200078e00ff */
[----:B------:R-:W-:Y:S02]  /*f9a0*/  LOP3.LUT R31, R27, 0xffff0000, RZ, 0xc0, !PT ;  /* 0xffff00001b1f7812 */ /* 0x000fe400078ec0ff */
[----:B------:R-:W-:Y:S02]  /*f9b0*/  LOP3.LUT R35, R26, 0xffff0000, RZ, 0xc0, !PT ;  /* 0xffff00001a237812 */ /* 0x000fe400078ec0ff */
[----:B-1----:R-:W-:-:S02]  /*f9c0*/  LOP3.LUT R12, R25, 0xffff0000, RZ, 0xc0, !PT ;  /* 0xffff0000190c7812 */ /* 0x002fc400078ec0ff */
[----:B------:R-:W-:Y:S01]  /*f9d0*/  SHF.L.U32 R13, R25, 0x10, RZ ;  /* 0x00000010190d7819 */ /* 0x000fe200000006ff */
[C---:B------:R-:W-:Y:S01]  /*f9e0*/  IMAD.U32 R25, R24.reuse, 0x10000, RZ ;  /* 0x0001000018197824 */ /* 0x040fe200078e00ff */
[----:B------:R-:W-:Y:S02]  /*f9f0*/  LOP3.LUT R34, R24, 0xffff0000, RZ, 0xc0, !PT ;  /* 0xffff000018227812 */ /* 0x000fe400078ec0ff */
[C---:B---3--:R-:W-:Y:S02]  /*fa00*/  LOP3.LUT R27, R3.reuse, 0xffff0000, RZ, 0xc0, !PT ;  /* 0xffff0000031b7812 */ /* 0x048fe400078ec0ff */
[----:B------:R-:W-:Y:S02]  /*fa10*/  SHF.L.U32 R3, R3, 0x10, RZ ;  /* 0x0000001003037819 */ /* 0x000fe400000006ff */
[----:B--2---:R-:W-:Y:S01]  /*fa20*/  LOP3.LUT R29, R5, 0xffff0000, RZ, 0xc0, !PT ;  /* 0xffff0000051d7812 */ /* 0x004fe200078ec0ff */
[----:B------:R-:W-:Y:S01]  /*fa30*/  FMUL.FTZ R26, R31, R27 ;  /* 0x0000001b1f1a7220 */ /* 0x000fe20000410000 */
[----:B------:R-:W-:Y:S01]  /*fa40*/  LOP3.LUT R28, R2, 0xffff0000, RZ, 0xc0, !PT ;  /* 0xffff0000021c7812 */ /* 0x000fe200078ec0ff */
[----:B------:R-:W-:Y:S01]  /*fa50*/  IMAD.U32 R5, R5, 0x10000, RZ ;  /* 0x0001000005057824 */ /* 0x000fe200078e00ff */
[----:B------:R-:W-:Y:S01]  /*fa60*/  LOP3.LUT R30, R4, 0xffff0000, RZ, 0xc0, !PT ;  /* 0xffff0000041e7812 */ /* 0x000fe200078ec0ff */
[----:B------:R-:W-:Y:S01]  /*fa70*/  FMUL.FTZ R31, R31, R29 ;  /* 0x0000001d1f1f7220 */ /* 0x000fe20000410000 */
[----:B------:R-:W-:Y:S01]  /*fa80*/  SHF.L.U32 R2, R2, 0x10, RZ ;  /* 0x0000001002027819 */ /* 0x000fe200000006ff */
[----:B------:R-:W-:-:S02]  /*fa90*/  FMUL.FTZ R24, R12, R28 ;  /* 0x0000001c0c187220 */ /* 0x000fc40000410000 */
[----:B------:R-:W-:Y:S02]  /*faa0*/  FFMA.FTZ R31, R32, R27, R31 ;  /* 0x0000001b201f7223 */ /* 0x000fe4000001001f */
[C---:B------:R-:W-:Y:S02]  /*fab0*/  FMUL.FTZ R27, R35.reuse, R3 ;  /* 0x00000003231b7220 */ /* 0x040fe40000410000 */
[----:B------:R-:W-:Y:S02]  /*fac0*/  FMUL.FTZ R35, R35, R5 ;  /* 0x0000000523237220 */ /* 0x000fe40000410000 */
[----:B------:R-:W-:Y:S02]  /*fad0*/  FMUL.FTZ R12, R12, R30 ;  /* 0x0000001e0c0c7220 */ /* 0x000fe40000410000 */
[----:B------:R-:W-:Y:S02]  /*fae0*/  FFMA.FTZ R26, R32, R29, -R26 ;  /* 0x0000001d201a7223 */ /* 0x000fe4000001081a */
[----:B------:R-:W-:-:S02]  /*faf0*/  IMAD.U32 R4, R4, 0x10000, RZ ;  /* 0x0001000004047824 */ /* 0x000fc400078e00ff */
[----:B------:R-:W-:Y:S01]  /*fb00*/  FFMA.FTZ R27, R33, R5, -R27 ;  /* 0x00000005211b7223 */ /* 0x000fe2000001081b */
[----:B------:R-:W-:Y:S01]  /*fb10*/  F2FP.BF16.PACK_AB R26, R31, R26 ;  /* 0x0000001a1f1a723e */ /* 0x000fe200000010ff */
[----:B------:R-:W-:Y:S02]  /*fb20*/  FFMA.FTZ R35, R33, R3, R35 ;  /* 0x0000000321237223 */ /* 0x000fe40000010023 */
[C---:B------:R-:W-:Y:S02]  /*fb30*/  FFMA.FTZ R24, R13.reuse, R30, -R24 ;  /* 0x0000001e0d187223 */ /* 0x040fe40000010818 */
[----:B------:R-:W-:Y:S01]  /*fb40*/  FFMA.FTZ R12, R13, R28, R12 ;  /* 0x0000001c0d0c7223 */ /* 0x000fe2000001000c */
[----:B------:R-:W-:Y:S01]  /*fb50*/  F2FP.BF16.PACK_AB R27, R35, R27 ;  /* 0x0000001b231b723e */ /* 0x000fe200000010ff */
[C---:B------:R-:W-:Y:S02]  /*fb60*/  FMUL.FTZ R13, R34.reuse, R2 ;  /* 0x00000002220d7220 */ /* 0x040fe40000410000 */
[----:B------:R-:W-:Y:S01]  /*fb70*/  FMUL.FTZ R34, R34, R4 ;  /* 0x0000000422227220 */ /* 0x000fe20000410000 */
[----:B------:R-:W-:Y:S01]  /*fb80*/  LOP3.LUT R27, R27, R26, RZ, 0x3c, !PT ;  /* 0x0000001a1b1b7212 */ /* 0x000fe200078e3cff */
[C---:B------:R-:W-:Y:S01]  /*fb90*/  FFMA.FTZ R13, R25.reuse, R4, -R13 ;  /* 0x00000004190d7223 */ /* 0x040fe2000001080d */
[----:B------:R-:W-:Y:S01]  /*fba0*/  F2FP.BF16.PACK_AB R24, R12, R24 ;  /* 0x000000180c18723e */ /* 0x000fe200000010ff */
[----:B------:R-:W-:Y:S01]  /*fbb0*/  FFMA.FTZ R34, R25, R2, R34 ;  /* 0x0000000219227223 */ /* 0x000fe20000010022 */
[----:B------:R-:W-:-:S02]  /*fbc0*/  LOP3.LUT R26, R27, R26, RZ, 0x3c, !PT ;  /* 0x0000001a1b1a7212 */ /* 0x000fc400078e3cff */
[----:B------:R-:W-:Y:S02]  /*fbd0*/  MOV R25, R24 ;  /* 0x0000001800197202 */ /* 0x000fe40000000f00 */
[----:B------:R-:W-:Y:S02]  /*fbe0*/  F2FP.BF16.PACK_AB R13, R34, R13 ;  /* 0x0000000d220d723e */ /* 0x000fe400000010ff */
[----:B------:R-:W-:Y:S02]  /*fbf0*/  LOP3.LUT R27, R27, R26, RZ, 0x3c, !PT ;  /* 0x0000001a1b1b7212 */ /* 0x000fe400078e3cff */
[----:B------:R-:W-:Y:S02]  /*fc00*/  MOV R24, R13 ;  /* 0x0000000d00187202 */ /* 0x000fe40000000f00 */
.L_x_4648:
[----:B------:R-:W-:Y:S05]  /*fc10*/  BSYNC B0 ;  /* 0x0000000000007941 */ /* 0x000fea0003800000 */
.L_x_4647:
[----:B-----5:R3:W-:Y:S02]  /*fc20*/  STS.128 [R243+0x6800], R24 ;  /* 0x00680018f3007388 */ /* 0x0207e40000000c00 */
.L_x_4634:
[----:B------:R-:W-:Y:S05]  /*fc30*/  BSYNC B2 ;  /* 0x0000000000027941 */ /* 0x000fea0003800000 */
.L_x_4633:
        /* <DEDUP_REMOVED lines=9> */
[----:B---3--:R3:W5:Y:S01]  /*fcd0*/  LD.E.128 R24, [R36.64] ;  /* 0x0000000624187980 */ /* 0x008762000c101d00 */
[----:B------:R-:W-:Y:S01]  /*fce0*/  ISETP.GE.AND P0, PT, R18, R0, PT ;  /* 0x000000001200720c */ /* 0x000fe20003f06270 */
[----:B------:R-:W-:-:S12]  /*fcf0*/  BSSY B0, `(.L_x_4653) ;  /* 0x000002c000007945 */ /* 0x000fd80003800000 */
[----:B------:R-:W-:Y:S05]  /*fd00*/  @P0 BRA `(.L_x_4654) ;  /* 0x000002a000000947 */ /* 0x000fea0003800000 */
[----:B--2---:R-:W2:Y:S04]  /*fd10*/  LD.E.64 R2, [R22.64] ;  /* 0x0000000616027980 */ /* 0x004ea8000c101b00 */
[----:B---3--:R-:W3:Y:S01]  /*fd20*/  LD.E.64 R4, [R20.64] ;  /* 0x0000000614047980 */ /* 0x008ee2000c101b00 */
        /* <DEDUP_REMOVED lines=40> */
.L_x_4654:
[----:B------:R-:W-:Y:S05]  /*ffb0*/  BSYNC B0 ;  /* 0x0000000000007941 */ /* 0x000fea0003800000 */
.L_x_4653:
[----:B-----5:R1:W-:Y:S02]  /*ffc0*/  STS.128 [R243+0x1000], R24 ;  /* 0x00100018f3007388 */ /* 0x0203e40000000c00 */
.L_x_4652:
[----:B------:R-:W-:Y:S05]  /*ffd0*/  BSYNC B1 ;  /* 0x0000000000017941 */ /* 0x000fea0003800000 */
.L_x_4651:
        /* <DEDUP_REMOVED lines=50> */
.L_x_4658:
[----:B------:R-:W-:Y:S05]  /*10300*/  BSYNC B0 ;  /* 0x0000000000007941 */ /* 0x000fea0003800000 */
.L_x_4657:
[----:B-----5:R3:W-:Y:S02]  /*10310*/  STS.128 [R243+0x3000], R24 ;  /* 0x00300018f3007388 */ /* 0x0207e40000000c00 */
.L_x_4656:
[----:B------:R-:W-:Y:S05]  /*10320*/  BSYNC B1 ;  /* 0x0000000000017941 */ /* 0x000fea0003800000 */
.L_x_4655:
        /* <DEDUP_REMOVED lines=50> */
.L_x_4662:
[----:B------:R-:W-:Y:S05]  /*10650*/  BSYNC B0 ;  /* 0x0000000000007941 */ /* 0x000fea0003800000 */
.L_x_4661:
[----:B-----5:R3:W-:Y:S02]  /*10660*/  STS.128 [R243+0x5000], R24 ;  /* 0x00500018f3007388 */ /* 0x0207e40000000c00 */
.L_x_4660:
[----:B------:R-:W-:Y:S05]  /*10670*/  BSYNC B1 ;  /* 0x0000000000017941 */ /* 0x000fea0003800000 */
.L_x_4659:
        /* <DEDUP_REMOVED lines=13> */
[----:B-1----:R-:W-:Y:S02]  /*10750*/  LOP3.LUT R36, R26, 0xffff0000, RZ, 0xc0, !PT ;  /* 0xffff00001a247812 */ /* 0x002fe400078ec0ff */
        /* <DEDUP_REMOVED lines=35> */
.L_x_4664:
[----:B------:R-:W-:Y:S05]  /*10990*/  BSYNC B0 ;  /* 0x0000000000007941 */ /* 0x000fea0003800000 */
.L_x_4663:
[----:B-----5:R3:W-:Y:S02]  /*109a0*/  STS.128 [R243+0x7000], R24 ;  /* 0x00700018f3007388 */ /* 0x0207e40000000c00 */
.L_x_4650:
[----:B------:R-:W-:Y:S05]  /*109b0*/  BSYNC B2 ;  /* 0x0000000000027941 */ /* 0x000fea0003800000 */
.L_x_4649:
        /* <DEDUP_REMOVED lines=20> */
[C---:B------:R-:W-:Y:S02]  /*10b00*/  SHF.L.U32 R32, R26.reuse, 0x10, RZ ;  /* 0x000000101a207819 */ /* 0x040fe400000006ff */
[----:B------:R-:W-:Y:S02]  /*10b10*/  LOP3.LUT R34, R26, 0xffff0000, RZ, 0xc0, !PT ;  /* 0xffff00001a227812 */ /* 0x000fe400078ec0ff */
        /* <DEDUP_REMOVED lines=32> */
.L_x_4669:
[----:B------:R-:W-:Y:S05]  /*10d20*/  BSYNC B0 ;  /* 0x0000000000007941 */ /* 0x000fea0003800000 */
.L_x_4668:
[----:B-----5:R3:W-:Y:S02]  /*10d30*/  STS.128 [R243+0x1800], R24 ;  /* 0x00180018f3007388 */ /* 0x0207e40000000c00 */
.L_x_4667:
[----:B------:R-:W-:Y:S05]  /*10d40*/  BSYNC B1 ;  /* 0x0000000000017941 */ /* 0x000fea0003800000 */
.L_x_4666:
        /* <DEDUP_REMOVED lines=50> */
.L_x_4673:
[----:B------:R-:W-:Y:S05]  /*11070*/  BSYNC B0 ;  /* 0x0000000000007941 */ /* 0x000fea0003800000 */
.L_x_4672:
[----:B-----5:R3:W-:Y:S02]  /*11080*/  STS.128 [R243+0x3800], R24 ;  /* 0x00380018f3007388 */ /* 0x0207e40000000c00 */
.L_x_4671:
[----:B------:R-:W-:Y:S05]  /*11090*/  BSYNC B1 ;  /* 0x0000000000017941 */ /* 0x000fea0003800000 */
.L_x_4670:
        /* <DEDUP_REMOVED lines=50> */
.L_x_4677:
[----:B------:R-:W-:Y:S05]  /*113c0*/  BSYNC B0 ;  /* 0x0000000000007941 */ /* 0x000fea0003800000 */
.L_x_4676:
[----:B-----5:R3:W-:Y:S02]  /*113d0*/  STS.128 [R243+0x5800], R24 ;  /* 0x00580018f3007388 */ /* 0x0207e40000000c00 */
.L_x_4675:
[----:B------:R-:W-:Y:S05]  /*113e0*/  BSYNC B1 ;  /* 0x0000000000017941 */ /* 0x000fea0003800000 */
.L_x_4674:
        /* <DEDUP_REMOVED lines=9> */
[C---:B-----5:R-:W-:Y:S02]  /*11480*/  SHF.L.U32 R6, R17.reuse, 0x10, RZ ;  /* 0x0000001011067819 */ /* 0x060fe400000006ff */
[----:B------:R-:W-:Y:S02]  /*11490*/  LOP3.LUT R0, R17, 0xffff0000, RZ, 0xc0, !PT ;  /* 0xffff000011007812 */ /* 0x000fe400078ec0ff */
[C---:B------:R-:W-:Y:S02]  /*114a0*/  SHF.L.U32 R7, R16.reuse, 0x10, RZ ;  /* 0x0000001010077819 */ /* 0x040fe400000006ff */
[----:B-1----:R-:W-:-:S02]  /*114b0*/  LOP3.LUT R22, R16, 0xffff0000, RZ, 0xc0, !PT ;  /* 0xffff000010167812 */ /* 0x002fc400078ec0ff */
[C---:B------:R-:W-:Y:S01]  /*114c0*/  LOP3.LUT R23, R18.reuse, 0xffff0000, RZ, 0xc0, !PT ;  /* 0xffff000012177812 */ /* 0x040fe200078ec0ff */
[C---:B---3--:R-:W-:Y:S01]  /*114d0*/  IMAD.U32 R20, R19.reuse, 0x10000, RZ ;  /* 0x0001000013147824 */ /* 0x048fe200078e00ff */
[----:B------:R-:W-:Y:S02]  /*114e0*/  LOP3.LUT R19, R19, 0xffff0000, RZ, 0xc0, !PT ;  /* 0xffff000013137812 */ /* 0x000fe400078ec0ff */
        /* <DEDUP_REMOVED lines=33> */
.L_x_4679:
[----:B------:R-:W-:Y:S05]  /*11700*/  BSYNC B0 ;  /* 0x0000000000007941 */ /* 0x000fea0003800000 */
.L_x_4678:
[----:B-----5:R1:W-:Y:S01]  /*11710*/  STS.128 [R243+0x7800], R16 ;  /* 0x00780010f3007388 */ /* 0x0203e20000000c00 */
[----:B------:R-:W-:Y:S05]  /*11720*/  BRA `(.L_x_4665) ;  /* 0x0000680000007947 */ /* 0x000fea0003800000 */
.L_x_4616:
        /* <DEDUP_REMOVED lines=93> */
.L_x_4685:
[----:B------:R-:W-:Y:S05]  /*11d00*/  BSYNC B0 ;  /* 0x0000000000007941 */ /* 0x000fea0003800000 */
.L_x_4684:
[----:B-----5:R3:W-:Y:S02]  /*11d10*/  STS.128 [R243], R32 ;  /* 0x00000020f3007388 */ /* 0x0207e40000000c00 */
.L_x_4683:
[----:B------:R-:W-:Y:S05]  /*11d20*/  BSYNC B1 ;  /* 0x0000000000017941 */ /* 0x000fea0003800000 */
.L_x_4682:
        /* <DEDUP_REMOVED lines=91> */
.L_x_4689:
[----:B------:R-:W-:Y:S05]  /*122e0*/  BSYNC B0 ;  /* 0x0000000000007941 */ /* 0x000fea0003800000 */
.L_x_4688:
[----:B-----5:R1:W-:Y:S02]  /*122f0*/  STS.128 [R243+0x2000], R32 ;  /* 0x00200020f3007388 */ /* 0x0203e40000000c00 */
.L_x_4687:
[----:B------:R-:W-:Y:S05]  /*12300*/  BSYNC B1 ;  /* 0x0000000000017941 */ /* 0x000fea0003800000 */
.L_x_4686:
        /* <DEDUP_REMOVED lines=91> */
.L_x_4693:
[----:B------:R-:W-:Y:S05]  /*128c0*/  BSYNC B0 ;  /* 0x0000000000007941 */ /* 0x000fea0003800000 */
.L_x_4692:
[----:B-----5:R3:W-:Y:S02]  /*128d0*/  STS.128 [R243+0x4000], R32 ;  /* 0x00400020f3007388 */ /* 0x0207e40000000c00 */
.L_x_4691:
[----:B------:R-:W-:Y:S05]  /*128e0*/  BSYNC B1 ;  /* 0x0000000000017941 */ /* 0x000fea0003800000 */
.L_x_4690:
        /* <DEDUP_REMOVED lines=28> */
[----:B-1----:R-:W-:Y:S01]  /*12ab0*/  SHF.L.U32 R47, R33, 0x10, RZ ;  /* 0x00000010212f7819 */ /* 0x002fe200000006ff */
        /* <DEDUP_REMOVED lines=61> */
.L_x_4695:
[----:B------:R-:W-:Y:S05]  /*12e90*/  BSYNC B0 ;  /* 0x0000000000007941 */ /* 0x000fea0003800000 */
.L_x_4694:
[----:B-----5:R3:W-:Y:S02]  /*12ea0*/  STS.128 [R243+0x6000], R32 ;  /* 0x00600020f3007388 */ /* 0x0207e40000000c00 */
.L_x_4681:
[----:B------:R-:W-:Y:S05]  /*12eb0*/  BSYNC B2 ;  /* 0x0000000000027941 */ /* 0x000fea0003800000 */
.L_x_4680:
        /* <DEDUP_REMOVED lines=96> */
.L_x_4701:
[----:B------:R-:W-:Y:S05]  /*134c0*/  BSYNC B0 ;  /* 0x0000000000007941 */ /* 0x000fea0003800000 */
.L_x_4700:
[----:B-----5:R3:W-:Y:S02]  /*134d0*/  STS.128 [R243+0x800], R32 ;  /* 0x00080020f3007388 */ /* 0x0207e40000000c00 */
.L_x_4699:
[----:B------:R-:W-:Y:S05]  /*134e0*/  BSYNC B1 ;  /* 0x0000000000017941 */ /* 0x000fea0003800000 */
.L_x_4698:
        /* <DEDUP_REMOVED lines=91> */
.L_x_4705:
[----:B------:R-:W-:Y:S05]  /*13aa0*/  BSYNC B0 ;  /* 0x0000000000007941 */ /* 0x000fea0003800000 */
.L_x_4704:
[----:B-----5:R3:W-:Y:S02]  /*13ab0*/  STS.128 [R243+0x2800], R32 ;  /* 0x00280020f3007388 */ /* 0x0207e40000000c00 */
.L_x_4703:
[----:B------:R-:W-:Y:S05]  /*13ac0*/  BSYNC B1 ;  /* 0x0000000000017941 */ /* 0x000fea0003800000 */
.L_x_4702:
        /* <DEDUP_REMOVED lines=91> */
.L_x_4709:
[----:B------:R-:W-:Y:S05]  /*14080*/  BSYNC B0 ;  /* 0x0000000000007941 */ /* 0x000fea0003800000 */
.L_x_4708:
[----:B-----5:R3:W-:Y:S02]  /*14090*/  STS.128 [R243+0x4800], R32 ;  /* 0x00480020f3007388 */ /* 0x0207e40000000c00 */
.L_x_4707:
[----:B------:R-:W-:Y:S05]  /*140a0*/  BSYNC B1 ;  /* 0x0000000000017941 */ /* 0x000fea0003800000 */
.L_x_4706:
        /* <DEDUP_REMOVED lines=14> */
[----:B-1----:R-:W-:Y:S02]  /*14190*/  LEA.HI.X.SX32 R12, R20, R4, 0x1, P1 ;  /* 0x00000004140c7211 */ /* 0x002fe400008f0eff */
        /* <DEDUP_REMOVED lines=75> */
.L_x_4711:
[----:B------:R-:W-:Y:S05]  /*14650*/  BSYNC B0 ;  /* 0x0000000000007941 */ /* 0x000fea0003800000 */
.L_x_4710:
[----:B-----5:R3:W-:Y:S02]  /*14660*/  STS.128 [R243+0x6800], R32 ;  /* 0x00680020f3007388 */ /* 0x0207e40000000c00 */
.L_x_4697:
[----:B------:R-:W-:Y:S05]  /*14670*/  BSYNC B2 ;  /* 0x0000000000027941 */ /* 0x000fea0003800000 */
.L_x_4696:
        /* <DEDUP_REMOVED lines=96> */
.L_x_4717:
[----:B------:R-:W-:Y:S05]  /*14c80*/  BSYNC B0 ;  /* 0x0000000000007941 */ /* 0x000fea0003800000 */
.L_x_4716:
[----:B-----5:R1:W-:Y:S02]  /*14c90*/  STS.128 [R243+0x1000], R32 ;  /* 0x00100020f3007388 */ /* 0x0203e40000000c00 */
.L_x_4715:
[----:B------:R-:W-:Y:S05]  /*14ca0*/  BSYNC B1 ;  /* 0x0000000000017941 */ /* 0x000fea0003800000 */
.L_x_4714:
        /* <DEDUP_REMOVED lines=91> */
.L_x_4721:
[----:B------:R-:W-:Y:S05]  /*15260*/  BSYNC B0 ;  /* 0x0000000000007941 */ /* 0x000fea0003800000 */
.L_x_4720:
[----:B-----5:R3:W-:Y:S02]  /*15270*/  STS.128 [R243+0x3000], R32 ;  /* 0x00300020f3007388 */ /* 0x0207e40000000c00 */
.L_x_4719:
[----:B------:R-:W-:Y:S05]  /*15280*/  BSYNC B1 ;  /* 0x0000000000017941 */ /* 0x000fea0003800000 */
.L_x_4718:
        /* <DEDUP_REMOVED lines=91> */
.L_x_4725:
[----:B------:R-:W-:Y:S05]  /*15840*/  BSYNC B0 ;  /* 0x0000000000007941 */ /* 0x000fea0003800000 */
.L_x_4724:
[----:B-----5:R3:W-:Y:S02]  /*15850*/  STS.128 [R243+0x5000], R32 ;  /* 0x00500020f3007388 */ /* 0x0207e40000000c00 */
.L_x_4723:
[----:B------:R-:W-:Y:S05]  /*15860*/  BSYNC B1 ;  /* 0x0000000000017941 */ /* 0x000fea0003800000 */
.L_x_4722:
        /* <DEDUP_REMOVED lines=20> */
[C---:B-1-3--:R-:W-:Y:S01]  /*159b0*/  IADD3 R32, P1, R13.reuse, R3, RZ ;  /* 0x000000030d207210 */ /* 0x04afe20007f3e0ff */
[----:B------:R-:W3:Y:S03]  /*159c0*/  LD.E.128 R28, [R30.64+0x180] ;  /* 0x000180061e1c7980 */ /* 0x000ee6000c101d00 */
        /* <DEDUP_REMOVED lines=12> */
[C---:B--2---:R-:W-:Y:S01]  /*15a90*/  SHF.L.U32 R23, R25.reuse, 0x10, RZ ;  /* 0x0000001019177819 */ /* 0x044fe200000006ff */
[----:B------:R-:W-:Y:S01]  /*15aa0*/  IMAD.U32 R46, R24, 0x10000, RZ ;  /* 0x00010000182e7824 */ /* 0x000fe200078e00ff */
[----:B------:R-:W-:Y:S01]  /*15ab0*/  LOP3.LUT R59, R25, 0xffff0000, RZ, 0xc0, !PT ;  /* 0xffff0000193b7812 */ /* 0x000fe200078ec0ff */
[----:B------:R-:W-:Y:S01]  /*15ac0*/  IMAD.U32 R58, R26, 0x10000, RZ ;  /* 0x000100001a3a7824 */ /* 0x000fe200078e00ff */
[C---:B------:R-:W-:Y:S02]  /*15ad0*/  SHF.L.U32 R25, R27.reuse, 0x10, RZ ;  /* 0x000000101b197819 */ /* 0x040fe400000006ff */
[----:B------:R-:W-:Y:S02]  /*15ae0*/  LOP3.LUT R62, R27, 0xffff0000, RZ, 0xc0, !PT ;  /* 0xffff00001b3e7812 */ /* 0x000fe400078ec0ff */
        /* <DEDUP_REMOVED lines=18> */
[----:B----4-:R-:W-:Y:S01]  /*15c10*/  LOP3.LUT R28, R32, 0xffff0000, RZ, 0xc0, !PT ;  /* 0xffff0000201c7812 */ /* 0x010fe200078ec0ff */
[----:B------:R-:W-:Y:S01]  /*15c20*/  FMUL.FTZ R23, R23, R27 ;  /* 0x0000001b17177220 */ /* 0x000fe20000410000 */
[----:B------:R-:W-:Y:S01]  /*15c30*/  SHF.L.U32 R27, R33, 0x10, RZ ;  /* 0x00000010211b7819 */ /* 0x000fe200000006ff */
[----:B------:R-:W-:Y:S01]  /*15c40*/  FMUL.FTZ R25, R25, R29 ;  /* 0x0000001d19197220 */ /* 0x000fe20000410000 */
[----:B------:R-:W-:Y:S01]  /*15c50*/  LOP3.LUT R33, R33, 0xffff0000, RZ, 0xc0, !PT ;  /* 0xffff000021217812 */ /* 0x000fe200078ec0ff */
[----:B------:R-:W-:Y:S01]  /*15c60*/  FMUL.FTZ R62, R62, R31 ;  /* 0x0000001f3e3e7220 */ /* 0x000fe20000410000 */
[----:B------:R-:W-:Y:S01]  /*15c70*/  LOP3.LUT R31, R34, 0xffff0000, RZ, 0xc0, !PT ;  /* 0xffff0000221f7812 */ /* 0x000fe200078ec0ff */
[----:B------:R-:W-:-:S02]  /*15c80*/  IMAD.U32 R29, R32, 0x10000, RZ ;  /* 0x00010000201d7824 */ /* 0x000fc400078e00ff */
[----:B------:R-:W-:Y:S01]  /*15c90*/  FMUL.FTZ R26, R26, R30 ;  /* 0x0000001e1a1a7220 */ /* 0x000fe20000410000 */
[C---:B------:R-:W-:Y:S01]  /*15ca0*/  SHF.L.U32 R30, R35.reuse, 0x10, RZ ;  /* 0x00000010231e7819 */ /* 0x040fe200000006ff */
[----:B------:R-:W-:Y:S01]  /*15cb0*/  IMAD.U32 R32, R34, 0x10000, RZ ;  /* 0x0001000022207824 */ /* 0x000fe200078e00ff */
[----:B------:R-:W-:Y:S01]  /*15cc0*/  LOP3.LUT R34, R35, 0xffff0000, RZ, 0xc0, !PT ;  /* 0xffff000023227812 */ /* 0x000fe200078ec0ff */
[----:B------:R-:W-:Y:S02]  /*15cd0*/  FMUL.FTZ R59, R59, R64 ;  /* 0x000000403b3b7220 */ /* 0x000fe40000410000 */
[----:B------:R-:W-:Y:S02]  /*15ce0*/  @!P0 FADD.FTZ R63, -R63, -RZ ;  /* 0x800000ff3f3f8221 */ /* 0x000fe40000010100 */
[----:B------:R-:W-:Y:S02]  /*15cf0*/  FFMA.FTZ R23, R38, R27, R23 ;  /* 0x0000001b26177223 */ /* 0x000fe40000010017 */
[----:B------:R-:W-:-:S02]  /*15d00*/  FFMA.FTZ R13, R13, R33, R59 ;  /* 0x000000210d0d7223 */ /* 0x000fc4000001003b */
[----:B------:R-:W-:Y:S02]  /*15d10*/  FMUL.FTZ R46, R46, R61 ;  /* 0x0000003d2e2e7220 */ /* 0x000fe40000410000 */
[----:B------:R-:W-:Y:S01]  /*15d20*/  FMUL.FTZ R58, R58, R63 ;  /* 0x0000003f3a3a7220 */ /* 0x000fe20000410000 */
[----:B------:R-:W-:Y:S01]  /*15d30*/  F2FP.BF16.PACK_AB R13, R13, R23 ;  /* 0x000000170d0d723e */ /* 0x000fe200000010ff */
        /* <DEDUP_REMOVED lines=8> */
[----:B------:R-:W-:Y:S01]  /*15dc0*/  IMAD.MOV.U32 R21, RZ, RZ, R13 ;  /* 0x000000ffff157224 */ /* 0x000fe200078e000d */
[----:B------:R-:W-:Y:S02]  /*15dd0*/  MOV R23, R25 ;  /* 0x0000001900177202 */ /* 0x000fe40000000f00 */
[----:B------:R-:W-:Y:S02]  /*15de0*/  F2FP.BF16.PACK_AB R22, R22, R32 ;  /* 0x000000201616723e */ /* 0x000fe400000010ff */
.L_x_4727:
[----:B------:R-:W-:Y:S05]  /*15df0*/  BSYNC B0 ;  /* 0x0000000000007941 */ /* 0x000fea0003800000 */
.L_x_4726:
[----:B-----5:R1:W-:Y:S02]  /*15e00*/  STS.128 [R243+0x7000], R20 ;  /* 0x00700014f3007388 */ /* 0x0203e40000000c00 */
.L_x_4713:
[----:B------:R-:W-:Y:S05]  /*15e10*/  BSYNC B2 ;  /* 0x0000000000027941 */ /* 0x000fea0003800000 */
.L_x_4712:
        /* <DEDUP_REMOVED lines=90> */
[----:B------:R-:W-:-:S03]  /*163c0*/  IMAD.MOV.U32 R22, RZ, RZ, R31 ;  /* 0x000000ffff167224 */ /* 0x000fc600078e001f */
[----:B------:R-:W-:Y:S01]  /*163d0*/  F2FP.BF16.PACK_AB R24, R20, R24 ;  /* 0x000000181418723e */ /* 0x000fe200000010ff */
[----:B------:R-:W-:Y:S01]  /*163e0*/  IMAD.MOV.U32 R20, RZ, RZ, R18 ;  /* 0x000000ffff147224 */ /* 0x000fe200078e0012 */
[----:B------:R-:W-:Y:S02]  /*163f0*/  MOV R21, R7 ;  /* 0x0000000700157202 */ /* 0x000fe40000000f00 */
[----:B------:R-:W-:Y:S02]  /*16400*/  MOV R23, R24 ;  /* 0x0000001800177202 */ /* 0x000fe40000000f00 */
.L_x_4731:
[----:B------:R-:W-:Y:S05]  /*16410*/  BSYNC B0 ;  /* 0x0000000000007941 */ /* 0x000fea0003800000 */
.L_x_4730:
[----:B-----5:R1:W-:Y:S02]  /*16420*/  STS.128 [R243+0x1800], R20 ;  /* 0x00180014f3007388 */ /* 0x0203e40000000c00 */
.L_x_4729:
[----:B------:R-:W-:Y:S05]  /*16430*/  BSYNC B1 ;  /* 0x0000000000017941 */ /* 0x000fea0003800000 */
.L_x_4728:
        /* <DEDUP_REMOVED lines=34> */
[----:B------:R-:W-:Y:S01]  /*16660*/  LOP3.LUT R19, R23, 0xffff0000, RZ, 0xc0, !PT ;  /* 0xffff000017137812 */ /* 0x000fe200078ec0ff */
[C---:B--2---:R-:W-:Y:S01]  /*16670*/  IMAD.U32 R22, R25.reuse, 0x10000, RZ ;  /* 0x0001000019167824 */ /* 0x044fe200078e00ff */
[----:B------:R-:W-:-:S02]  /*16680*/  LOP3.LUT R47, R25, 0xffff0000, RZ, 0xc0, !PT ;  /* 0xffff0000192f7812 */ /* 0x000fc400078ec0ff */
[C---:B------:R-:W-:Y:S02]  /*16690*/  SHF.L.U32 R37, R24.reuse, 0x10, RZ ;  /* 0x0000001018257819 */ /* 0x040fe400000006ff */
[----:B------:R-:W-:Y:S01]  /*166a0*/  LOP3.LUT R23, R24, 0xffff0000, RZ, 0xc0, !PT ;  /* 0xffff000018177812 */ /* 0x000fe200078ec0ff */
[----:B------:R-:W-:Y:S01]  /*166b0*/  IMAD.U32 R24, R27, 0x10000, RZ ;  /* 0x000100001b187824 */ /* 0x000fe200078e00ff */
[C---:B------:R-:W-:Y:S02]  /*166c0*/  SHF.L.U32 R46, R26.reuse, 0x10, RZ ;  /* 0x000000101a2e7819 */ /* 0x040fe400000006ff */
[----:B------:R-:W-:Y:S01]  /*166d0*/  LOP3.LUT R25, R26, 0xffff0000, RZ, 0xc0, !PT ;  /* 0xffff00001a197812 */ /* 0x000fe200078ec0ff */
[----:B---3--:R-:W-:Y:S01]  /*166e0*/  IMAD.U32 R26, R29, 0x10000, RZ ;  /* 0x000100001d1a7824 */ /* 0x008fe200078e00ff */
[----:B------:R-:W-:Y:S02]  /*166f0*/  LOP3.LUT R59, R27, 0xffff0000, RZ, 0xc0, !PT ;  /* 0xffff00001b3b7812 */ /* 0x000fe400078ec0ff */
[----:B------:R-:W-:Y:S01]  /*16700*/  LOP3.LUT R62, R29, 0xffff0000, RZ, 0xc0, !PT ;  /* 0xffff00001d3e7812 */ /* 0x000fe200078ec0ff */
[----:B------:R-:W-:Y:S01]  /*16710*/  @!P0 FADD.FTZ R26, -R26, -RZ ;  /* 0x800000ff1a1a8221 */ /* 0x000fe20000010100 */
[----:B------:R-:W-:-:S02]  /*16720*/  SHF.L.U32 R58, R28, 0x10, RZ ;  /* 0x000000101c3a7819 */ /* 0x000fc400000006ff */
        /* <DEDUP_REMOVED lines=8> */
[----:B------:R-:W-:Y:S01]  /*167b0*/  @!P0 FADD.FTZ R29, -R29, -RZ ;  /* 0x800000ff1d1d8221 */ /* 0x000fe20000010100 */
[----:B----4-:R-:W-:Y:S01]  /*167c0*/  SHF.L.U32 R31, R34, 0x10, RZ ;  /* 0x00000010221f7819 */ /* 0x010fe200000006ff */
[----:B------:R-:W-:-:S02]  /*167d0*/  @!P0 FADD.FTZ R30, -R30, -RZ ;  /* 0x800000ff1e1e8221 */ /* 0x000fc40000010100 */
[----:B------:R-:W-:Y:S02]  /*167e0*/  @!P0 FADD.FTZ R58, -R58, -RZ ;  /* 0x800000ff3a3a8221 */ /* 0x000fe40000010100 */
[----:B------:R-:W-:Y:S01]  /*167f0*/  FMUL.FTZ R23, R23, R27 ;  /* 0x0000001b17177220 */ /* 0x000fe20000410000 */
[----:B------:R-:W-:Y:S01]  /*16800*/  LOP3.LUT R27, R32, 0xffff0000, RZ, 0xc0, !PT ;  /* 0xffff0000201b7812 */ /* 0x000fe200078ec0ff */
[----:B------:R-:W-:Y:S01]  /*16810*/  FMUL.FTZ R24, R24, R28 ;  /* 0x0000001c18187220 */ /* 0x000fe20000410000 */
[----:B------:R-:W-:Y:S01]  /*16820*/  SHF.L.U32 R28, R32, 0x10, RZ ;  /* 0x00000010201c7819 */ /* 0x000fe200000006ff */
[----:B------:R-:W-:Y:S01]  /*16830*/  FMUL.FTZ R59, R59, R30 ;  /* 0x0000001e3b3b7220 */ /* 0x000fe20000410000 */
[----:B------:R-:W-:Y:S01]  /*16840*/  LOP3.LUT R32, R33, 0xffff0000, RZ, 0xc0, !PT ;  /* 0xffff000021207812 */ /* 0x000fe200078ec0ff */
        /* <DEDUP_REMOVED lines=8> */
[----:B------:R-:W-:Y:S02]  /*168d0*/  IMAD.U32 R29, R35, 0x10000, RZ ;  /* 0x00010000231d7824 */ /* 0x000fe400078e00ff */
[----:B------:R-:W-:Y:S02]  /*168e0*/  FMUL.FTZ R46, R46, R61 ;  /* 0x0000003d2e2e7220 */ /* 0x000fe40000410000 */
[----:B------:R-:W-:-:S02]  /*168f0*/  FFMA.FTZ R22, R36, R26, R22 ;  /* 0x0000001a24167223 */ /* 0x000fc40000010016 */
        /* <DEDUP_REMOVED lines=9> */
[----:B------:R-:W-:-:S04]  /*16990*/  F2FP.BF16.PACK_AB R19, R19, R24 ;  /* 0x000000181313723e */ /* 0x000fc800000010ff */
[----:B------:R-:W-:Y:S01]  /*169a0*/  F2FP.BF16.PACK_AB R22, R20, R21 ;  /* 0x000000151416723e */ /* 0x000fe200000010ff */
[----:B------:R-:W-:Y:S01]  /*169b0*/  IMAD.MOV.U32 R21, RZ, RZ, R7 ;  /* 0x000000ffff157224 */ /* 0x000fe200078e0007 */
[----:B------:R-:W-:Y:S02]  /*169c0*/  MOV R20, R11 ;  /* 0x0000000b00147202 */ /* 0x000fe40000000f00 */
[----:B------:R-:W-:Y:S02]  /*169d0*/  MOV R23, R19 ;  /* 0x0000001300177202 */ /* 0x000fe40000000f00 */
.L_x_4735:
[----:B------:R-:W-:Y:S05]  /*169e0*/  BSYNC B0 ;  /* 0x0000000000007941 */ /* 0x000fea0003800000 */
.L_x_4734:
[----:B-----5:R1:W-:Y:S02]  /*169f0*/  STS.128 [R243+0x3800], R20 ;  /* 0x00380014f3007388 */ /* 0x0203e40000000c00 */
.L_x_4733:
[----:B------:R-:W-:Y:S05]  /*16a00*/  BSYNC B1 ;  /* 0x0000000000017941 */ /* 0x000fea0003800000 */
.L_x_4732:
        /* <DEDUP_REMOVED lines=39> */
[C---:B------:R-:W-:Y:S01]  /*16c80*/  SHF.L.U32 R36, R24.reuse, 0x10, RZ ;  /* 0x0000001018247819 */ /* 0x040fe200000006ff */
[C---:B---3--:R-:W-:Y:S01]  /*16c90*/  IMAD.U32 R26, R29.reuse, 0x10000, RZ ;  /* 0x000100001d1a7824 */ /* 0x048fe200078e00ff */
[----:B------:R-:W-:Y:S02]  /*16ca0*/  LOP3.LUT R61, R29, 0xffff0000, RZ, 0xc0, !PT ;  /* 0xffff00001d3d7812 */ /* 0x000fe400078ec0ff */
        /* <DEDUP_REMOVED lines=13> */
[----:B------:R-:W-:-:S02]  /*16d80*/  IMAD.U32 R28, R31, 0x10000, RZ ;  /* 0x000100001f1c7824 */ /* 0x000fc400078e00ff */
[----:B------:R-:W-:Y:S01]  /*16d90*/  @!P0 FADD.FTZ R30, -R30, -RZ ;  /* 0x800000ff1e1e8221 */ /* 0x000fe20000010100 */
[----:B----4-:R-:W-:Y:S01]  /*16da0*/  SHF.L.U32 R31, R34, 0x10, RZ ;  /* 0x00000010221f7819 */ /* 0x010fe200000006ff */
[----:B------:R-:W-:Y:S02]  /*16db0*/  @!P0 FADD.FTZ R27, -R27, -RZ ;  /* 0x800000ff1b1b8221 */ /* 0x000fe40000010100 */
[----:B------:R-:W-:Y:S02]  /*16dc0*/  @!P0 FADD.FTZ R28, -R28, -RZ ;  /* 0x800000ff1c1c8221 */ /* 0x000fe40000010100 */
[----:B------:R-:W-:Y:S02]  /*16dd0*/  @!P0 FADD.FTZ R47, -R47, -RZ ;  /* 0x800000ff2f2f8221 */ /* 0x000fe40000010100 */
[----:B------:R-:W-:Y:S01]  /*16de0*/  FMUL.FTZ R58, R58, R30 ;  /* 0x0000001e3a3a7220 */ /* 0x000fe20000410000 */
[----:B------:R-:W-:Y:S01]  /*16df0*/  LOP3.LUT R30, R34, 0xffff0000, RZ, 0xc0, !PT ;  /* 0xffff0000221e7812 */ /* 0x000fe200078ec0ff */
        /* <DEDUP_REMOVED lines=8> */
[----:B------:R-:W-:-:S02]  /*16e80*/  IMAD.U32 R29, R35, 0x10000, RZ ;  /* 0x00010000231d7824 */ /* 0x000fc400078e00ff */
[----:B------:R-:W-:Y:S02]  /*16e90*/  FMUL.FTZ R22, R22, R26 ;  /* 0x0000001a16167220 */ /* 0x000fe40000410000 */
[----:B------:R-:W-:Y:S02]  /*16ea0*/  FFMA.FTZ R20, R20, R31, R38 ;  /* 0x0000001f14147223 */ /* 0x000fe40000010026 */
[----:B------:R-:W-:Y:S02]  /*16eb0*/  FFMA.FTZ R19, R19, R30, R25 ;  /* 0x0000001e13137223 */ /* 0x000fe40000010019 */
[----:B------:R-:W-:Y:S02]  /*16ec0*/  FMUL.FTZ R46, R46, R61 ;  /* 0x0000003d2e2e7220 */ /* 0x000fe40000410000 */
[----:B------:R-:W-:Y:S01]  /*16ed0*/  IMAD.U32 R26, R33, 0x10000, RZ ;  /* 0x00010000211a7824 */ /* 0x000fe200078e00ff */
[----:B------:R-:W-:Y:S01]  /*16ee0*/  F2FP.BF16.PACK_AB R19, R19, R20 ;  /* 0x000000141313723e */ /* 0x000fe200000010ff */
        /* <DEDUP_REMOVED lines=8> */
[----:B------:R-:W-:Y:S01]  /*16f70*/  IMAD.MOV.U32 R22, RZ, RZ, R19 ;  /* 0x000000ffff167224 */ /* 0x000fe200078e0013 */
[----:B------:R-:W-:-:S02]  /*16f80*/  MOV R20, R10 ;  /* 0x0000000a00147202 */ /* 0x000fc40000000f00 */
[----:B------:R-:W-:Y:S02]  /*16f90*/  F2FP.BF16.PACK_AB R21, R7, R21 ;  /* 0x000000150715723e */ /* 0x000fe400000010ff */
[----:B------:R-:W-:Y:S02]  /*16fa0*/  MOV R23, R18 ;  /* 0x0000001200177202 */ /* 0x000fe40000000f00 */
.L_x_4739:
[----:B------:R-:W-:Y:S05]  /*16fb0*/  BSYNC B0 ;  /* 0x0000000000007941 */ /* 0x000fea0003800000 */
.L_x_4738:
[----:B-----5:R1:W-:Y:S02]  /*16fc0*/  STS.128 [R243+0x5800], R20 ;  /* 0x00580014f3007388 */ /* 0x0203e40000000c00 */
.L_x_4737:
[----:B------:R-:W-:Y:S05]  /*16fd0*/  BSYNC B1 ;  /* 0x0000000000017941 */ /* 0x000fea0003800000 */
.L_x_4736:
        /* <DEDUP_REMOVED lines=18> */
[C---:B-1----:R-:W-:Y:S01]  /*17100*/  LEA R16, P1, R9.reuse, R42, 0x1 ;  /* 0x0000002a09107211 */ /* 0x042fe200078208ff */
        /* <DEDUP_REMOVED lines=74> */
.L_x_4741:
[----:B------:R-:W-:Y:S05]  /*175b0*/  BSYNC B0 ;  /* 0x0000000000007941 */ /* 0x000fea0003800000 */
.L_x_4740:
[----:B-----5:R1:W-:Y:S01]  /*175c0*/  STS.128 [R243+0x7800], R20 ;  /* 0x00780014f3007388 */ /* 0x0203e20000000c00 */
[----:B------:R-:W-:Y:S05]  /*175d0*/  BRA `(.L_x_4665) ;  /* 0x0000095000007947 */ /* 0x000fea0003800000 */
.L_x_4615:
        /* <DEDUP_REMOVED lines=37> */
.L_x_4743:
[----:B------:R-:W-:Y:S05]  /*17830*/  BSYNC B0 ;  /* 0x0000000000007941 */ /* 0x000fea0003800000 */
.L_x_4742:
        /* <DEDUP_REMOVED lines=36> */
.L_x_4745:
[----:B------:R-:W-:Y:S05]  /*17a80*/  BSYNC B0 ;  /* 0x0000000000007941 */ /* 0x000fea0003800000 */
.L_x_4744:
        /* <DEDUP_REMOVED lines=36> */
.L_x_4747:
[----:B------:R-:W-:Y:S05]  /*17cd0*/  BSYNC B0 ;  /* 0x0000000000007941 */ /* 0x000fea0003800000 */
.L_x_4746:
        /* <DEDUP_REMOVED lines=37> */
.L_x_4665:
[----:B------:R-:W-:Y:S05]  /*17f30*/  BSYNC B3 ;  /* 0x0000000000037941 */ /* 0x000fea0003800000 */
.L_x_4614:
[----:B-1----:R-:W-:Y:S01]  /*17f40*/  LEA R3, R167, 0xffffffc0, 0x6 ;  /* 0xffffffc0a7037811 */ /* 0x002fe200078e30ff */
[----:B------:R-:W-:Y:S01]  /*17f50*/  BSSY B0, `(.L_x_4748) ;  /* 0x0000024000007945 */ /* 0x000fe20003800000 */
[----:B------:R-:W-:-:S03]  /*17f60*/  LOP3.LUT R246, R60, 0xff, RZ, 0xc0, !PT ;  /* 0x000000ff3cf67812 */ /* 0x000fc600078ec0ff */
        /* <DEDUP_REMOVED lines=34> */
.L_x_4749:
[----:B------:R-:W-:Y:S05]  /*18190*/  BSYNC B0 ;  /* 0x0000000000007941 */ /* 0x000fea0003800000 */
.L_x_4748:
        /* <DEDUP_REMOVED lines=8> */
[----:B--2---:R-:W-:-:S05]  /*18220*/  IADD3 R4, P2, R233, R158, RZ ;  /* 0x0000009ee9047210 */ /* 0x004fca0007f5e0ff */
[----:B------:R-:W-:Y:S01]  /*18230*/  IMAD.X R0, R234, 0x1, R161, P2 ;  /* 0x00000001ea007824 */ /* 0x000fe200010e06a1 */
        /* <DEDUP_REMOVED lines=28> */
.L_x_4751:
[----:B------:R-:W-:Y:S05]  /*18400*/  BSYNC B0 ;  /* 0x0000000000007941 */ /* 0x000fea0003800000 */
.L_x_4750:
        /* <DEDUP_REMOVED lines=9> */
[----:B--2---:R-:W-:-:S02]  /*184a0*/  SHF.L.U64.HI R4, R50, 0x5, R51 ;  /* 0x0000000532047819 */ /* 0x004fc40000010233 */
        /* <DEDUP_REMOVED lines=30> */
.L_x_4753:
[----:B------:R-:W-:Y:S05]  /*18690*/  BSYNC B0 ;  /* 0x0000000000007941 */ /* 0x000fea0003800000 */
.L_x_4752:
        /* <DEDUP_REMOVED lines=9> */
[----:B-12---:R-:W-:Y:S01]  /*18730*/  IMAD.WIDE.U32 R4, R50, 0x30, R160 ;  /* 0x0000003032047825 */ /* 0x006fe200078e00a0 */
[----:B------:R-:W-:-:S03]  /*18740*/  LOP3.LUT P1, RZ, R246, 0x8, RZ, 0xc0, !PT ;  /* 0x00000008f6ff7812 */ /* 0x000fc6000782c0ff */
[----:B------:R-:W-:-:S04]  /*18750*/  IMAD.IADD R0, R5, 0x1, R0 ;  /* 0x0000000105007824 */ /* 0x000fc800078e0200 */
[CC--:B------:R-:W-:Y:S02]  /*18760*/  @P4 LEA R18, P6, R4.reuse, R162.reuse, 0x1 ;  /* 0x000000a204124211 */ /* 0x0c0fe400078c08ff */
[----:B------:R-:W-:Y:S02]  /*18770*/  @!P5 IMAD.MOV.U32 R6, RZ, RZ, R236 ;  /* 0x000000ffff06d224 */ /* 0x000fe400078e00ec */
[----:B------:R-:W-:Y:S01]  /*18780*/  @!P5 IMAD.MOV.U32 R7, RZ, RZ, R235 ;  /* 0x000000ffff07d224 */ /* 0x000fe200078e00eb */
[CC--:B------:R-:W-:Y:S01]  /*18790*/  @P3 LEA R16, P2, R4.reuse, R162.reuse, 0x1 ;  /* 0x000000a204103211 */ /* 0x0c0fe200078408ff */
[----:B------:R-:W-:Y:S01]  /*187a0*/  @!P5 IMAD R51, R51, 0x60, RZ ;  /* 0x000000603333d824 */ /* 0x000fe200078e02ff */
[----:B------:R-:W-:Y:S01]  /*187b0*/  @P1 LEA R10, P0, R4, R162, 0x1 ;  /* 0x000000a2040a1211 */ /* 0x000fe200078008ff */
[----:B------:R-:W-:Y:S01]  /*187c0*/  @!P5 IMAD.WIDE.U32 R6, R50, 0x60, R6 ;  /* 0x000000603206d825 */ /* 0x000fe200078e0006 */
[CCC-:B------:R-:W-:Y:S02]  /*187d0*/  @P4 LEA.HI.X R19, R4.reuse, R163.reuse, R0.reuse, 0x1, P6 ;  /* 0x000000a304134211 */ /* 0x1c0fe400030f0c00 */
[CCC-:B------:R-:W-:Y:S01]  /*187e0*/  @P3 LEA.HI.X R17, R4.reuse, R163.reuse, R0.reuse, 0x1, P2 ;  /* 0x000000a304113211 */ /* 0x1c0fe200010f0c00 */
        /* <DEDUP_REMOVED lines=22> */
.L_x_4755:
[----:B------:R-:W-:Y:S05]  /*18950*/  BSYNC B0 ;  /* 0x0000000000007941 */ /* 0x000fea0003800000 */
.L_x_4754:
[----:B-12---:R-:W2:Y:S04]  /*18960*/  LD.E.64 R16, [R14.64+0x1c0] ;  /* 0x0001c0060e107980 */ /* 0x006ea8000c101b00 */
[----:B---3--:R-:W3:Y:S01]  /*18970*/  LD.E.64 R6, [R14.64+0x1b8] ;  /* 0x0001b8060e067980 */ /* 0x008ee2000c101b00 */
[----:B------:R-:W-:-:S03]  /*18980*/  MOV R174, R238 ;  /* 0x000000ee00ae7202 */ /* 0x000fc60000000f00 */
[----:B----4-:R-:W4:Y:S04]  /*18990*/  LD.E R4, [R14.64+0xd8] ;  /* 0x0000d8060e047980 */ /* 0x010f28000c101900 */
[----:B------:R-:W0:Y:S01]  /*189a0*/  LDGDEPBAR ;  /* 0x00000000000079af */ /* 0x000e220000000000 */
[----:B--2---:R-:W-:Y:S02]  /*189b0*/  IMAD R0, R17, R239, RZ ;  /* 0x000000ef11007224 */ /* 0x004fe400078e02ff */
[----:B------:R-:W-:-:S04]  /*189c0*/  IMAD.WIDE.U32 R10, R239, R16, R174 ;  /* 0x00000010ef0a7225 */ /* 0x000fc800078e00ae */
[----:B------:R-:W-:Y:S01]  /*189d0*/  IMAD R0, R16, R57, R0 ;  /* 0x0000003910007224 */ /* 0x000fe200078e0200 */
[----:B---3--:R-:W-:-:S04]  /*189e0*/  LEA R6, P0, R10, R6, 0x2 ;  /* 0x000000060a067211 */ /* 0x008fc800078010ff */
[----:B------:R-:W-:-:S04]  /*189f0*/  IADD3 R0, R11, R0, RZ ;  /* 0x000000000b007210 */ /* 0x000fc80007ffe0ff */
[----:B------:R-:W-:-:S05]  /*18a00*/  LEA.HI.X R7, R10, R7, R0, 0x2, P0 ;  /* 0x000000070a077211 */ /* 0x000fca00000f1400 */
[----:B------:R-:W2:Y:S01]  /*18a10*/  LD.E R0, [R6.64] ;  /* 0x0000000606007980 */ /* 0x000ea2000c101900 */
[----:B------:R-:W-:-:S04]  /*18a20*/  DEPBAR.LE SB0, 0x0 ;  /* 0x000080000000791a */ /* 0x000fc80000000000 */
[----:B------:R-:W-:Y:S01]  /*18a30*/  BAR.SYNC.DEFER_BLOCKING 0x0 ;  /* 0x0000000000007b1d */ /* 0x000fe20000010000 */
[----:B------:R-:W-:-:S05]  /*18a40*/  ISETP.GE.AND P0, PT, R170, R2, PT ;  /* 0x00000002aa00720c */ /* 0x000fca0003f06270 */
[----:B----4-:R-:W2:Y:S01]  /*18a50*/  MUFU.RCP R4, R4 ;  /* 0x0000000400047308 */ /* 0x010ea20000001000 */
[----:B------:R-:W-:Y:S07]  /*18a60*/  BSSY B0, `(.L_x_4756) ;  /* 0x0000026000007945 */ /* 0x000fee0003800000 */
[----:B------:R1:W-:Y:S04]  /*18a70*/  @P0 STS.128 [R243+0x10000], RZ ;  /* 0x010000fff3000388 */ /* 0x0003e80000000c00 */
[----:B------:R1:W-:Y:S04]  /*18a80*/  @P0 STS.128 [R243+0x12000], RZ ;  /* 0x012000fff3000388 */ /* 0x0003e80000000c00 */
[----:B------:R1:W-:Y:S04]  /*18a90*/  @P0 STS.128 [R243+0x14000], RZ ;  /* 0x014000fff3000388 */ /* 0x0003e80000000c00 */
[----:B------:R1:W-:Y:S01]  /*18aa0*/  @P0 STS.128 [R243+0x16000], RZ ;  /* 0x016000fff3000388 */ /* 0x0003e20000000c00 */
[----:B--2---:R-:W-:Y:S01]  /*18ab0*/  FMUL.FTZ R0, R0, R4 ;  /* 0x0000000400007220 */ /* 0x004fe20000410000 */
[----:B------:R-:W-:Y:S05]  /*18ac0*/  @P0 BRA `(.L_x_4757) ;  /* 0x000001f000000947 */ /* 0x000fea0003800000 */
[C---:B-1----:R-:W-:Y:S02]  /*18ad0*/  LOP3.LUT R4, R246.reuse, 0x1, RZ, 0xc0, !PT ;  /* 0x00000001f6047812 */ /* 0x042fe400078ec0ff */
        /* <DEDUP_REMOVED lines=30> */
.L_x_4757:
[----:B-1----:R-:W-:Y:S05]  /*18cc0*/  BSYNC B0 ;  /* 0x0000000000007941 */ /* 0x002fea0003800000 */
.L_x_4756:
[----:B------:R-:W-:Y:S01]  /*18cd0*/  ISETP.GE.AND P0, PT, R8, R2, PT ;  /* 0x000000020800720c */ /* 0x000fe20003f06270 */
[----:B------:R-:W-:-:S12]  /*18ce0*/  BSSY B0, `(.L_x_4758) ;  /* 0x0000029000007945 */ /* 0x000fd80003800000 */
[----:B------:R1:W-:Y:S04]  /*18cf0*/  @P0 STS.128 [R243+0x10800], RZ ;  /* 0x010800fff3000388 */ /* 0x0003e80000000c00 */
[----:B------:R1:W-:Y:S04]  /*18d00*/  @P0 STS.128 [R243+0x12800], RZ ;  /* 0x012800fff3000388 */ /* 0x0003e80000000c00 */
[----:B------:R1:W-:Y:S04]  /*18d10*/  @P0 STS.128 [R243+0x14800], RZ ;  /* 0x014800fff3000388 */ /* 0x0003e80000000c00 */
[----:B------:R1:W-:Y:S01]  /*18d20*/  @P0 STS.128 [R243+0x16800], RZ ;  /* 0x016800fff3000388 */ /* 0x0003e20000000c00 */
[----:B------:R-:W-:Y:S05]  /*18d30*/  @P0 BRA `(.L_x_4759) ;  /* 0x0000023000000947 */ /* 0x000fea0003800000 */
[C---:B--2---:R-:W-:Y:S02]  /*18d40*/  LOP3.LUT R4, R246.reuse, 0x1, RZ, 0xc0, !PT ;  /* 0x00000001f6047812 */ /* 0x044fe400078ec0ff */
[----:B------:R-:W-:-:S02]  /*18d50*/  LOP3.LUT P4, RZ, R246, 0x2, RZ, 0xc0, !PT ;  /* 0x00000002f6ff7812 */ /* 0x000fc4000788c0ff */
[----:B------:R-:W-:Y:S02]  /*18d60*/  ISETP.NE.U32.AND P5, PT, R4, 0x1, PT ;  /* 0x000000010400780c */ /* 0x000fe40003fa5070 */
[C---:B------:R-:W-:Y:S02]  /*18d70*/  LOP3.LUT P3, RZ, R246.reuse, 0x4, RZ, 0xc0, !PT ;  /* 0x00000004f6ff7812 */ /* 0x040fe4000786c0ff */
[----:B------:R-:W-:Y:S02]  /*18d80*/  LOP3.LUT P1, RZ, R246, 0x8, RZ, 0xc0, !PT ;  /* 0x00000008f6ff7812 */ /* 0x000fe4000782c0ff */
[----:B------:R-:W-:-:S05]  /*18d90*/  IADD3 R5, P2, R231, R164, RZ ;  /* 0x000000a4e7057210 */ /* 0x000fca0007f5e0ff */
[----:B------:R-:W-:Y:S01]  /*18da0*/  IMAD.X R4, R232, 0x1, R169, P2 ;  /* 0x00000001e8047824 */ /* 0x000fe200010e06a9 */
[-C--:B------:R-:W-:Y:S02]  /*18db0*/  @P4 LEA R10, P6, R5, R172.reuse, 0x1 ;  /* 0x000000ac050a4211 */ /* 0x080fe400078c08ff */
[----:B------:R-:W-:Y:S02]  /*18dc0*/  @!P5 LEA R16, P0, R231, R185, 0x1 ;  /* 0x000000b9e710d211 */ /* 0x000fe400078008ff */
[----:B------:R-:W-:Y:S02]  /*18dd0*/  @P3 LEA R8, P2, R5, R172, 0x1 ;  /* 0x000000ac05083211 */ /* 0x000fe400078408ff */
        /* <DEDUP_REMOVED lines=25> */
.L_x_4759:
[----:B------:R-:W-:Y:S05]  /*18f70*/  BSYNC B0 ;  /* 0x0000000000007941 */ /* 0x000fea0003800000 */
.L_x_4758:
        /* <DEDUP_REMOVED lines=9> */
[----:B------:R-:W-:Y:S01]  /*19010*/  ISETP.NE.U32.AND P5, PT, R4, 0x1, PT ;  /* 0x000000010400780c */ /* 0x000fe20003fa5070 */
[----:B------:R-:W-:Y:S01]  /*19020*/  IMAD.SHL.U32 R4, R48, 0x20, RZ ;  /* 0x0000002030047824 */ /* 0x000fe200078e00ff */
[C---:B------:R-:W-:Y:S02]  /*19030*/  LOP3.LUT P3, RZ, R246.reuse, 0x4, RZ, 0xc0, !PT ;  /* 0x00000004f6ff7812 */ /* 0x040fe4000786c0ff */
[----:B------:R-:W-:Y:S02]  /*19040*/  LOP3.LUT P1, RZ, R246, 0x8, RZ, 0xc0, !PT ;  /* 0x00000008f6ff7812 */ /* 0x000fe4000782c0ff */
[C---:B------:R-:W-:Y:S02]  /*19050*/  SHF.L.U64.HI R5, R48.reuse, 0x5, R49 ;  /* 0x0000000530057819 */ /* 0x040fe40000010231 */
        /* <DEDUP_REMOVED lines=30> */
.L_x_4761:
[----:B------:R-:W-:Y:S05]  /*19240*/  BSYNC B0 ;  /* 0x0000000000007941 */ /* 0x000fea0003800000 */
.L_x_4760:
[----:B------:R-:W-:Y:S01]  /*19250*/  ISETP.GE.AND P0, PT, R13, R2, PT ;  /* 0x000000020d00720c */ /* 0x000fe20003f06270 */
[----:B------:R-:W-:Y:S01]  /*19260*/  BSSY B0, `(.L_x_4762) ;  /* 0x0000034000007945 */ /* 0x000fe20003800000 */
[----:B------:R-:W-:-:S04]  /*19270*/  SHF.R.S32.HI R2, RZ, 0x1f, R52 ;  /* 0x0000001fff027819 */ /* 0x000fc80000011434 */
[----:B------:R-:W-:-:S04]  /*19280*/  LEA.HI R2, R2, R52, RZ, 0x5 ;  /* 0x0000003402027211 */ /* 0x000fc800078f28ff */
[----:B------:R-:W-:-:S03]  /*19290*/  LOP3.LUT R2, R2, 0xffffffe0, RZ, 0xc0, !PT ;  /* 0xffffffe002027812 */ /* 0x000fc600078ec0ff */
[----:B------:R4:W-:Y:S02]  /*192a0*/  @P0 STS.128 [R243+0x11800], RZ ;  /* 0x011800fff3000388 */ /* 0x0009e40000000c00 */
[----:B------:R-:W-:Y:S02]  /*192b0*/  IMAD.IADD R12, R52, 0x1, -R2 ;  /* 0x00000001340c7824 */ /* 0x000fe400078e0a02 */
        /* <DEDUP_REMOVED lines=12> */
[CC--:B--2---:R-:W-:Y:S02]  /*19380*/  @P2 LEA R8, P4, R168.reuse, R172.reuse, 0x1 ;  /* 0x000000aca8082211 */ /* 0x0c4fe400078808ff */
[----:B------:R-:W-:Y:S02]  /*19390*/  @!P3 IMAD.MOV.U32 R4, RZ, RZ, R185 ;  /* 0x000000ffff04b224 */ /* 0x000fe400078e00b9 */
[----:B------:R-:W-:Y:S01]  /*193a0*/  @!P3 IMAD.MOV.U32 R5, RZ, RZ, R184 ;  /* 0x000000ffff05b224 */ /* 0x000fe200078e00b8 */
[C---:B------:R-:W-:Y:S01]  /*193b0*/  @P1 LEA R6, P0, R168.reuse, R172, 0x1 ;  /* 0x000000aca8061211 */ /* 0x040fe200078008ff */
[----:B------:R-:W-:Y:S01]  /*193c0*/  @!P3 IMAD R49, R49, 0x60, RZ ;  /* 0x000000603131b824 */ /* 0x000fe200078e02ff */
[-C--:B------:R-:W-:Y:S01]  /*193d0*/  @P2 LEA.HI.X R9, R168, R173.reuse, R2, 0x1, P4 ;  /* 0x000000ada8092211 */ /* 0x080fe200020f0c02 */
[----:B------:R-:W-:Y:S01]  /*193e0*/  @!P3 IMAD.WIDE.U32 R4, R48, 0x60, R4 ;  /* 0x000000603004b825 */ /* 0x000fe200078e0004 */
[----:B------:R-:W-:Y:S02]  /*193f0*/  @P1 LEA.HI.X R7, R168, R173, R2, 0x1, P0 ;  /* 0x000000ada8071211 */ /* 0x000fe400000f0c02 */
[----:B------:R-:W-:Y:S01]  /*19400*/  LOP3.LUT P0, RZ, R246, 0x8, RZ, 0xc0, !PT ;  /* 0x00000008f6ff7812 */ /* 0x000fe2000780c0ff */
[----:B------:R-:W-:-:S05]  /*19410*/  @!P3 IMAD.IADD R5, R49, 0x1, R5 ;  /* 0x000000013105b824 */ /* 0x000fca00078e0205 */
        /* <DEDUP_REMOVED lines=16> */
[----:B--2---:R-:W-:-:S04]  /*19520*/  LEA R4, P0, R168, R172, 0x1 ;  /* 0x000000aca8047211 */ /* 0x004fc800078008ff */
[----:B------:R-:W-:-:S05]  /*19530*/  LEA.HI.X R5, R168, R173, R2, 0x1, P0 ;  /* 0x000000ada8057211 */ /* 0x000fca00000f0c02 */
[----:B------:R-:W-:Y:S01]  /*19540*/  @!PT LDS RZ, [RZ] ;  /* 0x00000000fffff984 */ /* 0x000fe20000000800 */
[----:B------:R-:W-:Y:S01]  /*19550*/  @!PT LDS RZ, [RZ] ;  /* 0x00000000fffff984 */ /* 0x000fe20000000800 */
[----:B------:R-:W-:Y:S01]  /*19560*/  @!PT LDS RZ, [RZ] ;  /* 0x00000000fffff984 */ /* 0x000fe20000000800 */
[----:B------:R2:W-:Y:S01]  /*19570*/  LDGSTS.E.BYPASS.LTC128B.128 [R243+0x17800], [R4.64+0x180] ;  /* 0x1780018004f37fae */ /* 0x0005e2000b901d46 */
[----:B------:R-:W-:Y:S05]  /*19580*/  BRA `(.L_x_4763) ;  /* 0x0000001000007947 */ /* 0x000fea0003800000 */
.L_x_4764:
[----:B------:R1:W-:Y:S02]  /*19590*/  STS.128 [R243+0x17800], RZ ;  /* 0x017800fff3007388 */ /* 0x0003e40000000c00 */
.L_x_4763:
[----:B------:R-:W-:Y:S05]  /*195a0*/  BSYNC B0 ;  /* 0x0000000000007941 */ /* 0x000fea0003800000 */
.L_x_4762:
[C---:B------:R-:W-:Y:S01]  /*195b0*/  IMAD.SHL.U32 R2, R55.reuse, 0x40, RZ ;  /* 0x0000004037027824 */ /* 0x040fe200078e00ff */
[----:B------:R-:W-:Y:S01]  /*195c0*/  R2P PR, R55, 0x6 ;  /* 0x0000000637007804 */ /* 0x000fe20000000000 */
[----:B------:R-:W-:Y:S01]  /*195d0*/  IMAD.SHL.U32 R170, R170, 0x8, RZ ;  /* 0x00000008aaaa7824 */ /* 0x000fe200078e00ff */
[----:B------:R-:W0:Y:S01]  /*195e0*/  LDGDEPBAR ;  /* 0x00000000000079af */ /* 0x000e220000000000 */
[----:B------:R-:W-:Y:S01]  /*195f0*/  IMAD R226, R53, 0x400, R41 ;  /* 0x0000040035e27824 */ /* 0x000fe200078e0229 */
[----:B------:R-:W-:Y:S01]  /*19600*/  LOP3.LUT R2, R2, 0x1c0, RZ, 0xc0, !PT ;  /* 0x000001c002027812 */ /* 0x000fe200078ec0ff */
[----:B------:R-:W-:Y:S02]  /*19610*/  BSSY B1, `(.L_x_4765) ;  /* 0x0000295000017945 */ /* 0x000fe40003800000 */
[----:B------:R-:W-:Y:S01]  /*19620*/  IMAD.SHL.U32 R226, R226, 0x2, RZ ;  /* 0x00000002e2e27824 */ /* 0x000fe200078e00ff */
[----:B------:R-:W-:-:S02]  /*19630*/  LOP3.LUT R170, R2, 0x8, R170, 0xf8, !PT ;  /* 0x0000000802aa7812 */ /* 0x000fc400078ef8aa */
[----:B------:R-:W-:Y:S01]  /*19640*/  SHF.R.U32.HI R225, RZ, 0x3, R2 ;  /* 0x00000003ffe17819 */ /* 0x000fe20000011602 */
[--C-:B------:R-:W-:Y:S01]  /*19650*/  IMAD R224, R40, 0x2, R226.reuse ;  /* 0x0000000228e07824 */ /* 0x100fe200078e02e2 */
[----:B--2---:R-:W-:Y:S01]  /*19660*/  LDSM.16.M88.4 R8, [R226] ;  /* 0x00000000e208783b */ /* 0x004fe20000000200 */
        /* <DEDUP_REMOVED lines=11> */
[----:B------:R-:W1:Y:S01]  /*19720*/  LDSM.16.M88.4 R16, [R225+0x8000] ;  /* 0x00800000e110783b */ /* 0x000e620000000200 */
        /* <DEDUP_REMOVED lines=8> */
[----:B------:R-:W1:Y:S01]  /*197b0*/  LDSM.16.M88.4 R32, [R225+0x9800] ;  /* 0x00980000e120783b */ /* 0x000e620000000200 */
[----:B------:R-:W-:Y:S01]  /*197c0*/  IMAD.IADD R220, R225, 0x1, R2 ;  /* 0x00000001e1dc7824 */ /* 0x000fe200078e0202 */
[C---:B------:R-:W-:Y:S01]  /*197d0*/  IADD3 R215, R223.reuse, 0x2000, RZ ;  /* 0x00002000dfd77810 */ /* 0x040fe20007ffe0ff */
[----:B------:R-:W-:Y:S01]  /*197e0*/  IMAD.IADD R216, R2, 0x1, R223 ;  /* 0x0000000102d87824 */ /* 0x000fe200078e02df */
[----:B------:R-:W3:Y:S01]  /*197f0*/  LDSM.16.M88.4 R28, [R223] ;  /* 0x00000000df1c783b */ /* 0x000ee20000000200 */
[----:B------:R-:W-:Y:S02]  /*19800*/  SHF.R.S32.HI R2, RZ, 0x1f, R12 ;  /* 0x0000001fff027819 */ /* 0x000fe4000001140c */
[----:B------:R-:W-:Y:S01]  /*19810*/  IADD3 R214, R223, 0x2800, RZ ;  /* 0x00002800dfd67810 */ /* 0x000fe20007ffe0ff */
[----:B------:R-:W3:Y:S01]  /*19820*/  LDSM.16.M88.4 R24, [R223+0x1000] ;  /* 0x00100000df18783b */ /* 0x000ee20000000200 */
[----:B------:R-:W-:-:S02]  /*19830*/  LEA.HI R12, R2, R12, RZ, 0x2 ;  /* 0x0000000c020c7211 */ /* 0x000fc400078f10ff */
[C---:B------:R-:W-:Y:S01]  /*19840*/  IADD3 R213, R223.reuse, 0x3000, RZ ;  /* 0x00003000dfd57810 */ /* 0x040fe20007ffe0ff */
[----:B------:R-:W3:Y:S01]  /*19850*/  LDSM.16.M88.4 R84, [R223+0x1800] ;  /* 0x00180000df54783b */ /* 0x000ee20000000200 */
[----:B------:R-:W-:Y:S02]  /*19860*/  SHF.R.S32.HI R2, RZ, 0x2, R12 ;  /* 0x00000002ff027819 */ /* 0x000fe4000001140c */
[C---:B------:R-:W-:Y:S01]  /*19870*/  IADD3 R212, R223.reuse, 0x3800, RZ ;  /* 0x00003800dfd47810 */ /* 0x040fe20007ffe0ff */
[----:B------:R-:W-:Y:S01]  /*19880*/  LDSM.16.M88.4 R44, [R220+0x8000] ;  /* 0x00800000dc2c783b */ /* 0x000fe20000000200 */
[----:B------:R-:W-:Y:S01]  /*19890*/  IADD3 R211, R223, 0x4000, RZ ;  /* 0x00004000dfd37810 */ /* 0x000fe20007ffe0ff */
[----:B------:R-:W-:Y:S01]  /*198a0*/  IMAD R2, R53, 0x10, R2 ;  /* 0x0000001035027824 */ /* 0x000fe200078e0202 */
[C---:B------:R-:W-:Y:S01]  /*198b0*/  IADD3 R210, R223.reuse, 0x4800, RZ ;  /* 0x00004800dfd27810 */ /* 0x040fe20007ffe0ff */
[----:B------:R-:W-:Y:S01]  /*198c0*/  LDSM.16.M88.4 R92, [R224+0x2000] ;  /* 0x00200000e05c783b */ /* 0x000fe20000000200 */
[C---:B------:R-:W-:Y:S01]  /*198d0*/  IADD3 R209, R223.reuse, 0x5000, RZ ;  /* 0x00005000dfd17810 */ /* 0x040fe20007ffe0ff */
[----:B------:R-:W-:Y:S01]  /*198e0*/  IMAD.IADD R2, R54, 0x1, R2 ;  /* 0x0000000136027824 */ /* 0x000fe200078e0202 */
[C---:B------:R-:W-:Y:S01]  /*198f0*/  IADD3 R208, R223.reuse, 0x5800, RZ ;  /* 0x00005800dfd07810 */ /* 0x040fe20007ffe0ff */
[----:B--2---:R-:W-:Y:S01]  /*19900*/  HMMA.16816.F32.BF16 R76, R8, R72, RZ ;  /* 0x00000048084c723c */ /* 0x004fe200000418ff */
[----:B------:R-:W-:Y:S01]  /*19910*/  LDSM.16.M88.4 R88, [R223+0x2800] ;  /* 0x00280000df58783b */ /* 0x000fe20000000200 */
[----:B------:R-:W-:-:S02]  /*19920*/  IADD3 R207, R223, 0x6000, RZ ;  /* 0x00006000dfcf7810 */ /* 0x000fc40007ffe0ff */
[C---:B------:R-:W-:Y:S02]  /*19930*/  IADD3 R206, R223.reuse, 0x6800, RZ ;  /* 0x00006800dfce7810 */ /* 0x040fe40007ffe0ff */
[C---:B------:R-:W-:Y:S02]  /*19940*/  IADD3 R205, R223.reuse, 0x7000, RZ ;  /* 0x00007000dfcd7810 */ /* 0x040fe40007ffe0ff */
[----:B------:R-:W-:Y:S01]  /*19950*/  HMMA.16816.F32.BF16 R72, R8, R74, RZ ;  /* 0x0000004a0848723c */ /* 0x000fe200000418ff */
[----:B------:R-:W-:-:S07]  /*19960*/  IADD3 R204, R223, 0x7800, RZ ;  /* 0x00007800dfcc7810 */ /* 0x000fce0007ffe0ff */
[C---:B-1---5:R-:W-:Y:S08]  /*19970*/  HMMA.16816.F32.BF16 R20, R8.reuse, R16, RZ ;  /* 0x000000100814723c */ /* 0x062ff000000418ff */
[C---:B------:R-:W-:Y:S08]  /*19980*/  HMMA.16816.F32.BF16 R16, R8.reuse, R18, RZ ;  /* 0x000000120810723c */ /* 0x040ff000000418ff */
[C---:B---3--:R-:W-:Y:S08]  /*19990*/  HMMA.16816.F32.BF16 R68, R8.reuse, R64, RZ ;  /* 0x000000400844723c */ /* 0x048ff000000418ff */
[----:B------:R-:W-:Y:S08]  /*199a0*/  HMMA.16816.F32.BF16 R64, R8, R66, RZ ;  /* 0x000000420840723c */ /* 0x000ff000000418ff */
[C---:B----4-:R-:W-:Y:S08]  /*199b0*/  HMMA.16816.F32.BF16 R76, R80.reuse, R4, R76 ;  /* 0x00000004504c723c */ /* 0x050ff0000004184c */
[----:B------:R-:W-:Y:S01]  /*199c0*/  HMMA.16816.F32.BF16 R72, R80, R6, R72 ;  /* 0x000000065048723c */ /* 0x000fe20000041848 */
[----:B------:R-:W1:Y:S07]  /*199d0*/  LDSM.16.M88.4 R4, [R220+0x9000] ;  /* 0x00900000dc04783b */ /* 0x000e6e0000000200 */
[C---:B------:R-:W-:Y:S08]  /*199e0*/  HMMA.16816.F32.BF16 R60, R8.reuse, R32, RZ ;  /* 0x00000020083c723c */ /* 0x040ff000000418ff */
[----:B------:R-:W-:Y:S01]  /*199f0*/  HMMA.16816.F32.BF16 R8, R8, R34, RZ ;  /* 0x000000220808723c */ /* 0x000fe200000418ff */
[----:B------:R-:W2:Y:S07]  /*19a00*/  LDSM.16.M88.4 R32, [R220+0x8800] ;  /* 0x00880000dc20783b */ /* 0x000eae0000000200 */
[C---:B------:R-:W-:Y:S08]  /*19a10*/  HMMA.16816.F32.BF16 R20, R80.reuse, R28, R20 ;  /* 0x0000001c5014723c */ /* 0x040ff00000041814 */
[C---:B------:R-:W-:Y:S01]  /*19a20*/  HMMA.16816.F32.BF16 R16, R80.reuse, R30, R16 ;  /* 0x0000001e5010723c */ /* 0x040fe20000041810 */
[----:B------:R-:W3:Y:S07]  /*19a30*/  LDSM.16.M88.4 R28, [R220+0x9800] ;  /* 0x00980000dc1c783b */ /* 0x000eee0000000200 */
[C---:B------:R-:W-:Y:S08]  /*19a40*/  HMMA.16816.F32.BF16 R68, R80.reuse, R24, R68 ;  /* 0x000000185044723c */ /* 0x040ff00000041844 */
[C---:B------:R-:W-:Y:S01]  /*19a50*/  HMMA.16816.F32.BF16 R64, R80.reuse, R26, R64 ;  /* 0x0000001a5040723c */ /* 0x040fe20000041840 */
[----:B------:R-:W4:Y:S07]  /*19a60*/  LDSM.16.M88.4 R24, [R216] ;  /* 0x00000000d818783b */ /* 0x000f2e0000000200 */
        /* <DEDUP_REMOVED lines=15> */
[----:B------:R-:W2:Y:S04]  /*19b60*/  LDSM.16.M88.4 R8, [R226+0x2000] ;  /* 0x00200000e208783b */ /* 0x000ea80000000200 */
        /* <DEDUP_REMOVED lines=10> */
[C---:B------:R-:W-:Y:S08]  /*19c10*/  HMMA.16816.F32.BF16 R60, R48.reuse, R80, R60 ;  /* 0x00000050303c723c */ /* 0x040ff0000004183c */
[----:B------:R-:W-:Y:S01]  /*19c20*/  HMMA.16816.F32.BF16 R56, R48, R82, R56 ;  /* 0x000000523038723c */ /* 0x000fe20000041838 */
[----:B------:R-:W4:Y:S04]  /*19c30*/  LDSM.16.M88.4 R80, [R223+0x3800] ;  /* 0x00380000df50783b */ /* 0x000f280000000200 */
[----:B------:R-:W-:Y:S03]  /*19c40*/  LDSM.16.M88.4 R48, [R222+0x2000] ;  /* 0x00200000de30783b */ /* 0x000fe60000000200 */
        /* <DEDUP_REMOVED lines=8> */
[----:B------:R-:W3:Y:S07]  /*19cd0*/  LDSM.16.M88.4 R24, [R220+0xb800] ;  /* 0x00b80000dc18783b */ /* 0x000eee0000000200 */
[C---:B------:R-:W-:Y:S08]  /*19ce0*/  HMMA.16816.F32.BF16 R68, R8.reuse, R28, R68 ;  /* 0x0000001c0844723c */ /* 0x040ff00000041844 */
[----:B------:R-:W-:Y:S01]  /*19cf0*/  HMMA.16816.F32.BF16 R64, R8, R30, R64 ;  /* 0x0000001e0840723c */ /* 0x000fe20000041840 */
[----:B------:R-:W2:Y:S04]  /*19d00*/  LDSM.16.M88.4 R28, [R220+0xb000] ;  /* 0x00b00000dc1c783b */ /* 0x000ea80000000200 */
[----:B------:R-:W-:Y:S03]  /*19d10*/  LDSM.16.M88.4 R8, [R221+0x2000] ;  /* 0x00200000dd08783b */ /* 0x000fe60000000200 */
[C---:B-1----:R-:W-:Y:S08]  /*19d20*/  HMMA.16816.F32.BF16 R20, R92.reuse, R4, R20 ;  /* 0x000000045c14723c */ /* 0x042ff00000041814 */
[C---:B------:R-:W-:Y:S01]  /*19d30*/  HMMA.16816.F32.BF16 R16, R92.reuse, R6, R16 ;  /* 0x000000065c10723c */ /* 0x040fe20000041810 */
[----:B------:R-:W1:Y:S07]  /*19d40*/  LDSM.16.M88.4 R4, [R216+0x2000] ;  /* 0x00200000d804783b */ /* 0x000e6e0000000200 */
[C---:B------:R-:W-:Y:S07]  /*19d50*/  HMMA.16816.F32.BF16 R76, R92.reuse, R88, R76 ;  /* 0x000000585c4c723c */ /* 0x040fee000004184c */
[----:B------:R-:W-:Y:S01]  /*19d60*/  IMAD.SHL.U32 R88, R52, 0x2, RZ ;  /* 0x0000000234587824 */ /* 0x000fe200078e00ff */
[----:B------:R-:W-:Y:S04]  /*19d70*/  HMMA.16816.F32.BF16 R72, R92, R90, R72 ;  /* 0x0000005a5c48723c */ /* 0x000fe80000041848 */
[----:B------:R-:W-:-:S04]  /*19d80*/  LOP3.LUT R88, R88, 0x6, RZ, 0xc0, !PT ;  /* 0x0000000658587812 */ /* 0x000fc800078ec0ff */
[----:B----4-:R-:W-:Y:S01]  /*19d90*/  HMMA.16816.F32.BF16 R60, R92, R80, R60 ;  /* 0x000000505c3c723c */ /* 0x010fe2000004183c */
[----:B------:R-:W-:-:S05]  /*19da0*/  IMAD R88, R167, 0x40, R88 ;  /* 0x00000040a7587824 */ /* 0x000fca00078e0258 */
[C---:B------:R-:W-:Y:S02]  /*19db0*/  IADD3 R13, R88.reuse, -0x40, RZ ;  /* 0xffffffc0580d7810 */ /* 0x040fe40007ffe0ff */
[C---:B------:R-:W-:Y:S01]  /*19dc0*/  HMMA.16816.F32.BF16 R56, R92.reuse, R82, R56 ;  /* 0x000000525c38723c */ /* 0x040fe20000041838 */
[----:B------:R-:W-:Y:S01]  /*19dd0*/  LDSM.16.M88.4 R80, [R216+0x3000] ;  /* 0x00300000d850783b */ /* 0x000fe20000000200 */
[C---:B------:R-:W-:Y:S02]  /*19de0*/  IADD3 R54, R88.reuse, -0x37, RZ ;  /* 0xffffffc958367810 */ /* 0x040fe40007ffe0ff */
[C---:B------:R-:W-:Y:S02]  /*19df0*/  IADD3 R55, R88.reuse, -0x30, RZ ;  /* 0xffffffd058377810 */ /* 0x040fe40007ffe0ff */
[C---:B------:R-:W-:Y:S02]  /*19e00*/  IADD3 R89, R88.reuse, -0x28, RZ ;  /* 0xffffffd858597810 */ /* 0x040fe40007ffe0ff */
[----:B------:R-:W-:Y:S01]  /*19e10*/  HMMA.16816.F32.BF16 R68, R92, R84, R68 ;  /* 0x000000545c44723c */ /* 0x000fe20000041844 */
[----:B------:R-:W-:-:S02]  /*19e20*/  IADD3 R91, R88, -0xf, RZ ;  /* 0xfffffff1585b7810 */ /* 0x000fc40007ffe0ff */
[-C--:B------:R-:W-:Y:S02]  /*19e30*/  ISETP.GE.AND P1, PT, R13, R166.reuse, PT ;  /* 0x000000a60d00720c */ /* 0x080fe40003f26270 */
[-C--:B------:R-:W-:Y:S02]  /*19e40*/  ISETP.GE.AND P2, PT, R89, R166.reuse, PT ;  /* 0x000000a65900720c */ /* 0x080fe40003f46270 */
[-C--:B------:R-:W-:Y:S01]  /*19e50*/  ISETP.GE.AND P6, PT, R54, R166.reuse, PT ;  /* 0x000000a63600720c */ /* 0x080fe20003fc6270 */
[----:B------:R-:W-:Y:S01]  /*19e60*/  HMMA.16816.F32.BF16 R64, R92, R86, R64 ;  /* 0x000000565c40723c */ /* 0x000fe20000041840 */
[----:B------:R-:W-:-:S06]  /*19e70*/  ISETP.GE.AND P4, PT, R55, R166, PT ;  /* 0x000000a63700720c */ /* 0x000fcc0003f86270 */
[C---:B------:R-:W-:Y:S01]  /*19e80*/  IADD3 R92, R88.reuse, -0x10, RZ ;  /* 0xfffffff0585c7810 */ /* 0x040fe20007ffe0ff */
[----:B--2---:R-:W-:Y:S01]  /*19e90*/  HMMA.16816.F32.BF16 R20, R48, R44, R20 ;  /* 0x0000002c3014723c */ /* 0x004fe20000041814 */
[----:B------:R-:W-:-:S07]  /*19ea0*/  IADD3 R95, R88, -0x8, RZ ;  /* 0xfffffff8585f7810 */ /* 0x000fce0007ffe0ff */
[C---:B------:R-:W-:Y:S01]  /*19eb0*/  HMMA.16816.F32.BF16 R16, R48.reuse, R46, R16 ;  /* 0x0000002e3010723c */ /* 0x040fe20000041810 */
[----:B------:R-:W2:Y:S07]  /*19ec0*/  LDSM.16.M88.4 R44, [R216+0x2800] ;  /* 0x00280000d82c783b */ /* 0x000eae0000000200 */
        /* <DEDUP_REMOVED lines=21> */
[----:B------:R-:W-:Y:S04]  /*1a020*/  LDSM.16.M88.4 R80, [R224+0x4000] ;  /* 0x00400000e050783b */ /* 0x000fe80000000200 */
[----:B------:R-:W3:Y:S03]  /*1a030*/  LDSM.16.M88.4 R64, [R223+0x4000] ;  /* 0x00400000df40783b */ /* 0x000ee60000000200 */
[C---:B-1----:R-:W-:Y:S01]  /*1a040*/  HMMA.16816.F32.BF16 R20, R28.reuse, R4, R20 ;  /* 0x000000041c14723c */ /* 0x042fe20000041814 */
[----:B------:R-:W1:Y:S07]  /*1a050*/  LDSM.16.M88.4 R8, [R223+0x4800] ;  /* 0x00480000df08783b */ /* 0x000e6e0000000200 */
[C---:B------:R-:W-:Y:S01]  /*1a060*/  HMMA.16816.F32.BF16 R16, R28.reuse, R6, R16 ;  /* 0x000000061c10723c */ /* 0x040fe20000041810 */
[----:B------:R-:W4:Y:S07]  /*1a070*/  LDSM.16.M88.4 R4, [R223+0x5800] ;  /* 0x00580000df04783b */ /* 0x000f2e0000000200 */
        /* <DEDUP_REMOVED lines=8> */
[----:B------:R-:W2:Y:S04]  /*1a100*/  LDSM.16.M88.4 R28, [R220+0xc000] ;  /* 0x00c00000dc1c783b */ /* 0x000ea80000000200 */
[----:B------:R-:W2:Y:S03]  /*1a110*/  LDSM.16.M88.4 R48, [R220+0xd800] ;  /* 0x00d80000dc30783b */ /* 0x000ea60000000200 */
[C---:B---3--:R-:W-:Y:S08]  /*1a120*/  HMMA.16816.F32.BF16 R20, R80.reuse, R64, R20 ;  /* 0x000000405014723c */ /* 0x048ff00000041814 */
[C---:B------:R-:W-:Y:S01]  /*1a130*/  HMMA.16816.F32.BF16 R16, R80.reuse, R66, R16 ;  /* 0x000000425010723c */ /* 0x040fe20000041810 */
[----:B------:R-:W3:Y:S07]  /*1a140*/  LDSM.16.M88.4 R64, [R220+0xd000] ;  /* 0x00d00000dc40783b */ /* 0x000eee0000000200 */
[C---:B-1----:R-:W-:Y:S08]  /*1a150*/  HMMA.16816.F32.BF16 R76, R80.reuse, R8, R76 ;  /* 0x00000008504c723c */ /* 0x042ff0000004184c */
[C---:B------:R-:W-:Y:S01]  /*1a160*/  HMMA.16816.F32.BF16 R72, R80.reuse, R10, R72 ;  /* 0x0000000a5048723c */ /* 0x040fe20000041848 */
[----:B------:R-:W-:Y:S07]  /*1a170*/  LDSM.16.M88.4 R8, [R216+0x4000] ;  /* 0x00400000d808783b */ /* 0x000fee0000000200 */
[C---:B----4-:R-:W-:Y:S08]  /*1a180*/  HMMA.16816.F32.BF16 R60, R80.reuse, R4, R60 ;  /* 0x00000004503c723c */ /* 0x050ff0000004183c */
[C---:B------:R-:W-:Y:S01]  /*1a190*/  HMMA.16816.F32.BF16 R56, R80.reuse, R6, R56 ;  /* 0x000000065038723c */ /* 0x040fe20000041838 */
[----:B------:R-:W-:Y:S07]  /*1a1a0*/  LDSM.16.M88.4 R4, [R216+0x4800] ;  /* 0x00480000d804783b */ /* 0x000fee0000000200 */
[C---:B------:R-:W-:Y:S08]  /*1a1b0*/  HMMA.16816.F32.BF16 R68, R80.reuse, R24, R68 ;  /* 0x000000185044723c */ /* 0x040ff00000041844 */
[----:B------:R-:W-:Y:S01]  /*1a1c0*/  HMMA.16816.F32.BF16 R84, R80, R26, R84 ;  /* 0x0000001a5054723c */ /* 0x000fe20000041854 */
[----:B------:R-:W1:Y:S06]  /*1a1d0*/  LDSM.16.M88.4 R24, [R221+0x4000] ;  /* 0x00400000dd18783b */ /* 0x000e6c0000000200 */
[----:B------:R-:W-:Y:S01]  /*1a1e0*/  IADD3 R81, R166, R2, -R241 ;  /* 0x00000002a6517210 */ /* 0x000fe20007ffe8f1 */
[----:B--2---:R-:W-:Y:S01]  /*1a1f0*/  HMMA.16816.F32.BF16 R20, R32, R28, R20 ;  /* 0x0000001c2014723c */ /* 0x004fe20000041814 */
[----:B------:R-:W-:-:S02]  /*1a200*/  IADD3 R83, R88, -0x18, RZ ;  /* 0xffffffe858537810 */ /* 0x000fc40007ffe0ff */
[C---:B------:R-:W-:Y:S01]  /*1a210*/  IADD3 R82, R88.reuse, -0x17, RZ ;  /* 0xffffffe958527810 */ /* 0x040fe20007ffe0ff */
[C---:B------:R-:W-:Y:S01]  /*1a220*/  IMAD.IADD R96, R81.reuse, 0x1, -R95 ;  /* 0x0000000151607824 */ /* 0x040fe200078e0a5f */
[----:B------:R-:W-:Y:S01]  /*1a230*/  IADD3 R80, R88, -0x1f, RZ ;  /* 0xffffffe158507810 */ /* 0x000fe20007ffe0ff */
[C---:B------:R-:W-:Y:S02]  /*1a240*/  IMAD.IADD R42, R81.reuse, 0x1, -R55 ;  /* 0x00000001512a7824 */ /* 0x040fe400078e0a37 */
[----:B------:R-:W-:Y:S01]  /*1a250*/  HMMA.16816.F32.BF16 R16, R32, R30, R16 ;  /* 0x0000001e2010723c */ /* 0x000fe20000041810 */
[----:B------:R-:W2:Y:S01]  /*1a260*/  LDSM.16.M88.4 R28, [R216+0x5000] ;  /* 0x00500000d81c783b */ /* 0x000ea20000000200 */
[----:B------:R-:W-:Y:S01]  /*1a270*/  IABS R96, R96 ;  /* 0x0000006000607213 */ /* 0x000fe20000000000 */
[C---:B------:R-:W-:Y:S01]  /*1a280*/  IMAD.IADD R36, R81.reuse, 0x1, -R89 ;  /* 0x0000000151247824 */ /* 0x040fe200078e0a59 */
[----:B------:R-:W-:Y:S01]  /*1a290*/  IABS R42, R42 ;  /* 0x0000002a002a7213 */ /* 0x000fe20000000000 */
[----:B------:R-:W-:-:S03]  /*1a2a0*/  IMAD.IADD R94, R81, 0x1, -R91 ;  /* 0x00000001515e7824 */ /* 0x000fc600078e0a5b */
[----:B------:R-:W-:Y:S01]  /*1a2b0*/  HMMA.16816.F32.BF16 R76, R32, R44, R76 ;  /* 0x0000002c204c723c */ /* 0x000fe2000004184c */
[----:B------:R-:W-:Y:S01]  /*1a2c0*/  IABS R36, R36 ;  /* 0x0000002400247213 */ /* 0x000fe20000000000 */
[----:B------:R-:W-:Y:S01]  /*1a2d0*/  I2F R42, R42 ;  /* 0x0000002a002a7306 */ /* 0x000fe20000201400 */
[----:B------:R-:W-:-:S05]  /*1a2e0*/  IABS R94, R94 ;  /* 0x0000005e005e7213 */ /* 0x000fca0000000000 */
[C---:B------:R-:W-:Y:S01]  /*1a2f0*/  HMMA.16816.F32.BF16 R72, R32.reuse, R46, R72 ;  /* 0x0000002e2048723c */ /* 0x040fe20000041848 */
[----:B------:R-:W-:Y:S01]  /*1a300*/  LDSM.16.M88.4 R44, [R225+0xe000] ;  /* 0x00e00000e12c783b */ /* 0x000fe20000000200 */
[----:B------:R-:W-:Y:S06]  /*1a310*/  I2F R36, R36 ;  /* 0x0000002400247306 */ /* 0x000fec0000201400 */
[C---:B------:R-:W-:Y:S02]  /*1a320*/  HMMA.16816.F32.BF16 R60, R32.reuse, R48, R60 ;  /* 0x00000030203c723c */ /* 0x040fe4000004183c */
[----:B------:R-:W-:Y:S06]  /*1a330*/  I2F R94, R94 ;  /* 0x0000005e005e7306 */ /* 0x000fec0000201400 */
        /* <DEDUP_REMOVED lines=13> */
[C---:B----4-:R-:W-:Y:S07]  /*1a410*/  HMMA.16816.F32.BF16 R60, R24.reuse, R48, R60 ;  /* 0x00000030183c723c */ /* 0x050fee000004183c */
[----:B------:R-:W-:Y:S01]  /*1a420*/  IADD3 R48, R88, -0x38, RZ ;  /* 0xffffffc858307810 */ /* 0x000fe20007ffe0ff */
[----:B------:R-:W-:Y:S03]  /*1a430*/  HMMA.16816.F32.BF16 R56, R24, R50, R56 ;  /* 0x000000321838723c */ /* 0x000fe60000041838 */
[----:B------:R-:W-:-:S04]  /*1a440*/  ISETP.GE.AND P5, PT, R48, R166, PT ;  /* 0x000000a63000720c */ /* 0x000fc80003fa6270 */
[----:B------:R-:W-:Y:S01]  /*1a450*/  IADD3 R51, R88, -0x3f, RZ ;  /* 0xffffffc158337810 */ /* 0x000fe20007ffe0ff */
[----:B------:R-:W-:Y:S01]  /*1a460*/  HMMA.16816.F32.BF16 R84, R24, R30, R84 ;  /* 0x0000001e1854723c */ /* 0x000fe20000041854 */
[----:B------:R-:W-:Y:S02]  /*1a470*/  LDSM.16.M88.4 R28, [R224+0x6000] ;  /* 0x00600000e01c783b */ /* 0x000fe40000000200 */
[----:B------:R-:W-:Y:S02]  /*1a480*/  ISETP.GE.AND P0, PT, R51, R166, PT ;  /* 0x000000a63300720c */ /* 0x000fe40003f06270 */
[----:B------:R-:W2:Y:S03]  /*1a490*/  LDSM.16.M88.4 R24, [R223+0x6000] ;  /* 0x00600000df18783b */ /* 0x000ea60000000200 */
[C---:B-1----:R-:W-:Y:S07]  /*1a4a0*/  HMMA.16816.F32.BF16 R68, R32.reuse, R8, R68 ;  /* 0x000000082044723c */ /* 0x042fee0000041844 */
[C---:B------:R-:W-:Y:S01]  /*1a4b0*/  IMAD.IADD R8, R81.reuse, 0x1, -R13 ;  /* 0x0000000151087824 */ /* 0x040fe200078e0a0d */
[----:B---3--:R-:W-:Y:S01]  /*1a4c0*/  HMMA.16816.F32.BF16 R60, R32, R4, R60 ;  /* 0x00000004203c723c */ /* 0x008fe2000004183c */
[----:B------:R-:W-:-:S03]  /*1a4d0*/  IMAD.IADD R9, R81, 0x1, -R54 ;  /* 0x0000000151097824 */ /* 0x000fc600078e0a36 */
[----:B------:R-:W-:-:S03]  /*1a4e0*/  IABS R8, R8 ;  /* 0x0000000800087213 */ /* 0x000fc60000000000 */
[----:B------:R-:W-:Y:S01]  /*1a4f0*/  IMAD.IADD R4, R81, 0x1, -R51 ;  /* 0x0000000151047824 */ /* 0x000fe200078e0a33 */
[----:B------:R1:W3:Y:S01]  /*1a500*/  I2F R12, R8 ;  /* 0x00000008000c7306 */ /* 0x0002e20000201400 */
[----:B------:R-:W-:Y:S03]  /*1a510*/  HMMA.16816.F32.BF16 R20, R32, R44, R20 ;  /* 0x0000002c2014723c */ /* 0x000fe60000041814 */
[----:B------:R-:W-:-:S05]  /*1a520*/  IABS R4, R4 ;  /* 0x0000000400047213 */ /* 0x000fca0000000000 */
[----:B------:R-:W-:Y:S01]  /*1a530*/  HMMA.16816.F32.BF16 R16, R32, R46, R16 ;  /* 0x0000002e2010723c */ /* 0x000fe20000041810 */
[----:B------:R-:W-:Y:S01]  /*1a540*/  IMAD.MOV.U32 R37, RZ, RZ, R4 ;  /* 0x000000ffff257224 */ /* 0x000fe200078e0004 */
[----:B------:R-:W-:Y:S01]  /*1a550*/  LDSM.16.M88.4 R44, [R223+0x6800] ;  /* 0x00680000df2c783b */ /* 0x000fe20000000200 */
[----:B-1----:R-:W-:-:S05]  /*1a560*/  IMAD.IADD R8, R81, 0x1, -R48 ;  /* 0x0000000151087824 */ /* 0x002fca00078e0a30 */
[----:B------:R-:W-:Y:S01]  /*1a570*/  HMMA.16816.F32.BF16 R56, R32, R6, R56 ;  /* 0x000000062038723c */ /* 0x000fe20000041838 */
[----:B------:R-:W1:Y:S01]  /*1a580*/  LDSM.16.M88.4 R4, [R223+0x7000] ;  /* 0x00700000df04783b */ /* 0x000e620000000200 */
[----:B------:R-:W-:Y:S01]  /*1a590*/  I2F R37, R37 ;  /* 0x0000002500257306 */ /* 0x000fe20000201400 */
[----:B------:R-:W-:-:S05]  /*1a5a0*/  IABS R8, R8 ;  /* 0x0000000800087213 */ /* 0x000fca0000000000 */
[----:B------:R-:W-:Y:S01]  /*1a5b0*/  HMMA.16816.F32.BF16 R84, R32, R10, R84 ;  /* 0x0000000a2054723c */ /* 0x000fe20000041854 */
[----:B------:R-:W-:Y:S01]  /*1a5c0*/  IMAD.MOV.U32 R43, RZ, RZ, R8 ;  /* 0x000000ffff2b7224 */ /* 0x000fe200078e0008 */
[----:B------:R-:W-:-:S05]  /*1a5d0*/  IABS R8, R9 ;  /* 0x0000000900087213 */ /* 0x000fca0000000000 */
[----:B------:R-:W-:Y:S01]  /*1a5e0*/  IMAD.MOV.U32 R50, RZ, RZ, R8 ;  /* 0x000000ffff327224 */ /* 0x000fe200078e0008 */
[C---:B------:R-:W-:Y:S01]  /*1a5f0*/  HMMA.16816.F32.BF16 R76, R32.reuse, R64, R76 ;  /* 0x00000040204c723c */ /* 0x040fe2000004184c */
[----:B------:R-:W4:Y:S01]  /*1a600*/  LDSM.16.M88.4 R8, [R223+0x7800] ;  /* 0x00780000df08783b */ /* 0x000f220000000200 */
[----:B------:R-:W-:Y:S05]  /*1a610*/  I2F R43, R43 ;  /* 0x0000002b002b7306 */ /* 0x000fea0000201400 */
[C---:B------:R-:W-:Y:S01]  /*1a620*/  IADD3 R65, R88.reuse, -0x20, RZ ;  /* 0xffffffe058417810 */ /* 0x040fe20007ffe0ff */
[----:B------:R-:W-:Y:S01]  /*1a630*/  HMMA.16816.F32.BF16 R72, R32, R66, R72 ;  /* 0x000000422048723c */ /* 0x000fe20000041848 */
[----:B------:R-:W-:Y:S01]  /*1a640*/  LDSM.16.M88.4 R32, [R222+0x6000] ;  /* 0x00600000de20783b */ /* 0x000fe20000000200 */
[C---:B------:R-:W-:Y:S01]  /*1a650*/  IADD3 R64, R88.reuse, -0x27, RZ ;  /* 0xffffffd958407810 */ /* 0x040fe20007ffe0ff */
[----:B------:R-:W-:Y:S04]  /*1a660*/  I2F R50, R50 ;  /* 0x0000003200327306 */ /* 0x000fe80000201400 */
[C---:B------:R-:W-:Y:S01]  /*1a670*/  IADD3 R66, R88.reuse, -0x2f, RZ ;  /* 0xffffffd158427810 */ /* 0x040fe20007ffe0ff */
[----:B--2---:R-:W-:Y:S01]  /*1a680*/  HMMA.16816.F32.BF16 R20, R28, R24, R20 ;  /* 0x000000181c14723c */ /* 0x004fe20000041814 */
[----:B------:R-:W-:-:S02]  /*1a690*/  IADD3 R88, R88, -0x7, RZ ;  /* 0xfffffff958587810 */ /* 0x000fc40007ffe0ff */
[----:B------:R-:W-:Y:S01]  /*1a6a0*/  ISETP.GE.AND P3, PT, R66, R166, PT ;  /* 0x000000a64200720c */ /* 0x000fe20003f66270 */
[----:B------:R-:W-:-:S04]  /*1a6b0*/  IMAD.IADD R38, R81, 0x1, -R66 ;  /* 0x0000000151267824 */ /* 0x000fc800078e0a42 */
[----:B------:R-:W-:Y:S01]  /*1a6c0*/  HMMA.16816.F32.BF16 R16, R28, R26, R16 ;  /* 0x0000001a1c10723c */ /* 0x000fe20000041810 */
[----:B------:R-:W2:Y:S01]  /*1a6d0*/  LDSM.16.M88.4 R24, [R220+0xe000] ;  /* 0x00e00000dc18783b */ /* 0x000ea20000000200 */
[----:B------:R-:W-:-:S06]  /*1a6e0*/  IABS R38, R38 ;  /* 0x0000002600267213 */ /* 0x000fcc0000000000 */
[C---:B-1----:R-:W-:Y:S01]  /*1a6f0*/  HMMA.16816.F32.BF16 R68, R28.reuse, R4, R68 ;  /* 0x000000041c44723c */ /* 0x042fe20000041844 */
[----:B------:R-:W-:Y:S06]  /*1a700*/  I2F R38, R38 ;  /* 0x0000002600267306 */ /* 0x000fec0000201400 */
[----:B------:R-:W-:Y:S01]  /*1a710*/  IMAD.IADD R4, R81, 0x1, -R65 ;  /* 0x0000000151047824 */ /* 0x000fe200078e0a41 */
[----:B------:R-:W-:Y:S04]  /*1a720*/  HMMA.16816.F32.BF16 R84, R28, R6, R84 ;  /* 0x000000061c54723c */ /* 0x000fe80000041854 */
[----:B------:R-:W-:-:S04]  /*1a730*/  IABS R4, R4 ;  /* 0x0000000400047213 */ /* 0x000fc80000000000 */
[C---:B----4-:R-:W-:Y:S01]  /*1a740*/  HMMA.16816.F32.BF16 R60, R28.reuse, R8, R60 ;  /* 0x000000081c3c723c */ /* 0x050fe2000004183c */
[----:B------:R-:W-:Y:S02]  /*1a750*/  IMAD.MOV.U32 R52, RZ, RZ, R4 ;  /* 0x000000ffff347224 */ /* 0x000fe400078e0004 */
[----:B------:R-:W1:Y:S04]  /*1a760*/  LDSM.16.M88.4 R4, [R220+0xe800] ;  /* 0x00e80000dc04783b */ /* 0x000e680000000200 */
[----:B------:R-:W-:Y:S01]  /*1a770*/  IMAD.IADD R8, R81, 0x1, -R83 ;  /* 0x0000000151087824 */ /* 0x000fe200078e0a53 */
[----:B------:R-:W-:Y:S01]  /*1a780*/  HMMA.16816.F32.BF16 R76, R28, R44, R76 ;  /* 0x0000002c1c4c723c */ /* 0x000fe2000004184c */
[----:B------:R-:W-:Y:S03]  /*1a790*/  I2F R52, R52 ;  /* 0x0000003400347306 */ /* 0x000fe60000201400 */
[----:B------:R-:W-:-:S03]  /*1a7a0*/  IABS R8, R8 ;  /* 0x0000000800087213 */ /* 0x000fc60000000000 */
[----:B------:R-:W-:Y:S01]  /*1a7b0*/  IMAD.IADD R44, R81, 0x1, -R64 ;  /* 0x00000001512c7824 */ /* 0x000fe200078e0a40 */
[----:B------:R-:W-:Y:S01]  /*1a7c0*/  HMMA.16816.F32.BF16 R56, R28, R10, R56 ;  /* 0x0000000a1c38723c */ /* 0x000fe20000041838 */
[----:B------:R-:W-:Y:S02]  /*1a7d0*/  IMAD.MOV.U32 R67, RZ, RZ, R8 ;  /* 0x000000ffff437224 */ /* 0x000fe400078e0008 */
[----:B------:R-:W4:Y:S01]  /*1a7e0*/  LDSM.16.M88.4 R8, [R220+0xf000] ;  /* 0x00f00000dc08783b */ /* 0x000f220000000200 */
[----:B------:R-:W-:-:S03]  /*1a7f0*/  IABS R44, R44 ;  /* 0x0000002c002c7213 */ /* 0x000fc60000000000 */
[----:B------:R-:W-:Y:S01]  /*1a800*/  I2F R67, R67 ;  /* 0x0000004300437306 */ /* 0x000fe20000201400 */
[----:B------:R-:W-:Y:S07]  /*1a810*/  HMMA.16816.F32.BF16 R72, R28, R46, R72 ;  /* 0x0000002e1c48723c */ /* 0x000fee0000041848 */
[----:B------:R-:W-:Y:S01]  /*1a820*/  IMAD.IADD R28, R81, 0x1, -R82 ;  /* 0x00000001511c7824 */ /* 0x000fe200078e0a52 */
[----:B--2---:R-:W-:Y:S01]  /*1a830*/  HMMA.16816.F32.BF16 R20, R32, R24, R20 ;  /* 0x000000182014723c */ /* 0x004fe20000041814 */
[----:B------:R2:W-:Y:S03]  /*1a840*/  I2F R49, R44 ;  /* 0x0000002c00317306 */ /* 0x0005e60000201400 */
[----:B------:R-:W-:-:S03]  /*1a850*/  IABS R28, R28 ;  /* 0x0000001c001c7213 */ /* 0x000fc60000000000 */
[----:B------:R-:W-:Y:S01]  /*1a860*/  IMAD.IADD R24, R81, 0x1, -R92 ;  /* 0x0000000151187824 */ /* 0x000fe200078e0a5c */
[----:B------:R-:W-:Y:S01]  /*1a870*/  HMMA.16816.F32.BF16 R16, R32, R26, R16 ;  /* 0x0000001a2010723c */ /* 0x000fe20000041810 */
[----:B------:R3:W-:Y:S03]  /*1a880*/  I2F R90, R28 ;  /* 0x0000001c005a7306 */ /* 0x0007e60000201400 */
[----:B------:R-:W-:-:S04]  /*1a890*/  IABS R24, R24 ;  /* 0x0000001800187213 */ /* 0x000fc80000000000 */
[C---:B-1----:R-:W-:Y:S01]  /*1a8a0*/  HMMA.16816.F32.BF16 R76, R32.reuse, R4, R76 ;  /* 0x00000004204c723c */ /* 0x042fe2000004184c */
[C---:B--2---:R-:W-:Y:S01]  /*1a8b0*/  IMAD.IADD R44, R81.reuse, 0x1, -R80 ;  /* 0x00000001512c7824 */ /* 0x044fe200078e0a50 */
[----:B------:R1:W-:Y:S04]  /*1a8c0*/  I2F R93, R24 ;  /* 0x00000018005d7306 */ /* 0x0003e80000201400 */
[----:B------:R-:W-:Y:S01]  /*1a8d0*/  IABS R44, R44 ;  /* 0x0000002c002c7213 */ /* 0x000fe20000000000 */
[C---:B------:R-:W-:Y:S01]  /*1a8e0*/  IMAD.IADD R4, R81.reuse, 0x1, -R88 ;  /* 0x0000000151047824 */ /* 0x040fe200078e0a58 */
[----:B------:R-:W-:Y:S01]  /*1a8f0*/  HMMA.16816.F32.BF16 R72, R32, R6, R72 ;  /* 0x000000062048723c */ /* 0x000fe20000041848 */
[----:B---3--:R-:W-:Y:S01]  /*1a900*/  LDSM.16.M88.4 R28, [R221+0x6000] ;  /* 0x00600000dd1c783b */ /* 0x008fe20000000200 */
[----:B------:R2:W-:Y:S01]  /*1a910*/  I2F R53, R44 ;  /* 0x0000002c00357306 */ /* 0x0005e20000201400 */
[----:B------:R-:W-:Y:S01]  /*1a920*/  IMAD.MOV.U32 R5, RZ, RZ, R96 ;  /* 0x000000ffff057224 */ /* 0x000fe200078e0060 */
[----:B------:R-:W-:-:S02]  /*1a930*/  IADD3 R96, R81, 0x8, RZ ;  /* 0x0000000851607810 */ /* 0x000fc40007ffe0ff */
[----:B------:R-:W-:Y:S02]  /*1a940*/  IABS R4, R4 ;  /* 0x0000000400047213 */ /* 0x000fe40000000000 */
[----:B----4-:R-:W-:Y:S01]  /*1a950*/  HMMA.16816.F32.BF16 R68, R32, R8, R68 ;  /* 0x000000082044723c */ /* 0x010fe20000041844 */
[----:B-1----:R-:W1:Y:S01]  /*1a960*/  LDSM.16.M88.4 R24, [R216+0x6000] ;  /* 0x00600000d818783b */ /* 0x002e620000000200 */
[----:B------:R3:W-:Y:S01]  /*1a970*/  I2F R81, R5 ;  /* 0x0000000500517306 */ /* 0x0007e20000201400 */
[----:B------:R-:W-:-:S04]  /*1a980*/  IMAD.MOV.U32 R97, RZ, RZ, R4 ;  /* 0x000000ffff617224 */ /* 0x000fc800078e0004 */
[C---:B------:R-:W-:Y:S01]  /*1a990*/  IMAD.IADD R8, R96.reuse, 0x1, -R51 ;  /* 0x0000000160087824 */ /* 0x040fe200078e0a33 */
[----:B------:R-:W-:Y:S01]  /*1a9a0*/  HMMA.16816.F32.BF16 R84, R32, R10, R84 ;  /* 0x0000000a2054723c */ /* 0x000fe20000041854 */
[----:B------:R-:W-:Y:S01]  /*1a9b0*/  IMAD.IADD R9, R96, 0x1, -R48 ;  /* 0x0000000160097824 */ /* 0x000fe200078e0a30 */
[----:B--2---:R-:W2:Y:S01]  /*1a9c0*/  LDSM.16.M88.4 R44, [R220+0xf800] ;  /* 0x00f80000dc2c783b */ /* 0x004ea20000000200 */
[----:B------:R-:W-:Y:S01]  /*1a9d0*/  I2F R97, R97 ;  /* 0x0000006100617306 */ /* 0x000fe20000201400 */
[----:B------:R-:W-:-:S05]  /*1a9e0*/  IABS R8, R8 ;  /* 0x0000000800087213 */ /* 0x000fca0000000000 */
[----:B------:R-:W-:Y:S01]  /*1a9f0*/  IMAD.MOV.U32 R98, RZ, RZ, R8 ;  /* 0x000000ffff627224 */ /* 0x000fe200078e0008 */
[----:B------:R-:W-:Y:S01]  /*1aa00*/  IABS R8, R9 ;  /* 0x0000000900087213 */ /* 0x000fe20000000000 */
[C---:B---3--:R-:W-:Y:S02]  /*1aa10*/  IMAD.IADD R5, R96.reuse, 0x1, -R13 ;  /* 0x0000000160057824 */ /* 0x048fe400078e0a0d */
[----:B------:R-:W-:Y:S02]  /*1aa20*/  IMAD.IADD R9, R96, 0x1, -R54 ;  /* 0x0000000160097824 */ /* 0x000fe400078e0a36 */
[----:B------:R-:W3:Y:S01]  /*1aa30*/  I2F R98, R98 ;  /* 0x0000006200627306 */ /* 0x000ee20000201400 */
[----:B------:R-:W-:-:S05]  /*1aa40*/  IABS R4, R5 ;  /* 0x0000000500047213 */ /* 0x000fca0000000000 */
[----:B------:R-:W-:Y:S02]  /*1aa50*/  IMAD.MOV.U32 R99, RZ, RZ, R4 ;  /* 0x000000ffff637224 */ /* 0x000fe400078e0004 */
[----:B------:R-:W4:Y:S04]  /*1aa60*/  LDSM.16.M88.4 R4, [R216+0x6800] ;  /* 0x00680000d804783b */ /* 0x000f280000000200 */
[----:B------:R-:W3:Y:S01]  /*1aa70*/  I2F R99, R99 ;  /* 0x0000006300637306 */ /* 0x000ee20000201400 */
[----:B-1----:R-:W-:Y:S07]  /*1aa80*/  HMMA.16816.F32.BF16 R20, R28, R24, R20 ;  /* 0x000000181c14723c */ /* 0x002fee0000041814 */
[C---:B------:R-:W-:Y:S01]  /*1aa90*/  IMAD.IADD R24, R96.reuse, 0x1, -R55 ;  /* 0x0000000160187824 */ /* 0x040fe200078e0a37 */
[----:B--2---:R-:W-:Y:S01]  /*1aaa0*/  HMMA.16816.F32.BF16 R60, R32, R44, R60 ;  /* 0x0000002c203c723c */ /* 0x004fe2000004183c */
[----:B------:R-:W-:-:S03]  /*1aab0*/  IMAD.IADD R25, R96, 0x1, -R66 ;  /* 0x0000000160197824 */ /* 0x000fc600078e0a42 */
[----:B------:R-:W-:-:S03]  /*1aac0*/  IABS R24, R24 ;  /* 0x0000001800187213 */ /* 0x000fc60000000000 */
[----:B------:R-:W-:Y:S01]  /*1aad0*/  IMAD.MOV.U32 R44, RZ, RZ, R8 ;  /* 0x000000ffff2c7224 */ /* 0x000fe200078e0008 */
[----:B------:R-:W-:Y:S01]  /*1aae0*/  IABS R8, R9 ;  /* 0x0000000900087213 */ /* 0x000fe20000000000 */
[----:B------:R-:W-:Y:S03]  /*1aaf0*/  HMMA.16816.F32.BF16 R56, R32, R46, R56 ;  /* 0x0000002e2038723c */ /* 0x000fe60000041838 */
[----:B------:R1:W2:Y:S04]  /*1ab00*/  I2F R13, R8 ;  /* 0x00000008000d7306 */ /* 0x0002a80000201400 */
[----:B------:R-:W-:Y:S01]  /*1ab10*/  IMAD.MOV.U32 R32, RZ, RZ, R24 ;  /* 0x000000ffff207224 */ /* 0x000fe200078e0018 */
[----:B------:R-:W-:Y:S01]  /*1ab20*/  IABS R24, R25 ;  /* 0x0000001900187213 */ /* 0x000fe20000000000 */
[----:B------:R-:W-:Y:S01]  /*1ab30*/  IMAD.IADD R25, R96, 0x1, -R89 ;  /* 0x0000000160197824 */ /* 0x000fe200078e0a59 */
[----:B------:R-:W-:Y:S01]  /*1ab40*/  HMMA.16816.F32.BF16 R16, R28, R26, R16 ;  /* 0x0000001a1c10723c */ /* 0x000fe20000041810 */
[C---:B------:R-:W-:Y:S01]  /*1ab50*/  FFMA.FTZ R20, -R0.reuse, R12, R20 ;  /* 0x0000000c00147223 */ /* 0x040fe20000010114 */
[----:B------:R-:W2:Y:S01]  /*1ab60*/  I2F R44, R44 ;  /* 0x0000002c002c7306 */ /* 0x000ea20000201400 */
[----:B------:R-:W-:Y:S01]  /*1ab70*/  IMAD.MOV.U32 R33, RZ, RZ, R24 ;  /* 0x000000ffff217224 */ /* 0x000fe200078e0018 */
[----:B------:R-:W-:Y:S01]  /*1ab80*/  IABS R24, R25 ;  /* 0x0000001900187213 */ /* 0x000fe20000000000 */
[----:B---3--:R-:W-:-:S02]  /*1ab90*/  FFMA.FTZ R98, -R0, R98, R23 ;  /* 0x0000006200627223 */ /* 0x008fc40000010117 */
[C---:B------:R-:W-:Y:S01]  /*1aba0*/  FFMA.FTZ R99, -R0.reuse, R99, R22 ;  /* 0x0000006300637223 */ /* 0x040fe20000010116 */
[C---:B----4-:R-:W-:Y:S01]  /*1abb0*/  HMMA.16816.F32.BF16 R76, R28.reuse, R4, R76 ;  /* 0x000000041c4c723c */ /* 0x050fe2000004184c */
[----:B-1----:R-:W1:Y:S01]  /*1abc0*/  LDSM.16.M88.4 R8, [R216+0x7000] ;  /* 0x00700000d808783b */ /* 0x002e620000000200 */
[----:B------:R-:W-:Y:S01]  /*1abd0*/  IMAD.MOV.U32 R12, RZ, RZ, R24 ;  /* 0x000000ffff0c7224 */ /* 0x000fe200078e0018 */
[----:B------:R-:W-:Y:S01]  /*1abe0*/  I2F R32, R32 ;  /* 0x0000002000207306 */ /* 0x000fe20000201400 */
[----:B------:R-:W-:Y:S01]  /*1abf0*/  FFMA.FTZ R21, -R0, R37, R21 ;  /* 0x0000002500157223 */ /* 0x000fe20000010115 */
[----:B------:R-:W3:Y:S01]  /*1ac00*/  LDSM.16.M88.4 R24, [R216+0x7800] ;  /* 0x00780000d818783b */ /* 0x000ee20000000200 */
[----:B------:R-:W-:Y:S01]  /*1ac10*/  FSEL R22, R20, -INF , !P1 ;  /* 0xff80000014167808 */ /* 0x000fe20004800000 */
[C---:B------:R-:W-:Y:S01]  /*1ac20*/  IMAD.IADD R4, R96.reuse, 0x1, -R64 ;  /* 0x0000000160047824 */ /* 0x040fe200078e0a40 */
[----:B------:R-:W-:Y:S01]  /*1ac30*/  HMMA.16816.F32.BF16 R72, R28, R6, R72 ;  /* 0x000000061c48723c */ /* 0x000fe20000041848 */
[----:B------:R-:W-:Y:S01]  /*1ac40*/  IMAD.IADD R5, R96, 0x1, -R65 ;  /* 0x0000000160057824 */ /* 0x000fe200078e0a41 */
[----:B------:R-:W-:Y:S01]  /*1ac50*/  FSEL R20, R99, -INF , !P1 ;  /* 0xff80000063147808 */ /* 0x000fe20004800000 */
[----:B------:R-:W4:Y:S01]  /*1ac60*/  I2F R12, R12 ;  /* 0x0000000c000c7306 */ /* 0x000f220000201400 */
[----:B------:R-:W-:Y:S01]  /*1ac70*/  IABS R4, R4 ;  /* 0x0000000400047213 */ /* 0x000fe20000000000 */
[----:B------:R-:W-:-:S04]  /*1ac80*/  DEPBAR.LE SB0, 0x0 ;  /* 0x000080000000791a */ /* 0x000fc80000000000 */
[----:B------:R-:W-:Y:S01]  /*1ac90*/  IABS R5, R5 ;  /* 0x0000000500057213 */ /* 0x000fe20000000000 */
[C---:B--2---:R-:W-:Y:S01]  /*1aca0*/  FFMA.FTZ R7, -R0.reuse, R13, R19 ;  /* 0x0000000d00077223 */ /* 0x044fe20000010113 */
[----:B------:R2:W-:Y:S01]  /*1acb0*/  I2F R23, R4 ;  /* 0x0000000400177306 */ /* 0x0005e20000201400 */
[C---:B------:R-:W-:Y:S01]  /*1acc0*/  FFMA.FTZ R16, -R0.reuse, R43, R16 ;  /* 0x0000002b00107223 */ /* 0x040fe20000010110 */
[----:B------:R-:W-:Y:S01]  /*1acd0*/  FSEL R21, R21, -INF , !P0 ;  /* 0xff80000015157808 */ /* 0x000fe20004000000 */
[----:B------:R-:W-:Y:S01]  /*1ace0*/  FFMA.FTZ R44, -R0, R44, R18 ;  /* 0x0000002c002c7223 */ /* 0x000fe20000010112 */
[----:B------:R-:W-:Y:S01]  /*1acf0*/  FSEL R6, R98, -INF , !P0 ;  /* 0xff80000062067808 */ /* 0x000fe20004000000 */
[----:B------:R-:W-:Y:S01]  /*1ad00*/  FFMA.FTZ R17, -R0, R50, R17 ;  /* 0x0000003200117223 */ /* 0x000fe20000010111 */
[----:B------:R-:W-:Y:S02]  /*1ad10*/  FSEL R18, R16, -INF , !P5 ;  /* 0xff80000010127808 */ /* 0x000fe40006800000 */
[----:B------:R3:W-:Y:S01]  /*1ad20*/  I2F R34, R5 ;  /* 0x0000000500227306 */ /* 0x0007e20000201400 */
[----:B------:R-:W-:-:S02]  /*1ad30*/  FSEL R16, R44, -INF , !P5 ;  /* 0xff8000002c107808 */ /* 0x000fc40006800000 */
[----:B------:R-:W-:Y:S02]  /*1ad40*/  ISETP.GE.AND P5, PT, R80, R166, PT ;  /* 0x000000a65000720c */ /* 0x000fe40003fa6270 */
[----:B----4-:R-:W-:Y:S01]  /*1ad50*/  FFMA.FTZ R12, -R0, R12, R74 ;  /* 0x0000000c000c7223 */ /* 0x010fe2000001014a */
[----:B------:R-:W-:Y:S01]  /*1ad60*/  ISETP.GE.AND P1, PT, R64, R166, PT ;  /* 0x000000a64000720c */ /* 0x000fe20003f26270 */
[----:B------:R-:W-:Y:S01]  /*1ad70*/  FFMA.FTZ R13, -R0, R36, R72 ;  /* 0x00000024000d7223 */ /* 0x000fe20000010148 */
[----:B------:R-:W4:Y:S01]  /*1ad80*/  I2F R33, R33 ;  /* 0x0000002100217306 */ /* 0x000f220000201400 */
[----:B--2---:R-:W-:Y:S01]  /*1ad90*/  IMAD.IADD R4, R96, 0x1, -R80 ;  /* 0x0000000160047824 */ /* 0x004fe200078e0a50 */
[----:B------:R-:W-:Y:S01]  /*1ada0*/  ISETP.GE.AND P0, PT, R65, R166, PT ;  /* 0x000000a64100720c */ /* 0x000fe20003f06270 */
[----:B------:R-:W-:Y:S01]  /*1adb0*/  FFMA.FTZ R49, -R0, R49, R73 ;  /* 0x0000003100317223 */ /* 0x000fe20000010149 */
[----:B------:R-:W-:Y:S01]  /*1adc0*/  FSEL R17, R17, -INF , !P6 ;  /* 0xff80000011117808 */ /* 0x000fe20007000000 */
[----:B-1----:R-:W-:Y:S01]  /*1add0*/  HMMA.16816.F32.BF16 R68, R28, R8, R68 ;  /* 0x000000081c44723c */ /* 0x002fe20000041844 */
[----:B------:R-:W-:-:S02]  /*1ade0*/  IABS R4, R4 ;  /* 0x0000000400047213 */ /* 0x000fc40000000000 */
[----:B------:R-:W-:Y:S02]  /*1adf0*/  FSEL R7, R7, -INF , !P6 ;  /* 0xff80000007077808 */ /* 0x000fe40007000000 */
[----:B------:R-:W-:Y:S01]  /*1ae00*/  FSEL R13, R13, -INF , !P2 ;  /* 0xff8000000d0d7808 */ /* 0x000fe20005000000 */
[----:B---3--:R-:W-:Y:S01]  /*1ae10*/  IMAD.MOV.U32 R5, RZ, RZ, R4 ;  /* 0x000000ffff057224 */ /* 0x008fe200078e0004 */
[----:B------:R-:W-:Y:S01]  /*1ae20*/  ISETP.GE.AND P6, PT, R83, R166, PT ;  /* 0x000000a65300720c */ /* 0x000fe20003fc6270 */
[C---:B------:R-:W-:Y:S01]  /*1ae30*/  IMAD.IADD R8, R96.reuse, 0x1, -R83 ;  /* 0x0000000160087824 */ /* 0x040fe200078e0a53 */
[----:B------:R-:W-:Y:S01]  /*1ae40*/  HMMA.16816.F32.BF16 R84, R28, R10, R84 ;  /* 0x0000000a1c54723c */ /* 0x000fe20000041854 */
[----:B------:R1:W2:Y:S03]  /*1ae50*/  I2F R19, R5 ;  /* 0x0000000500137306 */ /* 0x0002a60000201400 */
[----:B------:R-:W-:Y:S01]  /*1ae60*/  IABS R4, R8 ;  /* 0x0000000800047213 */ /* 0x000fe20000000000 */
[----:B------:R-:W-:-:S02]  /*1ae70*/  IMAD.IADD R8, R96, 0x1, -R92 ;  /* 0x0000000160087824 */ /* 0x000fc400078e0a5c */
[----:B------:R-:W-:Y:S01]  /*1ae80*/  IMAD.IADD R11, R96, 0x1, -R91 ;  /* 0x00000001600b7824 */ /* 0x000fe200078e0a5b */
[C---:B------:R-:W-:Y:S01]  /*1ae90*/  HMMA.16816.F32.BF16 R60, R28.reuse, R24, R60 ;  /* 0x000000181c3c723c */ /* 0x040fe2000004183c */
[----:B------:R-:W-:Y:S01]  /*1aea0*/  IMAD.MOV.U32 R35, RZ, RZ, R4 ;  /* 0x000000ffff237224 */ /* 0x000fe200078e0004 */
[----:B------:R-:W-:Y:S01]  /*1aeb0*/  IABS R9, R8 ;  /* 0x0000000800097213 */ /* 0x000fe20000000000 */
[C---:B------:R-:W-:Y:S02]  /*1aec0*/  FFMA.FTZ R10, -R0.reuse, R32, R78 ;  /* 0x00000020000a7223 */ /* 0x040fe4000001014e */
[----:B----4-:R-:W-:Y:S02]  /*1aed0*/  FFMA.FTZ R8, -R0, R33, R79 ;  /* 0x0000002100087223 */ /* 0x010fe4000001014f */
[----:B------:R-:W-:Y:S01]  /*1aee0*/  IMAD.MOV.U32 R25, RZ, RZ, R9 ;  /* 0x000000ffff197224 */ /* 0x000fe200078e0009 */
[----:B------:R-:W-:Y:S01]  /*1aef0*/  IABS R9, R11 ;  /* 0x0000000b00097213 */ /* 0x000fe20000000000 */
[C---:B-1----:R-:W-:Y:S01]  /*1af00*/  IMAD.IADD R5, R96.reuse, 0x1, -R82 ;  /* 0x0000000160057824 */ /* 0x042fe200078e0a52 */
[----:B------:R-:W-:Y:S01]  /*1af10*/  HMMA.16816.F32.BF16 R56, R28, R26, R56 ;  /* 0x0000001a1c38723c */ /* 0x000fe20000041838 */
[C---:B------:R-:W-:Y:S01]  /*1af20*/  IMAD.IADD R11, R96.reuse, 0x1, -R95 ;  /* 0x00000001600b7824 */ /* 0x040fe200078e0a5f */
[----:B------:R-:W1:Y:S01]  /*1af30*/  I2F R35, R35 ;  /* 0x0000002300237306 */ /* 0x000e620000201400 */
[----:B------:R-:W-:Y:S01]  /*1af40*/  IMAD.IADD R96, R96, 0x1, -R88 ;  /* 0x0000000160607824 */ /* 0x000fe200078e0a58 */
[----:B------:R-:W-:Y:S01]  /*1af50*/  IABS R4, R5 ;  /* 0x0000000500047213 */ /* 0x000fe20000000000 */
[C---:B------:R-:W-:Y:S01]  /*1af60*/  FFMA.FTZ R53, -R0.reuse, R53, R69 ;  /* 0x0000003500357223 */ /* 0x040fe20000010145 */
[----:B------:R-:W-:Y:S01]  /*1af70*/  IABS R11, R11 ;  /* 0x0000000b000b7213 */ /* 0x000fe20000000000 */
[C---:B--2---:R-:W-:Y:S01]  /*1af80*/  FFMA.FTZ R19, -R0.reuse, R19, R71 ;  /* 0x0000001300137223 */ /* 0x044fe20000010147 */
[----:B------:R-:W-:Y:S01]  /*1af90*/  IABS R96, R96 ;  /* 0x0000006000607213 */ /* 0x000fe20000000000 */
[----:B------:R-:W-:Y:S01]  /*1afa0*/  IMAD.MOV.U32 R24, RZ, RZ, R4 ;  /* 0x000000ffff187224 */ /* 0x000fe200078e0004 */
[----:B------:R-:W-:Y:S01]  /*1afb0*/  I2F R25, R25 ;  /* 0x0000001900197306 */ /* 0x000fe20000201400 */
[----:B------:R-:W-:Y:S01]  /*1afc0*/  FSEL R180, R53, -INF , !P5 ;  /* 0xff80000035b47808 */ /* 0x000fe20006800000 */
[C---:B------:R-:W-:Y:S01]  /*1afd0*/  FFMA.FTZ R5, -R0.reuse, R42, R76 ;  /* 0x0000002a00057223 */ /* 0x040fe2000001014c */
[----:B------:R-:W-:Y:S01]  /*1afe0*/  FSEL R186, R19, -INF , !P5 ;  /* 0xff80000013ba7808 */ /* 0x000fe20006800000 */
[----:B------:R-:W-:Y:S01]  /*1aff0*/  IMAD.MOV.U32 R28, RZ, RZ, R96 ;  /* 0x000000ffff1c7224 */ /* 0x000fe200078e0060 */
[----:B------:R-:W-:Y:S01]  /*1b000*/  ISETP.GE.AND P5, PT, R167, 0x2, PT ;  /* 0x00000002a700780c */ /* 0x000fe20003fa6270 */
[C---:B------:R-:W-:Y:S01]  /*1b010*/  FFMA.FTZ R4, -R0.reuse, R38, R77 ;  /* 0x0000002600047223 */ /* 0x040fe2000001014d */
[----:B------:R-:W-:Y:S01]  /*1b020*/  FSEL R5, R5, -INF , !P4 ;  /* 0xff80000005057808 */ /* 0x000fe20006000000 */
[----:B------:R-:W2:Y:S01]  /*1b030*/  I2F R24, R24 ;  /* 0x0000001800187306 */ /* 0x000ea20000201400 */
[----:B------:R-:W-:Y:S01]  /*1b040*/  FFMA.FTZ R52, -R0, R52, R68 ;  /* 0x0000003400347223 */ /* 0x000fe20000010144 */
[----:B------:R-:W-:Y:S01]  /*1b050*/  FSEL R10, R10, -INF , !P4 ;  /* 0xff8000000a0a7808 */ /* 0x000fe20006000000 */
[----:B------:R-:W-:Y:S01]  /*1b060*/  FFMA.FTZ R34, -R0, R34, R70 ;  /* 0x0000002200227223 */ /* 0x000fe20000010146 */
[----:B------:R-:W-:Y:S01]  /*1b070*/  FSEL R4, R4, -INF , !P3 ;  /* 0xff80000004047808 */ /* 0x000fe20005800000 */
[----:B------:R-:W-:Y:S01]  /*1b080*/  FFMA.FTZ R67, -R0, R67, R84 ;  /* 0x0000004300437223 */ /* 0x000fe20000010154 */
[----:B------:R-:W-:Y:S01]  /*1b090*/  FSEL R8, R8, -INF , !P3 ;  /* 0xff80000008087808 */ /* 0x000fe20005800000 */
[----:B------:R-:W-:Y:S01]  /*1b0a0*/  FFMA.FTZ R85, -R0, R90, R85 ;  /* 0x0000005a00557223 */ /* 0x000fe20000010155 */
[----:B------:R3:W4:Y:S01]  /*1b0b0*/  I2F R26, R9 ;  /* 0x00000009001a7306 */ /* 0x0007220000201400 */
[----:B------:R-:W-:Y:S01]  /*1b0c0*/  FSEL R179, R52, -INF , !P0 ;  /* 0xff80000034b37808 */ /* 0x000fe20004000000 */
[----:B------:R-:W-:Y:S01]  /*1b0d0*/  FFMA.FTZ R60, -R0, R93, R60 ;  /* 0x0000005d003c7223 */ /* 0x000fe2000001013c */
[----:B------:R-:W-:Y:S01]  /*1b0e0*/  FSEL R183, R34, -INF , !P0 ;  /* 0xff80000022b77808 */ /* 0x000fe20004000000 */
[----:B------:R-:W-:Y:S01]  /*1b0f0*/  FFMA.FTZ R61, -R0, R94, R61 ;  /* 0x0000005e003d7223 */ /* 0x000fe2000001013d */
[-C--:B------:R-:W-:Y:S01]  /*1b100*/  ISETP.GE.AND P4, PT, R82, R166.reuse, PT ;  /* 0x000000a65200720c */ /* 0x080fe20003f86270 */
[----:B------:R-:W-:Y:S01]  /*1b110*/  FFMA.FTZ R56, -R0, R81, R56 ;  /* 0x0000005100387223 */ /* 0x000fe20000010138 */
[-C--:B------:R-:W-:Y:S01]  /*1b120*/  ISETP.GE.AND P3, PT, R92, R166.reuse, PT ;  /* 0x000000a65c00720c */ /* 0x080fe20003f66270 */
[----:B------:R-:W4:Y:S01]  /*1b130*/  I2F R27, R11 ;  /* 0x0000000b001b7306 */ /* 0x000f220000201400 */
[----:B------:R-:W-:Y:S01]  /*1b140*/  FFMA.FTZ R57, -R0, R97, R57 ;  /* 0x0000006100397223 */ /* 0x000fe20000010139 */
[----:B------:R-:W-:Y:S01]  /*1b150*/  ISETP.GE.AND P0, PT, R88, R166, PT ;  /* 0x000000a65800720c */ /* 0x000fe20003f06270 */
[C---:B-1----:R-:W-:Y:S01]  /*1b160*/  FFMA.FTZ R35, -R0.reuse, R35, R86 ;  /* 0x0000002300237223 */ /* 0x042fe20000010156 */
[----:B------:R-:W-:Y:S01]  /*1b170*/  FSEL R181, R67, -INF , !P6 ;  /* 0xff80000043b57808 */ /* 0x000fe20007000000 */
[C---:B--2---:R-:W-:Y:S01]  /*1b180*/  FFMA.FTZ R24, -R0.reuse, R24, R87 ;  /* 0x0000001800187223 */ /* 0x044fe20000010157 */
[----:B------:R-:W-:Y:S01]  /*1b190*/  FSEL R182, R85, -INF , !P4 ;  /* 0xff80000055b67808 */ /* 0x000fe20006000000 */
[----:B------:R-:W-:Y:S01]  /*1b1a0*/  FFMA.FTZ R25, -R0, R25, R62 ;  /* 0x0000001900197223 */ /* 0x000fe2000001013e */
[----:B------:R-:W1:Y:S01]  /*1b1b0*/  I2F R28, R28 ;  /* 0x0000001c001c7306 */ /* 0x000e620000201400 */
[----:B---3--:R-:W-:Y:S01]  /*1b1c0*/  FSEL R9, R12, -INF , !P2 ;  /* 0xff8000000c097808 */ /* 0x008fe20005000000 */
[C---:B------:R-:W-:Y:S01]  /*1b1d0*/  FFMA.FTZ R12, -R0.reuse, R23, R75 ;  /* 0x00000017000c7223 */ /* 0x040fe2000001014b */
[----:B------:R-:W-:Y:S01]  /*1b1e0*/  ISETP.GE.AND P2, PT, R91, R166, PT ;  /* 0x000000a65b00720c */ /* 0x000fe20003f46270 */
[----:B----4-:R-:W-:Y:S01]  /*1b1f0*/  FFMA.FTZ R26, -R0, R26, R63 ;  /* 0x0000001a001a7223 */ /* 0x010fe2000001013f */
[----:B------:R-:W-:-:S02]  /*1b200*/  FSEL R189, R35, -INF , !P6 ;  /* 0xff80000023bd7808 */ /* 0x000fc40007000000 */
[----:B------:R-:W-:Y:S01]  /*1b210*/  FSEL R12, R12, -INF , !P1 ;  /* 0xff8000000c0c7808 */ /* 0x000fe20004800000 */
[----:B------:R-:W-:Y:S01]  /*1b220*/  FFMA.FTZ R27, -R0, R27, R58 ;  /* 0x0000001b001b7223 */ /* 0x000fe2000001013a */
[----:B------:R-:W-:Y:S02]  /*1b230*/  FSEL R11, R49, -INF , !P1 ;  /* 0xff800000310b7808 */ /* 0x000fe40004800000 */
[----:B------:R-:W-:Y:S02]  /*1b240*/  ISETP.GE.AND P1, PT, R95, R166, PT ;  /* 0x000000a65f00720c */ /* 0x000fe40003f26270 */
[----:B------:R-:W-:Y:S02]  /*1b250*/  FSEL R190, R24, -INF , !P4 ;  /* 0xff80000018be7808 */ /* 0x000fe40006000000 */
[----:B------:R-:W-:Y:S01]  /*1b260*/  FSEL R195, R60, -INF , !P3 ;  /* 0xff8000003cc37808 */ /* 0x000fe20005800000 */
[----:B-1----:R-:W-:Y:S01]  /*1b270*/  FFMA.FTZ R28, -R0, R28, R59 ;  /* 0x0000001c001c7223 */ /* 0x002fe2000001013b */
        /* <DEDUP_REMOVED lines=47> */
[----:B------:R-:W-:Y:S02]  /*1b570*/  @P6 IADD3 R30, R30, 0x1, RZ ;  /* 0x000000011e1e6810 */ /* 0x000fe40007ffe0ff */
[----:B------:R-:W-:Y:S02]  /*1b580*/  MOV R24, R26 ;  /* 0x0000001a00187202 */ /* 0x000fe40000000f00 */
[----:B------:R-:W2:Y:S01]  /*1b590*/  LD.E.64 R26, [R14.64+0x38] ;  /* 0x000038060e1a7980 */ /* 0x000ea2000c101b00 */
[----:B------:R-:W-:Y:S02]  /*1b5a0*/  IMAD.MOV.U32 R23, RZ, RZ, R30 ;  /* 0x000000ffff177224 */ /* 0x000fe400078e001e */
[----:B------:R-:W-:Y:S02]  /*1b5b0*/  @!P0 IMAD.MOV R24, RZ, RZ, -R24 ;  /* 0x000000ffff188224 */ /* 0x000fe400078e0a18 */
[----:B------:R-:W-:-:S03]  /*1b5c0*/  @!P2 IMAD.MOV R23, RZ, RZ, -R23 ;  /* 0x000000ffff17a224 */ /* 0x000fc600078e0a17 */
[C---:B------:R-:W-:Y:S02]  /*1b5d0*/  SEL R24, R3.reuse, R24, !P1 ;  /* 0x0000001803187207 */ /* 0x040fe40004800000 */
[----:B------:R-:W-:-:S03]  /*1b5e0*/  SEL R23, R3, R23, !P1 ;  /* 0x0000001703177207 */ /* 0x000fc60004800000 */
[----:B------:R-:W-:-:S04]  /*1b5f0*/  IMAD.WIDE R32, R24, 0x4, R244 ;  /* 0x0000000418207825 */ /* 0x000fc800078e02f4 */
[C---:B------:R-:W-:Y:S01]  /*1b600*/  IMAD.WIDE R34, R23.reuse, 0x4, R244 ;  /* 0x0000000417227825 */ /* 0x040fe200078e02f4 */
[----:B------:R1:W3:Y:S04]  /*1b610*/  LD.E R3, [R32.64] ;  /* 0x0000000620037980 */ /* 0x0002e8000c101900 */
[----:B------:R-:W3:Y:S04]  /*1b620*/  LD.E R19, [R34.64] ;  /* 0x0000000622137980 */ /* 0x000ee8000c101900 */
        /* <DEDUP_REMOVED lines=12> */
[----:B------:R-:W-:-:S05]  /*1b6f0*/  IMAD R19, R32, R24, R19 ;  /* 0x0000001820137224 */ /* 0x000fca00078e0213 */
[----:B------:R-:W-:Y:S01]  /*1b700*/  IADD3 R3, R31, R19, RZ ;  /* 0x000000131f037210 */ /* 0x000fe20007ffe0ff */
[----:B------:R-:W-:Y:S01]  /*1b710*/  IMAD.MOV.U32 R19, RZ, RZ, R30 ;  /* 0x000000ffff137224 */ /* 0x000fe200078e001e */
[----:B------:R-:W-:Y:S05]  /*1b720*/  BRA `(.L_x_4769) ;  /* 0x0000003000007947 */ /* 0x000fea0003800000 */
.L_x_4768:
[----:B------:R-:W2:Y:S02]  /*1b730*/  LD.E R19, [R14.64+0x38] ;  /* 0x000038060e137980 */ /* 0x000ea4000c101900 */
[----:B--2---:R-:W-:-:S04]  /*1b740*/  LEA R19, -R19, RZ, 0x6 ;  /* 0x000000ff13137211 */ /* 0x004fc800078e31ff */
[----:B------:R-:W-:Y:S02]  /*1b750*/  SHF.R.S32.HI R3, RZ, 0x1f, R19 ;  /* 0x0000001fff037819 */ /* 0x000fe40000011413 */
.L_x_4769:
[----:B------:R-:W-:Y:S05]  /*1b760*/  BSYNC B0 ;  /* 0x0000000000007941 */ /* 0x000fea0003800000 */
.L_x_4767:
[C---:B------:R-:W-:Y:S02]  /*1b770*/  LOP3.LUT P3, RZ, R246.reuse, 0x4, RZ, 0xc0, !PT ;  /* 0x00000004f6ff7812 */ /* 0x040fe4000786c0ff */
[C---:B------:R-:W-:Y:S02]  /*1b780*/  LOP3.LUT P4, RZ, R246.reuse, 0x2, RZ, 0xc0, !PT ;  /* 0x00000002f6ff7812 */ /* 0x040fe4000788c0ff */
        /* <DEDUP_REMOVED lines=42> */
[-C--:B------:R-:W-:Y:S01]  /*1ba30*/  @P4 LEA R50, P0, R3, R236.reuse, 0x1 ;  /* 0x000000ec03324211 */ /* 0x080fe200078008ff */
        /* <DEDUP_REMOVED lines=82> */
.L_x_4766:
[----:B------:R-:W-:Y:S05]  /*1bf60*/  BSYNC B1 ;  /* 0x0000000000017941 */ /* 0x000fea0003800000 */
.L_x_4765:
[----:B-1----:R1:W2:Y:S01]  /*1bf70*/  LD.E R31, [R14.64+0xdc] ;  /* 0x0000dc060e1f7980 */ /* 0x0022a2000c101900 */
        /* <DEDUP_REMOVED lines=9> */
[----:B------:R-:W-:Y:S01]  /*1c010*/  LEA R227, R39, R229, 0x1 ;  /* 0x000000e527e37211 */ /* 0x000fe200078e08ff */
[----:B------:R-:W-:Y:S01]  /*1c020*/  LDSM.16.MT88.4 R48, [R228+0x10000] ;  /* 0x01000000e430783b */ /* 0x000fe20000004200 */
[----:B------:R-:W-:-:S03]  /*1c030*/  FMNMX.FTZ R19, R4, R19, !PT ;  /* 0x0000001304137209 */ /* 0x000fc60007810000 */
[----:B------:R-:W-:Y:S01]  /*1c040*/  LDSM.16.MT88.4 R56, [R227+0x10000] ;  /* 0x01000000e338783b */ /* 0x000fe20000004200 */
[----:B------:R-:W-:-:S03]  /*1c050*/  FMNMX.FTZ R19, R13, R19, !PT ;  /* 0x000000130d137209 */ /* 0x000fc60007810000 */
[----:B------:R-:W-:Y:S01]  /*1c060*/  LDSM.16.MT88.4 R64, [R230+0x12000] ;  /* 0x01200000e640783b */ /* 0x000fe20000004200 */
[----:B-1----:R-:W-:Y:S02]  /*1c070*/  FMNMX.FTZ R15, R20, R6, !PT ;  /* 0x00000006140f7209 */ /* 0x002fe40007810000 */
        /* <DEDUP_REMOVED lines=26> */
[----:B------:R-:W-:-:S03]  /*1c220*/  FMNMX.FTZ R15, R189, R15, !PT ;  /* 0x0000000fbd0f7209 */ /* 0x000fc60007810000 */
[----:B------:R-:W1:Y:S01]  /*1c230*/  SHFL.BFLY PT, R14, R19, 0x2, 0x1f ;  /* 0x0c401f00130e7f89 */ /* 0x000e6200000e0000 */
[----:B------:R-:W-:-:S03]  /*1c240*/  FMNMX.FTZ R15, R190, R15, !PT ;  /* 0x0000000fbe0f7209 */ /* 0x000fc60007810000 */
[----:B------:R-:W-:Y:S01]  /*1c250*/  LDSM.16.MT88.4 R152, [R228+0x16000] ;  /* 0x01600000e498783b */ /* 0x000fe20000004200 */
[----:B------:R-:W-:-:S03]  /*1c260*/  FMNMX.FTZ R15, R188, R15, !PT ;  /* 0x0000000fbc0f7209 */ /* 0x000fc60007810000 */
[----:B------:R-:W-:Y:S01]  /*1c270*/  LDSM.16.MT88.4 R24, [R227+0x12800] ;  /* 0x01280000e318783b */ /* 0x000fe20000004200 */
        /* <DEDUP_REMOVED lines=25> */
[-CC-:B------:R-:W-:Y:S01]  /*1c410*/  FFMA.FTZ R171, R7, R31.reuse, -R30.reuse ;  /* 0x0000001f07ab7223 */ /* 0x180fe2000001081e */
[----:B------:R-:W1:Y:S01]  /*1c420*/  MUFU.EX2 R174, R174 ;  /* 0x000000ae00ae7308 */ /* 0x000e620000000800 */
[-CC-:B------:R-:W-:Y:S01]  /*1c430*/  FFMA.FTZ R172, R5, R31.reuse, -R193.reuse ;  /* 0x0000001f05ac7223 */ /* 0x180fe200000108c1 */
[----:B------:R-:W-:Y:S01]  /*1c440*/  LDSM.16.MT88.4 R16, [R230+0x10800] ;  /* 0x01080000e610783b */ /* 0x000fe20000004200 */
[-CC-:B------:R-:W-:Y:S02]  /*1c450*/  FFMA.FTZ R168, R4, R31.reuse, -R193.reuse ;  /* 0x0000001f04a87223 */ /* 0x180fe400000108c1 */
[-C--:B------:R-:W-:Y:S01]  /*1c460*/  FFMA.FTZ R32, R11, R31.reuse, -R193 ;  /* 0x0000001f0b207223 */ /* 0x080fe200000108c1 */
[----:B------:R-:W2:Y:S01]  /*1c470*/  LDSM.16.MT88.4 R4, [R227+0x16000] ;  /* 0x01600000e304783b */ /* 0x000ea20000004200 */
[-CC-:B------:R-:W-:Y:S01]  /*1c480*/  FFMA.FTZ R170, R10, R31.reuse, -R30.reuse ;  /* 0x0000001f0aaa7223 */ /* 0x180fe2000001081e */
[----:B------:R-:W-:Y:S01]  /*1c490*/  MUFU.EX2 R173, R173 ;  /* 0x000000ad00ad7308 */ /* 0x000fe20000000800 */
[----:B------:R-:W-:-:S02]  /*1c4a0*/  FFMA.FTZ R34, R8, R31, -R30 ;  /* 0x0000001f08227223 */ /* 0x000fc4000001081e */
[-CC-:B------:R-:W-:Y:S02]  /*1c4b0*/  FFMA.FTZ R33, R9, R31.reuse, -R30.reuse ;  /* 0x0000001f09217223 */ /* 0x180fe4000001081e */
[----:B------:R-:W3:Y:S01]  /*1c4c0*/  LDSM.16.MT88.4 R8, [R229+0x10800] ;  /* 0x01080000e508783b */ /* 0x000ee20000004200 */
[--C-:B------:R-:W-:Y:S02]  /*1c4d0*/  FFMA.FTZ R35, R13, R31, -R193.reuse ;  /* 0x0000001f0d237223 */ /* 0x100fe400000108c1 */
[----:B------:R-:W4:Y:S01]  /*1c4e0*/  MUFU.EX2 R169, R169 ;  /* 0x000000a900a97308 */ /* 0x000f220000000800 */
[----:B-1----:R-:W-:Y:S01]  /*1c4f0*/  F2FP.BF16.PACK_AB R144, R174, R175 ;  /* 0x000000afae90723e */ /* 0x002fe200000010ff */
[-C--:B------:R-:W-:Y:S02]  /*1c500*/  FFMA.FTZ R3, R12, R31.reuse, -R30 ;  /* 0x0000001f0c037223 */ /* 0x080fe4000001081e */
[----:B------:R-:W1:Y:S01]  /*1c510*/  LDSM.16.MT88.4 R12, [R228+0x10800] ;  /* 0x01080000e40c783b */ /* 0x000e620000004200 */
[----:B------:R-:W-:-:S02]  /*1c520*/  FFMA.FTZ R179, R179, R31, -R193 ;  /* 0x0000001fb3b37223 */ /* 0x000fc400000108c1 */
[-CC-:B------:R-:W-:Y:S01]  /*1c530*/  FFMA.FTZ R180, R180, R31.reuse, -R193.reuse ;  /* 0x0000001fb4b47223 */ /* 0x180fe200000108c1 */
[----:B------:R-:W-:Y:S01]  /*1c540*/  MUFU.EX2 R177, R177 ;  /* 0x000000b100b17308 */ /* 0x000fe20000000800 */
[-CC-:B------:R-:W-:Y:S02]  /*1c550*/  FFMA.FTZ R181, R181, R31.reuse, -R193.reuse ;  /* 0x0000001fb5b57223 */ /* 0x180fe400000108c1 */
[-C--:B------:R-:W-:Y:S02]  /*1c560*/  FFMA.FTZ R182, R182, R31.reuse, -R193 ;  /* 0x0000001fb6b67223 */ /* 0x080fe400000108c1 */
[-CC-:B------:R-:W-:Y:S02]  /*1c570*/  FFMA.FTZ R183, R183, R31.reuse, -R30.reuse ;  /* 0x0000001fb7b77223 */ /* 0x180fe4000001081e */
[--C-:B------:R-:W-:Y:S01]  /*1c580*/  FFMA.FTZ R186, R186, R31, -R30.reuse ;  /* 0x0000001fbaba7223 */ /* 0x100fe2000001081e */
[----:B------:R-:W5:Y:S01]  /*1c590*/  MUFU.EX2 R176, R176 ;  /* 0x000000b000b07308 */ /* 0x000f620000000800 */
[----:B----4-:R-:W-:Y:S01]  /*1c5a0*/  F2FP.BF16.PACK_AB R146, R169, R173 ;  /* 0x000000ada992723e */ /* 0x010fe200000010ff */
[----:B------:R-:W-:-:S02]  /*1c5b0*/  FFMA.FTZ R189, R189, R31, -R30 ;  /* 0x0000001fbdbd7223 */ /* 0x000fc4000001081e */
[-CC-:B------:R-:W-:Y:S02]  /*1c5c0*/  FFMA.FTZ R190, R190, R31.reuse, -R30.reuse ;  /* 0x0000001fbebe7223 */ /* 0x180fe4000001081e */
[-CC-:B------:R-:W-:Y:S02]  /*1c5d0*/  FFMA.FTZ R250, R191, R31.reuse, -R193.reuse ;  /* 0x0000001fbffa7223 */ /* 0x180fe400000108c1 */
        /* <DEDUP_REMOVED lines=110> */
[C---:B----4-:R-:W-:Y:S08]  /*1ccc0*/  HMMA.16816.F32.BF16 R116, R4.reuse, R20, R116 ;  /* 0x000000140474723c */ /* 0x050ff00000041874 */
        /* <DEDUP_REMOVED lines=16> */
[----:B------:R-:W-:Y:S07]  /*1cdd0*/  LDSM.16.MT88.4 R16, [R230+0x11000] ;  /* 0x01100000e610783b */ /* 0x000fee0000004200 */
[C---:B---3--:R-:W-:Y:S08]  /*1cde0*/  HMMA.16816.F32.BF16 R140, R4.reuse, R12, R140 ;  /* 0x0000000c048c723c */ /* 0x048ff0000004188c */
[C---:B------:R-:W-:Y:S01]  /*1cdf0*/  HMMA.16816.F32.BF16 R152, R4.reuse, R14, R152 ;  /* 0x0000000e0498723c */ /* 0x040fe20000041898 */
[----:B------:R-:W2:Y:S07]  /*1ce00*/  LDSM.16.MT88.4 R12, [R228+0x11000] ;  /* 0x01100000e40c783b */ /* 0x000eae0000004200 */
[C---:B----4-:R-:W-:Y:S08]  /*1ce10*/  HMMA.16816.F32.BF16 R148, R4.reuse, R20, R148 ;  /* 0x000000140494723c */ /* 0x050ff00000041894 */
        /* <DEDUP_REMOVED lines=115> */
[----:B------:R-:W-:Y:S01]  /*1d550*/  HMMA.16816.F32.BF16 R144, R4, R10, R144 ;  /* 0x0000000a0490723c */ /* 0x000fe20000041890 */
[----:B------:R-:W-:Y:S07]  /*1d560*/  @!P5 BRA `(.L_x_4770) ;  /* 0x00004b800000d947 */ /* 0x000fee0003800000 */
[----:B------:R-:W1:Y:S01]  /*1d570*/  S2R R3, SR_TID.X ;  /* 0x0000000000037919 */ /* 0x000e620000002100 */
[----:B------:R-:W-:-:S02]  /*1d580*/  IADD3 R248, R167, -0x2, RZ ;  /* 0xfffffffea7f87810 */ /* 0x000fc40007ffe0ff */
[----:B-1----:R-:W-:-:S05]  /*1d590*/  LOP3.LUT R3, R3, 0x3, RZ, 0xc0, !PT ;  /* 0x0000000303037812 */ /* 0x002fca00078ec0ff */
[----:B------:R-:W-:Y:S02]  /*1d5a0*/  IMAD R247, R3, -0x2, R2 ;  /* 0xfffffffe03f77824 */ /* 0x000fe400078e0202 */
[----:B------:R-:W-:Y:S02]  /*1d5b0*/  IMAD.MOV.U32 R2, RZ, RZ, R164 ;  /* 0x000000ffff027224 */ /* 0x000fe400078e00a4 */
[----:B------:R-:W-:Y:S01]  /*1d5c0*/  IMAD.MOV.U32 R3, RZ, RZ, R165 ;  /* 0x000000ffff037224 */ /* 0x000fe200078e00a5 */
[----:B------:R-:W-:-:S03]  /*1d5d0*/  IADD3 R247, R166, R247, -R241 ;  /* 0x000000f7a6f77210 */ /* 0x000fc60007ffe8f1 */
.L_x_4779:
        /* <DEDUP_REMOVED lines=15> */
[----:B------:R-:W-:Y:S02]  /*1d6d0*/  IADD3 R12, R4, 0x40, RZ ;  /* 0x00000040040c7810 */ /* 0x000fe40007ffe0ff */
[----:B------:R-:W-:Y:S02]  /*1d6e0*/  IABS R5, R4 ;  /* 0x0000000400057213 */ /* 0x000fe40000000000 */
        /* <DEDUP_REMOVED lines=35> */
[----:B------:R-:W-:Y:S01]  /*1d920*/  SEL R10, R4, R10, !P1 ;  /* 0x0000000a040a7207 */ /* 0x000fe20004800000 */
[----:B------:R-:W2:Y:S01]  /*1d930*/  LD.E.64 R8, [R166.64+0x40] ;  /* 0x00004004a6087980 */ /* 0x000ea2000c101b00 */
[-C--:B------:R-:W-:Y:S02]  /*1d940*/  LEA R4, P1, R6, R244.reuse, 0x2 ;  /* 0x000000f406047211 */ /* 0x080fe400078210ff */
[----:B------:R-:W-:Y:S02]  /*1d950*/  LEA R12, P0, R10, R244, 0x2 ;  /* 0x000000f40a0c7211 */ /* 0x000fe400078010ff */
[-C--:B------:R-:W-:Y:S01]  /*1d960*/  LEA.HI.X.SX32 R5, R6, R245.reuse, 0x2, P1 ;  /* 0x000000f506057211 */ /* 0x080fe200008f16ff */
[C---:B------:R-:W-:Y:S01]  /*1d970*/  IMAD.IADD R6, R10.reuse, 0x1, -R6 ;  /* 0x000000010a067824 */ /* 0x040fe200078e0a06 */
[----:B------:R-:W-:Y:S03]  /*1d980*/  LEA.HI.X.SX32 R13, R10, R245, 0x2, P0 ;  /* 0x000000f50a0d7211 */ /* 0x000fe600000f16ff */
[----:B------:R-:W-:Y:S01]  /*1d990*/  IMAD R11, R11, R6, -0x40 ;  /* 0xffffffc00b0b7424 */ /* 0x000fe200078e0206 */
[----:B------:R1:W3:Y:S04]  /*1d9a0*/  LD.E R4, [R4.64] ;  /* 0x0000000404047980 */ /* 0x0002e8000c101900 */
[----:B------:R-:W-:Y:S01]  /*1d9b0*/  SHF.R.S32.HI R7, RZ, 0x1f, R11 ;  /* 0x0000001fff077819 */ /* 0x000fe2000001140b */
[----:B-1----:R1:W3:Y:S04]  /*1d9c0*/  LD.E R5, [R12.64] ;  /* 0x000000040c057980 */ /* 0x0022e8000c101900 */
        /* <DEDUP_REMOVED lines=13> */
.L_x_4772:
[----:B------:R-:W-:Y:S02]  /*1daa0*/  ULDC.64 UR4, c[0x0][0x118] ;  /* 0x0000460000047ab9 */ /* 0x000fe40000000a00 */
[----:B------:R-:W2:Y:S02]  /*1dab0*/  LD.E R8, [R166.64+0x40] ;  /* 0x00004004a6087980 */ /* 0x000ea4000c101900 */
[----:B--2---:R-:W-:Y:S04]  /*1dac0*/  LEA R8, -R8, RZ, 0x6 ;  /* 0x000000ff08087211 */ /* 0x004fe800078e31ff */
[----:B------:R-:W-:Y:S02]  /*1dad0*/  SHF.R.S32.HI R4, RZ, 0x1f, R8 ;  /* 0x0000001fff047819 */ /* 0x000fe40000011408 */
.L_x_4773:
[----:B------:R-:W-:Y:S05]  /*1dae0*/  BSYNC B0 ;  /* 0x0000000000007941 */ /* 0x000fea0003800000 */
.L_x_4771:
[----:B------:R-:W-:Y:S01]  /*1daf0*/  LOP3.LUT P6, RZ, R246, 0x1, RZ, 0xc0, !PT ;  /* 0x00000001f6ff7812 */ /* 0x000fe200078cc0ff */
[----:B------:R-:W-:Y:S01]  /*1db00*/  ULDC.64 UR4, c[0x0][0x118] ;  /* 0x0000460000047ab9 */ /* 0x000fe20000000a00 */
[----:B------:R-:W-:Y:S01]  /*1db10*/  LEA R164, P0, R8, R185, 0x1 ;  /* 0x000000b908a47211 */ /* 0x000fe200078008ff */
[----:B------:R-:W-:Y:S01]  /*1db20*/  BSSY B1, `(.L_x_4774) ;  /* 0x0000209000017945 */ /* 0x000fe20003800000 */
[----:B------:R-:W-:Y:S02]  /*1db30*/  LOP3.LUT P5, RZ, R246, 0x2, RZ, 0xc0, !PT ;  /* 0x00000002f6ff7812 */ /* 0x000fe400078ac0ff */
[-C--:B------:R-:W-:Y:S02]  /*1db40*/  LEA.HI.X R165, R8, R184.reuse, R4, 0x1, P0 ;  /* 0x000000b808a57211 */ /* 0x080fe400000f0c04 */
        /* <DEDUP_REMOVED lines=43> */
[C---:B------:R-:W-:Y:S02]  /*1de00*/  @P3 LEA R18, P0, R5.reuse, R185, 0x1 ;  /* 0x000000b905123211 */ /* 0x040fe400078008ff */
[CCC-:B------:R-:W-:Y:S01]  /*1de10*/  @P4 LEA.HI.X R21, R5.reuse, R184.reuse, R4.reuse, 0x1, P1 ;  /* 0x000000b805154211 */ /* 0x1c0fe200008f0c04 */
        /* <DEDUP_REMOVED lines=26> */
[----:B------:R-:W-:Y:S01]  /*1dfc0*/  ISETP.GE.AND P0, PT, R248, 0x1, PT ;  /* 0x00000001f800780c */ /* 0x000fe20003f06270 */
        /* <DEDUP_REMOVED lines=42> */
[----:B----4-:R-:W4:Y:S04]  /*1e270*/  LDSM.16.M88.4 R8, [R225+0x8000] ;  /* 0x00800000e108783b */ /* 0x010f280000000200 */
[----:B--2---:R-:W3:Y:S04]  /*1e280*/  LDSM.16.M88.4 R16, [R225+0x8800] ;  /* 0x00880000e110783b */ /* 0x004ee80000000200 */
[----:B-1----:R-:W5:Y:S04]  /*1e290*/  LDSM.16.M88.4 R24, [R225+0x9000] ;  /* 0x00900000e118783b */ /* 0x002f680000000200 */
[----:B------:R-:W0:Y:S04]  /*1e2a0*/  LDGDEPBAR ;  /* 0x00000000000079af */ /* 0x000e280000000000 */
[----:B------:R-:W1:Y:S04]  /*1e2b0*/  LDSM.16.M88.4 R168, [R225+0x9800] ;  /* 0x00980000e1a8783b */ /* 0x000e680000000200 */
[----:B------:R-:W-:Y:S04]  /*1e2c0*/  LDSM.16.M88.4 R172, [R224] ;  /* 0x00000000e0ac783b */ /* 0x000fe80000000200 */
[----:B------:R-:W2:Y:S04]  /*1e2d0*/  LDSM.16.M88.4 R176, [R223] ;  /* 0x00000000dfb0783b */ /* 0x000ea80000000200 */
[----:B------:R-:W1:Y:S04]  /*1e2e0*/  LDSM.16.M88.4 R180, [R219] ;  /* 0x00000000dbb4783b */ /* 0x000e680000000200 */
[----:B------:R-:W1:Y:S04]  /*1e2f0*/  LDSM.16.M88.4 R184, [R218] ;  /* 0x00000000dab8783b */ /* 0x000e680000000200 */
[----:B------:R-:W1:Y:S01]  /*1e300*/  LDSM.16.M88.4 R188, [R217] ;  /* 0x00000000d9bc783b */ /* 0x000e620000000200 */
[C---:B----4-:R-:W-:Y:S03]  /*1e310*/  HMMA.16816.F32.BF16 R4, R32.reuse, R8, RZ ;  /* 0x000000082004723c */ /* 0x050fe600000418ff */
[----:B------:R-:W-:Y:S04]  /*1e320*/  LDSM.16.M88.4 R192, [R222] ;  /* 0x00000000dec0783b */ /* 0x000fe80000000200 */
[----:B------:R-:W4:Y:S01]  /*1e330*/  LDSM.16.M88.4 R196, [R220+0x8000] ;  /* 0x00800000dcc4783b */ /* 0x000f220000000200 */
[C---:B------:R-:W-:Y:S03]  /*1e340*/  HMMA.16816.F32.BF16 R8, R32.reuse, R10, RZ ;  /* 0x0000000a2008723c */ /* 0x040fe600000418ff */
[----:B------:R-:W2:Y:S05]  /*1e350*/  LDSM.16.M88.4 R200, [R220+0x8800] ;  /* 0x00880000dcc8783b */ /* 0x000eaa0000000200 */
[C---:B---3--:R-:W-:Y:S08]  /*1e360*/  HMMA.16816.F32.BF16 R12, R32.reuse, R16, RZ ;  /* 0x00000010200c723c */ /* 0x048ff000000418ff */
[C---:B------:R-:W-:Y:S08]  /*1e370*/  HMMA.16816.F32.BF16 R16, R32.reuse, R18, RZ ;  /* 0x000000122010723c */ /* 0x040ff000000418ff */
[C---:B-----5:R-:W-:Y:S08]  /*1e380*/  HMMA.16816.F32.BF16 R20, R32.reuse, R24, RZ ;  /* 0x000000182014723c */ /* 0x060ff000000418ff */
[C---:B------:R-:W-:Y:S08]  /*1e390*/  HMMA.16816.F32.BF16 R24, R32.reuse, R26, RZ ;  /* 0x0000001a2018723c */ /* 0x040ff000000418ff */
[C---:B-1----:R-:W-:Y:S08]  /*1e3a0*/  HMMA.16816.F32.BF16 R28, R32.reuse, R168, RZ ;  /* 0x000000a8201c723c */ /* 0x042ff000000418ff */
        /* <DEDUP_REMOVED lines=13> */
[----:B------:R-:W5:Y:S04]  /*1e480*/  LDSM.16.M88.4 R172, [R216+0x800] ;  /* 0x00080000d8ac783b */ /* 0x000f680000000200 */
[----:B------:R-:W2:Y:S03]  /*1e490*/  LDSM.16.M88.4 R188, [R216+0x1000] ;  /* 0x00100000d8bc783b */ /* 0x000ea60000000200 */
[C---:B----4-:R-:W-:Y:S08]  /*1e4a0*/  HMMA.16816.F32.BF16 R4, R192.reuse, R196, R4 ;  /* 0x000000c4c004723c */ /* 0x050ff00000041804 */
        /* <DEDUP_REMOVED lines=12> */
[C---:B---3--:R-:W-:Y:S08]  /*1e570*/  HMMA.16816.F32.BF16 R4, R180.reuse, R184, R4 ;  /* 0x000000b8b404723c */ /* 0x048ff00000041804 */
[C---:B------:R-:W-:Y:S01]  /*1e580*/  HMMA.16816.F32.BF16 R8, R180.reuse, R186, R8 ;  /* 0x000000bab408723c */ /* 0x040fe20000041808 */
[----:B------:R-:W3:Y:S07]  /*1e590*/  LDSM.16.M88.4 R184, [R225+0xb800] ;  /* 0x00b80000e1b8783b */ /* 0x000eee0000000200 */
[C---:B-----5:R-:W-:Y:S08]  /*1e5a0*/  HMMA.16816.F32.BF16 R12, R180.reuse, R172, R12 ;  /* 0x000000acb40c723c */ /* 0x060ff0000004180c */
[C---:B------:R-:W-:Y:S01]  /*1e5b0*/  HMMA.16816.F32.BF16 R16, R180.reuse, R174, R16 ;  /* 0x000000aeb410723c */ /* 0x040fe20000041810 */
[----:B------:R-:W-:Y:S07]  /*1e5c0*/  LDSM.16.M88.4 R172, [R215] ;  /* 0x00000000d7ac783b */ /* 0x000fee0000000200 */
[C---:B------:R-:W-:Y:S08]  /*1e5d0*/  HMMA.16816.F32.BF16 R20, R180.reuse, R188, R20 ;  /* 0x000000bcb414723c */ /* 0x040ff00000041814 */
[C---:B------:R-:W-:Y:S01]  /*1e5e0*/  HMMA.16816.F32.BF16 R24, R180.reuse, R190, R24 ;  /* 0x000000beb418723c */ /* 0x040fe20000041818 */
[----:B------:R-:W-:Y:S07]  /*1e5f0*/  LDSM.16.M88.4 R188, [R213] ;  /* 0x00000000d5bc783b */ /* 0x000fee0000000200 */
[C---:B-1----:R-:W-:Y:S08]  /*1e600*/  HMMA.16816.F32.BF16 R28, R180.reuse, R168, R28 ;  /* 0x000000a8b41c723c */ /* 0x042ff0000004181c */
[----:B------:R-:W-:Y:S01]  /*1e610*/  HMMA.16816.F32.BF16 R32, R180, R170, R32 ;  /* 0x000000aab420723c */ /* 0x000fe20000041820 */
[----:B------:R-:W1:Y:S04]  /*1e620*/  LDSM.16.M88.4 R168, [R224+0x2000] ;  /* 0x00200000e0a8783b */ /* 0x000e680000000200 */
[----:B------:R-:W5:Y:S03]  /*1e630*/  LDSM.16.M88.4 R180, [R214] ;  /* 0x00000000d6b4783b */ /* 0x000f660000000200 */
[C---:B------:R-:W-:Y:S08]  /*1e640*/  HMMA.16816.F32.BF16 R4, R196.reuse, R200, R4 ;  /* 0x000000c8c404723c */ /* 0x040ff00000041804 */
[C---:B------:R-:W-:Y:S01]  /*1e650*/  HMMA.16816.F32.BF16 R8, R196.reuse, R202, R8 ;  /* 0x000000cac408723c */ /* 0x040fe20000041808 */
[----:B------:R-:W1:Y:S07]  /*1e660*/  LDSM.16.M88.4 R200, [R212] ;  /* 0x00000000d4c8783b */ /* 0x000e6e0000000200 */
[C---:B--2---:R-:W-:Y:S08]  /*1e670*/  HMMA.16816.F32.BF16 R12, R196.reuse, R176, R12 ;  /* 0x000000b0c40c723c */ /* 0x044ff0000004180c */
[C---:B------:R-:W-:Y:S01]  /*1e680*/  HMMA.16816.F32.BF16 R16, R196.reuse, R178, R16 ;  /* 0x000000b2c410723c */ /* 0x040fe20000041810 */
[----:B------:R-:W-:Y:S07]  /*1e690*/  LDSM.16.M88.4 R176, [R222+0x2000] ;  /* 0x00200000deb0783b */ /* 0x000fee0000000200 */
[C---:B----4-:R-:W-:Y:S08]  /*1e6a0*/  HMMA.16816.F32.BF16 R20, R196.reuse, R192, R20 ;  /* 0x000000c0c414723c */ /* 0x050ff00000041814 */
[C---:B------:R-:W-:Y:S01]  /*1e6b0*/  HMMA.16816.F32.BF16 R24, R196.reuse, R194, R24 ;  /* 0x000000c2c418723c */ /* 0x040fe20000041818 */
[----:B------:R-:W2:Y:S07]  /*1e6c0*/  LDSM.16.M88.4 R192, [R220+0xa000] ;  /* 0x00a00000dcc0783b */ /* 0x000eae0000000200 */
[C---:B---3--:R-:W-:Y:S08]  /*1e6d0*/  HMMA.16816.F32.BF16 R28, R196.reuse, R184, R28 ;  /* 0x000000b8c41c723c */ /* 0x048ff0000004181c */
[----:B------:R-:W-:Y:S01]  /*1e6e0*/  HMMA.16816.F32.BF16 R32, R196, R186, R32 ;  /* 0x000000bac420723c */ /* 0x000fe20000041820 */
[----:B------:R-:W3:Y:S04]  /*1e6f0*/  LDSM.16.M88.4 R184, [R220+0xa800] ;  /* 0x00a80000dcb8783b */ /* 0x000ee80000000200 */
[----:B------:R-:W4:Y:S03]  /*1e700*/  LDSM.16.M88.4 R196, [R220+0xb000] ;  /* 0x00b00000dcc4783b */ /* 0x000f260000000200 */
[C---:B-1----:R-:W-:Y:S08]  /*1e710*/  HMMA.16816.F32.BF16 R4, R168.reuse, R172, R4 ;  /* 0x000000aca804723c */ /* 0x042ff00000041804 */
[C---:B------:R-:W-:Y:S01]  /*1e720*/  HMMA.16816.F32.BF16 R8, R168.reuse, R174, R8 ;  /* 0x000000aea808723c */ /* 0x040fe20000041808 */
[----:B------:R-:W1:Y:S07]  /*1e730*/  LDSM.16.M88.4 R172, [R220+0xb800] ;  /* 0x00b80000dcac783b */ /* 0x000e6e0000000200 */
[C---:B-----5:R-:W-:Y:S08]  /*1e740*/  HMMA.16816.F32.BF16 R12, R168.reuse, R180, R12 ;  /* 0x000000b4a80c723c */ /* 0x060ff0000004180c */
[C---:B------:R-:W-:Y:S01]  /*1e750*/  HMMA.16816.F32.BF16 R16, R168.reuse, R182, R16 ;  /* 0x000000b6a810723c */ /* 0x040fe20000041810 */
[----:B------:R-:W-:Y:S07]  /*1e760*/  LDSM.16.M88.4 R180, [R221+0x2000] ;  /* 0x00200000ddb4783b */ /* 0x000fee0000000200 */
[C---:B------:R-:W-:Y:S08]  /*1e770*/  HMMA.16816.F32.BF16 R20, R168.reuse, R188, R20 ;  /* 0x000000bca814723c */ /* 0x040ff00000041814 */
[C---:B------:R-:W-:Y:S01]  /*1e780*/  HMMA.16816.F32.BF16 R24, R168.reuse, R190, R24 ;  /* 0x000000bea818723c */ /* 0x040fe20000041818 */
[----:B------:R-:W5:Y:S07]  /*1e790*/  LDSM.16.M88.4 R188, [R216+0x2000] ;  /* 0x00200000d8bc783b */ /* 0x000f6e0000000200 */
        /* <DEDUP_REMOVED lines=13> */
[C---:B-1----:R-:W-:Y:S08]  /*1e870*/  HMMA.16816.F32.BF16 R28, R176.reuse, R172, R28 ;  /* 0x000000acb01c723c */ /* 0x042ff0000004181c */
[----:B------:R-:W-:Y:S01]  /*1e880*/  HMMA.16816.F32.BF16 R32, R176, R174, R32 ;  /* 0x000000aeb020723c */ /* 0x000fe20000041820 */
[----:B------:R-:W-:Y:S04]  /*1e890*/  LDSM.16.M88.4 R172, [R225+0xd000] ;  /* 0x00d00000e1ac783b */ /* 0x000fe80000000200 */
[----:B------:R-:W-:Y:S03]  /*1e8a0*/  LDSM.16.M88.4 R176, [R225+0xd800] ;  /* 0x00d80000e1b0783b */ /* 0x000fe60000000200 */
[C---:B-----5:R-:W-:Y:S08]  /*1e8b0*/  HMMA.16816.F32.BF16 R4, R180.reuse, R188, R4 ;  /* 0x000000bcb404723c */ /* 0x060ff00000041804 */
[C---:B------:R-:W-:Y:S01]  /*1e8c0*/  HMMA.16816.F32.BF16 R8, R180.reuse, R190, R8 ;  /* 0x000000beb408723c */ /* 0x040fe20000041808 */
[----:B------:R-:W-:Y:S07]  /*1e8d0*/  LDSM.16.M88.4 R188, [R224+0x4000] ;  /* 0x00400000e0bc783b */ /* 0x000fee0000000200 */
[C---:B------:R-:W-:Y:S08]  /*1e8e0*/  HMMA.16816.F32.BF16 R12, R180.reuse, R168, R12 ;  /* 0x000000a8b40c723c */ /* 0x040ff0000004180c */
[C---:B------:R-:W-:Y:S01]  /*1e8f0*/  HMMA.16816.F32.BF16 R16, R180.reuse, R170, R16 ;  /* 0x000000aab410723c */ /* 0x040fe20000041810 */
[----:B------:R-:W1:Y:S07]  /*1e900*/  LDSM.16.M88.4 R168, [R225+0xc800] ;  /* 0x00c80000e1a8783b */ /* 0x000e6e0000000200 */
[C---:B------:R-:W-:Y:S08]  /*1e910*/  HMMA.16816.F32.BF16 R20, R180.reuse, R200, R20 ;  /* 0x000000c8b414723c */ /* 0x040ff00000041814 */
[C---:B------:R-:W-:Y:S01]  /*1e920*/  HMMA.16816.F32.BF16 R24, R180.reuse, R202, R24 ;  /* 0x000000cab418723c */ /* 0x040fe20000041818 */
[----:B------:R-:W4:Y:S07]  /*1e930*/  LDSM.16.M88.4 R200, [R211] ;  /* 0x00000000d3c8783b */ /* 0x000f2e0000000200 */
[C---:B--2---:R-:W-:Y:S08]  /*1e940*/  HMMA.16816.F32.BF16 R28, R180.reuse, R184, R28 ;  /* 0x000000b8b41c723c */ /* 0x044ff0000004181c */
[----:B------:R-:W-:Y:S01]  /*1e950*/  HMMA.16816.F32.BF16 R32, R180, R186, R32 ;  /* 0x000000bab420723c */ /* 0x000fe20000041820 */
[----:B------:R-:W2:Y:S04]  /*1e960*/  LDSM.16.M88.4 R180, [R210] ;  /* 0x00000000d2b4783b */ /* 0x000ea80000000200 */
[----:B------:R-:W5:Y:S03]  /*1e970*/  LDSM.16.M88.4 R184, [R209] ;  /* 0x00000000d1b8783b */ /* 0x000f660000000200 */
[C---:B---3--:R-:W-:Y:S08]  /*1e980*/  HMMA.16816.F32.BF16 R4, R192.reuse, R196, R4 ;  /* 0x000000c4c004723c */ /* 0x048ff00000041804 */
[C---:B------:R-:W-:Y:S01]  /*1e990*/  HMMA.16816.F32.BF16 R8, R192.reuse, R198, R8 ;  /* 0x000000c6c008723c */ /* 0x040fe20000041808 */
[----:B------:R-:W3:Y:S07]  /*1e9a0*/  LDSM.16.M88.4 R196, [R208] ;  /* 0x00000000d0c4783b */ /* 0x000eee0000000200 */
        /* <DEDUP_REMOVED lines=8> */
[----:B------:R-:W1:Y:S04]  /*1ea30*/  LDSM.16.M88.4 R176, [R220+0xc800] ;  /* 0x00c80000dcb0783b */ /* 0x000e680000000200 */
[----:B------:R-:W1:Y:S03]  /*1ea40*/  LDSM.16.M88.4 R192, [R220+0xd000] ;  /* 0x00d00000dcc0783b */ /* 0x000e660000000200 */
[C---:B----4-:R-:W-:Y:S08]  /*1ea50*/  HMMA.16816.F32.BF16 R4, R188.reuse, R200, R4 ;  /* 0x000000c8bc04723c */ /* 0x050ff00000041804 */
[C---:B------:R-:W-:Y:S01]  /*1ea60*/  HMMA.16816.F32.BF16 R8, R188.reuse, R202, R8 ;  /* 0x000000cabc08723c */ /* 0x040fe20000041808 */
[----:B------:R-:W4:Y:S07]  /*1ea70*/  LDSM.16.M88.4 R200, [R220+0xd800] ;  /* 0x00d80000dcc8783b */ /* 0x000f2e0000000200 */
[C---:B--2---:R-:W-:Y:S08]  /*1ea80*/  HMMA.16816.F32.BF16 R12, R188.reuse, R180, R12 ;  /* 0x000000b4bc0c723c */ /* 0x044ff0000004180c */
[C---:B------:R-:W-:Y:S01]  /*1ea90*/  HMMA.16816.F32.BF16 R16, R188.reuse, R182, R16 ;  /* 0x000000b6bc10723c */ /* 0x040fe20000041810 */
[----:B------:R-:W-:Y:S07]  /*1eaa0*/  LDSM.16.M88.4 R180, [R221+0x4000] ;  /* 0x00400000ddb4783b */ /* 0x000fee0000000200 */
[C---:B-----5:R-:W-:Y:S08]  /*1eab0*/  HMMA.16816.F32.BF16 R20, R188.reuse, R184, R20 ;  /* 0x000000b8bc14723c */ /* 0x060ff00000041814 */
[C---:B------:R-:W-:Y:S01]  /*1eac0*/  HMMA.16816.F32.BF16 R24, R188.reuse, R186, R24 ;  /* 0x000000babc18723c */ /* 0x040fe20000041818 */
[----:B------:R-:W2:Y:S07]  /*1ead0*/  LDSM.16.M88.4 R184, [R216+0x4000] ;  /* 0x00400000d8b8783b */ /* 0x000eae0000000200 */
[C---:B---3--:R-:W-:Y:S08]  /*1eae0*/  HMMA.16816.F32.BF16 R28, R188.reuse, R196, R28 ;  /* 0x000000c4bc1c723c */ /* 0x048ff0000004181c */
[----:B------:R-:W-:Y:S01]  /*1eaf0*/  HMMA.16816.F32.BF16 R32, R188, R198, R32 ;  /* 0x000000c6bc20723c */ /* 0x000fe20000041820 */
[----:B------:R-:W3:Y:S04]  /*1eb00*/  LDSM.16.M88.4 R188, [R216+0x4800] ;  /* 0x00480000d8bc783b */ /* 0x000ee80000000200 */
[----:B------:R-:W5:Y:S03]  /*1eb10*/  LDSM.16.M88.4 R196, [R216+0x5000] ;  /* 0x00500000d8c4783b */ /* 0x000f660000000200 */
        /* <DEDUP_REMOVED lines=8> */
[----:B------:R-:W1:Y:S07]  /*1eba0*/  LDSM.16.M88.4 R192, [R225+0xe000] ;  /* 0x00e00000e1c0783b */ /* 0x000e6e0000000200 */
[C---:B----4-:R-:W-:Y:S08]  /*1ebb0*/  HMMA.16816.F32.BF16 R28, R168.reuse, R200, R28 ;  /* 0x000000c8a81c723c */ /* 0x050ff0000004181c */
[----:B------:R-:W-:Y:S01]  /*1ebc0*/  HMMA.16816.F32.BF16 R32, R168, R202, R32 ;  /* 0x000000caa820723c */ /* 0x000fe20000041820 */
[----:B------:R-:W4:Y:S04]  /*1ebd0*/  LDSM.16.M88.4 R168, [R225+0xe800] ;  /* 0x00e80000e1a8783b */ /* 0x000f280000000200 */
[----:B------:R-:W1:Y:S03]  /*1ebe0*/  LDSM.16.M88.4 R200, [R225+0xf000] ;  /* 0x00f00000e1c8783b */ /* 0x000e660000000200 */
        /* <DEDUP_REMOVED lines=8> */
[----:B------:R-:W3:Y:S07]  /*1ec70*/  LDSM.16.M88.4 R196, [R207] ;  /* 0x00000000cfc4783b */ /* 0x000eee0000000200 */
[C---:B-1----:R-:W-:Y:S08]  /*1ec80*/  HMMA.16816.F32.BF16 R28, R180.reuse, R172, R28 ;  /* 0x000000acb41c723c */ /* 0x042ff0000004181c */
[----:B------:R-:W-:Y:S01]  /*1ec90*/  HMMA.16816.F32.BF16 R32, R180, R174, R32 ;  /* 0x000000aeb420723c */ /* 0x000fe20000041820 */
[----:B------:R-:W-:Y:S04]  /*1eca0*/  LDSM.16.M88.4 R172, [R205] ;  /* 0x00000000cdac783b */ /* 0x000fe80000000200 */
[----:B------:R-:W-:Y:S03]  /*1ecb0*/  LDSM.16.M88.4 R180, [R204] ;  /* 0x00000000ccb4783b */ /* 0x000fe60000000200 */
[C---:B------:R-:W-:Y:S08]  /*1ecc0*/  HMMA.16816.F32.BF16 R4, R176.reuse, R192, R4 ;  /* 0x000000c0b004723c */ /* 0x040ff00000041804 */
[C---:B------:R-:W-:Y:S01]  /*1ecd0*/  HMMA.16816.F32.BF16 R8, R176.reuse, R194, R8 ;  /* 0x000000c2b008723c */ /* 0x040fe20000041808 */
[----:B------:R-:W-:Y:S07]  /*1ece0*/  LDSM.16.M88.4 R192, [R222+0x6000] ;  /* 0x00600000dec0783b */ /* 0x000fee0000000200 */
[C---:B----4-:R-:W-:Y:S08]  /*1ecf0*/  HMMA.16816.F32.BF16 R12, R176.reuse, R168, R12 ;  /* 0x000000a8b00c723c */ /* 0x050ff0000004180c */
[C---:B------:R-:W-:Y:S01]  /*1ed00*/  HMMA.16816.F32.BF16 R16, R176.reuse, R170, R16 ;  /* 0x000000aab010723c */ /* 0x040fe20000041810 */
[----:B------:R-:W1:Y:S07]  /*1ed10*/  LDSM.16.M88.4 R168, [R206] ;  /* 0x00000000cea8783b */ /* 0x000e6e0000000200 */
[C---:B------:R-:W-:Y:S08]  /*1ed20*/  HMMA.16816.F32.BF16 R20, R176.reuse, R200, R20 ;  /* 0x000000c8b014723c */ /* 0x040ff00000041814 */
[C---:B------:R-:W-:Y:S01]  /*1ed30*/  HMMA.16816.F32.BF16 R24, R176.reuse, R202, R24 ;  /* 0x000000cab018723c */ /* 0x040fe20000041818 */
[----:B------:R-:W4:Y:S07]  /*1ed40*/  LDSM.16.M88.4 R200, [R220+0xe000] ;  /* 0x00e00000dcc8783b */ /* 0x000f2e0000000200 */
[C---:B--2---:R-:W-:Y:S08]  /*1ed50*/  HMMA.16816.F32.BF16 R28, R176.reuse, R184, R28 ;  /* 0x000000b8b01c723c */ /* 0x044ff0000004181c */
[----:B------:R-:W-:Y:S01]  /*1ed60*/  HMMA.16816.F32.BF16 R32, R176, R186, R32 ;  /* 0x000000bab020723c */ /* 0x000fe20000041820 */
[----:B------:R-:W2:Y:S04]  /*1ed70*/  LDSM.16.M88.4 R176, [R220+0xe800] ;  /* 0x00e80000dcb0783b */ /* 0x000ea80000000200 */
[----:B------:R-:W5:Y:S03]  /*1ed80*/  LDSM.16.M88.4 R184, [R220+0xf000] ;  /* 0x00f00000dcb8783b */ /* 0x000f660000000200 */
[C---:B---3--:R-:W-:Y:S08]  /*1ed90*/  HMMA.16816.F32.BF16 R4, R188.reuse, R196, R4 ;  /* 0x000000c4bc04723c */ /* 0x048ff00000041804 */
[C---:B------:R-:W-:Y:S01]  /*1eda0*/  HMMA.16816.F32.BF16 R8, R188.reuse, R198, R8 ;  /* 0x000000c6bc08723c */ /* 0x040fe20000041808 */
[----:B------:R-:W3:Y:S07]  /*1edb0*/  LDSM.16.M88.4 R196, [R220+0xf800] ;  /* 0x00f80000dcc4783b */ /* 0x000eee0000000200 */
        /* <DEDUP_REMOVED lines=12> */
[----:B------:R-:W4:Y:S01]  /*1ee80*/  LDSM.16.M88.4 R200, [R216+0x7800] ;  /* 0x00780000d8c8783b */ /* 0x000f220000000200 */
[----:B------:R-:W-:Y:S04]  /*1ee90*/  DEPBAR.LE SB0, 0x0 ;  /* 0x000080000000791a */ /* 0x000fe80000000000 */
[----:B------:R-:W-:Y:S02]  /*1eea0*/  BAR.SYNC.DEFER_BLOCKING 0x0 ;  /* 0x0000000000007b1d */ /* 0x000fe40000010000 */
[C---:B--2---:R-:W-:Y:S08]  /*1eeb0*/  HMMA.16816.F32.BF16 R12, R192.reuse, R176, R12 ;  /* 0x000000b0c00c723c */ /* 0x044ff0000004180c */
[C---:B------:R-:W-:Y:S08]  /*1eec0*/  HMMA.16816.F32.BF16 R16, R192.reuse, R178, R16 ;  /* 0x000000b2c010723c */ /* 0x040ff00000041810 */
[C---:B-----5:R-:W-:Y:S07]  /*1eed0*/  HMMA.16816.F32.BF16 R20, R192.reuse, R184, R20 ;  /* 0x000000b8c014723c */ /* 0x060fee0000041814 */
[----:B------:R-:W-:Y:S01]  /*1eee0*/  IMAD.MOV.U32 R185, RZ, RZ, R164 ;  /* 0x000000ffffb97224 */ /* 0x000fe200078e00a4 */
[C---:B------:R-:W-:Y:S04]  /*1eef0*/  HMMA.16816.F32.BF16 R24, R192.reuse, R186, R24 ;  /* 0x000000bac018723c */ /* 0x040fe80000041818 */
[----:B------:R-:W-:Y:S04]  /*1ef00*/  IMAD.MOV.U32 R184, RZ, RZ, R165 ;  /* 0x000000ffffb87224 */ /* 0x000fe800078e00a5 */
[C---:B---3--:R-:W-:Y:S08]  /*1ef10*/  HMMA.16816.F32.BF16 R28, R192.reuse, R196, R28 ;  /* 0x000000c4c01c723c */ /* 0x048ff0000004181c */
[----:B------:R-:W-:Y:S08]  /*1ef20*/  HMMA.16816.F32.BF16 R32, R192, R198, R32 ;  /* 0x000000c6c020723c */ /* 0x000ff00000041820 */
[C---:B-1----:R-:W-:Y:S08]  /*1ef30*/  HMMA.16816.F32.BF16 R4, R168.reuse, R172, R4 ;  /* 0x000000aca804723c */ /* 0x042ff00000041804 */
[C---:B------:R-:W-:Y:S08]  /*1ef40*/  HMMA.16816.F32.BF16 R8, R168.reuse, R174, R8 ;  /* 0x000000aea808723c */ /* 0x040ff00000041808 */
[C---:B------:R-:W-:Y:S08]  /*1ef50*/  HMMA.16816.F32.BF16 R12, R168.reuse, R180, R12 ;  /* 0x000000b4a80c723c */ /* 0x040ff0000004180c */
[C---:B------:R-:W-:Y:S08]  /*1ef60*/  HMMA.16816.F32.BF16 R16, R168.reuse, R182, R16 ;  /* 0x000000b6a810723c */ /* 0x040ff00000041810 */
[C---:B------:R-:W-:Y:S08]  /*1ef70*/  HMMA.16816.F32.BF16 R20, R168.reuse, R188, R20 ;  /* 0x000000bca814723c */ /* 0x040ff00000041814 */
[C---:B------:R-:W-:Y:S08]  /*1ef80*/  HMMA.16816.F32.BF16 R24, R168.reuse, R190, R24 ;  /* 0x000000bea818723c */ /* 0x040ff00000041818 */
[C---:B----4-:R-:W-:Y:S08]  /*1ef90*/  HMMA.16816.F32.BF16 R28, R168.reuse, R200, R28 ;  /* 0x000000c8a81c723c */ /* 0x050ff0000004181c */
        /* <DEDUP_REMOVED lines=48> */
[----:B------:R-:W-:Y:S05]  /*1f2a0*/  @!P1 IMAD.MOV R173, RZ, RZ, -R173 ;  /* 0x000000ffffad9224 */ /* 0x000fea00078e0aad */
[----:B------:R-:W-:Y:S02]  /*1f2b0*/  SEL R173, R164, R173, !P2 ;  /* 0x000000ada4ad7207 */ /* 0x000fe40005000000 */
[CC--:B------:R-:W-:Y:S02]  /*1f2c0*/  LEA R164, P1, R168.reuse, R244.reuse, 0x2 ;  /* 0x000000f4a8a47211 */ /* 0x0c0fe400078210ff */
[C---:B------:R-:W-:Y:S02]  /*1f2d0*/  LEA R176, P0, R173.reuse, R244, 0x2 ;  /* 0x000000f4adb07211 */ /* 0x040fe400078010ff */
        /* <DEDUP_REMOVED lines=20> */
.L_x_4777:
[----:B------:R-:W-:Y:S02]  /*1f420*/  ULDC.64 UR4, c[0x0][0x118] ;  /* 0x0000460000047ab9 */ /* 0x000fe40000000a00 */
[----:B------:R-:W2:Y:S02]  /*1f430*/  LD.E R170, [R166.64+0x38] ;  /* 0x00003804a6aa7980 */ /* 0x000ea4000c101900 */
[----:B--2---:R-:W-:Y:S04]  /*1f440*/  LEA R170, -R170, RZ, 0x6 ;  /* 0x000000ffaaaa7211 */ /* 0x004fe800078e31ff */
[----:B------:R-:W-:Y:S02]  /*1f450*/  SHF.R.S32.HI R164, RZ, 0x1f, R170 ;  /* 0x0000001fffa47819 */ /* 0x000fe400000114aa */
.L_x_4778:
[----:B------:R-:W-:Y:S05]  /*1f460*/  BSYNC B0 ;  /* 0x0000000000007941 */ /* 0x000fea0003800000 */
.L_x_4776:
[CC--:B------:R-:W-:Y:S01]  /*1f470*/  LEA R180, P0, R170.reuse, R236.reuse, 0x1 ;  /* 0x000000ecaab47211 */ /* 0x0c0fe200078008ff */
        /* <DEDUP_REMOVED lines=13> */
[CC--:B------:R-:W-:Y:S01]  /*1f550*/  @P5 LEA.HI.X R175, R169.reuse, R235.reuse, R168, 0x1, P0 ;  /* 0x000000eba9af5211 */ /* 0x0c0fe200000f0ca8 */
        /* <DEDUP_REMOVED lines=101> */
.L_x_4775:
[----:B------:R-:W-:Y:S05]  /*1fbb0*/  BSYNC B1 ;  /* 0x0000000000017941 */ /* 0x000fea0003800000 */
.L_x_4774:
[----:B------:R-:W-:Y:S01]  /*1fbc0*/  ULDC.64 UR4, c[0x0][0x118] ;  /* 0x0000460000047ab9 */ /* 0x000fe20000000a00 */
[----:B-1----:R-:W-:Y:S01]  /*1fbd0*/  IMAD R183, R248, -0x40, R247 ;  /* 0xffffffc0f8b77824 */ /* 0x002fe200078e02f7 */
[----:B------:R1:W2:Y:S04]  /*1fbe0*/  LD.E R166, [R166.64+0xdc] ;  /* 0x0000dc04a6a67980 */ /* 0x0002a8000c101900 */
        /* <DEDUP_REMOVED lines=10> */
[----:B------:R-:W-:Y:S02]  /*1fc90*/  ISETP.GE.AND P1, PT, R180, RZ, PT ;  /* 0x000000ffb400720c */ /* 0x000fe40003f26270 */
[C---:B------:R-:W-:Y:S02]  /*1fca0*/  @!P0 IADD3 R179, -R183.reuse, 0x1, RZ ;  /* 0x00000001b7b38810 */ /* 0x040fe40007ffe1ff */
[----:B------:R-:W-:Y:S01]  /*1fcb0*/  ISETP.GE.AND P0, PT, R178, RZ, PT ;  /* 0x000000ffb200720c */ /* 0x000fe20003f06270 */
[----:B------:R-:W-:Y:S01]  /*1fcc0*/  I2F R181, R181 ;  /* 0x000000b500b57306 */ /* 0x000fe20000201400 */
[C---:B------:R-:W-:Y:S02]  /*1fcd0*/  IADD3 R172, R183.reuse, -0x18, RZ ;  /* 0xffffffe8b7ac7810 */ /* 0x040fe40007ffe0ff */
[----:B------:R-:W-:Y:S02]  /*1fce0*/  IABS R182, R183 ;  /* 0x000000b700b67213 */ /* 0x000fe40000000000 */
[C---:B------:R-:W-:Y:S02]  /*1fcf0*/  IADD3 R171, R183.reuse, -0x19, RZ ;  /* 0xffffffe7b7ab7810 */ /* 0x040fe40007ffe0ff */
[C---:B------:R-:W-:Y:S02]  /*1fd00*/  IADD3 R170, R183.reuse, -0x20, RZ ;  /* 0xffffffe0b7aa7810 */ /* 0x040fe40007ffe0ff */
[----:B------:R-:W-:Y:S01]  /*1fd10*/  @!P1 IADD3 R180, -R183, -0x7, RZ ;  /* 0xfffffff9b7b49810 */ /* 0x000fe20007ffe1ff */
[----:B------:R-:W3:Y:S01]  /*1fd20*/  I2F R182, R182 ;  /* 0x000000b600b67306 */ /* 0x000ee20000201400 */
[----:B------:R-:W-:Y:S02]  /*1fd30*/  ISETP.GE.AND P1, PT, R177, RZ, PT ;  /* 0x000000ffb100720c */ /* 0x000fe40003f26270 */
[C---:B------:R-:W-:Y:S02]  /*1fd40*/  @!P0 IADD3 R178, -R183.reuse, 0x8, RZ ;  /* 0x00000008b7b28810 */ /* 0x040fe40007ffe1ff */
[----:B------:R-:W-:Y:S02]  /*1fd50*/  ISETP.GE.AND P0, PT, R176, RZ, PT ;  /* 0x000000ffb000720c */ /* 0x000fe40003f06270 */
[C---:B------:R-:W-:Y:S02]  /*1fd60*/  IADD3 R169, R183.reuse, -0x21, RZ ;  /* 0xffffffdfb7a97810 */ /* 0x040fe40007ffe0ff */
[C---:B------:R-:W-:Y:S01]  /*1fd70*/  IADD3 R168, R183.reuse, -0x28, RZ ;  /* 0xffffffd8b7a87810 */ /* 0x040fe20007ffe0ff */
[----:B------:R-:W4:Y:S01]  /*1fd80*/  I2F R179, R179 ;  /* 0x000000b300b37306 */ /* 0x000f220000201400 */
[C---:B-1----:R-:W-:Y:S02]  /*1fd90*/  IADD3 R167, R183.reuse, -0x29, RZ ;  /* 0xffffffd7b7a77810 */ /* 0x042fe40007ffe0ff */
[C---:B------:R-:W-:Y:S02]  /*1fda0*/  IADD3 R164, R183.reuse, -0x30, RZ ;  /* 0xffffffd0b7a47810 */ /* 0x040fe40007ffe0ff */
[----:B------:R-:W-:Y:S02]  /*1fdb0*/  @!P1 IADD3 R177, -R183, 0x9, RZ ;  /* 0x00000009b7b19810 */ /* 0x000fe40007ffe1ff */
[----:B------:R-:W-:Y:S02]  /*1fdc0*/  ISETP.GE.AND P1, PT, R175, RZ, PT ;  /* 0x000000ffaf00720c */ /* 0x000fe40003f26270 */
[----:B------:R-:W-:Y:S01]  /*1fdd0*/  @!P0 IADD3 R176, -R183, 0x10, RZ ;  /* 0x00000010b7b08810 */ /* 0x000fe20007ffe1ff */
[----:B------:R-:W1:Y:S01]  /*1fde0*/  I2F R178, R178 ;  /* 0x000000b200b27306 */ /* 0x000e620000201400 */
[----:B------:R-:W-:Y:S02]  /*1fdf0*/  ISETP.GE.AND P0, PT, R172, RZ, PT ;  /* 0x000000ffac00720c */ /* 0x000fe40003f06270 */
[----:B------:R-:W-:Y:S02]  /*1fe00*/  ISETP.GE.AND P4, PT, R167, RZ, PT ;  /* 0x000000ffa700720c */ /* 0x000fe40003f86270 */
[C---:B------:R-:W-:Y:S02]  /*1fe10*/  IADD3 R165, R183.reuse, -0x31, RZ ;  /* 0xffffffcfb7a57810 */ /* 0x040fe40007ffe0ff */
[----:B------:R-:W-:Y:S02]  /*1fe20*/  ISETP.GE.AND P3, PT, R164, RZ, PT ;  /* 0x000000ffa400720c */ /* 0x000fe40003f66270 */
[C---:B------:R-:W-:Y:S01]  /*1fe30*/  IADD3 R174, R183.reuse, -0x38, RZ ;  /* 0xffffffc8b7ae7810 */ /* 0x040fe20007ffe0ff */
[----:B------:R-:W5:Y:S01]  /*1fe40*/  I2F R180, R180 ;  /* 0x000000b400b47306 */ /* 0x000f620000201400 */
[----:B------:R-:W-:Y:S02]  /*1fe50*/  @!P1 IADD3 R175, -R183, 0x11, RZ ;  /* 0x00000011b7af9810 */ /* 0x000fe40007ffe1ff */
[----:B------:R-:W-:Y:S02]  /*1fe60*/  ISETP.GE.AND P1, PT, R171, RZ, PT ;  /* 0x000000ffab00720c */ /* 0x000fe40003f26270 */
[----:B------:R-:W-:Y:S02]  /*1fe70*/  @!P0 IADD3 R172, -R183, 0x18, RZ ;  /* 0x00000018b7ac8810 */ /* 0x000fe40007ffe1ff */
[----:B------:R-:W-:Y:S02]  /*1fe80*/  ISETP.GE.AND P0, PT, R170, RZ, PT ;  /* 0x000000ffaa00720c */ /* 0x000fe40003f06270 */
[----:B------:R-:W-:Y:S01]  /*1fe90*/  ISETP.GE.AND P2, PT, R165, RZ, PT ;  /* 0x000000ffa500720c */ /* 0x000fe20003f46270 */
[----:B------:R-:W1:Y:S01]  /*1fea0*/  I2F R177, R177 ;  /* 0x000000b100b17306 */ /* 0x000e620000201400 */
[C---:B------:R-:W-:Y:S02]  /*1feb0*/  IADD3 R173, R183.reuse, -0x39, RZ ;  /* 0xffffffc7b7ad7810 */ /* 0x040fe40007ffe0ff */
[C---:B------:R-:W-:Y:S02]  /*1fec0*/  @!P4 IADD3 R167, -R183.reuse, 0x29, RZ ;  /* 0x00000029b7a7c810 */ /* 0x040fe40007ffe1ff */
[C---:B------:R-:W-:Y:S02]  /*1fed0*/  @!P3 IADD3 R164, -R183.reuse, 0x30, RZ ;  /* 0x00000030b7a4b810 */ /* 0x040fe40007ffe1ff */
[----:B------:R-:W-:Y:S02]  /*1fee0*/  @!P1 IADD3 R171, -R183, 0x19, RZ ;  /* 0x00000019b7ab9810 */ /* 0x000fe40007ffe1ff */
[----:B------:R-:W-:Y:S01]  /*1fef0*/  ISETP.GE.AND P1, PT, R169, RZ, PT ;  /* 0x000000ffa900720c */ /* 0x000fe20003f26270 */
[----:B------:R-:W1:Y:S01]  /*1ff00*/  I2F R176, R176 ;  /* 0x000000b000b07306 */ /* 0x000e620000201400 */
[C---:B------:R-:W-:Y:S02]  /*1ff10*/  @!P0 IADD3 R170, -R183.reuse, 0x20, RZ ;  /* 0x00000020b7aa8810 */ /* 0x040fe40007ffe1ff */
[----:B------:R-:W-:Y:S02]  /*1ff20*/  ISETP.GE.AND P0, PT, R168, RZ, PT ;  /* 0x000000ffa800720c */ /* 0x000fe40003f06270 */
[C---:B------:R-:W-:Y:S05]  /*1ff30*/  @!P2 IADD3 R165, -R183.reuse, 0x31, RZ ;  /* 0x00000031b7a5a810 */ /* 0x040fea0007ffe1ff */
[----:B------:R-:W1:Y:S02]  /*1ff40*/  I2F R175, R175 ;  /* 0x000000af00af7306 */ /* 0x000e640000201400 */
[C---:B------:R-:W-:Y:S02]  /*1ff50*/  @!P1 IADD3 R169, -R183.reuse, 0x21, RZ ;  /* 0x00000021b7a99810 */ /* 0x040fe40007ffe1ff */
[----:B------:R-:W-:Y:S02]  /*1ff60*/  ISETP.GE.AND P1, PT, R174, RZ, PT ;  /* 0x000000ffae00720c */ /* 0x000fe40003f26270 */
[----:B------:R-:W-:Y:S02]  /*1ff70*/  @!P0 IADD3 R168, -R183, 0x28, RZ ;  /* 0x00000028b7a88810 */ /* 0x000fe40007ffe1ff */
[----:B------:R-:W-:Y:S02]  /*1ff80*/  ISETP.GE.AND P0, PT, R173, RZ, PT ;  /* 0x000000ffad00720c */ /* 0x000fe40003f06270 */
[----:B------:R-:W1:Y:S07]  /*1ff90*/  I2F R172, R172 ;  /* 0x000000ac00ac7306 */ /* 0x000e6e0000201400 */
[C---:B------:R-:W-:Y:S03]  /*1ffa0*/  @!P1 IADD3 R174, -R183.reuse, 0x38, RZ ;  /* 0x00000038b7ae9810 */ /* 0x040fe60007ffe1ff */
[----:B------:R-:W1:Y:S01]  /*1ffb0*/  I2F R171, R171 ;  /* 0x000000ab00ab7306 */ /* 0x000e620000201400 */
[----:B------:R-:W-:Y:S09]  /*1ffc0*/  @!P0 IADD3 R173, -R183, 0x39, RZ ;  /* 0x00000039b7ad8810 */ /* 0x000ff20007ffe1ff */
[----:B------:R-:W1:Y:S10]  /*1ffd0*/  I2F R170, R170 ;  /* 0x000000aa00aa7306 */ /* 0x000e740000201400 */
[----:B------:R-:W1:Y:S10]  /*1ffe0*/  I2F R169, R169 ;  /* 0x000000a900a97306 */ /* 0x000e740000201400 */
[----:B------:R-:W1:Y:S10]  /*1fff0*/  I2F R168, R168 ;  /* 0x000000a800a87306 */ /* 0x000e740000201400 */
[----:B------:R-:W1:Y:S10]  /*20000*/  I2F R167, R167 ;  /* 0x000000a700a77306 */ /* 0x000e740000201400 */
[----:B------:R-:W1:Y:S10]  /*20010*/  I2F R164, R164 ;  /* 0x000000a400a47306 */ /* 0x000e740000201400 */
[----:B------:R-:W1:Y:S10]  /*20020*/  I2F R165, R165 ;  /* 0x000000a500a57306 */ /* 0x000e740000201400 */
[----:B------:R-:W5:Y:S10]  /*20030*/  I2F R174, R174 ;  /* 0x000000ae00ae7306 */ /* 0x000f740000201400 */
[----:B------:R-:W5:Y:S01]  /*20040*/  I2F R173, R173 ;  /* 0x000000ad00ad7306 */ /* 0x000f620000201400 */
[C---:B---3--:R-:W-:Y:S02]  /*20050*/  FFMA.FTZ R4, -R0.reuse, R182, R4 ;  /* 0x000000b600047223 */ /* 0x048fe40000010104 */
[C---:B------:R-:W-:Y:S02]  /*20060*/  FFMA.FTZ R6, -R0.reuse, R181, R6 ;  /* 0x000000b500067223 */ /* 0x040fe40000010106 */
[----:B----4-:R-:W-:Y:S01]  /*20070*/  FFMA.FTZ R5, -R0, R179, R5 ;  /* 0x000000b300057223 */ /* 0x010fe20000010105 */
[----:B------:R-:W-:Y:S01]  /*20080*/  FMNMX.FTZ R181, R4, R3, !PT ;  /* 0x0000000304b57209 */ /* 0x000fe20007810000 */
[C---:B-1----:R-:W-:Y:S02]  /*20090*/  FFMA.FTZ R8, -R0.reuse, R178, R8 ;  /* 0x000000b200087223 */ /* 0x042fe40000010108 */
[C---:B-----5:R-:W-:Y:S01]  /*200a0*/  FFMA.FTZ R7, -R0.reuse, R180, R7 ;  /* 0x000000b400077223 */ /* 0x060fe20000010107 */
[----:B------:R-:W-:Y:S01]  /*200b0*/  FMNMX.FTZ R180, R5, R181, !PT ;  /* 0x000000b505b47209 */ /* 0x000fe20007810000 */
[----:B------:R-:W-:Y:S01]  /*200c0*/  FFMA.FTZ R11, -R0, R179, R11 ;  /* 0x000000b3000b7223 */ /* 0x000fe2000001010b */
[----:B------:R-:W-:Y:S01]  /*200d0*/  FMNMX.FTZ R179, R6, R2, !PT ;  /* 0x0000000206b37209 */ /* 0x000fe20007810000 */
[----:B------:R-:W-:Y:S01]  /*200e0*/  FFMA.FTZ R10, -R0, R182, R10 ;  /* 0x000000b6000a7223 */ /* 0x000fe2000001010a */
[----:B------:R-:W-:Y:S01]  /*200f0*/  FMNMX.FTZ R180, R8, R180, !PT ;  /* 0x000000b408b47209 */ /* 0x000fe20007810000 */
[C---:B------:R-:W-:Y:S01]  /*20100*/  FFMA.FTZ R9, -R0.reuse, R177, R9 ;  /* 0x000000b100097223 */ /* 0x040fe20000010109 */
[----:B------:R-:W-:Y:S01]  /*20110*/  FMNMX.FTZ R179, R7, R179, !PT ;  /* 0x000000b307b37209 */ /* 0x000fe20007810000 */
[C---:B------:R-:W-:Y:S02]  /*20120*/  FFMA.FTZ R12, -R0.reuse, R176, R12 ;  /* 0x000000b0000c7223 */ /* 0x040fe4000001010c */
[C---:B------:R-:W-:Y:S01]  /*20130*/  FFMA.FTZ R14, -R0.reuse, R178, R14 ;  /* 0x000000b2000e7223 */ /* 0x040fe2000001010e */
[----:B------:R-:W-:Y:S01]  /*20140*/  FMNMX.FTZ R180, R9, R180, !PT ;  /* 0x000000b409b47209 */ /* 0x000fe20007810000 */
[----:B------:R-:W-:Y:S01]  /*20150*/  FFMA.FTZ R13, -R0, R175, R13 ;  /* 0x000000af000d7223 */ /* 0x000fe2000001010d */
[----:B------:R-:W-:Y:S01]  /*20160*/  FMNMX.FTZ R179, R10, R179, !PT ;  /* 0x000000b30ab37209 */ /* 0x000fe20007810000 */
[----:B------:R-:W-:Y:S01]  /*20170*/  FFMA.FTZ R15, -R0, R177, R15 ;  /* 0x000000b1000f7223 */ /* 0x000fe2000001010f */
[----:B------:R-:W-:Y:S01]  /*20180*/  FMNMX.FTZ R180, R12, R180, !PT ;  /* 0x000000b40cb47209 */ /* 0x000fe20007810000 */
[C---:B------:R-:W-:Y:S01]  /*20190*/  FFMA.FTZ R16, -R0.reuse, R172, R16 ;  /* 0x000000ac00107223 */ /* 0x040fe20000010110 */
[----:B------:R-:W-:Y:S01]  /*201a0*/  FMNMX.FTZ R179, R11, R179, !PT ;  /* 0x000000b30bb37209 */ /* 0x000fe20007810000 */
        /* <DEDUP_REMOVED lines=38> */
[----:B------:R-:W-:Y:S01]  /*20410*/  LDSM.16.MT88.4 R172, [R229+0x10000] ;  /* 0x01000000e5ac783b */ /* 0x000fe20000004200 */
[----:B------:R-:W-:Y:S02]  /*20420*/  FMNMX.FTZ R164, R31, R179, !PT ;  /* 0x000000b31fa47209 */ /* 0x000fe40007810000 */
[----:B------:R-:W-:Y:S02]  /*20430*/  FMNMX.FTZ R168, R33, R168, !PT ;  /* 0x000000a821a87209 */ /* 0x000fe40007810000 */
[----:B------:R-:W-:Y:S03]  /*20440*/  FMNMX.FTZ R164, R34, R164, !PT ;  /* 0x000000a422a47209 */ /* 0x000fe60007810000 */
[----:B------:R-:W1:Y:S01]  /*20450*/  SHFL.BFLY PT, R165, R168, 0x2, 0x1f ;  /* 0x0c401f00a8a57f89 */ /* 0x000e6200000e0000 */
[----:B------:R-:W-:Y:S07]  /*20460*/  FMNMX.FTZ R164, R35, R164, !PT ;  /* 0x000000a423a47209 */ /* 0x000fee0007810000 */
[----:B------:R-:W3:Y:S08]  /*20470*/  SHFL.BFLY PT, R167, R164, 0x2, 0x1f ;  /* 0x0c401f00a4a77f89 */ /* 0x000ef000000e0000 */
[----:B------:R-:W-:Y:S01]  /*20480*/  LDSM.16.MT88.4 R176, [R228+0x10000] ;  /* 0x01000000e4b0783b */ /* 0x000fe20000004200 */
[----:B-1----:R-:W-:Y:S07]  /*20490*/  FMNMX.FTZ R168, R168, R165, !PT ;  /* 0x000000a5a8a87209 */ /* 0x002fee0007810000 */
[----:B------:R-:W-:Y:S01]  /*204a0*/  LDSM.16.MT88.4 R180, [R230+0x14800] ;  /* 0x01480000e6b4783b */ /* 0x000fe20000004200 */
[----:B---3--:R-:W-:Y:S07]  /*204b0*/  FMNMX.FTZ R167, R164, R167, !PT ;  /* 0x000000a7a4a77209 */ /* 0x008fee0007810000 */
[----:B------:R-:W1:Y:S08]  /*204c0*/  SHFL.BFLY PT, R165, R168, 0x1, 0x1f ;  /* 0x0c201f00a8a57f89 */ /* 0x000e7000000e0000 */
[----:B------:R-:W3:Y:S01]  /*204d0*/  SHFL.BFLY PT, R164, R167, 0x1, 0x1f ;  /* 0x0c201f00a7a47f89 */ /* 0x000ee200000e0000 */
[----:B-1----:R-:W-:Y:S07]  /*204e0*/  FMNMX.FTZ R165, R168, R165, !PT ;  /* 0x000000a5a8a57209 */ /* 0x002fee0007810000 */
[----:B------:R-:W1:Y:S01]  /*204f0*/  LDSM.16.MT88.4 R168, [R230+0x10000] ;  /* 0x01000000e6a8783b */ /* 0x000e620000004200 */
[C---:B------:R-:W-:Y:S01]  /*20500*/  FSETP.NEU.FTZ.AND P0, PT, R165.reuse, -INF , PT ;  /* 0xff800000a500780b */ /* 0x040fe20003f1d000 */
[----:B--2---:R-:W-:Y:S02]  /*20510*/  FMUL.FTZ R194, R166, R165 ;  /* 0x000000a5a6c27220 */ /* 0x004fe40000410000 */
[----:B------:R-:W-:Y:S01]  /*20520*/  FADD.FTZ R3, -R165, R3 ;  /* 0x00000003a5037221 */ /* 0x000fe20000010100 */
[----:B---3--:R-:W-:Y:S02]  /*20530*/  FMNMX.FTZ R164, R167, R164, !PT ;  /* 0x000000a4a7a47209 */ /* 0x008fe40007810000 */
[----:B------:R-:W-:Y:S01]  /*20540*/  FSEL R194, R194, RZ, P0 ;  /* 0x000000ffc2c27208 */ /* 0x000fe20000000000 */
[----:B------:R-:W-:Y:S01]  /*20550*/  FMUL.FTZ R3, R166, R3 ;  /* 0x00000003a6037220 */ /* 0x000fe20000410000 */
[----:B------:R-:W-:Y:S01]  /*20560*/  FSETP.NEU.FTZ.AND P0, PT, R164, -INF , PT ;  /* 0xff800000a400780b */ /* 0x000fe20003f1d000 */
[----:B------:R-:W-:Y:S02]  /*20570*/  FMUL.FTZ R193, R166, R164 ;  /* 0x000000a4a6c17220 */ /* 0x000fe40000410000 */
[----:B------:R-:W-:Y:S02]  /*20580*/  FADD.FTZ R2, -R164, R2 ;  /* 0x00000002a4027221 */ /* 0x000fe40000010100 */
[-CC-:B------:R-:W-:Y:S01]  /*20590*/  FFMA.FTZ R192, R4, R166.reuse, -R194.reuse ;  /* 0x000000a604c07223 */ /* 0x180fe200000108c2 */
[----:B------:R-:W-:Y:S01]  /*205a0*/  FSEL R193, R193, RZ, P0 ;  /* 0x000000ffc1c17208 */ /* 0x000fe20000000000 */
[-CC-:B------:R-:W-:Y:S01]  /*205b0*/  FFMA.FTZ R191, R5, R166.reuse, -R194.reuse ;  /* 0x000000a605bf7223 */ /* 0x180fe200000108c2 */
[----:B------:R-:W2:Y:S01]  /*205c0*/  MUFU.EX2 R3, R3 ;  /* 0x0000000300037308 */ /* 0x000ea20000000800 */
[-CC-:B------:R-:W-:Y:S01]  /*205d0*/  FFMA.FTZ R190, R8, R166.reuse, -R194.reuse ;  /* 0x000000a608be7223 */ /* 0x180fe200000108c2 */
[----:B------:R-:W-:Y:S01]  /*205e0*/  ISETP.GT.AND P0, PT, R248, RZ, PT ;  /* 0x000000fff800720c */ /* 0x000fe20003f04270 */
[-CC-:B------:R-:W-:Y:S02]  /*205f0*/  FFMA.FTZ R189, R9, R166.reuse, -R194.reuse ;  /* 0x000000a609bd7223 */ /* 0x180fe400000108c2 */
[-CC-:B------:R-:W-:Y:S02]  /*20600*/  FFMA.FTZ R188, R6, R166.reuse, -R193.reuse ;  /* 0x000000a606bc7223 */ /* 0x180fe400000108c1 */
[-CC-:B------:R-:W-:Y:S02]  /*20610*/  FFMA.FTZ R187, R7, R166.reuse, -R193.reuse ;  /* 0x000000a607bb7223 */ /* 0x180fe400000108c1 */
[-CC-:B------:R-:W-:Y:S01]  /*20620*/  FFMA.FTZ R186, R10, R166.reuse, -R193.reuse ;  /* 0x000000a60aba7223 */ /* 0x180fe200000108c1 */
[----:B------:R-:W-:Y:S01]  /*20630*/  MUFU.EX2 R192, R192 ;  /* 0x000000c000c07308 */ /* 0x000fe20000000800 */
[--C-:B------:R-:W-:Y:S02]  /*20640*/  FFMA.FTZ R167, R11, R166, -R193.reuse ;  /* 0x000000a60ba77223 */ /* 0x100fe400000108c1 */
[----:B------:R-:W-:Y:S02]  /*20650*/  FMUL.FTZ R2, R166, R2 ;  /* 0x00000002a6027220 */ /* 0x000fe40000410000 */
[-CC-:B------:R-:W-:Y:S02]  /*20660*/  FFMA.FTZ R203, R31, R166.reuse, -R193.reuse ;  /* 0x000000a61fcb7223 */ /* 0x180fe400000108c1 */
[-CC-:B------:R-:W-:Y:S02]  /*20670*/  FFMA.FTZ R251, R34, R166.reuse, -R193.reuse ;  /* 0x000000a622fb7223 */ /* 0x180fe400000108c1 */
[-CC-:B------:R-:W-:Y:S01]  /*20680*/  FFMA.FTZ R195, R12, R166.reuse, -R194.reuse ;  /* 0x000000a60cc37223 */ /* 0x180fe200000108c2 */
[----:B------:R-:W3:Y:S01]  /*20690*/  MUFU.EX2 R2, R2 ;  /* 0x0000000200027308 */ /* 0x000ee20000000800 */
[-CC-:B------:R-:W-:Y:S02]  /*206a0*/  FFMA.FTZ R196, R13, R166.reuse, -R194.reuse ;  /* 0x000000a60dc47223 */ /* 0x180fe400000108c2 */
        /* <DEDUP_REMOVED lines=18> */
[----:B------:R-:W4:Y:S01]  /*207d0*/  LDSM.16.MT88.4 R156, [R227+0x10000] ;  /* 0x01000000e39c783b */ /* 0x000f220000004200 */
[----:B--2---:R-:W-:Y:S01]  /*207e0*/  F2FP.BF16.PACK_AB R160, R191, R192 ;  /* 0x000000c0bfa0723e */ /* 0x004fe200000010ff */
[C---:B------:R-:W-:Y:S02]  /*207f0*/  FMUL.FTZ R38, R2.reuse, R38 ;  /* 0x0000002602267220 */ /* 0x040fe40000410000 */
[C---:B------:R-:W-:Y:S02]  /*20800*/  FMUL.FTZ R39, R2.reuse, R39 ;  /* 0x0000002702277220 */ /* 0x040fe40000410000 */
[C---:B------:R-:W-:Y:S01]  /*20810*/  FMUL.FTZ R42, R2.reuse, R42 ;  /* 0x0000002a022a7220 */ /* 0x040fe20000410000 */
[----:B------:R-:W-:Y:S01]  /*20820*/  MUFU.EX2 R188, R188 ;  /* 0x000000bc00bc7308 */ /* 0x000fe20000000800 */
[C---:B------:R-:W-:Y:S02]  /*20830*/  FMUL.FTZ R43, R2.reuse, R43 ;  /* 0x0000002b022b7220 */ /* 0x040fe40000410000 */
[C---:B------:R-:W-:Y:S02]  /*20840*/  FMUL.FTZ R14, R2.reuse, R154 ;  /* 0x0000009a020e7220 */ /* 0x040fe40000410000 */
[C---:B------:R-:W-:Y:S02]  /*20850*/  FMUL.FTZ R44, R3.reuse, R44 ;  /* 0x0000002c032c7220 */ /* 0x040fe40000410000 */
[C---:B------:R-:W-:Y:S02]  /*20860*/  FMUL.FTZ R45, R3.reuse, R45 ;  /* 0x0000002d032d7220 */ /* 0x040fe40000410000 */
[C---:B------:R-:W-:Y:S01]  /*20870*/  FMUL.FTZ R46, R2.reuse, R46 ;  /* 0x0000002e022e7220 */ /* 0x040fe20000410000 */
[----:B------:R-:W2:Y:S01]  /*20880*/  MUFU.EX2 R187, R187 ;  /* 0x000000bb00bb7308 */ /* 0x000ea20000000800 */
[C---:B------:R-:W-:Y:S02]  /*20890*/  FMUL.FTZ R47, R2.reuse, R47 ;  /* 0x0000002f022f7220 */ /* 0x040fe40000410000 */
[----:B------:R-:W-:Y:S01]  /*208a0*/  FMUL.FTZ R48, R3, R48 ;  /* 0x0000003003307220 */ /* 0x000fe20000410000 */
[----:B---3--:R-:W-:Y:S01]  /*208b0*/  F2FP.BF16.PACK_AB R162, R189, R190 ;  /* 0x000000bebda2723e */ /* 0x008fe200000010ff */
        /* <DEDUP_REMOVED lines=9> */
[----:B------:R-:W3:Y:S01]  /*20950*/  MUFU.EX2 R167, R167 ;  /* 0x000000a700a77308 */ /* 0x000ee20000000800 */
[----:B------:R-:W-:Y:S02]  /*20960*/  FMUL.FTZ R57, R3, R57 ;  /* 0x0000003903397220 */ /* 0x000fe40000410000 */
[C---:B------:R-:W-:Y:S01]  /*20970*/  FMUL.FTZ R58, R2.reuse, R58 ;  /* 0x0000003a023a7220 */ /* 0x040fe20000410000 */
        /* <DEDUP_REMOVED lines=18> */
[C---:B-1----:R-:W-:Y:S05]  /*20aa0*/  HMMA.16816.F32.BF16 R4, R160.reuse, R168, R4 ;  /* 0x000000a8a004723c */ /* 0x042fea0000041804 */
[C---:B------:R-:W-:Y:S02]  /*20ab0*/  FMUL.FTZ R72, R3.reuse, R72 ;  /* 0x0000004803487220 */ /* 0x040fe40000410000 */
[C---:B------:R-:W-:Y:S01]  /*20ac0*/  FMUL.FTZ R73, R3.reuse, R73 ;  /* 0x0000004903497220 */ /* 0x040fe20000410000 */
[C---:B------:R-:W-:Y:S01]  /*20ad0*/  HMMA.16816.F32.BF16 R8, R160.reuse, R170, R8 ;  /* 0x000000aaa008723c */ /* 0x040fe20000041808 */
[----:B------:R-:W1:Y:S01]  /*20ae0*/  LDSM.16.MT88.4 R168, [R230+0x12000] ;  /* 0x01200000e6a8783b */ /* 0x000e620000004200 */
[----:B------:R-:W-:Y:S02]  /*20af0*/  MUFU.EX2 R203, R203 ;  /* 0x000000cb00cb7308 */ /* 0x000fe40000000800 */
[C---:B------:R-:W-:Y:S02]  /*20b00*/  FMUL.FTZ R74, R2.reuse, R74 ;  /* 0x0000004a024a7220 */ /* 0x040fe40000410000 */
[C---:B------:R-:W-:Y:S02]  /*20b10*/  FMUL.FTZ R75, R2.reuse, R75 ;  /* 0x0000004b024b7220 */ /* 0x040fe40000410000 */
[C---:B------:R-:W-:Y:S04]  /*20b20*/  HMMA.16816.F32.BF16 R36, R160.reuse, R172, R36 ;  /* 0x000000aca024723c */ /* 0x040fe80000041824 */
[C---:B------:R-:W-:Y:S01]  /*20b30*/  FMUL.FTZ R76, R3.reuse, R76 ;  /* 0x0000004c034c7220 */ /* 0x040fe20000410000 */
[----:B------:R-:W-:Y:S01]  /*20b40*/  MUFU.EX2 R251, R251 ;  /* 0x000000fb00fb7308 */ /* 0x000fe20000000800 */
[C---:B------:R-:W-:Y:S02]  /*20b50*/  FMUL.FTZ R77, R3.reuse, R77 ;  /* 0x0000004d034d7220 */ /* 0x040fe40000410000 */
[C---:B------:R-:W-:Y:S01]  /*20b60*/  HMMA.16816.F32.BF16 R40, R160.reuse, R174, R40 ;  /* 0x000000aea028723c */ /* 0x040fe20000041828 */
[----:B------:R-:W3:Y:S03]  /*20b70*/  LDSM.16.MT88.4 R172, [R229+0x12000] ;  /* 0x01200000e5ac783b */ /* 0x000ee60000004200 */
[C---:B------:R-:W-:Y:S02]  /*20b80*/  FMUL.FTZ R78, R2.reuse, R78 ;  /* 0x0000004e024e7220 */ /* 0x040fe40000410000 */
[C---:B------:R-:W-:Y:S02]  /*20b90*/  FMUL.FTZ R79, R2.reuse, R79 ;  /* 0x0000004f024f7220 */ /* 0x040fe40000410000 */
[C---:B------:R-:W-:Y:S04]  /*20ba0*/  HMMA.16816.F32.BF16 R44, R160.reuse, R176, R44 ;  /* 0x000000b0a02c723c */ /* 0x040fe8000004182c */
[C---:B------:R-:W-:Y:S02]  /*20bb0*/  FMUL.FTZ R80, R3.reuse, R80 ;  /* 0x0000005003507220 */ /* 0x040fe40000410000 */
[C---:B------:R-:W-:Y:S02]  /*20bc0*/  FMUL.FTZ R81, R3.reuse, R81 ;  /* 0x0000005103517220 */ /* 0x040fe40000410000 */
[C---:B------:R-:W-:Y:S01]  /*20bd0*/  HMMA.16816.F32.BF16 R48, R160.reuse, R178, R48 ;  /* 0x000000b2a030723c */ /* 0x040fe20000041830 */
[----:B------:R-:W-:Y:S03]  /*20be0*/  LDSM.16.MT88.4 R176, [R227+0x12800] ;  /* 0x01280000e3b0783b */ /* 0x000fe60000004200 */
[C---:B------:R-:W-:Y:S02]  /*20bf0*/  FMUL.FTZ R82, R2.reuse, R82 ;  /* 0x0000005202527220 */ /* 0x040fe40000410000 */
[C---:B------:R-:W-:Y:S02]  /*20c00*/  FMUL.FTZ R83, R2.reuse, R83 ;  /* 0x0000005302537220 */ /* 0x040fe40000410000 */
[C---:B----4-:R-:W-:Y:S04]  /*20c10*/  HMMA.16816.F32.BF16 R52, R160.reuse, R156, R52 ;  /* 0x0000009ca034723c */ /* 0x050fe80000041834 */
[C---:B------:R-:W-:Y:S02]  /*20c20*/  FMUL.FTZ R84, R3.reuse, R84 ;  /* 0x0000005403547220 */ /* 0x040fe40000410000 */
[C---:B------:R-:W-:Y:S02]  /*20c30*/  FMUL.FTZ R85, R3.reuse, R85 ;  /* 0x0000005503557220 */ /* 0x040fe40000410000 */
[C---:B------:R-:W-:Y:S01]  /*20c40*/  HMMA.16816.F32.BF16 R56, R160.reuse, R158, R56 ;  /* 0x0000009ea038723c */ /* 0x040fe20000041838 */
[----:B------:R-:W4:Y:S03]  /*20c50*/  LDSM.16.MT88.4 R156, [R228+0x12000] ;  /* 0x01200000e49c783b */ /* 0x000f260000004200 */
[C---:B------:R-:W-:Y:S02]  /*20c60*/  FMUL.FTZ R86, R2.reuse, R86 ;  /* 0x0000005602567220 */ /* 0x040fe40000410000 */
[C---:B------:R-:W-:Y:S02]  /*20c70*/  FMUL.FTZ R87, R2.reuse, R87 ;  /* 0x0000005702577220 */ /* 0x040fe40000410000 */
[C---:B-1----:R-:W-:Y:S04]  /*20c80*/  HMMA.16816.F32.BF16 R60, R160.reuse, R168, R60 ;  /* 0x000000a8a03c723c */ /* 0x042fe8000004183c */
[C---:B------:R-:W-:Y:S02]  /*20c90*/  FMUL.FTZ R88, R3.reuse, R88 ;  /* 0x0000005803587220 */ /* 0x040fe40000410000 */
[C---:B------:R-:W-:Y:S02]  /*20ca0*/  FMUL.FTZ R89, R3.reuse, R89 ;  /* 0x0000005903597220 */ /* 0x040fe40000410000 */
[C---:B------:R-:W-:Y:S01]  /*20cb0*/  HMMA.16816.F32.BF16 R64, R160.reuse, R170, R64 ;  /* 0x000000aaa040723c */ /* 0x040fe20000041840 */
[----:B------:R-:W1:Y:S03]  /*20cc0*/  LDSM.16.MT88.4 R168, [R227+0x12000] ;  /* 0x01200000e3a8783b */ /* 0x000e660000004200 */
[C---:B------:R-:W-:Y:S02]  /*20cd0*/  FMUL.FTZ R90, R2.reuse, R90 ;  /* 0x0000005a025a7220 */ /* 0x040fe40000410000 */
[C---:B------:R-:W-:Y:S02]  /*20ce0*/  FMUL.FTZ R91, R2.reuse, R91 ;  /* 0x0000005b025b7220 */ /* 0x040fe40000410000 */
[C---:B---3--:R-:W-:Y:S04]  /*20cf0*/  HMMA.16816.F32.BF16 R68, R160.reuse, R172, R68 ;  /* 0x000000aca044723c */ /* 0x048fe80000041844 */
[C---:B------:R-:W-:Y:S02]  /*20d00*/  FMUL.FTZ R92, R3.reuse, R92 ;  /* 0x0000005c035c7220 */ /* 0x040fe40000410000 */
[C---:B------:R-:W-:Y:S02]  /*20d10*/  FMUL.FTZ R93, R3.reuse, R93 ;  /* 0x0000005d035d7220 */ /* 0x040fe40000410000 */
[C---:B------:R-:W-:Y:S01]  /*20d20*/  HMMA.16816.F32.BF16 R72, R160.reuse, R174, R72 ;  /* 0x000000aea048723c */ /* 0x040fe20000041848 */
[----:B------:R-:W3:Y:S03]  /*20d30*/  LDSM.16.MT88.4 R172, [R230+0x14000] ;  /* 0x01400000e6ac783b */ /* 0x000ee60000004200 */
[C---:B------:R-:W-:Y:S02]  /*20d40*/  FMUL.FTZ R94, R2.reuse, R94 ;  /* 0x0000005e025e7220 */ /* 0x040fe40000410000 */
[C---:B------:R-:W-:Y:S02]  /*20d50*/  FMUL.FTZ R95, R2.reuse, R95 ;  /* 0x0000005f025f7220 */ /* 0x040fe40000410000 */
[C---:B------:R-:W-:Y:S01]  /*20d60*/  FMUL.FTZ R96, R3.reuse, R96 ;  /* 0x0000006003607220 */ /* 0x040fe20000410000 */
[C---:B----4-:R-:W-:Y:S03]  /*20d70*/  HMMA.16816.F32.BF16 R76, R160.reuse, R156, R76 ;  /* 0x0000009ca04c723c */ /* 0x050fe6000004184c */
[C---:B------:R-:W-:Y:S02]  /*20d80*/  FMUL.FTZ R97, R3.reuse, R97 ;  /* 0x0000006103617220 */ /* 0x040fe40000410000 */
[C---:B------:R-:W-:Y:S02]  /*20d90*/  FMUL.FTZ R98, R2.reuse, R98 ;  /* 0x0000006202627220 */ /* 0x040fe40000410000 */
[C---:B------:R-:W-:Y:S01]  /*20da0*/  FMUL.FTZ R99, R2.reuse, R99 ;  /* 0x0000006302637220 */ /* 0x040fe20000410000 */
        /* <DEDUP_REMOVED lines=34> */
[C---:B------:R-:W-:Y:S04]  /*20fd0*/  FMUL.FTZ R120, R3.reuse, R120 ;  /* 0x0000007803787220 */ /* 0x040fe80000410000 */
[C---:B------:R-:W-:Y:S01]  /*20fe0*/  FMUL.FTZ R121, R3.reuse, R121 ;  /* 0x0000007903797220 */ /* 0x040fe20000410000 */
[C---:B---3--:R-:W-:Y:S03]  /*20ff0*/  HMMA.16816.F32.BF16 R116, R160.reuse, R172, R116 ;  /* 0x000000aca074723c */ /* 0x048fe60000041874 */
[C---:B------:R-:W-:Y:S02]  /*21000*/  FMUL.FTZ R122, R2.reuse, R122 ;  /* 0x0000007a027a7220 */ /* 0x040fe40000410000 */
[C---:B------:R-:W-:Y:S02]  /*21010*/  FMUL.FTZ R123, R2.reuse, R123 ;  /* 0x0000007b027b7220 */ /* 0x040fe40000410000 */
[C---:B------:R-:W-:Y:S02]  /*21020*/  FMUL.FTZ R124, R3.reuse, R124 ;  /* 0x0000007c037c7220 */ /* 0x040fe40000410000 */
[C---:B------:R-:W-:Y:S03]  /*21030*/  FMUL.FTZ R125, R3.reuse, R125 ;  /* 0x0000007d037d7220 */ /* 0x040fe60000410000 */
[C---:B------:R-:W-:Y:S01]  /*21040*/  HMMA.16816.F32.BF16 R120, R160.reuse, R174, R120 ;  /* 0x000000aea078723c */ /* 0x040fe20000041878 */
[----:B------:R-:W3:Y:S02]  /*21050*/  LDSM.16.MT88.4 R172, [R228+0x16000] ;  /* 0x01600000e4ac783b */ /* 0x000ee40000004200 */
[C---:B------:R-:W-:Y:S02]  /*21060*/  FMUL.FTZ R126, R2.reuse, R126 ;  /* 0x0000007e027e7220 */ /* 0x040fe40000410000 */
[C---:B------:R-:W-:Y:S02]  /*21070*/  FMUL.FTZ R127, R2.reuse, R127 ;  /* 0x0000007f027f7220 */ /* 0x040fe40000410000 */
[C---:B------:R-:W-:Y:S02]  /*21080*/  FMUL.FTZ R128, R3.reuse, R128 ;  /* 0x0000008003807220 */ /* 0x040fe40000410000 */
[C---:B------:R-:W-:Y:S03]  /*21090*/  FMUL.FTZ R129, R3.reuse, R129 ;  /* 0x0000008103817220 */ /* 0x040fe60000410000 */
[C---:B----4-:R-:W-:Y:S03]  /*210a0*/  HMMA.16816.F32.BF16 R124, R160.reuse, R156, R124 ;  /* 0x0000009ca07c723c */ /* 0x050fe6000004187c */
[C---:B------:R-:W-:Y:S02]  /*210b0*/  FMUL.FTZ R130, R2.reuse, R130 ;  /* 0x0000008202827220 */ /* 0x040fe40000410000 */
[C---:B------:R-:W-:Y:S02]  /*210c0*/  FMUL.FTZ R131, R2.reuse, R131 ;  /* 0x0000008302837220 */ /* 0x040fe40000410000 */
[C---:B------:R-:W-:Y:S02]  /*210d0*/  FMUL.FTZ R132, R3.reuse, R132 ;  /* 0x0000008403847220 */ /* 0x040fe40000410000 */
[C---:B------:R-:W-:Y:S03]  /*210e0*/  FMUL.FTZ R133, R3.reuse, R133 ;  /* 0x0000008503857220 */ /* 0x040fe60000410000 */
[C---:B------:R-:W-:Y:S01]  /*210f0*/  HMMA.16816.F32.BF16 R128, R160.reuse, R158, R128 ;  /* 0x0000009ea080723c */ /* 0x040fe20000041880 */
[----:B------:R-:W4:Y:S02]  /*21100*/  LDSM.16.MT88.4 R156, [R227+0x16000] ;  /* 0x01600000e39c783b */ /* 0x000f240000004200 */
[C---:B------:R-:W-:Y:S02]  /*21110*/  FMUL.FTZ R134, R2.reuse, R134 ;  /* 0x0000008602867220 */ /* 0x040fe40000410000 */
[C---:B------:R-:W-:Y:S02]  /*21120*/  FMUL.FTZ R135, R2.reuse, R135 ;  /* 0x0000008702877220 */ /* 0x040fe40000410000 */
[C---:B------:R-:W-:Y:S02]  /*21130*/  FMUL.FTZ R136, R3.reuse, R136 ;  /* 0x0000008803887220 */ /* 0x040fe40000410000 */
[----:B------:R-:W-:Y:S03]  /*21140*/  FMUL.FTZ R137, R3, R137 ;  /* 0x0000008903897220 */ /* 0x000fe60000410000 */
[C---:B-1----:R-:W-:Y:S03]  /*21150*/  HMMA.16816.F32.BF16 R132, R160.reuse, R168, R132 ;  /* 0x000000a8a084723c */ /* 0x042fe60000041884 */
[C---:B------:R-:W-:Y:S02]  /*21160*/  FMUL.FTZ R138, R2.reuse, R138 ;  /* 0x0000008a028a7220 */ /* 0x040fe40000410000 */
[C---:B------:R-:W-:Y:S02]  /*21170*/  FMUL.FTZ R139, R2.reuse, R139 ;  /* 0x0000008b028b7220 */ /* 0x040fe40000410000 */
[--C-:B------:R-:W-:Y:S02]  /*21180*/  FFMA.FTZ R200, R15, R166, -R193.reuse ;  /* 0x000000a60fc87223 */ /* 0x100fe400000108c1 */
[C---:B------:R-:W-:Y:S02]  /*21190*/  FMUL.FTZ R15, R2.reuse, R155 ;  /* 0x0000009b020f7220 */ /* 0x040fe40000410000 */
        /* <DEDUP_REMOVED lines=8> */
[-CC-:B------:R-:W-:Y:S02]  /*21220*/  FFMA.FTZ R197, R16, R166.reuse, -R194.reuse ;  /* 0x000000a610c57223 */ /* 0x180fe400000108c2 */
[-C--:B------:R-:W-:Y:S02]  /*21230*/  FFMA.FTZ R198, R17, R166.reuse, -R194 ;  /* 0x000000a611c67223 */ /* 0x080fe400000108c2 */
[C---:B---3--:R-:W-:Y:S02]  /*21240*/  HMMA.16816.F32.BF16 R140, R160.reuse, R172, R140 ;  /* 0x000000aca08c723c */ /* 0x048fe4000004188c */
[----:B------:R-:W-:Y:S01]  /*21250*/  MUFU.EX2 R197, R197 ;  /* 0x000000c500c57308 */ /* 0x000fe20000000800 */
[-CC-:B------:R-:W-:Y:S02]  /*21260*/  FFMA.FTZ R201, R18, R166.reuse, -R193.reuse ;  /* 0x000000a612c97223 */ /* 0x180fe400000108c1 */
[----:B------:R-:W-:Y:S02]  /*21270*/  FFMA.FTZ R202, R19, R166, -R193 ;  /* 0x000000a613ca7223 */ /* 0x000fe400000108c1 */
[C---:B------:R-:W-:Y:S01]  /*21280*/  FMUL.FTZ R16, R3.reuse, R148 ;  /* 0x0000009403107220 */ /* 0x040fe20000410000 */
[C---:B------:R-:W-:Y:S01]  /*21290*/  HMMA.16816.F32.BF16 R12, R160.reuse, R174, R12 ;  /* 0x000000aea00c723c */ /* 0x040fe2000004180c */
[----:B------:R-:W3:Y:S03]  /*212a0*/  LDSM.16.MT88.4 R172, [R228+0x10800] ;  /* 0x01080000e4ac783b */ /* 0x000ee60000004200 */
[----:B------:R-:W1:Y:S01]  /*212b0*/  MUFU.EX2 R198, R198 ;  /* 0x000000c600c67308 */ /* 0x000e620000000800 */
[C---:B------:R-:W-:Y:S01]  /*212c0*/  FMUL.FTZ R17, R3.reuse, R149 ;  /* 0x0000009503117220 */ /* 0x040fe20000410000 */
[----:B--2---:R-:W-:Y:S01]  /*212d0*/  F2FP.BF16.PACK_AB R148, R196, R195 ;  /* 0x000000c3c494723e */ /* 0x004fe200000010ff */
[----:B------:R-:W-:Y:S01]  /*212e0*/  FMUL.FTZ R18, R2, R150 ;  /* 0x0000009602127220 */ /* 0x000fe20000410000 */
[----:B-----5:R-:W-:Y:S01]  /*212f0*/  F2FP.BF16.PACK_AB R149, R200, R199 ;  /* 0x000000c7c895723e */ /* 0x020fe200000010ff */
[C---:B------:R-:W-:Y:S03]  /*21300*/  FMUL.FTZ R19, R2.reuse, R151 ;  /* 0x0000009702137220 */ /* 0x040fe60000410000 */
[C---:B------:R-:W-:Y:S02]  /*21310*/  FMUL.FTZ R144, R3.reuse, R144 ;  /* 0x0000009003907220 */ /* 0x040fe40000410000 */
[----:B------:R-:W-:Y:S01]  /*21320*/  MUFU.EX2 R201, R201 ;  /* 0x000000c900c97308 */ /* 0x000fe20000000800 */
[C---:B------:R-:W-:Y:S01]  /*21330*/  FMUL.FTZ R145, R3.reuse, R145 ;  /* 0x0000009103917220 */ /* 0x040fe20000410000 */
[C---:B----4-:R-:W-:Y:S03]  /*21340*/  HMMA.16816.F32.BF16 R16, R160.reuse, R156, R16 ;  /* 0x0000009ca010723c */ /* 0x050fe60000041810 */
[C---:B------:R-:W-:Y:S02]  /*21350*/  FMUL.FTZ R146, R2.reuse, R146 ;  /* 0x0000009202927220 */ /* 0x040fe40000410000 */
[----:B------:R-:W-:Y:S02]  /*21360*/  FMUL.FTZ R147, R2, R147 ;  /* 0x0000009302937220 */ /* 0x000fe40000410000 */
[----:B------:R-:W-:Y:S01]  /*21370*/  FFMA.FTZ R192, R3, R250, R192 ;  /* 0x000000fa03c07223 */ /* 0x000fe200000100c0 */
[----:B------:R-:W2:Y:S01]  /*21380*/  MUFU.EX2 R202, R202 ;  /* 0x000000ca00ca7308 */ /* 0x000ea20000000800 */
[----:B------:R-:W-:Y:S03]  /*21390*/  MOV R3, R165 ;  /* 0x000000a500037202 */ /* 0x000fe60000000f00 */
[----:B------:R-:W-:Y:S01]  /*213a0*/  HMMA.16816.F32.BF16 R144, R160, R158, R144 ;  /* 0x0000009ea090723c */ /* 0x000fe20000041890 */
[----:B------:R-:W4:Y:S02]  /*213b0*/  LDSM.16.MT88.4 R156, [R227+0x10800] ;  /* 0x01080000e39c783b */ /* 0x000f240000004200 */
[----:B-1----:R-:W-:Y:S01]  /*213c0*/  F2FP.BF16.PACK_AB R150, R198, R197 ;  /* 0x000000c5c696723e */ /* 0x002fe200000010ff */
[----:B------:R-:W-:Y:S01]  /*213d0*/  FFMA.FTZ R188, R2, R249, R188 ;  /* 0x000000f902bc7223 */ /* 0x000fe200000100bc */
[----:B------:R-:W-:Y:S01]  /*213e0*/  IADD3 R2, R248, -0x1, RZ ;  /* 0xfffffffff8027810 */ /* 0x000fe20007ffe0ff */
[----:B------:R-:W-:Y:S02]  /*213f0*/  FADD.FTZ R192, R191, R192 ;  /* 0x000000c0bfc07221 */ /* 0x000fe40000010000 */
[----:B------:R-:W-:Y:S01]  /*21400*/  FADD.FTZ R188, R187, R188 ;  /* 0x000000bcbbbc7221 */ /* 0x000fe20000010000 */
[----:B------:R-:W-:Y:S03]  /*21410*/  LDSM.16.MT88.4 R160, [R229+0x12800] ;  /* 0x01280000e5a0783b */ /* 0x000fe60000004200 */
[----:B------:R-:W-:Y:S01]  /*21420*/  FADD.FTZ R190, R190, R192 ;  /* 0x000000c0bebe7221 */ /* 0x000fe20000010000 */
[----:B------:R-:W-:Y:S01]  /*21430*/  MOV R248, R2 ;  /* 0x0000000200f87202 */ /* 0x000fe20000000f00 */
[----:B------:R-:W-:Y:S01]  /*21440*/  FADD.FTZ R188, R186, R188 ;  /* 0x000000bcbabc7221 */ /* 0x000fe20000010000 */
[----:B------:R-:W-:Y:S01]  /*21450*/  MOV R2, R164 ;  /* 0x000000a400027202 */ /* 0x000fe20000000f00 */
[----:B------:R-:W-:Y:S02]  /*21460*/  FADD.FTZ R190, R189, R190 ;  /* 0x000000bebdbe7221 */ /* 0x000fe40000010000 */
[----:B------:R-:W-:Y:S01]  /*21470*/  FADD.FTZ R167, R167, R188 ;  /* 0x000000bca7a77221 */ /* 0x000fe20000010000 */
[----:B--2---:R-:W-:Y:S01]  /*21480*/  F2FP.BF16.PACK_AB R151, R202, R201 ;  /* 0x000000c9ca97723e */ /* 0x004fe200000010ff */
[----:B------:R-:W-:Y:S02]  /*21490*/  FADD.FTZ R195, R195, R190 ;  /* 0x000000bec3c37221 */ /* 0x000fe40000010000 */
        /* <DEDUP_REMOVED lines=9> */
[C---:B------:R-:W-:Y:S04]  /*21530*/  HMMA.16816.F32.BF16 R36, R148.reuse, R168, R36 ;  /* 0x000000a89424723c */ /* 0x040fe80000041824 */
[----:B------:R-:W-:Y:S04]  /*21540*/  FADD.FTZ R202, R202, R200 ;  /* 0x000000c8caca7221 */ /* 0x000fe80000010000 */
        /* <DEDUP_REMOVED lines=17> */
[C---:B------:R-:W-:Y:S07]  /*21660*/  HMMA.16816.F32.BF16 R84, R148.reuse, R176, R84 ;  /* 0x000000b09454723c */ /* 0x040fee0000041854 */
[-CC-:B------:R-:W-:Y:S01]  /*21670*/  FFMA.FTZ R176, R20, R166.reuse, -R194.reuse ;  /* 0x000000a614b07223 */ /* 0x180fe200000108c2 */
[C---:B------:R-:W-:Y:S04]  /*21680*/  HMMA.16816.F32.BF16 R88, R148.reuse, R178, R88 ;  /* 0x000000b29458723c */ /* 0x040fe80000041858 */
[-CC-:B------:R-:W-:Y:S01]  /*21690*/  FFMA.FTZ R177, R21, R166.reuse, -R194.reuse ;  /* 0x000000a615b17223 */ /* 0x180fe200000108c2 */
[----:B------:R-:W-:Y:S02]  /*216a0*/  MUFU.EX2 R176, R176 ;  /* 0x000000b000b07308 */ /* 0x000fe40000000800 */
[-CC-:B------:R-:W-:Y:S01]  /*216b0*/  FFMA.FTZ R178, R24, R166.reuse, -R194.reuse ;  /* 0x000000a618b27223 */ /* 0x180fe200000108c2 */
[C---:B------:R-:W-:Y:S04]  /*216c0*/  HMMA.16816.F32.BF16 R92, R148.reuse, R180, R92 ;  /* 0x000000b4945c723c */ /* 0x040fe8000004185c */
[-C--:B------:R-:W-:Y:S03]  /*216d0*/  FFMA.FTZ R179, R25, R166.reuse, -R194 ;  /* 0x000000a619b37223 */ /* 0x080fe600000108c2 */
[-CC-:B------:R-:W-:Y:S01]  /*216e0*/  FFMA.FTZ R180, R22, R166.reuse, -R193.reuse ;  /* 0x000000a616b47223 */ /* 0x180fe200000108c1 */
[C---:B------:R-:W-:Y:S01]  /*216f0*/  HMMA.16816.F32.BF16 R96, R148.reuse, R182, R96 ;  /* 0x000000b69460723c */ /* 0x040fe20000041860 */
[----:B------:R-:W1:Y:S03]  /*21700*/  MUFU.EX2 R177, R177 ;  /* 0x000000b100b17308 */ /* 0x000e660000000800 */
[-CC-:B------:R-:W-:Y:S03]  /*21710*/  FFMA.FTZ R181, R23, R166.reuse, -R193.reuse ;  /* 0x000000a617b57223 */ /* 0x180fe600000108c1 */
[-CC-:B------:R-:W-:Y:S01]  /*21720*/  FFMA.FTZ R182, R26, R166.reuse, -R193.reuse ;  /* 0x000000a61ab67223 */ /* 0x180fe200000108c1 */
[C---:B---3--:R-:W-:Y:S03]  /*21730*/  HMMA.16816.F32.BF16 R100, R148.reuse, R172, R100 ;  /* 0x000000ac9464723c */ /* 0x048fe60000041864 */
[----:B------:R-:W-:Y:S01]  /*21740*/  MUFU.EX2 R178, R178 ;  /* 0x000000b200b27308 */ /* 0x000fe20000000800 */
[----:B------:R-:W-:Y:S02]  /*21750*/  FFMA.FTZ R183, R27, R166, -R193 ;  /* 0x000000a61bb77223 */ /* 0x000fe400000108c1 */
[----:B------:R-:W-:Y:S02]  /*21760*/  LDSM.16.MT88.4 R24, [R229+0x11000] ;  /* 0x01100000e518783b */ /* 0x000fe40000004200 */
[C---:B------:R-:W-:Y:S05]  /*21770*/  HMMA.16816.F32.BF16 R104, R148.reuse, R174, R104 ;  /* 0x000000ae9468723c */ /* 0x040fea0000041868 */
[----:B------:R-:W3:Y:S01]  /*21780*/  MUFU.EX2 R179, R179 ;  /* 0x000000b300b37308 */ /* 0x000ee20000000800 */
[----:B------:R-:W-:Y:S02]  /*21790*/  LDSM.16.MT88.4 R172, [R227+0x13000] ;  /* 0x01300000e3ac783b */ /* 0x000fe40000004200 */
[C---:B----4-:R-:W-:Y:S04]  /*217a0*/  HMMA.16816.F32.BF16 R108, R148.reuse, R156, R108 ;  /* 0x0000009c946c723c */ /* 0x050fe8000004186c */
[C---:B-1----:R-:W-:Y:S01]  /*217b0*/  F2FP.BF16.PACK_AB R20, R177.reuse, R176 ;  /* 0x000000b0b114723e */ /* 0x042fe200000010ff */
[----:B------:R-:W-:Y:S02]  /*217c0*/  FADD.FTZ R176, R176, R197 ;  /* 0x000000c5b0b07221 */ /* 0x000fe40000010000 */
[----:B------:R-:W1:Y:S01]  /*217d0*/  MUFU.EX2 R180, R180 ;  /* 0x000000b400b47308 */ /* 0x000e620000000800 */
[C---:B------:R-:W-:Y:S01]  /*217e0*/  HMMA.16816.F32.BF16 R112, R148.reuse, R158, R112 ;  /* 0x0000009e9470723c */ /* 0x040fe20000041870 */
[----:B------:R-:W4:Y:S03]  /*217f0*/  LDSM.16.MT88.4 R156, [R228+0x16800] ;  /* 0x01680000e49c783b */ /* 0x000f260000004200 */
[----:B------:R-:W-:Y:S04]  /*21800*/  FADD.FTZ R176, R177, R176 ;  /* 0x000000b0b1b07221 */ /* 0x000fe80000010000 */
[C---:B------:R-:W-:Y:S01]  /*21810*/  HMMA.16816.F32.BF16 R116, R148.reuse, R152, R116 ;  /* 0x000000989474723c */ /* 0x040fe20000041874 */
[----:B------:R-:W2:Y:S03]  /*21820*/  MUFU.EX2 R181, R181 ;  /* 0x000000b500b57308 */ /* 0x000ea60000000800 */
[C---:B---3--:R-:W-:Y:S01]  /*21830*/  F2FP.BF16.PACK_AB R22, R179.reuse, R178 ;  /* 0x000000b2b316723e */ /* 0x048fe200000010ff */
[----:B------:R-:W-:Y:S03]  /*21840*/  FADD.FTZ R178, R178, R176 ;  /* 0x000000b0b2b27221 */ /* 0x000fe60000010000 */
[C---:B------:R-:W-:Y:S01]  /*21850*/  HMMA.16816.F32.BF16 R120, R148.reuse, R154, R120 ;  /* 0x0000009a9478723c */ /* 0x040fe20000041878 */
[----:B------:R-:W3:Y:S02]  /*21860*/  LDSM.16.MT88.4 R152, [R227+0x16800] ;  /* 0x01680000e398783b */ /* 0x000ee40000004200 */
[----:B------:R-:W4:Y:S01]  /*21870*/  MUFU.EX2 R182, R182 ;  /* 0x000000b600b67308 */ /* 0x000f220000000800 */
[----:B------:R-:W-:Y:S02]  /*21880*/  FADD.FTZ R178, R179, R178 ;  /* 0x000000b2b3b27221 */ /* 0x000fe40000010000 */
[----:B-1----:R-:W-:Y:S02]  /*21890*/  FADD.FTZ R202, R180, R202 ;  /* 0x000000cab4ca7221 */ /* 0x002fe40000010000 */
[C---:B-----5:R-:W-:Y:S05]  /*218a0*/  HMMA.16816.F32.BF16 R124, R148.reuse, R160, R124 ;  /* 0x000000a0947c723c */ /* 0x060fea000004187c */
[----:B------:R-:W1:Y:S03]  /*218b0*/  MUFU.EX2 R183, R183 ;  /* 0x000000b700b77308 */ /* 0x000e660000000800 */
[C---:B------:R-:W-:Y:S01]  /*218c0*/  HMMA.16816.F32.BF16 R128, R148.reuse, R162, R128 ;  /* 0x000000a29480723c */ /* 0x040fe20000041880 */
[----:B------:R-:W5:Y:S03]  /*218d0*/  LDSM.16.MT88.4 R160, [R230+0x11000] ;  /* 0x01100000e6a0783b */ /* 0x000f660000004200 */
[C---:B--2---:R-:W-:Y:S01]  /*218e0*/  F2FP.BF16.PACK_AB R21, R181.reuse, R180 ;  /* 0x000000b4b515723e */ /* 0x044fe200000010ff */
[----:B------:R-:W-:Y:S03]  /*218f0*/  FADD.FTZ R181, R181, R202 ;  /* 0x000000cab5b57221 */ /* 0x000fe60000010000 */
[C---:B------:R-:W-:Y:S04]  /*21900*/  HMMA.16816.F32.BF16 R132, R148.reuse, R168, R132 ;  /* 0x000000a89484723c */ /* 0x040fe80000041884 */
[----:B----4-:R-:W-:Y:S04]  /*21910*/  FADD.FTZ R181, R182, R181 ;  /* 0x000000b5b6b57221 */ /* 0x010fe80000010000 */
[C---:B------:R-:W-:Y:S01]  /*21920*/  HMMA.16816.F32.BF16 R136, R148.reuse, R170, R136 ;  /* 0x000000aa9488723c */ /* 0x040fe20000041888 */
[----:B------:R-:W2:Y:S03]  /*21930*/  LDSM.16.MT88.4 R168, [R228+0x11000] ;  /* 0x01100000e4a8783b */ /* 0x000ea60000004200 */
[C---:B-1----:R-:W-:Y:S01]  /*21940*/  F2FP.BF16.PACK_AB R23, R183.reuse, R182 ;  /* 0x000000b6b717723e */ /* 0x042fe200000010ff */
[----:B------:R-:W-:Y:S03]  /*21950*/  FADD.FTZ R183, R183, R181 ;  /* 0x000000b5b7b77221 */ /* 0x000fe60000010000 */
[C---:B------:R-:W-:Y:S08]  /*21960*/  HMMA.16816.F32.BF16 R140, R148.reuse, R156, R140 ;  /* 0x0000009c948c723c */ /* 0x040ff0000004188c */
[C---:B------:R-:W-:Y:S01]  /*21970*/  HMMA.16816.F32.BF16 R12, R148.reuse, R158, R12 ;  /* 0x0000009e940c723c */ /* 0x040fe2000004180c */
[----:B------:R-:W-:Y:S07]  /*21980*/  LDSM.16.MT88.4 R156, [R229+0x13000] ;  /* 0x01300000e59c783b */ /* 0x000fee0000004200 */
[C---:B---3--:R-:W-:Y:S08]  /*21990*/  HMMA.16816.F32.BF16 R16, R148.reuse, R152, R16 ;  /* 0x000000989410723c */ /* 0x048ff00000041810 */
[----:B------:R-:W-:Y:S01]  /*219a0*/  HMMA.16816.F32.BF16 R144, R148, R154, R144 ;  /* 0x0000009a9490723c */ /* 0x000fe20000041890 */
[----:B------:R-:W1:Y:S07]  /*219b0*/  LDSM.16.MT88.4 R148, [R227+0x11000] ;  /* 0x01100000e394783b */ /* 0x000e6e0000004200 */
[C---:B-----5:R-:W-:Y:S01]  /*219c0*/  HMMA.16816.F32.BF16 R4, R20.reuse, R160, R4 ;  /* 0x000000a01404723c */ /* 0x060fe20000041804 */
[----:B------:R-:W3:Y:S07]  /*219d0*/  LDSM.16.MT88.4 R152, [R230+0x13000] ;  /* 0x01300000e698783b */ /* 0x000eee0000004200 */
        /* <DEDUP_REMOVED lines=18> */
[C---:B------:R-:W-:Y:S08]  /*21b00*/  HMMA.16816.F32.BF16 R80, R20.reuse, R162, R80 ;  /* 0x000000a21450723c */ /* 0x040ff00000041850 */
[C---:B------:R-:W-:Y:S07]  /*21b10*/  HMMA.16816.F32.BF16 R84, R20.reuse, R172, R84 ;  /* 0x000000ac1454723c */ /* 0x040fee0000041854 */
[-CC-:B------:R-:W-:Y:S01]  /*21b20*/  FFMA.FTZ R172, R28, R166.reuse, -R194.reuse ;  /* 0x000000a61cac7223 */ /* 0x180fe200000108c2 */
[C---:B------:R-:W-:Y:S04]  /*21b30*/  HMMA.16816.F32.BF16 R88, R20.reuse, R174, R88 ;  /* 0x000000ae1458723c */ /* 0x040fe80000041858 */
[-CC-:B------:R-:W-:Y:S01]  /*21b40*/  FFMA.FTZ R173, R29, R166.reuse, -R194.reuse ;  /* 0x000000a61dad7223 */ /* 0x180fe200000108c2 */
[----:B------:R-:W-:Y:S02]  /*21b50*/  MUFU.EX2 R172, R172 ;  /* 0x000000ac00ac7308 */ /* 0x000fe40000000800 */
[-CC-:B------:R-:W-:Y:S01]  /*21b60*/  FFMA.FTZ R174, R32, R166.reuse, -R194.reuse ;  /* 0x000000a620ae7223 */ /* 0x180fe200000108c2 */
[C---:B-----5:R-:W-:Y:S04]  /*21b70*/  HMMA.16816.F32.BF16 R92, R20.reuse, R24, R92 ;  /* 0x00000018145c723c */ /* 0x060fe8000004185c */
[-C--:B------:R-:W-:Y:S02]  /*21b80*/  FFMA.FTZ R194, R33, R166.reuse, -R194 ;  /* 0x000000a621c27223 */ /* 0x080fe400000108c2 */
[-CC-:B------:R-:W-:Y:S01]  /*21b90*/  FFMA.FTZ R175, R30, R166.reuse, -R193.reuse ;  /* 0x000000a61eaf7223 */ /* 0x180fe200000108c1 */
[----:B------:R-:W-:Y:S01]  /*21ba0*/  MUFU.EX2 R173, R173 ;  /* 0x000000ad00ad7308 */ /* 0x000fe20000000800 */
[C---:B------:R-:W-:Y:S01]  /*21bb0*/  HMMA.16816.F32.BF16 R96, R20.reuse, R26, R96 ;  /* 0x0000001a1460723c */ /* 0x040fe20000041860 */
[----:B------:R-:W4:Y:S03]  /*21bc0*/  LDSM.16.MT88.4 R24, [R230+0x17000] ;  /* 0x01700000e618783b */ /* 0x000f260000004200 */
[----:B------:R-:W-:Y:S04]  /*21bd0*/  FFMA.FTZ R193, R35, R166, -R193 ;  /* 0x000000a623c17223 */ /* 0x000fe800000108c1 */
[C---:B--2---:R-:W-:Y:S01]  /*21be0*/  HMMA.16816.F32.BF16 R100, R20.reuse, R168, R100 ;  /* 0x000000a81464723c */ /* 0x044fe20000041864 */
[----:B------:R-:W-:Y:S01]  /*21bf0*/  LDSM.16.MT88.4 R28, [R229+0x11800] ;  /* 0x01180000e51c783b */ /* 0x000fe20000004200 */
[----:B------:R-:W-:Y:S06]  /*21c00*/  MUFU.EX2 R174, R174 ;  /* 0x000000ae00ae7308 */ /* 0x000fec0000000800 */
[C---:B------:R-:W-:Y:S01]  /*21c10*/  HMMA.16816.F32.BF16 R104, R20.reuse, R170, R104 ;  /* 0x000000aa1468723c */ /* 0x040fe20000041868 */
[----:B------:R-:W-:Y:S03]  /*21c20*/  LDSM.16.MT88.4 R32, [R228+0x11800] ;  /* 0x01180000e420783b */ /* 0x000fe60000004200 */
[----:B------:R-:W-:Y:S04]  /*21c30*/  MUFU.EX2 R194, R194 ;  /* 0x000000c200c27308 */ /* 0x000fe80000000800 */
[C---:B-1----:R-:W-:Y:S01]  /*21c40*/  HMMA.16816.F32.BF16 R108, R20.reuse, R148, R108 ;  /* 0x00000094146c723c */ /* 0x042fe2000004186c */
[----:B------:R-:W-:Y:S05]  /*21c50*/  LDSM.16.MT88.4 R168, [R227+0x15800] ;  /* 0x01580000e3a8783b */ /* 0x000fea0000004200 */
[----:B------:R-:W1:Y:S02]  /*21c60*/  MUFU.EX2 R175, R175 ;  /* 0x000000af00af7308 */ /* 0x000e640000000800 */
[C---:B------:R-:W-:Y:S01]  /*21c70*/  HMMA.16816.F32.BF16 R112, R20.reuse, R150, R112 ;  /* 0x000000961470723c */ /* 0x040fe20000041870 */
[----:B------:R-:W2:Y:S07]  /*21c80*/  LDSM.16.MT88.4 R148, [R228+0x17000] ;  /* 0x01700000e494783b */ /* 0x000eae0000004200 */
[C---:B---3--:R-:W-:Y:S01]  /*21c90*/  HMMA.16816.F32.BF16 R116, R20.reuse, R152, R116 ;  /* 0x000000981474723c */ /* 0x048fe20000041874 */
[----:B------:R-:W3:Y:S07]  /*21ca0*/  MUFU.EX2 R193, R193 ;  /* 0x000000c100c17308 */ /* 0x000eee0000000800 */
[C---:B------:R-:W-:Y:S01]  /*21cb0*/  HMMA.16816.F32.BF16 R120, R20.reuse, R154, R120 ;  /* 0x0000009a1478723c */ /* 0x040fe20000041878 */
[----:B------:R-:W5:Y:S03]  /*21cc0*/  LDSM.16.MT88.4 R152, [R227+0x17000] ;  /* 0x01700000e398783b */ /* 0x000f660000004200 */
[----:B-1----:R-:W-:Y:S04]  /*21cd0*/  FADD.FTZ R183, R175, R183 ;  /* 0x000000b7afb77221 */ /* 0x002fe80000010000 */
[C---:B----4-:R-:W-:Y:S04]  /*21ce0*/  HMMA.16816.F32.BF16 R124, R20.reuse, R24, R124 ;  /* 0x00000018147c723c */ /* 0x050fe8000004187c */
[----:B------:R-:W-:Y:S04]  /*21cf0*/  FADD.FTZ R183, R203, R183 ;  /* 0x000000b7cbb77221 */ /* 0x000fe80000010000 */
[C---:B------:R-:W-:Y:S01]  /*21d00*/  HMMA.16816.F32.BF16 R128, R20.reuse, R26, R128 ;  /* 0x0000001a1480723c */ /* 0x040fe20000041880 */
[----:B------:R-:W1:Y:S03]  /*21d10*/  LDSM.16.MT88.4 R24, [R230+0x11800] ;  /* 0x01180000e618783b */ /* 0x000e660000004200 */
[----:B------:R-:W-:Y:S04]  /*21d20*/  FADD.FTZ R183, R251, R183 ;  /* 0x000000b7fbb77221 */ /* 0x000fe80000010000 */
[C---:B------:R-:W-:Y:S04]  /*21d30*/  HMMA.16816.F32.BF16 R132, R20.reuse, R156, R132 ;  /* 0x0000009c1484723c */ /* 0x040fe80000041884 */
[----:B---3--:R-:W-:Y:S04]  /*21d40*/  FADD.FTZ R249, R193, R183 ;  /* 0x000000b7c1f97221 */ /* 0x008fe80000010000 */
[C---:B------:R-:W-:Y:S08]  /*21d50*/  HMMA.16816.F32.BF16 R136, R20.reuse, R158, R136 ;  /* 0x0000009e1488723c */ /* 0x040ff00000041888 */
[C---:B--2---:R-:W-:Y:S08]  /*21d60*/  HMMA.16816.F32.BF16 R140, R20.reuse, R148, R140 ;  /* 0x00000094148c723c */ /* 0x044ff0000004188c */
[C---:B------:R-:W-:Y:S01]  /*21d70*/  HMMA.16816.F32.BF16 R12, R20.reuse, R150, R12 ;  /* 0x00000096140c723c */ /* 0x040fe2000004180c */
[----:B------:R-:W2:Y:S07]  /*21d80*/  LDSM.16.MT88.4 R148, [R227+0x11800] ;  /* 0x01180000e394783b */ /* 0x000eae0000004200 */
[C---:B-----5:R-:W-:Y:S08]  /*21d90*/  HMMA.16816.F32.BF16 R16, R20.reuse, R152, R16 ;  /* 0x000000981410723c */ /* 0x060ff00000041810 */
[----:B------:R-:W-:Y:S01]  /*21da0*/  HMMA.16816.F32.BF16 R144, R20, R154, R144 ;  /* 0x0000009a1490723c */ /* 0x000fe20000041890 */
[----:B------:R-:W3:Y:S06]  /*21db0*/  LDSM.16.MT88.4 R152, [R230+0x13800] ;  /* 0x01380000e698783b */ /* 0x000eec0000004200 */
[----:B------:R-:W-:Y:S01]  /*21dc0*/  F2FP.BF16.PACK_AB R20, R173, R172 ;  /* 0x000000acad14723e */ /* 0x000fe200000010ff */
[----:B------:R-:W-:Y:S01]  /*21dd0*/  FADD.FTZ R172, R172, R178 ;  /* 0x000000b2acac7221 */ /* 0x000fe20000010000 */
[----:B------:R-:W-:Y:S03]  /*21de0*/  F2FP.BF16.PACK_AB R22, R194, R174 ;  /* 0x000000aec216723e */ /* 0x000fe600000010ff */
[----:B------:R-:W-:Y:S01]  /*21df0*/  F2FP.BF16.PACK_AB R21, R203, R175 ;  /* 0x000000afcb15723e */ /* 0x000fe200000010ff */
[----:B------:R-:W-:Y:S01]  /*21e00*/  FADD.FTZ R172, R173, R172 ;  /* 0x000000acadac7221 */ /* 0x000fe20000010000 */
[----:B------:R-:W-:Y:S03]  /*21e10*/  F2FP.BF16.PACK_AB R23, R193, R251 ;  /* 0x000000fbc117723e */ /* 0x000fe600000010ff */
[----:B------:R-:W-:Y:S04]  /*21e20*/  FADD.FTZ R172, R174, R172 ;  /* 0x000000acaeac7221 */ /* 0x000fe80000010000 */
[C---:B-1----:R-:W-:Y:S01]  /*21e30*/  HMMA.16816.F32.BF16 R160, R20.reuse, R24, R4 ;  /* 0x0000001814a0723c */ /* 0x042fe20000041804 */
[----:B------:R-:W1:Y:S02]  /*21e40*/  LDSM.16.MT88.4 R4, [R229+0x13800] ;  /* 0x01380000e504783b */ /* 0x000e640000004200 */
[----:B------:R-:W-:Y:S05]  /*21e50*/  FADD.FTZ R250, R194, R172 ;  /* 0x000000acc2fa7221 */ /* 0x000fea0000010000 */
[C---:B------:R-:W-:Y:S01]  /*21e60*/  HMMA.16816.F32.BF16 R156, R20.reuse, R26, R8 ;  /* 0x0000001a149c723c */ /* 0x040fe20000041808 */
[----:B------:R-:W4:Y:S07]  /*21e70*/  LDSM.16.MT88.4 R8, [R228+0x13800] ;  /* 0x01380000e408783b */ /* 0x000f2e0000004200 */
[C---:B------:R-:W-:Y:S01]  /*21e80*/  HMMA.16816.F32.BF16 R36, R20.reuse, R28, R36 ;  /* 0x0000001c1424723c */ /* 0x040fe20000041824 */
[----:B------:R-:W5:Y:S07]  /*21e90*/  LDSM.16.MT88.4 R24, [R227+0x13800] ;  /* 0x01380000e318783b */ /* 0x000f6e0000004200 */
        /* <DEDUP_REMOVED lines=28> */
[C---:B---3--:R-:W-:Y:S08]  /*22060*/  HMMA.16816.F32.BF16 R124, R20.reuse, R152, R124 ;  /* 0x00000098147c723c */ /* 0x048ff0000004187c */
[C---:B------:R-:W-:Y:S08]  /*22070*/  HMMA.16816.F32.BF16 R128, R20.reuse, R154, R128 ;  /* 0x0000009a1480723c */ /* 0x040ff00000041880 */
[C---:B-1----:R-:W-:Y:S08]  /*22080*/  HMMA.16816.F32.BF16 R132, R20.reuse, R4, R132 ;  /* 0x000000041484723c */ /* 0x042ff00000041884 */
[C---:B------:R-:W-:Y:S08]  /*22090*/  HMMA.16816.F32.BF16 R136, R20.reuse, R6, R136 ;  /* 0x000000061488723c */ /* 0x040ff00000041888 */
[C---:B----4-:R-:W-:Y:S08]  /*220a0*/  HMMA.16816.F32.BF16 R140, R20.reuse, R8, R140 ;  /* 0x00000008148c723c */ /* 0x050ff0000004188c */
[C---:B------:R-:W-:Y:S08]  /*220b0*/  HMMA.16816.F32.BF16 R152, R20.reuse, R10, R12 ;  /* 0x0000000a1498723c */ /* 0x040ff0000004180c */
[C---:B-----5:R-:W-:Y:S08]  /*220c0*/  HMMA.16816.F32.BF16 R148, R20.reuse, R24, R16 ;  /* 0x000000181494723c */ /* 0x060ff00000041810 */
[----:B------:R-:W-:Y:S01]  /*220d0*/  HMMA.16816.F32.BF16 R144, R20, R26, R144 ;  /* 0x0000001a1490723c */ /* 0x000fe20000041890 */
[----:B------:R-:W-:-:S07]  /*220e0*/  @P0 BRA `(.L_x_4779) ;  /* 0xffffb4f000000947 */ /* 0x000fce000383ffff */
.L_x_4770:
        /* <DEDUP_REMOVED lines=11> */
.L_x_4793:
[----:B--23--:R-:W-:Y:S01]  /*221a0*/  FADD.FTZ R250, R5, R250 ;  /* 0x000000fa05fa7221 */ /* 0x00cfe20000010000 */
[----:B------:R-:W-:Y:S05]  /*221b0*/  BRA.DIV ~URZ, `(.L_x_4781) ;  /* 0x000021027f007947 */ /* 0x000fea000b800000 */
[----:B------:R-:W2:Y:S04]  /*221c0*/  SHFL.BFLY PT, R3, R249, 0x2, 0x1f ;  /* 0x0c401f00f9037f89 */ /* 0x000ea800000e0000 */
[----:B------:R-:W3:Y:S01]  /*221d0*/  SHFL.BFLY PT, R0, R250, 0x1, 0x1f ;  /* 0x0c201f00fa007f89 */ /* 0x000ee200000e0000 */
[----:B--2---:R-:W-:Y:S02]  /*221e0*/  FADD.FTZ R249, R3, R249 ;  /* 0x000000f903f97221 */ /* 0x004fe40000010000 */
[----:B---3--:R-:W-:-:S03]  /*221f0*/  FADD.FTZ R250, R250, R0 ;  /* 0x00000000fafa7221 */ /* 0x008fc60000010000 */
[----:B------:R2:W3:Y:S04]  /*22200*/  SHFL.BFLY PT, R5, R249, 0x1, 0x1f ;  /* 0x0c201f00f9057f89 */ /* 0x0004e800000e0000 */
.L_x_4794:
        /* <DEDUP_REMOVED lines=15> */
[C---:B------:R-:W-:Y:S01]  /*22300*/  FMUL.FTZ R156, R0.reuse, R156 ;  /* 0x0000009c009c7220 */ /* 0x040fe20000410000 */
[----:B------:R-:W-:Y:S01]  /*22310*/  LOP3.LUT R9, R9, 0x3ffffffc, RZ, 0xc0, !PT ;  /* 0x3ffffffc09097812 */ /* 0x000fe200078ec0ff */
[----:B------:R-:W-:Y:S01]  /*22320*/  FMUL.FTZ R157, R0, R157 ;  /* 0x0000009d009d7220 */ /* 0x000fe20000410000 */
[----:B------:R-:W-:Y:S01]  /*22330*/  LEA.HI R10, R10, R11, RZ, 0x3 ;  /* 0x0000000b0a0a7211 */ /* 0x000fe200078f18ff */
[----:B-1----:R-:W-:Y:S01]  /*22340*/  FMUL.FTZ R163, R3, R163 ;  /* 0x000000a303a37220 */ /* 0x002fe20000410000 */
[----:B------:R-:W-:Y:S01]  /*22350*/  IADD3 R9, -R9, R4, RZ ;  /* 0x0000000409097210 */ /* 0x000fe20007ffe1ff */
[C---:B------:R-:W-:Y:S01]  /*22360*/  FMUL.FTZ R162, R3.reuse, R162 ;  /* 0x000000a203a27220 */ /* 0x040fe20000410000 */
[----:B------:R-:W-:Y:S01]  /*22370*/  LOP3.LUT R10, R10, 0xfffffff8, RZ, 0xc0, !PT ;  /* 0xfffffff80a0a7812 */ /* 0x000fe200078ec0ff */
[----:B------:R-:W-:Y:S01]  /*22380*/  FMUL.FTZ R159, R3, R159 ;  /* 0x0000009f039f7220 */ /* 0x000fe20000410000 */
[----:B------:R-:W-:Y:S01]  /*22390*/  F2FP.BF16.PACK_AB R160, R161, R160 ;  /* 0x000000a0a1a0723e */ /* 0x000fe200000010ff */
[----:B------:R-:W-:Y:S01]  /*223a0*/  FMUL.FTZ R158, R3, R158 ;  /* 0x0000009e039e7220 */ /* 0x000fe20000410000 */
[----:B------:R-:W-:Y:S01]  /*223b0*/  IADD3 R11, R11, -R10, RZ ;  /* 0x8000000a0b0b7210 */ /* 0x000fe20007ffe0ff */
[----:B------:R-:W-:Y:S01]  /*223c0*/  FMUL.FTZ R36, R0, R36 ;  /* 0x0000002400247220 */ /* 0x000fe20000410000 */
[----:B------:R-:W-:Y:S01]  /*223d0*/  LEA.HI R10, R8, R4, RZ, 0x5 ;  /* 0x00000004080a7211 */ /* 0x000fe200078f28ff */
[C---:B------:R-:W-:Y:S01]  /*223e0*/  FMUL.FTZ R37, R0.reuse, R37 ;  /* 0x0000002500257220 */ /* 0x040fe20000410000 */
[----:B------:R-:W-:Y:S01]  /*223f0*/  SHF.L.U32 R13, R11, 0x6, RZ ;  /* 0x000000060b0d7819 */ /* 0x000fe200000006ff */
        /* <DEDUP_REMOVED lines=10> */
[----:B------:R-:W-:Y:S01]  /*224a0*/  FMUL.FTZ R42, R3, R42 ;  /* 0x0000002a032a7220 */ /* 0x000fe20000410000 */
[----:B------:R-:W-:Y:S01]  /*224b0*/  ISETP.NE.U32.AND P0, PT, R14, 0x1, PT ;  /* 0x000000010e00780c */ /* 0x000fe20003f05070 */
[C---:B------:R-:W-:Y:S01]  /*224c0*/  FMUL.FTZ R44, R0.reuse, R44 ;  /* 0x0000002c002c7220 */ /* 0x040fe20000410000 */
[----:B------:R-:W-:Y:S01]  /*224d0*/  LEA R9, R9, R13, 0x1 ;  /* 0x0000000d09097211 */ /* 0x000fe200078e08ff */
[C---:B------:R-:W-:Y:S01]  /*224e0*/  FMUL.FTZ R45, R0.reuse, R45 ;  /* 0x0000002d002d7220 */ /* 0x040fe20000410000 */
[----:B------:R-:W-:Y:S01]  /*224f0*/  R2P PR, R11, 0x6 ;  /* 0x000000060b007804 */ /* 0x000fe20000000000 */
[----:B------:R-:W-:Y:S01]  /*22500*/  FMUL.FTZ R47, R3, R47 ;  /* 0x0000002f032f7220 */ /* 0x000fe20000410000 */
[----:B------:R-:W-:Y:S01]  /*22510*/  SHF.L.U32 R9, R9, 0x1, RZ ;  /* 0x0000000109097819 */ /* 0x000fe200000006ff */
[----:B------:R-:W-:Y:S01]  /*22520*/  FMUL.FTZ R46, R3, R46 ;  /* 0x0000002e032e7220 */ /* 0x000fe20000410000 */
[----:B------:R-:W-:Y:S01]  /*22530*/  MOV R11, 0x20 ;  /* 0x00000020000b7802 */ /* 0x000fe20000000f00 */
[C---:B------:R-:W-:Y:S01]  /*22540*/  FMUL.FTZ R48, R0.reuse, R48 ;  /* 0x0000003000307220 */ /* 0x040fe20000410000 */
[----:B------:R-:W-:Y:S01]  /*22550*/  MOV R14, 0x40 ;  /* 0x00000040000e7802 */ /* 0x000fe20000000f00 */
[C---:B------:R-:W-:Y:S01]  /*22560*/  FMUL.FTZ R49, R0.reuse, R49 ;  /* 0x0000003100317220 */ /* 0x040fe20000410000 */
        /* <DEDUP_REMOVED lines=9> */
[----:B------:R-:W-:Y:S01]  /*22600*/  FMUL.FTZ R55, R3, R55 ;  /* 0x0000003703377220 */ /* 0x000fe20000410000 */
[----:B------:R-:W-:Y:S01]  /*22610*/  F2FP.BF16.PACK_AB R156, R157, R156 ;  /* 0x0000009c9d9c723e */ /* 0x000fe200000010ff */
[----:B------:R-:W-:Y:S01]  /*22620*/  FMUL.FTZ R54, R3, R54 ;  /* 0x0000003603367220 */ /* 0x000fe20000410000 */
[----:B------:R-:W-:Y:S01]  /*22630*/  F2FP.BF16.PACK_AB R158, R159, R158 ;  /* 0x0000009e9f9e723e */ /* 0x000fe200000010ff */
[C---:B------:R-:W-:Y:S01]  /*22640*/  FMUL.FTZ R56, R0.reuse, R56 ;  /* 0x0000003800387220 */ /* 0x040fe20000410000 */
[----:B------:R-:W-:Y:S01]  /*22650*/  F2FP.BF16.PACK_AB R36, R37, R36 ;  /* 0x000000242524723e */ /* 0x000fe200000010ff */
[C---:B------:R-:W-:Y:S01]  /*22660*/  FMUL.FTZ R57, R0.reuse, R57 ;  /* 0x0000003900397220 */ /* 0x040fe20000410000 */
[----:B------:R-:W-:Y:S01]  /*22670*/  F2FP.BF16.PACK_AB R38, R39, R38 ;  /* 0x000000262726723e */ /* 0x000fe200000010ff */
[----:B------:R-:W-:Y:S01]  /*22680*/  FMUL.FTZ R59, R3, R59 ;  /* 0x0000003b033b7220 */ /* 0x000fe20000410000 */
[----:B------:R-:W-:Y:S01]  /*22690*/  IADD3 R15, R9, R11, RZ ;  /* 0x0000000b090f7210 */ /* 0x000fe20007ffe0ff */
[----:B------:R-:W-:Y:S01]  /*226a0*/  FMUL.FTZ R58, R3, R58 ;  /* 0x0000003a033a7220 */ /* 0x000fe20000410000 */
[----:B------:R-:W-:Y:S01]  /*226b0*/  F2FP.BF16.PACK_AB R40, R41, R40 ;  /* 0x000000282928723e */ /* 0x000fe200000010ff */
[C---:B------:R-:W-:Y:S01]  /*226c0*/  FMUL.FTZ R60, R0.reuse, R60 ;  /* 0x0000003c003c7220 */ /* 0x040fe20000410000 */
[----:B------:R-:W-:Y:S01]  /*226d0*/  F2FP.BF16.PACK_AB R42, R43, R42 ;  /* 0x0000002a2b2a723e */ /* 0x000fe200000010ff */
[C---:B------:R-:W-:Y:S01]  /*226e0*/  FMUL.FTZ R61, R0.reuse, R61 ;  /* 0x0000003d003d7220 */ /* 0x040fe20000410000 */
[----:B------:R-:W-:Y:S01]  /*226f0*/  IADD3 R11, R11, R13, RZ ;  /* 0x0000000d0b0b7210 */ /* 0x000fe20007ffe0ff */
[----:B------:R-:W-:Y:S01]  /*22700*/  FMUL.FTZ R63, R3, R63 ;  /* 0x0000003f033f7220 */ /* 0x000fe20000410000 */
[----:B------:R-:W-:Y:S01]  /*22710*/  F2FP.BF16.PACK_AB R44, R45, R44 ;  /* 0x0000002c2d2c723e */ /* 0x000fe200000010ff */
[----:B------:R-:W-:Y:S01]  /*22720*/  FMUL.FTZ R62, R3, R62 ;  /* 0x0000003e033e7220 */ /* 0x000fe20000410000 */
[----:B------:R-:W-:Y:S01]  /*22730*/  F2FP.BF16.PACK_AB R46, R47, R46 ;  /* 0x0000002e2f2e723e */ /* 0x000fe200000010ff */
[C---:B------:R-:W-:Y:S01]  /*22740*/  FMUL.FTZ R64, R0.reuse, R64 ;  /* 0x0000004000407220 */ /* 0x040fe20000410000 */
[----:B------:R-:W-:Y:S01]  /*22750*/  IADD3 R16, R9, R14, RZ ;  /* 0x0000000e09107210 */ /* 0x000fe20007ffe0ff */
        /* <DEDUP_REMOVED lines=12> */
[----:B------:R-:W-:Y:S01]  /*22820*/  FMUL.FTZ R70, R3, R70 ;  /* 0x0000004603467220 */ /* 0x000fe20000410000 */
[----:B------:R-:W-:Y:S01]  /*22830*/  F2FP.BF16.PACK_AB R54, R55, R54 ;  /* 0x000000363736723e */ /* 0x000fe200000010ff */
[C---:B------:R-:W-:Y:S01]  /*22840*/  FMUL.FTZ R72, R0.reuse, R72 ;  /* 0x0000004800487220 */ /* 0x040fe20000410000 */
[----:B------:R-:W-:Y:S01]  /*22850*/  STS [R13], R156 ;  /* 0x0000009c0d007388 */ /* 0x000fe20000000800 */
[C---:B------:R-:W-:Y:S01]  /*22860*/  FMUL.FTZ R73, R0.reuse, R73 ;  /* 0x0000004900497220 */ /* 0x040fe20000410000 */
[----:B------:R-:W-:Y:S01]  /*22870*/  IADD3 R18, R15, R14, RZ ;  /* 0x0000000e0f127210 */ /* 0x000fe20007ffe0ff */
[C---:B------:R-:W-:Y:S01]  /*22880*/  FMUL.FTZ R75, R3.reuse, R75 ;  /* 0x0000004b034b7220 */ /* 0x040fe20000410000 */
[----:B------:R-:W-:Y:S01]  /*22890*/  STS [R13+0x400], R158 ;  /* 0x0004009e0d007388 */ /* 0x000fe20000000800 */
[----:B------:R-:W-:Y:S01]  /*228a0*/  FMUL.FTZ R74, R3, R74 ;  /* 0x0000004a034a7220 */ /* 0x000fe20000410000 */
[----:B------:R-:W-:Y:S01]  /*228b0*/  F2FP.BF16.PACK_AB R56, R57, R56 ;  /* 0x000000383938723e */ /* 0x000fe200000010ff */
[C---:B------:R-:W-:Y:S01]  /*228c0*/  FMUL.FTZ R76, R0.reuse, R76 ;  /* 0x0000004c004c7220 */ /* 0x040fe20000410000 */
[----:B------:R-:W-:Y:S01]  /*228d0*/  F2FP.BF16.PACK_AB R58, R59, R58 ;  /* 0x0000003a3b3a723e */ /* 0x000fe200000010ff */
[C---:B------:R-:W-:Y:S01]  /*228e0*/  FMUL.FTZ R77, R0.reuse, R77 ;  /* 0x0000004d004d7220 */ /* 0x040fe20000410000 */
[----:B------:R-:W-:Y:S01]  /*228f0*/  STS [R15], R36 ;  /* 0x000000240f007388 */ /* 0x000fe20000000800 */
[----:B------:R-:W-:Y:S01]  /*22900*/  FMUL.FTZ R79, R3, R79 ;  /* 0x0000004f034f7220 */ /* 0x000fe20000410000 */
[----:B------:R-:W-:Y:S01]  /*22910*/  IADD3 R14, R11, R14, RZ ;  /* 0x0000000e0b0e7210 */ /* 0x000fe20007ffe0ff */
[----:B------:R-:W-:Y:S01]  /*22920*/  FMUL.FTZ R78, R3, R78 ;  /* 0x0000004e034e7220 */ /* 0x000fe20000410000 */
[----:B------:R-:W-:Y:S01]  /*22930*/  STS [R15+0x400], R38 ;  /* 0x000400260f007388 */ /* 0x000fe20000000800 */
[C---:B------:R-:W-:Y:S01]  /*22940*/  FMUL.FTZ R80, R0.reuse, R80 ;  /* 0x0000005000507220 */ /* 0x040fe20000410000 */
[----:B------:R-:W-:Y:S01]  /*22950*/  F2FP.BF16.PACK_AB R60, R61, R60 ;  /* 0x0000003c3d3c723e */ /* 0x000fe200000010ff */
        /* <DEDUP_REMOVED lines=87> */
[----:B------:R1:W-:Y:S01]  /*22ed0*/  STS [R17+0x2400], R82 ;  /* 0x0024005211007388 */ /* 0x0003e20000000800 */
        /* <DEDUP_REMOVED lines=91> */
[----:B------:R4:W-:Y:S04]  /*23490*/  STS [R14+0x6000], R0 ;  /* 0x006000000e007388 */ /* 0x0009e80000000800 */
[----:B------:R4:W-:Y:S04]  /*234a0*/  STS [R14+0x6400], R3 ;  /* 0x006400030e007388 */ /* 0x0009e80000000800 */
[----:B-1----:R-:W2:Y:S01]  /*234b0*/  LD.E.64 R82, [R6.64+0x88] ;  /* 0x0000880406527980 */ /* 0x002ea2000c101b00 */
[----:B---3--:R-:W1:Y:S01]  /*234c0*/  @P3 MUFU.LG2 R13, R5 ;  /* 0x00000005000d3308 */ /* 0x008e620000000c00 */
[----:B------:R-:W-:Y:S02]  /*234d0*/  BSSY B0, `(.L_x_4782) ;  /* 0x0000023000007945 */ /* 0x000fe40003800000 */
[----:B------:R3:W5:Y:S04]  /*234e0*/  LD.E.64 R80, [R6.64+0x90] ;  /* 0x0000900406507980 */ /* 0x000768000c101b00 */
[----:B----4-:R-:W4:Y:S04]  /*234f0*/  @!P0 LD.E.64 R16, [R6.64+0x80] ;  /* 0x0000800406108980 */ /* 0x010f28000c101b00 */
[----:B------:R-:W3:Y:S01]  /*23500*/  LD.E.U8 R0, [R6.64+0x1c8] ;  /* 0x0001c80406007980 */ /* 0x000ee2000c101100 */
[----:B------:R-:W1:Y:S01]  /*23510*/  @P4 MUFU.LG2 R14, R250 ;  /* 0x000000fa000e4308 */ /* 0x000e620000000c00 */
[----:B------:R-:W-:Y:S01]  /*23520*/  @!P0 SHF.R.S32.HI R3, RZ, 0x1f, R239 ;  /* 0x0000001fff038819 */ /* 0x000fe200000114ef */
[----:B-1----:R-:W-:Y:S01]  /*23530*/  @P3 FMUL.FTZ R13, R13, 0.69314718246459960938 ;  /* 0x3f3172180d0d3820 */ /* 0x002fe20000410000 */
[----:B------:R-:W-:-:S02]  /*23540*/  MOV R5, 0x7f800000 ;  /* 0x7f80000000057802 */ /* 0x000fc40000000f00 */
[----:B------:R-:W-:Y:S01]  /*23550*/  MOV R9, 0x7f800000 ;  /* 0x7f80000000097802 */ /* 0x000fe20000000f00 */
[----:B-----5:R-:W-:Y:S02]  /*23560*/  @P3 FFMA.FTZ R9, R164, R2, R13 ;  /* 0x00000002a4093223 */ /* 0x020fe4000001000d */
[----:B------:R-:W-:-:S04]  /*23570*/  @P4 FMUL.FTZ R14, R14, 0.69314718246459960938 ;  /* 0x3f3172180e0e4820 */ /* 0x000fc80000410000 */
[----:B------:R-:W-:Y:S02]  /*23580*/  @P4 FFMA.FTZ R5, R165, R2, R14 ;  /* 0x00000002a5054223 */ /* 0x000fe4000001000e */
[----:B--2---:R-:W-:-:S04]  /*23590*/  @P0 IMAD.WIDE.U32 R18, R82, R242, RZ ;  /* 0x000000f252120225 */ /* 0x004fc800078e00ff */
[----:B----4-:R-:W-:Y:S01]  /*235a0*/  @!P0 IMAD R11, R17, R239, RZ ;  /* 0x000000ef110b8224 */ /* 0x010fe200078e02ff */
[----:B---3--:R-:W-:-:S03]  /*235b0*/  ISETP.NE.AND P1, PT, R0, RZ, PT ;  /* 0x000000ff0000720c */ /* 0x008fc60003f25270 */
[C---:B------:R-:W-:Y:S02]  /*235c0*/  @!P0 IMAD R11, R16.reuse, R3, R11 ;  /* 0x00000003100b8224 */ /* 0x040fe400078e020b */
        /* <DEDUP_REMOVED lines=14> */
.L_x_4783:
[----:B------:R-:W-:Y:S02]  /*236b0*/  ULDC.64 UR4, c[0x0][0x118] ;  /* 0x0000460000047ab9 */ /* 0x000fe40000000a00 */
[----:B------:R-:W2:Y:S04]  /*236c0*/  LD.E R2, [R6.64+0x60] ;  /* 0x0000600406027980 */ /* 0x000ea8000c101900 */
[----:B------:R-:W3:Y:S01]  /*236d0*/  LD.E R242, [R6.64+0xb4] ;  /* 0x0000b40406f27980 */ /* 0x000ee2000c101900 */
[----:B--2---:R-:W-:-:S04]  /*236e0*/  IMAD R2, R2, R239, R238 ;  /* 0x000000ef02027224 */ /* 0x004fc800078e02ee */
[----:B---3--:R-:W-:Y:S02]  /*236f0*/  IMAD R242, R242, R2, RZ ;  /* 0x00000002f2f27224 */ /* 0x008fe400078e02ff */
.L_x_4784:
[----:B------:R-:W-:Y:S05]  /*23700*/  BSYNC B0 ;  /* 0x0000000000007941 */ /* 0x000fea0003800000 */
.L_x_4782:
        /* <DEDUP_REMOVED lines=12> */
[----:B------:R-:W-:-:S05]  /*237d0*/  LOP3.LUT R14, R14, 0xffffffc, RZ, 0xc0, !PT ;  /* 0x0ffffffc0e0e7812 */ /* 0x000fca00078ec0ff */
[----:B------:R-:W-:Y:S01]  /*237e0*/  IMAD.IADD R14, R12, 0x1, -R14 ;  /* 0x000000010c0e7824 */ /* 0x000fe200078e0a0e */
        /* <DEDUP_REMOVED lines=38> */
.L_x_4786:
[----:B--234-:R-:W-:Y:S05]  /*23a50*/  BSYNC B0 ;  /* 0x0000000000007941 */ /* 0x01cfea0003800000 */
.L_x_4785:
[----:B------:R-:W-:Y:S01]  /*23a60*/  LEA.HI R5, R8, R4, RZ, 0x3 ;  /* 0x0000000408057211 */ /* 0x000fe200078f18ff */
[----:B------:R-:W-:Y:S01]  /*23a70*/  ULDC.64 UR4, c[0x0][0x118] ;  /* 0x0000460000047ab9 */ /* 0x000fe20000000a00 */
[----:B------:R-:W-:Y:S01]  /*23a80*/  IMAD.SHL.U32 R240, R240, 0x40, RZ ;  /* 0x00000040f0f07824 */ /* 0x000fe200078e00ff */
[----:B-1----:R1:W5:Y:S01]  /*23a90*/  LD.E R6, [R6.64+0xc0] ;  /* 0x0000c00406067980 */ /* 0x002362000c101900 */
[----:B------:R-:W-:Y:S01]  /*23aa0*/  LOP3.LUT R5, R5, 0xfffffff8, RZ, 0xc0, !PT ;  /* 0xfffffff805057812 */ /* 0x000fe200078ec0ff */
[----:B------:R-:W-:Y:S02]  /*23ab0*/  BSSY B0, `(.L_x_4787) ;  /* 0x000002c000007945 */ /* 0x000fe40003800000 */
[----:B------:R-:W-:-:S02]  /*23ac0*/  SHF.R.S32.HI R8, RZ, 0x1f, R240 ;  /* 0x0000001fff087819 */ /* 0x000fc400000114f0 */
[----:B------:R-:W-:Y:S01]  /*23ad0*/  IMAD.IADD R4, R4, 0x1, -R5 ;  /* 0x0000000104047824 */ /* 0x000fe200078e0a05 */
[----:B------:R-:W-:-:S03]  /*23ae0*/  SHF.R.S32.HI R5, RZ, 0x1f, R2 ;  /* 0x0000001fff057819 */ /* 0x000fc60000011402 */
[----:B------:R-:W-:Y:S01]  /*23af0*/  IMAD.SHL.U32 R10, R4, 0x8, RZ ;  /* 0x00000008040a7824 */ /* 0x000fe200078e00ff */
[----:B------:R-:W-:-:S04]  /*23b00*/  LEA.HI R5, R5, R2, RZ, 0x3 ;  /* 0x0000000205057211 */ /* 0x000fc800078f18ff */
[--C-:B------:R-:W-:Y:S02]  /*23b10*/  SHF.R.S32.HI R11, RZ, 0x1f, R10.reuse ;  /* 0x0000001fff0b7819 */ /* 0x100fe4000001140a */
[----:B------:R-:W-:Y:S02]  /*23b20*/  LOP3.LUT R4, R5, 0xfffffff8, RZ, 0xc0, !PT ;  /* 0xfffffff805047812 */ /* 0x000fe400078ec0ff */
[----:B------:R-:W-:Y:S01]  /*23b30*/  SHF.R.S32.HI R5, RZ, 0x3, R5 ;  /* 0x00000003ff057819 */ /* 0x000fe20000011405 */
[----:B------:R-:W-:-:S04]  /*23b40*/  IMAD.WIDE.U32 R12, R82, R240, R10 ;  /* 0x000000f0520c7225 */ /* 0x000fc800078e000a */
[----:B------:R-:W-:Y:S02]  /*23b50*/  IMAD.IADD R4, R2, 0x1, -R4 ;  /* 0x0000000102047824 */ /* 0x000fe400078e0a04 */
[----:B-1----:R-:W-:Y:S02]  /*23b60*/  IMAD R7, R83, R240, RZ ;  /* 0x000000f053077224 */ /* 0x002fe400078e02ff */
[----:B------:R-:W-:Y:S02]  /*23b70*/  IMAD.IADD R240, R241, 0x1, -R240 ;  /* 0x00000001f1f07824 */ /* 0x000fe400078e0af0 */
[----:B------:R-:W-:Y:S01]  /*23b80*/  IMAD R7, R82, R8, R7 ;  /* 0x0000000852077224 */ /* 0x000fe200078e0207 */
[----:B------:R-:W-:Y:S01]  /*23b90*/  IADD3 R8, P0, R3, R12, RZ ;  /* 0x0000000c03087210 */ /* 0x000fe20007f1e0ff */
[----:B------:R-:W-:Y:S01]  /*23ba0*/  IMAD R2, R81, R238, RZ ;  /* 0x000000ee51027224 */ /* 0x000fe200078e02ff */
[----:B------:R-:W-:Y:S01]  /*23bb0*/  SHF.R.S32.HI R3, RZ, 0x1f, R238 ;  /* 0x0000001fff037819 */ /* 0x000fe200000114ee */
[----:B------:R-:W-:Y:S01]  /*23bc0*/  IMAD.SHL.U32 R4, R4, 0x8, RZ ;  /* 0x0000000804047824 */ /* 0x000fe200078e00ff */
[----:B------:R-:W-:-:S02]  /*23bd0*/  IADD3.X R9, R0, R13, R7, P0, !PT ;  /* 0x0000000d00097210 */ /* 0x000fc400007fe407 */
[----:B------:R-:W-:Y:S01]  /*23be0*/  ISETP.GE.AND P0, PT, R5, R240, PT ;  /* 0x000000f00500720c */ /* 0x000fe20003f06270 */
[----:B------:R-:W-:Y:S01]  /*23bf0*/  IMAD R2, R80, R3, R2 ;  /* 0x0000000350027224 */ /* 0x000fe200078e0202 */
[----:B------:R-:W-:Y:S01]  /*23c00*/  IADD3 R7, R4, 0x40, RZ ;  /* 0x0000004004077810 */ /* 0x000fe20007ffe0ff */
[----:B------:R-:W-:Y:S01]  /*23c10*/  IMAD.WIDE.U32 R80, R80, R238, R8 ;  /* 0x000000ee50507225 */ /* 0x000fe200078e0008 */
[C---:B------:R-:W-:Y:S02]  /*23c20*/  IADD3 R3, R4.reuse, 0xc0, RZ ;  /* 0x000000c004037810 */ /* 0x040fe40007ffe0ff */
[----:B------:R-:W-:Y:S01]  /*23c30*/  SHF.R.S32.HI R0, RZ, 0x1f, R5 ;  /* 0x0000001fff007819 */ /* 0x000fe20000011405 */
[----:B------:R-:W-:Y:S01]  /*23c40*/  IMAD.IADD R13, R81, 0x1, R2 ;  /* 0x00000001510d7824 */ /* 0x000fe200078e0202 */
[----:B------:R-:W-:-:S05]  /*23c50*/  IADD3 R4, R4, 0x80, RZ ;  /* 0x0000008004047810 */ /* 0x000fca0007ffe0ff */
[----:B------:R-:W-:Y:S05]  /*23c60*/  @P0 BRA `(.L_x_4788) ;  /* 0x0000010000000947 */ /* 0x000fea0003800000 */
[----:B------:R-:W-:Y:S01]  /*23c70*/  IMAD R2, R83, R5, RZ ;  /* 0x0000000553027224 */ /* 0x000fe200078e02ff */
        /* <DEDUP_REMOVED lines=15> */
.L_x_4788:
[----:B------:R-:W-:Y:S05]  /*23d70*/  BSYNC B0 ;  /* 0x0000000000007941 */ /* 0x000fea0003800000 */
.L_x_4787:
        /* <DEDUP_REMOVED lines=23> */
.L_x_4790:
[----:B------:R-:W-:Y:S05]  /*23ef0*/  BSYNC B0 ;  /* 0x0000000000007941 */ /* 0x000fea0003800000 */
.L_x_4789:
        /* <DEDUP_REMOVED lines=23> */
.L_x_4792:
[----:B------:R-:W-:Y:S05]  /*24070*/  BSYNC B0 ;  /* 0x0000000000007941 */ /* 0x000fea0003800000 */
.L_x_4791:
[----:B------:R-:W-:Y:S01]  /*24080*/  IADD3 R2, R5, 0x30, RZ ;  /* 0x0000003005027810 */ /* 0x000fe20007ffe0ff */
[----:B-1----:R-:W-:-:S02]  /*24090*/  IMAD.MOV.U32 R8, RZ, RZ, R237 ;  /* 0x000000ffff087224 */ /* 0x002fc400078e00ed */
[----:B------:R-:W-:Y:S01]  /*240a0*/  IMAD.MOV.U32 R9, RZ, RZ, 0x0 ;  /* 0x00000000ff097424 */ /* 0x000fe200078e00ff */
[----:B------:R-:W-:-:S13]  /*240b0*/  ISETP.GE.AND P0, PT, R2, R240, PT ;  /* 0x000000f00200720c */ /* 0x000fda0003f06270 */
[----:B------:R-:W-:Y:S05]  /*240c0*/  @P0 RET.REL.NODEC R8 `(_ZN5flash24flash_fwd_splitkv_kernelI23Flash_fwd_kernel_traitsILi256ELi64ELi64ELi4ELb0ELb0EN7cutlass10bfloat16_tE19Flash_kernel_traitsILi256ELi64ELi64ELi4ES3_EELb0ELb0ELb1ELb0ELb0ELb0ELb0ELb1EEEvNS_16Flash_fwd_paramsE) ;  /* 0xfffdbf3008000950 */ /* 0x000fea0003c3ffff */
[----:B------:R-:W-:Y:S01]  /*240d0*/  IADD3 R5, P0, R5, 0x30, RZ ;  /* 0x0000003005057810 */ /* 0x000fe20007f1e0ff */
[----:B------:R-:W-:Y:S01]  /*240e0*/  IMAD.MOV.U32 R8, RZ, RZ, R80 ;  /* 0x000000ffff087224 */ /* 0x000fe200078e0050 */
[----:B------:R-:W-:Y:S01]  /*240f0*/  ULDC.64 UR4, c[0x0][0x118] ;  /* 0x0000460000047ab9 */ /* 0x000fe20000000a00 */
[----:B------:R-:W-:Y:S01]  /*24100*/  IMAD.MOV.U32 R9, RZ, RZ, R13 ;  /* 0x000000ffff097224 */ /* 0x000fe200078e000d */
[-C--:B-----5:R-:W-:Y:S01]  /*24110*/  ISETP.GE.AND P2, PT, R10, R6.reuse, PT ;  /* 0x000000060a00720c */ /* 0x0a0fe20003f46270 */
        /* <DEDUP_REMOVED lines=15> */
[----:B------:R-:W-:Y:S05]  /*24210*/  @P0 RET.REL.NODEC R2 `(_ZN5flash24flash_fwd_splitkv_kernelI23Flash_fwd_kernel_traitsILi256ELi64ELi64ELi4ELb0ELb0EN7cutlass10bfloat16_tE19Flash_kernel_traitsILi256ELi64ELi64ELi4ES3_EELb0ELb0ELb1ELb0ELb0ELb0ELb0ELb1EEEvNS_16Flash_fwd_paramsE) ;  /* 0xfffdbde002000950 */ /* 0x000fea0003c3ffff */
[----:B------:R-:W-:Y:S01]  /*24220*/  MOV R2, R237 ;  /* 0x000000ed00027202 */ /* 0x000fe20000000f00 */
[----:B------:R-:W-:Y:S01]  /*24230*/  ULDC.64 UR4, c[0x0][0x118] ;  /* 0x0000460000047ab9 */ /* 0x000fe20000000a00 */
[----:B------:R-:W-:Y:S01]  /*24240*/  MOV R3, 0x0 ;  /* 0x0000000000037802 */ /* 0x000fe20000000f00 */
[----:B------:R2:W-:Y:S03]  /*24250*/  ST.E.128 [R4.64+0x180], R76 ;  /* 0x0001804c04007985 */ /* 0x0005e6000c101d04 */
[----:B------:R-:W-:Y:S05]  /*24260*/  RET.REL.NODEC R2 `(_ZN5flash24flash_fwd_splitkv_kernelI23Flash_fwd_kernel_traitsILi256ELi64ELi64ELi4ELb0ELb0EN7cutlass10bfloat16_tE19Flash_kernel_traitsILi256ELi64ELi64ELi4ES3_EELb0ELb0ELb1ELb0ELb0ELb0ELb0ELb1EEEvNS_16Flash_fwd_paramsE) ;  /* 0xfffdbd9002007950 */ /* 0x000fea0003c3ffff */
.L_x_4780:
[----:B------:R-:W-:Y:S01]  /*24270*/  IMAD.MOV.U32 R8, RZ, RZ, R250 ;  /* 0x000000ffff087224 */ /* 0x000fe200078e00fa */
[----:B------:R-:W-:-:S02]  /*24280*/  MOV R5, 0x2 ;  /* 0x0000000200057802 */ /* 0x000fc40000000f00 */
[----:B------:R-:W-:Y:S02]  /*24290*/  MOV R3, 0x242b0 ;  /* 0x000242b000037802 */ /* 0x000fe40000000f00 */
[----:B-1---5:R-:W-:Y:S05]  /*242a0*/  CALL.REL.NOINC `($__internal_24_$__cuda_sm70_shflsync_bfly_p) ;  /* 0x0000010000007944 */ /* 0x022fea0003c00000 */
[----:B------:R-:W-:Y:S05]  /*242b0*/  BRA `(.L_x_4793) ;  /* 0xffffdee000007947 */ /* 0x000fea000383ffff */
.L_x_4781:
[----:B------:R-:W-:Y:S01]  /*242c0*/  IMAD.MOV.U32 R8, RZ, RZ, R250 ;  /* 0x000000ffff087224 */ /* 0x000fe200078e00fa */
[----:B------:R-:W-:Y:S02]  /*242d0*/  MOV R5, 0x1 ;  /* 0x0000000100057802 */ /* 0x000fe40000000f00 */
[----:B------:R-:W-:Y:S02]  /*242e0*/  MOV R3, 0x24300 ;  /* 0x0002430000037802 */ /* 0x000fe40000000f00 */
[----:B-1---5:R-:W-:Y:S05]  /*242f0*/  CALL.REL.NOINC `($__internal_24_$__cuda_sm70_shflsync_bfly_p) ;  /* 0x000000b000007944 */ /* 0x022fea0003c00000 */
[----:B------:R-:W-:Y:S01]  /*24300*/  FADD.FTZ R250, R250, R5 ;  /* 0x00000005fafa7221 */ /* 0x000fe20000010000 */
[----:B------:R-:W-:Y:S02]  /*24310*/  MOV R8, R249 ;  /* 0x000000f900087202 */ /* 0x000fe40000000f00 */
[----:B------:R-:W-:Y:S02]  /*24320*/  MOV R5, 0x2 ;  /* 0x0000000200057802 */ /* 0x000fe40000000f00 */
[----:B------:R-:W-:Y:S02]  /*24330*/  MOV R3, 0x24350 ;  /* 0x0002435000037802 */ /* 0x000fe40000000f00 */
[----:B------:R-:W-:Y:S05]  /*24340*/  CALL.REL.NOINC `($__internal_24_$__cuda_sm70_shflsync_bfly_p) ;  /* 0x0000006000007944 */ /* 0x000fea0003c00000 */
[----:B------:R-:W-:Y:S01]  /*24350*/  FADD.FTZ R249, R249, R5 ;  /* 0x00000005f9f97221 */ /* 0x000fe20000010000 */
[----:B------:R-:W-:Y:S02]  /*24360*/  MOV R5, 0x1 ;  /* 0x0000000100057802 */ /* 0x000fe40000000f00 */
[----:B------:R-:W-:-:S02]  /*24370*/  MOV R3, 0x243a0 ;  /* 0x000243a000037802 */ /* 0x000fc40000000f00 */
[----:B------:R-:W-:Y:S02]  /*24380*/  MOV R8, R249 ;  /* 0x000000f900087202 */ /* 0x000fe40000000f00 */
[----:B------:R-:W-:Y:S05]  /*24390*/  CALL.REL.NOINC `($__internal_24_$__cuda_sm70_shflsync_bfly_p) ;  /* 0x0000001000007944 */ /* 0x000fea0003c00000 */
[----:B------:R-:W-:Y:S05]  /*243a0*/  BRA `(.L_x_4794) ;  /* 0xffffde6000007947 */ /* 0x000fea000383ffff */
        .weak           $__internal_24_$__cuda_sm70_shflsync_bfly_p
        .type           $__internal_24_$__cuda_sm70_shflsync_bfly_p,@function
        .size           $__internal_24_$__cuda_sm70_shflsync_bfly_p,(.L_x_8893 - $__internal_24_$__cuda_sm70_shflsync_bfly_p)
$__internal_24_$__cuda_sm70_shflsync_bfly_p:
[----:B------:R-:W-:Y:S04]  /*243b0*/  WARPSYNC R0 ;  /* 0x0000000000007348 */ /* 0x000fe80003800000 */
[----:B------:R1:W2:Y:S01]  /*243c0*/  SHFL.BFLY PT, R5, R8, R5, R4 ;  /* 0x0c00000508057389 */ /* 0x0002a200000e0004 */
[----:B------:R-:W-:Y:S02]  /*243d0*/  MOV R9, 0x0 ;  /* 0x0000000000097802 */ /* 0x000fe40000000f00 */
[----:B-1----:R-:W-:-:S04]  /*243e0*/  MOV R8, R3 ;  /* 0x0000000300087202 */ /* 0x002fc80000000f00 */
[----:B--2---:R-:W-:Y:S05]  /*243f0*/  RET.REL.NODEC R8 `(_ZN5flash24flash_fwd_splitkv_kernelI23Flash_fwd_kernel_traitsILi256ELi64ELi64ELi4ELb0ELb0EN7cutlass10bfloat16_tE19Flash_kernel_traitsILi256ELi64ELi64ELi4ES3_EELb0ELb0ELb1ELb0ELb0ELb0ELb0ELb1EEEvNS_16Flash_fwd_paramsE) ;  /* 0xfffdbc0008007950 */ /* 0x004fea0003c3ffff */
.L_x_4795:
        /* <DEDUP_REMOVED lines=16> */
.L_x_8893:


//--------------------- .text._ZN5flash24flash_fwd_splitkv_kernelI23Flash_fwd_kernel_traitsILi256ELi64ELi64ELi4ELb0ELb0EN7cutlass10bfloat16_tE19Flash_kernel_traitsILi256ELi64ELi64ELi4ES3_EELb0ELb0ELb1ELb0ELb0ELb1ELb0ELb1EEEvNS_16Flash_fwd_paramsE --------------------------
	.section	.text._ZN5flash24flash_fwd_splitkv_kernelI23Flash_fwd_kernel_traitsILi256ELi64ELi64ELi4ELb0ELb0EN7cutlass10bfloat16_tE19Flash_kernel_traitsILi256ELi64ELi64ELi4ES3_EELb0ELb0ELb1ELb0ELb0ELb1ELb0ELb1EEEvNS_16Flash_fwd_paramsE,"ax",@progbits
	.sectioninfo	@"SHI_REGISTERS=255"
	.align	128
        .global         _ZN5flash24flash_fwd_splitkv_kernelI23Flash_fwd_kernel_traitsILi256ELi64ELi64ELi4ELb0ELb0EN7cutlass10bfloat16_tE19Flash_kernel_traitsILi256ELi64ELi64ELi4ES3_EELb0ELb0ELb1ELb0ELb0ELb1ELb0ELb1EEEvNS_16Flash_fwd_paramsE
        .type           _ZN5flash24flash_fwd_splitkv_kernelI23Flash_fwd_kernel_traitsILi256ELi64ELi64ELi4ELb0ELb0EN7cutlass10bfloat16_tE19Flash_kernel_traitsILi256ELi64ELi64ELi4ES3_EELb0ELb0ELb1ELb0ELb0ELb1ELb0ELb1EEEvNS_16Flash_fwd_paramsE,@function
        .size           _ZN5flash24flash_fwd_splitkv_kernelI23Flash_fwd_kernel_traitsILi256ELi64ELi64ELi4ELb0ELb0EN7cutlass10bfloat16_tE19Flash_kernel_traitsILi256ELi64ELi64ELi4ES3_EELb0ELb0ELb1ELb0ELb0ELb1ELb0ELb1EEEvNS_16Flash_fwd_paramsE,(.L_x_8895 - _ZN5flash24flash_fwd_splitkv_kernelI23Flash_fwd_kernel_traitsILi256ELi64ELi64ELi4ELb0ELb0EN7cutlass10bfloat16_tE19Flash_kernel_traitsILi256ELi64ELi64ELi4ES3_EELb0ELb0ELb1ELb0ELb0ELb1ELb0ELb1EEEvNS_16Flash_fwd_paramsE)
        .other          _ZN5flash24flash_fwd_splitkv_kernelI23Flash_fwd_kernel_traitsILi256ELi64ELi64ELi4ELb0ELb0EN7cutlass10bfloat16_tE19Flash_kernel_traitsILi256ELi64ELi64ELi4ES3_EELb0ELb0ELb1ELb0ELb0ELb1ELb0ELb1EEEvNS_16Flash_fwd_paramsE,@"STO_CUDA_ENTRY STV_DEFAULT"
_ZN5flash24flash_fwd_splitkv_kernelI23Flash_fwd_kernel_traitsILi256ELi64ELi64ELi4ELb0ELb0EN7cutlass10bfloat16_tE19Flash_kernel_traitsILi256ELi64ELi64ELi4ES3_EELb0ELb0ELb1ELb0ELb0ELb1ELb0ELb1EEEvNS_16Flash_fwd_paramsE:
.text._ZN5flash24flash_fwd_splitkv_kernelI23Flash_fwd_kernel_traitsILi256ELi64ELi64ELi4ELb0ELb0EN7cutlass10bfloat16_tE19Flash_kernel_traitsILi256ELi64ELi64ELi4ES3_EELb0ELb0ELb1ELb0ELb0ELb1ELb0ELb1EEEvNS_16Flash_fwd_paramsE:
[----:B------:R-:W-:Y:S02]  /*0000*/  MOV R1, c[0x0][0x28] ;  /* 0x00000a0000017a02 */ /* 0x000fe40000000f00 */
[----:B------:R-:W-:Y:S01]  /*0010*/  ULDC.64 UR4, c[0x0][0x40] ;  /* 0x0000100000047ab9 */ /* 0x000fe20000000a00 */
[----:B------:R-:W-:Y:S01]  /*0020*/  BSSY B4, `(.L_x_4796) ;  /* 0x0000005000047945 */ /* 0x000fe20003800000 */
[----:B------:R-:W-:Y:S01]  /*0030*/  UIADD3 UR4, UP0, UR4, 0x160, URZ ;  /* 0x0000016004047890 */ /* 0x000fe2000ff1e03f */
[----:B------:R-:W-:-:S03]  /*0040*/  IADD3 R1, R1, -0x50, RZ ;  /* 0xffffffb001017810 */ /* 0x000fc60007ffe0ff */
[----:B------:R-:W-:-:S07]  /*0050*/  UIADD3.X UR5, URZ, UR5, URZ, UP0, !UPT ;  /* 0x000000053f057290 */ /* 0x000fce00087fe43f */
[----:B------:R-:W-:Y:S05]  /*0060*/  CALL.REL.NOINC `($_ZN5flash24flash_fwd_splitkv_kernelI23Flash_fwd_kernel_traitsILi256ELi64ELi64ELi4ELb0ELb0EN7cutlass10bfloat16_tE19Flash_kernel_traitsILi256ELi64ELi64ELi4ES3_EELb0ELb0ELb1ELb0ELb0ELb1ELb0ELb1EEEvNS_16Flash_fwd_paramsE$_ZN5flash30compute_attn_1rowblock_splitkvI23Flash_fwd_kernel_traitsILi256ELi64ELi64ELi4ELb0ELb0EN7cutlass10bfloat16_tE19Flash_kernel_traitsILi256ELi64ELi64ELi4ES3_EELb0ELb0ELb1ELb0ELb0ELb1ELb0ELb1ENS_16Flash_fwd_paramsEEEvRKT8_iiiii) ;  /* 0x0000002000007944 */ /* 0x000fea0003c00000 */
[----:B------:R-:W-:Y:S05]  /*0070*/  BSYNC B4 ;  /* 0x0000000000047941 */ /* 0x000fea0003800000 */
.L_x_4796:
[----:B------:R-:W-:Y:S05]  /*0080*/  EXIT ;  /* 0x000000000000794d */ /* 0x000fea0003800000 */
        .type           $_ZN5flash24flash_fwd_splitkv_kernelI23Flash_fwd_kernel_traitsILi256ELi64ELi64ELi4ELb0ELb0EN7cutlass10bfloat16_tE19Flash_kernel_traitsILi256ELi64ELi64ELi4ES3_EELb0ELb0ELb1ELb0ELb0ELb1ELb0ELb1EEEvNS_16Flash_fwd_paramsE$_ZN5flash30compute_attn_1rowblock_splitkvI23Flash_fwd_kernel_traitsILi256ELi64ELi64ELi4ELb0ELb0EN7cutlass10bfloat16_tE19Flash_kernel_traitsILi256ELi64ELi64ELi4ES3_EELb0ELb0ELb1ELb0ELb0ELb1ELb0ELb1ENS_16Flash_fwd_paramsEEEvRKT8_iiiii,@function
        .size           $_ZN5flash24flash_fwd_splitkv_kernelI23Flash_fwd_kernel_traitsILi256ELi64ELi64ELi4ELb0ELb0EN7cutlass10bfloat16_tE19Flash_kernel_traitsILi256ELi64ELi64ELi4ES3_EELb0ELb0ELb1ELb0ELb0ELb1ELb0ELb1EEEvNS_16Flash_fwd_paramsE$_ZN5flash30compute_attn_1rowblock_splitkvI23Flash_fwd_kernel_traitsILi256ELi64ELi64ELi4ELb0ELb0EN7cutlass10bfloat16_tE19Flash_kernel_traitsILi256ELi64ELi64ELi4ES3_EELb0ELb0ELb1ELb0ELb0ELb1ELb0ELb1ENS_16Flash_fwd_paramsEEEvRKT8_iiiii,($__internal_25_$__cuda_sm70_shflsync_bfly_p - $_ZN5flash24flash_fwd_splitkv_kernelI23Flash_fwd_kernel_traitsILi256ELi64ELi64ELi4ELb0ELb0EN7cutlass10bfloat16_tE19Flash_kernel_traitsILi256ELi64ELi64ELi4ES3_EELb0ELb0ELb1ELb0ELb0ELb1ELb0ELb1EEEvNS_16Flash_fwd_paramsE$_ZN5flash30compute_attn_1rowblock_splitkvI23Flash_fwd_kernel_traitsILi256ELi64ELi64ELi4ELb0ELb0EN7cutlass10bfloat16_tE19Flash_kernel_traitsILi256ELi64ELi64ELi4ES3_EELb0ELb0ELb1ELb0ELb0ELb1ELb0ELb1ENS_16Flash_fwd_paramsEEEvRKT8_iiiii)
$_ZN5flash24flash_fwd_splitkv_kernelI23Flash_fwd_kernel_traitsILi256ELi64ELi64ELi4ELb0ELb0EN7cutlass10bfloat16_tE19Flash_kernel_traitsILi256ELi64ELi64ELi4ES3_EELb0ELb0ELb1ELb0ELb0ELb1ELb0ELb1EEEvNS_16Flash_fwd_paramsE$_ZN5flash30compute_attn_1rowblock_splitkvI23Flash_fwd_kernel_traitsILi256ELi64ELi64ELi4ELb0ELb0EN7cutlass10bfloat16_tE19Flash_kernel_traitsILi256ELi64ELi64ELi4ES3_EELb0ELb0ELb1ELb0ELb0ELb1ELb0ELb1ENS_16Flash_fwd_paramsEEEvRKT8_iiiii:
[----:B------:R-:W-:Y:S01]  /*0090*/  IMAD.U32 R24, RZ, RZ, UR4 ;  /* 0x00000004ff187e24 */ /* 0x000fe2000f8e00ff */
[----:B------:R-:W-:Y:S01]  /*00a0*/  ULDC.64 UR6, c[0x0][0x118] ;  /* 0x0000460000067ab9 */ /* 0x000fe20000000a00 */
[----:B------:R-:W-:-:S05]  /*00b0*/  IMAD.U32 R25, RZ, RZ, UR5 ;  /* 0x00000005ff197e24 */ /* 0x000fca000f8e00ff */
[----:B------:R-:W2:Y:S04]  /*00c0*/  LD.E.64 R4, [R24.64+0xe0] ;  /* 0x0000e00618047980 */ /* 0x000ea8000c101b00 */
[----:B------:R-:W1:Y:S01]  /*00d0*/  S2R R33, SR_CTAID.Y ;  /* 0x0000000000217919 */ /* 0x000e620000002600 */
[----:B------:R-:W-:-:S03]  /*00e0*/  MOV R34, 0xffffffff ;  /* 0xffffffff00227802 */ /* 0x000fc60000000f00 */
[----:B------:R-:W3:Y:S01]  /*00f0*/  LD.E.64 R2, [R24.64+0xe8] ;  /* 0x0000e80618027980 */ /* 0x000ee2000c101b00 */
[----:B--2---:R-:W-:Y:S01]  /*0100*/  ISETP.NE.U32.AND P1, PT, R4, RZ, PT ;  /* 0x000000ff0400720c */ /* 0x004fe20003f25070 */
[----:B-1----:R-:W-:-:S03]  /*0110*/  IMAD.WIDE R6, R33, 0x4, R4 ;  /* 0x0000000421067825 */ /* 0x002fc600078e0204 */
[----:B------:R-:W-:-:S13]  /*0120*/  ISETP.NE.AND.EX P1, PT, R5, RZ, PT, P1 ;  /* 0x000000ff0500720c */ /* 0x000fda0003f25310 */
[----:B------:R-:W2:Y:S01]  /*0130*/  @P1 LD.E R34, [R6.64] ;  /* 0x0000000606221980 */ /* 0x000ea2000c101900 */
[----:B---3--:R-:W-:Y:S01]  /*0140*/  ISETP.NE.U32.AND P0, PT, R2, RZ, PT ;  /* 0x000000ff0200720c */ /* 0x008fe20003f05070 */
[----:B------:R-:W-:Y:S01]  /*0150*/  BSSY B0, `(.L_x_4797) ;  /* 0x000000b000007945 */ /* 0x000fe20003800000 */
[----:B------:R-:W-:Y:S01]  /*0160*/  IMAD.MOV.U32 R20, RZ, RZ, -0x1 ;  /* 0xffffffffff147424 */ /* 0x000fe200078e00ff */
[----:B------:R-:W1:Y:S01]  /*0170*/  S2R R188, SR_TID.X ;  /* 0x0000000000bc7919 */ /* 0x000e620000002100 */
[----:B------:R-:W-:Y:S01]  /*0180*/  ISETP.NE.AND.EX P0, PT, R3, RZ, PT, P0 ;  /* 0x000000ff0300720c */ /* 0x000fe20003f05300 */
[----:B------:R-:W-:Y:S02]  /*0190*/  IMAD.WIDE R4, R33, 0x4, R2 ;  /* 0x0000000421047825 */ /* 0x000fe400078e0202 */
[----:B--2---:R2:W-:Y:S10]  /*01a0*/  STL [R1+0x1c], R34 ;  /* 0x00001c2201007387 */ /* 0x0045f40000100800 */
[----:B------:R-:W-:Y:S05]  /*01b0*/  @!P0 BRA `(.L_x_4798) ;  /* 0x0000004000008947 */ /* 0x000fea0003800000 */
[----:B-1----:R-:W3:Y:S02]  /*01c0*/  LD.E.U8 R0, [R24.64+0x1b2] ;  /* 0x0001b20618007980 */ /* 0x002ee4000c101100 */
[----:B---3--:R-:W-:-:S13]  /*01d0*/  ISETP.NE.AND P2, PT, R0, RZ, PT ;  /* 0x000000ff0000720c */ /* 0x008fda0003f45270 */
[----:B------:R-:W-:Y:S05]  /*01e0*/  @!P2 BRA `(.L_x_4798) ;  /* 0x000000100000a947 */ /* 0x000fea0003800000 */
[----:B------:R1:W5:Y:S02]  /*01f0*/  LD.E R20, [R4.64] ;  /* 0x0000000604147980 */ /* 0x000364000c101900 */
.L_x_4798:
[----:B-1----:R-:W-:Y:S05]  /*0200*/  BSYNC B0 ;  /* 0x0000000000007941 */ /* 0x002fea0003800000 */
.L_x_4797:
[----:B------:R-:W3:Y:S04]  /*0210*/  @P1 LD.E R6, [R6.64+0x4] ;  /* 0x0000040606061980 */ /* 0x000ee8000c101900 */
[----:B------:R-:W4:Y:S01]  /*0220*/  LD.E.64 R2, [R24.64+0xf0] ;  /* 0x0000f00618027980 */ /* 0x000f22000c101b00 */
[----:B------:R-:W-:Y:S01]  /*0230*/  IMAD.MOV.U32 R10, RZ, RZ, RZ ;  /* 0x000000ffff0a7224 */ /* 0x000fe200078e00ff */
[----:B---3--:R-:W-:-:S06]  /*0240*/  @P1 IADD3 R26, -R34, R6, RZ ;  /* 0x00000006221a1210 */ /* 0x008fcc0007ffe1ff */
[----:B------:R-:W3:Y:S01]  /*0250*/  @!P1 LD.E R26, [R24.64+0xb4] ;  /* 0x0000b406181a9980 */ /* 0x000ee2000c101900 */
[----:B----4-:R-:W-:-:S04]  /*0260*/  ISETP.NE.U32.AND P4, PT, R2, RZ, PT ;  /* 0x000000ff0200720c */ /* 0x010fc80003f85070 */
[----:B------:R-:W-:Y:S01]  /*0270*/  ISETP.NE.AND.EX P4, PT, R3, RZ, PT, P4 ;  /* 0x000000ff0300720c */ /* 0x000fe20003f85340 */
[----:B------:R-:W-:-:S12]  /*0280*/  IMAD.WIDE R28, R33, 0x4, R2 ;  /* 0x00000004211c7825 */ /* 0x000fd800078e0202 */
[----:B------:R1:W5:Y:S01]  /*0290*/  @P4 LD.E R10, [R28.64] ;  /* 0x000000061c0a4980 */ /* 0x000362000c101900 */
[----:B------:R-:W-:Y:S03]  /*02a0*/  BSSY B0, `(.L_x_4799) ;  /* 0x000000a000007945 */ /* 0x000fe60003800000 */
[----:B---3--:R1:W-:Y:S01]  /*02b0*/  STL [R1+0x24], R26 ;  /* 0x0000241a01007387 */ /* 0x0083e20000100800 */
[----:B------:R-:W-:Y:S05]  /*02c0*/  @!P0 BRA `(.L_x_4800) ;  /* 0x0000006000008947 */ /* 0x000fea0003800000 */
[----:B------:R-:W3:Y:S02]  /*02d0*/  LD.E.U8 R0, [R24.64+0x1b2] ;  /* 0x0001b20618007980 */ /* 0x000ee4000c101100 */
[----:B---3--:R-:W-:-:S13]  /*02e0*/  ISETP.NE.AND P0, PT, R0, RZ, PT ;  /* 0x000000ff0000720c */ /* 0x008fda0003f05270 */
[----:B------:R-:W3:Y:S02]  /*02f0*/  @P0 LD.E R0, [R4.64+0x4] ;  /* 0x0000040604000980 */ /* 0x000ee4000c101900 */
[----:B---3-5:R-:W-:-:S06]  /*0300*/  @P0 IADD3 R0, R0, -R20, RZ ;  /* 0x8000001400000210 */ /* 0x028fcc0007ffe0ff */
[----:B------:R3:W5:Y:S01]  /*0310*/  @!P0 LD.E R0, [R4.64] ;  /* 0x0000000604008980 */ /* 0x000762000c101900 */
[----:B------:R-:W-:Y:S05]  /*0320*/  BRA `(.L_x_4801) ;  /* 0x0000001000007947 */ /* 0x000fea0003800000 */
.L_x_4800:
[----:B------:R3:W5:Y:S02]  /*0330*/  LD.E R0, [R24.64+0xb8] ;  /* 0x0000b80618007980 */ /* 0x000764000c101900 */
.L_x_4801:
[----:B------:R-:W-:Y:S05]  /*0340*/  BSYNC B0 ;  /* 0x0000000000007941 */ /* 0x000fea0003800000 */
.L_x_4799:
        /* <DEDUP_REMOVED lines=8> */
[----:B----4-:R-:W-:-:S05]  /*03d0*/  IADD3 R0, R0, -R10, RZ ;  /* 0x8000000a00007210 */ /* 0x010fca0007ffe0ff */
[----:B------:R4:W-:Y:S01]  /*03e0*/  STL [R1+0x4], R0 ;  /* 0x0000040001007387 */ /* 0x0009e20000100800 */
[----:B------:R-:W-:Y:S05]  /*03f0*/  BRA `(.L_x_4804) ;  /* 0x000000a000007947 */ /* 0x000fea0003800000 */
.L_x_4803:
[----:B------:R-:W4:Y:S01]  /*0400*/  LD.E.64 R2, [R24.64+0x108] ;  /* 0x0001080618027980 */ /* 0x000f22000c101b00 */
[----:B------:R-:W-:Y:S01]  /*0410*/  BSSY B0, `(.L_x_4805) ;  /* 0x0000006000007945 */ /* 0x000fe20003800000 */
[----:B------:R-:W-:Y:S01]  /*0420*/  IMAD.MOV.U32 R0, RZ, RZ, RZ ;  /* 0x000000ffff007224 */ /* 0x000fe200078e00ff */
[----:B----4-:R-:W-:-:S04]  /*0430*/  ISETP.NE.U32.AND P0, PT, R2, RZ, PT ;  /* 0x000000ff0200720c */ /* 0x010fc80003f05070 */
[----:B------:R-:W-:-:S13]  /*0440*/  ISETP.NE.AND.EX P0, PT, R3, RZ, PT, P0 ;  /* 0x000000ff0300720c */ /* 0x000fda0003f05300 */
[----:B------:R-:W-:Y:S05]  /*0450*/  @!P0 BRA `(.L_x_4806) ;  /* 0x0000001000008947 */ /* 0x000fea0003800000 */
[----:B------:R4:W5:Y:S02]  /*0460*/  LD.E R0, [R24.64+0xbc] ;  /* 0x0000bc0618007980 */ /* 0x000964000c101900 */
.L_x_4806:
[----:B------:R-:W-:Y:S05]  /*0470*/  BSYNC B0 ;  /* 0x0000000000007941 */ /* 0x000fea0003800000 */
.L_x_4805:
[----:B-----5:R-:W-:-:S05]  /*0480*/  IADD3 R0, R140, R0, RZ ;  /* 0x000000008c007210 */ /* 0x020fca0007ffe0ff */
[----:B------:R1:W-:Y:S02]  /*0490*/  STL [R1+0x4], R0 ;  /* 0x0000040001007387 */ /* 0x0003e40000100800 */
.L_x_4804:
[----:B------:R-:W-:Y:S05]  /*04a0*/  BSYNC B1 ;  /* 0x0000000000017941 */ /* 0x000fea0003800000 */
.L_x_4802:
[----:B------:R-:W5:Y:S01]  /*04b0*/  S2R R30, SR_CTAID.X ;  /* 0x00000000001e7919 */ /* 0x000f620000002500 */
[----:B------:R-:W-:Y:S01]  /*04c0*/  MOV R31, 0x70 ;  /* 0x00000070001f7802 */ /* 0x000fe20000000f00 */
[----:B------:R-:W-:-:S03]  /*04d0*/  IMAD.MOV.U32 R3, RZ, RZ, 0x0 ;  /* 0x00000000ff037424 */ /* 0x000fc600078e00ff */
[----:B------:R-:W-:Y:S01]  /*04e0*/  MOV R2, R31 ;  /* 0x0000001f00027202 */ /* 0x000fe20000000f00 */
[----:B-----5:R-:W-:-:S05]  /*04f0*/  IMAD.SHL.U32 R189, R30, 0x40, RZ ;  /* 0x000000401ebd7824 */ /* 0x020fca00078e00ff */
[----:B------:R-:W-:-:S13]  /*0500*/  ISETP.GT.AND P0, PT, R26, R189, PT ;  /* 0x000000bd1a00720c */ /* 0x000fda0003f04270 */
[----:B------:R-:W-:Y:S05]  /*0510*/  @!P0 RET.REL.NODEC R2 `(_ZN5flash24flash_fwd_splitkv_kernelI23Flash_fwd_kernel_traitsILi256ELi64ELi64ELi4ELb0ELb0EN7cutlass10bfloat16_tE19Flash_kernel_traitsILi256ELi64ELi64ELi4ES3_EELb0ELb0ELb1ELb0ELb0ELb1ELb0ELb1EEEvNS_16Flash_fwd_paramsE) ;  /* 0xfffffae002008950 */ /* 0x000fea0003c3ffff */
[----:B---3--:R-:W3:Y:S04]  /*0520*/  LDL R4, [R1+0x4] ;  /* 0x0000040001047983 */ /* 0x008ee80000100800 */
[----:B-1--4-:R-:W4:Y:S01]  /*0530*/  LD.E R0, [R24.64+0xb8] ;  /* 0x0000b80618007980 */ /* 0x012f22000c101900 */
[----:B---3--:R-:W-:Y:S02]  /*0540*/  IADD3 R2, R4, 0x3f, RZ ;  /* 0x0000003f04027810 */ /* 0x008fe40007ffe0ff */
[----:B----4-:R-:W-:Y:S02]  /*0550*/  IADD3 R0, R0, 0x3f, RZ ;  /* 0x0000003f00007810 */ /* 0x010fe40007ffe0ff */
[----:B------:R-:W-:Y:S02]  /*0560*/  SHF.R.S32.HI R3, RZ, 0x1f, R2 ;  /* 0x0000001fff037819 */ /* 0x000fe40000011402 */
[----:B------:R-:W-:-:S02]  /*0570*/  SHF.R.S32.HI R4, RZ, 0x1f, R0 ;  /* 0x0000001fff047819 */ /* 0x000fc40000011400 */
[----:B------:R-:W-:Y:S02]  /*0580*/  LEA.HI R2, R3, R2, RZ, 0x6 ;  /* 0x0000000203027211 */ /* 0x000fe400078f30ff */
[----:B------:R-:W-:Y:S02]  /*0590*/  LEA.HI R3, R4, R0, RZ, 0x6 ;  /* 0x0000000004037211 */ /* 0x000fe400078f30ff */
[----:B------:R-:W-:Y:S02]  /*05a0*/  SHF.R.S32.HI R0, RZ, 0x6, R2 ;  /* 0x00000006ff007819 */ /* 0x000fe40000011402 */
[----:B------:R-:W-:-:S04]  /*05b0*/  SHF.R.S32.HI R2, RZ, 0x6, R3 ;  /* 0x00000006ff027819 */ /* 0x000fc80000011403 */
[----:B------:R-:W-:-:S04]  /*05c0*/  IMNMX R36, R2, R0, PT ;  /* 0x0000000002247217 */ /* 0x000fc80003800200 */
[----:B------:R-:W-:Y:S01]  /*05d0*/  ISETP.GT.AND P0, PT, R36, RZ, PT ;  /* 0x000000ff2400720c */ /* 0x000fe20003f04270 */
[----:B------:R1:W-:-:S12]  /*05e0*/  STL [R1+0x20], R36 ;  /* 0x0000202401007387 */ /* 0x0003d80000100800 */
[----:B------:R-:W-:Y:S05]  /*05f0*/  @P0 BRA `(.L_x_4807) ;  /* 0x000009b000000947 */ /* 0x000fea0003800000 */
[----:B------:R-:W-:Y:S01]  /*0600*/  ISETP.NE.AND P0, PT, R34, -0x1, PT ;  /* 0xffffffff2200780c */ /* 0x000fe20003f05270 */
[----:B------:R3:W4:Y:S04]  /*0610*/  LD.E.64 R4, [R24.64+0x88] ;  /* 0x0000880618047980 */ /* 0x000728000c101b00 */
[----:B--2---:R3:W2:Y:S04]  /*0620*/  LD.E.64 R12, [R24.64+0x90] ;  /* 0x00009006180c7980 */ /* 0x0046a8000c101b00 */
[----:B------:R3:W2:Y:S04]  /*0630*/  LD.E R18, [R24.64+0x60] ;  /* 0x0000600618127980 */ /* 0x0006a8000c101900 */
[----:B------:R3:W2:Y:S04]  /*0640*/  @!P0 LD.E.64 R6, [R24.64+0x80] ;  /* 0x0000800618068980 */ /* 0x0006a8000c101b00 */
[----:B------:R3:W2:Y:S04]  /*0650*/  LD.E R21, [R24.64+0xb4] ;  /* 0x0000b40618157980 */ /* 0x0006a8000c101900 */
[----:B------:R3:W5:Y:S04]  /*0660*/  LD.E R0, [R24.64+0xc0] ;  /* 0x0000c00618007980 */ /* 0x000768000c101900 */
[----:B------:R3:W5:Y:S04]  /*0670*/  LD.E.64 R8, [R24.64+0x70] ;  /* 0x0000700618087980 */ /* 0x000768000c101b00 */
[----:B---3--:R-:W5:Y:S01]  /*0680*/  LD.E.64 R24, [R24.64+0xa0] ;  /* 0x0000a00618187980 */ /* 0x008f62000c101b00 */
[----:B------:R-:W-:-:S04]  /*0690*/  SHF.R.S32.HI R19, RZ, 0x1f, R188 ;  /* 0x0000001fff137819 */ /* 0x000fc800000114bc */
[----:B------:R-:W-:-:S04]  /*06a0*/  LEA.HI R19, R19, R188, RZ, 0x3 ;  /* 0x000000bc13137211 */ /* 0x000fc800078f18ff */
[----:B------:R-:W-:-:S05]  /*06b0*/  LOP3.LUT R2, R19, 0xfffffff8, RZ, 0xc0, !PT ;  /* 0xfffffff813027812 */ /* 0x000fca00078ec0ff */
[----:B------:R-:W-:Y:S01]  /*06c0*/  IMAD.IADD R22, R188, 0x1, -R2 ;  /* 0x00000001bc167824 */ /* 0x000fe200078e0a02 */
[----:B------:R-:W3:Y:S03]  /*06d0*/  S2R R23, SR_CTAID.Z ;  /* 0x0000000000177919 */ /* 0x000ee60000002700 */
[----:B------:R-:W-:Y:S01]  /*06e0*/  IMAD.SHL.U32 R2, R22, 0x8, RZ ;  /* 0x0000000816027824 */ /* 0x000fe200078e00ff */
[----:B------:R-:W-:Y:S02]  /*06f0*/  @!P0 SHF.R.S32.HI R17, RZ, 0x1f, R33 ;  /* 0x0000001fff118819 */ /* 0x000fe40000011421 */
[----:B------:R-:W-:Y:S01]  /*0700*/  SHF.R.S32.HI R20, RZ, 0x1f, R189 ;  /* 0x0000001fff147819 */ /* 0x000fe200000114bd */
[----:B------:R-:W-:Y:S01]  /*0710*/  BSSY B0, `(.L_x_4808) ;  /* 0x000002e000007945 */ /* 0x000fe20003800000 */
[-C--:B----4-:R-:W-:Y:S02]  /*0720*/  @P0 IMAD R3, R5, R34.reuse, RZ ;  /* 0x0000002205030224 */ /* 0x090fe400078e02ff */
[----:B------:R-:W-:-:S04]  /*0730*/  @P0 IMAD.WIDE.U32 R10, R4, R34, RZ ;  /* 0x00000022040a0225 */ /* 0x000fc800078e00ff */
[----:B------:R-:W-:Y:S01]  /*0740*/  @P0 IMAD.MOV.U32 R14, RZ, RZ, R10 ;  /* 0x000000ffff0e0224 */ /* 0x000fe200078e000a */
[----:B------:R-:W-:Y:S02]  /*0750*/  @P0 IADD3 R15, R11, R3, RZ ;  /* 0x000000030b0f0210 */ /* 0x000fe40007ffe0ff */
[----:B------:R-:W-:Y:S01]  /*0760*/  SHF.R.S32.HI R3, RZ, 0x1f, R2 ;  /* 0x0000001fff037819 */ /* 0x000fe20000011402 */
[-C--:B--2---:R-:W-:Y:S02]  /*0770*/  @!P0 IMAD R7, R7, R33.reuse, RZ ;  /* 0x0000002107078224 */ /* 0x084fe400078e02ff */
[----:B------:R-:W-:-:S04]  /*0780*/  @!P0 IMAD.WIDE.U32 R10, R6, R33, RZ ;  /* 0x00000021060a8225 */ /* 0x000fc800078e00ff */
[----:B------:R-:W-:Y:S01]  /*0790*/  @!P0 IMAD R17, R6, R17, R7 ;  /* 0x0000001106118224 */ /* 0x000fe200078e0207 */
[----:B------:R-:W-:Y:S01]  /*07a0*/  @!P0 MOV R14, R10 ;  /* 0x0000000a000e8202 */ /* 0x000fe20000000f00 */
[----:B------:R-:W-:Y:S02]  /*07b0*/  IMAD R16, R5, R189, RZ ;  /* 0x000000bd05107224 */ /* 0x000fe400078e02ff */
[----:B------:R-:W-:Y:S01]  /*07c0*/  IMAD.WIDE.U32 R6, R189, R4, R2 ;  /* 0x00000004bd067225 */ /* 0x000fe200078e0002 */
[----:B------:R-:W-:-:S03]  /*07d0*/  SHF.R.S32.HI R10, RZ, 0x3, R19 ;  /* 0x00000003ff0a7819 */ /* 0x000fc60000011413 */
[----:B------:R-:W-:Y:S02]  /*07e0*/  IMAD R16, R4, R20, R16 ;  /* 0x0000001404107224 */ /* 0x000fe400078e0210 */
[----:B------:R-:W-:Y:S01]  /*07f0*/  @!P0 IMAD.IADD R15, R11, 0x1, R17 ;  /* 0x000000010b0f8824 */ /* 0x000fe200078e0211 */
[----:B------:R-:W-:Y:S02]  /*0800*/  IADD3 R14, P0, R14, R6, RZ ;  /* 0x000000060e0e7210 */ /* 0x000fe40007f1e0ff */
[----:B------:R-:W-:Y:S02]  /*0810*/  IADD3 R11, -R189, R26, RZ ;  /* 0x0000001abd0b7210 */ /* 0x000fe40007ffe1ff */
[----:B------:R-:W-:Y:S02]  /*0820*/  IADD3.X R15, R15, R7, R16, P0, !PT ;  /* 0x000000070f0f7210 */ /* 0x000fe400007fe410 */
[----:B------:R-:W-:Y:S01]  /*0830*/  ISETP.GE.AND P0, PT, R10, R11, PT ;  /* 0x0000000b0a00720c */ /* 0x000fe20003f06270 */
[----:B---3--:R-:W-:Y:S01]  /*0840*/  IMAD R13, R13, R23, RZ ;  /* 0x000000170d0d7224 */ /* 0x008fe200078e02ff */
[--C-:B------:R-:W-:Y:S01]  /*0850*/  SHF.R.S32.HI R7, RZ, 0x1f, R23.reuse ;  /* 0x0000001fff077819 */ /* 0x100fe20000011417 */
[----:B------:R-:W-:-:S02]  /*0860*/  IMAD R6, R33, R18, R23 ;  /* 0x0000001221067224 */ /* 0x000fc400078e0217 */
[----:B------:R-:W-:-:S04]  /*0870*/  IMAD.WIDE.U32 R14, R23, R12, R14 ;  /* 0x0000000c170e7225 */ /* 0x000fc800078e000e */
[----:B------:R-:W-:Y:S01]  /*0880*/  IMAD R13, R12, R7, R13 ;  /* 0x000000070c0d7224 */ /* 0x000fe200078e020d */
[----:B------:R-:W-:Y:S01]  /*0890*/  SHF.R.S32.HI R27, RZ, 0x1f, R10 ;  /* 0x0000001fff1b7819 */ /* 0x000fe2000001140a */
[----:B------:R-:W-:Y:S01]  /*08a0*/  IMAD R21, R21, R6, R189 ;  /* 0x0000000615157224 */ /* 0x000fe200078e02bd */
[C---:B------:R-:W-:Y:S01]  /*08b0*/  IADD3 R20, R2.reuse, 0x40, RZ ;  /* 0x0000004002147810 */ /* 0x040fe20007ffe0ff */
[----:B------:R-:W-:Y:S01]  /*08c0*/  IMAD.IADD R13, R15, 0x1, R13 ;  /* 0x000000010f0d7824 */ /* 0x000fe200078e020d */
[C---:B------:R-:W-:Y:S02]  /*08d0*/  IADD3 R19, R2.reuse, 0x80, RZ ;  /* 0x0000008002137810 */ /* 0x040fe40007ffe0ff */
[----:B------:R-:W-:Y:S01]  /*08e0*/  IADD3 R18, R2, 0xc0, RZ ;  /* 0x000000c002127810 */ /* 0x000fe20007ffe0ff */
        /* <DEDUP_REMOVED lines=16> */
.L_x_4809:
[----:B------:R-:W-:Y:S05]  /*09f0*/  BSYNC B0 ;  /* 0x0000000000007941 */ /* 0x000fea0003800000 */
.L_x_4808:
[----:B------:R-:W-:Y:S01]  /*0a00*/  IADD3 R26, R10, 0x10, RZ ;  /* 0x000000100a1a7810 */ /* 0x000fe20007ffe0ff */
[----:B------:R-:W-:Y:S03]  /*0a10*/  BSSY B0, `(.L_x_4810) ;  /* 0x0000015000007945 */ /* 0x000fe60003800000 */
[----:B------:R-:W-:-:S13]  /*0a20*/  ISETP.GE.AND P0, PT, R26, R11, PT ;  /* 0x0000000b1a00720c */ /* 0x000fda0003f06270 */
[----:B------:R-:W-:Y:S05]  /*0a30*/  @P0 BRA `(.L_x_4811) ;  /* 0x0000012000000947 */ /* 0x000fea0003800000 */
[----:B--2---:R-:W-:Y:S01]  /*0a40*/  IADD3 R6, P0, R10, 0x10, RZ ;  /* 0x000000100a067810 */ /* 0x004fe20007f1e0ff */
[----:B------:R-:W-:Y:S01]  /*0a50*/  IMAD.MOV.U32 R16, RZ, RZ, R14 ;  /* 0x000000ffff107224 */ /* 0x000fe200078e000e */
[-C--:B-----5:R-:W-:Y:S01]  /*0a60*/  ISETP.GE.AND P3, PT, R2, R0.reuse, PT ;  /* 0x000000000200720c */ /* 0x0a0fe20003f66270 */
[----:B------:R-:W-:Y:S01]  /*0a70*/  IMAD.MOV.U32 R17, RZ, RZ, R13 ;  /* 0x000000ffff117224 */ /* 0x000fe200078e000d */
[-C--:B------:R-:W-:Y:S01]  /*0a80*/  ISETP.GE.AND P2, PT, R20, R0.reuse, PT ;  /* 0x000000001400720c */ /* 0x080fe20003f46270 */
[----:B------:R-:W-:Y:S01]  /*0a90*/  IMAD.X R7, RZ, RZ, R27, P0 ;  /* 0x000000ffff077224 */ /* 0x000fe200000e061b */
[----:B------:R-:W-:Y:S01]  /*0aa0*/  ISETP.GE.AND P1, PT, R19, R0, PT ;  /* 0x000000001300720c */ /* 0x000fe20003f26270 */
[----:B------:R-:W-:Y:S01]  /*0ab0*/  IMAD.WIDE.U32 R16, R4, R6, R16 ;  /* 0x0000000604107225 */ /* 0x000fe200078e0010 */
[----:B------:R-:W-:-:S03]  /*0ac0*/  ISETP.GE.AND P0, PT, R18, R0, PT ;  /* 0x000000001200720c */ /* 0x000fc60003f06270 */
[----:B------:R-:W-:-:S04]  /*0ad0*/  IMAD R7, R7, R4, RZ ;  /* 0x0000000407077224 */ /* 0x000fc800078e02ff */
[----:B------:R-:W-:Y:S01]  /*0ae0*/  IMAD R7, R5, R6, R7 ;  /* 0x0000000605077224 */ /* 0x000fe200078e0207 */
[----:B------:R-:W-:-:S03]  /*0af0*/  LEA R6, P4, R16, R8, 0x1 ;  /* 0x0000000810067211 */ /* 0x000fc600078808ff */
[----:B------:R-:W-:-:S05]  /*0b00*/  IMAD.IADD R7, R17, 0x1, R7 ;  /* 0x0000000111077824 */ /* 0x000fca00078e0207 */
[----:B------:R-:W-:-:S05]  /*0b10*/  LEA.HI.X R7, R16, R9, R7, 0x1, P4 ;  /* 0x0000000910077211 */ /* 0x000fca00020f0c07 */
[----:B------:R2:W-:Y:S04]  /*0b20*/  @!P3 ST.E.128 [R6.64], RZ ;  /* 0x000000ff0600b985 */ /* 0x0005e8000c101d06 */
[----:B------:R2:W-:Y:S04]  /*0b30*/  @!P2 ST.E.128 [R6.64+0x80], RZ ;  /* 0x000080ff0600a985 */ /* 0x0005e8000c101d06 */
[----:B------:R2:W-:Y:S04]  /*0b40*/  @!P1 ST.E.128 [R6.64+0x100], RZ ;  /* 0x000100ff06009985 */ /* 0x0005e8000c101d06 */
[----:B------:R2:W-:Y:S02]  /*0b50*/  @!P0 ST.E.128 [R6.64+0x180], RZ ;  /* 0x000180ff06008985 */ /* 0x0005e4000c101d06 */
.L_x_4811:
[----:B------:R-:W-:Y:S05]  /*0b60*/  BSYNC B0 ;  /* 0x0000000000007941 */ /* 0x000fea0003800000 */
.L_x_4810:
        /* <DEDUP_REMOVED lines=22> */
.L_x_4813:
[----:B------:R-:W-:Y:S05]  /*0cd0*/  BSYNC B0 ;  /* 0x0000000000007941 */ /* 0x000fea0003800000 */
.L_x_4812:
[----:B--2---:R-:W-:Y:S01]  /*0ce0*/  IADD3 R7, R10, 0x30, RZ ;  /* 0x000000300a077810 */ /* 0x004fe20007ffe0ff */
        /* <DEDUP_REMOVED lines=20> */
.L_x_4815:
[----:B------:R-:W-:Y:S05]  /*0e30*/  BSYNC B0 ;  /* 0x0000000000007941 */ /* 0x000fea0003800000 */
.L_x_4814:
[----:B------:R-:W-:Y:S02]  /*0e40*/  ISETP.NE.AND P4, PT, R22, RZ, PT ;  /* 0x000000ff1600720c */ /* 0x000fe40003f85270 */
[----:B-----5:R-:W-:-:S02]  /*0e50*/  IADD3 R0, P0, R21, R10, RZ ;  /* 0x0000000a15007210 */ /* 0x020fc40007f1e0ff */
[-C--:B------:R-:W-:Y:S02]  /*0e60*/  ISETP.GE.OR P3, PT, R10, R11.reuse, P4 ;  /* 0x0000000b0a00720c */ /* 0x080fe40002766670 */
[-C--:B------:R-:W-:Y:S02]  /*0e70*/  ISETP.GE.OR P2, PT, R26, R11.reuse, P4 ;  /* 0x0000000b1a00720c */ /* 0x080fe40002746670 */
[----:B------:R-:W-:Y:S02]  /*0e80*/  ISETP.GE.OR P1, PT, R23, R11, P4 ;  /* 0x0000000b1700720c */ /* 0x000fe40002726670 */
[----:B--2---:R-:W-:Y:S02]  /*0e90*/  LEA.HI.X.SX32 R3, R21, R27, 0x1, P0 ;  /* 0x0000001b15037211 */ /* 0x004fe400000f0eff */
[----:B------:R-:W-:Y:S02]  /*0ea0*/  LEA R2, P0, R0, R24, 0x2 ;  /* 0x0000001800027211 */ /* 0x000fe400078010ff */
[----:B------:R-:W-:-:S02]  /*0eb0*/  ISETP.GE.OR P4, PT, R7, R11, P4 ;  /* 0x0000000b0700720c */ /* 0x000fc40002786670 */
[----:B------:R-:W-:Y:S01]  /*0ec0*/  LEA.HI.X R3, R0, R25, R3, 0x2, P0 ;  /* 0x0000001900037211 */ /* 0x000fe200000f1403 */
[----:B------:R-:W-:Y:S02]  /*0ed0*/  @!P3 IMAD.MOV.U32 R5, RZ, RZ, 0x7f800000 ;  /* 0x7f800000ff05b424 */ /* 0x000fe400078e00ff */
[----:B------:R-:W-:Y:S02]  /*0ee0*/  @!P2 IMAD.MOV.U32 R4, RZ, RZ, 0x7f800000 ;  /* 0x7f800000ff04a424 */ /* 0x000fe400078e00ff */
[----:B------:R-:W-:Y:S01]  /*0ef0*/  @!P1 IMAD.MOV.U32 R0, RZ, RZ, 0x7f800000 ;  /* 0x7f800000ff009424 */ /* 0x000fe200078e00ff */
[----:B------:R2:W-:Y:S04]  /*0f00*/  @!P3 ST.E [R2.64], R5 ;  /* 0x000000050200b985 */ /* 0x0005e8000c101906 */
[----:B------:R3:W-:Y:S04]  /*0f10*/  @!P2 ST.E [R2.64+0x40], R4 ;  /* 0x000040040200a985 */ /* 0x0007e8000c101906 */
[----:B------:R4:W-:Y:S01]  /*0f20*/  @!P1 ST.E [R2.64+0x80], R0 ;  /* 0x0000800002009985 */ /* 0x0009e2000c101906 */
[----:B--2---:R-:W-:-:S02]  /*0f30*/  IMAD.MOV.U32 R5, RZ, RZ, 0x0 ;  /* 0x00000000ff057424 */ /* 0x004fc400078e00ff */
[----:B---3--:R-:W-:-:S04]  /*0f40*/  IMAD.MOV.U32 R4, RZ, RZ, R31 ;  /* 0x000000ffff047224 */ /* 0x008fc800078e001f */
[----:B----4-:R-:W-:Y:S05]  /*0f50*/  @P4 RET.REL.NODEC R4 `(_ZN5flash24flash_fwd_splitkv_kernelI23Flash_fwd_kernel_traitsILi256ELi64ELi64ELi4ELb0ELb0EN7cutlass10bfloat16_tE19Flash_kernel_traitsILi256ELi64ELi64ELi4ES3_EELb0ELb0ELb1ELb0ELb0ELb1ELb0ELb1EEEvNS_16Flash_fwd_paramsE) ;  /* 0xfffff0a004004950 */ /* 0x010fea0003c3ffff */
[----:B------:R-:W-:-:S05]  /*0f60*/  MOV R0, 0x7f800000 ;  /* 0x7f80000000007802 */ /* 0x000fca0000000f00 */
[----:B------:R2:W-:Y:S02]  /*0f70*/  ST.E [R2.64+0xc0], R0 ;  /* 0x0000c00002007985 */ /* 0x0005e4000c101906 */
[----:B--2---:R-:W-:Y:S02]  /*0f80*/  MOV R2, R31 ;  /* 0x0000001f00027202 */ /* 0x004fe40000000f00 */
[----:B------:R-:W-:-:S04]  /*0f90*/  MOV R3, 0x0 ;  /* 0x0000000000037802 */ /* 0x000fc80000000f00 */
[----:B------:R-:W-:Y:S05]  /*0fa0*/  RET.REL.NODEC R2 `(_ZN5flash24flash_fwd_splitkv_kernelI23Flash_fwd_kernel_traitsILi256ELi64ELi64ELi4ELb0ELb0EN7cutlass10bfloat16_tE19Flash_kernel_traitsILi256ELi64ELi64ELi4ES3_EELb0ELb0ELb1ELb0ELb0ELb1ELb0ELb1EEEvNS_16Flash_fwd_paramsE) ;  /* 0xfffff05002007950 */ /* 0x000fea0003c3ffff */
.L_x_4807:
[----:B------:R-:W3:Y:S04]  /*0fb0*/  LD.E.64 R4, [R24.64+0x160] ;  /* 0x0001600618047980 */ /* 0x000ee8000c101b00 */
[----:B------:R-:W4:Y:S01]  /*0fc0*/  LD.E.64 R2, [R24.64+0x158] ;  /* 0x0001580618027980 */ /* 0x000f22000c101b00 */
[----:B---3--:R-:W-:-:S04]  /*0fd0*/  ISETP.NE.U32.AND P1, PT, R4, RZ, PT ;  /* 0x000000ff0400720c */ /* 0x008fc80003f25070 */
[----:B------:R-:W-:-:S13]  /*0fe0*/  ISETP.NE.AND.EX P1, PT, R5, RZ, PT, P1 ;  /* 0x000000ff0500720c */ /* 0x000fda0003f25310 */
[----:B------:R-:W3:Y:S01]  /*0ff0*/  @P1 LD.E.64 R6, [R24.64+0x168] ;  /* 0x0001680618061980 */ /* 0x000ee2000c101b00 */
[----:B----4-:R-:W-:Y:S01]  /*1000*/  ISETP.NE.U32.AND P0, PT, R2, RZ, PT ;  /* 0x000000ff0200720c */ /* 0x010fe20003f05070 */
[----:B------:R-:W-:-:S03]  /*1010*/  IMAD.MOV.U32 R11, RZ, RZ, R33 ;  /* 0x000000ffff0b7224 */ /* 0x000fc600078e0021 */
[----:B------:R-:W-:Y:S02]  /*1020*/  ISETP.NE.AND.EX P0, PT, R3, RZ, PT, P0 ;  /* 0x000000ff0300720c */ /* 0x000fe40003f05300 */
[----:B------:R-:W-:-:S11]  /*1030*/  @P1 SHF.R.S32.HI R0, RZ, 0x1f, R33 ;  /* 0x0000001fff001819 */ /* 0x000fd60000011421 */
[----:B------:R-:W-:-:S05]  /*1040*/  @P0 IMAD.WIDE R2, R33, 0x4, R2 ;  /* 0x0000000421020825 */ /* 0x000fca00078e0202 */
[----:B------:R4:W5:Y:S01]  /*1050*/  @P0 LD.E R11, [R2.64] ;  /* 0x00000006020b0980 */ /* 0x000962000c101900 */
[----:B------:R-:W-:Y:S03]  /*1060*/  BSSY B0, `(.L_x_4816) ;  /* 0x00000bb000007945 */ /* 0x000fe60003800000 */
[----:B------:R-:W1:Y:S01]  /*1070*/  S2R R31, SR_CTAID.Z ;  /* 0x00000000001f7919 */ /* 0x000e620000002700 */
[-C--:B---3--:R-:W-:Y:S02]  /*1080*/  @P1 IMAD R7, R7, R33.reuse, RZ ;  /* 0x0000002107071224 */ /* 0x088fe400078e02ff */
[----:B----4-:R-:W-:-:S04]  /*1090*/  @P1 IMAD.WIDE.U32 R2, R6, R33, RZ ;  /* 0x0000002106021225 */ /* 0x010fc800078e00ff */
[----:B------:R-:W-:Y:S02]  /*10a0*/  @P1 IMAD R7, R6, R0, R7 ;  /* 0x0000000006071224 */ /* 0x000fe400078e0207 */
[----:B------:R-:W-:Y:S01]  /*10b0*/  IMAD.MOV.U32 R6, RZ, RZ, RZ ;  /* 0x000000ffff067224 */ /* 0x000fe200078e00ff */
[----:B------:R-:W-:Y:S01]  /*10c0*/  @P1 LEA R6, P0, R2, R4, 0x2 ;  /* 0x0000000402061211 */ /* 0x000fe200078010ff */
[----:B------:R-:W-:Y:S01]  /*10d0*/  IMAD.MOV.U32 R0, RZ, RZ, RZ ;  /* 0x000000ffff007224 */ /* 0x000fe200078e00ff */
[----:B------:R-:W-:-:S03]  /*10e0*/  @P1 IADD3 R7, R3, R7, RZ ;  /* 0x0000000703071210 */ /* 0x000fc60007ffe0ff */
[----:B------:R-:W-:Y:S01]  /*10f0*/  IMAD.MOV.U32 R240, RZ, RZ, R6 ;  /* 0x000000fffff07224 */ /* 0x000fe200078e0006 */
[----:B------:R-:W-:-:S04]  /*1100*/  @P1 LEA.HI.X R0, R2, R5, R7, 0x2, P0 ;  /* 0x0000000502001211 */ /* 0x000fc800000f1407 */
[----:B------:R-:W-:Y:S02]  /*1110*/  MOV R241, R0 ;  /* 0x0000000000f17202 */ /* 0x000fe40000000f00 */
[----:B------:R-:W-:-:S04]  /*1120*/  ISETP.NE.U32.AND P0, PT, R240, RZ, PT ;  /* 0x000000fff000720c */ /* 0x000fc80003f05070 */
[----:B------:R-:W-:-:S13]  /*1130*/  ISETP.NE.AND.EX P0, PT, R241, RZ, PT, P0 ;  /* 0x000000fff100720c */ /* 0x000fda0003f05300 */
[----:B------:R-:W-:Y:S05]  /*1140*/  @!P0 BRA `(.L_x_4817) ;  /* 0x000005a000008947 */ /* 0x000fea0003800000 */
[----:B-1----:R-:W3:Y:S04]  /*1150*/  LD.E R13, [R24.64+0x170] ;  /* 0x00017006180d7980 */ /* 0x002ee8000c101900 */
[----:B------:R-:W4:Y:S01]  /*1160*/  LD.E R14, [R24.64+0x68] ;  /* 0x00006806180e7980 */ /* 0x000f22000c101900 */
[----:B------:R-:W-:-:S03]  /*1170*/  LEA R16, R36, 0xffffffc0, 0x6 ;  /* 0xffffffc024107811 */ /* 0x000fc600078e30ff */
[----:B--2---:R-:W2:Y:S01]  /*1180*/  LD.E.64 R120, [R24.64+0x38] ;  /* 0x0000380618787980 */ /* 0x004ea2000c101b00 */
[----:B------:R-:W-:-:S03]  /*1190*/  IABS R6, R16 ;  /* 0x0000001000067213 */ /* 0x000fc60000000000 */
[----:B-----5:R-:W2:Y:S04]  /*11a0*/  LD.E.64 R10, [R24.64+0x50] ;  /* 0x00005006180a7980 */ /* 0x020ea8000c101b00 */
        /* <DEDUP_REMOVED lines=11> */
[----:B------:R-:W-:-:S04]  /*1260*/  IMAD R0, R0, R4, RZ ;  /* 0x0000000400007224 */ /* 0x000fc800078e02ff */
[----:B------:R-:W-:Y:S01]  /*1270*/  IMAD.HI.U32 R5, R3, R0, R2 ;  /* 0x0000000003057227 */ /* 0x000fe200078e0002 */
[----:B------:R-:W-:-:S03]  /*1280*/  MOV R3, R6 ;  /* 0x0000000600037202 */ /* 0x000fc60000000f00 */
[----:B------:R-:W-:Y:S02]  /*1290*/  IMAD.MOV R0, RZ, RZ, -R7 ;  /* 0x000000ffff007224 */ /* 0x000fe400078e0a07 */
[----:B------:R-:W3:Y:S02]  /*12a0*/  LD.E.64 R6, [R24.64+0x20] ;  /* 0x0000200618067980 */ /* 0x000ee4000c101b00 */
[----:B------:R-:W-:Y:S02]  /*12b0*/  IMAD.MOV.U32 R2, RZ, RZ, R0 ;  /* 0x000000ffff027224 */ /* 0x000fe400078e0000 */
[----:B------:R-:W-:-:S04]  /*12c0*/  IMAD.HI.U32 R0, R5, R3, RZ ;  /* 0x0000000305007227 */ /* 0x000fc800078e00ff */
[----:B------:R-:W-:-:S05]  /*12d0*/  IMAD R2, R0, R2, R3 ;  /* 0x0000000200027224 */ /* 0x000fca00078e0203 */
[----:B------:R-:W-:-:S13]  /*12e0*/  ISETP.GT.U32.AND P1, PT, R4, R2, PT ;  /* 0x000000020400720c */ /* 0x000fda0003f24070 */
[----:B------:R-:W-:-:S04]  /*12f0*/  @!P1 IADD3 R2, R2, -R4, RZ ;  /* 0x8000000402029210 */ /* 0x000fc80007ffe0ff */
[----:B------:R-:W-:Y:S02]  /*1300*/  ISETP.GE.U32.AND P2, PT, R2, R4, PT ;  /* 0x000000040200720c */ /* 0x000fe40003f46070 */
[----:B------:R-:W-:Y:S02]  /*1310*/  LOP3.LUT R2, R16, R13, RZ, 0x3c, !PT ;  /* 0x0000000d10027212 */ /* 0x000fe400078e3cff */
[----:B------:R-:W-:Y:S02]  /*1320*/  @!P1 IADD3 R0, R0, 0x1, RZ ;  /* 0x0000000100009810 */ /* 0x000fe40007ffe0ff */
[----:B------:R-:W-:Y:S02]  /*1330*/  ISETP.GE.AND P0, PT, R2, RZ, PT ;  /* 0x000000ff0200720c */ /* 0x000fe40003f06270 */
[----:B------:R-:W-:-:S05]  /*1340*/  ISETP.NE.AND P1, PT, R13, RZ, PT ;  /* 0x000000ff0d00720c */ /* 0x000fca0003f25270 */
[----:B------:R-:W-:-:S05]  /*1350*/  @P2 IADD3 R0, R0, 0x1, RZ ;  /* 0x0000000100002810 */ /* 0x000fca0007ffe0ff */
[----:B------:R-:W-:-:S04]  /*1360*/  IMAD.MOV.U32 R5, RZ, RZ, R0 ;  /* 0x000000ffff057224 */ /* 0x000fc800078e0000 */
[----:B------:R-:W-:Y:S01]  /*1370*/  @!P0 IMAD.MOV R5, RZ, RZ, -R5 ;  /* 0x000000ffff058224 */ /* 0x000fe200078e0a05 */
[----:B------:R-:W-:-:S05]  /*1380*/  @!P1 LOP3.LUT R5, RZ, R13, RZ, 0x33, !PT ;  /* 0x0000000dff059212 */ /* 0x000fca00078e33ff */
[----:B------:R-:W-:-:S05]  /*1390*/  IMAD.WIDE R2, R5, 0x4, R240 ;  /* 0x0000000405027825 */ /* 0x000fca00078e02f0 */
[----:B------:R1:W3:Y:S01]  /*13a0*/  LD.E R12, [R2.64] ;  /* 0x00000006020c7980 */ /* 0x0002e2000c101900 */
[----:B----4-:R-:W-:-:S04]  /*13b0*/  IABS R4, R14 ;  /* 0x0000000e00047213 */ /* 0x010fc80000000000 */
[----:B-1----:R-:W1:Y:S08]  /*13c0*/  I2F.RP R2, R4 ;  /* 0x0000000400027306 */ /* 0x002e700000209400 */
[----:B-1----:R-:W1:Y:S02]  /*13d0*/  MUFU.RCP R2, R2 ;  /* 0x0000000200027308 */ /* 0x002e640000001000 */
[----:B-1----:R-:W-:-:S06]  /*13e0*/  IADD3 R2, R2, 0xffffffe, RZ ;  /* 0x0ffffffe02027810 */ /* 0x002fcc0007ffe0ff */
[----:B------:R-:W1:Y:S01]  /*13f0*/  F2I.FTZ.U32.TRUNC.NTZ R3, R2 ;  /* 0x0000000200037305 */ /* 0x000e62000021f000 */
[----:B------:R-:W-:Y:S02]  /*1400*/  IABS R17, R31 ;  /* 0x0000001f00117213 */ /* 0x000fe40000000000 */
[----:B------:R-:W-:Y:S02]  /*1410*/  IABS R15, R14 ;  /* 0x0000000e000f7213 */ /* 0x000fe40000000000 */
[----:B-1----:R-:W-:Y:S01]  /*1420*/  IADD3 R0, RZ, -R3, RZ ;  /* 0x80000003ff007210 */ /* 0x002fe20007ffe0ff */
[----:B------:R-:W-:-:S04]  /*1430*/  IMAD.MOV.U32 R2, RZ, RZ, RZ ;  /* 0x000000ffff027224 */ /* 0x000fc800078e00ff */
[----:B------:R-:W-:-:S04]  /*1440*/  IMAD R0, R0, R4, RZ ;  /* 0x0000000400007224 */ /* 0x000fc800078e02ff */
[----:B------:R-:W-:Y:S01]  /*1450*/  IMAD.HI.U32 R2, R3, R0, R2 ;  /* 0x0000000003027227 */ /* 0x000fe200078e0002 */
[----:B------:R-:W-:-:S03]  /*1460*/  IADD3 R0, RZ, -R15, RZ ;  /* 0x8000000fff007210 */ /* 0x000fc60007ffe0ff */
[----:B------:R-:W-:-:S04]  /*1470*/  IMAD.MOV.U32 R3, RZ, RZ, R17 ;  /* 0x000000ffff037224 */ /* 0x000fc800078e0011 */
[----:B------:R-:W-:-:S04]  /*1480*/  IMAD.HI.U32 R2, R2, R3, RZ ;  /* 0x0000000302027227 */ /* 0x000fc800078e00ff */
[----:B------:R-:W-:-:S05]  /*1490*/  IMAD R0, R2, R0, R3 ;  /* 0x0000000002007224 */ /* 0x000fca00078e0203 */
[----:B------:R-:W-:-:S13]  /*14a0*/  ISETP.GT.U32.AND P1, PT, R4, R0, PT ;  /* 0x000000000400720c */ /* 0x000fda0003f24070 */
[----:B------:R-:W-:-:S05]  /*14b0*/  @!P1 IMAD.IADD R0, R0, 0x1, -R4 ;  /* 0x0000000100009824 */ /* 0x000fca00078e0a04 */
[----:B------:R-:W-:Y:S02]  /*14c0*/  ISETP.GE.U32.AND P2, PT, R0, R4, PT ;  /* 0x000000040000720c */ /* 0x000fe40003f46070 */
[----:B------:R-:W-:Y:S02]  /*14d0*/  LOP3.LUT R0, R31, R14, RZ, 0x3c, !PT ;  /* 0x0000000e1f007212 */ /* 0x000fe400078e3cff */
[----:B------:R-:W-:Y:S02]  /*14e0*/  IADD3 R5, -R5, RZ, RZ ;  /* 0x000000ff05057210 */ /* 0x000fe40007ffe1ff */
[----:B------:R-:W-:Y:S02]  /*14f0*/  ISETP.GE.AND P0, PT, R0, RZ, PT ;  /* 0x000000ff0000720c */ /* 0x000fe40003f06270 */
[----:B------:R-:W-:Y:S02]  /*1500*/  @!P1 IADD3 R2, R2, 0x1, RZ ;  /* 0x0000000102029810 */ /* 0x000fe40007ffe0ff */
[----:B------:R-:W-:Y:S01]  /*1510*/  ISETP.NE.AND P1, PT, R14, RZ, PT ;  /* 0x000000ff0e00720c */ /* 0x000fe20003f25270 */
[----:B------:R-:W-:-:S02]  /*1520*/  IMAD R13, R13, R5, R16 ;  /* 0x000000050d0d7224 */ /* 0x000fc400078e0210 */
[----:B------:R-:W-:Y:S02]  /*1530*/  @P2 IADD3 R2, R2, 0x1, RZ ;  /* 0x0000000102022810 */ /* 0x000fe40007ffe0ff */
[----:B--2---:R-:W-:Y:S01]  /*1540*/  IMAD R4, R121, R13, RZ ;  /* 0x0000000d79047224 */ /* 0x004fe200078e02ff */
[----:B------:R-:W-:Y:S02]  /*1550*/  SHF.R.S32.HI R15, RZ, 0x1f, R13 ;  /* 0x0000001fff0f7819 */ /* 0x000fe4000001140d */
[----:B------:R-:W-:-:S03]  /*1560*/  MOV R0, R2 ;  /* 0x0000000200007202 */ /* 0x000fc60000000f00 */
[----:B------:R-:W-:Y:S01]  /*1570*/  IMAD R4, R120, R15, R4 ;  /* 0x0000000f78047224 */ /* 0x000fe200078e0204 */
[----:B------:R-:W-:Y:S02]  /*1580*/  @!P0 IADD3 R0, -R0, RZ, RZ ;  /* 0x000000ff00008210 */ /* 0x000fe40007ffe1ff */
[----:B------:R-:W-:-:S04]  /*1590*/  @!P1 LOP3.LUT R0, RZ, R14, RZ, 0x33, !PT ;  /* 0x0000000eff009212 */ /* 0x000fc800078e33ff */
[----:B------:R-:W-:Y:S02]  /*15a0*/  SHF.R.S32.HI R32, RZ, 0x1f, R0 ;  /* 0x0000001fff207819 */ /* 0x000fe40000011400 */
[----:B------:R-:W-:Y:S02]  /*15b0*/  MOV R18, R0 ;  /* 0x0000000000127202 */ /* 0x000fe40000000f00 */
[----:B---3--:R-:W-:Y:S01]  /*15c0*/  SHF.R.S32.HI R17, RZ, 0x1f, R12 ;  /* 0x0000001fff117819 */ /* 0x008fe2000001140c */
[----:B------:R-:W-:-:S04]  /*15d0*/  IMAD R3, R7, R12, RZ ;  /* 0x0000000c07037224 */ /* 0x000fc800078e02ff */
[C---:B------:R-:W-:Y:S02]  /*15e0*/  IMAD R3, R6.reuse, R17, R3 ;  /* 0x0000001106037224 */ /* 0x040fe400078e0203 */
[----:B------:R-:W-:-:S04]  /*15f0*/  IMAD.WIDE.U32 R6, R6, R12, RZ ;  /* 0x0000000c06067225 */ /* 0x000fc800078e00ff */
[----:B------:R-:W-:Y:S02]  /*1600*/  IMAD.IADD R3, R7, 0x1, R3 ;  /* 0x0000000107037824 */ /* 0x000fe400078e0203 */
[----:B------:R-:W-:-:S04]  /*1610*/  IMAD.MOV.U32 R2, RZ, RZ, R6 ;  /* 0x000000ffff027224 */ /* 0x000fc800078e0006 */
[----:B------:R-:W-:-:S04]  /*1620*/  IMAD.WIDE.U32 R2, R13, R120, R2 ;  /* 0x000000780d027225 */ /* 0x000fc800078e0002 */
[----:B------:R-:W-:Y:S02]  /*1630*/  IMAD.IADD R3, R3, 0x1, R4 ;  /* 0x0000000103037824 */ /* 0x000fe400078e0204 */
[----:B------:R-:W-:Y:S02]  /*1640*/  IMAD R4, R11, R0, RZ ;  /* 0x000000000b047224 */ /* 0x000fe400078e02ff */
[-C--:B------:R-:W-:Y:S02]  /*1650*/  IMAD R5, R9, R12.reuse, RZ ;  /* 0x0000000c09057224 */ /* 0x080fe400078e02ff */
[----:B------:R-:W-:-:S04]  /*1660*/  IMAD.WIDE.U32 R6, R8, R12, RZ ;  /* 0x0000000c08067225 */ /* 0x000fc800078e00ff */
[----:B------:R-:W-:Y:S02]  /*1670*/  IMAD R4, R10, R32, R4 ;  /* 0x000000200a047224 */ /* 0x000fe400078e0204 */
[----:B------:R-:W-:-:S04]  /*1680*/  IMAD.WIDE.U32 R2, R0, R10, R2 ;  /* 0x0000000a00027225 */ /* 0x000fc800078e0002 */
[----:B------:R-:W-:Y:S01]  /*1690*/  IMAD R8, R8, R17, R5 ;  /* 0x0000001108087224 */ /* 0x000fe200078e0205 */
[----:B------:R-:W-:Y:S01]  /*16a0*/  MOV R9, R6 ;  /* 0x0000000600097202 */ /* 0x000fe20000000f00 */
[----:B------:R-:W-:Y:S01]  /*16b0*/  IMAD.MOV.U32 R26, RZ, RZ, R2 ;  /* 0x000000ffff1a7224 */ /* 0x000fe200078e0002 */
[----:B------:R-:W-:Y:S01]  /*16c0*/  IADD3 R27, R3, R4, RZ ;  /* 0x00000004031b7210 */ /* 0x000fe20007ffe0ff */
[----:B------:R-:W-:Y:S01]  /*16d0*/  IMAD.IADD R12, R7, 0x1, R8 ;  /* 0x00000001070c7824 */ /* 0x000fe200078e0208 */
[----:B------:R-:W-:Y:S05]  /*16e0*/  BRA `(.L_x_4818) ;  /* 0x0000052000007947 */ /* 0x000fea0003800000 */
.L_x_4817:
[----:B-1----:R-:W3:Y:S01]  /*16f0*/  LD.E R12, [R24.64+0x68] ;  /* 0x00006806180c7980 */ /* 0x002ee2000c101900 */
[----:B------:R-:W-:-:S03]  /*1700*/  ISETP.NE.AND P3, PT, R20, -0x1, PT ;  /* 0xffffffff1400780c */ /* 0x000fc60003f65270 */
[----:B------:R-:W4:Y:S04]  /*1710*/  LD.E.64 R120, [R24.64+0x38] ;  /* 0x0000380618787980 */ /* 0x000f28000c101b00 */
[----:B--2---:R-:W2:Y:S04]  /*1720*/  LD.E.64 R164, [R24.64+0x40] ;  /* 0x0000400618a47980 */ /* 0x004ea8000c101b00 */
[----:B------:R-:W2:Y:S04]  /*1730*/  LD.E.64 R18, [R24.64+0x50] ;  /* 0x0000500618127980 */ /* 0x000ea8000c101b00 */
[----:B------:R-:W2:Y:S04]  /*1740*/  @!P3 LD.E.64 R6, [R24.64+0x20] ;  /* 0x000020061806b980 */ /* 0x000ea8000c101b00 */
[----:B------:R-:W2:Y:S04]  /*1750*/  @!P3 LD.E.64 R16, [R24.64+0x28] ;  /* 0x000028061810b980 */ /* 0x000ea8000c101b00 */
[----:B------:R1:W5:Y:S01]  /*1760*/  LD.E.64 R22, [R24.64+0x58] ;  /* 0x0000580618167980 */ /* 0x000362000c101b00 */
[----:B------:R-:W-:-:S02]  /*1770*/  IABS R5, R31 ;  /* 0x0000001f00057213 */ /* 0x000fc40000000000 */
[----:B-----5:R-:W-:Y:S02]  /*1780*/  @!P3 SHF.R.S32.HI R13, RZ, 0x1f, R11 ;  /* 0x0000001fff0db819 */ /* 0x020fe4000001140b */
[----:B---3--:R-:W-:-:S04]  /*1790*/  IABS R8, R12 ;  /* 0x0000000c00087213 */ /* 0x008fc80000000000 */
[----:B------:R-:W3:Y:S08]  /*17a0*/  I2F.RP R2, R8 ;  /* 0x0000000800027306 */ /* 0x000ef00000209400 */
[----:B---3--:R-:W3:Y:S02]  /*17b0*/  MUFU.RCP R2, R2 ;  /* 0x0000000200027308 */ /* 0x008ee40000001000 */
[----:B---3--:R-:W-:-:S06]  /*17c0*/  IADD3 R2, R2, 0xffffffe, RZ ;  /* 0x0ffffffe02027810 */ /* 0x008fcc0007ffe0ff */
[----:B------:R-:W3:Y:S01]  /*17d0*/  F2I.FTZ.U32.TRUNC.NTZ R3, R2 ;  /* 0x0000000200037305 */ /* 0x000ee2000021f000 */
[----:B------:R-:W-:Y:S02]  /*17e0*/  IABS R4, R12 ;  /* 0x0000000c00047213 */ /* 0x000fe40000000000 */
[----:B---3--:R-:W-:Y:S01]  /*17f0*/  IADD3 R0, RZ, -R3, RZ ;  /* 0x80000003ff007210 */ /* 0x008fe20007ffe0ff */
[----:B------:R-:W-:-:S04]  /*1800*/  IMAD.MOV.U32 R2, RZ, RZ, RZ ;  /* 0x000000ffff027224 */ /* 0x000fc800078e00ff */
[----:B------:R-:W-:-:S04]  /*1810*/  IMAD R0, R0, R8, RZ ;  /* 0x0000000800007224 */ /* 0x000fc800078e02ff */
[----:B------:R-:W-:Y:S01]  /*1820*/  IMAD.HI.U32 R2, R3, R0, R2 ;  /* 0x0000000003027227 */ /* 0x000fe200078e0002 */
[----:B------:R-:W-:-:S03]  /*1830*/  MOV R3, R5 ;  /* 0x0000000500037202 */ /* 0x000fc60000000f00 */
[----:B------:R-:W-:Y:S02]  /*1840*/  IMAD.MOV R0, RZ, RZ, -R4 ;  /* 0x000000ffff007224 */ /* 0x000fe400078e0a04 */
[----:B------:R-:W-:-:S04]  /*1850*/  IMAD.HI.U32 R9, R2, R3, RZ ;  /* 0x0000000302097227 */ /* 0x000fc800078e00ff */
[----:B------:R-:W-:Y:S01]  /*1860*/  IMAD R0, R9, R0, R3 ;  /* 0x0000000009007224 */ /* 0x000fe200078e0203 */
[----:B------:R-:W-:Y:S01]  /*1870*/  @!P3 SHF.R.S32.HI R5, RZ, 0x1f, R10 ;  /* 0x0000001fff05b819 */ /* 0x000fe2000001140a */
[----:B----4-:R-:W-:-:S03]  /*1880*/  @!P3 IMAD R2, R121, R10, RZ ;  /* 0x0000000a7902b224 */ /* 0x010fc600078e02ff */
[----:B------:R-:W-:Y:S01]  /*1890*/  ISETP.GT.U32.AND P0, PT, R8, R0, PT ;  /* 0x000000000800720c */ /* 0x000fe20003f04070 */
[----:B------:R-:W-:Y:S01]  /*18a0*/  @!P3 IMAD R5, R5, R120, R2 ;  /* 0x000000780505b224 */ /* 0x000fe200078e0202 */
[----:B------:R-:W-:Y:S01]  /*18b0*/  @P3 IADD3 R4, R10, R20, RZ ;  /* 0x000000140a043210 */ /* 0x000fe20007ffe0ff */
[----:B------:R-:W-:-:S04]  /*18c0*/  @!P3 IMAD.WIDE.U32 R2, R120, R10, RZ ;  /* 0x0000000a7802b225 */ /* 0x000fc800078e00ff */
[----:B------:R-:W-:Y:S02]  /*18d0*/  @!P3 IMAD.IADD R3, R3, 0x1, R5 ;  /* 0x000000010303b824 */ /* 0x000fe400078e0205 */
[----:B--2---:R-:W-:Y:S02]  /*18e0*/  @!P3 IMAD R7, R7, R11, RZ ;  /* 0x0000000b0707b224 */ /* 0x004fe400078e02ff */
[-C--:B------:R-:W-:Y:S02]  /*18f0*/  @P3 IMAD R14, R121, R4.reuse, RZ ;  /* 0x00000004790e3224 */ /* 0x080fe400078e02ff */
[----:B------:R-:W-:Y:S02]  /*1900*/  @!P0 IMAD.IADD R0, R0, 0x1, -R8 ;  /* 0x0000000100008824 */ /* 0x000fe400078e0a08 */
[----:B------:R-:W-:-:S04]  /*1910*/  @P3 IMAD.WIDE.U32 R4, R120, R4, RZ ;  /* 0x0000000478043225 */ /* 0x000fc800078e00ff */
[----:B------:R-:W-:Y:S01]  /*1920*/  @!P3 IMAD R7, R6, R13, R7 ;  /* 0x0000000d0607b224 */ /* 0x000fe200078e0207 */
[----:B------:R-:W-:Y:S01]  /*1930*/  LEA R13, R36, 0xffffffc0, 0x6 ;  /* 0xffffffc0240d7811 */ /* 0x000fe200078e30ff */
[----:B------:R-:W-:Y:S01]  /*1940*/  @!P3 IMAD.WIDE.U32 R2, R6, R11, R2 ;  /* 0x0000000b0602b225 */ /* 0x000fe200078e0002 */
[----:B------:R-:W-:Y:S02]  /*1950*/  ISETP.GE.U32.AND P2, PT, R0, R8, PT ;  /* 0x000000080000720c */ /* 0x000fe40003f46070 */
[----:B------:R-:W-:Y:S01]  /*1960*/  @P3 IADD3 R5, R5, R14, RZ ;  /* 0x0000000e05053210 */ /* 0x000fe20007ffe0ff */
[----:B------:R-:W-:Y:S01]  /*1970*/  @!P3 IMAD.MOV.U32 R4, RZ, RZ, R2 ;  /* 0x000000ffff04b224 */ /* 0x000fe200078e0002 */
[----:B------:R-:W-:Y:S01]  /*1980*/  @!P3 SHF.R.S32.HI R0, RZ, 0x1f, R10 ;  /* 0x0000001fff00b819 */ /* 0x000fe2000001140a */
[----:B------:R-:W-:Y:S01]  /*1990*/  @!P3 IMAD R2, R165, R10, RZ ;  /* 0x0000000aa502b224 */ /* 0x000fe200078e02ff */
[----:B------:R-:W-:Y:S01]  /*19a0*/  @!P3 IADD3 R5, R3, R7, RZ ;  /* 0x000000070305b210 */ /* 0x000fe20007ffe0ff */
[----:B------:R-:W-:Y:S01]  /*19b0*/  IMAD R3, R121, R13, RZ ;  /* 0x0000000d79037224 */ /* 0x000fe200078e02ff */
[----:B------:R-:W-:Y:S01]  /*19c0*/  SHF.R.S32.HI R15, RZ, 0x1f, R13 ;  /* 0x0000001fff0f7819 */ /* 0x000fe2000001140d */
[----:B------:R-:W-:Y:S01]  /*19d0*/  @!P3 IMAD R8, R0, R164, R2 ;  /* 0x000000a40008b224 */ /* 0x000fe200078e0202 */
[----:B------:R-:W-:-:S02]  /*19e0*/  LOP3.LUT R6, R31, R12, RZ, 0x3c, !PT ;  /* 0x0000000c1f067212 */ /* 0x000fc400078e3cff */
[----:B------:R-:W-:Y:S01]  /*19f0*/  MOV R2, R4 ;  /* 0x0000000400027202 */ /* 0x000fe20000000f00 */
[----:B------:R-:W-:Y:S01]  /*1a00*/  IMAD R0, R15, R120, R3 ;  /* 0x000000780f007224 */ /* 0x000fe200078e0203 */
[----:B------:R-:W-:Y:S01]  /*1a10*/  ISETP.GE.AND P1, PT, R6, RZ, PT ;  /* 0x000000ff0600720c */ /* 0x000fe20003f26270 */
[----:B------:R-:W-:Y:S01]  /*1a20*/  IMAD.MOV.U32 R3, RZ, RZ, R5 ;  /* 0x000000ffff037224 */ /* 0x000fe200078e0005 */
[----:B------:R-:W-:Y:S02]  /*1a30*/  @!P0 IADD3 R9, R9, 0x1, RZ ;  /* 0x0000000109098810 */ /* 0x000fe40007ffe0ff */
[----:B------:R-:W-:Y:S01]  /*1a40*/  ISETP.NE.AND P0, PT, R12, RZ, PT ;  /* 0x000000ff0c00720c */ /* 0x000fe20003f05270 */
[----:B------:R-:W-:Y:S01]  /*1a50*/  IMAD.WIDE.U32 R2, R120, R13, R2 ;  /* 0x0000000d78027225 */ /* 0x000fe200078e0002 */
[----:B------:R-:W-:-:S03]  /*1a60*/  @P2 IADD3 R9, R9, 0x1, RZ ;  /* 0x0000000109092810 */ /* 0x000fc60007ffe0ff */
[----:B------:R-:W-:Y:S01]  /*1a70*/  @!P3 IMAD.WIDE.U32 R6, R164, R10, RZ ;  /* 0x0000000aa406b225 */ /* 0x000fe200078e00ff */
[----:B------:R-:W-:-:S03]  /*1a80*/  IADD3 R5, R3, R0, RZ ;  /* 0x0000000003057210 */ /* 0x000fc60007ffe0ff */
[----:B------:R-:W-:Y:S01]  /*1a90*/  IMAD.MOV.U32 R0, RZ, RZ, R9 ;  /* 0x000000ffff007224 */ /* 0x000fe200078e0009 */
[----:B------:R-:W-:Y:S02]  /*1aa0*/  MOV R4, R2 ;  /* 0x0000000200047202 */ /* 0x000fe40000000f00 */
[----:B------:R-:W-:Y:S01]  /*1ab0*/  @!P3 IADD3 R3, R7, R8, RZ ;  /* 0x000000080703b210 */ /* 0x000fe20007ffe0ff */
[----:B------:R-:W-:Y:S01]  /*1ac0*/  @!P1 IMAD.MOV R0, RZ, RZ, -R0 ;  /* 0x000000ffff009224 */ /* 0x000fe200078e0a00 */
[----:B------:R-:W-:Y:S02]  /*1ad0*/  @!P3 MOV R2, R6 ;  /* 0x000000060002b202 */ /* 0x000fe40000000f00 */
[----:B------:R-:W-:Y:S01]  /*1ae0*/  @!P0 LOP3.LUT R0, RZ, R12, RZ, 0x33, !PT ;  /* 0x0000000cff008212 */ /* 0x000fe200078e33ff */
[----:B------:R-:W-:Y:S01]  /*1af0*/  @!P3 IMAD R7, R17, R11, RZ ;  /* 0x0000000b1107b224 */ /* 0x000fe200078e02ff */
[----:B------:R-:W-:Y:S02]  /*1b00*/  @P3 IADD3 R8, R10, R20, RZ ;  /* 0x000000140a083210 */ /* 0x000fe40007ffe0ff */
[----:B------:R-:W-:Y:S01]  /*1b10*/  @!P3 SHF.R.S32.HI R6, RZ, 0x1f, R11 ;  /* 0x0000001fff06b819 */ /* 0x000fe2000001140b */
[----:B------:R-:W-:Y:S01]  /*1b20*/  IMAD R10, R19, R0, RZ ;  /* 0x00000000130a7224 */ /* 0x000fe200078e02ff */
[----:B------:R-:W-:Y:S01]  /*1b30*/  SHF.R.S32.HI R32, RZ, 0x1f, R0 ;  /* 0x0000001fff207819 */ /* 0x000fe20000011400 */
[----:B------:R-:W-:-:S02]  /*1b40*/  @P3 IMAD R12, R165, R8, RZ ;  /* 0x00000008a50c3224 */ /* 0x000fc400078e02ff */
[----:B------:R-:W-:Y:S02]  /*1b50*/  @!P3 IMAD R14, R16, R6, R7 ;  /* 0x00000006100eb224 */ /* 0x000fe400078e0207 */
        /* <DEDUP_REMOVED lines=11> */
.L_x_4818:
[----:B-1----:R-:W-:Y:S05]  /*1c10*/  BSYNC B0 ;  /* 0x0000000000007941 */ /* 0x002fea0003800000 */
.L_x_4816:
        /* <DEDUP_REMOVED lines=9> */
[----:B-1----:R-:W-:-:S04]  /*1cb0*/  SHF.R.S32.HI R28, RZ, 0x1f, R188 ;  /* 0x0000001fff1c7819 */ /* 0x002fc800000114bc */
[CC--:B------:R-:W-:Y:S02]  /*1cc0*/  LEA.HI R3, R28.reuse, R188.reuse, RZ, 0x4 ;  /* 0x000000bc1c037211 */ /* 0x0c0fe400078f20ff */
[----:B------:R-:W-:Y:S02]  /*1cd0*/  LEA.HI R14, R28, R188, RZ, 0x3 ;  /* 0x000000bc1c0e7211 */ /* 0x000fe400078f18ff */
[----:B------:R-:W-:Y:S02]  /*1ce0*/  SHF.R.S32.HI R8, RZ, 0x4, R3 ;  /* 0x00000004ff087819 */ /* 0x000fe40000011403 */
[----:B------:R-:W-:Y:S02]  /*1cf0*/  LOP3.LUT R0, R14, 0xfffffff8, RZ, 0xc0, !PT ;  /* 0xfffffff80e007812 */ /* 0x000fe400078ec0ff */
[C---:B------:R-:W-:Y:S02]  /*1d00*/  LEA.HI R2, R3.reuse, R8, RZ, 0x1 ;  /* 0x0000000803027211 */ /* 0x040fe400078f08ff */
[----:B------:R-:W-:Y:S01]  /*1d10*/  LOP3.LUT R3, R3, 0xfffffff0, RZ, 0xc0, !PT ;  /* 0xfffffff003037812 */ /* 0x000fe200078ec0ff */
[----:B------:R-:W-:Y:S01]  /*1d20*/  IMAD.IADD R169, R188, 0x1, -R0 ;  /* 0x00000001bca97824 */ /* 0x000fe200078e0a00 */
[----:B------:R-:W-:-:S02]  /*1d30*/  LOP3.LUT R2, R2, 0xfffffffe, RZ, 0xc0, !PT ;  /* 0xfffffffe02027812 */ /* 0x000fc400078ec0ff */
[----:B------:R-:W-:Y:S01]  /*1d40*/  SHF.R.S32.HI R118, RZ, 0x3, R14 ;  /* 0x00000003ff767819 */ /* 0x000fe2000001140e */
[----:B------:R-:W-:Y:S02]  /*1d50*/  IMAD.IADD R0, R188, 0x1, -R3 ;  /* 0x00000001bc007824 */ /* 0x000fe400078e0a03 */
[----:B------:R-:W-:Y:S02]  /*1d60*/  IMAD.IADD R186, R8, 0x1, -R2 ;  /* 0x0000000108ba7824 */ /* 0x000fe400078e0a02 */
[----:B------:R-:W-:Y:S01]  /*1d70*/  IMAD.SHL.U32 R2, R118, 0x40, RZ ;  /* 0x0000004076027824 */ /* 0x000fe200078e00ff */
[----:B------:R-:W-:Y:S01]  /*1d80*/  SHF.R.S32.HI R8, RZ, 0x1f, R0 ;  /* 0x0000001fff087819 */ /* 0x000fe20000011400 */
[----:B-----5:R-:W-:Y:S02]  /*1d90*/  IMAD R14, R15, R164, RZ ;  /* 0x000000a40f0e7224 */ /* 0x020fe400078e02ff */
[----:B------:R-:W-:Y:S01]  /*1da0*/  IMAD.SHL.U32 R20, R169, 0x8, RZ ;  /* 0x00000008a9147824 */ /* 0x000fe200078e00ff */
[----:B------:R-:W-:-:S02]  /*1db0*/  LEA.HI R15, R8, R0, RZ, 0x3 ;  /* 0x00000000080f7211 */ /* 0x000fc400078f18ff */
[----:B------:R-:W-:Y:S02]  /*1dc0*/  LOP3.LUT R3, R2, 0x1c0, RZ, 0xc0, !PT ;  /* 0x000001c002037812 */ /* 0x000fe400078ec0ff */
[----:B------:R-:W-:Y:S02]  /*1dd0*/  LOP3.LUT R8, R15, 0xfffffff8, RZ, 0xc0, !PT ;  /* 0xfffffff80f087812 */ /* 0x000fe400078ec0ff */
[----:B------:R-:W-:Y:S02]  /*1de0*/  IADD3 R2, P1, R20, R9, RZ ;  /* 0x0000000914027210 */ /* 0x000fe40007f3e0ff */
[----:B------:R-:W-:Y:S02]  /*1df0*/  LOP3.LUT R9, R3, 0x38, R20, 0xf8, !PT ;  /* 0x0000003803097812 */ /* 0x000fe400078ef814 */
[----:B------:R-:W-:Y:S02]  /*1e00*/  SHF.R.U32.HI R16, RZ, 0x3, R3 ;  /* 0x00000003ff107819 */ /* 0x000fe40000011603 */
[----:B------:R-:W-:Y:S01]  /*1e10*/  LEA.HI R17, R28, R188, RZ, 0x6 ;  /* 0x000000bc1c117211 */ /* 0x000fe200078f30ff */
[----:B------:R-:W-:Y:S01]  /*1e20*/  IMAD.IADD R0, R0, 0x1, -R8 ;  /* 0x0000000100007824 */ /* 0x000fe200078e0a08 */
[----:B------:R-:W-:-:S02]  /*1e30*/  SHF.R.S32.HI R21, RZ, 0x1f, R20 ;  /* 0x0000001fff157819 */ /* 0x000fc40000011414 */
[----:B------:R-:W-:Y:S01]  /*1e40*/  LOP3.LUT R16, R9, R16, RZ, 0x3c, !PT ;  /* 0x0000001009107212 */ /* 0x000fe200078e3cff */
[----:B------:R-:W-:Y:S02]  /*1e50*/  IMAD.SHL.U32 R9, R17, 0x8, RZ ;  /* 0x0000000811097824 */ /* 0x000fe400078e00ff */
[----:B------:R-:W-:Y:S02]  /*1e60*/  IMAD.X R3, R21, 0x1, R12, P1 ;  /* 0x0000000115037824 */ /* 0x000fe400008e060c */
[----:B------:R-:W-:Y:S01]  /*1e70*/  IMAD.SHL.U32 R8, R0, 0x40, RZ ;  /* 0x0000004000087824 */ /* 0x000fe200078e00ff */
[----:B------:R-:W-:Y:S01]  /*1e80*/  LOP3.LUT R235, R16, 0xfffffe00, R9, 0xf8, !PT ;  /* 0xfffffe0010eb7812 */ /* 0x000fe200078ef809 */
[C---:B------:R-:W-:Y:S02]  /*1e90*/  IMAD R12, R13.reuse, R165, R14 ;  /* 0x000000a50d0c7224 */ /* 0x040fe400078e020e */
[----:B------:R-:W-:Y:S01]  /*1ea0*/  IMAD.WIDE.U32 R2, R13, R164, R2 ;  /* 0x000000a40d027225 */ /* 0x000fe200078e0002 */
[----:B------:R-:W-:-:S03]  /*1eb0*/  LOP3.LUT R8, R8, 0x1c0, RZ, 0xc0, !PT ;  /* 0x000001c008087812 */ /* 0x000fc600078ec0ff */
[----:B------:R-:W-:Y:S02]  /*1ec0*/  IMAD.SHL.U32 R9, R186, 0x8, RZ ;  /* 0x00000008ba097824 */ /* 0x000fe400078e00ff */
[----:B------:R-:W-:Y:S01]  /*1ed0*/  IMAD.IADD R3, R3, 0x1, R12 ;  /* 0x0000000103037824 */ /* 0x000fe200078e020c */
[----:B------:R-:W-:Y:S02]  /*1ee0*/  SHF.R.U32.HI R12, RZ, 0x3, R8 ;  /* 0x00000003ff0c7819 */ /* 0x000fe40000011608 */
[----:B------:R-:W-:Y:S02]  /*1ef0*/  LOP3.LUT R13, R8, 0x8, R9, 0xf8, !PT ;  /* 0x00000008080d7812 */ /* 0x000fe400078ef809 */
[C---:B------:R-:W-:Y:S02]  /*1f00*/  LOP3.LUT P3, RZ, R0.reuse, 0x4, RZ, 0xc0, !PT ;  /* 0x0000000400ff7812 */ /* 0x040fe4000786c0ff */
[----:B------:R-:W-:Y:S01]  /*1f10*/  LOP3.LUT P2, RZ, R0, 0x2, RZ, 0xc0, !PT ;  /* 0x0000000200ff7812 */ /* 0x000fe2000784c0ff */
[----:B------:R-:W-:Y:S01]  /*1f20*/  IMAD R0, R23, R18, RZ ;  /* 0x0000001217007224 */ /* 0x000fe200078e02ff */
[----:B------:R-:W-:Y:S01]  /*1f30*/  LOP3.LUT R47, R13, R12, RZ, 0x3c, !PT ;  /* 0x0000000c0d2f7212 */ /* 0x000fe200078e3cff */
[----:B------:R-:W-:Y:S01]  /*1f40*/  IMAD.WIDE.U32 R8, R18, R22, R2 ;  /* 0x0000001612087225 */ /* 0x000fe200078e0002 */
[----:B------:R-:W-:-:S03]  /*1f50*/  SHF.R.S32.HI R190, RZ, 0x1f, R33 ;  /* 0x0000001fffbe7819 */ /* 0x000fc60000011421 */
[----:B------:R-:W-:Y:S01]  /*1f60*/  IMAD R14, R32, R22, R0 ;  /* 0x00000016200e7224 */ /* 0x000fe200078e0200 */
[C---:B------:R-:W-:Y:S02]  /*1f70*/  IADD3 R22, R20.reuse, 0x40, RZ ;  /* 0x0000004014167810 */ /* 0x040fe40007ffe0ff */
[----:B------:R-:W-:Y:S02]  /*1f80*/  SHF.R.S32.HI R179, RZ, 0x1f, R31 ;  /* 0x0000001fffb37819 */ /* 0x000fe4000001141f */
[----:B------:R-:W-:Y:S02]  /*1f90*/  SHF.R.S32.HI R119, RZ, 0x1f, R118 ;  /* 0x0000001fff777819 */ /* 0x000fe40000011476 */
[C---:B------:R-:W-:Y:S02]  /*1fa0*/  IADD3 R23, R20.reuse, 0xc0, RZ ;  /* 0x000000c014177810 */ /* 0x040fe40007ffe0ff */
[----:B------:R-:W-:Y:S01]  /*1fb0*/  IADD3 R19, R20, 0x80, RZ ;  /* 0x0000008014137810 */ /* 0x000fe20007ffe0ff */
[----:B------:R-:W-:-:S04]  /*1fc0*/  IMAD.IADD R9, R9, 0x1, R14 ;  /* 0x0000000109097824 */ /* 0x000fc800078e020e */
[----:B------:R-:W-:-:S04]  /*1fd0*/  IMAD.WIDE.U32 R172, R118, R164, R8 ;  /* 0x000000a476ac7225 */ /* 0x000fc800078e0008 */
[----:B------:R-:W-:Y:S02]  /*1fe0*/  IMAD.MOV.U32 R48, RZ, RZ, 0x10 ;  /* 0x00000010ff307424 */ /* 0x000fe400078e00ff */
[----:B------:R-:W-:Y:S01]  /*1ff0*/  IMAD.MOV.U32 R46, RZ, RZ, 0x20 ;  /* 0x00000020ff2e7424 */ /* 0x000fe200078e00ff */
        /* <DEDUP_REMOVED lines=9> */
[----:B---3--:R-:W-:-:S04]  /*2090*/  @!P0 IMAD.WIDE.U32 R12, R6, R33, RZ ;  /* 0x00000021060c8225 */ /* 0x008fc800078e00ff */
[----:B------:R-:W-:Y:S02]  /*20a0*/  @!P0 IMAD R16, R7, R33, RZ ;  /* 0x0000002107108224 */ /* 0x000fe400078e02ff */
[----:B------:R-:W-:Y:S02]  /*20b0*/  @!P0 IMAD.MOV.U32 R2, RZ, RZ, R12 ;  /* 0x000000ffff028224 */ /* 0x000fe400078e000c */
[----:B------:R-:W-:Y:S02]  /*20c0*/  @!P0 IMAD R6, R6, R190, R16 ;  /* 0x000000be06068224 */ /* 0x000fe400078e0210 */
[----:B------:R-:W-:Y:S01]  /*20d0*/  @P0 IMAD.IADD R0, R3, 0x1, R0 ;  /* 0x0000000103000824 */ /* 0x000fe200078e0200 */
[----:B------:R-:W-:Y:S01]  /*20e0*/  IADD3 R2, P1, R20, R2, RZ ;  /* 0x0000000214027210 */ /* 0x000fe20007f3e0ff */
[----:B------:R-:W-:Y:S02]  /*20f0*/  @P0 IMAD.MOV.U32 R152, RZ, RZ, R4 ;  /* 0x000000ffff980224 */ /* 0x000fe400078e0004 */
[----:B------:R-:W-:-:S02]  /*2100*/  @P0 IMAD.MOV.U32 R153, RZ, RZ, R5 ;  /* 0x000000ffff990224 */ /* 0x000fc400078e0005 */
[----:B------:R-:W-:Y:S02]  /*2110*/  IMAD.SHL.U32 R7, R15, 0x40, RZ ;  /* 0x000000400f077824 */ /* 0x000fe400078e00ff */
[----:B------:R-:W-:Y:S02]  /*2120*/  @!P0 IMAD.IADD R0, R13, 0x1, R6 ;  /* 0x000000010d008824 */ /* 0x000fe400078e0206 */
[----:B------:R-:W-:Y:S02]  /*2130*/  @!P0 IMAD.MOV.U32 R152, RZ, RZ, R4 ;  /* 0x000000ffff988224 */ /* 0x000fe400078e0004 */
[----:B------:R-:W-:Y:S01]  /*2140*/  @!P0 IMAD.MOV.U32 R153, RZ, RZ, R5 ;  /* 0x000000ffff998224 */ /* 0x000fe200078e0005 */
[----:B------:R-:W-:Y:S01]  /*2150*/  ISETP.GE.AND P0, PT, R22, R154, PT ;  /* 0x0000009a1600720c */ /* 0x000fe20003f06270 */
[----:B------:R-:W-:Y:S01]  /*2160*/  IMAD.X R3, R21, 0x1, R0, P1 ;  /* 0x0000000115037824 */ /* 0x000fe200008e0600 */
[----:B------:R-:W-:Y:S01]  /*2170*/  LOP3.LUT R47, R47, 0xfffffe00, R7, 0xf8, !PT ;  /* 0xfffffe002f2f7812 */ /* 0x000fe200078ef807 */
[----:B----4-:R-:W-:Y:S01]  /*2180*/  IMAD R7, R11, R31, RZ ;  /* 0x0000001f0b077224 */ /* 0x010fe200078e02ff */
[----:B------:R-:W-:-:S02]  /*2190*/  SEL R0, RZ, 0xffffffff, P0 ;  /* 0xffffffffff007807 */ /* 0x000fc40000000000 */
[----:B------:R-:W-:Y:S01]  /*21a0*/  ISETP.GE.AND P1, PT, R20, R154, PT ;  /* 0x0000009a1400720c */ /* 0x000fe20003f26270 */
[----:B------:R-:W-:Y:S02]  /*21b0*/  IMAD R7, R10, R179, R7 ;  /* 0x000000b30a077224 */ /* 0x000fe400078e0207 */
[----:B------:R-:W-:Y:S01]  /*21c0*/  IMAD.WIDE.U32 R2, R31, R10, R2 ;  /* 0x0000000a1f027225 */ /* 0x000fe200078e0002 */
[----:B------:R-:W-:-:S03]  /*21d0*/  SEL R6, RZ, 0x1, P1 ;  /* 0x00000001ff067807 */ /* 0x000fc60000800000 */
[----:B------:R-:W-:Y:S02]  /*21e0*/  IMAD.SHL.U32 R0, R0, 0x2, RZ ;  /* 0x0000000200007824 */ /* 0x000fe400078e00ff */
[----:B------:R-:W-:-:S04]  /*21f0*/  IMAD.WIDE R4, R30, 0x40, R118 ;  /* 0x000000401e047825 */ /* 0x000fc800078e0276 */
[----:B------:R-:W-:Y:S01]  /*2200*/  IMAD.IADD R3, R3, 0x1, R7 ;  /* 0x0000000103037824 */ /* 0x000fe200078e0207 */
[----:B------:R-:W-:Y:S01]  /*2210*/  LOP3.LUT R7, R0, 0x2, R6, 0xe2, !PT ;  /* 0x0000000200077812 */ /* 0x000fe200078ee206 */
[----:B------:R-:W-:-:S04]  /*2220*/  IMAD R0, R5, R152, RZ ;  /* 0x0000009805007224 */ /* 0x000fc800078e02ff */
[----:B------:R-:W-:Y:S01]  /*2230*/  IMAD R10, R4, R153, R0 ;  /* 0x00000099040a7224 */ /* 0x000fe200078e0200 */
[----:B------:R-:W-:-:S04]  /*2240*/  SHF.R.S32.HI R0, RZ, 0x1f, R140 ;  /* 0x0000001fff007819 */ /* 0x000fc8000001148c */
[----:B------:R-:W-:Y:S02]  /*2250*/  LEA.HI R0, R0, R140, RZ, 0x6 ;  /* 0x0000008c00007211 */ /* 0x000fe400078f30ff */
[----:B------:R-:W-:Y:S02]  /*2260*/  ISETP.GE.AND P0, PT, R23, R154, PT ;  /* 0x0000009a1700720c */ /* 0x000fe40003f06270 */
[----:B------:R-:W-:Y:S01]  /*2270*/  SHF.R.S32.HI R0, RZ, 0x6, R0 ;  /* 0x00000006ff007819 */ /* 0x000fe20000011400 */
[----:B------:R-:W-:Y:S01]  /*2280*/  IMAD.WIDE.U32 R138, R4, R152, R2 ;  /* 0x00000098048a7225 */ /* 0x000fe200078e0002 */
[----:B------:R-:W-:Y:S02]  /*2290*/  SEL R5, RZ, 0x8, P0 ;  /* 0x00000008ff057807 */ /* 0x000fe40000000000 */
[----:B------:R-:W-:Y:S02]  /*22a0*/  IMNMX R126, RZ, R0, !PT ;  /* 0x00000000ff7e7217 */ /* 0x000fe40007800200 */
[----:B------:R-:W-:Y:S01]  /*22b0*/  IADD3 R2, P0, R20, R26, RZ ;  /* 0x0000001a14027210 */ /* 0x000fe20007f1e0ff */
[----:B------:R-:W-:Y:S01]  /*22c0*/  @!P4 IMAD.MOV.U32 R35, RZ, RZ, RZ ;  /* 0x000000ffff23c224 */ /* 0x000fe200078e00ff */
[----:B------:R-:W-:Y:S01]  /*22d0*/  ISETP.GT.AND P4, PT, R36, R126, PT ;  /* 0x0000007e2400720c */ /* 0x000fe20003f84270 */
[----:B------:R-:W-:Y:S01]  /*22e0*/  IMAD R4, R121, R118, RZ ;  /* 0x0000007679047224 */ /* 0x000fe200078e02ff */
[----:B------:R-:W-:Y:S01]  /*22f0*/  ISETP.GE.AND P1, PT, R19, R154, PT ;  /* 0x0000009a1300720c */ /* 0x000fe20003f26270 */
[----:B------:R-:W-:-:S02]  /*2300*/  IMAD.X R3, R21, 0x1, R27, P0 ;  /* 0x0000000115037824 */ /* 0x000fc400000e061b */
[----:B------:R-:W-:Y:S01]  /*2310*/  IMAD R0, R165, R118, RZ ;  /* 0x00000076a5007224 */ /* 0x000fe200078e02ff */
[----:B------:R-:W-:Y:S01]  /*2320*/  SEL R6, RZ, 0x4, P1 ;  /* 0x00000004ff067807 */ /* 0x000fe20000800000 */
[-C--:B------:R-:W-:Y:S02]  /*2330*/  IMAD R4, R119, R120.reuse, R4 ;  /* 0x0000007877047224 */ /* 0x080fe400078e0204 */
[----:B------:R-:W-:-:S04]  /*2340*/  IMAD.WIDE.U32 R176, R118, R120, R2 ;  /* 0x0000007876b07225 */ /* 0x000fc800078e0002 */
[----:B------:R-:W-:Y:S01]  /*2350*/  IMAD R0, R119, R164, R0 ;  /* 0x000000a477007224 */ /* 0x000fe200078e0200 */
[----:B------:R-:W-:Y:S01]  /*2360*/  LOP3.LUT R244, R5, R7, R6, 0xfe, !PT ;  /* 0x0000000705f47212 */ /* 0x000fe200078efe06 */
[----:B------:R-:W-:Y:S01]  /*2370*/  IMAD.IADD R175, R177, 0x1, R4 ;  /* 0x00000001b1af7824 */ /* 0x000fe200078e0204 */
[----:B------:R-:W-:Y:S01]  /*2380*/  LEA.HI R5, R28, R188, RZ, 0x5 ;  /* 0x000000bc1c057211 */ /* 0x000fe200078f28ff */
[----:B------:R-:W-:Y:S01]  /*2390*/  IMAD.IADD R171, R173, 0x1, R0 ;  /* 0x00000001adab7824 */ /* 0x000fe200078e0200 */
[----:B------:R-:W-:Y:S02]  /*23a0*/  LEA R245, P1, R176, R160, 0x1 ;  /* 0x000000a0b0f57211 */ /* 0x000fe400078208ff */
[----:B------:R-:W-:Y:S01]  /*23b0*/  LEA R243, P0, R172, R162, 0x1 ;  /* 0x000000a2acf37211 */ /* 0x000fe200078008ff */
[----:B------:R-:W-:Y:S01]  /*23c0*/  IMAD.IADD R155, R139, 0x1, R10 ;  /* 0x000000018b9b7824 */ /* 0x000fe200078e020a */
[----:B------:R-:W-:Y:S02]  /*23d0*/  SHF.R.S32.HI R187, RZ, 0x5, R5 ;  /* 0x00000005ffbb7819 */ /* 0x000fe40000011405 */
[----:B------:R-:W-:-:S02]  /*23e0*/  LEA.HI.X R246, R176, R161, R175, 0x1, P1 ;  /* 0x000000a1b0f67211 */ /* 0x000fc400008f0caf */
[----:B------:R-:W-:Y:S01]  /*23f0*/  LEA.HI.X R242, R172, R163, R171, 0x1, P0 ;  /* 0x000000a3acf27211 */ /* 0x000fe200000f0cab */
[----:B------:R-:W-:Y:S05]  /*2400*/  @!P4 BRA `(.L_x_4819) ;  /* 0x0000bd900000c947 */ /* 0x000fea0003800000 */
[----:B------:R-:W2:Y:S04]  /*2410*/  LD.E.64 R4, [R24.64+0x120] ;  /* 0x0001200618047980 */ /* 0x000ea8000c101b00 */
[----:B------:R-:W3:Y:S04]  /*2420*/  LD.E.64 R6, [R24.64+0x118] ;  /* 0x0001180618067980 */ /* 0x000ee8000c101b00 */
[----:B------:R-:W4:Y:S04]  /*2430*/  LD.E.64 R2, [R24.64+0x130] ;  /* 0x0001300618027980 */ /* 0x000f28000c101b00 */
[----:B------:R-:W5:Y:S04]  /*2440*/  LD.E.64 R66, [R24.64+0x128] ;  /* 0x0001280618427980 */ /* 0x000f68000c101b00 */
[----:B------:R-:W4:Y:S04]  /*2450*/  LD.E.64 R8, [R24.64+0x140] ;  /* 0x0001400618087980 */ /* 0x000f28000c101b00 */
[----:B------:R-:W4:Y:S04]  /*2460*/  LD.E.64 R12, [R24.64+0x138] ;  /* 0x00013806180c7980 */ /* 0x000f28000c101b00 */
[----:B------:R-:W5:Y:S04]  /*2470*/  LD.E R34, [R24.64+0xd0] ;  /* 0x0000d00618227980 */ /* 0x000f68000c101900 */
[----:B------:R-:W5:Y:S04]  /*2480*/  LD.E.64 R30, [R24.64+0x110] ;  /* 0x00011006181e7980 */ /* 0x000f68000c101b00 */
[----:B------:R-:W5:Y:S04]  /*2490*/  LD.E.64 R28, [R24.64+0x108] ;  /* 0x00010806181c7980 */ /* 0x000f68000c101b00 */
[----:B------:R-:W5:Y:S04]  /*24a0*/  LD.E.64 R14, [R24.64+0x150] ;  /* 0x00015006180e7980 */ /* 0x000f68000c101b00 */
[----:B------:R-:W5:Y:S01]  /*24b0*/  LD.E.64 R16, [R24.64+0x148] ;  /* 0x0001480618107980 */ /* 0x000f62000c101b00 */
[----:B------:R-:W-:Y:S01]  /*24c0*/  LEA R27, R36, 0xffffffc0, 0x6 ;  /* 0xffffffc0241b7811 */ /* 0x000fe200078e30ff */
[----:B------:R-:W-:Y:S01]  /*24d0*/  IMAD.WIDE.U32 R136, R164, 0x60, RZ ;  /* 0x00000060a4887825 */ /* 0x000fe200078e00ff */
[----:B------:R-:W-:-:S02]  /*24e0*/  IADD3 R74, R118, 0x10, RZ ;  /* 0x00000010764a7810 */ /* 0x000fc40007ffe0ff */
[C---:B------:R-:W-:Y:S01]  /*24f0*/  IADD3 R73, R118.reuse, 0x20, RZ ;  /* 0x0000002076497810 */ /* 0x040fe20007ffe0ff */
[----:B------:R-:W-:Y:S01]  /*2500*/  IMAD.MOV.U32 R50, RZ, RZ, R245 ;  /* 0x000000ffff327224 */ /* 0x000fe200078e00f5 */
[----:B------:R-:W-:Y:S01]  /*2510*/  IADD3 R75, R118, 0x30, RZ ;  /* 0x00000030764b7810 */ /* 0x000fe20007ffe0ff */
[----:B------:R-:W-:Y:S01]  /*2520*/  IMAD.MOV.U32 R49, RZ, RZ, R246 ;  /* 0x000000ffff317224 */ /* 0x000fe200078e00f6 */
[C---:B------:R-:W-:Y:S01]  /*2530*/  SHF.L.U64.HI R115, R120.reuse, 0x5, R121 ;  /* 0x0000000578737819 */ /* 0x040fe20000010279 */
[----:B------:R-:W-:Y:S01]  /*2540*/  IMAD.MOV.U32 R65, RZ, RZ, R243 ;  /* 0x000000ffff417224 */ /* 0x000fe200078e00f3 */
[----:B------:R-:W-:Y:S02]  /*2550*/  SHF.L.U32 R94, R120, 0x5, RZ ;  /* 0x00000005785e7819 */ /* 0x000fe400000006ff */
[----:B------:R-:W-:Y:S01]  /*2560*/  MOV R64, R242 ;  /* 0x000000f200407202 */ /* 0x000fe20000000f00 */
[----:B--2---:R-:W-:-:S04]  /*2570*/  IMAD R0, R5, R33, RZ ;  /* 0x0000002105007224 */ /* 0x004fc800078e02ff */
[----:B------:R-:W-:Y:S02]  /*2580*/  IMAD R0, R4, R190, R0 ;  /* 0x000000be04007224 */ /* 0x000fe400078e0200 */
[----:B------:R-:W-:-:S04]  /*2590*/  IMAD.WIDE.U32 R4, R33, R4, R20 ;  /* 0x0000000421047225 */ /* 0x000fc800078e0014 */
[----:B---3--:R-:W-:Y:S02]  /*25a0*/  IMAD R26, R7, R33, RZ ;  /* 0x00000021071a7224 */ /* 0x008fe400078e02ff */
[----:B------:R-:W-:Y:S02]  /*25b0*/  IMAD.IADD R7, R5, 0x1, R0 ;  /* 0x0000000105077824 */ /* 0x000fe400078e0200 */
[----:B------:R-:W-:Y:S01]  /*25c0*/  IMAD R5, R6, R190, R26 ;  /* 0x000000be06057224 */ /* 0x000fe200078e021a */
[----:B------:R-:W-:Y:S01]  /*25d0*/  SHF.R.S32.HI R26, RZ, 0x1f, R27 ;  /* 0x0000001fff1a7819 */ /* 0x000fe2000001141b */
[----:B------:R-:W-:-:S04]  /*25e0*/  IMAD.WIDE.U32 R10, R33, R6, R20 ;  /* 0x00000006210a7225 */ /* 0x000fc800078e0014 */
[-C--:B----4-:R-:W-:Y:S02]  /*25f0*/  IMAD R0, R3, R27.reuse, RZ ;  /* 0x0000001b03007224 */ /* 0x090fe400078e02ff */
[----:B------:R-:W-:Y:S02]  /*2600*/  IMAD.MOV.U32 R6, RZ, RZ, R4 ;  /* 0x000000ffff067224 */ /* 0x000fe400078e0004 */
[----:B-----5:R-:W-:Y:S02]  /*2610*/  IMAD R33, R67, R27, RZ ;  /* 0x0000001b43217224 */ /* 0x020fe400078e02ff */
[----:B------:R-:W-:Y:S02]  /*2620*/  IMAD.IADD R5, R11, 0x1, R5 ;  /* 0x000000010b057824 */ /* 0x000fe400078e0205 */
[----:B------:R-:W-:Y:S02]  /*2630*/  IMAD R0, R2, R26, R0 ;  /* 0x0000001a02007224 */ /* 0x000fe400078e0200 */
[----:B------:R-:W-:-:S04]  /*2640*/  IMAD.WIDE.U32 R6, R27, R2, R6 ;  /* 0x000000021b067225 */ /* 0x000fc800078e0006 */
[----:B------:R-:W-:Y:S02]  /*2650*/  IMAD.MOV.U32 R4, RZ, RZ, R10 ;  /* 0x000000ffff047224 */ /* 0x000fe400078e000a */
[C---:B------:R-:W-:Y:S02]  /*2660*/  IMAD R10, R66.reuse, R26, R33 ;  /* 0x0000001a420a7224 */ /* 0x040fe400078e0221 */
[----:B------:R-:W-:Y:S02]  /*2670*/  IMAD.IADD R7, R7, 0x1, R0 ;  /* 0x0000000107077824 */ /* 0x000fe400078e0200 */
[----:B------:R-:W-:-:S04]  /*2680*/  IMAD.WIDE.U32 R4, R66, R27, R4 ;  /* 0x0000001b42047225 */ /* 0x000fc800078e0004 */
[----:B------:R-:W-:Y:S01]  /*2690*/  IMAD R0, R9, R18, RZ ;  /* 0x0000001209007224 */ /* 0x000fe200078e02ff */
[----:B------:R-:W-:Y:S01]  /*26a0*/  IADD3 R5, R5, R10, RZ ;  /* 0x0000000a05057210 */ /* 0x000fe20007ffe0ff */
[----:B------:R-:W-:Y:S01]  /*26b0*/  IMAD.WIDE.U32 R6, R8, R18, R6 ;  /* 0x0000001208067225 */ /* 0x000fe200078e0006 */
[----:B------:R-:W-:-:S03]  /*26c0*/  SHF.R.S32.HI R9, RZ, 0x1f, R140 ;  /* 0x0000001fff097819 */ /* 0x000fc6000001148c */
[----:B------:R-:W-:Y:S01]  /*26d0*/  IMAD R26, R8, R32, R0 ;  /* 0x00000020081a7224 */ /* 0x000fe200078e0200 */
[----:B------:R-:W-:Y:S01]  /*26e0*/  IADD3 R8, P0, -R140, R118, RZ ;  /* 0x000000768c087210 */ /* 0x000fe20007f1e1ff */
[-C--:B------:R-:W-:Y:S02]  /*26f0*/  IMAD R0, R13, R18.reuse, RZ ;  /* 0x000000120d007224 */ /* 0x080fe400078e02ff */
[----:B------:R-:W-:Y:S01]  /*2700*/  IMAD.WIDE.U32 R4, R12, R18, R4 ;  /* 0x000000120c047225 */ /* 0x000fe200078e0004 */
[----:B------:R-:W-:-:S03]  /*2710*/  LEA.HI R10, R34, R34, RZ, 0x1 ;  /* 0x00000022220a7211 */ /* 0x000fc600078f08ff */
[----:B------:R-:W-:Y:S02]  /*2720*/  IMAD R11, R12, R32, R0 ;  /* 0x000000200c0b7224 */ /* 0x000fe400078e0200 */
[----:B------:R-:W-:Y:S02]  /*2730*/  IMAD.X R0, R119, 0x1, ~R9, P0 ;  /* 0x0000000177007824 */ /* 0x000fe400000e0e09 */
[----:B------:R-:W-:Y:S02]  /*2740*/  IMAD.IADD R5, R5, 0x1, R11 ;  /* 0x0000000105057824 */ /* 0x000fe400078e020b */
[C---:B------:R-:W-:Y:S02]  /*2750*/  IMAD R11, R0.reuse, R2, RZ ;  /* 0x00000002000b7224 */ /* 0x040fe400078e02ff */
[----:B------:R-:W-:Y:S01]  /*2760*/  IMAD R9, R0, R66, RZ ;  /* 0x0000004200097224 */ /* 0x000fe200078e02ff */
[----:B------:R-:W-:Y:S01]  /*2770*/  SHF.R.S32.HI R0, RZ, 0x1, R10 ;  /* 0x00000001ff007819 */ /* 0x000fe2000001140a */
[----:B------:R-:W-:-:S02]  /*2780*/  IMAD.IADD R13, R27, 0x1, R35 ;  /* 0x000000011b0d7824 */ /* 0x000fc400078e0223 */
[----:B------:R-:W-:Y:S02]  /*2790*/  IMAD R51, R67, R8, R9 ;  /* 0x0000000843337224 */ /* 0x000fe400078e0209 */
[----:B------:R-:W-:Y:S02]  /*27a0*/  IMAD.IADD R7, R7, 0x1, R26 ;  /* 0x0000000107077824 */ /* 0x000fe400078e021a */
[----:B------:R-:W-:Y:S02]  /*27b0*/  IMAD R9, R118, R0, R170 ;  /* 0x0000000076097224 */ /* 0x000fe400078e02aa */
[-C--:B------:R-:W-:Y:S02]  /*27c0*/  IMAD R12, R3, R8.reuse, R11 ;  /* 0x00000008030c7224 */ /* 0x080fe400078e020b */
[----:B------:R-:W-:Y:S02]  /*27d0*/  IMAD R10, R0, R13, RZ ;  /* 0x0000000d000a7224 */ /* 0x000fe400078e02ff */
[----:B------:R-:W-:-:S04]  /*27e0*/  IMAD.WIDE.U32 R6, R2, R8, R6 ;  /* 0x0000000802067225 */ /* 0x000fc800078e0006 */
[----:B------:R-:W-:Y:S01]  /*27f0*/  IMAD.WIDE.U32 R4, R66, R8, R4 ;  /* 0x0000000842047225 */ /* 0x000fe200078e0004 */
[----:B------:R-:W-:-:S03]  /*2800*/  IADD3 R8, R170, R9, RZ ;  /* 0x00000009aa087210 */ /* 0x000fc60007ffe0ff */
[----:B------:R-:W-:Y:S01]  /*2810*/  IMAD.IADD R12, R7, 0x1, R12 ;  /* 0x00000001070c7824 */ /* 0x000fe200078e020c */
[C---:B------:R-:W-:Y:S01]  /*2820*/  IADD3 R7, P2, R10.reuse, R8, RZ ;  /* 0x000000080a077210 */ /* 0x040fe20007f5e0ff */
[----:B------:R-:W-:Y:S01]  /*2830*/  IMAD.IADD R51, R5, 0x1, R51 ;  /* 0x0000000105337824 */ /* 0x000fe200078e0233 */
[----:B------:R-:W-:Y:S02]  /*2840*/  IADD3 R5, P3, R10, R9, RZ ;  /* 0x000000090a057210 */ /* 0x000fe40007f7e0ff */
[----:B------:R-:W-:Y:S01]  /*2850*/  SHF.R.S32.HI R11, RZ, 0x1f, R10 ;  /* 0x0000001fff0b7819 */ /* 0x000fe2000001140a */
[----:B------:R-:W-:Y:S01]  /*2860*/  IMAD.SHL.U32 R63, R7, 0x2, RZ ;  /* 0x00000002073f7824 */ /* 0x000fe200078e00ff */
[----:B------:R-:W-:Y:S01]  /*2870*/  LEA R127, P1, R6, R30, 0x1 ;  /* 0x0000001e067f7211 */ /* 0x000fe200078208ff */
[----:B------:R-:W-:Y:S01]  /*2880*/  IMAD.SHL.U32 R26, R5, 0x2, RZ ;  /* 0x00000002051a7824 */ /* 0x000fe200078e00ff */
[----:B------:R-:W-:Y:S02]  /*2890*/  LEA R56, P0, R4, R28, 0x1 ;  /* 0x0000001c04387211 */ /* 0x000fe400078008ff */
[----:B------:R-:W-:-:S02]  /*28a0*/  LEA.HI.X.SX32 R8, R8, R11, 0x1, P2 ;  /* 0x0000000b08087211 */ /* 0x000fc400010f0eff */
[----:B------:R-:W-:Y:S02]  /*28b0*/  LEA.HI.X.SX32 R9, R9, R11, 0x1, P3 ;  /* 0x0000000b09097211 */ /* 0x000fe400018f0eff */
[----:B------:R-:W-:Y:S02]  /*28c0*/  LEA.HI.X R125, R6, R31, R12, 0x1, P1 ;  /* 0x0000001f067d7211 */ /* 0x000fe400008f0c0c */
[----:B------:R-:W-:Y:S02]  /*28d0*/  IADD3 R62, P3, R14, R63, RZ ;  /* 0x0000003f0e3e7210 */ /* 0x000fe40007f7e0ff */
[----:B------:R-:W-:Y:S02]  /*28e0*/  LEA.HI.X R51, R4, R29, R51, 0x1, P0 ;  /* 0x0000001d04337211 */ /* 0x000fe400000f0c33 */
[----:B------:R-:W-:Y:S02]  /*28f0*/  SHF.L.U64.HI R7, R7, 0x1, R8 ;  /* 0x0000000107077819 */ /* 0x000fe40000010208 */
[----:B------:R-:W-:-:S02]  /*2900*/  IADD3 R44, P1, R14, R26, RZ ;  /* 0x0000001a0e2c7210 */ /* 0x000fc40007f3e0ff */
[C---:B------:R-:W-:Y:S02]  /*2910*/  IADD3 R63, P2, R16.reuse, R63, RZ ;  /* 0x0000003f103f7210 */ /* 0x040fe40007f5e0ff */
[----:B------:R-:W-:Y:S02]  /*2920*/  SHF.L.U64.HI R5, R5, 0x1, R9 ;  /* 0x0000000105057819 */ /* 0x000fe40000010209 */
[----:B------:R-:W-:Y:S01]  /*2930*/  IADD3 R26, P0, R16, R26, RZ ;  /* 0x0000001a101a7210 */ /* 0x000fe20007f1e0ff */
[----:B------:R-:W-:Y:S01]  /*2940*/  IMAD.X R60, R17, 0x1, R7, P2 ;  /* 0x00000001113c7824 */ /* 0x000fe200010e0607 */
[----:B------:R-:W-:Y:S02]  /*2950*/  IADD3.X R45, R15, R5, RZ, P1, !PT ;  /* 0x000000050f2d7210 */ /* 0x000fe40000ffe4ff */
[----:B------:R-:W-:Y:S01]  /*2960*/  IADD3 R84, P2, R247, 0x40, RZ ;  /* 0x00000040f7547810 */ /* 0x000fe20007f5e0ff */
[----:B------:R-:W-:Y:S01]  /*2970*/  IMAD.X R27, R17, 0x1, R5, P0 ;  /* 0x00000001111b7824 */ /* 0x000fe200000e0605 */
[----:B------:R-:W-:-:S02]  /*2980*/  IADD3 R83, P1, R247, 0x80, RZ ;  /* 0x00000080f7537810 */ /* 0x000fc40007f3e0ff */
[----:B------:R-:W-:Y:S01]  /*2990*/  IADD3 R82, P0, R247, 0xc0, RZ ;  /* 0x000000c0f7527810 */ /* 0x000fe20007f1e0ff */
[----:B------:R-:W-:Y:S02]  /*29a0*/  IMAD.SHL.U32 R68, R0, 0x10, RZ ;  /* 0x0000001000447824 */ /* 0x000fe400078e00ff */
[--C-:B------:R-:W-:Y:S01]  /*29b0*/  IMAD.X R105, RZ, RZ, R250.reuse, P2 ;  /* 0x000000ffff697224 */ /* 0x100fe200010e06fa */
[----:B------:R-:W-:Y:S01]  /*29c0*/  IADD3.X R103, RZ, R250, RZ, P0, !PT ;  /* 0x000000faff677210 */ /* 0x000fe200007fe4ff */
[----:B------:R-:W-:Y:S01]  /*29d0*/  IMAD.X R104, RZ, RZ, R250, P1 ;  /* 0x000000ffff687224 */ /* 0x000fe200008e06fa */
[-C--:B------:R-:W-:Y:S01]  /*29e0*/  IADD3 R81, P2, R84, R247.reuse, RZ ;  /* 0x000000f754517210 */ /* 0x080fe20007f5e0ff */
[----:B------:R-:W-:Y:S01]  /*29f0*/  IMAD.SHL.U32 R159, R66, 0x10, RZ ;  /* 0x00000010429f7824 */ /* 0x000fe200078e00ff */
[-C--:B------:R-:W-:Y:S02]  /*2a00*/  IADD3 R80, P1, R83, R247.reuse, RZ ;  /* 0x000000f753507210 */ /* 0x080fe40007f3e0ff */
[----:B------:R-:W-:-:S02]  /*2a10*/  IADD3 R79, P0, R82, R247, RZ ;  /* 0x000000f7524f7210 */ /* 0x000fc40007f1e0ff */
[C---:B------:R-:W-:Y:S02]  /*2a20*/  IADD3 R133, R68.reuse, 0x40, RZ ;  /* 0x0000004044857810 */ /* 0x040fe40007ffe0ff */
[C---:B------:R-:W-:Y:S02]  /*2a30*/  IADD3 R132, R68.reuse, 0x80, RZ ;  /* 0x0000008044847810 */ /* 0x040fe40007ffe0ff */
[----:B------:R-:W-:Y:S01]  /*2a40*/  IADD3 R131, R68, 0xc0, RZ ;  /* 0x000000c044837810 */ /* 0x000fe20007ffe0ff */
[----:B------:R-:W-:Y:S01]  /*2a50*/  IMAD.X R61, R15, 0x1, R7, P3 ;  /* 0x000000010f3d7824 */ /* 0x000fe200018e0607 */
[----:B------:R-:W-:Y:S01]  /*2a60*/  IADD3.X R102, R105, R250, RZ, P2, !PT ;  /* 0x000000fa69667210 */ /* 0x000fe200017fe4ff */
[C---:B------:R-:W-:Y:S01]  /*2a70*/  IMAD.SHL.U32 R4, R164.reuse, 0x20, RZ ;  /* 0x00000020a4047824 */ /* 0x040fe200078e00ff */
[----:B------:R-:W-:Y:S01]  /*2a80*/  SHF.L.U64.HI R7, R164, 0x5, R165 ;  /* 0x00000005a4077819 */ /* 0x000fe200000102a5 */
[----:B------:R-:W-:Y:S01]  /*2a90*/  IMAD R6, R165, 0x60, RZ ;  /* 0x00000060a5067824 */ /* 0x000fe200078e02ff */
[----:B------:R-:W-:Y:S01]  /*2aa0*/  SHF.L.U64.HI R166, R66, 0x4, R67 ;  /* 0x0000000442a67819 */ /* 0x000fe20000010243 */
[--C-:B------:R-:W-:Y:S01]  /*2ab0*/  IMAD.X R101, R104, 0x1, R250.reuse, P1 ;  /* 0x0000000168657824 */ /* 0x100fe200008e06fa */
[-C--:B------:R-:W-:Y:S01]  /*2ac0*/  IADD3 R92, P3, R80, R247.reuse, RZ ;  /* 0x000000f7505c7210 */ /* 0x080fe20007f7e0ff */
[----:B------:R-:W-:Y:S01]  /*2ad0*/  IMAD.X R100, R103, 0x1, R250, P0 ;  /* 0x0000000167647824 */ /* 0x000fe200000e06fa */
[-C--:B------:R-:W-:Y:S01]  /*2ae0*/  IADD3 R91, P2, R79, R247.reuse, RZ ;  /* 0x000000f74f5b7210 */ /* 0x080fe20007f5e0ff */
[----:B------:R-:W-:Y:S01]  /*2af0*/  IMAD.SHL.U32 R167, R66, 0x20, RZ ;  /* 0x0000002042a77824 */ /* 0x000fe200078e00ff */
[----:B------:R-:W-:Y:S01]  /*2b00*/  IADD3 R76, P5, R159, 0x40, RZ ;  /* 0x000000409f4c7810 */ /* 0x000fe20007fbe0ff */
[----:B------:R-:W-:Y:S01]  /*2b10*/  IMAD.IADD R143, R68, 0x1, R133 ;  /* 0x00000001448f7824 */ /* 0x000fe200078e0285 */
[----:B------:R-:W-:Y:S01]  /*2b20*/  LOP3.LUT R5, R244, 0xffff, RZ, 0xc0, !PT ;  /* 0x0000fffff4057812 */ /* 0x000fe200078ec0ff */
[C---:B------:R-:W-:Y:S01]  /*2b30*/  IMAD.IADD R142, R68.reuse, 0x1, R132 ;  /* 0x00000001448e7824 */ /* 0x040fe200078e0284 */
[----:B------:R-:W-:Y:S01]  /*2b40*/  IADD3 R93, P4, R81, R247, RZ ;  /* 0x000000f7515d7210 */ /* 0x000fe20007f9e0ff */
[----:B------:R-:W-:Y:S01]  /*2b50*/  IMAD.IADD R141, R68, 0x1, R131 ;  /* 0x00000001448d7824 */ /* 0x000fe200078e0283 */
[----:B------:R-:W-:-:S02]  /*2b60*/  IADD3 R77, P1, R159, 0x80, RZ ;  /* 0x000000809f4d7810 */ /* 0x000fc40007f3e0ff */
[----:B------:R-:W-:Y:S01]  /*2b70*/  IADD3 R78, P0, R159, 0xc0, RZ ;  /* 0x000000c09f4e7810 */ /* 0x000fe20007f1e0ff */
[----:B------:R-:W-:Y:S01]  /*2b80*/  IMAD.IADD R149, R137, 0x1, R6 ;  /* 0x0000000189957824 */ /* 0x000fe200078e0206 */
[C---:B------:R-:W-:Y:S01]  /*2b90*/  SHF.L.U64.HI R151, R4.reuse, 0x1, R7 ;  /* 0x0000000104977819 */ /* 0x040fe20000010207 */
[----:B------:R-:W-:Y:S01]  /*2ba0*/  IMAD.SHL.U32 R150, R4, 0x2, RZ ;  /* 0x0000000204967824 */ /* 0x000fe200078e00ff */
[----:B------:R-:W-:Y:S01]  /*2bb0*/  LOP3.LUT R69, R5, 0x1, RZ, 0xc0, !PT ;  /* 0x0000000105457812 */ /* 0x000fe200078ec0ff */
[--C-:B------:R-:W-:Y:S01]  /*2bc0*/  IMAD.X R113, R101, 0x1, R250.reuse, P3 ;  /* 0x0000000165717824 */ /* 0x100fe200018e06fa */
[C---:B------:R-:W-:Y:S01]  /*2bd0*/  LOP3.LUT R72, R5.reuse, 0x2, RZ, 0xc0, !PT ;  /* 0x0000000205487812 */ /* 0x040fe200078ec0ff */
[----:B------:R-:W-:Y:S01]  /*2be0*/  IMAD.X R112, R100, 0x1, R250, P2 ;  /* 0x0000000164707824 */ /* 0x000fe200010e06fa */
[C---:B------:R-:W-:Y:S01]  /*2bf0*/  LOP3.LUT R71, R5.reuse, 0x4, RZ, 0xc0, !PT ;  /* 0x0000000405477812 */ /* 0x040fe200078ec0ff */
[----:B------:R-:W-:Y:S01]  /*2c00*/  IMAD.X R97, RZ, RZ, R166, P5 ;  /* 0x000000ffff617224 */ /* 0x000fe200028e06a6 */
[----:B------:R-:W-:Y:S01]  /*2c10*/  LOP3.LUT R70, R5, 0x8, RZ, 0xc0, !PT ;  /* 0x0000000805467812 */ /* 0x000fe200078ec0ff */
[C---:B------:R-:W-:Y:S01]  /*2c20*/  IMAD.SHL.U32 R5, R2.reuse, 0x10, RZ ;  /* 0x0000001002057824 */ /* 0x040fe200078e00ff */
[C-C-:B------:R-:W-:Y:S01]  /*2c30*/  SHF.L.U64.HI R7, R2.reuse, 0x4, R3.reuse ;  /* 0x0000000402077819 */ /* 0x140fe20000010203 */
[C---:B------:R-:W-:Y:S01]  /*2c40*/  IMAD.SHL.U32 R4, R2.reuse, 0x20, RZ ;  /* 0x0000002002047824 */ /* 0x040fe200078e00ff */
[C---:B------:R-:W-:Y:S01]  /*2c50*/  SHF.L.U64.HI R6, R2.reuse, 0x5, R3 ;  /* 0x0000000502067819 */ /* 0x040fe20000010203 */
[----:B------:R-:W-:Y:S01]  /*2c60*/  IMAD R3, R3, 0x60, RZ ;  /* 0x0000006003037824 */ /* 0x000fe200078e02ff */
[----:B------:R-:W-:Y:S01]  /*2c70*/  IADD3.X R98, RZ, R166, RZ, P1, !PT ;  /* 0x000000a6ff627210 */ /* 0x000fe20000ffe4ff */
[----:B------:R-:W-:Y:S01]  /*2c80*/  IMAD.WIDE.U32 R134, R2, 0x60, RZ ;  /* 0x0000006002867825 */ /* 0x000fe200078e00ff */
[----:B------:R-:W-:-:S02]  /*2c90*/  SHF.L.U64.HI R168, R66, 0x5, R67 ;  /* 0x0000000542a87819 */ /* 0x000fc40000010243 */
[-C--:B------:R-:W-:Y:S01]  /*2ca0*/  IADD3 R85, P5, R76, R159.reuse, RZ ;  /* 0x0000009f4c557210 */ /* 0x080fe20007fbe0ff */
[----:B------:R-:W-:Y:S01]  /*2cb0*/  IMAD.X R114, R102, 0x1, R250, P4 ;  /* 0x0000000166727824 */ /* 0x000fe200020e06fa */
[C---:B------:R-:W-:Y:S01]  /*2cc0*/  IADD3 R87, P3, R167.reuse, R76, RZ ;  /* 0x0000004ca7577210 */ /* 0x040fe20007f7e0ff */
[----:B------:R-:W-:Y:S01]  /*2cd0*/  IMAD.X R99, RZ, RZ, R166, P0 ;  /* 0x000000ffff637224 */ /* 0x000fe200000e06a6 */
[----:B------:R-:W-:Y:S01]  /*2ce0*/  IADD3 R88, P2, R78, R159, RZ ;  /* 0x0000009f4e587210 */ /* 0x000fe20007f5e0ff */
[C---:B------:R-:W-:Y:S01]  /*2cf0*/  IMAD.SHL.U32 R96, R0.reuse, 0x20, RZ ;  /* 0x0000002000607824 */ /* 0x040fe200078e00ff */
[----:B------:R-:W-:Y:S01]  /*2d00*/  IADD3 R89, P1, R167, R77, RZ ;  /* 0x0000004da7597210 */ /* 0x000fe20007f3e0ff */
[----:B------:R-:W-:Y:S01]  /*2d10*/  IMAD R95, R0, 0x30, RZ ;  /* 0x00000030005f7824 */ /* 0x000fe200078e02ff */
[----:B------:R-:W-:Y:S01]  /*2d20*/  IADD3 R86, P4, R77, R159, RZ ;  /* 0x0000009f4d567210 */ /* 0x000fe20007f9e0ff */
[----:B------:R-:W-:Y:S01]  /*2d30*/  IMAD.IADD R123, R68, 0x1, R142 ;  /* 0x00000001447b7824 */ /* 0x000fe200078e028e */
[----:B------:R-:W-:Y:S01]  /*2d40*/  IADD3 R90, P0, R78, R167, RZ ;  /* 0x000000a74e5a7210 */ /* 0x000fe20007f1e0ff */
[C---:B------:R-:W-:Y:S01]  /*2d50*/  IMAD.IADD R122, R68.reuse, 0x1, R141 ;  /* 0x00000001447a7824 */ /* 0x040fe200078e028d */
[----:B------:R-:W-:Y:S01]  /*2d60*/  IADD3 R124, R68, R143, RZ ;  /* 0x0000008f447c7210 */ /* 0x000fe20007ffe0ff */
[----:B------:R-:W-:Y:S01]  /*2d70*/  IMAD.MOV.U32 R29, RZ, RZ, R36 ;  /* 0x000000ffff1d7224 */ /* 0x000fe200078e0024 */
[C---:B------:R-:W-:Y:S01]  /*2d80*/  SHF.L.U64.HI R148, R5.reuse, 0x1, R7 ;  /* 0x0000000105947819 */ /* 0x040fe20000010207 */
[----:B------:R-:W-:Y:S01]  /*2d90*/  IMAD.SHL.U32 R147, R5, 0x2, RZ ;  /* 0x0000000205937824 */ /* 0x000fe200078e00ff */
[C---:B------:R-:W-:Y:S01]  /*2da0*/  SHF.L.U64.HI R146, R4.reuse, 0x1, R6 ;  /* 0x0000000104927819 */ /* 0x040fe20000010206 */
[----:B------:R-:W-:Y:S01]  /*2db0*/  IMAD.SHL.U32 R145, R4, 0x2, RZ ;  /* 0x0000000204917824 */ /* 0x000fe200078e00ff */
[----:B------:R-:W-:Y:S01]  /*2dc0*/  IADD3 R144, R135, R3, RZ ;  /* 0x0000000387907210 */ /* 0x000fe20007ffe0ff */
[--C-:B------:R-:W-:Y:S01]  /*2dd0*/  IMAD.X R106, R97, 0x1, R166.reuse, P5 ;  /* 0x00000001616a7824 */ /* 0x100fe200028e06a6 */
[----:B------:R-:W-:Y:S01]  /*2de0*/  IADD3.X R107, R98, R166, RZ, P4, !PT ;  /* 0x000000a6626b7210 */ /* 0x000fe200027fe4ff */
[C---:B------:R-:W-:Y:S01]  /*2df0*/  IMAD.X R108, R168.reuse, 0x1, R97, P3 ;  /* 0x00000001a86c7824 */ /* 0x040fe200018e0661 */
        /* <DEDUP_REMOVED lines=15> */
.L_x_4937:
[----:B------:R-:W-:Y:S01]  /*2ef0*/  MOV R3, R125 ;  /* 0x0000007d00037202 */ /* 0x000fe20000000f00 */
[----:B------:R-:W2:Y:S01]  /*2f00*/  LDL R0, [R1+0x4] ;  /* 0x0000040001007983 */ /* 0x000ea20000100800 */
[----:B------:R-:W-:Y:S01]  /*2f10*/  IMAD.SHL.U32 R30, R29, 0x40, RZ ;  /* 0x000000401d1e7824 */ /* 0x000fe200078e00ff */
[----:B------:R-:W-:Y:S01]  /*2f20*/  BSSY B0, `(.L_x_4820) ;  /* 0x000001d000007945 */ /* 0x000fe20003800000 */
[----:B------:R-:W-:Y:S03]  /*2f30*/  IMAD.MOV.U32 R2, RZ, RZ, R127 ;  /* 0x000000ffff027224 */ /* 0x000fe600078e007f */
[----:B------:R-:W-:Y:S04]  /*2f40*/  IADD3 R28, R30, -0x40, RZ ;  /* 0xffffffc01e1c7810 */ /* 0x000fe80007ffe0ff */
[----:B------:R-:W-:Y:S01]  /*2f50*/  IADD3 R59, R140, -R28, RZ ;  /* 0x8000001c8c3b7210 */ /* 0x000fe20007ffe0ff */
[----:B--2---:R-:W-:Y:S05]  /*2f60*/  IMAD.IADD R58, R0, 0x1, -R28 ;  /* 0x00000001003a7824 */ /* 0x004fea00078e0a1c */
        /* <DEDUP_REMOVED lines=11> */
[----:B------:R-:W2:Y:S01]  /*3020*/  @P0 LD.E.128 R12, [R2.64+0x80] ;  /* 0x00008006020c0980 */ /* 0x000ea2000c101d00 */
[----:B-1----:R-:W-:Y:S01]  /*3030*/  @P0 MOV R4, R65 ;  /* 0x0000004100040202 */ /* 0x002fe20000000f00 */
[----:B------:R-:W-:Y:S05]  /*3040*/  @P0 IMAD.MOV.U32 R5, RZ, RZ, R64 ;  /* 0x000000ffff050224 */ /* 0x000fea00078e0040 */
[----:B--2---:R1:W-:Y:S01]  /*3050*/  @P0 ST.E.128 [R4.64+0x80], R12 ;  /* 0x0000800c04000985 */ /* 0x0043e2000c101d06 */
[----:B------:R-:W-:Y:S03]  /*3060*/  ISETP.NE.AND P0, PT, R70, RZ, PT ;  /* 0x000000ff4600720c */ /* 0x000fe60003f05270 */
[----:B------:R-:W2:Y:S01]  /*3070*/  @P1 LD.E.128 R8, [R2.64+0x100] ;  /* 0x0001000602081980 */ /* 0x000ea2000c101d00 */
[--C-:B-1----:R-:W-:Y:S01]  /*3080*/  @P1 IMAD.MOV.U32 R4, RZ, RZ, R65.reuse ;  /* 0x000000ffff041224 */ /* 0x102fe200078e0041 */
[-C--:B------:R-:W-:Y:S05]  /*3090*/  @P1 MOV R5, R64.reuse ;  /* 0x0000004000051202 */ /* 0x080fea0000000f00 */
[----:B--2---:R1:W-:Y:S04]  /*30a0*/  @P1 ST.E.128 [R4.64+0x100], R8 ;  /* 0x0001000804001985 */ /* 0x0043e8000c101d06 */
[----:B-1----:R-:W2:Y:S01]  /*30b0*/  @P0 LD.E.128 R8, [R2.64+0x180] ;  /* 0x0001800602080980 */ /* 0x002ea2000c101d00 */
[----:B------:R-:W-:Y:S01]  /*30c0*/  @P0 IMAD.MOV.U32 R4, RZ, RZ, R65 ;  /* 0x000000ffff040224 */ /* 0x000fe200078e0041 */
[----:B------:R-:W-:Y:S05]  /*30d0*/  @P0 MOV R5, R64 ;  /* 0x0000004000050202 */ /* 0x000fea0000000f00 */
[----:B--2---:R1:W-:Y:S02]  /*30e0*/  @P0 ST.E.128 [R4.64+0x180], R8 ;  /* 0x0001800804000985 */ /* 0x0043e4000c101d06 */
.L_x_4821:
[----:B------:R-:W-:Y:S05]  /*30f0*/  BSYNC B0 ;  /* 0x0000000000007941 */ /* 0x000fea0003800000 */
.L_x_4820:
        /* <DEDUP_REMOVED lines=12> */
[----:B--2---:R1:W-:Y:S01]  /*31c0*/  @P1 ST.E.128 [R4.64], R8 ;  /* 0x0000000804001985 */ /* 0x0043e2000c101d06 */
[----:B------:R-:W-:Y:S03]  /*31d0*/  ISETP.NE.AND P1, PT, R71, RZ, PT ;  /* 0x000000ff4700720c */ /* 0x000fe60003f25270 */
[----:B------:R-:W2:Y:S04]  /*31e0*/  @P0 LD.E.128 R12, [R6.64+0x80] ;  /* 0x00008006060c0980 */ /* 0x000ea8000c101d00 */
[----:B--2---:R-:W-:Y:S01]  /*31f0*/  @P0 ST.E.128 [R4.64+0x80], R12 ;  /* 0x0000800c04000985 */ /* 0x004fe2000c101d06 */
[----:B------:R-:W-:Y:S05]  /*3200*/  ISETP.NE.AND P0, PT, R70, RZ, PT ;  /* 0x000000ff4600720c */ /* 0x000fea0003f05270 */
[----:B-1----:R-:W2:Y:S04]  /*3210*/  @P1 LD.E.128 R8, [R6.64+0x100] ;  /* 0x0001000606081980 */ /* 0x002ea8000c101d00 */
[----:B--2---:R1:W-:Y:S04]  /*3220*/  @P1 ST.E.128 [R4.64+0x100], R8 ;  /* 0x0001000804001985 */ /* 0x0043e8000c101d06 */
[----:B-1----:R-:W2:Y:S04]  /*3230*/  @P0 LD.E.128 R8, [R6.64+0x180] ;  /* 0x0001800606080980 */ /* 0x002ea8000c101d00 */
[----:B--2---:R1:W-:Y:S02]  /*3240*/  @P0 ST.E.128 [R4.64+0x180], R8 ;  /* 0x0001800804000985 */ /* 0x0043e4000c101d06 */
.L_x_4823:
[----:B------:R-:W-:Y:S05]  /*3250*/  BSYNC B0 ;  /* 0x0000000000007941 */ /* 0x000fea0003800000 */
.L_x_4822:
        /* <DEDUP_REMOVED lines=21> */
.L_x_4825:
[----:B------:R-:W-:Y:S05]  /*33b0*/  BSYNC B0 ;  /* 0x0000000000007941 */ /* 0x000fea0003800000 */
.L_x_4824:
        /* <DEDUP_REMOVED lines=21> */
.L_x_4827:
[----:B------:R-:W-:Y:S05]  /*3510*/  BSYNC B0 ;  /* 0x0000000000007941 */ /* 0x000fea0003800000 */
.L_x_4826:
        /* <DEDUP_REMOVED lines=41> */
[----:B------:R-:W-:Y:S01]  /*37b0*/  @!P0 LOP3.LUT R3, R10, 0xffff0000, RZ, 0xc0, !PT ;  /* 0xffff00000a038812 */ /* 0x000fe200078ec0ff */
[----:B------:R-:W-:Y:S02]  /*37c0*/  @!P0 IMAD.U32 R12, R9, 0x10000, RZ ;  /* 0x00010000090c8824 */ /* 0x000fe400078e00ff */
[----:B------:R-:W-:Y:S01]  /*37d0*/  @!P0 FMUL.FTZ R17, R2, R14 ;  /* 0x0000000e02118220 */ /* 0x000fe20000410000 */
[----:B------:R-:W-:Y:S01]  /*37e0*/  @!P0 F2FP.BF16.PACK_AB R0, R0, R33 ;  /* 0x000000210000823e */ /* 0x000fe200000010ff */
[-C--:B------:R-:W-:Y:S02]  /*37f0*/  @!P0 FMUL.FTZ R2, R2, R5.reuse ;  /* 0x0000000502028220 */ /* 0x080fe40000410000 */
[----:B------:R-:W-:Y:S01]  /*3800*/  @!P0 FFMA.FTZ R32, R12, R5, -R17 ;  /* 0x000000050c208223 */ /* 0x000fe20000010811 */
[----:B------:R-:W-:Y:S01]  /*3810*/  @!P0 SHF.L.U32 R5, R10, 0x10, RZ ;  /* 0x000000100a058819 */ /* 0x000fe200000006ff */
[----:B------:R-:W-:Y:S01]  /*3820*/  @!P0 FMUL.FTZ R18, R3, R15 ;  /* 0x0000000f03128220 */ /* 0x000fe20000410000 */
[----:B------:R-:W-:Y:S01]  /*3830*/  @!P0 SHF.L.U32 R17, R11, 0x10, RZ ;  /* 0x000000100b118819 */ /* 0x000fe200000006ff */
[----:B------:R-:W-:Y:S02]  /*3840*/  @!P0 FMUL.FTZ R3, R3, R7 ;  /* 0x0000000703038220 */ /* 0x000fe40000410000 */
[C---:B------:R-:W-:Y:S02]  /*3850*/  @!P0 FMUL.FTZ R31, R4.reuse, R16 ;  /* 0x00000010041f8220 */ /* 0x040fe40000410000 */
[----:B------:R-:W-:Y:S02]  /*3860*/  @!P0 FMUL.FTZ R4, R4, R6 ;  /* 0x0000000604048220 */ /* 0x000fe40000410000 */
[----:B------:R-:W-:Y:S02]  /*3870*/  @!P0 FFMA.FTZ R2, R14, R12, R2 ;  /* 0x0000000c0e028223 */ /* 0x000fe40000010002 */
[----:B------:R-:W-:Y:S02]  /*3880*/  @!P0 FFMA.FTZ R3, R15, R5, R3 ;  /* 0x000000050f038223 */ /* 0x000fe40000010003 */
[----:B------:R-:W-:Y:S01]  /*3890*/  @!P0 FFMA.FTZ R18, R5, R7, -R18 ;  /* 0x0000000705128223 */ /* 0x000fe20000010812 */
[----:B------:R-:W-:Y:S01]  /*38a0*/  @!P0 F2FP.BF16.PACK_AB R2, R2, R32 ;  /* 0x000000200202823e */ /* 0x000fe200000010ff */
[----:B------:R-:W-:Y:S01]  /*38b0*/  @!P0 FFMA.FTZ R31, R17, R6, -R31 ;  /* 0x00000006111f8223 */ /* 0x000fe2000001081f */
[----:B------:R-:W-:Y:S01]  /*38c0*/  MOV R6, R50 ;  /* 0x0000003200067202 */ /* 0x000fe20000000f00 */
[----:B------:R-:W-:Y:S01]  /*38d0*/  @!P0 FFMA.FTZ R4, R16, R17, R4 ;  /* 0x0000001110048223 */ /* 0x000fe20000010004 */
[----:B------:R-:W-:Y:S01]  /*38e0*/  @!P0 F2FP.BF16.PACK_AB R3, R3, R18 ;  /* 0x000000120303823e */ /* 0x000fe200000010ff */
[----:B------:R-:W-:Y:S01]  /*38f0*/  @!P0 IMAD.MOV.U32 R8, RZ, RZ, R0 ;  /* 0x000000ffff088224 */ /* 0x000fe200078e0000 */
[----:B------:R-:W-:Y:S01]  /*3900*/  @!P0 MOV R9, R2 ;  /* 0x0000000200098202 */ /* 0x000fe20000000f00 */
[----:B------:R-:W-:Y:S01]  /*3910*/  IMAD.MOV.U32 R7, RZ, RZ, R49 ;  /* 0x000000ffff077224 */ /* 0x000fe200078e0031 */
[----:B------:R-:W-:Y:S02]  /*3920*/  @!P0 F2FP.BF16.PACK_AB R4, R4, R31 ;  /* 0x0000001f0404823e */ /* 0x000fe400000010ff */
[----:B------:R-:W-:Y:S02]  /*3930*/  @!P0 MOV R10, R3 ;  /* 0x00000003000a8202 */ /* 0x000fe40000000f00 */
[----:B------:R-:W-:Y:S05]  /*3940*/  @!P0 MOV R11, R4 ;  /* 0x00000004000b8202 */ /* 0x000fea0000000f00 */
[----:B------:R1:W-:Y:S02]  /*3950*/  ST.E.128 [R6.64], R8 ;  /* 0x0000000806007985 */ /* 0x0003e4000c101d06 */
.L_x_4834:
[----:B------:R-:W-:Y:S05]  /*3960*/  BSYNC B0 ;  /* 0x0000000000007941 */ /* 0x000fea0003800000 */
.L_x_4833:
        /* <DEDUP_REMOVED lines=52> */
[----:B------:R1:W-:Y:S02]  /*3cb0*/  ST.E.128 [R6.64+0x80], R8 ;  /* 0x0000800806007985 */ /* 0x0003e4000c101d06 */
.L_x_4836:
[----:B------:R-:W-:Y:S05]  /*3cc0*/  BSYNC B0 ;  /* 0x0000000000007941 */ /* 0x000fea0003800000 */
.L_x_4835:
        /* <DEDUP_REMOVED lines=53> */
.L_x_4838:
[----:B------:R-:W-:Y:S05]  /*4020*/  BSYNC B0 ;  /* 0x0000000000007941 */ /* 0x000fea0003800000 */
.L_x_4837:
        /* <DEDUP_REMOVED lines=52> */
.L_x_4832:
[----:B------:R-:W-:Y:S05]  /*4370*/  BSYNC B1 ;  /* 0x0000000000017941 */ /* 0x000fea0003800000 */
.L_x_4831:
        /* <DEDUP_REMOVED lines=31> */
[----:B------:R-:W-:Y:S02]  /*4570*/  @!P0 SHF.L.U32 R3, R8, 0x10, RZ ;  /* 0x0000001008038819 */ /* 0x000fe400000006ff */
[----:B------:R-:W-:Y:S03]  /*4580*/  @!P0 LOP3.LUT R18, R33, 0xffff0000, RZ, 0xc0, !PT ;  /* 0xffff000021128812 */ /* 0x000fe600078ec0ff */
        /* <DEDUP_REMOVED lines=10> */
[C---:B------:R-:W-:Y:S01]  /*4630*/  @!P0 FMUL.FTZ R32, R3.reuse, R17 ;  /* 0x0000001103208220 */ /* 0x040fe20000410000 */
[----:B------:R-:W-:Y:S01]  /*4640*/  @!P0 MOV R8, R0 ;  /* 0x0000000000088202 */ /* 0x000fe20000000f00 */
[----:B------:R-:W-:Y:S02]  /*4650*/  @!P0 FMUL.FTZ R3, R3, R14 ;  /* 0x0000000e03038220 */ /* 0x000fe40000410000 */
[----:B------:R-:W-:Y:S02]  /*4660*/  @!P0 IMAD.U32 R31, R11, 0x10000, RZ ;  /* 0x000100000b1f8824 */ /* 0x000fe400078e00ff */
[----:B------:R-:W-:Y:S02]  /*4670*/  @!P0 FMUL.FTZ R33, R4, R18 ;  /* 0x0000001204218220 */ /* 0x000fe40000410000 */
[----:B------:R-:W-:Y:S02]  /*4680*/  @!P0 FFMA.FTZ R2, R16, R15, R2 ;  /* 0x0000000f10028223 */ /* 0x000fe40000010002 */
[----:B------:R-:W-:Y:S02]  /*4690*/  @!P0 FMUL.FTZ R4, R4, R12 ;  /* 0x0000000c04048220 */ /* 0x000fe40000410000 */
[----:B------:R-:W-:Y:S01]  /*46a0*/  @!P0 FFMA.FTZ R3, R17, R5, R3 ;  /* 0x0000000511038223 */ /* 0x000fe20000010003 */
[----:B------:R-:W-:Y:S01]  /*46b0*/  @!P0 F2FP.BF16.PACK_AB R2, R2, R36 ;  /* 0x000000240202823e */ /* 0x000fe200000010ff */
[----:B------:R-:W-:Y:S01]  /*46c0*/  @!P0 FFMA.FTZ R32, R5, R14, -R32 ;  /* 0x0000000e05208223 */ /* 0x000fe20000010820 */
        /* <DEDUP_REMOVED lines=10> */
.L_x_4842:
[----:B------:R-:W-:Y:S05]  /*4770*/  BSYNC B0 ;  /* 0x0000000000007941 */ /* 0x000fea0003800000 */
.L_x_4841:
        /* <DEDUP_REMOVED lines=53> */
.L_x_4844:
[----:B------:R-:W-:Y:S05]  /*4ad0*/  BSYNC B0 ;  /* 0x0000000000007941 */ /* 0x000fea0003800000 */
.L_x_4843:
        /* <DEDUP_REMOVED lines=53> */
.L_x_4846:
[----:B------:R-:W-:Y:S05]  /*4e30*/  BSYNC B0 ;  /* 0x0000000000007941 */ /* 0x000fea0003800000 */
.L_x_4845:
        /* <DEDUP_REMOVED lines=13> */
[----:B----4-:R-:W-:Y:S01]  /*4f10*/  @!P0 IMAD.U32 R4, R2, 0x10000, RZ ;  /* 0x0001000002048824 */ /* 0x010fe200078e00ff */
[C---:B------:R-:W-:Y:S01]  /*4f20*/  @!P0 LOP3.LUT R6, R3.reuse, 0xffff0000, RZ, 0xc0, !PT ;  /* 0xffff000003068812 */ /* 0x040fe200078ec0ff */
[----:B------:R-:W-:Y:S01]  /*4f30*/  @!P0 IMAD.U32 R7, R3, 0x10000, RZ ;  /* 0x0001000003078824 */ /* 0x000fe200078e00ff */
[----:B------:R-:W-:Y:S01]  /*4f40*/  @!P0 SHF.L.U32 R3, R8, 0x10, RZ ;  /* 0x0000001008038819 */ /* 0x000fe200000006ff */
        /* <DEDUP_REMOVED lines=19> */
[C---:B------:R-:W-:Y:S02]  /*5080*/  @!P0 FMUL.FTZ R31, R4.reuse, R16 ;  /* 0x00000010041f8220 */ /* 0x040fe40000410000 */
[----:B------:R-:W-:Y:S02]  /*5090*/  @!P0 FMUL.FTZ R4, R4, R6 ;  /* 0x0000000604048220 */ /* 0x000fe40000410000 */
[----:B------:R-:W-:Y:S02]  /*50a0*/  @!P0 FFMA.FTZ R2, R14, R12, R2 ;  /* 0x0000000c0e028223 */ /* 0x000fe40000010002 */
[----:B------:R-:W-:Y:S02]  /*50b0*/  @!P0 FFMA.FTZ R3, R15, R5, R3 ;  /* 0x000000050f038223 */ /* 0x000fe40000010003 */
[----:B------:R-:W-:Y:S01]  /*50c0*/  @!P0 FFMA.FTZ R18, R5, R7, -R18 ;  /* 0x0000000705128223 */ /* 0x000fe20000010812 */
[----:B------:R-:W-:Y:S01]  /*50d0*/  @!P0 F2FP.BF16.PACK_AB R2, R2, R32 ;  /* 0x000000200202823e */ /* 0x000fe200000010ff */
[----:B------:R-:W-:Y:S01]  /*50e0*/  @!P0 FFMA.FTZ R31, R17, R6, -R31 ;  /* 0x00000006111f8223 */ /* 0x000fe2000001081f */
[----:B------:R-:W-:Y:S01]  /*50f0*/  LEA R6, P1, R82, R50, 0x1 ;  /* 0x0000003252067211 */ /* 0x000fe200078208ff */
        /* <DEDUP_REMOVED lines=8> */
.L_x_4840:
[----:B------:R-:W-:Y:S05]  /*5180*/  BSYNC B1 ;  /* 0x0000000000017941 */ /* 0x000fea0003800000 */
.L_x_4839:
        /* <DEDUP_REMOVED lines=63> */
.L_x_4850:
[----:B------:R-:W-:Y:S05]  /*5580*/  BSYNC B0 ;  /* 0x0000000000007941 */ /* 0x000fea0003800000 */
.L_x_4849:
        /* <DEDUP_REMOVED lines=53> */
.L_x_4852:
[----:B------:R-:W-:Y:S05]  /*58e0*/  BSYNC B0 ;  /* 0x0000000000007941 */ /* 0x000fea0003800000 */
.L_x_4851:
        /* <DEDUP_REMOVED lines=53> */
.L_x_4854:
[----:B------:R-:W-:Y:S05]  /*5c40*/  BSYNC B0 ;  /* 0x0000000000007941 */ /* 0x000fea0003800000 */
.L_x_4853:
        /* <DEDUP_REMOVED lines=52> */
.L_x_4848:
[----:B------:R-:W-:Y:S05]  /*5f90*/  BSYNC B1 ;  /* 0x0000000000017941 */ /* 0x000fea0003800000 */
.L_x_4847:
        /* <DEDUP_REMOVED lines=18> */
[----:B------:R-:W-:Y:S04]  /*60c0*/  IMAD.WIDE.U32 R8, R66, 0x60, R8 ;  /* 0x0000006042087825 */ /* 0x000fe800078e0008 */
[----:B------:R-:W-:Y:S06]  /*60d0*/  IMAD.IADD R9, R9, 0x1, R0 ;  /* 0x0000000109097824 */ /* 0x000fec00078e0200 */
[----:B------:R-:W2:Y:S06]  /*60e0*/  @!P0 LD.E.64 R2, [R6.64] ;  /* 0x0000000606028980 */ /* 0x000eac000c101b00 */
[----:B------:R-:W3:Y:S06]  /*60f0*/  @!P0 LD.E.64 R32, [R34.64] ;  /* 0x0000000622208980 */ /* 0x000eec000c101b00 */
[----:B------:R-:W4:Y:S01]  /*6100*/  LD.E.128 R8, [R8.64] ;  /* 0x0000000608087980 */ /* 0x000f22000c101d00 */
[C---:B--2---:R-:W-:Y:S01]  /*6110*/  @!P0 IMAD.U32 R14, R3.reuse, 0x10000, RZ ;  /* 0x00010000030e8824 */ /* 0x044fe200078e00ff */
[C---:B------:R-:W-:Y:S02]  /*6120*/  @!P0 SHF.L.U32 R4, R2.reuse, 0x10, RZ ;  /* 0x0000001002048819 */ /* 0x040fe400000006ff */
[----:B------:R-:W-:Y:S02]  /*6130*/  @!P0 LOP3.LUT R5, R2, 0xffff0000, RZ, 0xc0, !PT ;  /* 0xffff000002058812 */ /* 0x000fe400078ec0ff */
[----:B------:R-:W-:Y:S02]  /*6140*/  @!P0 LOP3.LUT R12, R3, 0xffff0000, RZ, 0xc0, !PT ;  /* 0xffff0000030c8812 */ /* 0x000fe400078ec0ff */
[C---:B---3--:R-:W-:Y:S02]  /*6150*/  @!P0 SHF.L.U32 R15, R32.reuse, 0x10, RZ ;  /* 0x00000010200f8819 */ /* 0x048fe400000006ff */
[----:B------:R-:W-:Y:S02]  /*6160*/  @!P0 LOP3.LUT R16, R32, 0xffff0000, RZ, 0xc0, !PT ;  /* 0xffff000020108812 */ /* 0x000fe400078ec0ff */
[----:B------:R-:W-:Y:S01]  /*6170*/  @!P0 SHF.L.U32 R17, R33, 0x10, RZ ;  /* 0x0000001021118819 */ /* 0x000fe200000006ff */
[C---:B----4-:R-:W-:Y:S01]  /*6180*/  @!P0 IMAD.U32 R3, R8.reuse, 0x10000, RZ ;  /* 0x0001000008038824 */ /* 0x050fe200078e00ff */
[----:B------:R-:W-:Y:S02]  /*6190*/  @!P0 LOP3.LUT R0, R8, 0xffff0000, RZ, 0xc0, !PT ;  /* 0xffff000008008812 */ /* 0x000fe400078ec0ff */
[----:B------:R-:W-:Y:S02]  /*61a0*/  @!P0 LOP3.LUT R2, R9, 0xffff0000, RZ, 0xc0, !PT ;  /* 0xffff000009028812 */ /* 0x000fe400078ec0ff */
[----:B------:R-:W-:Y:S01]  /*61b0*/  @!P0 LOP3.LUT R18, R33, 0xffff0000, RZ, 0xc0, !PT ;  /* 0xffff000021128812 */ /* 0x000fe200078ec0ff */
[C---:B------:R-:W-:Y:S02]  /*61c0*/  @!P0 FMUL.FTZ R31, R0.reuse, R15 ;  /* 0x0000000f001f8220 */ /* 0x040fe40000410000 */
[-C--:B------:R-:W-:Y:S02]  /*61d0*/  @!P0 FMUL.FTZ R0, R0, R4.reuse ;  /* 0x0000000400008220 */ /* 0x080fe40000410000 */
[----:B------:R-:W-:Y:S01]  /*61e0*/  @!P0 FFMA.FTZ R37, R3, R4, -R31 ;  /* 0x0000000403258223 */ /* 0x000fe2000001081f */
[----:B------:R-:W-:Y:S01]  /*61f0*/  @!P0 LOP3.LUT R4, R11, 0xffff0000, RZ, 0xc0, !PT ;  /* 0xffff00000b048812 */ /* 0x000fe200078ec0ff */
[----:B------:R-:W-:Y:S01]  /*6200*/  @!P0 FFMA.FTZ R0, R15, R3, R0 ;  /* 0x000000030f008223 */ /* 0x000fe20000010000 */
[----:B------:R-:W-:Y:S01]  /*6210*/  @!P0 SHF.L.U32 R15, R9, 0x10, RZ ;  /* 0x00000010090f8819 */ /* 0x000fe200000006ff */
[----:B------:R-:W-:Y:S01]  /*6220*/  @!P0 FMUL.FTZ R31, R2, R16 ;  /* 0x00000010021f8220 */ /* 0x000fe20000410000 */
[----:B------:R-:W-:Y:S01]  /*6230*/  @!P0 LOP3.LUT R3, R10, 0xffff0000, RZ, 0xc0, !PT ;  /* 0xffff00000a038812 */ /* 0x000fe200078ec0ff */
[-C--:B------:R-:W-:Y:S02]  /*6240*/  @!P0 FMUL.FTZ R2, R2, R5.reuse ;  /* 0x0000000502028220 */ /* 0x080fe40000410000 */
[----:B------:R-:W-:Y:S01]  /*6250*/  @!P0 FFMA.FTZ R36, R15, R5, -R31 ;  /* 0x000000050f248223 */ /* 0x000fe2000001081f */
[----:B------:R-:W-:Y:S01]  /*6260*/  @!P0 SHF.L.U32 R5, R10, 0x10, RZ ;  /* 0x000000100a058819 */ /* 0x000fe200000006ff */
[C---:B------:R-:W-:Y:S02]  /*6270*/  @!P0 FMUL.FTZ R32, R3.reuse, R17 ;  /* 0x0000001103208220 */ /* 0x040fe40000410000 */
[----:B------:R-:W-:Y:S02]  /*6280*/  @!P0 FMUL.FTZ R3, R3, R14 ;  /* 0x0000000e03038220 */ /* 0x000fe40000410000 */
[----:B------:R-:W-:Y:S02]  /*6290*/  @!P0 IMAD.U32 R31, R11, 0x10000, RZ ;  /* 0x000100000b1f8824 */ /* 0x000fe400078e00ff */
[C---:B------:R-:W-:Y:S02]  /*62a0*/  @!P0 FMUL.FTZ R33, R4.reuse, R18 ;  /* 0x0000001204218220 */ /* 0x040fe40000410000 */
[----:B------:R-:W-:Y:S02]  /*62b0*/  @!P0 FMUL.FTZ R4, R4, R12 ;  /* 0x0000000c04048220 */ /* 0x000fe40000410000 */
[----:B------:R-:W-:Y:S01]  /*62c0*/  @!P0 FFMA.FTZ R2, R16, R15, R2 ;  /* 0x0000000f10028223 */ /* 0x000fe20000010002 */
[----:B------:R-:W-:Y:S01]  /*62d0*/  MOV R15, R49 ;  /* 0x00000031000f7202 */ /* 0x000fe20000000f00 */
[----:B------:R-:W-:Y:S02]  /*62e0*/  @!P0 FFMA.FTZ R3, R17, R5, R3 ;  /* 0x0000000511038223 */ /* 0x000fe40000010003 */
[----:B------:R-:W-:Y:S01]  /*62f0*/  @!P0 FFMA.FTZ R32, R5, R14, -R32 ;  /* 0x0000000e05208223 */ /* 0x000fe20000010820 */
[----:B------:R-:W-:Y:S01]  /*6300*/  MOV R14, R50 ;  /* 0x00000032000e7202 */ /* 0x000fe20000000f00 */
[----:B------:R-:W-:Y:S01]  /*6310*/  @!P0 FFMA.FTZ R4, R18, R31, R4 ;  /* 0x0000001f12048223 */ /* 0x000fe20000010004 */
[----:B------:R-:W-:Y:S01]  /*6320*/  @!P0 F2FP.BF16.PACK_AB R2, R2, R36 ;  /* 0x000000240202823e */ /* 0x000fe200000010ff */
[----:B------:R-:W-:Y:S01]  /*6330*/  @!P0 FFMA.FTZ R33, R31, R12, -R33 ;  /* 0x0000000c1f218223 */ /* 0x000fe20000010821 */
[----:B------:R-:W-:Y:S01]  /*6340*/  @!P0 F2FP.BF16.PACK_AB R12, R0, R37 ;  /* 0x00000025000c823e */ /* 0x000fe200000010ff */
[----:B------:R-:W-:Y:S01]  /*6350*/  IMAD.WIDE.U32 R14, R120, 0x60, R14 ;  /* 0x00000060780e7825 */ /* 0x000fe200078e000e */
[----:B------:R-:W-:Y:S02]  /*6360*/  @!P0 F2FP.BF16.PACK_AB R3, R3, R32 ;  /* 0x000000200303823e */ /* 0x000fe400000010ff */
[----:B------:R-:W-:Y:S01]  /*6370*/  @!P0 F2FP.BF16.PACK_AB R0, R4, R33 ;  /* 0x000000210400823e */ /* 0x000fe200000010ff */
[----:B------:R-:W-:Y:S01]  /*6380*/  IMAD R16, R121, 0x60, RZ ;  /* 0x0000006079107824 */ /* 0x000fe200078e02ff */
[----:B------:R-:W-:Y:S01]  /*6390*/  MOV R4, R14 ;  /* 0x0000000e00047202 */ /* 0x000fe20000000f00 */
[----:B------:R-:W-:Y:S01]  /*63a0*/  @!P0 IMAD.MOV.U32 R9, RZ, RZ, R2 ;  /* 0x000000ffff098224 */ /* 0x000fe200078e0002 */
[----:B------:R-:W-:Y:S01]  /*63b0*/  @!P0 MOV R8, R12 ;  /* 0x0000000c00088202 */ /* 0x000fe20000000f00 */
[----:B------:R-:W-:Y:S01]  /*63c0*/  IMAD.IADD R5, R15, 0x1, R16 ;  /* 0x000000010f057824 */ /* 0x000fe200078e0210 */
[----:B------:R-:W-:Y:S02]  /*63d0*/  @!P0 MOV R10, R3 ;  /* 0x00000003000a8202 */ /* 0x000fe40000000f00 */
[----:B------:R-:W-:Y:S05]  /*63e0*/  @!P0 MOV R11, R0 ;  /* 0x00000000000b8202 */ /* 0x000fea0000000f00 */
[----:B------:R1:W-:Y:S02]  /*63f0*/  ST.E.128 [R4.64], R8 ;  /* 0x0000000804007985 */ /* 0x0003e4000c101d06 */
.L_x_4858:
[----:B------:R-:W-:Y:S05]  /*6400*/  BSYNC B0 ;  /* 0x0000000000007941 */ /* 0x000fea0003800000 */
.L_x_4857:
        /* <DEDUP_REMOVED lines=53> */
.L_x_4860:
[----:B------:R-:W-:Y:S05]  /*6760*/  BSYNC B0 ;  /* 0x0000000000007941 */ /* 0x000fea0003800000 */
.L_x_4859:
        /* <DEDUP_REMOVED lines=53> */
.L_x_4862:
[----:B------:R-:W-:Y:S05]  /*6ac0*/  BSYNC B0 ;  /* 0x0000000000007941 */ /* 0x000fea0003800000 */
.L_x_4861:
        /* <DEDUP_REMOVED lines=8> */
[----:B------:R-:W4:Y:S02]  /*6b50*/  @!P0 LD.E.64 R2, [R6.64+0xc0] ;  /* 0x0000c00606028980 */ /* 0x000f24000c101b00 */
[----:B----4-:R-:W-:Y:S01]  /*6b60*/  @!P0 IMAD.U32 R4, R2, 0x10000, RZ ;  /* 0x0001000002048824 */ /* 0x010fe200078e00ff */
[----:B--2---:R-:W-:Y:S01]  /*6b70*/  @!P0 LOP3.LUT R0, R8, 0xffff0000, RZ, 0xc0, !PT ;  /* 0xffff000008008812 */ /* 0x004fe200078ec0ff */
[C---:B------:R-:W-:Y:S01]  /*6b80*/  @!P0 IMAD.U32 R7, R3.reuse, 0x10000, RZ ;  /* 0x0001000003078824 */ /* 0x040fe200078e00ff */
[----:B---3--:R-:W-:Y:S02]  /*6b90*/  @!P0 SHF.L.U32 R12, R14, 0x10, RZ ;  /* 0x000000100e0c8819 */ /* 0x008fe400000006ff */
[----:B------:R-:W-:Y:S02]  /*6ba0*/  @!P0 LOP3.LUT R6, R3, 0xffff0000, RZ, 0xc0, !PT ;  /* 0xffff000003068812 */ /* 0x000fe400078ec0ff */
        /* <DEDUP_REMOVED lines=13> */
[C---:B------:R-:W-:Y:S01]  /*6c80*/  @!P0 IMAD.U32 R14, R15.reuse, 0x10000, RZ ;  /* 0x000100000f0e8824 */ /* 0x040fe200078e00ff */
[----:B------:R-:W-:Y:S01]  /*6c90*/  @!P0 LOP3.LUT R15, R15, 0xffff0000, RZ, 0xc0, !PT ;  /* 0xffff00000f0f8812 */ /* 0x000fe200078ec0ff */
[-C--:B------:R-:W-:Y:S01]  /*6ca0*/  @!P0 FMUL.FTZ R2, R2, R5.reuse ;  /* 0x0000000502028220 */ /* 0x080fe20000410000 */
[----:B------:R-:W-:Y:S01]  /*6cb0*/  @!P0 MOV R8, R0 ;  /* 0x0000000000088202 */ /* 0x000fe20000000f00 */
[----:B------:R-:W-:Y:S01]  /*6cc0*/  @!P0 FFMA.FTZ R31, R12, R5, -R16 ;  /* 0x000000050c1f8223 */ /* 0x000fe20000010810 */
[----:B------:R-:W-:Y:S01]  /*6cd0*/  @!P0 SHF.L.U32 R5, R10, 0x10, RZ ;  /* 0x000000100a058819 */ /* 0x000fe200000006ff */
[C---:B------:R-:W-:Y:S02]  /*6ce0*/  @!P0 FMUL.FTZ R17, R3.reuse, R14 ;  /* 0x0000000e03118220 */ /* 0x040fe40000410000 */
        /* <DEDUP_REMOVED lines=18> */
.L_x_4856:
[----:B------:R-:W-:Y:S05]  /*6e10*/  BSYNC B1 ;  /* 0x0000000000017941 */ /* 0x000fea0003800000 */
.L_x_4855:
[----:B------:R-:W2:Y:S02]  /*6e20*/  LD.E R0, [R24.64+0xd0] ;  /* 0x0000d00618007980 */ /* 0x000ea4000c101900 */
[----:B--2---:R-:W-:Y:S05]  /*6e30*/  IMAD.U32 R0, R0, -0x20, RZ ;  /* 0xffffffe000007824 */ /* 0x004fea00078e00ff */
[C---:B------:R-:W-:Y:S02]  /*6e40*/  LEA R26, P1, R0.reuse, R26, 0x1 ;  /* 0x0000001a001a7211 */ /* 0x040fe400078208ff */
[C---:B------:R-:W-:Y:S02]  /*6e50*/  LEA R44, P0, R0.reuse, R44, 0x1 ;  /* 0x0000002c002c7211 */ /* 0x040fe400078008ff */
[C---:B------:R-:W-:Y:S02]  /*6e60*/  LEA.HI.X.SX32 R27, R0.reuse, R27, 0x1, P1 ;  /* 0x0000001b001b7211 */ /* 0x040fe400008f0eff */
[----:B------:R-:W-:Y:S01]  /*6e70*/  LEA.HI.X.SX32 R45, R0, R45, 0x1, P0 ;  /* 0x0000002d002d7211 */ /* 0x000fe200000f0eff */
[----:B------:R-:W-:-:S05]  /*6e80*/  BRA `(.L_x_4863) ;  /* 0x00006c3000007947 */ /* 0x000fca0003800000 */
.L_x_4830:
[----:B---3--:R-:W-:Y:S01]  /*6e90*/  BSSY B2, `(.L_x_4864) ;  /* 0x0000184000027945 */ /* 0x008fe20003800000 */
[----:B------:R-:W-:-:S05]  /*6ea0*/  @!P2 BRA `(.L_x_4865) ;  /* 0x000018200000a947 */ /* 0x000fca0003800000 */
[----:B-----5:R-:W-:Y:S01]  /*6eb0*/  ISETP.GE.AND P0, PT, R20, R57, PT ;  /* 0x000000391400720c */ /* 0x020fe20003f06270 */
[----:B------:R-:W-:Y:S01]  /*6ec0*/  @!UPT UIADD3 URZ, URZ, URZ, URZ ;  /* 0x0000003f3f3ff290 */ /* 0x000fe2000fffe03f */
[----:B------:R-:W-:Y:S11]  /*6ed0*/  BSSY B1, `(.L_x_4866) ;  /* 0x000005e000017945 */ /* 0x000ff60003800000 */
[----:B------:R-:W-:-:S05]  /*6ee0*/  @P0 BRA `(.L_x_4867) ;  /* 0x000005c000000947 */ /* 0x000fca0003800000 */
[----:B------:R-:W-:Y:S01]  /*6ef0*/  IMAD.MOV.U32 R2, RZ, RZ, R56 ;  /* 0x000000ffff027224 */ /* 0x000fe200078e0038 */
[----:B------:R-:W-:Y:S01]  /*6f00*/  MOV R3, R51 ;  /* 0x0000003300037202 */ /* 0x000fe20000000f00 */
[----:B------:R-:W-:Y:S01]  /*6f10*/  BSSY B0, `(.L_x_4868) ;  /* 0x0000056000007945 */ /* 0x000fe20003800000 */
[----:B------:R-:W-:Y:S03]  /*6f20*/  ISETP.GE.AND P0, PT, R20, R13, PT ;  /* 0x0000000d1400720c */ /* 0x000fe60003f06270 */
[----:B------:R2:W5:Y:S10]  /*6f30*/  LD.E.128 R36, [R2.64] ;  /* 0x0000000602247980 */ /* 0x000574000c101d00 */
[----:B------:R-:W-:-:S05]  /*6f40*/  @P0 BRA `(.L_x_4869) ;  /* 0x0000052000000947 */ /* 0x000fca0003800000 */
[----:B------:R-:W-:Y:S01]  /*6f50*/  LEA.HI R0, R13, R13, RZ, 0x1 ;  /* 0x0000000d0d007211 */ /* 0x000fe200078f08ff */
[----:B------:R-:W-:Y:S01]  /*6f60*/  IMAD.MOV.U32 R6, RZ, RZ, RZ ;  /* 0x000000ffff067224 */ /* 0x000fe200078e00ff */
[----:B-1----:R-:W-:Y:S01]  /*6f70*/  MOV R4, R62 ;  /* 0x0000003e00047202 */ /* 0x002fe20000000f00 */
[----:B------:R-:W-:Y:S01]  /*6f80*/  IMAD.MOV.U32 R5, RZ, RZ, R61 ;  /* 0x000000ffff057224 */ /* 0x000fe200078e003d */
[----:B------:R-:W-:Y:S01]  /*6f90*/  SHF.R.S32.HI R0, RZ, 0x1, R0 ;  /* 0x00000001ff007819 */ /* 0x000fe20000011400 */
[----:B------:R-:W-:Y:S01]  /*6fa0*/  IMAD.MOV.U32 R8, RZ, RZ, RZ ;  /* 0x000000ffff087224 */ /* 0x000fe200078e00ff */
[C---:B-----5:R-:W-:Y:S01]  /*6fb0*/  LOP3.LUT R32, R36.reuse, 0xffff0000, RZ, 0xc0, !PT ;  /* 0xffff000024207812 */ /* 0x060fe200078ec0ff */
[----:B------:R-:W-:Y:S01]  /*6fc0*/  IMAD.U32 R31, R36, 0x10000, RZ ;  /* 0x00010000241f7824 */ /* 0x000fe200078e00ff */
[----:B------:R-:W-:Y:S01]  /*6fd0*/  ISETP.GE.AND P1, PT, R20, R0, PT ;  /* 0x000000001400720c */ /* 0x000fe20003f26270 */
[--C-:B------:R-:W-:Y:S01]  /*6fe0*/  IMAD.MOV.U32 R7, RZ, RZ, R0.reuse ;  /* 0x000000ffff077224 */ /* 0x100fe200078e0000 */
[C---:B------:R-:W-:Y:S01]  /*6ff0*/  SHF.L.U32 R33, R37.reuse, 0x10, RZ ;  /* 0x0000001025217819 */ /* 0x040fe200000006ff */
[C---:B------:R-:W-:Y:S01]  /*7000*/  IMAD.U32 R35, R38.reuse, 0x10000, RZ ;  /* 0x0001000026237824 */ /* 0x040fe200078e00ff */
[----:B------:R-:W-:Y:S02]  /*7010*/  LOP3.LUT R34, R37, 0xffff0000, RZ, 0xc0, !PT ;  /* 0xffff000025227812 */ /* 0x000fe400078ec0ff */
[----:B------:R-:W-:Y:S02]  /*7020*/  LOP3.LUT R36, R38, 0xffff0000, RZ, 0xc0, !PT ;  /* 0xffff000026247812 */ /* 0x000fe400078ec0ff */
[C---:B------:R-:W-:Y:S02]  /*7030*/  SHF.L.U32 R37, R39.reuse, 0x10, RZ ;  /* 0x0000001027257819 */ /* 0x040fe400000006ff */
[----:B------:R-:W-:Y:S03]  /*7040*/  LOP3.LUT R38, R39, 0xffff0000, RZ, 0xc0, !PT ;  /* 0xffff000027267812 */ /* 0x000fe600078ec0ff */
[----:B------:R-:W-:Y:S01]  /*7050*/  @P1 IMAD.MOV R6, RZ, RZ, -R0 ;  /* 0x000000ffff061224 */ /* 0x000fe200078e0a00 */
[C---:B------:R-:W-:Y:S02]  /*7060*/  @P1 IADD3 R7, -R0.reuse, RZ, RZ ;  /* 0x000000ff00071210 */ /* 0x040fe40007ffe1ff */
[----:B------:R-:W-:Y:S02]  /*7070*/  @P1 IADD3 R8, -R0, RZ, RZ ;  /* 0x000000ff00081210 */ /* 0x000fe40007ffe1ff */
[C---:B------:R-:W-:Y:S04]  /*7080*/  LEA R4, P0, R6.reuse, R4, 0x1 ;  /* 0x0000000406047211 */ /* 0x040fe800078008ff */
[----:B------:R-:W-:Y:S02]  /*7090*/  LEA.HI.X.SX32 R5, R6, R5, 0x1, P0 ;  /* 0x0000000506057211 */ /* 0x000fe400000f0eff */
[C---:B--2---:R-:W-:Y:S03]  /*70a0*/  LEA R2, P0, R7.reuse, R2, 0x1 ;  /* 0x0000000207027211 */ /* 0x044fe600078008ff */
[----:B------:R1:W2:Y:S01]  /*70b0*/  LD.E.128 R52, [R4.64] ;  /* 0x0000000604347980 */ /* 0x0002a2000c101d00 */
[----:B------:R-:W-:Y:S07]  /*70c0*/  LEA.HI.X.SX32 R3, R7, R3, 0x1, P0 ;  /* 0x0000000307037211 */ /* 0x000fee00000f0eff */
[----:B-1----:R1:W3:Y:S02]  /*70d0*/  LD.E.128 R4, [R2.64] ;  /* 0x0000000602047980 */ /* 0x0022e4000c101d00 */
[----:B-1----:R-:W-:Y:S01]  /*70e0*/  IMAD.MOV.U32 R2, RZ, RZ, R63 ;  /* 0x000000ffff027224 */ /* 0x002fe200078e003f */
[----:B------:R-:W-:Y:S04]  /*70f0*/  MOV R3, R60 ;  /* 0x0000003c00037202 */ /* 0x000fe80000000f00 */
[C---:B------:R-:W-:Y:S04]  /*7100*/  LEA R2, P0, R8.reuse, R2, 0x1 ;  /* 0x0000000208027211 */ /* 0x040fe800078008ff */
[----:B------:R-:W-:Y:S05]  /*7110*/  LEA.HI.X.SX32 R3, R8, R3, 0x1, P0 ;  /* 0x0000000308037211 */ /* 0x000fea00000f0eff */
[----:B------:R1:W4:Y:S01]  /*7120*/  LD.E.128 R40, [R2.64] ;  /* 0x0000000602287980 */ /* 0x000322000c101d00 */
[----:B--2---:R-:W-:Y:S01]  /*7130*/  IMAD.U32 R0, R52, 0x10000, RZ ;  /* 0x0001000034007824 */ /* 0x004fe200078e00ff */
[C---:B------:R-:W-:Y:S01]  /*7140*/  LOP3.LUT R10, R54.reuse, 0xffff0000, RZ, 0xc0, !PT ;  /* 0xffff0000360a7812 */ /* 0x040fe200078ec0ff */
[----:B------:R-:W-:Y:S01]  /*7150*/  IMAD.U32 R9, R54, 0x10000, RZ ;  /* 0x0001000036097824 */ /* 0x000fe200078e00ff */
[----:B-1----:R-:W-:Y:S01]  /*7160*/  LOP3.LUT R2, R52, 0xffff0000, RZ, 0xc0, !PT ;  /* 0xffff000034027812 */ /* 0x002fe200078ec0ff */
[----:B------:R-:W-:Y:S01]  /*7170*/  @!P1 FADD.FTZ R0, -R0, -RZ ;  /* 0x800000ff00009221 */ /* 0x000fe20000010100 */
[----:B------:R-:W-:Y:S01]  /*7180*/  SHF.L.U32 R11, R55, 0x10, RZ ;  /* 0x00000010370b7819 */ /* 0x000fe200000006ff */
[----:B------:R-:W-:Y:S01]  /*7190*/  @!P1 FADD.FTZ R9, -R9, -RZ ;  /* 0x800000ff09099221 */ /* 0x000fe20000010100 */
[C---:B------:R-:W-:Y:S01]  /*71a0*/  SHF.L.U32 R3, R53.reuse, 0x10, RZ ;  /* 0x0000001035037819 */ /* 0x040fe200000006ff */
[----:B------:R-:W-:Y:S01]  /*71b0*/  @!P1 FADD.FTZ R10, -R10, -RZ ;  /* 0x800000ff0a0a9221 */ /* 0x000fe20000010100 */
[----:B------:R-:W-:Y:S01]  /*71c0*/  LOP3.LUT R8, R53, 0xffff0000, RZ, 0xc0, !PT ;  /* 0xffff000035087812 */ /* 0x000fe200078ec0ff */
[----:B------:R-:W-:Y:S01]  /*71d0*/  @!P1 FADD.FTZ R2, -R2, -RZ ;  /* 0x800000ff02029221 */ /* 0x000fe20000010100 */
[----:B------:R-:W-:Y:S01]  /*71e0*/  LOP3.LUT R12, R55, 0xffff0000, RZ, 0xc0, !PT ;  /* 0xffff0000370c7812 */ /* 0x000fe200078ec0ff */
[----:B------:R-:W-:Y:S02]  /*71f0*/  @!P1 FADD.FTZ R11, -R11, -RZ ;  /* 0x800000ff0b0b9221 */ /* 0x000fe40000010100 */
[----:B------:R-:W-:Y:S02]  /*7200*/  @!P1 FADD.FTZ R3, -R3, -RZ ;  /* 0x800000ff03039221 */ /* 0x000fe40000010100 */
[----:B------:R-:W-:Y:S02]  /*7210*/  @!P1 FADD.FTZ R8, -R8, -RZ ;  /* 0x800000ff08089221 */ /* 0x000fe40000010100 */
[----:B------:R-:W-:Y:S02]  /*7220*/  @!P1 FADD.FTZ R12, -R12, -RZ ;  /* 0x800000ff0c0c9221 */ /* 0x000fe40000010100 */
[C---:B---3--:R-:W-:Y:S01]  /*7230*/  IMAD.U32 R14, R4.reuse, 0x10000, RZ ;  /* 0x00010000040e7824 */ /* 0x048fe200078e00ff */
[----:B------:R-:W-:Y:S02]  /*7240*/  LOP3.LUT R15, R4, 0xffff0000, RZ, 0xc0, !PT ;  /* 0xffff0000040f7812 */ /* 0x000fe400078ec0ff */
[C---:B------:R-:W-:Y:S01]  /*7250*/  SHF.L.U32 R16, R5.reuse, 0x10, RZ ;  /* 0x0000001005107819 */ /* 0x040fe200000006ff */
[----:B------:R-:W-:Y:S01]  /*7260*/  FMUL.FTZ R0, R14, R0 ;  /* 0x000000000e007220 */ /* 0x000fe20000410000 */
[----:B------:R-:W-:Y:S01]  /*7270*/  LOP3.LUT R4, R5, 0xffff0000, RZ, 0xc0, !PT ;  /* 0xffff000005047812 */ /* 0x000fe200078ec0ff */
[C---:B------:R-:W-:Y:S01]  /*7280*/  IMAD.U32 R5, R6.reuse, 0x10000, RZ ;  /* 0x0001000006057824 */ /* 0x040fe200078e00ff */
[----:B------:R-:W-:Y:S01]  /*7290*/  LOP3.LUT R6, R6, 0xffff0000, RZ, 0xc0, !PT ;  /* 0xffff000006067812 */ /* 0x000fe200078ec0ff */
[----:B------:R-:W-:Y:S01]  /*72a0*/  FMUL.FTZ R2, R15, R2 ;  /* 0x000000020f027220 */ /* 0x000fe20000410000 */
[----:B------:R-:W-:Y:S01]  /*72b0*/  SHF.L.U32 R18, R7, 0x10, RZ ;  /* 0x0000001007127819 */ /* 0x000fe200000006ff */
[----:B------:R-:W-:Y:S01]  /*72c0*/  FMUL.FTZ R5, R5, R9 ;  /* 0x0000000905057220 */ /* 0x000fe20000410000 */
[----:B------:R-:W-:Y:S01]  /*72d0*/  LOP3.LUT R17, R7, 0xffff0000, RZ, 0xc0, !PT ;  /* 0xffff000007117812 */ /* 0x000fe200078ec0ff */
        /* <DEDUP_REMOVED lines=16> */
[----:B------:R-:W-:Y:S02]  /*73e0*/  FFMA.FTZ R4, R34, R12, R4 ;  /* 0x0000000c22047223 */ /* 0x000fe40000010004 */
[----:B------:R-:W-:Y:S02]  /*73f0*/  FFMA.FTZ R5, R35, R14, R5 ;  /* 0x0000000e23057223 */ /* 0x000fe40000010005 */
[----:B------:R-:W-:Y:S01]  /*7400*/  FFMA.FTZ R6, R36, R15, R6 ;  /* 0x0000000f24067223 */ /* 0x000fe20000010006 */
[----:B------:R-:W-:Y:S01]  /*7410*/  F2FP.BF16.PACK_AB R36, R2, R0 ;  /* 0x000000000224723e */ /* 0x000fe200000010ff */
[----:B------:R-:W-:Y:S01]  /*7420*/  FFMA.FTZ R7, R37, R16, R7 ;  /* 0x0000001025077223 */ /* 0x000fe20000010007 */
[----:B------:R-:W-:Y:S01]  /*7430*/  F2FP.BF16.PACK_AB R37, R4, R3 ;  /* 0x000000030425723e */ /* 0x000fe200000010ff */
[----:B------:R-:W-:Y:S01]  /*7440*/  FFMA.FTZ R8, R38, R17, R8 ;  /* 0x0000001126087223 */ /* 0x000fe20000010008 */
[----:B------:R-:W-:Y:S04]  /*7450*/  F2FP.BF16.PACK_AB R38, R6, R5 ;  /* 0x000000050626723e */ /* 0x000fe800000010ff */
[----:B------:R-:W-:Y:S02]  /*7460*/  F2FP.BF16.PACK_AB R39, R8, R7 ;  /* 0x000000070827723e */ /* 0x000fe400000010ff */
.L_x_4869:
[----:B------:R-:W-:Y:S05]  /*7470*/  BSYNC B0 ;  /* 0x0000000000007941 */ /* 0x000fea0003800000 */
.L_x_4868:
[----:B--2---:R-:W-:Y:S02]  /*7480*/  MOV R2, R50 ;  /* 0x0000003200027202 */ /* 0x004fe40000000f00 */
[----:B------:R-:W-:Y:S05]  /*7490*/  MOV R3, R49 ;  /* 0x0000003100037202 */ /* 0x000fea0000000f00 */
[----:B-----5:R2:W-:Y:S02]  /*74a0*/  ST.E.128 [R2.64], R36 ;  /* 0x0000002402007985 */ /* 0x0205e4000c101d06 */
.L_x_4867:
[----:B------:R-:W-:Y:S05]  /*74b0*/  BSYNC B1 ;  /* 0x0000000000017941 */ /* 0x000fea0003800000 */
.L_x_4866:
[----:B------:R-:W-:Y:S01]  /*74c0*/  ISETP.GE.AND P0, PT, R22, R57, PT ;  /* 0x000000391600720c */ /* 0x000fe20003f06270 */
[----:B------:R-:W-:Y:S01]  /*74d0*/  @!UPT UIADD3 URZ, URZ, URZ, URZ ;  /* 0x0000003f3f3ff290 */ /* 0x000fe2000fffe03f */
[----:B------:R-:W-:Y:S11]  /*74e0*/  BSSY B1, `(.L_x_4870) ;  /* 0x000005e000017945 */ /* 0x000ff60003800000 */
[----:B------:R-:W-:-:S05]  /*74f0*/  @P0 BRA `(.L_x_4871) ;  /* 0x000005c000000947 */ /* 0x000fca0003800000 */
[----:B--2---:R-:W-:Y:S01]  /*7500*/  IMAD.MOV.U32 R2, RZ, RZ, R56 ;  /* 0x000000ffff027224 */ /* 0x004fe200078e0038 */
[----:B------:R-:W-:Y:S01]  /*7510*/  MOV R3, R51 ;  /* 0x0000003300037202 */ /* 0x000fe20000000f00 */
[----:B------:R-:W-:Y:S01]  /*7520*/  BSSY B0, `(.L_x_4872) ;  /* 0x0000056000007945 */ /* 0x000fe20003800000 */
[----:B------:R-:W-:Y:S03]  /*7530*/  ISETP.GE.AND P0, PT, R22, R13, PT ;  /* 0x0000000d1600720c */ /* 0x000fe60003f06270 */
[----:B------:R2:W5:Y:S10]  /*7540*/  LD.E.128 R36, [R2.64+0x80] ;  /* 0x0000800602247980 */ /* 0x000574000c101d00 */
        /* <DEDUP_REMOVED lines=23> */
[----:B------:R1:W2:Y:S01]  /*76c0*/  LD.E.128 R52, [R4.64+0x80] ;  /* 0x0000800604347980 */ /* 0x0002a2000c101d00 */
[----:B------:R-:W-:Y:S07]  /*76d0*/  LEA.HI.X.SX32 R3, R7, R3, 0x1, P0 ;  /* 0x0000000307037211 */ /* 0x000fee00000f0eff */
[----:B-1----:R1:W3:Y:S02]  /*76e0*/  LD.E.128 R4, [R2.64+0x80] ;  /* 0x0000800602047980 */ /* 0x0022e4000c101d00 */
[----:B-1----:R-:W-:Y:S01]  /*76f0*/  IMAD.MOV.U32 R2, RZ, RZ, R63 ;  /* 0x000000ffff027224 */ /* 0x002fe200078e003f */
[----:B------:R-:W-:Y:S04]  /*7700*/  MOV R3, R60 ;  /* 0x0000003c00037202 */ /* 0x000fe80000000f00 */
[C---:B------:R-:W-:Y:S04]  /*7710*/  LEA R2, P0, R8.reuse, R2, 0x1 ;  /* 0x0000000208027211 */ /* 0x040fe800078008ff */
[----:B------:R-:W-:Y:S05]  /*7720*/  LEA.HI.X.SX32 R3, R8, R3, 0x1, P0 ;  /* 0x0000000308037211 */ /* 0x000fea00000f0eff */
[----:B------:R1:W4:Y:S01]  /*7730*/  LD.E.128 R40, [R2.64+0x80] ;  /* 0x0000800602287980 */ /* 0x000322000c101d00 */
        /* <DEDUP_REMOVED lines=52> */
.L_x_4873:
[----:B------:R-:W-:Y:S05]  /*7a80*/  BSYNC B0 ;  /* 0x0000000000007941 */ /* 0x000fea0003800000 */
.L_x_4872:
[----:B--2---:R-:W-:Y:S02]  /*7a90*/  MOV R2, R50 ;  /* 0x0000003200027202 */ /* 0x004fe40000000f00 */
[----:B------:R-:W-:Y:S05]  /*7aa0*/  MOV R3, R49 ;  /* 0x0000003100037202 */ /* 0x000fea0000000f00 */
[----:B-----5:R2:W-:Y:S02]  /*7ab0*/  ST.E.128 [R2.64+0x80], R36 ;  /* 0x0000802402007985 */ /* 0x0205e4000c101d06 */
.L_x_4871:
[----:B------:R-:W-:Y:S05]  /*7ac0*/  BSYNC B1 ;  /* 0x0000000000017941 */ /* 0x000fea0003800000 */
.L_x_4870:
        /* <DEDUP_REMOVED lines=92> */
.L_x_4877:
[----:B------:R-:W-:Y:S05]  /*8090*/  BSYNC B0 ;  /* 0x0000000000007941 */ /* 0x000fea0003800000 */
.L_x_4876:
[----:B--2---:R-:W-:Y:S02]  /*80a0*/  MOV R2, R50 ;  /* 0x0000003200027202 */ /* 0x004fe40000000f00 */
[----:B------:R-:W-:Y:S05]  /*80b0*/  MOV R3, R49 ;  /* 0x0000003100037202 */ /* 0x000fea0000000f00 */
[----:B-----5:R2:W-:Y:S02]  /*80c0*/  ST.E.128 [R2.64+0x100], R36 ;  /* 0x0001002402007985 */ /* 0x0205e4000c101d06 */
.L_x_4875:
[----:B------:R-:W-:Y:S05]  /*80d0*/  BSYNC B1 ;  /* 0x0000000000017941 */ /* 0x000fea0003800000 */
.L_x_4874:
[----:B------:R-:W-:Y:S11]  /*80e0*/  ISETP.GE.AND P0, PT, R23, R57, PT ;  /* 0x000000391700720c */ /* 0x000ff60003f06270 */
[----:B------:R-:W-:Y:S02]  /*80f0*/  @!UPT UIADD3 URZ, URZ, URZ, URZ ;  /* 0x0000003f3f3ff290 */ /* 0x000fe4000fffe03f */
        /* <DEDUP_REMOVED lines=89> */
.L_x_4879:
[----:B------:R-:W-:Y:S05]  /*8690*/  BSYNC B0 ;  /* 0x0000000000007941 */ /* 0x000fea0003800000 */
.L_x_4878:
[----:B--2---:R-:W-:Y:S02]  /*86a0*/  MOV R2, R50 ;  /* 0x0000003200027202 */ /* 0x004fe40000000f00 */
[----:B------:R-:W-:Y:S05]  /*86b0*/  MOV R3, R49 ;  /* 0x0000003100037202 */ /* 0x000fea0000000f00 */
[----:B-----5:R2:W-:Y:S02]  /*86c0*/  ST.E.128 [R2.64+0x180], R36 ;  /* 0x0001802402007985 */ /* 0x0205e4000c101d06 */
.L_x_4865:
[----:B------:R-:W-:Y:S05]  /*86d0*/  BSYNC B2 ;  /* 0x0000000000027941 */ /* 0x000fea0003800000 */
.L_x_4864:
        /* <DEDUP_REMOVED lines=9> */
[C---:B--2---:R-:W-:Y:S01]  /*8770*/  LEA R2, P0, R159.reuse, R56, 0x1 ;  /* 0x000000389f027211 */ /* 0x044fe200078008ff */
        /* <DEDUP_REMOVED lines=15> */
[C---:B------:R-:W-:Y:S02]  /*8870*/  SHF.L.U32 R34, R10.reuse, 0x10, RZ ;  /* 0x000000100a227819 */ /* 0x040fe400000006ff */
[----:B------:R-:W-:Y:S02]  /*8880*/  LOP3.LUT R35, R10, 0xffff0000, RZ, 0xc0, !PT ;  /* 0xffff00000a237812 */ /* 0x000fe400078ec0ff */
[----:B------:R-:W-:Y:S07]  /*8890*/  LOP3.LUT R31, R8, 0xffff0000, RZ, 0xc0, !PT ;  /* 0xffff0000081f7812 */ /* 0x000fee00078ec0ff */
[----:B------:R-:W-:Y:S01]  /*88a0*/  @P1 IMAD.MOV R4, RZ, RZ, -R0 ;  /* 0x000000ffff041224 */ /* 0x000fe200078e0a00 */
[----:B------:R-:W-:Y:S04]  /*88b0*/  @P1 IADD3 R5, -R0, RZ, RZ ;  /* 0x000000ff00051210 */ /* 0x000fe80007ffe1ff */
[C---:B-1----:R-:W-:Y:S02]  /*88c0*/  LEA R2, P0, R5.reuse, R2, 0x1 ;  /* 0x0000000205027211 */ /* 0x042fe400078008ff */
[----:B------:R-:W-:Y:S02]  /*88d0*/  IADD3 R12, P2, R68, R4, RZ ;  /* 0x00000004440c7210 */ /* 0x000fe40007f5e0ff */
[----:B------:R-:W-:Y:S02]  /*88e0*/  LEA.HI.X.SX32 R3, R5, R3, 0x1, P0 ;  /* 0x0000000305037211 */ /* 0x000fe400000f0eff */
[----:B------:R-:W-:Y:S02]  /*88f0*/  LEA.HI.X.SX32 R15, R4, R158, 0x1, P2 ;  /* 0x0000009e040f7211 */ /* 0x000fe400010f0eff */
[C---:B------:R-:W-:Y:S01]  /*8900*/  LEA R14, P0, R12.reuse, R62, 0x1 ;  /* 0x0000003e0c0e7211 */ /* 0x040fe200078008ff */
[----:B------:R1:W2:Y:S03]  /*8910*/  LD.E.128 R4, [R2.64] ;  /* 0x0000000602047980 */ /* 0x0002a6000c101d00 */
[----:B------:R-:W-:Y:S05]  /*8920*/  LEA.HI.X R15, R12, R61, R15, 0x1, P0 ;  /* 0x0000003d0c0f7211 */ /* 0x000fea00000f0c0f */
[----:B------:R3:W4:Y:S01]  /*8930*/  LD.E.128 R52, [R14.64] ;  /* 0x000000060e347980 */ /* 0x000722000c101d00 */
        /* <DEDUP_REMOVED lines=10> */
[----:B------:R-:W-:Y:S01]  /*89e0*/  LOP3.LUT R10, R5, 0xffff0000, RZ, 0xc0, !PT ;  /* 0xffff0000050a7812 */ /* 0x000fe200078ec0ff */
[----:B------:R-:W-:Y:S01]  /*89f0*/  IMAD.U32 R17, R7, 0x10000, RZ ;  /* 0x0001000007117824 */ /* 0x000fe200078e00ff */
[----:B---3--:R-:W-:Y:S02]  /*8a00*/  SHF.L.U32 R14, R5, 0x10, RZ ;  /* 0x00000010050e7819 */ /* 0x008fe400000006ff */
        /* <DEDUP_REMOVED lines=15> */
[----:B------:R-:W-:Y:S02]  /*8b00*/  FMUL.FTZ R4, R10, R4 ;  /* 0x000000040a047220 */ /* 0x000fe40000410000 */
[----:B------:R-:W-:Y:S02]  /*8b10*/  @!P1 FADD.FTZ R5, -R5, -RZ ;  /* 0x800000ff05059221 */ /* 0x000fe40000010100 */
[----:B------:R-:W-:Y:S02]  /*8b20*/  FMUL.FTZ R2, R11, R2 ;  /* 0x000000020b027220 */ /* 0x000fe40000410000 */
[----:B------:R-:W-:Y:S02]  /*8b30*/  FMUL.FTZ R3, R14, R3 ;  /* 0x000000030e037220 */ /* 0x000fe40000410000 */
[----:B------:R-:W-:Y:S02]  /*8b40*/  @!P1 FADD.FTZ R8, -R8, -RZ ;  /* 0x800000ff08089221 */ /* 0x000fe40000010100 */
[----:B------:R-:W-:Y:S02]  /*8b50*/  FMUL.FTZ R5, R12, R5 ;  /* 0x000000050c057220 */ /* 0x000fe40000410000 */
[----:B------:R-:W-:Y:S02]  /*8b60*/  @!P1 FADD.FTZ R6, -R6, -RZ ;  /* 0x800000ff06069221 */ /* 0x000fe40000010100 */
[----:B------:R-:W-:Y:S02]  /*8b70*/  @!P1 FADD.FTZ R7, -R7, -RZ ;  /* 0x800000ff07079221 */ /* 0x000fe40000010100 */
[----:B------:R-:W-:Y:S02]  /*8b80*/  FMUL.FTZ R8, R15, R8 ;  /* 0x000000080f087220 */ /* 0x000fe40000410000 */
[----:B------:R-:W-:Y:S02]  /*8b90*/  FMUL.FTZ R6, R16, R6 ;  /* 0x0000000610067220 */ /* 0x000fe40000410000 */
[----:B------:R-:W-:Y:S02]  /*8ba0*/  FMUL.FTZ R7, R17, R7 ;  /* 0x0000000711077220 */ /* 0x000fe40000410000 */
[C---:B------:R-:W-:Y:S01]  /*8bb0*/  IMAD.U32 R9, R40.reuse, 0x10000, RZ ;  /* 0x0001000028097824 */ /* 0x040fe200078e00ff */
[----:B------:R-:W-:Y:S01]  /*8bc0*/  LOP3.LUT R10, R40, 0xffff0000, RZ, 0xc0, !PT ;  /* 0xffff0000280a7812 */ /* 0x000fe200078ec0ff */
[C---:B------:R-:W-:Y:S01]  /*8bd0*/  IMAD.U32 R11, R41.reuse, 0x10000, RZ ;  /* 0x00010000290b7824 */ /* 0x040fe200078e00ff */
[----:B------:R-:W-:Y:S01]  /*8be0*/  LOP3.LUT R12, R41, 0xffff0000, RZ, 0xc0, !PT ;  /* 0xffff0000290c7812 */ /* 0x000fe200078ec0ff */
[----:B------:R-:W-:Y:S01]  /*8bf0*/  FFMA.FTZ R0, R18, R9, R0 ;  /* 0x0000000912007223 */ /* 0x000fe20000010000 */
[C---:B------:R-:W-:Y:S01]  /*8c00*/  SHF.L.U32 R14, R42.reuse, 0x10, RZ ;  /* 0x000000102a0e7819 */ /* 0x040fe200000006ff */
[----:B------:R-:W-:Y:S01]  /*8c10*/  FFMA.FTZ R2, R31, R10, R2 ;  /* 0x0000000a1f027223 */ /* 0x000fe20000010002 */
[----:B------:R-:W-:Y:S01]  /*8c20*/  LOP3.LUT R15, R42, 0xffff0000, RZ, 0xc0, !PT ;  /* 0xffff00002a0f7812 */ /* 0x000fe200078ec0ff */
[----:B------:R-:W-:Y:S01]  /*8c30*/  FFMA.FTZ R3, R32, R11, R3 ;  /* 0x0000000b20037223 */ /* 0x000fe20000010003 */
[----:B------:R-:W-:Y:S01]  /*8c40*/  LOP3.LUT R17, R43, 0xffff0000, RZ, 0xc0, !PT ;  /* 0xffff00002b117812 */ /* 0x000fe200078ec0ff */
        /* <DEDUP_REMOVED lines=11> */
.L_x_4885:
[----:B------:R-:W-:Y:S05]  /*8d00*/  BSYNC B0 ;  /* 0x0000000000007941 */ /* 0x000fea0003800000 */
.L_x_4884:
[C---:B-1----:R-:W-:Y:S04]  /*8d10*/  LEA R2, P0, R247.reuse, R50, 0x1 ;  /* 0x00000032f7027211 */ /* 0x042fe800078008ff */
[----:B------:R-:W-:Y:S05]  /*8d20*/  LEA.HI.X R3, R247, R49, R250, 0x1, P0 ;  /* 0x00000031f7037211 */ /* 0x000fea00000f0cfa */
[----:B-----5:R1:W-:Y:S04]  /*8d30*/  ST.E.128 [R2.64], R8 ;  /* 0x0000000802007985 */ /* 0x0203e8000c101d06 */
.L_x_4883:
[----:B------:R-:W-:Y:S05]  /*8d40*/  BSYNC B1 ;  /* 0x0000000000017941 */ /* 0x000fea0003800000 */
.L_x_4882:
[----:B------:R-:W-:Y:S01]  /*8d50*/  ISETP.GE.AND P0, PT, R22, R57, PT ;  /* 0x000000391600720c */ /* 0x000fe20003f06270 */
[----:B------:R-:W-:Y:S01]  /*8d60*/  @!UPT UIADD3 URZ, URZ, URZ, URZ ;  /* 0x0000003f3f3ff290 */ /* 0x000fe2000fffe03f */
[----:B------:R-:W-:Y:S11]  /*8d70*/  BSSY B1, `(.L_x_4886) ;  /* 0x000005f000017945 */ /* 0x000ff60003800000 */
[----:B------:R-:W-:-:S05]  /*8d80*/  @P0 BRA `(.L_x_4887) ;  /* 0x000005d000000947 */ /* 0x000fca0003800000 */
[C---:B-12---:R-:W-:Y:S01]  /*8d90*/  LEA R2, P0, R76.reuse, R56, 0x1 ;  /* 0x000000384c027211 */ /* 0x046fe200078008ff */
        /* <DEDUP_REMOVED lines=20> */
[----:B-1----:R-:W-:Y:S02]  /*8ee0*/  LEA R2, P0, R5, R2, 0x1 ;  /* 0x0000000205027211 */ /* 0x002fe400078008ff */
        /* <DEDUP_REMOVED lines=67> */
.L_x_4889:
[----:B------:R-:W-:Y:S05]  /*9320*/  BSYNC B0 ;  /* 0x0000000000007941 */ /* 0x000fea0003800000 */
.L_x_4888:
[C---:B-1----:R-:W-:Y:S04]  /*9330*/  LEA R2, P0, R84.reuse, R50, 0x1 ;  /* 0x0000003254027211 */ /* 0x042fe800078008ff */
[----:B------:R-:W-:Y:S05]  /*9340*/  LEA.HI.X R3, R84, R49, R105, 0x1, P0 ;  /* 0x0000003154037211 */ /* 0x000fea00000f0c69 */
[----:B-----5:R1:W-:Y:S04]  /*9350*/  ST.E.128 [R2.64], R8 ;  /* 0x0000000802007985 */ /* 0x0203e8000c101d06 */
.L_x_4887:
[----:B------:R-:W-:Y:S05]  /*9360*/  BSYNC B1 ;  /* 0x0000000000017941 */ /* 0x000fea0003800000 */
.L_x_4886:
        /* <DEDUP_REMOVED lines=93> */
.L_x_4893:
[----:B------:R-:W-:Y:S05]  /*9940*/  BSYNC B0 ;  /* 0x0000000000007941 */ /* 0x000fea0003800000 */
.L_x_4892:
[C---:B-1----:R-:W-:Y:S04]  /*9950*/  LEA R2, P0, R83.reuse, R50, 0x1 ;  /* 0x0000003253027211 */ /* 0x042fe800078008ff */
[----:B------:R-:W-:Y:S05]  /*9960*/  LEA.HI.X R3, R83, R49, R104, 0x1, P0 ;  /* 0x0000003153037211 */ /* 0x000fea00000f0c68 */
[----:B-----5:R1:W-:Y:S04]  /*9970*/  ST.E.128 [R2.64], R8 ;  /* 0x0000000802007985 */ /* 0x0203e8000c101d06 */
.L_x_4891:
[----:B------:R-:W-:Y:S05]  /*9980*/  BSYNC B1 ;  /* 0x0000000000017941 */ /* 0x000fea0003800000 */
.L_x_4890:
[----:B------:R-:W-:Y:S11]  /*9990*/  ISETP.GE.AND P0, PT, R23, R57, PT ;  /* 0x000000391700720c */ /* 0x000ff60003f06270 */
[----:B------:R-:W-:Y:S02]  /*99a0*/  @!UPT UIADD3 URZ, URZ, URZ, URZ ;  /* 0x0000003f3f3ff290 */ /* 0x000fe4000fffe03f */
        /* <DEDUP_REMOVED lines=90> */
.L_x_4895:
[----:B------:R-:W-:Y:S05]  /*9f50*/  BSYNC B0 ;  /* 0x0000000000007941 */ /* 0x000fea0003800000 */
.L_x_4894:
[C---:B-1----:R-:W-:Y:S04]  /*9f60*/  LEA R2, P0, R82.reuse, R50, 0x1 ;  /* 0x0000003252027211 */ /* 0x042fe800078008ff */
[----:B------:R-:W-:Y:S05]  /*9f70*/  LEA.HI.X R3, R82, R49, R103, 0x1, P0 ;  /* 0x0000003152037211 */ /* 0x000fea00000f0c67 */
[----:B-----5:R1:W-:Y:S04]  /*9f80*/  ST.E.128 [R2.64], R8 ;  /* 0x0000000802007985 */ /* 0x0203e8000c101d06 */
.L_x_4881:
[----:B------:R-:W-:Y:S05]  /*9f90*/  BSYNC B2 ;  /* 0x0000000000027941 */ /* 0x000fea0003800000 */
.L_x_4880:
        /* <DEDUP_REMOVED lines=98> */
.L_x_4901:
[----:B------:R-:W-:Y:S05]  /*a5c0*/  BSYNC B0 ;  /* 0x0000000000007941 */ /* 0x000fea0003800000 */
.L_x_4900:
[C---:B-1----:R-:W-:Y:S04]  /*a5d0*/  LEA R2, P0, R94.reuse, R50, 0x1 ;  /* 0x000000325e027211 */ /* 0x042fe800078008ff */
[----:B------:R-:W-:Y:S05]  /*a5e0*/  LEA.HI.X R3, R94, R49, R115, 0x1, P0 ;  /* 0x000000315e037211 */ /* 0x000fea00000f0c73 */
[----:B-----5:R1:W-:Y:S04]  /*a5f0*/  ST.E.128 [R2.64], R8 ;  /* 0x0000000802007985 */ /* 0x0203e8000c101d06 */
.L_x_4899:
[----:B------:R-:W-:Y:S05]  /*a600*/  BSYNC B1 ;  /* 0x0000000000017941 */ /* 0x000fea0003800000 */
.L_x_4898:
        /* <DEDUP_REMOVED lines=93> */
.L_x_4905:
[----:B------:R-:W-:Y:S05]  /*abe0*/  BSYNC B0 ;  /* 0x0000000000007941 */ /* 0x000fea0003800000 */
.L_x_4904:
[C---:B-1----:R-:W-:Y:S04]  /*abf0*/  LEA R2, P0, R81.reuse, R50, 0x1 ;  /* 0x0000003251027211 */ /* 0x042fe800078008ff */
[----:B------:R-:W-:Y:S05]  /*ac00*/  LEA.HI.X R3, R81, R49, R102, 0x1, P0 ;  /* 0x0000003151037211 */ /* 0x000fea00000f0c66 */
[----:B-----5:R1:W-:Y:S04]  /*ac10*/  ST.E.128 [R2.64], R8 ;  /* 0x0000000802007985 */ /* 0x0203e8000c101d06 */
.L_x_4903:
[----:B------:R-:W-:Y:S05]  /*ac20*/  BSYNC B1 ;  /* 0x0000000000017941 */ /* 0x000fea0003800000 */
.L_x_4902:
        /* <DEDUP_REMOVED lines=93> */
.L_x_4909:
[----:B------:R-:W-:Y:S05]  /*b200*/  BSYNC B0 ;  /* 0x0000000000007941 */ /* 0x000fea0003800000 */
.L_x_4908:
[C---:B-1----:R-:W-:Y:S04]  /*b210*/  LEA R2, P0, R80.reuse, R50, 0x1 ;  /* 0x0000003250027211 */ /* 0x042fe800078008ff */
[----:B------:R-:W-:Y:S05]  /*b220*/  LEA.HI.X R3, R80, R49, R101, 0x1, P0 ;  /* 0x0000003150037211 */ /* 0x000fea00000f0c65 */
[----:B-----5:R1:W-:Y:S04]  /*b230*/  ST.E.128 [R2.64], R8 ;  /* 0x0000000802007985 */ /* 0x0203e8000c101d06 */
.L_x_4907:
[----:B------:R-:W-:Y:S05]  /*b240*/  BSYNC B1 ;  /* 0x0000000000017941 */ /* 0x000fea0003800000 */
.L_x_4906:
        /* <DEDUP_REMOVED lines=92> */
.L_x_4911:
[----:B------:R-:W-:Y:S05]  /*b810*/  BSYNC B0 ;  /* 0x0000000000007941 */ /* 0x000fea0003800000 */
.L_x_4910:
[C---:B-1----:R-:W-:Y:S04]  /*b820*/  LEA R2, P0, R79.reuse, R50, 0x1 ;  /* 0x000000324f027211 */ /* 0x042fe800078008ff */
[----:B------:R-:W-:Y:S05]  /*b830*/  LEA.HI.X R3, R79, R49, R100, 0x1, P0 ;  /* 0x000000314f037211 */ /* 0x000fea00000f0c64 */
[----:B-----5:R1:W-:Y:S04]  /*b840*/  ST.E.128 [R2.64], R8 ;  /* 0x0000000802007985 */ /* 0x0203e8000c101d06 */
.L_x_4897:
[----:B------:R-:W-:Y:S05]  /*b850*/  BSYNC B2 ;  /* 0x0000000000027941 */ /* 0x000fea0003800000 */
.L_x_4896:
        /* <DEDUP_REMOVED lines=9> */
[----:B-12---:R-:W-:Y:S01]  /*b8f0*/  MOV R2, R56 ;  /* 0x0000003800027202 */ /* 0x006fe20000000f00 */
[----:B------:R-:W-:Y:S01]  /*b900*/  IMAD R0, R67, 0x60, RZ ;  /* 0x0000006043007824 */ /* 0x000fe200078e02ff */
[----:B------:R-:W-:Y:S01]  /*b910*/  MOV R3, R51 ;  /* 0x0000003300037202 */ /* 0x000fe20000000f00 */
[----:B------:R-:W-:Y:S01]  /*b920*/  BSSY B0, `(.L_x_4916) ;  /* 0x0000059000007945 */ /* 0x000fe20003800000 */
[----:B------:R-:W-:Y:S03]  /*b930*/  ISETP.GE.AND P0, PT, R20, R13, PT ;  /* 0x0000000d1400720c */ /* 0x000fe60003f06270 */
[----:B------:R-:W-:Y:S05]  /*b940*/  IMAD.WIDE.U32 R2, R66, 0x60, R2 ;  /* 0x0000006042027825 */ /* 0x000fea00078e0002 */
        /* <DEDUP_REMOVED lines=86> */
.L_x_4917:
[----:B------:R-:W-:Y:S05]  /*beb0*/  BSYNC B0 ;  /* 0x0000000000007941 */ /* 0x000fea0003800000 */
.L_x_4916:
[----:B-1----:R-:W-:Y:S01]  /*bec0*/  MOV R2, R50 ;  /* 0x0000003200027202 */ /* 0x002fe20000000f00 */
[----:B------:R-:W-:Y:S01]  /*bed0*/  IMAD R0, R121, 0x60, RZ ;  /* 0x0000006079007824 */ /* 0x000fe200078e02ff */
[----:B------:R-:W-:Y:S05]  /*bee0*/  MOV R3, R49 ;  /* 0x0000003100037202 */ /* 0x000fea0000000f00 */
[----:B------:R-:W-:Y:S05]  /*bef0*/  IMAD.WIDE.U32 R2, R120, 0x60, R2 ;  /* 0x0000006078027825 */ /* 0x000fea00078e0002 */
[----:B------:R-:W-:Y:S05]  /*bf00*/  IADD3 R3, R3, R0, RZ ;  /* 0x0000000003037210 */ /* 0x000fea0007ffe0ff */
[----:B-----5:R1:W-:Y:S02]  /*bf10*/  ST.E.128 [R2.64], R8 ;  /* 0x0000000802007985 */ /* 0x0203e4000c101d06 */
.L_x_4915:
[----:B------:R-:W-:Y:S05]  /*bf20*/  BSYNC B1 ;  /* 0x0000000000017941 */ /* 0x000fea0003800000 */
.L_x_4914:
        /* <DEDUP_REMOVED lines=93> */
.L_x_4921:
[----:B------:R-:W-:Y:S05]  /*c500*/  BSYNC B0 ;  /* 0x0000000000007941 */ /* 0x000fea0003800000 */
.L_x_4920:
[C---:B-1----:R-:W-:Y:S04]  /*c510*/  LEA R2, P0, R93.reuse, R50, 0x1 ;  /* 0x000000325d027211 */ /* 0x042fe800078008ff */
[----:B------:R-:W-:Y:S05]  /*c520*/  LEA.HI.X R3, R93, R49, R114, 0x1, P0 ;  /* 0x000000315d037211 */ /* 0x000fea00000f0c72 */
[----:B-----5:R1:W-:Y:S04]  /*c530*/  ST.E.128 [R2.64], R8 ;  /* 0x0000000802007985 */ /* 0x0203e8000c101d06 */
.L_x_4919:
[----:B------:R-:W-:Y:S05]  /*c540*/  BSYNC B1 ;  /* 0x0000000000017941 */ /* 0x000fea0003800000 */
.L_x_4918:
        /* <DEDUP_REMOVED lines=93> */
.L_x_4925:
[----:B------:R-:W-:Y:S05]  /*cb20*/  BSYNC B0 ;  /* 0x0000000000007941 */ /* 0x000fea0003800000 */
.L_x_4924:
[C---:B-1----:R-:W-:Y:S04]  /*cb30*/  LEA R2, P0, R92.reuse, R50, 0x1 ;  /* 0x000000325c027211 */ /* 0x042fe800078008ff */
[----:B------:R-:W-:Y:S05]  /*cb40*/  LEA.HI.X R3, R92, R49, R113, 0x1, P0 ;  /* 0x000000315c037211 */ /* 0x000fea00000f0c71 */
[----:B-----5:R1:W-:Y:S04]  /*cb50*/  ST.E.128 [R2.64], R8 ;  /* 0x0000000802007985 */ /* 0x0203e8000c101d06 */
.L_x_4923:
[----:B------:R-:W-:Y:S05]  /*cb60*/  BSYNC B1 ;  /* 0x0000000000017941 */ /* 0x000fea0003800000 */
.L_x_4922:
        /* <DEDUP_REMOVED lines=41> */
[C---:B---3--:R-:W-:Y:S01]  /*ce00*/  IMAD.U32 R12, R6.reuse, 0x10000, RZ ;  /* 0x00010000060c7824 */ /* 0x048fe200078e00ff */
[----:B------:R-:W-:Y:S01]  /*ce10*/  LOP3.LUT R10, R5, 0xffff0000, RZ, 0xc0, !PT ;  /* 0xffff0000050a7812 */ /* 0x000fe200078ec0ff */
[----:B------:R-:W-:Y:S01]  /*ce20*/  IMAD.U32 R16, R7, 0x10000, RZ ;  /* 0x0001000007107824 */ /* 0x000fe200078e00ff */
[----:B------:R-:W-:Y:S02]  /*ce30*/  SHF.L.U32 R13, R5, 0x10, RZ ;  /* 0x00000010050d7819 */ /* 0x000fe400000006ff */
        /* <DEDUP_REMOVED lines=31> */
[----:B------:R-:W-:Y:S01]  /*d030*/  SHF.L.U32 R13, R42, 0x10, RZ ;  /* 0x000000102a0d7819 */ /* 0x000fe200000006ff */
[----:B------:R-:W-:Y:S01]  /*d040*/  FFMA.FTZ R2, R18, R10, R2 ;  /* 0x0000000a12027223 */ /* 0x000fe20000010002 */
[----:B------:R-:W-:Y:S01]  /*d050*/  LOP3.LUT R14, R42, 0xffff0000, RZ, 0xc0, !PT ;  /* 0xffff00002a0e7812 */ /* 0x000fe200078ec0ff */
[----:B------:R-:W-:Y:S01]  /*d060*/  FFMA.FTZ R3, R31, R11, R3 ;  /* 0x0000000b1f037223 */ /* 0x000fe20000010003 */
[C---:B------:R-:W-:Y:S01]  /*d070*/  LOP3.LUT R16, R43.reuse, 0xffff0000, RZ, 0xc0, !PT ;  /* 0xffff00002b107812 */ /* 0x040fe200078ec0ff */
        /* <DEDUP_REMOVED lines=11> */
.L_x_4927:
[----:B------:R-:W-:Y:S05]  /*d130*/  BSYNC B0 ;  /* 0x0000000000007941 */ /* 0x000fea0003800000 */
.L_x_4926:
[C---:B-1----:R-:W-:Y:S04]  /*d140*/  LEA R2, P0, R91.reuse, R50, 0x1 ;  /* 0x000000325b027211 */ /* 0x042fe800078008ff */
[----:B------:R-:W-:Y:S05]  /*d150*/  LEA.HI.X R3, R91, R49, R112, 0x1, P0 ;  /* 0x000000315b037211 */ /* 0x000fea00000f0c70 */
[----:B-----5:R1:W-:Y:S04]  /*d160*/  ST.E.128 [R2.64], R8 ;  /* 0x0000000802007985 */ /* 0x0203e8000c101d06 */
.L_x_4913:
[----:B------:R-:W-:Y:S05]  /*d170*/  BSYNC B2 ;  /* 0x0000000000027941 */ /* 0x000fea0003800000 */
.L_x_4912:
        /* <DEDUP_REMOVED lines=11> */
.L_x_4829:
[----:B------:R-:W-:Y:S01]  /*d230*/  BSSY B0, `(.L_x_4928) ;  /* 0x000001e000007945 */ /* 0x000fe20003800000 */
[----:B------:R-:W-:-:S05]  /*d240*/  @!P2 BRA `(.L_x_4929) ;  /* 0x000001c00000a947 */ /* 0x000fca0003800000 */
[----:B------:R-:W-:Y:S02]  /*d250*/  ISETP.NE.AND P1, PT, R69, RZ, PT ;  /* 0x000000ff4500720c */ /* 0x000fe40003f25270 */
[----:B------:R-:W-:Y:S11]  /*d260*/  ISETP.NE.AND P0, PT, R72, RZ, PT ;  /* 0x000000ff4800720c */ /* 0x000ff60003f05270 */
[--C-:B------:R-:W-:Y:S01]  /*d270*/  @P1 IMAD.MOV.U32 R2, RZ, RZ, R56.reuse ;  /* 0x000000ffff021224 */ /* 0x100fe200078e0038 */
[----:B-1----:R-:W-:Y:S01]  /*d280*/  @P1 MOV R4, R50 ;  /* 0x0000003200041202 */ /* 0x002fe20000000f00 */
[----:B------:R-:W-:Y:S02]  /*d290*/  @P1 IMAD.MOV.U32 R3, RZ, RZ, R51 ;  /* 0x000000ffff031224 */ /* 0x000fe400078e0033 */
[----:B------:R-:W-:Y:S03]  /*d2a0*/  @P1 IMAD.MOV.U32 R5, RZ, RZ, R49 ;  /* 0x000000ffff051224 */ /* 0x000fe600078e0031 */
[----:B------:R1:W2:Y:S02]  /*d2b0*/  @P1 LD.E.128 R8, [R2.64] ;  /* 0x0000000602081980 */ /* 0x0002a4000c101d00 */
[----:B-1----:R-:W-:Y:S01]  /*d2c0*/  @P0 IMAD.MOV.U32 R2, RZ, RZ, R56 ;  /* 0x000000ffff020224 */ /* 0x002fe200078e0038 */
[----:B------:R-:W-:Y:S01]  /*d2d0*/  @P0 MOV R3, R51 ;  /* 0x0000003300030202 */ /* 0x000fe20000000f00 */
[----:B--2---:R1:W-:Y:S01]  /*d2e0*/  @P1 ST.E.128 [R4.64], R8 ;  /* 0x0000000804001985 */ /* 0x0043e2000c101d06 */
[----:B------:R-:W-:Y:S03]  /*d2f0*/  ISETP.NE.AND P1, PT, R71, RZ, PT ;  /* 0x000000ff4700720c */ /* 0x000fe60003f25270 */
[----:B-1----:R1:W2:Y:S01]  /*d300*/  @P0 LD.E.128 R8, [R2.64+0x80] ;  /* 0x0000800602080980 */ /* 0x0022a2000c101d00 */
[----:B------:R-:W-:Y:S01]  /*d310*/  @P0 IMAD.MOV.U32 R4, RZ, RZ, R50 ;  /* 0x000000ffff040224 */ /* 0x000fe200078e0032 */
[----:B------:R-:W-:Y:S08]  /*d320*/  @P0 MOV R5, R49 ;  /* 0x0000003100050202 */ /* 0x000ff00000000f00 */
[----:B-1----:R-:W-:Y:S01]  /*d330*/  @P1 IMAD.MOV.U32 R2, RZ, RZ, R56 ;  /* 0x000000ffff021224 */ /* 0x002fe200078e0038 */
[----:B------:R-:W-:Y:S01]  /*d340*/  @P1 MOV R3, R51 ;  /* 0x0000003300031202 */ /* 0x000fe20000000f00 */
[----:B--2---:R1:W-:Y:S01]  /*d350*/  @P0 ST.E.128 [R4.64+0x80], R8 ;  /* 0x0000800804000985 */ /* 0x0043e2000c101d06 */
[----:B------:R-:W-:Y:S03]  /*d360*/  ISETP.NE.AND P0, PT, R70, RZ, PT ;  /* 0x000000ff4600720c */ /* 0x000fe60003f05270 */
[----:B-1----:R1:W2:Y:S01]  /*d370*/  @P1 LD.E.128 R8, [R2.64+0x100] ;  /* 0x0001000602081980 */ /* 0x0022a2000c101d00 */
[----:B------:R-:W-:Y:S01]  /*d380*/  @P1 IMAD.MOV.U32 R4, RZ, RZ, R50 ;  /* 0x000000ffff041224 */ /* 0x000fe200078e0032 */
[----:B------:R-:W-:Y:S08]  /*d390*/  @P1 MOV R5, R49 ;  /* 0x0000003100051202 */ /* 0x000ff00000000f00 */
[----:B-1----:R-:W-:Y:S01]  /*d3a0*/  @P0 IMAD.MOV.U32 R2, RZ, RZ, R56 ;  /* 0x000000ffff020224 */ /* 0x002fe200078e0038 */
[----:B------:R-:W-:Y:S01]  /*d3b0*/  @P0 MOV R3, R51 ;  /* 0x0000003300030202 */ /* 0x000fe20000000f00 */
[----:B--2---:R1:W-:Y:S04]  /*d3c0*/  @P1 ST.E.128 [R4.64+0x100], R8 ;  /* 0x0001000804001985 */ /* 0x0043e8000c101d06 */
[----:B-1----:R1:W2:Y:S02]  /*d3d0*/  @P0 LD.E.128 R4, [R2.64+0x180] ;  /* 0x0001800602040980 */ /* 0x0022a4000c101d00 */
[----:B-1----:R-:W-:Y:S01]  /*d3e0*/  @P0 IMAD.MOV.U32 R2, RZ, RZ, R50 ;  /* 0x000000ffff020224 */ /* 0x002fe200078e0032 */
[----:B------:R-:W-:Y:S05]  /*d3f0*/  @P0 MOV R3, R49 ;  /* 0x0000003100030202 */ /* 0x000fea0000000f00 */
[----:B--2---:R1:W-:Y:S02]  /*d400*/  @P0 ST.E.128 [R2.64+0x180], R4 ;  /* 0x0001800402000985 */ /* 0x0043e4000c101d06 */
.L_x_4929:
[----:B------:R-:W-:Y:S05]  /*d410*/  BSYNC B0 ;  /* 0x0000000000007941 */ /* 0x000fea0003800000 */
.L_x_4928:
        /* <DEDUP_REMOVED lines=10> */
[----:B------:R-:W-:Y:S03]  /*d4c0*/  @P3 LEA.HI.X R5, R247, R49, R250, 0x1, P1 ;  /* 0x00000031f7053211 */ /* 0x000fe600008f0cfa */
[----:B------:R1:W2:Y:S02]  /*d4d0*/  @P3 LD.E.128 R8, [R2.64] ;  /* 0x0000000602083980 */ /* 0x0002a4000c101d00 */
[C---:B-1----:R-:W-:Y:S04]  /*d4e0*/  @P2 LEA R2, P0, R76.reuse, R56, 0x1 ;  /* 0x000000384c022211 */ /* 0x042fe800078008ff */
[----:B------:R-:W-:Y:S01]  /*d4f0*/  @P2 LEA.HI.X R3, R76, R51, R97, 0x1, P0 ;  /* 0x000000334c032211 */ /* 0x000fe200000f0c61 */
        /* <DEDUP_REMOVED lines=19> */
.L_x_4931:
[----:B------:R-:W-:Y:S05]  /*d630*/  BSYNC B0 ;  /* 0x0000000000007941 */ /* 0x000fea0003800000 */
.L_x_4930:
        /* <DEDUP_REMOVED lines=33> */
.L_x_4933:
[----:B------:R-:W-:Y:S05]  /*d850*/  BSYNC B0 ;  /* 0x0000000000007941 */ /* 0x000fea0003800000 */
.L_x_4932:
        /* <DEDUP_REMOVED lines=8> */
[----:B------:R-:W-:Y:S01]  /*d8e0*/  @P1 IMAD.MOV.U32 R3, RZ, RZ, R51 ;  /* 0x000000ffff031224 */ /* 0x000fe200078e0033 */
[-C--:B------:R-:W-:Y:S01]  /*d8f0*/  @P2 LEA R4, P0, R87, R56.reuse, 0x1 ;  /* 0x0000003857042211 */ /* 0x080fe200078008ff */
[----:B------:R-:W-:Y:S02]  /*d900*/  @P1 IMAD R0, R67, 0x60, RZ ;  /* 0x0000006043001824 */ /* 0x000fe400078e02ff */
[----:B------:R-:W-:Y:S01]  /*d910*/  @P1 IMAD.WIDE.U32 R2, R66, 0x60, R2 ;  /* 0x0000006042021825 */ /* 0x000fe200078e0002 */
[-C--:B------:R-:W-:Y:S03]  /*d920*/  @P2 LEA.HI.X R5, R87, R51.reuse, R108, 0x1, P0 ;  /* 0x0000003357052211 */ /* 0x080fe600000f0c6c */
[----:B------:R-:W-:Y:S02]  /*d930*/  @P1 IMAD.IADD R3, R3, 0x1, R0 ;  /* 0x0000000103031824 */ /* 0x000fe400078e0200 */
[----:B------:R-:W-:Y:S03]  /*d940*/  @P1 IMAD R0, R121, 0x60, RZ ;  /* 0x0000006079001824 */ /* 0x000fe600078e02ff */
[----:B------:R1:W2:Y:S02]  /*d950*/  @P1 LD.E.128 R8, [R2.64] ;  /* 0x0000000602081980 */ /* 0x0002a4000c101d00 */
[----:B-1----:R-:W-:Y:S02]  /*d960*/  @P1 IMAD.MOV.U32 R2, RZ, RZ, R50 ;  /* 0x000000ffff021224 */ /* 0x002fe400078e0032 */
[----:B------:R-:W-:Y:S04]  /*d970*/  @P1 IMAD.MOV.U32 R3, RZ, RZ, R49 ;  /* 0x000000ffff031224 */ /* 0x000fe800078e0031 */
[----:B------:R-:W-:Y:S04]  /*d980*/  @P1 IMAD.WIDE.U32 R2, R120, 0x60, R2 ;  /* 0x0000006078021825 */ /* 0x000fe800078e0002 */
[----:B------:R-:W-:Y:S05]  /*d990*/  @P1 IMAD.IADD R3, R3, 0x1, R0 ;  /* 0x0000000103031824 */ /* 0x000fea00078e0200 */
[----:B--2---:R1:W-:Y:S04]  /*d9a0*/  @P1 ST.E.128 [R2.64], R8 ;  /* 0x0000000802001985 */ /* 0x0043e8000c101d06 */
[----:B-1----:R1:W2:Y:S01]  /*d9b0*/  @P2 LD.E.128 R8, [R4.64] ;  /* 0x0000000604082980 */ /* 0x0022a2000c101d00 */
[C---:B------:R-:W-:Y:S04]  /*d9c0*/  @P3 LEA R2, P0, R89.reuse, R56, 0x1 ;  /* 0x0000003859023211 */ /* 0x040fe800078008ff */
[----:B------:R-:W-:Y:S02]  /*d9d0*/  @P3 LEA.HI.X R3, R89, R51, R110, 0x1, P0 ;  /* 0x0000003359033211 */ /* 0x000fe400000f0c6e */
[CC--:B-1----:R-:W-:Y:S04]  /*d9e0*/  @P2 LEA R4, P1, R93.reuse, R50.reuse, 0x1 ;  /* 0x000000325d042211 */ /* 0x0c2fe800078208ff */
[-C--:B------:R-:W-:Y:S02]  /*d9f0*/  @P2 LEA.HI.X R5, R93, R49.reuse, R114, 0x1, P1 ;  /* 0x000000315d052211 */ /* 0x080fe400008f0c72 */
[----:B------:R-:W-:Y:S03]  /*da00*/  ISETP.NE.AND P1, PT, R70, RZ, PT ;  /* 0x000000ff4600720c */ /* 0x000fe60003f25270 */
        /* <DEDUP_REMOVED lines=11> */
.L_x_4863:
[----:B------:R-:W-:Y:S05]  /*dac0*/  BSYNC B3 ;  /* 0x0000000000037941 */ /* 0x000fea0003800000 */
.L_x_4828:
        /* <DEDUP_REMOVED lines=15> */
[----:B------:R-:W-:Y:S03]  /*dbc0*/  IABS R9, R28 ;  /* 0x0000001c00097213 */ /* 0x000fe60000000000 */
        /* <DEDUP_REMOVED lines=8> */
[--C-:B-1----:R-:W-:Y:S02]  /*dc50*/  IMAD.MOV R0, RZ, RZ, -R7.reuse ;  /* 0x000000ffff007224 */ /* 0x102fe400078e0a07 */
[----:B------:R-:W-:Y:S02]  /*dc60*/  IMAD.MOV.U32 R6, RZ, RZ, RZ ;  /* 0x000000ffff067224 */ /* 0x000fe400078e00ff */
[----:B------:R-:W-:Y:S01]  /*dc70*/  IMAD.MOV.U32 R2, RZ, RZ, R0 ;  /* 0x000000ffff027224 */ /* 0x000fe200078e0000 */
[----:B------:R-:W-:Y:S03]  /*dc80*/  IADD3 R0, R30, -0x80, RZ ;  /* 0xffffff801e007810 */ /* 0x000fe60007ffe0ff */
[----:B------:R-:W-:Y:S01]  /*dc90*/  IMAD R2, R2, R5, RZ ;  /* 0x0000000502027224 */ /* 0x000fe200078e02ff */
[----:B------:R-:W-:Y:S03]  /*dca0*/  IABS R4, R0 ;  /* 0x0000000000047213 */ /* 0x000fe60000000000 */
[----:B------:R-:W-:Y:S04]  /*dcb0*/  IMAD.HI.U32 R7, R7, R2, R6 ;  /* 0x0000000207077227 */ /* 0x000fe800078e0006 */
[----:B------:R-:W-:Y:S02]  /*dcc0*/  IMAD.MOV.U32 R6, RZ, RZ, R4 ;  /* 0x000000ffff067224 */ /* 0x000fe400078e0004 */
[C---:B------:R-:W-:Y:S04]  /*dcd0*/  IMAD.HI.U32 R4, R7.reuse, R9, RZ ;  /* 0x0000000907047227 */ /* 0x040fe800078e00ff */
[----:B------:R-:W-:Y:S04]  /*dce0*/  IMAD.HI.U32 R2, R7, R6, RZ ;  /* 0x0000000607027227 */ /* 0x000fe800078e00ff */
[-C--:B------:R-:W-:Y:S02]  /*dcf0*/  IMAD R7, R4, R8.reuse, R9 ;  /* 0x0000000804077224 */ /* 0x080fe400078e0209 */
[----:B------:R-:W-:Y:S03]  /*dd00*/  IMAD R6, R2, R8, R6 ;  /* 0x0000000802067224 */ /* 0x000fe600078e0206 */
[C---:B------:R-:W-:Y:S02]  /*dd10*/  ISETP.GT.U32.AND P3, PT, R5.reuse, R7, PT ;  /* 0x000000070500720c */ /* 0x040fe40003f64070 */
[----:B------:R-:W-:Y:S11]  /*dd20*/  ISETP.GT.U32.AND P0, PT, R5, R6, PT ;  /* 0x000000060500720c */ /* 0x000ff60003f04070 */
[----:B------:R-:W-:Y:S01]  /*dd30*/  @!P3 IADD3 R4, R4, 0x1, RZ ;  /* 0x000000010404b810 */ /* 0x000fe20007ffe0ff */
[----:B------:R-:W-:Y:S01]  /*dd40*/  @!P3 IMAD.IADD R7, R7, 0x1, -R5 ;  /* 0x000000010707b824 */ /* 0x000fe200078e0a05 */
[-C--:B------:R-:W-:Y:S02]  /*dd50*/  @!P0 IADD3 R6, R6, -R5.reuse, RZ ;  /* 0x8000000506068210 */ /* 0x080fe40007ffe0ff */
[----:B------:R-:W-:Y:S02]  /*dd60*/  @!P0 IADD3 R2, R2, 0x1, RZ ;  /* 0x0000000102028810 */ /* 0x000fe40007ffe0ff */
[-C--:B------:R-:W-:Y:S02]  /*dd70*/  ISETP.GE.U32.AND P4, PT, R6, R5.reuse, PT ;  /* 0x000000050600720c */ /* 0x080fe40003f86070 */
[----:B------:R-:W-:Y:S02]  /*dd80*/  ISETP.GE.U32.AND P5, PT, R7, R5, PT ;  /* 0x000000050700720c */ /* 0x000fe40003fa6070 */
[-C--:B------:R-:W-:Y:S02]  /*dd90*/  LOP3.LUT R6, R0, R3.reuse, RZ, 0x3c, !PT ;  /* 0x0000000300067212 */ /* 0x080fe400078e3cff */
[-C--:B------:R-:W-:Y:S02]  /*dda0*/  LOP3.LUT R5, R28, R3.reuse, RZ, 0x3c, !PT ;  /* 0x000000031c057212 */ /* 0x080fe400078e3cff */
[----:B------:R-:W-:Y:S02]  /*ddb0*/  ISETP.GE.AND P1, PT, R6, RZ, PT ;  /* 0x000000ff0600720c */ /* 0x000fe40003f26270 */
[----:B------:R-:W-:Y:S02]  /*ddc0*/  ISETP.GE.AND P2, PT, R5, RZ, PT ;  /* 0x000000ff0500720c */ /* 0x000fe40003f46270 */
[----:B------:R-:W-:Y:S02]  /*ddd0*/  LOP3.LUT R6, RZ, R3, RZ, 0x33, !PT ;  /* 0x00000003ff067212 */ /* 0x000fe400078e33ff */
[----:B------:R-:W-:Y:S02]  /*dde0*/  @P4 IADD3 R2, R2, 0x1, RZ ;  /* 0x0000000102024810 */ /* 0x000fe40007ffe0ff */
[----:B------:R-:W-:Y:S02]  /*ddf0*/  @P5 IADD3 R4, R4, 0x1, RZ ;  /* 0x0000000104045810 */ /* 0x000fe40007ffe0ff */
[----:B------:R-:W-:Y:S02]  /*de00*/  ISETP.NE.AND P0, PT, R3, RZ, PT ;  /* 0x000000ff0300720c */ /* 0x000fe40003f05270 */
[----:B------:R-:W-:Y:S01]  /*de10*/  IADD3 R0, -R28, R0, RZ ;  /* 0x000000001c007210 */ /* 0x000fe20007ffe1ff */
[----:B------:R-:W-:Y:S02]  /*de20*/  @!P1 IMAD.MOV R2, RZ, RZ, -R2 ;  /* 0x000000ffff029224 */ /* 0x000fe400078e0a02 */
[----:B------:R-:W-:Y:S03]  /*de30*/  @!P2 IMAD.MOV R4, RZ, RZ, -R4 ;  /* 0x000000ffff04a224 */ /* 0x000fe600078e0a04 */
[C---:B------:R-:W-:Y:S02]  /*de40*/  SEL R5, R6.reuse, R2, !P0 ;  /* 0x0000000206057207 */ /* 0x040fe40004000000 */
[----:B------:R-:W-:Y:S02]  /*de50*/  SEL R2, R6, R4, !P0 ;  /* 0x0000000406027207 */ /* 0x000fe40004000000 */
[CC--:B------:R-:W-:Y:S01]  /*de60*/  LEA R10, P1, R5.reuse, R240.reuse, 0x2 ;  /* 0x000000f0050a7211 */ /* 0x0c0fe200078210ff */
[----:B------:R-:W2:Y:S01]  /*de70*/  LD.E.64 R6, [R24.64+0x40] ;  /* 0x0000400618067980 */ /* 0x000ea2000c101b00 */
[C---:B------:R-:W-:Y:S02]  /*de80*/  LEA R8, P0, R2.reuse, R240, 0x2 ;  /* 0x000000f002087211 */ /* 0x040fe400078010ff */
[-C--:B------:R-:W-:Y:S02]  /*de90*/  LEA.HI.X.SX32 R11, R5, R241.reuse, 0x2, P1 ;  /* 0x000000f1050b7211 */ /* 0x080fe400008f16ff */
[C---:B------:R-:W-:Y:S01]  /*dea0*/  LEA.HI.X.SX32 R9, R2.reuse, R241, 0x2, P0 ;  /* 0x000000f102097211 */ /* 0x040fe200000f16ff */
[----:B------:R-:W-:Y:S02]  /*deb0*/  IMAD.IADD R2, R2, 0x1, -R5 ;  /* 0x0000000102027824 */ /* 0x000fe400078e0a05 */
[----:B------:R1:W4:Y:S02]  /*dec0*/  LD.E R15, [R10.64] ;  /* 0x000000060a0f7980 */ /* 0x000324000c101900 */
[----:B------:R-:W-:Y:S02]  /*ded0*/  IMAD R0, R2, R3, R0 ;  /* 0x0000000302007224 */ /* 0x000fe400078e0200 */
[----:B------:R3:W4:Y:S03]  /*dee0*/  LD.E R4, [R8.64] ;  /* 0x0000000608047980 */ /* 0x000726000c101900 */
[----:B------:R-:W-:Y:S01]  /*def0*/  SHF.R.S32.HI R14, RZ, 0x1f, R0 ;  /* 0x0000001fff0e7819 */ /* 0x000fe20000011400 */
[----:B-1----:R-:W4:Y:S06]  /*df00*/  LD.E.64 R10, [R24.64+0x38] ;  /* 0x00003806180a7980 */ /* 0x002f2c000c101b00 */
[----:B---3--:R-:W3:Y:S01]  /*df10*/  LD.E.64 R8, [R24.64+0x20] ;  /* 0x0000200618087980 */ /* 0x008ee2000c101b00 */
[----:B--2---:R-:W-:Y:S04]  /*df20*/  IMAD R2, R7, R0, RZ ;  /* 0x0000000007027224 */ /* 0x004fe800078e02ff */
[C---:B------:R-:W-:Y:S02]  /*df30*/  IMAD R7, R6.reuse, R14, R2 ;  /* 0x0000000e06077224 */ /* 0x040fe400078e0202 */
[----:B----4-:R-:W-:Y:S02]  /*df40*/  IMAD.IADD R15, R15, 0x1, -R4 ;  /* 0x000000010f0f7824 */ /* 0x010fe400078e0a04 */
[----:B------:R-:W-:Y:S03]  /*df50*/  IMAD.WIDE.U32 R4, R6, R0, RZ ;  /* 0x0000000006047225 */ /* 0x000fe600078e00ff */
[----:B------:R-:W-:Y:S01]  /*df60*/  SHF.R.S32.HI R16, RZ, 0x1f, R15 ;  /* 0x0000001fff107819 */ /* 0x000fe2000001140f */
[----:B------:R-:W-:Y:S04]  /*df70*/  IMAD.IADD R5, R5, 0x1, R7 ;  /* 0x0000000105057824 */ /* 0x000fe800078e0207 */
[----:B------:R-:W-:Y:S05]  /*df80*/  IMAD.WIDE.U32 R4, R15, R12, R4 ;  /* 0x0000000c0f047225 */ /* 0x000fea00078e0004 */
[----:B------:R-:W-:Y:S01]  /*df90*/  LEA R65, P1, R4, R65, 0x1 ;  /* 0x0000004104417211 */ /* 0x000fe200078208ff */
[-C--:B---3--:R-:W-:Y:S04]  /*dfa0*/  IMAD R2, R9, R15.reuse, RZ ;  /* 0x0000000f09027224 */ /* 0x088fe800078e02ff */
[C---:B------:R-:W-:Y:S02]  /*dfb0*/  IMAD R6, R8.reuse, R16, R2 ;  /* 0x0000001008067224 */ /* 0x040fe400078e0202 */
[-C--:B------:R-:W-:Y:S04]  /*dfc0*/  IMAD.WIDE.U32 R2, R8, R15.reuse, RZ ;  /* 0x0000000f08027225 */ /* 0x080fe800078e00ff */
[----:B------:R-:W-:Y:S01]  /*dfd0*/  IMAD R15, R13, R15, RZ ;  /* 0x0000000f0d0f7224 */ /* 0x000fe200078e02ff */
[----:B------:R-:W-:Y:S01]  /*dfe0*/  IADD3 R3, R3, R6, RZ ;  /* 0x0000000603037210 */ /* 0x000fe20007ffe0ff */
[----:B------:R-:W-:Y:S04]  /*dff0*/  IMAD R6, R11, R0, RZ ;  /* 0x000000000b067224 */ /* 0x000fe800078e02ff */
        /* <DEDUP_REMOVED lines=9> */
.L_x_4935:
[----:B------:R-:W-:Y:S01]  /*e090*/  MOV R5, R64 ;  /* 0x0000004000057202 */ /* 0x000fe20000000f00 */
[----:B------:R-:W2:Y:S01]  /*e0a0*/  LD.E R6, [R24.64+0x40] ;  /* 0x0000400618067980 */ /* 0x000ea2000c101900 */
[----:B------:R-:W-:Y:S01]  /*e0b0*/  MOV R3, R49 ;  /* 0x0000003100037202 */ /* 0x000fe20000000f00 */
[----:B------:R-:W-:Y:S02]  /*e0c0*/  IMAD.MOV.U32 R4, RZ, RZ, R65 ;  /* 0x000000ffff047224 */ /* 0x000fe400078e0041 */
[----:B------:R-:W3:Y:S01]  /*e0d0*/  LD.E R0, [R24.64+0x38] ;  /* 0x0000380618007980 */ /* 0x000ee2000c101900 */
[----:B------:R-:W-:Y:S02]  /*e0e0*/  IMAD.MOV.U32 R2, RZ, RZ, R50 ;  /* 0x000000ffff027224 */ /* 0x000fe400078e0032 */
[----:B---3--:R-:W-:Y:S02]  /*e0f0*/  IMAD.U32 R0, R0, -0x40, RZ ;  /* 0xffffffc000007824 */ /* 0x008fe400078e00ff */
[----:B--2---:R-:W-:Y:S03]  /*e100*/  IMAD.U32 R6, R6, -0x40, RZ ;  /* 0xffffffc006067824 */ /* 0x004fe600078e00ff */
[----:B------:R-:W-:Y:S02]  /*e110*/  LEA R50, P0, R0, R2, 0x1 ;  /* 0x0000000200327211 */ /* 0x000fe400078008ff */
[----:B------:R-:W-:Y:S02]  /*e120*/  LEA R65, P1, R6, R4, 0x1 ;  /* 0x0000000406417211 */ /* 0x000fe400078208ff */
[----:B------:R-:W-:Y:S02]  /*e130*/  LEA.HI.X.SX32 R49, R0, R3, 0x1, P0 ;  /* 0x0000000300317211 */ /* 0x000fe400000f0eff */
[----:B------:R-:W-:Y:S04]  /*e140*/  LEA.HI.X.SX32 R64, R6, R5, 0x1, P1 ;  /* 0x0000000506407211 */ /* 0x000fe800008f0eff */
.L_x_4936:
[----:B------:R-:W-:Y:S05]  /*e150*/  BSYNC B0 ;  /* 0x0000000000007941 */ /* 0x000fea0003800000 */
.L_x_4934:
[----:B------:R-:W-:Y:S04]  /*e160*/  IADD3 R29, R29, -0x1, RZ ;  /* 0xffffffff1d1d7810 */ /* 0x000fe80007ffe0ff */
[----:B------:R-:W-:Y:S11]  /*e170*/  ISETP.GT.AND P0, PT, R29, R126, PT ;  /* 0x0000007e1d00720c */ /* 0x000ff60003f04270 */
[----:B------:R-:W-:Y:S02]  /*e180*/  @!UPT UIADD3 URZ, URZ, URZ, URZ ;  /* 0x0000003f3f3ff290 */ /* 0x000fe4000fffe03f */
[----:B------:R-:W-:-:S05]  /*e190*/  @P0 BRA `(.L_x_4937) ;  /* 0xffff4d5000000947 */ /* 0x000fca000383ffff */
.L_x_4819:
[----:B------:R-:W-:Y:S01]  /*e1a0*/  WARPSYNC 0xffffffff ;  /* 0xffffffff00007948 */ /* 0x000fe20003800000 */
[----:B------:R-:W-:Y:S06]  /*e1b0*/  BAR.SYNC.DEFER_BLOCKING 0x0 ;  /* 0x0000000000007b1d */ /* 0x000fec0000010000 */
[----:B------:R1:W5:Y:S04]  /*e1c0*/  LDL R191, [R1+0x24] ;  /* 0x0000240001bf7983 */ /* 0x0003680000100800 */
[----:B------:R-:W2:Y:S01]  /*e1d0*/  LD.E R44, [R24.64+0xd0] ;  /* 0x0000d006182c7980 */ /* 0x000ea2000c101900 */
[----:B------:R-:W-:Y:S01]  /*e1e0*/  BSSY B3, `(.L_x_4938) ;  /* 0x0000998000037945 */ /* 0x000fe20003800000 */
[----:B------:R-:W-:Y:S01]  /*e1f0*/  IMAD.SHL.U32 R235, R235, 0x2, RZ ;  /* 0x00000002ebeb7824 */ /* 0x000fe200078e00ff */
[C---:B------:R-:W-:Y:S01]  /*e200*/  SHF.L.U64.HI R11, R152.reuse, 0x4, R153 ;  /* 0x00000004980b7819 */ /* 0x040fe20000010299 */
[----:B------:R-:W3:Y:S01]  /*e210*/  S2R R192, SR_CTAID.Y ;  /* 0x0000000000c07919 */ /* 0x000ee20000002600 */
[----:B------:R-:W-:Y:S01]  /*e220*/  IMAD.SHL.U32 R8, R152, 0x10, RZ ;  /* 0x0000001098087824 */ /* 0x000fe200078e00ff */
[----:B--2---:R-:W-:-:S13]  /*e230*/  ISETP.NE.AND P0, PT, R44, RZ, PT ;  /* 0x000000ff2c00720c */ /* 0x004fda0003f05270 */
[----:B------:R-:W-:Y:S05]  /*e240*/  @!P0 BRA `(.L_x_4939) ;  /* 0x00008fb000008947 */ /* 0x000fea0003800000 */
[----:B-1-3--:R-:W2:Y:S01]  /*e250*/  LD.E.64 R2, [R24.64+0xf0] ;  /* 0x0000f00618027980 */ /* 0x00aea2000c101b00 */
[----:B------:R-:W-:-:S03]  /*e260*/  IMAD.MOV.U32 R0, RZ, RZ, RZ ;  /* 0x000000ffff007224 */ /* 0x000fc600078e00ff */
[----:B------:R-:W3:Y:S04]  /*e270*/  LD.E.U8 R10, [R24.64+0x1b3] ;  /* 0x0001b306180a7980 */ /* 0x000ee8000c101100 */
[----:B------:R1:W5:Y:S04]  /*e280*/  LD.E R45, [R24.64+0xc0] ;  /* 0x0000c006182d7980 */ /* 0x000368000c101900 */
[----:B------:R1:W5:Y:S04]  /*e290*/  LD.E.64 R34, [R24.64+0x148] ;  /* 0x0001480618227980 */ /* 0x000368000c101b00 */
[----:B------:R1:W5:Y:S01]  /*e2a0*/  LD.E.64 R32, [R24.64+0x150] ;  /* 0x0001500618207980 */ /* 0x000362000c101b00 */
[----:B--2---:R-:W-:-:S04]  /*e2b0*/  ISETP.NE.U32.AND P1, PT, R2, RZ, PT ;  /* 0x000000ff0200720c */ /* 0x004fc80003f25070 */
[----:B------:R-:W-:-:S13]  /*e2c0*/  ISETP.NE.AND.EX P1, PT, R3, RZ, PT, P1 ;  /* 0x000000ff0300720c */ /* 0x000fda0003f25310 */
[----:B------:R-:W-:-:S04]  /*e2d0*/  @P1 LEA R2, P0, R192, R2, 0x2 ;  /* 0x00000002c0021211 */ /* 0x000fc800078010ff */
[----:B------:R-:W-:-:S05]  /*e2e0*/  @P1 LEA.HI.X R3, R192, R3, R190, 0x2, P0 ;  /* 0x00000003c0031211 */ /* 0x000fca00000f14be */
[----:B------:R2:W4:Y:S01]  /*e2f0*/  @P1 LD.E R0, [R2.64] ;  /* 0x0000000602001980 */ /* 0x000522000c101900 */
[----:B------:R-:W-:Y:S02]  /*e300*/  LEA R4, P0, R152, R138, 0x5 ;  /* 0x0000008a98047211 */ /* 0x000fe400078028ff */
[----:B------:R-:W-:Y:S02]  /*e310*/  LEA.HI R26, R44, R44, RZ, 0x1 ;  /* 0x0000002c2c1a7211 */ /* 0x000fe400078f08ff */
[----:B------:R-:W-:Y:S01]  /*e320*/  LEA.HI.X R6, R152, R155, R153, 0x5, P0 ;  /* 0x0000009b98067211 */ /* 0x000fe200000f2c99 */
[----:B------:R-:W-:Y:S01]  /*e330*/  IMAD.MOV.U32 R154, RZ, RZ, R138 ;  /* 0x000000ffff9a7224 */ /* 0x000fe200078e008a */
[----:B------:R-:W-:Y:S02]  /*e340*/  SHF.R.S32.HI R26, RZ, 0x1, R26 ;  /* 0x00000001ff1a7819 */ /* 0x000fe4000001141a */
[-C--:B------:R-:W-:Y:S02]  /*e350*/  LEA R56, P0, R4, R116.reuse, 0x1 ;  /* 0x0000007404387211 */ /* 0x080fe400078008ff */
[----:B---3--:R-:W-:Y:S01]  /*e360*/  ISETP.NE.AND P4, PT, R10, RZ, PT ;  /* 0x000000ff0a00720c */ /* 0x008fe20003f85270 */
[----:B------:R-:W-:Y:S01]  /*e370*/  IMAD R7, R153, 0x30, RZ ;  /* 0x0000003099077824 */ /* 0x000fe200078e02ff */
[----:B-----5:R-:W-:Y:S01]  /*e380*/  LEA.HI.X R57, R4, R117, R6, 0x1, P0 ;  /* 0x0000007504397211 */ /* 0x020fe200000f0c06 */
[----:B------:R-:W-:Y:S01]  /*e390*/  IMAD.IADD R60, R191, 0x1, -R189 ;  /* 0x00000001bf3c7824 */ /* 0x000fe200078e0abd */
[----:B------:R-:W-:-:S04]  /*e3a0*/  LEA R16, P2, R138, R116, 0x1 ;  /* 0x000000748a107211 */ /* 0x000fc800078408ff */
[--C-:B------:R-:W-:Y:S01]  /*e3b0*/  LEA.HI.X R17, R138, R117, R155.reuse, 0x1, P2 ;  /* 0x000000758a117211 */ /* 0x100fe200010f0c9b */
[----:B--2---:R-:W-:Y:S01]  /*e3c0*/  IMAD.WIDE.U32 R2, R152, 0x30, R154 ;  /* 0x0000003098027825 */ /* 0x004fe200078e009a */
[----:B------:R-:W-:-:S03]  /*e3d0*/  ISETP.GE.AND P0, PT, R118, R60, PT ;  /* 0x0000003c7600720c */ /* 0x000fc60003f06270 */
[----:B------:R-:W-:Y:S01]  /*e3e0*/  IMAD.IADD R3, R3, 0x1, R7 ;  /* 0x0000000103037824 */ /* 0x000fe200078e0207 */
[----:B------:R-:W-:Y:S01]  /*e3f0*/  ISETP.GT.AND P0, PT, R188, -0x8, !P0 ;  /* 0xfffffff8bc00780c */ /* 0x000fe20004704270 */
[----:B------:R-:W-:Y:S02]  /*e400*/  IMAD.MOV.U32 R27, RZ, RZ, R26 ;  /* 0x000000ffff1b7224 */ /* 0x000fe400078e001a */
[----:B----4-:R-:W-:Y:S01]  /*e410*/  IMAD.IADD R9, R140, 0x1, R0 ;  /* 0x000000018c097824 */ /* 0x010fe200078e0200 */
[----:B------:R-:W-:-:S03]  /*e420*/  IADD3 R0, P1, R8, R138, RZ ;  /* 0x0000008a08007210 */ /* 0x000fc60007f3e0ff */
[----:B------:R-:W-:Y:S02]  /*e430*/  IMAD R4, R26, R9, RZ ;  /* 0x000000091a047224 */ /* 0x000fe400078e02ff */
[----:B------:R-:W-:Y:S01]  /*e440*/  IMAD.X R5, R11, 0x1, R155, P1 ;  /* 0x000000010b057824 */ /* 0x000fe200008e069b */
[----:B------:R-:W-:Y:S02]  /*e450*/  LEA R52, P1, R0, R116, 0x1 ;  /* 0x0000007400347211 */ /* 0x000fe400078208ff */
[----:B------:R-:W-:Y:S02]  /*e460*/  IADD3 R37, P2, R20, R4, RZ ;  /* 0x0000000414257210 */ /* 0x000fe40007f5e0ff */
[----:B------:R-:W-:Y:S02]  /*e470*/  LEA.HI.X R53, R0, R117, R5, 0x1, P1 ;  /* 0x0000007500357211 */ /* 0x000fe400008f0c05 */
[----:B------:R-:W-:Y:S02]  /*e480*/  LEA R58, P1, R2, R116, 0x1 ;  /* 0x00000074023a7211 */ /* 0x000fe400078208ff */
[----:B------:R-:W-:-:S02]  /*e490*/  SHF.R.S32.HI R5, RZ, 0x1f, R4 ;  /* 0x0000001fff057819 */ /* 0x000fc40000011404 */
[----:B------:R-:W-:Y:S02]  /*e4a0*/  IADD3 R0, P3, R170, R4, RZ ;  /* 0x00000004aa007210 */ /* 0x000fe40007f7e0ff */
[----:B------:R-:W-:Y:S01]  /*e4b0*/  LEA.HI.X R59, R2, R117, R3, 0x1, P1 ;  /* 0x00000075023b7211 */ /* 0x000fe200008f0c03 */
[----:B------:R-:W-:Y:S01]  /*e4c0*/  IMAD.X R36, R21, 0x1, R5, P2 ;  /* 0x0000000115247824 */ /* 0x000fe200010e0605 */
[----:B------:R-:W-:Y:S01]  /*e4d0*/  LEA.HI.X.SX32 R2, R170, R5, 0x1, P3 ;  /* 0x00000005aa027211 */ /* 0x000fe200018f0eff */
        /* <DEDUP_REMOVED lines=19> */
[----:B-----5:R-:W-:Y:S02]  /*e610*/  LOP3.LUT R3, R5, 0xffff0000, RZ, 0xc0, !PT ;  /* 0xffff000005037812 */ /* 0x020fe400078ec0ff */
[----:B------:R-:W-:Y:S02]  /*e620*/  LOP3.LUT R0, R7, 0xffff0000, RZ, 0xc0, !PT ;  /* 0xffff000007007812 */ /* 0x000fe400078ec0ff */
[----:B------:R-:W-:Y:S01]  /*e630*/  SHF.L.U32 R10, R5, 0x10, RZ ;  /* 0x00000010050a7819 */ /* 0x000fe200000006ff */
[----:B------:R-:W-:Y:S01]  /*e640*/  IMAD.U32 R5, R6, 0x10000, RZ ;  /* 0x0001000006057824 */ /* 0x000fe200078e00ff */
[----:B------:R-:W-:-:S02]  /*e650*/  SHF.L.U32 R2, R7, 0x10, RZ ;  /* 0x0000001007027819 */ /* 0x000fc400000006ff */
[C---:B------:R-:W-:Y:S02]  /*e660*/  SHF.L.U32 R11, R4.reuse, 0x10, RZ ;  /* 0x00000010040b7819 */ /* 0x040fe400000006ff */
[----:B------:R-:W-:Y:S02]  /*e670*/  LOP3.LUT R4, R4, 0xffff0000, RZ, 0xc0, !PT ;  /* 0xffff000004047812 */ /* 0x000fe400078ec0ff */
[----:B------:R-:W-:Y:S02]  /*e680*/  LOP3.LUT R6, R6, 0xffff0000, RZ, 0xc0, !PT ;  /* 0xffff000006067812 */ /* 0x000fe400078ec0ff */
[----:B---3--:R-:W-:Y:S02]  /*e690*/  LOP3.LUT R18, R8, 0xffff0000, RZ, 0xc0, !PT ;  /* 0xffff000008127812 */ /* 0x008fe400078ec0ff */
[----:B------:R-:W-:Y:S02]  /*e6a0*/  LOP3.LUT R31, R9, 0xffff0000, RZ, 0xc0, !PT ;  /* 0xffff0000091f7812 */ /* 0x000fe400078ec0ff */
[C---:B----4-:R-:W-:Y:S01]  /*e6b0*/  LOP3.LUT R15, R12.reuse, 0xffff0000, RZ, 0xc0, !PT ;  /* 0xffff00000c0f7812 */ /* 0x050fe200078ec0ff */
[----:B------:R-:W-:Y:S01]  /*e6c0*/  FMUL.FTZ R14, R3, R18 ;  /* 0x00000012030e7220 */ /* 0x000fe20000410000 */
[----:B------:R-:W-:Y:S01]  /*e6d0*/  LOP3.LUT R30, R13, 0xffff0000, RZ, 0xc0, !PT ;  /* 0xffff00000d1e7812 */ /* 0x000fe200078ec0ff */
[----:B------:R-:W-:Y:S01]  /*e6e0*/  IMAD.U32 R12, R12, 0x10000, RZ ;  /* 0x000100000c0c7824 */ /* 0x000fe200078e00ff */
[----:B------:R-:W-:Y:S01]  /*e6f0*/  SHF.L.U32 R8, R8, 0x10, RZ ;  /* 0x0000001008087819 */ /* 0x000fe200000006ff */
[----:B------:R-:W-:Y:S01]  /*e700*/  FMUL.FTZ R7, R3, R15 ;  /* 0x0000000f03077220 */ /* 0x000fe20000410000 */
[----:B------:R-:W-:Y:S01]  /*e710*/  SHF.L.U32 R9, R9, 0x10, RZ ;  /* 0x0000001009097819 */ /* 0x000fe200000006ff */
[C---:B------:R-:W-:Y:S01]  /*e720*/  FMUL.FTZ R3, R0.reuse, R31 ;  /* 0x0000001f00037220 */ /* 0x040fe20000410000 */
[----:B------:R-:W-:Y:S01]  /*e730*/  SHF.L.U32 R13, R13, 0x10, RZ ;  /* 0x000000100d0d7819 */ /* 0x000fe200000006ff */
[----:B------:R-:W-:-:S02]  /*e740*/  FMUL.FTZ R0, R0, R30 ;  /* 0x0000001e00007220 */ /* 0x000fc40000410000 */
[C---:B------:R-:W-:Y:S02]  /*e750*/  FFMA.FTZ R14, R10.reuse, R15, -R14 ;  /* 0x0000000f0a0e7223 */ /* 0x040fe4000001080e */
[----:B------:R-:W-:Y:S02]  /*e760*/  FFMA.FTZ R10, R10, R18, R7 ;  /* 0x000000120a0a7223 */ /* 0x000fe40000010007 */
[C---:B------:R-:W-:Y:S02]  /*e770*/  FFMA.FTZ R3, R2.reuse, R30, -R3 ;  /* 0x0000001e02037223 */ /* 0x040fe40000010803 */
[----:B------:R-:W-:Y:S02]  /*e780*/  FFMA.FTZ R7, R2, R31, R0 ;  /* 0x0000001f02077223 */ /* 0x000fe40000010000 */
[----:B------:R-:W-:Y:S02]  /*e790*/  FMUL.FTZ R2, R4, R8 ;  /* 0x0000000804027220 */ /* 0x000fe40000410000 */
[----:B------:R-:W-:Y:S01]  /*e7a0*/  FMUL.FTZ R0, R6, R9 ;  /* 0x0000000906007220 */ /* 0x000fe20000410000 */
[----:B------:R-:W-:Y:S01]  /*e7b0*/  F2FP.BF16.PACK_AB R7, R7, R3 ;  /* 0x000000030707723e */ /* 0x000fe200000010ff */
[----:B------:R-:W-:-:S02]  /*e7c0*/  FMUL.FTZ R4, R4, R12 ;  /* 0x0000000c04047220 */ /* 0x000fc40000410000 */
[-C--:B------:R-:W-:Y:S02]  /*e7d0*/  FMUL.FTZ R6, R6, R13.reuse ;  /* 0x0000000d06067220 */ /* 0x080fe40000410000 */
[C---:B------:R-:W-:Y:S02]  /*e7e0*/  FFMA.FTZ R2, R11.reuse, R12, -R2 ;  /* 0x0000000c0b027223 */ /* 0x040fe40000010802 */
[----:B------:R-:W-:Y:S02]  /*e7f0*/  FFMA.FTZ R4, R11, R8, R4 ;  /* 0x000000080b047223 */ /* 0x000fe40000010004 */
[C---:B------:R-:W-:Y:S02]  /*e800*/  FFMA.FTZ R0, R5.reuse, R13, -R0 ;  /* 0x0000000d05007223 */ /* 0x040fe40000010800 */
[----:B------:R-:W-:Y:S01]  /*e810*/  FFMA.FTZ R6, R5, R9, R6 ;  /* 0x0000000905067223 */ /* 0x000fe20000010006 */
[----:B------:R-:W-:Y:S02]  /*e820*/  F2FP.BF16.PACK_AB R5, R10, R14 ;  /* 0x0000000e0a05723e */ /* 0x000fe400000010ff */
[----:B------:R-:W-:-:S02]  /*e830*/  F2FP.BF16.PACK_AB R4, R4, R2 ;  /* 0x000000020404723e */ /* 0x000fc400000010ff */
[----:B------:R-:W-:Y:S02]  /*e840*/  F2FP.BF16.PACK_AB R6, R6, R0 ;  /* 0x000000000606723e */ /* 0x000fe400000010ff */
.L_x_4946:
[----:B------:R-:W-:Y:S05]  /*e850*/  BSYNC B0 ;  /* 0x0000000000007941 */ /* 0x000fea0003800000 */
.L_x_4945:
[----:B-----5:R3:W-:Y:S02]  /*e860*/  STS.128 [R235], R4 ;  /* 0x00000004eb007388 */ /* 0x0207e40000000c00 */
.L_x_4944:
[----:B------:R-:W-:Y:S05]  /*e870*/  BSYNC B1 ;  /* 0x0000000000017941 */ /* 0x000fea0003800000 */
.L_x_4943:
        /* <DEDUP_REMOVED lines=46> */
.L_x_4950:
[----:B------:R-:W-:Y:S05]  /*eb60*/  BSYNC B0 ;  /* 0x0000000000007941 */ /* 0x000fea0003800000 */
.L_x_4949:
[----:B-----5:R1:W-:Y:S02]  /*eb70*/  STS.128 [R235+0x2000], R4 ;  /* 0x00200004eb007388 */ /* 0x0203e40000000c00 */
.L_x_4948:
[----:B------:R-:W-:Y:S05]  /*eb80*/  BSYNC B1 ;  /* 0x0000000000017941 */ /* 0x000fea0003800000 */
.L_x_4947:
        /* <DEDUP_REMOVED lines=20> */
[C---:B--2---:R-:W-:Y:S01]  /*ecd0*/  LOP3.LUT R15, R10.reuse, 0xffff0000, RZ, 0xc0, !PT ;  /* 0xffff00000a0f7812 */ /* 0x044fe200078ec0ff */
        /* <DEDUP_REMOVED lines=25> */
.L_x_4954:
[----:B------:R-:W-:Y:S05]  /*ee70*/  BSYNC B0 ;  /* 0x0000000000007941 */ /* 0x000fea0003800000 */
.L_x_4953:
[----:B-----5:R3:W-:Y:S02]  /*ee80*/  STS.128 [R235+0x4000], R4 ;  /* 0x00400004eb007388 */ /* 0x0207e40000000c00 */
.L_x_4952:
[----:B------:R-:W-:Y:S05]  /*ee90*/  BSYNC B1 ;  /* 0x0000000000017941 */ /* 0x000fea0003800000 */
.L_x_4951:
        /* <DEDUP_REMOVED lines=17> */
[----:B-1-3--:R-:W-:Y:S02]  /*efb0*/  LOP3.LUT R16, R8, 0xffff0000, RZ, 0xc0, !PT ;  /* 0xffff000008107812 */ /* 0x00afe400078ec0ff */
        /* <DEDUP_REMOVED lines=27> */
.L_x_4956:
[----:B------:R-:W-:Y:S05]  /*f170*/  BSYNC B0 ;  /* 0x0000000000007941 */ /* 0x000fea0003800000 */
.L_x_4955:
[----:B-----5:R3:W-:Y:S02]  /*f180*/  STS.128 [R235+0x6000], R4 ;  /* 0x00600004eb007388 */ /* 0x0207e40000000c00 */
.L_x_4942:
[----:B------:R-:W-:Y:S05]  /*f190*/  BSYNC B2 ;  /* 0x0000000000027941 */ /* 0x000fea0003800000 */
.L_x_4941:
        /* <DEDUP_REMOVED lines=51> */
.L_x_4962:
[----:B------:R-:W-:Y:S05]  /*f4d0*/  BSYNC B0 ;  /* 0x0000000000007941 */ /* 0x000fea0003800000 */
.L_x_4961:
[----:B-----5:R3:W-:Y:S02]  /*f4e0*/  STS.128 [R235+0x800], R4 ;  /* 0x00080004eb007388 */ /* 0x0207e40000000c00 */
.L_x_4960:
[----:B------:R-:W-:Y:S05]  /*f4f0*/  BSYNC B1 ;  /* 0x0000000000017941 */ /* 0x000fea0003800000 */
.L_x_4959:
        /* <DEDUP_REMOVED lines=46> */
.L_x_4966:
[----:B------:R-:W-:Y:S05]  /*f7e0*/  BSYNC B0 ;  /* 0x0000000000007941 */ /* 0x000fea0003800000 */
.L_x_4965:
[----:B-----5:R3:W-:Y:S02]  /*f7f0*/  STS.128 [R235+0x2800], R4 ;  /* 0x00280004eb007388 */ /* 0x0207e40000000c00 */
.L_x_4964:
[----:B------:R-:W-:Y:S05]  /*f800*/  BSYNC B1 ;  /* 0x0000000000017941 */ /* 0x000fea0003800000 */
.L_x_4963:
        /* <DEDUP_REMOVED lines=46> */
.L_x_4970:
[----:B------:R-:W-:Y:S05]  /*faf0*/  BSYNC B0 ;  /* 0x0000000000007941 */ /* 0x000fea0003800000 */
.L_x_4969:
[----:B-----5:R3:W-:Y:S02]  /*fb00*/  STS.128 [R235+0x4800], R4 ;  /* 0x00480004eb007388 */ /* 0x0207e40000000c00 */
.L_x_4968:
[----:B------:R-:W-:Y:S05]  /*fb10*/  BSYNC B1 ;  /* 0x0000000000017941 */ /* 0x000fea0003800000 */
.L_x_4967:
        /* <DEDUP_REMOVED lines=45> */
.L_x_4972:
[----:B------:R-:W-:Y:S05]  /*fdf0*/  BSYNC B0 ;  /* 0x0000000000007941 */ /* 0x000fea0003800000 */
.L_x_4971:
[----:B-----5:R3:W-:Y:S02]  /*fe00*/  STS.128 [R235+0x6800], R4 ;  /* 0x00680004eb007388 */ /* 0x0207e40000000c00 */
.L_x_4958:
[----:B------:R-:W-:Y:S05]  /*fe10*/  BSYNC B2 ;  /* 0x0000000000027941 */ /* 0x000fea0003800000 */
.L_x_4957:
        /* <DEDUP_REMOVED lines=51> */
.L_x_4978:
[----:B------:R-:W-:Y:S05]  /*10150*/  BSYNC B0 ;  /* 0x0000000000007941 */ /* 0x000fea0003800000 */
.L_x_4977:
[----:B-----5:R1:W-:Y:S02]  /*10160*/  STS.128 [R235+0x1000], R4 ;  /* 0x00100004eb007388 */ /* 0x0203e40000000c00 */
.L_x_4976:
[----:B------:R-:W-:Y:S05]  /*10170*/  BSYNC B1 ;  /* 0x0000000000017941 */ /* 0x000fea0003800000 */
.L_x_4975:
        /* <DEDUP_REMOVED lines=46> */
.L_x_4982:
[----:B------:R-:W-:Y:S05]  /*10460*/  BSYNC B0 ;  /* 0x0000000000007941 */ /* 0x000fea0003800000 */
.L_x_4981:
[----:B-----5:R3:W-:Y:S02]  /*10470*/  STS.128 [R235+0x3000], R4 ;  /* 0x00300004eb007388 */ /* 0x0207e40000000c00 */
.L_x_4980:
[----:B------:R-:W-:Y:S05]  /*10480*/  BSYNC B1 ;  /* 0x0000000000017941 */ /* 0x000fea0003800000 */
.L_x_4979:
        /* <DEDUP_REMOVED lines=46> */
.L_x_4986:
[----:B------:R-:W-:Y:S05]  /*10770*/  BSYNC B0 ;  /* 0x0000000000007941 */ /* 0x000fea0003800000 */
.L_x_4985:
[----:B-----5:R3:W-:Y:S02]  /*10780*/  STS.128 [R235+0x5000], R4 ;  /* 0x00500004eb007388 */ /* 0x0207e40000000c00 */
.L_x_4984:
[----:B------:R-:W-:Y:S05]  /*10790*/  BSYNC B1 ;  /* 0x0000000000017941 */ /* 0x000fea0003800000 */
.L_x_4983:
        /* <DEDUP_REMOVED lines=45> */
.L_x_4988:
[----:B------:R-:W-:Y:S05]  /*10a70*/  BSYNC B0 ;  /* 0x0000000000007941 */ /* 0x000fea0003800000 */
.L_x_4987:
[----:B-----5:R3:W-:Y:S02]  /*10a80*/  STS.128 [R235+0x7000], R4 ;  /* 0x00700004eb007388 */ /* 0x0207e40000000c00 */
.L_x_4974:
[----:B------:R-:W-:Y:S05]  /*10a90*/  BSYNC B2 ;  /* 0x0000000000027941 */ /* 0x000fea0003800000 */
.L_x_4973:
        /* <DEDUP_REMOVED lines=50> */
.L_x_4993:
[----:B------:R-:W-:Y:S05]  /*10dc0*/  BSYNC B0 ;  /* 0x0000000000007941 */ /* 0x000fea0003800000 */
.L_x_4992:
[----:B-----5:R3:W-:Y:S02]  /*10dd0*/  STS.128 [R235+0x1800], R4 ;  /* 0x00180004eb007388 */ /* 0x0207e40000000c00 */
.L_x_4991:
[----:B------:R-:W-:Y:S05]  /*10de0*/  BSYNC B1 ;  /* 0x0000000000017941 */ /* 0x000fea0003800000 */
.L_x_4990:
        /* <DEDUP_REMOVED lines=46> */
.L_x_4997:
[----:B------:R-:W-:Y:S05]  /*110d0*/  BSYNC B0 ;  /* 0x0000000000007941 */ /* 0x000fea0003800000 */
.L_x_4996:
[----:B-----5:R3:W-:Y:S02]  /*110e0*/  STS.128 [R235+0x3800], R4 ;  /* 0x00380004eb007388 */ /* 0x0207e40000000c00 */
.L_x_4995:
[----:B------:R-:W-:Y:S05]  /*110f0*/  BSYNC B1 ;  /* 0x0000000000017941 */ /* 0x000fea0003800000 */
.L_x_4994:
        /* <DEDUP_REMOVED lines=46> */
.L_x_5001:
[----:B------:R-:W-:Y:S05]  /*113e0*/  BSYNC B0 ;  /* 0x0000000000007941 */ /* 0x000fea0003800000 */
.L_x_5000:
[----:B-----5:R3:W-:Y:S02]  /*113f0*/  STS.128 [R235+0x5800], R4 ;  /* 0x00580004eb007388 */ /* 0x0207e40000000c00 */
.L_x_4999:
[----:B------:R-:W-:Y:S05]  /*11400*/  BSYNC B1 ;  /* 0x0000000000017941 */ /* 0x000fea0003800000 */
.L_x_4998:
        /* <DEDUP_REMOVED lines=45> */
.L_x_5003:
[----:B------:R-:W-:Y:S05]  /*116e0*/  BSYNC B0 ;  /* 0x0000000000007941 */ /* 0x000fea0003800000 */
.L_x_5002:
[----:B-----5:R3:W-:Y:S01]  /*116f0*/  STS.128 [R235+0x7800], R4 ;  /* 0x00780004eb007388 */ /* 0x0207e20000000c00 */
[----:B------:R-:W-:Y:S05]  /*11700*/  BRA `(.L_x_4989) ;  /* 0x0000645000007947 */ /* 0x000fea0003800000 */
.L_x_4940:
        /* <DEDUP_REMOVED lines=33> */
[----:B------:R-:W-:Y:S02]  /*11920*/  LOP3.LUT R43, R6, 0xffff0000, RZ, 0xc0, !PT ;  /* 0xffff0000062b7812 */ /* 0x000fe400078ec0ff */
[----:B------:R-:W-:Y:S02]  /*11930*/  LOP3.LUT R39, R4, 0xffff0000, RZ, 0xc0, !PT ;  /* 0xffff000004277812 */ /* 0x000fe400078ec0ff */
[C---:B------:R-:W-:Y:S02]  /*11940*/  LOP3.LUT R42, R7.reuse, 0xffff0000, RZ, 0xc0, !PT ;  /* 0xffff0000072a7812 */ /* 0x040fe400078ec0ff */
[----:B------:R-:W-:Y:S01]  /*11950*/  SHF.L.U32 R7, R7, 0x10, RZ ;  /* 0x0000001007077819 */ /* 0x000fe200000006ff */
[C---:B---3--:R-:W-:Y:S01]  /*11960*/  IMAD.U32 R49, R8.reuse, 0x10000, RZ ;  /* 0x0001000008317824 */ /* 0x048fe200078e00ff */
[----:B------:R-:W-:-:S02]  /*11970*/  LOP3.LUT R50, R8, 0xffff0000, RZ, 0xc0, !PT ;  /* 0xffff000008327812 */ /* 0x000fc400078ec0ff */
[C---:B------:R-:W-:Y:S02]  /*11980*/  SHF.L.U32 R51, R9.reuse, 0x10, RZ ;  /* 0x0000001009337819 */ /* 0x040fe400000006ff */
[----:B------:R-:W-:Y:S01]  /*11990*/  LOP3.LUT R8, R9, 0xffff0000, RZ, 0xc0, !PT ;  /* 0xffff000009087812 */ /* 0x000fe200078ec0ff */
[C---:B------:R-:W-:Y:S01]  /*119a0*/  IMAD.U32 R9, R10.reuse, 0x10000, RZ ;  /* 0x000100000a097824 */ /* 0x040fe200078e00ff */
[----:B------:R-:W-:Y:S02]  /*119b0*/  LOP3.LUT R54, R10, 0xffff0000, RZ, 0xc0, !PT ;  /* 0xffff00000a367812 */ /* 0x000fe400078ec0ff */
[----:B------:R-:W-:Y:S01]  /*119c0*/  LOP3.LUT R10, R11, 0xffff0000, RZ, 0xc0, !PT ;  /* 0xffff00000b0a7812 */ /* 0x000fe200078ec0ff */
[C---:B----4-:R-:W-:Y:S01]  /*119d0*/  IMAD.U32 R6, R12.reuse, 0x10000, RZ ;  /* 0x000100000c067824 */ /* 0x050fe200078e00ff */
[----:B------:R-:W-:Y:S01]  /*119e0*/  LOP3.LUT R5, R12, 0xffff0000, RZ, 0xc0, !PT ;  /* 0xffff00000c057812 */ /* 0x000fe200078ec0ff */
        /* <DEDUP_REMOVED lines=9> */
[----:B------:R-:W-:Y:S01]  /*11a80*/  SHF.L.U32 R0, R15, 0x10, RZ ;  /* 0x000000100f007819 */ /* 0x000fe200000006ff */
[----:B------:R-:W-:Y:S01]  /*11a90*/  @!P0 FADD.FTZ R14, -R14, -RZ ;  /* 0x800000ff0e0e8221 */ /* 0x000fe20000010100 */
[----:B------:R-:W-:Y:S01]  /*11aa0*/  SHF.L.U32 R55, R11, 0x10, RZ ;  /* 0x000000100b377819 */ /* 0x000fe200000006ff */
[----:B------:R-:W-:Y:S01]  /*11ab0*/  @!P0 FADD.FTZ R4, -R4, -RZ ;  /* 0x800000ff04048221 */ /* 0x000fe20000010100 */
[----:B--2---:R-:W-:Y:S01]  /*11ac0*/  SHF.L.U32 R11, R29, 0x10, RZ ;  /* 0x000000101d0b7819 */ /* 0x004fe200000006ff */
[----:B------:R-:W-:Y:S01]  /*11ad0*/  FMUL.FTZ R12, R8, R12 ;  /* 0x0000000c080c7220 */ /* 0x000fe20000410000 */
[----:B------:R-:W-:Y:S01]  /*11ae0*/  LOP3.LUT R15, R30, 0xffff0000, RZ, 0xc0, !PT ;  /* 0xffff00001e0f7812 */ /* 0x000fe200078ec0ff */
[----:B------:R-:W-:Y:S01]  /*11af0*/  @!P0 FADD.FTZ R0, -R0, -RZ ;  /* 0x800000ff00008221 */ /* 0x000fe20000010100 */
[----:B------:R-:W-:Y:S01]  /*11b00*/  SHF.L.U32 R13, R31, 0x10, RZ ;  /* 0x000000101f0d7819 */ /* 0x000fe200000006ff */
[----:B------:R-:W-:Y:S01]  /*11b10*/  FMUL.FTZ R3, R9, R3 ;  /* 0x0000000309037220 */ /* 0x000fe20000410000 */
[----:B------:R-:W-:Y:S01]  /*11b20*/  LOP3.LUT R9, R28, 0xffff0000, RZ, 0xc0, !PT ;  /* 0xffff00001c097812 */ /* 0x000fe200078ec0ff */
[----:B------:R-:W-:-:S02]  /*11b30*/  FMUL.FTZ R6, R49, R6 ;  /* 0x0000000631067220 */ /* 0x000fc40000410000 */
[----:B------:R-:W-:Y:S02]  /*11b40*/  @!P0 FADD.FTZ R2, -R2, -RZ ;  /* 0x800000ff02028221 */ /* 0x000fe40000010100 */
[----:B------:R-:W-:Y:S01]  /*11b50*/  IMAD.U32 R8, R28, 0x10000, RZ ;  /* 0x000100001c087824 */ /* 0x000fe200078e00ff */
[----:B------:R-:W-:Y:S01]  /*11b60*/  LOP3.LUT R28, R29, 0xffff0000, RZ, 0xc0, !PT ;  /* 0xffff00001d1c7812 */ /* 0x000fe200078ec0ff */
[----:B------:R-:W-:Y:S02]  /*11b70*/  FMUL.FTZ R5, R50, R5 ;  /* 0x0000000532057220 */ /* 0x000fe40000410000 */
[----:B------:R-:W-:Y:S02]  /*11b80*/  FMUL.FTZ R14, R10, R14 ;  /* 0x0000000e0a0e7220 */ /* 0x000fe40000410000 */
[----:B------:R-:W-:Y:S02]  /*11b90*/  FMUL.FTZ R4, R51, R4 ;  /* 0x0000000433047220 */ /* 0x000fe40000410000 */
[----:B------:R-:W-:Y:S01]  /*11ba0*/  IMAD.U32 R10, R30, 0x10000, RZ ;  /* 0x000100001e0a7824 */ /* 0x000fe200078e00ff */
[----:B------:R-:W-:Y:S01]  /*11bb0*/  LOP3.LUT R30, R31, 0xffff0000, RZ, 0xc0, !PT ;  /* 0xffff00001f1e7812 */ /* 0x000fe200078ec0ff */
[----:B------:R-:W-:-:S02]  /*11bc0*/  FMUL.FTZ R0, R55, R0 ;  /* 0x0000000037007220 */ /* 0x000fc40000410000 */
[----:B------:R-:W-:Y:S02]  /*11bd0*/  FMUL.FTZ R2, R54, R2 ;  /* 0x0000000236027220 */ /* 0x000fe40000410000 */
[----:B------:R-:W-:Y:S02]  /*11be0*/  FFMA.FTZ R8, R38, R8, R6 ;  /* 0x0000000826087223 */ /* 0x000fe40000010006 */
[----:B------:R-:W-:Y:S02]  /*11bf0*/  FFMA.FTZ R6, R39, R9, R5 ;  /* 0x0000000927067223 */ /* 0x000fe40000010005 */
[----:B------:R-:W-:Y:S02]  /*11c00*/  FFMA.FTZ R4, R18, R11, R4 ;  /* 0x0000000b12047223 */ /* 0x000fe40000010004 */
[----:B------:R-:W-:Y:S02]  /*11c10*/  FFMA.FTZ R5, R41, R28, R12 ;  /* 0x0000001c29057223 */ /* 0x000fe4000001000c */
[----:B------:R-:W-:-:S02]  /*11c20*/  FFMA.FTZ R0, R7, R13, R0 ;  /* 0x0000000d07007223 */ /* 0x000fc40000010000 */
[----:B------:R-:W-:Y:S01]  /*11c30*/  FFMA.FTZ R3, R40, R10, R3 ;  /* 0x0000000a28037223 */ /* 0x000fe20000010003 */
[----:B------:R-:W-:Y:S01]  /*11c40*/  F2FP.BF16.PACK_AB R5, R5, R4 ;  /* 0x000000040505723e */ /* 0x000fe200000010ff */
[----:B------:R-:W-:Y:S01]  /*11c50*/  FFMA.FTZ R7, R42, R30, R14 ;  /* 0x0000001e2a077223 */ /* 0x000fe2000001000e */
[----:B------:R-:W-:Y:S01]  /*11c60*/  F2FP.BF16.PACK_AB R4, R6, R8 ;  /* 0x000000080604723e */ /* 0x000fe200000010ff */
[----:B------:R-:W-:-:S03]  /*11c70*/  FFMA.FTZ R2, R43, R15, R2 ;  /* 0x0000000f2b027223 */ /* 0x000fc60000010002 */
[----:B------:R-:W-:Y:S02]  /*11c80*/  F2FP.BF16.PACK_AB R7, R7, R0 ;  /* 0x000000000707723e */ /* 0x000fe400000010ff */
[----:B------:R-:W-:Y:S02]  /*11c90*/  F2FP.BF16.PACK_AB R6, R2, R3 ;  /* 0x000000030206723e */ /* 0x000fe400000010ff */
.L_x_5009:
[----:B------:R-:W-:Y:S05]  /*11ca0*/  BSYNC B0 ;  /* 0x0000000000007941 */ /* 0x000fea0003800000 */
.L_x_5008:
[----:B-----5:R3:W-:Y:S02]  /*11cb0*/  STS.128 [R235], R4 ;  /* 0x00000004eb007388 */ /* 0x0207e40000000c00 */
.L_x_5007:
[----:B------:R-:W-:Y:S05]  /*11cc0*/  BSYNC B1 ;  /* 0x0000000000017941 */ /* 0x000fea0003800000 */
.L_x_5006:
        /* <DEDUP_REMOVED lines=35> */
[C---:B--2---:R-:W-:Y:S01]  /*11f00*/  IMAD.U32 R49, R8.reuse, 0x10000, RZ ;  /* 0x0001000008317824 */ /* 0x044fe200078e00ff */
[----:B------:R-:W-:-:S02]  /*11f10*/  LOP3.LUT R50, R8, 0xffff0000, RZ, 0xc0, !PT ;  /* 0xffff000008327812 */ /* 0x000fc400078ec0ff */
[C---:B------:R-:W-:Y:S02]  /*11f20*/  SHF.L.U32 R51, R9.reuse, 0x10, RZ ;  /* 0x0000001009337819 */ /* 0x040fe400000006ff */
[----:B------:R-:W-:Y:S01]  /*11f30*/  LOP3.LUT R8, R9, 0xffff0000, RZ, 0xc0, !PT ;  /* 0xffff000009087812 */ /* 0x000fe200078ec0ff */
[C---:B------:R-:W-:Y:S01]  /*11f40*/  IMAD.U32 R9, R10.reuse, 0x10000, RZ ;  /* 0x000100000a097824 */ /* 0x040fe200078e00ff */
[----:B------:R-:W-:Y:S02]  /*11f50*/  LOP3.LUT R54, R10, 0xffff0000, RZ, 0xc0, !PT ;  /* 0xffff00000a367812 */ /* 0x000fe400078ec0ff */
[----:B------:R-:W-:Y:S01]  /*11f60*/  LOP3.LUT R10, R11, 0xffff0000, RZ, 0xc0, !PT ;  /* 0xffff00000b0a7812 */ /* 0x000fe200078ec0ff */
[C---:B---3--:R-:W-:Y:S01]  /*11f70*/  IMAD.U32 R6, R12.reuse, 0x10000, RZ ;  /* 0x000100000c067824 */ /* 0x048fe200078e00ff */
        /* <DEDUP_REMOVED lines=14> */
[----:B----4-:R-:W-:Y:S01]  /*12060*/  SHF.L.U32 R11, R29, 0x10, RZ ;  /* 0x000000101d0b7819 */ /* 0x010fe200000006ff */
        /* <DEDUP_REMOVED lines=29> */
.L_x_5013:
[----:B------:R-:W-:Y:S05]  /*12240*/  BSYNC B0 ;  /* 0x0000000000007941 */ /* 0x000fea0003800000 */
.L_x_5012:
[----:B-----5:R1:W-:Y:S02]  /*12250*/  STS.128 [R235+0x2000], R4 ;  /* 0x00200004eb007388 */ /* 0x0203e40000000c00 */
.L_x_5011:
[----:B------:R-:W-:Y:S05]  /*12260*/  BSYNC B1 ;  /* 0x0000000000017941 */ /* 0x000fea0003800000 */
.L_x_5010:
        /* <DEDUP_REMOVED lines=42> */
[C---:B--2---:R-:W-:Y:S01]  /*12510*/  IMAD.U32 R6, R12.reuse, 0x10000, RZ ;  /* 0x000100000c067824 */ /* 0x044fe200078e00ff */
        /* <DEDUP_REMOVED lines=44> */
.L_x_5017:
[----:B------:R-:W-:Y:S05]  /*127e0*/  BSYNC B0 ;  /* 0x0000000000007941 */ /* 0x000fea0003800000 */
.L_x_5016:
[----:B-----5:R3:W-:Y:S02]  /*127f0*/  STS.128 [R235+0x4000], R4 ;  /* 0x00400004eb007388 */ /* 0x0207e40000000c00 */
.L_x_5015:
[----:B------:R-:W-:Y:S05]  /*12800*/  BSYNC B1 ;  /* 0x0000000000017941 */ /* 0x000fea0003800000 */
.L_x_5014:
        /* <DEDUP_REMOVED lines=86> */
.L_x_5019:
[----:B------:R-:W-:Y:S05]  /*12d70*/  BSYNC B0 ;  /* 0x0000000000007941 */ /* 0x000fea0003800000 */
.L_x_5018:
[----:B-----5:R3:W-:Y:S02]  /*12d80*/  STS.128 [R235+0x6000], R4 ;  /* 0x00600004eb007388 */ /* 0x0207e40000000c00 */
.L_x_5005:
[----:B------:R-:W-:Y:S05]  /*12d90*/  BSYNC B2 ;  /* 0x0000000000027941 */ /* 0x000fea0003800000 */
.L_x_5004:
        /* <DEDUP_REMOVED lines=92> */
.L_x_5025:
[----:B------:R-:W-:Y:S05]  /*13360*/  BSYNC B0 ;  /* 0x0000000000007941 */ /* 0x000fea0003800000 */
.L_x_5024:
[----:B-----5:R3:W-:Y:S02]  /*13370*/  STS.128 [R235+0x800], R4 ;  /* 0x00080004eb007388 */ /* 0x0207e40000000c00 */
.L_x_5023:
[----:B------:R-:W-:Y:S05]  /*13380*/  BSYNC B1 ;  /* 0x0000000000017941 */ /* 0x000fea0003800000 */
.L_x_5022:
        /* <DEDUP_REMOVED lines=87> */
.L_x_5029:
[----:B------:R-:W-:Y:S05]  /*13900*/  BSYNC B0 ;  /* 0x0000000000007941 */ /* 0x000fea0003800000 */
.L_x_5028:
[----:B-----5:R3:W-:Y:S02]  /*13910*/  STS.128 [R235+0x2800], R4 ;  /* 0x00280004eb007388 */ /* 0x0207e40000000c00 */
.L_x_5027:
[----:B------:R-:W-:Y:S05]  /*13920*/  BSYNC B1 ;  /* 0x0000000000017941 */ /* 0x000fea0003800000 */
.L_x_5026:
        /* <DEDUP_REMOVED lines=87> */
.L_x_5033:
[----:B------:R-:W-:Y:S05]  /*13ea0*/  BSYNC B0 ;  /* 0x0000000000007941 */ /* 0x000fea0003800000 */
.L_x_5032:
[----:B-----5:R3:W-:Y:S02]  /*13eb0*/  STS.128 [R235+0x4800], R4 ;  /* 0x00480004eb007388 */ /* 0x0207e40000000c00 */
.L_x_5031:
[----:B------:R-:W-:Y:S05]  /*13ec0*/  BSYNC B1 ;  /* 0x0000000000017941 */ /* 0x000fea0003800000 */
.L_x_5030:
        /* <DEDUP_REMOVED lines=86> */
.L_x_5035:
[----:B------:R-:W-:Y:S05]  /*14430*/  BSYNC B0 ;  /* 0x0000000000007941 */ /* 0x000fea0003800000 */
.L_x_5034:
[----:B-----5:R3:W-:Y:S02]  /*14440*/  STS.128 [R235+0x6800], R4 ;  /* 0x00680004eb007388 */ /* 0x0207e40000000c00 */
.L_x_5021:
[----:B------:R-:W-:Y:S05]  /*14450*/  BSYNC B2 ;  /* 0x0000000000027941 */ /* 0x000fea0003800000 */
.L_x_5020:
        /* <DEDUP_REMOVED lines=92> */
.L_x_5041:
[----:B------:R-:W-:Y:S05]  /*14a20*/  BSYNC B0 ;  /* 0x0000000000007941 */ /* 0x000fea0003800000 */
.L_x_5040:
[----:B-----5:R1:W-:Y:S02]  /*14a30*/  STS.128 [R235+0x1000], R4 ;  /* 0x00100004eb007388 */ /* 0x0203e40000000c00 */
.L_x_5039:
[----:B------:R-:W-:Y:S05]  /*14a40*/  BSYNC B1 ;  /* 0x0000000000017941 */ /* 0x000fea0003800000 */
.L_x_5038:
        /* <DEDUP_REMOVED lines=87> */
.L_x_5045:
[----:B------:R-:W-:Y:S05]  /*14fc0*/  BSYNC B0 ;  /* 0x0000000000007941 */ /* 0x000fea0003800000 */
.L_x_5044:
[----:B-----5:R3:W-:Y:S02]  /*14fd0*/  STS.128 [R235+0x3000], R4 ;  /* 0x00300004eb007388 */ /* 0x0207e40000000c00 */
.L_x_5043:
[----:B------:R-:W-:Y:S05]  /*14fe0*/  BSYNC B1 ;  /* 0x0000000000017941 */ /* 0x000fea0003800000 */
.L_x_5042:
        /* <DEDUP_REMOVED lines=87> */
.L_x_5049:
[----:B------:R-:W-:Y:S05]  /*15560*/  BSYNC B0 ;  /* 0x0000000000007941 */ /* 0x000fea0003800000 */
.L_x_5048:
[----:B-----5:R3:W-:Y:S02]  /*15570*/  STS.128 [R235+0x5000], R4 ;  /* 0x00500004eb007388 */ /* 0x0207e40000000c00 */
.L_x_5047:
[----:B------:R-:W-:Y:S05]  /*15580*/  BSYNC B1 ;  /* 0x0000000000017941 */ /* 0x000fea0003800000 */
.L_x_5046:
        /* <DEDUP_REMOVED lines=86> */
.L_x_5051:
[----:B------:R-:W-:Y:S05]  /*15af0*/  BSYNC B0 ;  /* 0x0000000000007941 */ /* 0x000fea0003800000 */
.L_x_5050:
[----:B-----5:R3:W-:Y:S02]  /*15b00*/  STS.128 [R235+0x7000], R4 ;  /* 0x00700004eb007388 */ /* 0x0207e40000000c00 */
.L_x_5037:
[----:B------:R-:W-:Y:S05]  /*15b10*/  BSYNC B2 ;  /* 0x0000000000027941 */ /* 0x000fea0003800000 */
.L_x_5036:
        /* <DEDUP_REMOVED lines=91> */
.L_x_5055:
[----:B------:R-:W-:Y:S05]  /*160d0*/  BSYNC B0 ;  /* 0x0000000000007941 */ /* 0x000fea0003800000 */
.L_x_5054:
[----:B-----5:R3:W-:Y:S02]  /*160e0*/  STS.128 [R235+0x1800], R4 ;  /* 0x00180004eb007388 */ /* 0x0207e40000000c00 */
.L_x_5053:
[----:B------:R-:W-:Y:S05]  /*160f0*/  BSYNC B1 ;  /* 0x0000000000017941 */ /* 0x000fea0003800000 */
.L_x_5052:
        /* <DEDUP_REMOVED lines=32> */
[C---:B------:R-:W-:Y:S02]  /*16300*/  LOP3.LUT R38, R7.reuse, 0xffff0000, RZ, 0xc0, !PT ;  /* 0xffff000007267812 */ /* 0x040fe400078ec0ff */
[----:B------:R-:W-:Y:S02]  /*16310*/  SHF.L.U32 R18, R7, 0x10, RZ ;  /* 0x0000001007127819 */ /* 0x000fe400000006ff */
[----:B------:R-:W-:Y:S01]  /*16320*/  LOP3.LUT R20, R4, 0xffff0000, RZ, 0xc0, !PT ;  /* 0xffff000004147812 */ /* 0x000fe200078ec0ff */
        /* <DEDUP_REMOVED lines=22> */
[----:B----4-:R-:W-:Y:S01]  /*16490*/  LOP3.LUT R13, R30, 0xffff0000, RZ, 0xc0, !PT ;  /* 0xffff00001e0d7812 */ /* 0x010fe200078ec0ff */
[----:B------:R-:W-:Y:S01]  /*164a0*/  @!P0 FADD.FTZ R4, -R4, -RZ ;  /* 0x800000ff04048221 */ /* 0x000fe20000010100 */
[----:B------:R-:W-:Y:S01]  /*164b0*/  SHF.L.U32 R11, R31, 0x10, RZ ;  /* 0x000000101f0b7819 */ /* 0x000fe200000006ff */
[----:B------:R-:W-:-:S02]  /*164c0*/  FMUL.FTZ R7, R7, R6 ;  /* 0x0000000607077220 */ /* 0x000fc40000410000 */
[----:B------:R-:W-:Y:S02]  /*164d0*/  FMUL.FTZ R12, R8, R12 ;  /* 0x0000000c080c7220 */ /* 0x000fe40000410000 */
[----:B------:R-:W-:Y:S02]  /*164e0*/  @!P0 FADD.FTZ R0, -R0, -RZ ;  /* 0x800000ff00008221 */ /* 0x000fe40000010100 */
[----:B------:R-:W-:Y:S01]  /*164f0*/  FMUL.FTZ R6, R42, R2 ;  /* 0x000000022a067220 */ /* 0x000fe20000410000 */
[----:B------:R-:W-:Y:S01]  /*16500*/  LOP3.LUT R2, R28, 0xffff0000, RZ, 0xc0, !PT ;  /* 0xffff00001c027812 */ /* 0x000fe200078ec0ff */
[----:B------:R-:W-:Y:S02]  /*16510*/  FMUL.FTZ R3, R9, R3 ;  /* 0x0000000309037220 */ /* 0x000fe40000410000 */
[----:B------:R-:W-:Y:S01]  /*16520*/  FMUL.FTZ R14, R10, R14 ;  /* 0x0000000e0a0e7220 */ /* 0x000fe20000410000 */
[C---:B------:R-:W-:Y:S01]  /*16530*/  SHF.L.U32 R10, R29.reuse, 0x10, RZ ;  /* 0x000000101d0a7819 */ /* 0x040fe200000006ff */
[----:B------:R-:W-:Y:S01]  /*16540*/  IMAD.U32 R8, R28, 0x10000, RZ ;  /* 0x000100001c087824 */ /* 0x000fe200078e00ff */
[----:B------:R-:W-:Y:S01]  /*16550*/  LOP3.LUT R28, R29, 0xffff0000, RZ, 0xc0, !PT ;  /* 0xffff00001d1c7812 */ /* 0x000fe200078ec0ff */
[----:B------:R-:W-:-:S02]  /*16560*/  FMUL.FTZ R5, R40, R5 ;  /* 0x0000000528057220 */ /* 0x000fc40000410000 */
[----:B------:R-:W-:Y:S01]  /*16570*/  IMAD.U32 R9, R30, 0x10000, RZ ;  /* 0x000100001e097824 */ /* 0x000fe200078e00ff */
[----:B------:R-:W-:Y:S01]  /*16580*/  LOP3.LUT R30, R31, 0xffff0000, RZ, 0xc0, !PT ;  /* 0xffff00001f1e7812 */ /* 0x000fe200078ec0ff */
        /* <DEDUP_REMOVED lines=14> */
.L_x_5059:
[----:B------:R-:W-:Y:S05]  /*16670*/  BSYNC B0 ;  /* 0x0000000000007941 */ /* 0x000fea0003800000 */
.L_x_5058:
[----:B-----5:R3:W-:Y:S02]  /*16680*/  STS.128 [R235+0x3800], R4 ;  /* 0x00380004eb007388 */ /* 0x0207e40000000c00 */
.L_x_5057:
[----:B------:R-:W-:Y:S05]  /*16690*/  BSYNC B1 ;  /* 0x0000000000017941 */ /* 0x000fea0003800000 */
.L_x_5056:
        /* <DEDUP_REMOVED lines=37> */
[C---:B------:R-:W-:Y:S01]  /*168f0*/  IMAD.U32 R41, R10.reuse, 0x10000, RZ ;  /* 0x000100000a297824 */ /* 0x040fe200078e00ff */
[C---:B------:R-:W-:Y:S02]  /*16900*/  SHF.L.U32 R42, R9.reuse, 0x10, RZ ;  /* 0x00000010092a7819 */ /* 0x040fe400000006ff */
[----:B------:R-:W-:Y:S02]  /*16910*/  LOP3.LUT R43, R10, 0xffff0000, RZ, 0xc0, !PT ;  /* 0xffff00000a2b7812 */ /* 0x000fe400078ec0ff */
[----:B------:R-:W-:Y:S02]  /*16920*/  LOP3.LUT R9, R9, 0xffff0000, RZ, 0xc0, !PT ;  /* 0xffff000009097812 */ /* 0x000fe400078ec0ff */
[----:B------:R-:W-:Y:S01]  /*16930*/  LOP3.LUT R10, R11, 0xffff0000, RZ, 0xc0, !PT ;  /* 0xffff00000b0a7812 */ /* 0x000fe200078ec0ff */
[C---:B--2---:R-:W-:Y:S01]  /*16940*/  IMAD.U32 R7, R12.reuse, 0x10000, RZ ;  /* 0x000100000c077824 */ /* 0x044fe200078e00ff */
[----:B------:R-:W-:Y:S01]  /*16950*/  LOP3.LUT R6, R12, 0xffff0000, RZ, 0xc0, !PT ;  /* 0xffff00000c067812 */ /* 0x000fe200078ec0ff */
[C---:B------:R-:W-:Y:S01]  /*16960*/  IMAD.U32 R4, R14.reuse, 0x10000, RZ ;  /* 0x000100000e047824 */ /* 0x040fe200078e00ff */
        /* <DEDUP_REMOVED lines=11> */
[----:B------:R-:W-:Y:S01]  /*16a20*/  FMUL.FTZ R8, R39, R7 ;  /* 0x0000000727087220 */ /* 0x000fe20000410000 */
[----:B----4-:R-:W-:Y:S01]  /*16a30*/  SHF.L.U32 R11, R17, 0x10, RZ ;  /* 0x00000010110b7819 */ /* 0x010fe200000006ff */
[----:B------:R-:W-:Y:S01]  /*16a40*/  @!P0 FADD.FTZ R5, -R5, -RZ ;  /* 0x800000ff05058221 */ /* 0x000fe20000010100 */
[----:B------:R-:W-:Y:S01]  /*16a50*/  LOP3.LUT R14, R18, 0xffff0000, RZ, 0xc0, !PT ;  /* 0xffff0000120e7812 */ /* 0x000fe200078ec0ff */
[----:B------:R-:W-:Y:S01]  /*16a60*/  FMUL.FTZ R7, R40, R6 ;  /* 0x0000000628077220 */ /* 0x000fe20000410000 */
[----:B------:R-:W-:Y:S01]  /*16a70*/  SHF.L.U32 R13, R19, 0x10, RZ ;  /* 0x00000010130d7819 */ /* 0x000fe200000006ff */
[----:B------:R-:W-:-:S02]  /*16a80*/  @!P0 FADD.FTZ R4, -R4, -RZ ;  /* 0x800000ff04048221 */ /* 0x000fc40000010100 */
[----:B------:R-:W-:Y:S02]  /*16a90*/  @!P0 FADD.FTZ R2, -R2, -RZ ;  /* 0x800000ff02028221 */ /* 0x000fe40000010100 */
[----:B------:R-:W-:Y:S01]  /*16aa0*/  FMUL.FTZ R6, R43, R3 ;  /* 0x000000032b067220 */ /* 0x000fe20000410000 */
[----:B------:R-:W-:Y:S01]  /*16ab0*/  LOP3.LUT R3, R16, 0xffff0000, RZ, 0xc0, !PT ;  /* 0xffff000010037812 */ /* 0x000fe200078ec0ff */
[----:B------:R-:W-:Y:S02]  /*16ac0*/  FMUL.FTZ R12, R9, R12 ;  /* 0x0000000c090c7220 */ /* 0x000fe40000410000 */
[----:B------:R-:W-:Y:S02]  /*16ad0*/  FMUL.FTZ R0, R10, R0 ;  /* 0x000000000a007220 */ /* 0x000fe40000410000 */
        /* <DEDUP_REMOVED lines=19> */
.L_x_5063:
[----:B------:R-:W-:Y:S05]  /*16c10*/  BSYNC B0 ;  /* 0x0000000000007941 */ /* 0x000fea0003800000 */
.L_x_5062:
[----:B-----5:R3:W-:Y:S02]  /*16c20*/  STS.128 [R235+0x5800], R4 ;  /* 0x00580004eb007388 */ /* 0x0207e40000000c00 */
.L_x_5061:
[----:B------:R-:W-:Y:S05]  /*16c30*/  BSYNC B1 ;  /* 0x0000000000017941 */ /* 0x000fea0003800000 */
.L_x_5060:
[----:B------:R-:W-:-:S13]  /*16c40*/  ISETP.GE.AND P0, PT, R23, R45, PT ;  /* 0x0000002d1700720c */ /* 0x000fda0003f06270 */
[----:B------:R1:W-:Y:S01]  /*16c50*/  @P0 STS.128 [R235+0x7800], RZ ;  /* 0x007800ffeb000388 */ /* 0x0003e20000000c00 */
[----:B------:R-:W-:Y:S05]  /*16c60*/  @P0 BRA `(.L_x_4989) ;  /* 0x00000ef000000947 */ /* 0x000fea0003800000 */
[----:B-1-3--:R1:W5:Y:S01]  /*16c70*/  LD.E.128 R4, [R58.64+0x180] ;  /* 0x000180063a047980 */ /* 0x00a362000c101d00 */
[----:B------:R-:W-:Y:S01]  /*16c80*/  ISETP.GE.AND P0, PT, R23, R44, PT ;  /* 0x0000002c1700720c */ /* 0x000fe20003f06270 */
[----:B------:R-:W-:Y:S01]  /*16c90*/  BSSY B0, `(.L_x_5064) ;  /* 0x0000054000007945 */ /* 0x000fe20003800000 */
[----:B------:R-:W-:-:S05]  /*16ca0*/  IADD3 R2, P1, R58, 0x180, RZ ;  /* 0x000001803a027810 */ /* 0x000fca0007f3e0ff */
[----:B------:R-:W-:-:S06]  /*16cb0*/  IMAD.X R3, RZ, RZ, R59, P1 ;  /* 0x000000ffff037224 */ /* 0x000fcc00008e063b */
[----:B------:R-:W-:Y:S05]  /*16cc0*/  @P0 BRA `(.L_x_5065) ;  /* 0x0000050000000947 */ /* 0x000fea0003800000 */
[----:B------:R-:W-:Y:S01]  /*16cd0*/  ISETP.GE.AND P0, PT, R23, R27, PT ;  /* 0x0000001b1700720c */ /* 0x000fe20003f06270 */
[----:B------:R-:W-:Y:S01]  /*16ce0*/  IMAD.MOV.U32 R0, RZ, RZ, RZ ;  /* 0x000000ffff007224 */ /* 0x000fe200078e00ff */
[----:B--2---:R-:W-:-:S05]  /*16cf0*/  IADD3 R16, P1, R37, 0xc0, RZ ;  /* 0x000000c025107810 */ /* 0x004fca0007f3e0ff */
[----:B------:R-:W-:-:S06]  /*16d00*/  IMAD.X R17, RZ, RZ, R36, P1 ;  /* 0x000000ffff117224 */ /* 0x000fcc00008e0624 */
[----:B------:R-:W-:Y:S01]  /*16d10*/  @P0 IMAD.MOV R0, RZ, RZ, -R26 ;  /* 0x000000ffff000224 */ /* 0x000fe200078e0a1a */
[----:B------:R-:W-:-:S04]  /*16d20*/  @P0 IADD3 R27, -R26, RZ, RZ ;  /* 0x000000ff1a1b0210 */ /* 0x000fc80007ffe1ff */
[----:B------:R-:W-:Y:S01]  /*16d30*/  IADD3 R13, P1, R0, R16, RZ ;  /* 0x00000010000d7210 */ /* 0x000fe20007f3e0ff */
[----:B------:R-:W-:-:S03]  /*16d40*/  IMAD.WIDE R2, R27, 0x2, R2 ;  /* 0x000000021b027825 */ /* 0x000fc600078e0202 */
[----:B------:R-:W-:Y:S02]  /*16d50*/  LEA.HI.X.SX32 R0, R0, R17, 0x1, P1 ;  /* 0x0000001100007211 */ /* 0x000fe400008f0eff */
[C---:B------:R-:W-:Y:S01]  /*16d60*/  LEA R12, P1, R13.reuse, R32, 0x1 ;  /* 0x000000200d0c7211 */ /* 0x040fe200078208ff */
[----:B------:R2:W3:Y:S03]  /*16d70*/  LD.E.128 R8, [R2.64] ;  /* 0x0000000602087980 */ /* 0x0004e6000c101d00 */
[----:B------:R-:W-:Y:S01]  /*16d80*/  LEA.HI.X R13, R13, R33, R0, 0x1, P1 ;  /* 0x000000210d0d7211 */ /* 0x000fe200008f0c00 */
[----:B------:R-:W-:Y:S01]  /*16d90*/  IMAD.MOV.U32 R0, RZ, RZ, RZ ;  /* 0x000000ffff007224 */ /* 0x000fe200078e00ff */
[----:B------:R-:W-:-:S04]  /*16da0*/  @P0 IADD3 R0, -R26, RZ, RZ ;  /* 0x000000ff1a000210 */ /* 0x000fc80007ffe1ff */
[----:B----4-:R-:W4:Y:S01]  /*16db0*/  LD.E.128 R12, [R12.64] ;  /* 0x000000060c0c7980 */ /* 0x010f22000c101d00 */
[----:B--2---:R-:W-:-:S04]  /*16dc0*/  IADD3 R2, P1, R0, R16, RZ ;  /* 0x0000001000027210 */ /* 0x004fc80007f3e0ff */
[----:B------:R-:W-:Y:S02]  /*16dd0*/  LEA.HI.X.SX32 R0, R0, R17, 0x1, P1 ;  /* 0x0000001100007211 */ /* 0x000fe400008f0eff */
[----:B------:R-:W-:-:S04]  /*16de0*/  LEA R16, P1, R2, R34, 0x1 ;  /* 0x0000002202107211 */ /* 0x000fc800078208ff */
[----:B------:R-:W-:-:S06]  /*16df0*/  LEA.HI.X R17, R2, R35, R0, 0x1, P1 ;  /* 0x0000002302117211 */ /* 0x000fcc00008f0c00 */
[----:B------:R-:W2:Y:S01]  /*16e00*/  LD.E.128 R16, [R16.64] ;  /* 0x0000000610107980 */ /* 0x000ea2000c101d00 */
        /* <DEDUP_REMOVED lines=11> */
[----:B------:R-:W-:Y:S02]  /*16ec0*/  LOP3.LUT R34, R10, 0xffff0000, RZ, 0xc0, !PT ;  /* 0xffff00000a227812 */ /* 0x000fe400078ec0ff */
[----:B------:R-:W-:Y:S02]  /*16ed0*/  SHF.L.U32 R33, R9, 0x10, RZ ;  /* 0x0000001009217819 */ /* 0x000fe400000006ff */
[----:B------:R-:W-:Y:S02]  /*16ee0*/  LOP3.LUT R10, R11, 0xffff0000, RZ, 0xc0, !PT ;  /* 0xffff00000b0a7812 */ /* 0x000fe400078ec0ff */
[C---:B----4-:R-:W-:Y:S01]  /*16ef0*/  LOP3.LUT R6, R12.reuse, 0xffff0000, RZ, 0xc0, !PT ;  /* 0xffff00000c067812 */ /* 0x050fe200078ec0ff */
[----:B------:R-:W-:Y:S01]  /*16f00*/  IMAD.U32 R7, R12, 0x10000, RZ ;  /* 0x000100000c077824 */ /* 0x000fe200078e00ff */
[----:B------:R-:W-:Y:S01]  /*16f10*/  SHF.L.U32 R5, R13, 0x10, RZ ;  /* 0x000000100d057819 */ /* 0x000fe200000006ff */
        /* <DEDUP_REMOVED lines=11> */
[----:B------:R-:W-:Y:S01]  /*16fd0*/  SHF.L.U32 R35, R11, 0x10, RZ ;  /* 0x000000100b237819 */ /* 0x000fe200000006ff */
[----:B------:R-:W-:-:S02]  /*16fe0*/  @!P0 FADD.FTZ R12, -R12, -RZ ;  /* 0x800000ff0c0c8221 */ /* 0x000fc40000010100 */
[----:B------:R-:W-:Y:S02]  /*16ff0*/  FMUL.FTZ R9, R30, R7 ;  /* 0x000000071e097220 */ /* 0x000fe40000410000 */
[----:B------:R-:W-:Y:S02]  /*17000*/  FMUL.FTZ R8, R8, R6 ;  /* 0x0000000608087220 */ /* 0x000fe40000410000 */
[----:B------:R-:W-:Y:S02]  /*17010*/  FMUL.FTZ R6, R33, R5 ;  /* 0x0000000521067220 */ /* 0x000fe40000410000 */
[----:B------:R-:W-:Y:S02]  /*17020*/  @!P0 FADD.FTZ R4, -R4, -RZ ;  /* 0x800000ff04048221 */ /* 0x000fe40000010100 */
[----:B------:R-:W-:Y:S02]  /*17030*/  @!P0 FADD.FTZ R2, -R2, -RZ ;  /* 0x800000ff02028221 */ /* 0x000fe40000010100 */
[----:B------:R-:W-:-:S02]  /*17040*/  FMUL.FTZ R7, R34, R3 ;  /* 0x0000000322077220 */ /* 0x000fc40000410000 */
[----:B------:R-:W-:Y:S02]  /*17050*/  FMUL.FTZ R0, R10, R0 ;  /* 0x000000000a007220 */ /* 0x000fe40000410000 */
[----:B------:R-:W-:Y:S01]  /*17060*/  FMUL.FTZ R5, R31, R12 ;  /* 0x0000000c1f057220 */ /* 0x000fe20000410000 */
[C---:B--2---:R-:W-:Y:S01]  /*17070*/  LOP3.LUT R3, R16.reuse, 0xffff0000, RZ, 0xc0, !PT ;  /* 0xffff000010037812 */ /* 0x044fe200078ec0ff */
[----:B------:R-:W-:Y:S01]  /*17080*/  IMAD.U32 R10, R16, 0x10000, RZ ;  /* 0x00010000100a7824 */ /* 0x000fe200078e00ff */
[C---:B------:R-:W-:Y:S01]  /*17090*/  SHF.L.U32 R12, R17.reuse, 0x10, RZ ;  /* 0x00000010110c7819 */ /* 0x040fe200000006ff */
[C---:B------:R-:W-:Y:S01]  /*170a0*/  IMAD.U32 R11, R18.reuse, 0x10000, RZ ;  /* 0x00010000120b7824 */ /* 0x040fe200078e00ff */
[----:B------:R-:W-:Y:S01]  /*170b0*/  LOP3.LUT R14, R18, 0xffff0000, RZ, 0xc0, !PT ;  /* 0xffff0000120e7812 */ /* 0x000fe200078ec0ff */
[----:B------:R-:W-:Y:S01]  /*170c0*/  FMUL.FTZ R4, R32, R4 ;  /* 0x0000000420047220 */ /* 0x000fe20000410000 */
[----:B------:R-:W-:Y:S01]  /*170d0*/  LOP3.LUT R16, R17, 0xffff0000, RZ, 0xc0, !PT ;  /* 0xffff000011107812 */ /* 0x000fe200078ec0ff */
[----:B------:R-:W-:Y:S01]  /*170e0*/  FMUL.FTZ R2, R35, R2 ;  /* 0x0000000223027220 */ /* 0x000fe20000410000 */
[----:B------:R-:W-:Y:S01]  /*170f0*/  SHF.L.U32 R13, R19, 0x10, RZ ;  /* 0x00000010130d7819 */ /* 0x000fe200000006ff */
[----:B------:R-:W-:Y:S01]  /*17100*/  FFMA.FTZ R10, R21, R10, R9 ;  /* 0x0000000a150a7223 */ /* 0x000fe20000010009 */
[----:B------:R-:W-:Y:S01]  /*17110*/  LOP3.LUT R18, R19, 0xffff0000, RZ, 0xc0, !PT ;  /* 0xffff000013127812 */ /* 0x000fe200078ec0ff */
[----:B------:R-:W-:-:S02]  /*17120*/  FFMA.FTZ R9, R23, R3, R8 ;  /* 0x0000000317097223 */ /* 0x000fc40000010008 */
[----:B------:R-:W-:Y:S02]  /*17130*/  FFMA.FTZ R3, R20, R12, R6 ;  /* 0x0000000c14037223 */ /* 0x000fe40000010006 */
        /* <DEDUP_REMOVED lines=9> */
.L_x_5065:
[----:B------:R-:W-:Y:S05]  /*171d0*/  BSYNC B0 ;  /* 0x0000000000007941 */ /* 0x000fea0003800000 */
.L_x_5064:
[----:B-----5:R3:W-:Y:S01]  /*171e0*/  STS.128 [R235+0x7800], R4 ;  /* 0x00780004eb007388 */ /* 0x0207e20000000c00 */
[----:B------:R-:W-:Y:S05]  /*171f0*/  BRA `(.L_x_4989) ;  /* 0x0000096000007947 */ /* 0x000fea0003800000 */
.L_x_4939:
[----:B-1-3-5:R-:W-:Y:S01]  /*17200*/  IMAD.IADD R10, R191, 0x1, -R189 ;  /* 0x00000001bf0a7824 */ /* 0x02afe200078e0abd */
[----:B------:R-:W-:Y:S01]  /*17210*/  BSSY B0, `(.L_x_5066) ;  /* 0x0000024000007945 */ /* 0x000fe20003800000 */
[-C--:B------:R-:W-:Y:S02]  /*17220*/  ISETP.GE.AND P2, PT, R19, R154.reuse, PT ;  /* 0x0000009a1300720c */ /* 0x080fe40003f46270 */
[----:B------:R-:W-:Y:S02]  /*17230*/  ISETP.GE.AND P1, PT, R23, R154, PT ;  /* 0x0000009a1700720c */ /* 0x000fe40003f26270 */
        /* <DEDUP_REMOVED lines=33> */
.L_x_5067:
[----:B------:R-:W-:Y:S05]  /*17450*/  BSYNC B0 ;  /* 0x0000000000007941 */ /* 0x000fea0003800000 */
.L_x_5066:
        /* <DEDUP_REMOVED lines=36> */
.L_x_5069:
[----:B------:R-:W-:Y:S05]  /*176a0*/  BSYNC B0 ;  /* 0x0000000000007941 */ /* 0x000fea0003800000 */
.L_x_5068:
[----:B------:R-:W-:Y:S01]  /*176b0*/  IADD3 R52, R118, 0x20, RZ ;  /* 0x0000002076347810 */ /* 0x000fe20007ffe0ff */
[----:B------:R-:W-:Y:S03]  /*176c0*/  BSSY B0, `(.L_x_5070) ;  /* 0x0000023000007945 */ /* 0x000fe60003800000 */
[----:B------:R-:W-:-:S13]  /*176d0*/  ISETP.GE.AND P3, PT, R52, R10, PT ;  /* 0x0000000a3400720c */ /* 0x000fda0003f66270 */
[----:B------:R-:W-:Y:S05]  /*176e0*/  @P3 BRA `(.L_x_5071) ;  /* 0x0000020000003947 */ /* 0x000fea0003800000 */
[----:B------:R-:W-:Y:S02]  /*176f0*/  ISETP.GE.AND P5, PT, R20, R154, PT ;  /* 0x0000009a1400720c */ /* 0x000fe40003fa6270 */
[----:B------:R-:W-:-:S04]  /*17700*/  LEA R0, P3, R152, R138, 0x5 ;  /* 0x0000008a98007211 */ /* 0x000fc800078628ff */
[----:B-1----:R-:W-:Y:S02]  /*17710*/  LEA.HI.X R2, R152, R155, R153, 0x5, P3 ;  /* 0x0000009b98027211 */ /* 0x002fe400018f2c99 */
[CC--:B------:R-:W-:Y:S02]  /*17720*/  @!P0 LEA R6, P4, R0.reuse, R116.reuse, 0x1 ;  /* 0x0000007400068211 */ /* 0x0c0fe400078808ff */
        /* <DEDUP_REMOVED lines=28> */
.L_x_5071:
[----:B------:R-:W-:Y:S05]  /*178f0*/  BSYNC B0 ;  /* 0x0000000000007941 */ /* 0x000fea0003800000 */
.L_x_5070:
[----:B------:R-:W-:-:S04]  /*17900*/  IADD3 R50, R118, 0x30, RZ ;  /* 0x0000003076327810 */ /* 0x000fc80007ffe0ff */
[----:B------:R-:W-:-:S13]  /*17910*/  ISETP.GE.AND P3, PT, R50, R10, PT ;  /* 0x0000000a3200720c */ /* 0x000fda0003f66270 */
[----:B------:R-:W-:Y:S05]  /*17920*/  @P3 BRA `(.L_x_4989) ;  /* 0x0000023000003947 */ /* 0x000fea0003800000 */
[----:B------:R-:W-:Y:S01]  /*17930*/  ISETP.GE.AND P5, PT, R20, R154, PT ;  /* 0x0000009a1400720c */ /* 0x000fe20003fa6270 */
[----:B-1----:R-:W-:Y:S02]  /*17940*/  IMAD.MOV.U32 R2, RZ, RZ, R138 ;  /* 0x000000ffff027224 */ /* 0x002fe400078e008a */
[----:B------:R-:W-:Y:S02]  /*17950*/  IMAD.MOV.U32 R3, RZ, RZ, R155 ;  /* 0x000000ffff037224 */ /* 0x000fe400078e009b */
[----:B------:R-:W-:Y:S02]  /*17960*/  IMAD R0, R153, 0x30, RZ ;  /* 0x0000003099007824 */ /* 0x000fe400078e02ff */
[----:B------:R-:W-:-:S04]  /*17970*/  IMAD.WIDE.U32 R8, R152, 0x30, R2 ;  /* 0x0000003098087825 */ /* 0x000fc800078e0002 */
[----:B------:R-:W-:Y:S01]  /*17980*/  IMAD.IADD R0, R0, 0x1, R9 ;  /* 0x0000000100007824 */ /* 0x000fe200078e0209 */
        /* <DEDUP_REMOVED lines=29> */
.L_x_4989:
[----:B------:R-:W-:Y:S05]  /*17b60*/  BSYNC B3 ;  /* 0x0000000000037941 */ /* 0x000fea0003800000 */
.L_x_4938:
[----:B------:R-:W5:Y:S04]  /*17b70*/  LDL R157, [R1+0x20] ;  /* 0x00002000019d7983 */ /* 0x000f680000100800 */
[----:B--2---:R-:W2:Y:S01]  /*17b80*/  LDL R158, [R1+0x4] ;  /* 0x00000400019e7983 */ /* 0x004ea20000100800 */
[----:B------:R-:W-:Y:S01]  /*17b90*/  BSSY B0, `(.L_x_5072) ;  /* 0x0000025000007945 */ /* 0x000fe20003800000 */
[----:B------:R-:W-:Y:S02]  /*17ba0*/  LOP3.LUT R244, R244, 0xff, RZ, 0xc0, !PT ;  /* 0x000000fff4f47812 */ /* 0x000fe400078ec0ff */
[----:B-----5:R-:W-:-:S05]  /*17bb0*/  LEA R141, R157, 0xffffffc0, 0x6 ;  /* 0xffffffc09d8d7811 */ /* 0x020fca00078e30ff */
[----:B--2---:R-:W-:-:S05]  /*17bc0*/  IMAD.IADD R12, R158, 0x1, -R141 ;  /* 0x000000019e0c7824 */ /* 0x004fca00078e0a8d */
[----:B------:R-:W-:-:S13]  /*17bd0*/  ISETP.GE.AND P0, PT, R118, R12, PT ;  /* 0x0000000c7600720c */ /* 0x000fda0003f06270 */
[----:B------:R-:W-:Y:S05]  /*17be0*/  @P0 BRA `(.L_x_5073) ;  /* 0x000001f000000947 */ /* 0x000fea0003800000 */
[C---:B------:R-:W-:Y:S02]  /*17bf0*/  LOP3.LUT R0, R244.reuse, 0x1, RZ, 0xc0, !PT ;  /* 0x00000001f4007812 */ /* 0x040fe400078ec0ff */
[----:B------:R-:W-:Y:S02]  /*17c00*/  R2P PR, R244, 0xe ;  /* 0x0000000ef4007804 */ /* 0x000fe40000000000 */
[----:B------:R-:W-:-:S11]  /*17c10*/  ISETP.NE.U32.AND P0, PT, R0, 0x1, PT ;  /* 0x000000010000780c */ /* 0x000fd60003f05070 */
[----:B-1-3--:R-:W-:Y:S01]  /*17c20*/  @P1 IMAD.MOV.U32 R6, RZ, RZ, R245 ;  /* 0x000000ffff061224 */ /* 0x00afe200078e00f5 */
        /* <DEDUP_REMOVED lines=27> */
.L_x_5073:
[----:B------:R-:W-:Y:S05]  /*17de0*/  BSYNC B0 ;  /* 0x0000000000007941 */ /* 0x000fea0003800000 */
.L_x_5072:
        /* <DEDUP_REMOVED lines=9> */
[----:B-12---:R-:W-:Y:S01]  /*17e80*/  IMAD.X R3, R250, 0x1, R175, P2 ;  /* 0x00000001fa037824 */ /* 0x006fe200010e06af */
[CC--:B---3--:R-:W-:Y:S02]  /*17e90*/  @P4 LEA R6, P6, R0.reuse, R160.reuse, 0x1 ;  /* 0x000000a000064211 */ /* 0x0c8fe400078c08ff */
[C---:B------:R-:W-:Y:S02]  /*17ea0*/  @!P5 LEA R8, P0, R247.reuse, R245, 0x1 ;  /* 0x000000f5f708d211 */ /* 0x040fe400078008ff */
[C---:B------:R-:W-:Y:S02]  /*17eb0*/  @P3 LEA R4, P2, R0.reuse, R160, 0x1 ;  /* 0x000000a000043211 */ /* 0x040fe400078408ff */
        /* <DEDUP_REMOVED lines=25> */
.L_x_5075:
[----:B------:R-:W-:Y:S05]  /*18050*/  BSYNC B0 ;  /* 0x0000000000007941 */ /* 0x000fea0003800000 */
.L_x_5074:
[----:B------:R-:W-:Y:S01]  /*18060*/  ISETP.GE.AND P0, PT, R52, R12, PT ;  /* 0x0000000c3400720c */ /* 0x000fe20003f06270 */
[----:B------:R-:W-:-:S12]  /*18070*/  BSSY B0, `(.L_x_5076) ;  /* 0x0000027000007945 */ /* 0x000fd80003800000 */
[----:B------:R-:W-:Y:S05]  /*18080*/  @P0 BRA `(.L_x_5077) ;  /* 0x0000025000000947 */ /* 0x000fea0003800000 */
[----:B------:R-:W-:Y:S01]  /*18090*/  LOP3.LUT R0, R244, 0x1, RZ, 0xc0, !PT ;  /* 0x00000001f4007812 */ /* 0x000fe200078ec0ff */
[----:B-12---:R-:W-:Y:S01]  /*180a0*/  IMAD.SHL.U32 R2, R120, 0x20, RZ ;  /* 0x0000002078027824 */ /* 0x006fe200078e00ff */
[----:B------:R-:W-:Y:S02]  /*180b0*/  LOP3.LUT P4, RZ, R244, 0x2, RZ, 0xc0, !PT ;  /* 0x00000002f4ff7812 */ /* 0x000fe4000788c0ff */
[----:B------:R-:W-:Y:S02]  /*180c0*/  ISETP.NE.U32.AND P5, PT, R0, 0x1, PT ;  /* 0x000000010000780c */ /* 0x000fe40003fa5070 */
[C---:B------:R-:W-:Y:S02]  /*180d0*/  LOP3.LUT P3, RZ, R244.reuse, 0x4, RZ, 0xc0, !PT ;  /* 0x00000004f4ff7812 */ /* 0x040fe4000786c0ff */
[----:B------:R-:W-:Y:S02]  /*180e0*/  LOP3.LUT P1, RZ, R244, 0x8, RZ, 0xc0, !PT ;  /* 0x00000008f4ff7812 */ /* 0x000fe4000782c0ff */
[----:B------:R-:W-:-:S02]  /*180f0*/  SHF.L.U64.HI R3, R120, 0x5, R121 ;  /* 0x0000000578037819 */ /* 0x000fc40000010279 */
[----:B------:R-:W-:-:S04]  /*18100*/  LEA R0, P0, R120, R176, 0x5 ;  /* 0x000000b078007211 */ /* 0x000fc800078028ff */
[----:B---3--:R-:W-:Y:S02]  /*18110*/  @P4 LEA R6, P6, R0, R160, 0x1 ;  /* 0x000000a000064211 */ /* 0x008fe400078c08ff */
        /* <DEDUP_REMOVED lines=28> */
.L_x_5077:
[----:B------:R-:W-:Y:S05]  /*182e0*/  BSYNC B0 ;  /* 0x0000000000007941 */ /* 0x000fea0003800000 */
.L_x_5076:
        /* <DEDUP_REMOVED lines=13> */
[----:B---3--:R-:W-:Y:S02]  /*183c0*/  @!P5 IMAD.MOV.U32 R4, RZ, RZ, R245 ;  /* 0x000000ffff04d224 */ /* 0x008fe400078e00f5 */
        /* <DEDUP_REMOVED lines=8> */
[----:B------:R-:W-:Y:S01]  /*18450*/  @P1 LEA.HI.X R7, R2, R161, R0, 0x1, P0 ;  /* 0x000000a102071211 */ /* 0x000fe200000f0c00 */
[----:B------:R-:W-:-:S05]  /*18460*/  @!P5 IMAD.MOV.U32 R2, RZ, RZ, R4 ;  /* 0x000000ffff02d224 */ /* 0x000fca00078e0004 */
        /* <DEDUP_REMOVED lines=20> */
.L_x_5079:
[----:B------:R-:W-:Y:S05]  /*185b0*/  BSYNC B0 ;  /* 0x0000000000007941 */ /* 0x000fea0003800000 */
.L_x_5078:
[----:B-12---:R-:W2:Y:S04]  /*185c0*/  LD.E.64 R2, [R24.64+0x1c0] ;  /* 0x0001c00618027980 */ /* 0x006ea8000c101b00 */
[----:B---3--:R-:W3:Y:S04]  /*185d0*/  LD.E.64 R4, [R24.64+0x1b8] ;  /* 0x0001b80618047980 */ /* 0x008ee8000c101b00 */
[----:B------:R-:W1:Y:S04]  /*185e0*/  S2R R0, SR_CTAID.Z ;  /* 0x0000000000007919 */ /* 0x000e680000002700 */
[----:B------:R-:W5:Y:S04]  /*185f0*/  LD.E R133, [R24.64+0xd8] ;  /* 0x0000d80618857980 */ /* 0x000f68000c101900 */
[----:B------:R-:W0:Y:S01]  /*18600*/  LDGDEPBAR ;  /* 0x00000000000079af */ /* 0x000e220000000000 */
[----:B-1----:R-:W-:Y:S01]  /*18610*/  MOV R178, R0 ;  /* 0x0000000000b27202 */ /* 0x002fe20000000f00 */
[----:B--2---:R-:W-:-:S04]  /*18620*/  IMAD R3, R3, R192, RZ ;  /* 0x000000c003037224 */ /* 0x004fc800078e02ff */
        /* <DEDUP_REMOVED lines=9> */
[----:B-----5:R-:W2:Y:S01]  /*186c0*/  MUFU.RCP R133, R133 ;  /* 0x0000008500857308 */ /* 0x020ea20000001000 */
        /* <DEDUP_REMOVED lines=38> */
.L_x_5081:
[----:B-1----:R-:W-:Y:S05]  /*18930*/  BSYNC B0 ;  /* 0x0000000000007941 */ /* 0x002fea0003800000 */
.L_x_5080:
        /* <DEDUP_REMOVED lines=13> */
[----:B--2---:R-:W-:Y:S01]  /*18a10*/  IMAD.X R3, R252, 0x1, R171, P2 ;  /* 0x00000001fc037824 */ /* 0x004fe200010e06ab */
[CC--:B------:R-:W-:Y:S02]  /*18a20*/  @P4 LEA R6, P6, R0.reuse, R162.reuse, 0x1 ;  /* 0x000000a200064211 */ /* 0x0c0fe400078c08ff */
        /* <DEDUP_REMOVED lines=27> */
.L_x_5083:
[----:B------:R-:W-:Y:S05]  /*18be0*/  BSYNC B0 ;  /* 0x0000000000007941 */ /* 0x000fea0003800000 */
.L_x_5082:
[----:B------:R-:W-:Y:S01]  /*18bf0*/  ISETP.GE.AND P0, PT, R52, R12, PT ;  /* 0x0000000c3400720c */ /* 0x000fe20003f06270 */
[----:B------:R-:W-:-:S12]  /*18c00*/  BSSY B0, `(.L_x_5084) ;  /* 0x000002b000007945 */ /* 0x000fd80003800000 */
[----:B------:R3:W-:Y:S04]  /*18c10*/  @P0 STS.128 [R235+0x11000], RZ ;  /* 0x011000ffeb000388 */ /* 0x0007e80000000c00 */
[----:B------:R3:W-:Y:S04]  /*18c20*/  @P0 STS.128 [R235+0x13000], RZ ;  /* 0x013000ffeb000388 */ /* 0x0007e80000000c00 */
[----:B------:R3:W-:Y:S04]  /*18c30*/  @P0 STS.128 [R235+0x15000], RZ ;  /* 0x015000ffeb000388 */ /* 0x0007e80000000c00 */
[----:B------:R3:W-:Y:S01]  /*18c40*/  @P0 STS.128 [R235+0x17000], RZ ;  /* 0x017000ffeb000388 */ /* 0x0007e20000000c00 */
[----:B------:R-:W-:Y:S05]  /*18c50*/  @P0 BRA `(.L_x_5085) ;  /* 0x0000025000000947 */ /* 0x000fea0003800000 */
[----:B------:R-:W-:Y:S01]  /*18c60*/  LOP3.LUT R0, R244, 0x1, RZ, 0xc0, !PT ;  /* 0x00000001f4007812 */ /* 0x000fe200078ec0ff */
[----:B--2---:R-:W-:Y:S01]  /*18c70*/  IMAD.SHL.U32 R2, R164, 0x20, RZ ;  /* 0x00000020a4027824 */ /* 0x004fe200078e00ff */
[----:B------:R-:W-:-:S02]  /*18c80*/  LOP3.LUT P4, RZ, R244, 0x2, RZ, 0xc0, !PT ;  /* 0x00000002f4ff7812 */ /* 0x000fc4000788c0ff */
[----:B------:R-:W-:Y:S02]  /*18c90*/  ISETP.NE.U32.AND P5, PT, R0, 0x1, PT ;  /* 0x000000010000780c */ /* 0x000fe40003fa5070 */
        /* <DEDUP_REMOVED lines=33> */
.L_x_5085:
[----:B------:R-:W-:Y:S05]  /*18eb0*/  BSYNC B0 ;  /* 0x0000000000007941 */ /* 0x000fea0003800000 */
.L_x_5084:
        /* <DEDUP_REMOVED lines=17> */
[----:B--2---:R-:W-:-:S04]  /*18fd0*/  IMAD.WIDE.U32 R4, R164, 0x30, R170 ;  /* 0x00000030a4047825 */ /* 0x004fc800078e00aa */
[----:B------:R-:W-:-:S04]  /*18fe0*/  IMAD.IADD R0, R5, 0x1, R0 ;  /* 0x0000000105007824 */ /* 0x000fc800078e0200 */
[CC--:B------:R-:W-:Y:S02]  /*18ff0*/  @P2 LEA R8, P4, R4.reuse, R162.reuse, 0x1 ;  /* 0x000000a204082211 */ /* 0x0c0fe400078808ff */
        /* <DEDUP_REMOVED lines=32> */
.L_x_5088:
[----:B------:R1:W-:Y:S02]  /*19200*/  STS.128 [R235+0x17800], RZ ;  /* 0x017800ffeb007388 */ /* 0x0003e40000000c00 */
.L_x_5087:
[----:B------:R-:W-:Y:S05]  /*19210*/  BSYNC B0 ;  /* 0x0000000000007941 */ /* 0x000fea0003800000 */
.L_x_5086:
[C---:B------:R-:W-:Y:S01]  /*19220*/  IMAD.SHL.U32 R0, R169.reuse, 0x40, RZ ;  /* 0x00000040a9007824 */ /* 0x040fe200078e00ff */
[----:B------:R-:W-:Y:S01]  /*19230*/  R2P PR, R169, 0x6 ;  /* 0x00000006a9007804 */ /* 0x000fe20000000000 */
[----:B--2---:R-:W-:Y:S01]  /*19240*/  IMAD.SHL.U32 R2, R118, 0x8, RZ ;  /* 0x0000000876027824 */ /* 0x004fe200078e00ff */
[----:B------:R-:W0:Y:S02]  /*19250*/  LDGDEPBAR ;  /* 0x00000000000079af */ /* 0x000e240000000000 */
[----:B------:R-:W-:-:S04]  /*19260*/  LOP3.LUT R0, R0, 0x1c0, RZ, 0xc0, !PT ;  /* 0x000001c000007812 */ /* 0x000fc800078ec0ff */
[----:B------:R-:W-:Y:S02]  /*19270*/  LOP3.LUT R2, R0, 0x8, R2, 0xf8, !PT ;  /* 0x0000000800027812 */ /* 0x000fe400078ef802 */
[----:B------:R-:W-:-:S04]  /*19280*/  SHF.R.U32.HI R0, RZ, 0x3, R0 ;  /* 0x00000003ff007819 */ /* 0x000fc80000011600 */
[----:B------:R-:W-:Y:S01]  /*19290*/  LOP3.LUT R0, R2, R0, RZ, 0x3c, !PT ;  /* 0x0000000002007212 */ /* 0x000fe200078e3cff */
[----:B------:R-:W-:-:S04]  /*192a0*/  IMAD R2, R187, 0x400, R47 ;  /* 0x00000400bb027824 */ /* 0x000fc800078e022f */
[----:B------:R-:W-:Y:S02]  /*192b0*/  IMAD R0, R186, 0x200, R0 ;  /* 0x00000200ba007824 */ /* 0x000fe400078e0200 */
[----:B------:R-:W-:Y:S02]  /*192c0*/  IMAD.SHL.U32 R215, R2, 0x2, RZ ;  /* 0x0000000202d77824 */ /* 0x000fe400078e00ff */
[----:B------:R-:W-:Y:S02]  /*192d0*/  IMAD.SHL.U32 R208, R0, 0x2, RZ ;  /* 0x0000000200d07824 */ /* 0x000fe400078e00ff */
[--C-:B------:R-:W-:Y:S01]  /*192e0*/  IMAD R216, R48, 0x2, R215.reuse ;  /* 0x0000000230d87824 */ /* 0x100fe200078e02d7 */
[----:B------:R-:W-:Y:S01]  /*192f0*/  LDSM.16.M88.4 R4, [R215] ;  /* 0x00000000d704783b */ /* 0x000fe20000000200 */
[----:B------:R-:W-:Y:S01]  /*19300*/  IMAD R218, R46, 0x2, R215 ;  /* 0x000000022eda7824 */ /* 0x000fe200078e02d7 */
[----:B------:R-:W-:Y:S01]  /*19310*/  IADD3 R0, R208, 0x8000, RZ ;  /* 0x00008000d0007810 */ /* 0x000fe20007ffe0ff */
[----:B------:R-:W-:Y:S01]  /*19320*/  IMAD R217, R46, 0x2, R216 ;  /* 0x000000022ed97824 */ /* 0x000fe200078e02d8 */
[----:B------:R-:W2:Y:S01]  /*19330*/  LDSM.16.M88.4 R20, [R208+0x8000] ;  /* 0x00800000d014783b */ /* 0x000ea20000000200 */
[----:B------:R-:W-:-:S02]  /*19340*/  IADD3 R219, R208, 0x8020, RZ ;  /* 0x00008020d0db7810 */ /* 0x000fc40007ffe0ff */
[----:B------:R-:W-:Y:S01]  /*19350*/  @P1 IADD3 R219, R0, -0x20, RZ ;  /* 0xffffffe000db1810 */ /* 0x000fe20007ffe0ff */
[----:B------:R-:W5:Y:S01]  /*19360*/  LDSM.16.M88.4 R16, [R208+0x8800] ;  /* 0x00880000d010783b */ /* 0x000f620000000200 */
[----:B------:R-:W-:-:S03]  /*19370*/  IMAD.MOV.U32 R0, RZ, RZ, 0x40 ;  /* 0x00000040ff007424 */ /* 0x000fc600078e00ff */
[----:B------:R-:W1:Y:S02]  /*19380*/  LDSM.16.M88.4 R8, [R208+0x9000] ;  /* 0x00900000d008783b */ /* 0x000e640000000200 */
[----:B------:R-:W-:Y:S02]  /*19390*/  SEL R0, R0, 0xffffffc0, !P2 ;  /* 0xffffffc000007807 */ /* 0x000fe40005000000 */
[----:B------:R-:W3:Y:S03]  /*193a0*/  LDSM.16.M88.4 R32, [R208+0x9800] ;  /* 0x00980000d020783b */ /* 0x000ee60000000200 */
[----:B------:R-:W-:Y:S01]  /*193b0*/  IMAD.IADD R214, R208, 0x1, R0 ;  /* 0x00000001d0d67824 */ /* 0x000fe200078e0200 */
[----:B------:R-:W-:Y:S01]  /*193c0*/  LDSM.16.M88.4 R12, [R216] ;  /* 0x00000000d80c783b */ /* 0x000fe20000000200 */
[----:B------:R-:W-:-:S03]  /*193d0*/  IMAD.IADD R213, R0, 0x1, R219 ;  /* 0x0000000100d57824 */ /* 0x000fc600078e02db */
[----:B------:R-:W4:Y:S04]  /*193e0*/  LDSM.16.M88.4 R40, [R219] ;  /* 0x00000000db28783b */ /* 0x000f280000000200 */
[----:B------:R-:W-:Y:S04]  /*193f0*/  LDSM.16.M88.4 R60, [R219+0x1000] ;  /* 0x00100000db3c783b */ /* 0x000fe80000000200 */
[----:B------:R-:W-:Y:S04]  /*19400*/  LDSM.16.M88.4 R84, [R219+0x1800] ;  /* 0x00180000db54783b */ /* 0x000fe80000000200 */
[----:B------:R-:W-:Y:S04]  /*19410*/  LDSM.16.M88.4 R76, [R214+0x8000] ;  /* 0x00800000d64c783b */ /* 0x000fe80000000200 */
[----:B------:R-:W-:Y:S01]  /*19420*/  LDSM.16.M88.4 R88, [R214+0x8800] ;  /* 0x00880000d658783b */ /* 0x000fe20000000200 */
[C---:B--2---:R-:W-:Y:S03]  /*19430*/  HMMA.16816.F32.BF16 R28, R4.reuse, R20, RZ ;  /* 0x00000014041c723c */ /* 0x044fe600000418ff */
[----:B------:R-:W-:Y:S04]  /*19440*/  LDSM.16.M88.4 R96, [R214+0x9000] ;  /* 0x00900000d660783b */ /* 0x000fe80000000200 */
[----:B------:R-:W-:Y:S01]  /*19450*/  LDSM.16.M88.4 R104, [R214+0x9800] ;  /* 0x00980000d668783b */ /* 0x000fe20000000200 */
[C---:B------:R-:W-:Y:S03]  /*19460*/  HMMA.16816.F32.BF16 R36, R4.reuse, R22, RZ ;  /* 0x000000160424723c */ /* 0x040fe600000418ff */
[----:B------:R-:W-:Y:S04]  /*19470*/  LDSM.16.M88.4 R92, [R213+0x800] ;  /* 0x00080000d55c783b */ /* 0x000fe80000000200 */
[----:B------:R-:W-:Y:S01]  /*19480*/  LDSM.16.M88.4 R100, [R213+0x1000] ;  /* 0x00100000d564783b */ /* 0x000fe20000000200 */
[C---:B-----5:R-:W-:Y:S03]  /*19490*/  HMMA.16816.F32.BF16 R20, R4.reuse, R16, RZ ;  /* 0x000000100414723c */ /* 0x060fe600000418ff */
[----:B------:R-:W2:Y:S05]  /*194a0*/  LD.E R0, [R24.64+0x18c] ;  /* 0x00018c0618007980 */ /* 0x000eaa000c101900 */
[C---:B------:R-:W-:Y:S01]  /*194b0*/  HMMA.16816.F32.BF16 R52, R4.reuse, R18, RZ ;  /* 0x000000120434723c */ /* 0x040fe200000418ff */
[----:B------:R-:W5:Y:S07]  /*194c0*/  LDSM.16.M88.4 R16, [R219+0x800] ;  /* 0x00080000db10783b */ /* 0x000f6e0000000200 */
[C---:B-1----:R-:W-:Y:S08]  /*194d0*/  HMMA.16816.F32.BF16 R56, R4.reuse, R8, RZ ;  /* 0x000000080438723c */ /* 0x042ff000000418ff */
[C---:B------:R-:W-:Y:S01]  /*194e0*/  HMMA.16816.F32.BF16 R64, R4.reuse, R10, RZ ;  /* 0x0000000a0440723c */ /* 0x040fe200000418ff */
[----:B------:R-:W1:Y:S07]  /*194f0*/  LDSM.16.M88.4 R8, [R218] ;  /* 0x00000000da08783b */ /* 0x000e6e0000000200 */
[C---:B---3--:R-:W-:Y:S08]  /*19500*/  HMMA.16816.F32.BF16 R72, R4.reuse, R32, RZ ;  /* 0x000000200448723c */ /* 0x048ff000000418ff */
[----:B------:R-:W-:Y:S01]  /*19510*/  HMMA.16816.F32.BF16 R80, R4, R34, RZ ;  /* 0x000000220450723c */ /* 0x000fe200000418ff */
[----:B------:R-:W-:Y:S07]  /*19520*/  LDSM.16.M88.4 R4, [R217] ;  /* 0x00000000d904783b */ /* 0x000fee0000000200 */
[C---:B----4-:R-:W-:Y:S08]  /*19530*/  HMMA.16816.F32.BF16 R68, R12.reuse, R40, R28 ;  /* 0x000000280c44723c */ /* 0x050ff0000004181c */
[C---:B------:R-:W-:Y:S08]  /*19540*/  HMMA.16816.F32.BF16 R40, R12.reuse, R42, R36 ;  /* 0x0000002a0c28723c */ /* 0x040ff00000041824 */
[C---:B-----5:R-:W-:Y:S08]  /*19550*/  HMMA.16816.F32.BF16 R32, R12.reuse, R16, R20 ;  /* 0x000000100c20723c */ /* 0x060ff00000041814 */
[C---:B------:R-:W-:Y:S08]  /*19560*/  HMMA.16816.F32.BF16 R28, R12.reuse, R18, R52 ;  /* 0x000000120c1c723c */ /* 0x040ff00000041834 */
[C---:B------:R-:W-:Y:S01]  /*19570*/  HMMA.16816.F32.BF16 R16, R12.reuse, R62, R64 ;  /* 0x0000003e0c10723c */ /* 0x040fe20000041840 */
[----:B------:R-:W3:Y:S07]  /*19580*/  LDSM.16.M88.4 R64, [R213] ;  /* 0x00000000d540783b */ /* 0x000eee0000000200 */
[C---:B------:R-:W-:Y:S08]  /*19590*/  HMMA.16816.F32.BF16 R20, R12.reuse, R60, R56 ;  /* 0x0000003c0c14723c */ /* 0x040ff00000041838 */
[C---:B------:R-:W-:Y:S01]  /*195a0*/  HMMA.16816.F32.BF16 R36, R12.reuse, R84, R72 ;  /* 0x000000540c24723c */ /* 0x040fe20000041848 */
[----:B------:R-:W-:Y:S07]  /*195b0*/  LDSM.16.M88.4 R72, [R208+0xa000] ;  /* 0x00a00000d048783b */ /* 0x000fee0000000200 */
[----:B------:R-:W-:Y:S01]  /*195c0*/  HMMA.16816.F32.BF16 R12, R12, R86, R80 ;  /* 0x000000560c0c723c */ /* 0x000fe20000041850 */
[----:B------:R-:W4:Y:S04]  /*195d0*/  LDSM.16.M88.4 R80, [R213+0x1800] ;  /* 0x00180000d550783b */ /* 0x000f280000000200 */
[----:B------:R-:W-:Y:S03]  /*195e0*/  LDSM.16.M88.4 R84, [R208+0xa800] ;  /* 0x00a80000d054783b */ /* 0x000fe60000000200 */
[C---:B-1----:R-:W-:Y:S08]  /*195f0*/  HMMA.16816.F32.BF16 R60, R8.reuse, R76, R68 ;  /* 0x0000004c083c723c */ /* 0x042ff00000041844 */
[C---:B------:R-:W-:Y:S08]  /*19600*/  HMMA.16816.F32.BF16 R56, R8.reuse, R78, R40 ;  /* 0x0000004e0838723c */ /* 0x040ff00000041828 */
[C---:B------:R-:W-:Y:S08]  /*19610*/  HMMA.16816.F32.BF16 R40, R8.reuse, R90, R28 ;  /* 0x0000005a0828723c */ /* 0x040ff0000004181c */
[C---:B------:R-:W-:Y:S01]  /*19620*/  HMMA.16816.F32.BF16 R28, R8.reuse, R98, R16 ;  /* 0x00000062081c723c */ /* 0x040fe20000041810 */
[----:B------:R-:W1:Y:S07]  /*19630*/  LDSM.16.M88.4 R16, [R215+0x2000] ;  /* 0x00200000d710783b */ /* 0x000e6e0000000200 */
[C---:B------:R-:W-:Y:S01]  /*19640*/  HMMA.16816.F32.BF16 R52, R8.reuse, R88, R32 ;  /* 0x000000580834723c */ /* 0x040fe20000041820 */
[----:B------:R-:W-:Y:S07]  /*19650*/  LDSM.16.M88.4 R88, [R214+0xa800] ;  /* 0x00a80000d658783b */ /* 0x000fee0000000200 */
[C---:B------:R-:W-:Y:S08]  /*19660*/  HMMA.16816.F32.BF16 R32, R8.reuse, R96, R20 ;  /* 0x000000600820723c */ /* 0x040ff00000041814 */
[C---:B------:R-:W-:Y:S08]  /*19670*/  HMMA.16816.F32.BF16 R20, R8.reuse, R104, R36 ;  /* 0x000000680814723c */ /* 0x040ff00000041824 */
[----:B------:R-:W-:Y:S08]  /*19680*/  HMMA.16816.F32.BF16 R12, R8, R106, R12 ;  /* 0x0000006a080c723c */ /* 0x000ff0000004180c */
[C---:B---3--:R-:W-:Y:S08]  /*19690*/  HMMA.16816.F32.BF16 R8, R4.reuse, R64, R60 ;  /* 0x000000400408723c */ /* 0x048ff0000004183c */
[C---:B------:R-:W-:Y:S01]  /*196a0*/  HMMA.16816.F32.BF16 R36, R4.reuse, R66, R56 ;  /* 0x000000420424723c */ /* 0x040fe20000041838 */
[----:B------:R-:W3:Y:S07]  /*196b0*/  LDSM.16.M88.4 R56, [R208+0xb000] ;  /* 0x00b00000d038783b */ /* 0x000eee0000000200 */
[C---:B------:R-:W-:Y:S08]  /*196c0*/  HMMA.16816.F32.BF16 R52, R4.reuse, R92, R52 ;  /* 0x0000005c0434723c */ /* 0x040ff00000041834 */
[C---:B------:R-:W-:Y:S01]  /*196d0*/  HMMA.16816.F32.BF16 R68, R4.reuse, R94, R40 ;  /* 0x0000005e0444723c */ /* 0x040fe20000041828 */
[----:B------:R-:W5:Y:S04]  /*196e0*/  LDSM.16.M88.4 R40, [R208+0xb800] ;  /* 0x00b80000d028783b */ /* 0x000f680000000200 */
[----:B------:R-:W-:Y:S03]  /*196f0*/  LDSM.16.M88.4 R92, [R214+0xa000] ;  /* 0x00a00000d65c783b */ /* 0x000fe60000000200 */
[C---:B----4-:R-:W-:Y:S08]  /*19700*/  HMMA.16816.F32.BF16 R76, R4.reuse, R80, R20 ;  /* 0x00000050044c723c */ /* 0x050ff00000041814 */
[----:B------:R-:W-:Y:S08]  /*19710*/  HMMA.16816.F32.BF16 R64, R4, R100, R32 ;  /* 0x000000640440723c */ /* 0x000ff00000041820 */
[----:B-1----:R-:W-:Y:S08]  /*19720*/  HMMA.16816.F32.BF16 R20, R16, R72, R8 ;  /* 0x000000481014723c */ /* 0x002ff00000041808 */
[----:B------:R-:W-:Y:S01]  /*19730*/  HMMA.16816.F32.BF16 R60, R4, R102, R28 ;  /* 0x00000066043c723c */ /* 0x000fe2000004181c */
[----:B------:R-:W-:Y:S01]  /*19740*/  LDSM.16.M88.4 R28, [R219+0x2000] ;  /* 0x00200000db1c783b */ /* 0x000fe20000000200 */
[----:B------:R-:W-:Y:S01]  /*19750*/  SHF.R.S32.HI R2, RZ, 0x1f, R26 ;  /* 0x0000001fff027819 */ /* 0x000fe2000001141a */
[----:B------:R-:W-:-:S02]  /*19760*/  IMAD.SHL.U32 R3, R188, 0x2, RZ ;  /* 0x00000002bc037824 */ /* 0x000fc400078e00ff */
[----:B------:R-:W-:Y:S03]  /*19770*/  LDSM.16.M88.4 R100, [R213+0x5800] ;  /* 0x00580000d564783b */ /* 0x000fe60000000200 */
[----:B------:R-:W-:Y:S01]  /*19780*/  HMMA.16816.F32.BF16 R32, R4, R82, R12 ;  /* 0x000000520420723c */ /* 0x000fe2000004180c */
[----:B------:R-:W-:Y:S04]  /*19790*/  LDSM.16.M88.4 R4, [R216+0x2000] ;  /* 0x00200000d804783b */ /* 0x000fe80000000200 */
[----:B------:R-:W-:Y:S03]  /*197a0*/  LDSM.16.M88.4 R80, [R219+0x3000] ;  /* 0x00300000db50783b */ /* 0x000fe60000000200 */
[C---:B------:R-:W-:Y:S01]  /*197b0*/  HMMA.16816.F32.BF16 R8, R16.reuse, R74, R36 ;  /* 0x0000004a1008723c */ /* 0x040fe20000041824 */
[----:B------:R-:W1:Y:S04]  /*197c0*/  LDSM.16.M88.4 R72, [R219+0x2800] ;  /* 0x00280000db48783b */ /* 0x000e680000000200 */
[----:B------:R-:W-:Y:S03]  /*197d0*/  LDSM.16.M88.4 R12, [R218+0x2000] ;  /* 0x00200000da0c783b */ /* 0x000fe60000000200 */
[C---:B------:R-:W-:Y:S08]  /*197e0*/  HMMA.16816.F32.BF16 R52, R16.reuse, R84, R52 ;  /* 0x000000541034723c */ /* 0x040ff00000041834 */
[C---:B------:R-:W-:Y:S01]  /*197f0*/  HMMA.16816.F32.BF16 R68, R16.reuse, R86, R68 ;  /* 0x000000561044723c */ /* 0x040fe20000041844 */
[----:B------:R-:W4:Y:S07]  /*19800*/  LDSM.16.M88.4 R84, [R219+0x3800] ;  /* 0x00380000db54783b */ /* 0x000f2e0000000200 */
[C---:B---3--:R-:W-:Y:S08]  /*19810*/  HMMA.16816.F32.BF16 R64, R16.reuse, R56, R64 ;  /* 0x000000381040723c */ /* 0x048ff00000041840 */
[C---:B------:R-:W-:Y:S08]  /*19820*/  HMMA.16816.F32.BF16 R60, R16.reuse, R58, R60 ;  /* 0x0000003a103c723c */ /* 0x040ff0000004183c */
[C---:B-----5:R-:W-:Y:S01]  /*19830*/  HMMA.16816.F32.BF16 R56, R16.reuse, R40, R76 ;  /* 0x000000281038723c */ /* 0x060fe2000004184c */
[----:B------:R-:W-:Y:S07]  /*19840*/  LDSM.16.M88.4 R76, [R214+0xb800] ;  /* 0x00b80000d64c783b */ /* 0x000fee0000000200 */
[----:B------:R-:W-:Y:S08]  /*19850*/  HMMA.16816.F32.BF16 R36, R16, R42, R32 ;  /* 0x0000002a1024723c */ /* 0x000ff00000041820 */
[C---:B-1----:R-:W-:Y:S01]  /*19860*/  HMMA.16816.F32.BF16 R16, R4.reuse, R72, R52 ;  /* 0x000000480410723c */ /* 0x042fe20000041834 */
[----:B------:R-:W1:Y:S07]  /*19870*/  LDSM.16.M88.4 R52, [R214+0xb000] ;  /* 0x00b00000d634783b */ /* 0x000e6e0000000200 */
        /* <DEDUP_REMOVED lines=9> */
[----:B------:R-:W3:Y:S04]  /*19910*/  LDSM.16.M88.4 R4, [R217+0x2000] ;  /* 0x00200000d904783b */ /* 0x000ee80000000200 */
[----:B------:R-:W4:Y:S03]  /*19920*/  LDSM.16.M88.4 R84, [R213+0x3000] ;  /* 0x00300000d554783b */ /* 0x000f260000000200 */
[C---:B------:R-:W-:Y:S08]  /*19930*/  HMMA.16816.F32.BF16 R56, R12.reuse, R92, R32 ;  /* 0x0000005c0c38723c */ /* 0x040ff00000041820 */
[C---:B------:R-:W-:Y:S01]  /*19940*/  HMMA.16816.F32.BF16 R40, R12.reuse, R94, R20 ;  /* 0x0000005e0c28723c */ /* 0x040fe20000041814 */
[----:B------:R-:W5:Y:S07]  /*19950*/  LDSM.16.M88.4 R92, [R213+0x3800] ;  /* 0x00380000d55c783b */ /* 0x000f6e0000000200 */
[C---:B------:R-:W-:Y:S08]  /*19960*/  HMMA.16816.F32.BF16 R36, R12.reuse, R88, R16 ;  /* 0x000000580c24723c */ /* 0x040ff00000041810 */
[C---:B-1----:R-:W-:Y:S08]  /*19970*/  HMMA.16816.F32.BF16 R28, R12.reuse, R52, R28 ;  /* 0x000000340c1c723c */ /* 0x042ff0000004181c */
[C---:B------:R-:W-:Y:S01]  /*19980*/  HMMA.16816.F32.BF16 R32, R12.reuse, R90, R8 ;  /* 0x0000005a0c20723c */ /* 0x040fe20000041808 */
[----:B------:R-:W-:Y:S04]  /*19990*/  LDSM.16.M88.4 R8, [R215+0x4000] ;  /* 0x00400000d708783b */ /* 0x000fe80000000200 */
[----:B------:R-:W1:Y:S03]  /*199a0*/  LDSM.16.M88.4 R88, [R208+0xc000] ;  /* 0x00c00000d058783b */ /* 0x000e660000000200 */
[C---:B------:R-:W-:Y:S08]  /*199b0*/  HMMA.16816.F32.BF16 R20, R12.reuse, R54, R60 ;  /* 0x000000360c14723c */ /* 0x040ff0000004183c */
[C---:B------:R-:W-:Y:S08]  /*199c0*/  HMMA.16816.F32.BF16 R16, R12.reuse, R76, R72 ;  /* 0x0000004c0c10723c */ /* 0x040ff00000041848 */
[----:B------:R-:W-:Y:S01]  /*199d0*/  HMMA.16816.F32.BF16 R72, R12, R78, R68 ;  /* 0x0000004e0c48723c */ /* 0x000fe20000041844 */
[----:B------:R-:W-:Y:S04]  /*199e0*/  LDSM.16.M88.4 R12, [R216+0x4000] ;  /* 0x00400000d80c783b */ /* 0x000fe80000000200 */
[----:B------:R-:W-:Y:S03]  /*199f0*/  LDSM.16.M88.4 R76, [R219+0x4000] ;  /* 0x00400000db4c783b */ /* 0x000fe60000000200 */
[C---:B---3--:R-:W-:Y:S01]  /*19a00*/  HMMA.16816.F32.BF16 R68, R4.reuse, R64, R56 ;  /* 0x000000400444723c */ /* 0x048fe20000041838 */
[----:B------:R-:W3:Y:S07]  /*19a10*/  LDSM.16.M88.4 R56, [R208+0xc800] ;  /* 0x00c80000d038783b */ /* 0x000eee0000000200 */
[C---:B------:R-:W-:Y:S08]  /*19a20*/  HMMA.16816.F32.BF16 R64, R4.reuse, R66, R40 ;  /* 0x000000420440723c */ /* 0x040ff00000041828 */
[C---:B------:R-:W-:Y:S01]  /*19a30*/  HMMA.16816.F32.BF16 R60, R4.reuse, R80, R36 ;  /* 0x00000050043c723c */ /* 0x040fe20000041824 */
[----:B------:R-:W1:Y:S07]  /*19a40*/  LDSM.16.M88.4 R36, [R208+0xd000] ;  /* 0x00d00000d024783b */ /* 0x000e6e0000000200 */
[C---:B----4-:R-:W-:Y:S01]  /*19a50*/  HMMA.16816.F32.BF16 R40, R4.reuse, R84, R28 ;  /* 0x000000540428723c */ /* 0x050fe2000004181c */
[----:B------:R-:W4:Y:S07]  /*19a60*/  LDSM.16.M88.4 R28, [R208+0xd800] ;  /* 0x00d80000d01c783b */ /* 0x000f2e0000000200 */
[C---:B------:R-:W-:Y:S08]  /*19a70*/  HMMA.16816.F32.BF16 R52, R4.reuse, R82, R32 ;  /* 0x000000520434723c */ /* 0x040ff00000041820 */
[C---:B------:R-:W-:Y:S01]  /*19a80*/  HMMA.16816.F32.BF16 R32, R4.reuse, R86, R20 ;  /* 0x000000560420723c */ /* 0x040fe20000041814 */
[----:B------:R-:W-:Y:S01]  /*19a90*/  LEA.HI R2, R2, R26, RZ, 0x2 ;  /* 0x0000001a02027211 */ /* 0x000fe200078f10ff */
[----:B------:R-:W-:Y:S06]  /*19aa0*/  LDSM.16.M88.4 R84, [R219+0x5000] ;  /* 0x00500000db54783b */ /* 0x000fec0000000200 */
[C---:B-----5:R-:W-:Y:S08]  /*19ab0*/  HMMA.16816.F32.BF16 R20, R4.reuse, R92, R16 ;  /* 0x0000005c0414723c */ /* 0x060ff00000041810 */
[----:B------:R-:W-:Y:S01]  /*19ac0*/  HMMA.16816.F32.BF16 R16, R4, R94, R72 ;  /* 0x0000005e0410723c */ /* 0x000fe20000041848 */
[----:B------:R-:W5:Y:S01]  /*19ad0*/  LDSM.16.M88.4 R72, [R219+0x4800] ;  /* 0x00480000db48783b */ /* 0x000f620000000200 */
[----:B------:R-:W-:-:S06]  /*19ae0*/  SHF.R.S32.HI R2, RZ, 0x2, R2 ;  /* 0x00000002ff027819 */ /* 0x000fcc0000011402 */
[C---:B-1----:R-:W-:Y:S08]  /*19af0*/  HMMA.16816.F32.BF16 R4, R8.reuse, R88, R68 ;  /* 0x000000580804723c */ /* 0x042ff00000041844 */
[C---:B---3--:R-:W-:Y:S08]  /*19b00*/  HMMA.16816.F32.BF16 R60, R8.reuse, R56, R60 ;  /* 0x00000038083c723c */ /* 0x048ff0000004183c */
[----:B------:R-:W-:Y:S01]  /*19b10*/  HMMA.16816.F32.BF16 R68, R8, R58, R52 ;  /* 0x0000003a0844723c */ /* 0x000fe20000041834 */
[----:B------:R-:W-:-:S07]  /*19b20*/  LOP3.LUT R3, R3, 0x6, RZ, 0xc0, !PT ;  /* 0x0000000603037812 */ /* 0x000fce00078ec0ff */
[----:B------:R-:W-:Y:S01]  /*19b30*/  HMMA.16816.F32.BF16 R56, R8, R36, R40 ;  /* 0x000000240838723c */ /* 0x000fe20000041828 */
[----:B------:R-:W-:-:S07]  /*19b40*/  IMAD R2, R187, 0x10, R2 ;  /* 0x00000010bb027824 */ /* 0x000fce00078e0202 */
[C---:B----4-:R-:W-:Y:S08]  /*19b50*/  HMMA.16816.F32.BF16 R40, R8.reuse, R28, R20 ;  /* 0x0000001c0828723c */ /* 0x050ff00000041814 */
[----:B------:R-:W-:Y:S01]  /*19b60*/  HMMA.16816.F32.BF16 R28, R8, R30, R16 ;  /* 0x0000001e081c723c */ /* 0x000fe20000041810 */
[----:B------:R-:W1:Y:S01]  /*19b70*/  LDSM.16.M88.4 R16, [R219+0x5800] ;  /* 0x00580000db10783b */ /* 0x000e620000000200 */
[----:B------:R-:W-:-:S02]  /*19b80*/  IMAD R3, R157, 0x40, R3 ;  /* 0x000000409d037824 */ /* 0x000fc400078e0203 */
[----:B------:R-:W-:-:S03]  /*19b90*/  IMAD.IADD R27, R189, 0x1, R2 ;  /* 0x00000001bd1b7824 */ /* 0x000fc600078e0202 */
[----:B------:R-:W-:Y:S01]  /*19ba0*/  IADD3 R146, R3, -0x40, RZ ;  /* 0xffffffc003927810 */ /* 0x000fe20007ffe0ff */
[----:B------:R-:W-:Y:S01]  /*19bb0*/  HMMA.16816.F32.BF16 R64, R8, R90, R64 ;  /* 0x0000005a0840723c */ /* 0x000fe20000041840 */
[----:B------:R-:W-:-:S07]  /*19bc0*/  IADD3 R2, R158, R27, -R191 ;  /* 0x0000001b9e027210 */ /* 0x000fce0007ffe8bf */
[----:B------:R-:W-:Y:S01]  /*19bd0*/  HMMA.16816.F32.BF16 R52, R8, R38, R32 ;  /* 0x000000260834723c */ /* 0x000fe20000041820 */
[----:B------:R-:W-:Y:S01]  /*19be0*/  LDSM.16.M88.4 R32, [R214+0xc000] ;  /* 0x00c00000d620783b */ /* 0x000fe20000000200 */
[----:B------:R-:W-:-:S05]  /*19bf0*/  IADD3 R144, R3, -0x3f, RZ ;  /* 0xffffffc103907810 */ /* 0x000fca0007ffe0ff */
[C---:B------:R-:W-:Y:S01]  /*19c00*/  IMAD.IADD R8, R2.reuse, 0x1, -R146 ;  /* 0x0000000102087824 */ /* 0x040fe200078e0a92 */
[----:B------:R-:W-:Y:S01]  /*19c10*/  HMMA.16816.F32.BF16 R20, R12, R76, R4 ;  /* 0x0000004c0c14723c */ /* 0x000fe20000041804 */
[----:B------:R-:W3:Y:S01]  /*19c20*/  LDSM.16.M88.4 R4, [R218+0x4000] ;  /* 0x00400000da04783b */ /* 0x000ee20000000200 */
[----:B------:R-:W-:Y:S02]  /*19c30*/  IADD3 R10, R2, -R144, RZ ;  /* 0x80000090020a7210 */ /* 0x000fe40007ffe0ff */
[----:B------:R-:W-:Y:S02]  /*19c40*/  IABS R8, R8 ;  /* 0x0000000800087213 */ /* 0x000fe40000000000 */
[C---:B------:R-:W-:Y:S02]  /*19c50*/  IADD3 R143, R3.reuse, -0x38, RZ ;  /* 0xffffffc8038f7810 */ /* 0x040fe40007ffe0ff */
[----:B------:R-:W-:Y:S01]  /*19c60*/  IADD3 R137, R3, -0x37, RZ ;  /* 0xffffffc903897810 */ /* 0x000fe20007ffe0ff */
[----:B------:R-:W-:Y:S01]  /*19c70*/  IMAD.MOV.U32 R9, RZ, RZ, R8 ;  /* 0x000000ffff097224 */ /* 0x000fe200078e0008 */
[----:B------:R-:W-:-:S03]  /*19c80*/  IABS R8, R10 ;  /* 0x0000000a00087213 */ /* 0x000fc60000000000 */
[----:B------:R4:W-:Y:S01]  /*19c90*/  I2F R155, R9 ;  /* 0x00000009009b7306 */ /* 0x0009e20000201400 */
[----:B------:R-:W-:Y:S01]  /*19ca0*/  IADD3 R136, R3, -0x30, RZ ;  /* 0xffffffd003887810 */ /* 0x000fe20007ffe0ff */
[C---:B------:R-:W-:Y:S06]  /*19cb0*/  HMMA.16816.F32.BF16 R36, R12.reuse, R78, R64 ;  /* 0x0000004e0c24723c */ /* 0x040fec0000041840 */
[----:B------:R1:W-:Y:S02]  /*19cc0*/  I2F R156, R8 ;  /* 0x00000008009c7306 */ /* 0x0003e40000201400 */
[----:B-----5:R-:W-:Y:S01]  /*19cd0*/  HMMA.16816.F32.BF16 R60, R12, R72, R60 ;  /* 0x000000480c3c723c */ /* 0x020fe2000004183c */
[----:B----4-:R-:W-:-:S07]  /*19ce0*/  IMAD.IADD R9, R2, 0x1, -R143 ;  /* 0x0000000102097824 */ /* 0x010fce00078e0a8f */
[----:B------:R-:W-:Y:S01]  /*19cf0*/  HMMA.16816.F32.BF16 R80, R12, R84, R56 ;  /* 0x000000540c50723c */ /* 0x000fe20000041838 */
[----:B------:R-:W4:Y:S01]  /*19d00*/  LDSM.16.M88.4 R56, [R214+0xc800] ;  /* 0x00c80000d638783b */ /* 0x000f220000000200 */
[----:B-1----:R-:W-:Y:S01]  /*19d10*/  IMAD.IADD R8, R2, 0x1, -R137 ;  /* 0x0000000102087824 */ /* 0x002fe200078e0a89 */
[----:B------:R-:W-:-:S05]  /*19d20*/  IABS R9, R9 ;  /* 0x0000000900097213 */ /* 0x000fca0000000000 */
[C---:B------:R-:W-:Y:S01]  /*19d30*/  HMMA.16816.F32.BF16 R72, R12.reuse, R74, R68 ;  /* 0x0000004a0c48723c */ /* 0x040fe20000041844 */
[----:B------:R-:W1:Y:S01]  /*19d40*/  LDSM.16.M88.4 R68, [R214+0xd000] ;  /* 0x00d00000d644783b */ /* 0x000e620000000200 */
[----:B------:R-:W-:Y:S01]  /*19d50*/  IMAD.IADD R10, R2, 0x1, -R136 ;  /* 0x00000001020a7824 */ /* 0x000fe200078e0a88 */
[----:B------:R-:W-:Y:S01]  /*19d60*/  IABS R8, R8 ;  /* 0x0000000800087213 */ /* 0x000fe20000000000 */
[----:B------:R5:W-:Y:S04]  /*19d70*/  I2F R154, R9 ;  /* 0x00000009009a7306 */ /* 0x000be80000201400 */
[----:B------:R-:W-:Y:S01]  /*19d80*/  HMMA.16816.F32.BF16 R84, R12, R86, R52 ;  /* 0x000000560c54723c */ /* 0x000fe20000041834 */
[----:B------:R-:W-:-:S07]  /*19d90*/  IADD3 R135, R3, -0x2f, RZ ;  /* 0xffffffd103877810 */ /* 0x000fce0007ffe0ff */
[----:B------:R-:W-:Y:S01]  /*19da0*/  HMMA.16816.F32.BF16 R76, R12, R16, R40 ;  /* 0x000000100c4c723c */ /* 0x000fe20000041828 */
[----:B------:R-:W-:-:S07]  /*19db0*/  IADD3 R132, R3, -0x28, RZ ;  /* 0xffffffd803847810 */ /* 0x000fce0007ffe0ff */
[----:B------:R-:W-:Y:S01]  /*19dc0*/  HMMA.16816.F32.BF16 R28, R12, R18, R28 ;  /* 0x000000120c1c723c */ /* 0x000fe2000004181c */
[----:B------:R-:W1:Y:S01]  /*19dd0*/  LDSM.16.M88.4 R12, [R214+0xd800] ;  /* 0x00d80000d60c783b */ /* 0x000e620000000200 */
[----:B-----5:R-:W-:Y:S01]  /*19de0*/  IMAD.MOV.U32 R9, RZ, RZ, R8 ;  /* 0x000000ffff097224 */ /* 0x020fe200078e0008 */
[----:B------:R-:W-:Y:S02]  /*19df0*/  IABS R8, R10 ;  /* 0x0000000a00087213 */ /* 0x000fe40000000000 */
[C---:B------:R-:W-:Y:S01]  /*19e00*/  IADD3 R131, R3.reuse, -0x27, RZ ;  /* 0xffffffd903837810 */ /* 0x040fe20007ffe0ff */
[----:B------:R5:W-:Y:S01]  /*19e10*/  I2F R153, R9 ;  /* 0x0000000900997306 */ /* 0x000be20000201400 */
[C---:B------:R-:W-:Y:S01]  /*19e20*/  IADD3 R130, R3.reuse, -0x20, RZ ;  /* 0xffffffe003827810 */ /* 0x040fe20007ffe0ff */
[----:B---3--:R-:W-:Y:S01]  /*19e30*/  HMMA.16816.F32.BF16 R64, R4, R32, R20 ;  /* 0x000000200440723c */ /* 0x008fe20000041814 */
[----:B------:R-:W-:Y:S01]  /*19e40*/  LDSM.16.M88.4 R20, [R217+0x4000] ;  /* 0x00400000d914783b */ /* 0x000fe20000000200 */
[----:B------:R-:W-:-:S02]  /*19e50*/  IADD3 R124, R3, -0x18, RZ ;  /* 0xffffffe8037c7810 */ /* 0x000fc40007ffe0ff */
[----:B------:R-:W-:Y:S01]  /*19e60*/  IADD3 R128, R3, -0x17, RZ ;  /* 0xffffffe903807810 */ /* 0x000fe20007ffe0ff */
[----:B------:R-:W-:Y:S01]  /*19e70*/  LDSM.16.M88.4 R16, [R215+0x6000] ;  /* 0x00600000d710783b */ /* 0x000fe20000000200 */
[----:B------:R3:W-:Y:S01]  /*19e80*/  I2F R152, R8 ;  /* 0x0000000800987306 */ /* 0x0007e20000201400 */
[C---:B------:R-:W-:Y:S02]  /*19e90*/  IMAD.IADD R10, R2.reuse, 0x1, -R131 ;  /* 0x00000001020a7824 */ /* 0x040fe400078e0a83 */
[C---:B-----5:R-:W-:Y:S02]  /*19ea0*/  IMAD.IADD R9, R2.reuse, 0x1, -R135 ;  /* 0x0000000102097824 */ /* 0x060fe400078e0a87 */
[----:B---3--:R-:W-:-:S03]  /*19eb0*/  IMAD.IADD R8, R2, 0x1, -R132 ;  /* 0x0000000102087824 */ /* 0x008fc600078e0a84 */
[----:B------:R-:W-:Y:S02]  /*19ec0*/  IABS R9, R9 ;  /* 0x0000000900097213 */ /* 0x000fe40000000000 */
[----:B------:R-:W-:Y:S02]  /*19ed0*/  IABS R8, R8 ;  /* 0x0000000800087213 */ /* 0x000fe40000000000 */
[----:B------:R3:W-:Y:S01]  /*19ee0*/  I2F R151, R9 ;  /* 0x0000000900977306 */ /* 0x0007e20000201400 */
[----:B------:R-:W-:Y:S01]  /*19ef0*/  HMMA.16816.F32.BF16 R40, R4, R34, R36 ;  /* 0x000000220428723c */ /* 0x000fe20000041824 */
[----:B------:R-:W5:Y:S04]  /*19f00*/  LDSM.16.M88.4 R32, [R213+0x4000] ;  /* 0x00400000d520783b */ /* 0x000f680000000200 */
[----:B------:R-:W2:Y:S01]  /*19f10*/  LDSM.16.M88.4 R36, [R213+0x4800] ;  /* 0x00480000d524783b */ /* 0x000ea20000000200 */
[----:B---3--:R-:W-:Y:S01]  /*19f20*/  IMAD.MOV.U32 R9, RZ, RZ, R8 ;  /* 0x000000ffff097224 */ /* 0x008fe200078e0008 */
[----:B------:R-:W-:Y:S01]  /*19f30*/  IABS R8, R10 ;  /* 0x0000000a00087213 */ /* 0x000fe20000000000 */
[----:B------:R-:W-:-:S02]  /*19f40*/  IMAD.IADD R10, R2, 0x1, -R130 ;  /* 0x00000001020a7824 */ /* 0x000fc400078e0a82 */
[----:B------:R3:W-:Y:S01]  /*19f50*/  I2F R150, R9 ;  /* 0x0000000900967306 */ /* 0x0007e20000201400 */
[----:B----4-:R-:W-:Y:S01]  /*19f60*/  HMMA.16816.F32.BF16 R52, R4, R58, R72 ;  /* 0x0000003a0434723c */ /* 0x010fe20000041848 */
[----:B---3--:R-:W-:Y:S01]  /*19f70*/  IMAD.MOV.U32 R9, RZ, RZ, R8 ;  /* 0x000000ffff097224 */ /* 0x008fe200078e0008 */
[----:B------:R-:W-:-:S05]  /*19f80*/  IABS R8, R10 ;  /* 0x0000000a00087213 */ /* 0x000fca0000000000 */
[----:B------:R3:W-:Y:S01]  /*19f90*/  I2F R149, R9 ;  /* 0x0000000900957306 */ /* 0x0007e20000201400 */
[----:B-1----:R-:W-:Y:S01]  /*19fa0*/  HMMA.16816.F32.BF16 R72, R4, R68, R80 ;  /* 0x000000440448723c */ /* 0x002fe20000041850 */
[----:B------:R-:W-:Y:S02]  /*19fb0*/  IADD3 R127, R3, -0x10, RZ ;  /* 0xfffffff0037f7810 */ /* 0x000fe40007ffe0ff */
[----:B---3--:R-:W-:-:S04]  /*19fc0*/  MOV R9, R8 ;  /* 0x0000000800097202 */ /* 0x008fc80000000f00 */
[----:B------:R1:W-:Y:S01]  /*19fd0*/  I2F R148, R9 ;  /* 0x0000000900947306 */ /* 0x0003e20000201400 */
[C---:B------:R-:W-:Y:S01]  /*19fe0*/  HMMA.16816.F32.BF16 R60, R4.reuse, R56, R60 ;  /* 0x00000038043c723c */ /* 0x040fe2000004183c */
[----:B------:R-:W3:Y:S07]  /*19ff0*/  LDSM.16.M88.4 R56, [R208+0xe000] ;  /* 0x00e00000d038783b */ /* 0x000eee0000000200 */
[----:B------:R-:W-:Y:S01]  /*1a000*/  HMMA.16816.F32.BF16 R80, R4, R70, R84 ;  /* 0x000000460450723c */ /* 0x000fe20000041854 */
[C---:B------:R-:W-:Y:S01]  /*1a010*/  IADD3 R126, R3.reuse, -0xf, RZ ;  /* 0xfffffff1037e7810 */ /* 0x040fe20007ffe0ff */
[----:B------:R-:W-:Y:S01]  /*1a020*/  LDSM.16.M88.4 R68, [R213+0x5000] ;  /* 0x00500000d544783b */ /* 0x000fe20000000200 */
[----:B------:R-:W-:-:S02]  /*1a030*/  IADD3 R125, R3, -0x8, RZ ;  /* 0xfffffff8037d7810 */ /* 0x000fc40007ffe0ff */
[C---:B------:R-:W-:Y:S02]  /*1a040*/  IADD3 R129, R3.reuse, -0x1f, RZ ;  /* 0xffffffe103817810 */ /* 0x040fe40007ffe0ff */
[----:B------:R-:W-:Y:S01]  /*1a050*/  IADD3 R123, R3, -0x7, RZ ;  /* 0xfffffff9037b7810 */ /* 0x000fe20007ffe0ff */
[----:B-1----:R-:W-:Y:S01]  /*1a060*/  IMAD.IADD R9, R2, 0x1, -R124 ;  /* 0x0000000102097824 */ /* 0x002fe200078e0a7c */
[----:B------:R-:W-:Y:S01]  /*1a070*/  HMMA.16816.F32.BF16 R76, R4, R12, R76 ;  /* 0x0000000c044c723c */ /* 0x000fe2000004184c */
[----:B------:R-:W-:Y:S03]  /*1a080*/  STL [R1+0x18], R27 ;  /* 0x0000181b01007387 */ /* 0x000fe60000100800 */
[----:B------:R-:W-:-:S04]  /*1a090*/  IABS R9, R9 ;  /* 0x0000000900097213 */ /* 0x000fc80000000000 */
[----:B------:R-:W-:Y:S01]  /*1a0a0*/  HMMA.16816.F32.BF16 R112, R4, R14, R28 ;  /* 0x0000000e0470723c */ /* 0x000fe2000004181c */
[C---:B------:R-:W-:Y:S01]  /*1a0b0*/  IMAD.IADD R10, R2.reuse, 0x1, -R129 ;  /* 0x00000001020a7824 */ /* 0x040fe200078e0a81 */
[----:B------:R-:W-:Y:S04]  /*1a0c0*/  LDSM.16.M88.4 R12, [R216+0x6000] ;  /* 0x00600000d80c783b */ /* 0x000fe80000000200 */
[----:B------:R-:W-:Y:S01]  /*1a0d0*/  LDSM.16.M88.4 R84, [R208+0xf000] ;  /* 0x00f00000d054783b */ /* 0x000fe20000000200 */
[C---:B------:R-:W-:Y:S02]  /*1a0e0*/  IMAD.IADD R4, R2.reuse, 0x1, -R128 ;  /* 0x0000000102047824 */ /* 0x040fe400078e0a80 */
[----:B------:R-:W-:Y:S02]  /*1a0f0*/  IMAD.MOV.U32 R5, RZ, RZ, R9 ;  /* 0x000000ffff057224 */ /* 0x000fe400078e0009 */
[----:B------:R-:W-:Y:S01]  /*1a100*/  IMAD.IADD R6, R2, 0x1, -R127 ;  /* 0x0000000102067824 */ /* 0x000fe200078e0a7f */
[----:B------:R-:W-:Y:S01]  /*1a110*/  IABS R4, R4 ;  /* 0x0000000400047213 */ /* 0x000fe20000000000 */
[----:B------:R1:W-:Y:S01]  /*1a120*/  I2F R145, R5 ;  /* 0x0000000500917306 */ /* 0x0003e20000201400 */
[----:B-----5:R-:W-:Y:S03]  /*1a130*/  HMMA.16816.F32.BF16 R28, R20, R32, R64 ;  /* 0x00000020141c723c */ /* 0x020fe60000041840 */
[----:B-1----:R-:W-:Y:S01]  /*1a140*/  IMAD.MOV.U32 R5, RZ, RZ, R4 ;  /* 0x000000ffff057224 */ /* 0x002fe200078e0004 */
[----:B------:R-:W-:-:S03]  /*1a150*/  IABS R4, R6 ;  /* 0x0000000600047213 */ /* 0x000fc60000000000 */
[----:B------:R1:W-:Y:S01]  /*1a160*/  I2F R142, R5 ;  /* 0x00000005008e7306 */ /* 0x0003e20000201400 */
[----:B------:R-:W-:Y:S01]  /*1a170*/  IMAD.IADD R6, R2, 0x1, -R126 ;  /* 0x0000000102067824 */ /* 0x000fe200078e0a7e */
[----:B------:R-:W-:Y:S01]  /*1a180*/  HMMA.16816.F32.BF16 R32, R20, R34, R40 ;  /* 0x000000221420723c */ /* 0x000fe20000041828 */
[----:B------:R-:W4:Y:S01]  /*1a190*/  LDSM.16.M88.4 R40, [R219+0x6000] ;  /* 0x00600000db28783b */ /* 0x000f220000000200 */
[----:B-1----:R-:W-:-:S04]  /*1a1a0*/  IMAD.MOV.U32 R5, RZ, RZ, R4 ;  /* 0x000000ffff057224 */ /* 0x002fc800078e0004 */
[----:B------:R1:W-:Y:S01]  /*1a1b0*/  I2F R140, R5 ;  /* 0x00000005008c7306 */ /* 0x0003e20000201400 */
[----:B------:R-:W-:Y:S01]  /*1a1c0*/  IABS R4, R6 ;  /* 0x0000000600047213 */ /* 0x000fe20000000000 */
[----:B--2---:R-:W-:Y:S01]  /*1a1d0*/  HMMA.16816.F32.BF16 R88, R20, R38, R52 ;  /* 0x000000261458723c */ /* 0x004fe20000041834 */
[----:B------:R-:W2:Y:S01]  /*1a1e0*/  LDSM.16.M88.4 R52, [R208+0xe800] ;  /* 0x00e80000d034783b */ /* 0x000ea20000000200 */
[----:B-1----:R-:W-:-:S04]  /*1a1f0*/  IMAD.IADD R5, R2, 0x1, -R125 ;  /* 0x0000000102057824 */ /* 0x002fc800078e0a7d */
[----:B------:R1:W-:Y:S01]  /*1a200*/  I2F R139, R4 ;  /* 0x00000004008b7306 */ /* 0x0003e20000201400 */
[----:B------:R-:W-:Y:S01]  /*1a210*/  IABS R3, R5 ;  /* 0x0000000500037213 */ /* 0x000fe20000000000 */
[C---:B------:R-:W-:Y:S01]  /*1a220*/  IMAD.IADD R5, R2.reuse, 0x1, -R123 ;  /* 0x0000000102057824 */ /* 0x040fe200078e0a7b */
[----:B------:R-:W-:-:S03]  /*1a230*/  IADD3 R2, R2, 0x8, RZ ;  /* 0x0000000802027810 */ /* 0x000fc60007ffe0ff */
[----:B-1----:R-:W-:Y:S01]  /*1a240*/  IMAD.MOV.U32 R4, RZ, RZ, R3 ;  /* 0x000000ffff047224 */ /* 0x002fe200078e0003 */
[----:B------:R-:W-:Y:S01]  /*1a250*/  IABS R3, R5 ;  /* 0x0000000500037213 */ /* 0x000fe20000000000 */
[----:B------:R-:W-:Y:S02]  /*1a260*/  IMAD.IADD R5, R2, 0x1, -R146 ;  /* 0x0000000102057824 */ /* 0x000fe400078e0a92 */
[----:B------:R1:W-:Y:S01]  /*1a270*/  I2F R138, R4 ;  /* 0x00000004008a7306 */ /* 0x0003e20000201400 */
[----:B---3--:R-:W-:Y:S01]  /*1a280*/  HMMA.16816.F32.BF16 R28, R16, R56, R28 ;  /* 0x00000038101c723c */ /* 0x008fe2000004181c */
[----:B------:R-:W-:Y:S01]  /*1a290*/  IABS R8, R10 ;  /* 0x0000000a00087213 */ /* 0x000fe20000000000 */
[----:B-1----:R-:W-:Y:S01]  /*1a2a0*/  IMAD.MOV.U32 R4, RZ, RZ, R3 ;  /* 0x000000ffff047224 */ /* 0x002fe200078e0003 */
[----:B------:R-:W-:Y:S02]  /*1a2b0*/  IABS R3, R5 ;  /* 0x0000000500037213 */ /* 0x000fe40000000000 */
[----:B------:R-:W-:-:S02]  /*1a2c0*/  IADD3 R5, -R144, R2, RZ ;  /* 0x0000000290057210 */ /* 0x000fc40007ffe1ff */
[----:B------:R1:W-:Y:S01]  /*1a2d0*/  I2F R134, R4 ;  /* 0x0000000400867306 */ /* 0x0003e20000201400 */
[----:B------:R-:W-:Y:S01]  /*1a2e0*/  HMMA.16816.F32.BF16 R64, R20, R36, R60 ;  /* 0x000000241440723c */ /* 0x000fe2000004183c */
[----:B------:R-:W-:Y:S06]  /*1a2f0*/  LDSM.16.M88.4 R60, [R214+0xe000] ;  /* 0x00e00000d63c783b */ /* 0x000fec0000000200 */
[----:B------:R3:W-:Y:S01]  /*1a300*/  I2F R147, R8 ;  /* 0x0000000800937306 */ /* 0x0007e20000201400 */
[----:B-1----:R-:W-:Y:S01]  /*1a310*/  IMAD.MOV.U32 R4, RZ, RZ, R3 ;  /* 0x000000ffff047224 */ /* 0x002fe200078e0003 */
[----:B------:R-:W-:-:S06]  /*1a320*/  IABS R3, R5 ;  /* 0x0000000500037213 */ /* 0x000fcc0000000000 */
[----:B------:R1:W-:Y:S01]  /*1a330*/  I2F R121, R4 ;  /* 0x0000000400797306 */ /* 0x0003e20000201400 */
[C---:B------:R-:W-:Y:S01]  /*1a340*/  IMAD.IADD R5, R2.reuse, 0x1, -R136 ;  /* 0x0000000102057824 */ /* 0x040fe200078e0a88 */
[----:B---3--:R-:W3:Y:S06]  /*1a350*/  LDSM.16.M88.4 R8, [R218+0x6000] ;  /* 0x00600000da08783b */ /* 0x008eec0000000200 */
[----:B------:R5:W-:Y:S01]  /*1a360*/  I2F R122, R3 ;  /* 0x00000003007a7306 */ /* 0x000be20000201400 */
[C---:B-1----:R-:W-:Y:S02]  /*1a370*/  IMAD.IADD R4, R2.reuse, 0x1, -R143 ;  /* 0x0000000102047824 */ /* 0x042fe400078e0a8f */
[----:B-----5:R-:W-:-:S03]  /*1a380*/  IMAD.IADD R3, R2, 0x1, -R137 ;  /* 0x0000000102037824 */ /* 0x020fc600078e0a89 */
[----:B------:R-:W-:Y:S02]  /*1a390*/  IABS R4, R4 ;  /* 0x0000000400047213 */ /* 0x000fe40000000000 */
[----:B------:R-:W-:Y:S02]  /*1a3a0*/  IABS R3, R3 ;  /* 0x0000000300037213 */ /* 0x000fe40000000000 */
[----:B------:R1:W-:Y:S01]  /*1a3b0*/  I2F R120, R4 ;  /* 0x0000000400787306 */ /* 0x0003e20000201400 */
[----:B------:R-:W-:Y:S02]  /*1a3c0*/  HMMA.16816.F32.BF16 R32, R16, R58, R32 ;  /* 0x0000003a1020723c */ /* 0x000fe40000041820 */
[----:B-1----:R-:W-:Y:S01]  /*1a3d0*/  IMAD.MOV.U32 R4, RZ, RZ, R3 ;  /* 0x000000ffff047224 */ /* 0x002fe200078e0003 */
[----:B------:R-:W-:-:S04]  /*1a3e0*/  IABS R3, R5 ;  /* 0x0000000500037213 */ /* 0x000fc80000000000 */
[----:B------:R1:W-:Y:S01]  /*1a3f0*/  I2F R119, R4 ;  /* 0x0000000400777306 */ /* 0x0003e20000201400 */
[----:B----4-:R-:W-:Y:S01]  /*1a400*/  HMMA.16816.F32.BF16 R28, R12, R40, R28 ;  /* 0x000000280c1c723c */ /* 0x010fe2000004181c */
[----:B------:R-:W-:Y:S02]  /*1a410*/  IMAD.IADD R5, R2, 0x1, -R135 ;  /* 0x0000000102057824 */ /* 0x000fe400078e0a87 */
[----:B-1----:R-:W-:-:S04]  /*1a420*/  IMAD.MOV.U32 R4, RZ, RZ, R3 ;  /* 0x000000ffff047224 */ /* 0x002fc800078e0003 */
[----:B------:R1:W-:Y:S01]  /*1a430*/  I2F R118, R4 ;  /* 0x0000000400767306 */ /* 0x0003e20000201400 */
[----:B------:R-:W-:Y:S01]  /*1a440*/  HMMA.16816.F32.BF16 R92, R20, R68, R72 ;  /* 0x00000044145c723c */ /* 0x000fe20000041848 */
[----:B------:R-:W-:Y:S01]  /*1a450*/  IABS R3, R5 ;  /* 0x0000000500037213 */ /* 0x000fe20000000000 */
[----:B------:R-:W4:Y:S06]  /*1a460*/  LDSM.16.M88.4 R72, [R219+0x6800] ;  /* 0x00680000db48783b */ /* 0x000f2c0000000200 */
[----:B--2---:R-:W-:Y:S01]  /*1a470*/  HMMA.16816.F32.BF16 R36, R16, R52, R64 ;  /* 0x000000341024723c */ /* 0x004fe20000041840 */
[----:B------:R-:W-:Y:S01]  /*1a480*/  LDSM.16.M88.4 R64, [R213+0x6000] ;  /* 0x00600000d540783b */ /* 0x000fe20000000200 */
[----:B-1----:R-:W-:-:S05]  /*1a490*/  IMAD.IADD R4, R2, 0x1, -R132 ;  /* 0x0000000102047824 */ /* 0x002fca00078e0a84 */
[----:B------:R-:W-:Y:S02]  /*1a4a0*/  IABS R26, R4 ;  /* 0x00000004001a7213 */ /* 0x000fe40000000000 */
[----:B------:R-:W1:Y:S01]  /*1a4b0*/  LDSM.16.M88.4 R4, [R217+0x6000] ;  /* 0x00600000d904783b */ /* 0x000e620000000200 */
[----:B------:R2:W-:Y:S01]  /*1a4c0*/  I2F R117, R3 ;  /* 0x0000000300757306 */ /* 0x0005e20000201400 */
[C---:B------:R-:W-:Y:S01]  /*1a4d0*/  IMAD.IADD R27, R2.reuse, 0x1, -R130 ;  /* 0x00000001021b7824 */ /* 0x040fe200078e0a82 */
[----:B------:R-:W-:Y:S01]  /*1a4e0*/  HMMA.16816.F32.BF16 R32, R12, R42, R32 ;  /* 0x0000002a0c20723c */ /* 0x000fe20000041820 */
[----:B--2---:R-:W-:-:S07]  /*1a4f0*/  IMAD.IADD R3, R2, 0x1, -R131 ;  /* 0x0000000102037824 */ /* 0x004fce00078e0a83 */
[----:B---3--:R-:W-:Y:S01]  /*1a500*/  HMMA.16816.F32.BF16 R28, R8, R60, R28 ;  /* 0x0000003c081c723c */ /* 0x008fe2000004181c */
[----:B------:R-:W-:Y:S01]  /*1a510*/  IABS R3, R3 ;  /* 0x0000000300037213 */ /* 0x000fe20000000000 */
[----:B------:R2:W-:Y:S06]  /*1a520*/  I2F R116, R26 ;  /* 0x0000001a00747306 */ /* 0x0005ec0000201400 */
[----:B------:R-:W-:Y:S01]  /*1a530*/  HMMA.16816.F32.BF16 R40, R16, R54, R88 ;  /* 0x000000361028723c */ /* 0x000fe20000041858 */
[----:B------:R-:W-:Y:S07]  /*1a540*/  LDSM.16.M88.4 R88, [R208+0xf800] ;  /* 0x00f80000d058783b */ /* 0x000fee0000000200 */
[----:B------:R-:W-:Y:S01]  /*1a550*/  HMMA.16816.F32.BF16 R96, R20, R70, R80 ;  /* 0x000000461460723c */ /* 0x000fe20000041850 */
[----:B------:R-:W3:Y:S01]  /*1a560*/  LDSM.16.M88.4 R80, [R214+0xe800] ;  /* 0x00e80000d650783b */ /* 0x000ee20000000200 */
[----:B--2---:R-:W-:Y:S01]  /*1a570*/  IMAD.MOV.U32 R26, RZ, RZ, R3 ;  /* 0x000000ffff1a7224 */ /* 0x004fe200078e0003 */
[----:B------:R-:W-:Y:S01]  /*1a580*/  IABS R3, R27 ;  /* 0x0000001b00037213 */ /* 0x000fe20000000000 */
[----:B------:R-:W-:-:S04]  /*1a590*/  IMAD.IADD R27, R2, 0x1, -R129 ;  /* 0x00000001021b7824 */ /* 0x000fc800078e0a81 */
[----:B----4-:R-:W-:Y:S01]  /*1a5a0*/  HMMA.16816.F32.BF16 R36, R12, R72, R36 ;  /* 0x000000480c24723c */ /* 0x010fe20000041824 */
[----:B------:R2:W-:Y:S01]  /*1a5b0*/  I2F R111, R26 ;  /* 0x0000001a006f7306 */ /* 0x0005e20000201400 */
[----:B------:R-:W-:Y:S01]  /*1a5c0*/  LDSM.16.M88.4 R68, [R219+0x7000] ;  /* 0x00700000db44783b */ /* 0x000fe20000000200 */
[----:B--2---:R-:W-:Y:S02]  /*1a5d0*/  MOV R26, R3 ;  /* 0x00000003001a7202 */ /* 0x004fe40000000f00 */
[----:B------:R-:W-:Y:S01]  /*1a5e0*/  IABS R3, R27 ;  /* 0x0000001b00037213 */ /* 0x000fe20000000000 */
[----:B------:R-:W-:-:S03]  /*1a5f0*/  IMAD.IADD R27, R2, 0x1, -R124 ;  /* 0x00000001021b7824 */ /* 0x000fc600078e0a7c */
[----:B------:R2:W-:Y:S01]  /*1a600*/  I2F R109, R26 ;  /* 0x0000001a006d7306 */ /* 0x0005e20000201400 */
[----:B-1----:R-:W-:Y:S01]  /*1a610*/  HMMA.16816.F32.BF16 R56, R4, R64, R28 ;  /* 0x000000400438723c */ /* 0x002fe2000004181c */
[----:B--2---:R-:W-:Y:S01]  /*1a620*/  IMAD.MOV.U32 R26, RZ, RZ, R3 ;  /* 0x000000ffff1a7224 */ /* 0x004fe200078e0003 */
[----:B------:R-:W-:Y:S01]  /*1a630*/  IABS R3, R27 ;  /* 0x0000001b00037213 */ /* 0x000fe20000000000 */
[----:B------:R-:W-:-:S04]  /*1a640*/  IMAD.IADD R27, R2, 0x1, -R128 ;  /* 0x00000001021b7824 */ /* 0x000fc800078e0a80 */
[----:B------:R1:W-:Y:S01]  /*1a650*/  I2F R110, R26 ;  /* 0x0000001a006e7306 */ /* 0x0003e20000201400 */
[----:B------:R-:W-:Y:S08]  /*1a660*/  HMMA.16816.F32.BF16 R52, R8, R62, R32 ;  /* 0x0000003e0834723c */ /* 0x000ff00000041820 */
[----:B------:R-:W-:Y:S01]  /*1a670*/  HMMA.16816.F32.BF16 R28, R12, R74, R40 ;  /* 0x0000004a0c1c723c */ /* 0x000fe20000041828 */
[----:B------:R-:W-:Y:S01]  /*1a680*/  LDSM.16.M88.4 R72, [R213+0x7000] ;  /* 0x00700000d548783b */ /* 0x000fe20000000200 */
[----:B-1----:R-:W-:Y:S01]  /*1a690*/  IMAD.MOV.U32 R26, RZ, RZ, R3 ;  /* 0x000000ffff1a7224 */ /* 0x002fe200078e0003 */
[----:B------:R-:W-:Y:S01]  /*1a6a0*/  IABS R3, R27 ;  /* 0x0000001b00037213 */ /* 0x000fe20000000000 */
[----:B------:R-:W-:-:S02]  /*1a6b0*/  IMAD.IADD R27, R2, 0x1, -R127 ;  /* 0x00000001021b7824 */ /* 0x000fc400078e0a7f */
[----:B------:R1:W-:Y:S02]  /*1a6c0*/  I2F R108, R26 ;  /* 0x0000001a006c7306 */ /* 0x0003e40000201400 */
[----:B------:R-:W-:Y:S01]  /*1a6d0*/  HMMA.16816.F32.BF16 R104, R20, R100, R76 ;  /* 0x000000641468723c */ /* 0x000fe2000004184c */
[----:B------:R-:W2:Y:S01]  /*1a6e0*/  LDSM.16.M88.4 R76, [R213+0x6800] ;  /* 0x00680000d54c783b */ /* 0x000ea20000000200 */
[----:B-1----:R-:W-:Y:S01]  /*1a6f0*/  IMAD.MOV.U32 R26, RZ, RZ, R3 ;  /* 0x000000ffff1a7224 */ /* 0x002fe200078e0003 */
[----:B------:R-:W-:-:S03]  /*1a700*/  IABS R3, R27 ;  /* 0x0000001b00037213 */ /* 0x000fc60000000000 */
[----:B------:R1:W-:Y:S01]  /*1a710*/  I2F R101, R26 ;  /* 0x0000001a00657306 */ /* 0x0003e20000201400 */
[----:B------:R-:W-:Y:S01]  /*1a720*/  IMAD.IADD R27, R2, 0x1, -R126 ;  /* 0x00000001021b7824 */ /* 0x000fe200078e0a7e */
[----:B------:R-:W-:Y:S01]  /*1a730*/  HMMA.16816.F32.BF16 R20, R20, R102, R112 ;  /* 0x000000661414723c */ /* 0x000fe20000041870 */
[----:B-1----:R-:W-:-:S05]  /*1a740*/  IMAD.MOV.U32 R26, RZ, RZ, R3 ;  /* 0x000000ffff1a7224 */ /* 0x002fca00078e0003 */
[----:B------:R1:W-:Y:S01]  /*1a750*/  I2F R100, R26 ;  /* 0x0000001a00647306 */ /* 0x0003e20000201400 */
[----:B------:R-:W-:Y:S01]  /*1a760*/  IABS R3, R27 ;  /* 0x0000001b00037213 */ /* 0x000fe20000000000 */
[----:B------:R-:W-:Y:S01]  /*1a770*/  HMMA.16816.F32.BF16 R32, R16, R84, R92 ;  /* 0x000000541020723c */ /* 0x000fe2000004185c */
[C---:B-1----:R-:W-:Y:S02]  /*1a780*/  IMAD.IADD R26, R2.reuse, 0x1, -R125 ;  /* 0x00000001021a7824 */ /* 0x042fe400078e0a7d */
[----:B------:R-:W-:-:S03]  /*1a790*/  IMAD.IADD R2, R2, 0x1, -R123 ;  /* 0x0000000102027824 */ /* 0x000fc600078e0a7b */
[----:B------:R-:W-:Y:S02]  /*1a7a0*/  IABS R26, R26 ;  /* 0x0000001a001a7213 */ /* 0x000fe40000000000 */
[----:B------:R-:W-:Y:S01]  /*1a7b0*/  IABS R2, R2 ;  /* 0x0000000200027213 */ /* 0x000fe20000000000 */
[----:B------:R1:W-:Y:S01]  /*1a7c0*/  I2F R84, R3 ;  /* 0x0000000300547306 */ /* 0x0003e20000201400 */
[----:B---3--:R-:W-:Y:S07]  /*1a7d0*/  HMMA.16816.F32.BF16 R40, R8, R80, R36 ;  /* 0x000000500828723c */ /* 0x008fee0000041824 */
[----:B------:R3:W-:Y:S01]  /*1a7e0*/  I2F R50, R2 ;  /* 0x0000000200327306 */ /* 0x0007e20000201400 */
[----:B------:R-:W-:Y:S01]  /*1a7f0*/  HMMA.16816.F32.BF16 R52, R4, R66, R52 ;  /* 0x000000420434723c */ /* 0x000fe20000041834 */
[----:B------:R-:W4:Y:S01]  /*1a800*/  LDSM.16.M88.4 R64, [R214+0xf000] ;  /* 0x00f00000d640783b */ /* 0x000f220000000200 */
[----:B-1----:R-:W-:-:S06]  /*1a810*/  IMAD.MOV.U32 R3, RZ, RZ, R26 ;  /* 0x000000ffff037224 */ /* 0x002fcc00078e001a */
[----:B------:R-:W-:Y:S01]  /*1a820*/  HMMA.16816.F32.BF16 R36, R16, R86, R96 ;  /* 0x000000561024723c */ /* 0x000fe20000041860 */
[----:B------:R-:W-:Y:S01]  /*1a830*/  I2F R51, R3 ;  /* 0x0000000300337306 */ /* 0x000fe20000201400 */
[----:B---3--:R-:W-:-:S06]  /*1a840*/  FMUL.FTZ R2, R56, R0 ;  /* 0x0000000038027220 */ /* 0x008fcc0000410000 */
[----:B------:R-:W-:Y:S01]  /*1a850*/  HMMA.16816.F32.BF16 R28, R8, R82, R28 ;  /* 0x00000052081c723c */ /* 0x000fe2000004181c */
[----:B------:R-:W1:Y:S01]  /*1a860*/  LDSM.16.M88.4 R80, [R219+0x7800] ;  /* 0x00780000db50783b */ /* 0x000e620000000200 */
[----:B------:R3:W5:Y:S02]  /*1a870*/  MUFU.TANH R3, R2 ;  /* 0x0000000200037308 */ /* 0x0007640000002400 */
[----:B---3--:R-:W-:-:S06]  /*1a880*/  FMUL.FTZ R2, R57, R0 ;  /* 0x0000000039027220 */ /* 0x008fcc0000410000 */
[----:B------:R3:W-:Y:S01]  /*1a890*/  MUFU.TANH R87, R2 ;  /* 0x0000000200577308 */ /* 0x0007e20000002400 */
[----:B--2---:R-:W-:Y:S01]  /*1a8a0*/  HMMA.16816.F32.BF16 R60, R4, R76, R40 ;  /* 0x0000004c043c723c */ /* 0x004fe20000041828 */
[----:B---3--:R-:W-:-:S06]  /*1a8b0*/  FMUL.FTZ R2, R58, R0 ;  /* 0x000000003a027220 */ /* 0x008fcc0000410000 */
[----:B------:R2:W-:Y:S01]  /*1a8c0*/  MUFU.TANH R85, R2 ;  /* 0x0000000200557308 */ /* 0x0005e20000002400 */
[----:B------:R-:W-:Y:S01]  /*1a8d0*/  HMMA.16816.F32.BF16 R32, R12, R68, R32 ;  /* 0x000000440c20723c */ /* 0x000fe20000041820 */
[----:B--2---:R-:W-:-:S07]  /*1a8e0*/  FMUL.FTZ R2, R59, R0 ;  /* 0x000000003b027220 */ /* 0x004fce0000410000 */
[C---:B------:R-:W-:Y:S01]  /*1a8f0*/  HMMA.16816.F32.BF16 R56, R16.reuse, R88, R104 ;  /* 0x000000581038723c */ /* 0x040fe20000041868 */
[----:B------:R2:W-:Y:S07]  /*1a900*/  MUFU.TANH R86, R2 ;  /* 0x0000000200567308 */ /* 0x0005ee0000002400 */
[----:B------:R-:W-:Y:S08]  /*1a910*/  HMMA.16816.F32.BF16 R16, R16, R90, R20 ;  /* 0x0000005a1010723c */ /* 0x000ff00000041814 */
[----:B------:R-:W-:Y:S01]  /*1a920*/  HMMA.16816.F32.BF16 R40, R12, R70, R36 ;  /* 0x000000460c28723c */ /* 0x000fe20000041824 */
[----:B------:R-:W3:Y:S01]  /*1a930*/  LDSM.16.M88.4 R68, [R214+0xf800] ;  /* 0x00f80000d644783b */ /* 0x000ee20000000200 */
[----:B--2---:R-:W-:-:S04]  /*1a940*/  FMUL.FTZ R2, R52, R0 ;  /* 0x0000000034027220 */ /* 0x004fc80000410000 */
[----:B------:R2:W1:Y:S02]  /*1a950*/  MUFU.TANH R77, R2 ;  /* 0x00000002004d7308 */ /* 0x0004640000002400 */
[----:B--2---:R-:W-:-:S06]  /*1a960*/  FMUL.FTZ R2, R53, R0 ;  /* 0x0000000035027220 */ /* 0x004fcc0000410000 */
[----:B------:R2:W-:Y:S01]  /*1a970*/  MUFU.TANH R76, R2 ;  /* 0x00000002004c7308 */ /* 0x0005e20000002400 */
[----:B----4-:R-:W-:Y:S01]  /*1a980*/  HMMA.16816.F32.BF16 R36, R8, R64, R32 ;  /* 0x000000400824723c */ /* 0x010fe20000041820 */
[----:B--2---:R-:W-:-:S06]  /*1a990*/  FMUL.FTZ R2, R54, R0 ;  /* 0x0000000036027220 */ /* 0x004fcc0000410000 */
[----:B------:R2:W-:Y:S02]  /*1a9a0*/  MUFU.TANH R44, R2 ;  /* 0x00000002002c7308 */ /* 0x0005e40000002400 */
[----:B------:R-:W-:Y:S01]  /*1a9b0*/  HMMA.16816.F32.BF16 R32, R8, R66, R40 ;  /* 0x000000420820723c */ /* 0x000fe20000041828 */
[----:B------:R-:W4:Y:S01]  /*1a9c0*/  LDSM.16.M88.4 R40, [R213+0x7800] ;  /* 0x00780000d528783b */ /* 0x000f220000000200 */
[----:B-----5:R-:W-:Y:S01]  /*1a9d0*/  FFMA.FTZ R3, -R133, R155, R3 ;  /* 0x0000009b85037223 */ /* 0x020fe20000010103 */
[----:B------:R-:W-:Y:S01]  /*1a9e0*/  ISETP.GE.AND P1, PT, R146, R158, PT ;  /* 0x0000009e9200720c */ /* 0x000fe20003f26270 */
[----:B------:R-:W-:Y:S01]  /*1a9f0*/  FMUL.FTZ R62, R62, R0 ;  /* 0x000000003e3e7220 */ /* 0x000fe20000410000 */
[----:B------:R-:W-:Y:S01]  /*1aa00*/  ISETP.GE.AND P0, PT, R144, R158, PT ;  /* 0x0000009e9000720c */ /* 0x000fe20003f06270 */
[----:B------:R-:W-:-:S04]  /*1aa10*/  DEPBAR.LE SB0, 0x0 ;  /* 0x000080000000791a */ /* 0x000fc80000000000 */
[-C--:B--2---:R-:W-:Y:S02]  /*1aa20*/  FMUL.FTZ R2, R55, R0.reuse ;  /* 0x0000000037027220 */ /* 0x084fe40000410000 */
[----:B------:R-:W-:Y:S08]  /*1aa30*/  HMMA.16816.F32.BF16 R52, R4, R78, R28 ;  /* 0x0000004e0434723c */ /* 0x000ff0000004181c */
[C---:B-1----:R-:W-:Y:S08]  /*1aa40*/  HMMA.16816.F32.BF16 R28, R12.reuse, R80, R56 ;  /* 0x000000500c1c723c */ /* 0x042ff00000041838 */
[----:B------:R-:W-:Y:S11]  /*1aa50*/  HMMA.16816.F32.BF16 R12, R12, R82, R16 ;  /* 0x000000520c0c723c */ /* 0x000ff60000041810 */
[----:B------:R-:W-:Y:S05]  /*1aa60*/  @!UPT UIADD3 URZ, URZ, URZ, URZ ;  /* 0x0000003f3f3ff290 */ /* 0x000fea000fffe03f */
[C---:B---3--:R-:W-:Y:S08]  /*1aa70*/  HMMA.16816.F32.BF16 R20, R8.reuse, R68, R28 ;  /* 0x000000440814723c */ /* 0x048ff0000004181c */
[----:B------:R-:W-:Y:S01]  /*1aa80*/  HMMA.16816.F32.BF16 R8, R8, R70, R12 ;  /* 0x000000460808723c */ /* 0x000fe2000004180c */
[----:B------:R1:W2:Y:S07]  /*1aa90*/  MUFU.TANH R64, R2 ;  /* 0x0000000200407308 */ /* 0x0002ae0000002400 */
[----:B------:R-:W-:Y:S01]  /*1aaa0*/  HMMA.16816.F32.BF16 R36, R4, R72, R36 ;  /* 0x000000480424723c */ /* 0x000fe20000041824 */
[----:B-1----:R-:W-:-:S07]  /*1aab0*/  FMUL.FTZ R2, R60, R0 ;  /* 0x000000003c027220 */ /* 0x002fce0000410000 */
[C---:B------:R-:W-:Y:S01]  /*1aac0*/  HMMA.16816.F32.BF16 R28, R4.reuse, R74, R32 ;  /* 0x0000004a041c723c */ /* 0x040fe20000041820 */
[----:B------:R1:W3:Y:S07]  /*1aad0*/  MUFU.TANH R45, R2 ;  /* 0x00000002002d7308 */ /* 0x0002ee0000002400 */
[C---:B----4-:R-:W-:Y:S08]  /*1aae0*/  HMMA.16816.F32.BF16 R8, R4.reuse, R42, R8 ;  /* 0x0000002a0408723c */ /* 0x050ff00000041808 */
[----:B------:R-:W-:Y:S01]  /*1aaf0*/  HMMA.16816.F32.BF16 R20, R4, R40, R20 ;  /* 0x000000280414723c */ /* 0x000fe20000041814 */
[----:B-1----:R-:W-:-:S04]  /*1ab00*/  FMUL.FTZ R2, R61, R0 ;  /* 0x000000003d027220 */ /* 0x002fc80000410000 */
[----:B------:R1:W-:Y:S01]  /*1ab10*/  MUFU.TANH R49, R2 ;  /* 0x0000000200317308 */ /* 0x0003e20000002400 */
[-C--:B------:R-:W-:Y:S02]  /*1ab20*/  FMUL.FTZ R55, R55, R0.reuse ;  /* 0x0000000037377220 */ /* 0x080fe40000410000 */
[----:B-1----:R-:W-:-:S05]  /*1ab30*/  FMUL.FTZ R2, R63, R0 ;  /* 0x000000003f027220 */ /* 0x002fca0000410000 */
[----:B------:R1:W4:Y:S03]  /*1ab40*/  MUFU.TANH R27, R2 ;  /* 0x00000002001b7308 */ /* 0x0003260000002400 */
[-C--:B------:R-:W-:Y:S02]  /*1ab50*/  FMUL.FTZ R8, R8, R0.reuse ;  /* 0x0000000008087220 */ /* 0x080fe40000410000 */
[-C--:B------:R-:W-:Y:S02]  /*1ab60*/  FMUL.FTZ R30, R30, R0.reuse ;  /* 0x000000001e1e7220 */ /* 0x080fe40000410000 */
[----:B-1----:R-:W-:-:S04]  /*1ab70*/  FMUL.FTZ R2, R54, R0 ;  /* 0x0000000036027220 */ /* 0x002fc80000410000 */
[----:B------:R1:W-:Y:S01]  /*1ab80*/  MUFU.TANH R26, R2 ;  /* 0x00000002001a7308 */ /* 0x0003e20000002400 */
[----:B------:R-:W-:Y:S01]  /*1ab90*/  FMUL.FTZ R21, R21, R0 ;  /* 0x0000000015157220 */ /* 0x000fe20000410000 */
[----:B------:R-:W-:Y:S01]  /*1aba0*/  ISETP.GE.AND P5, PT, R143, R158, PT ;  /* 0x0000009e8f00720c */ /* 0x000fe20003fa6270 */
[----:B------:R-:W-:Y:S02]  /*1abb0*/  FFMA.FTZ R4, -R133, R154, R77 ;  /* 0x0000009a85047223 */ /* 0x000fe4000001014d */
[----:B-1----:R-:W-:-:S04]  /*1abc0*/  FMUL.FTZ R2, R38, R0 ;  /* 0x0000000026027220 */ /* 0x002fc80000410000 */
[----:B------:R1:W5:Y:S01]  /*1abd0*/  MUFU.TANH R17, R2 ;  /* 0x0000000200117308 */ /* 0x0003620000002400 */
[----:B------:R-:W-:Y:S01]  /*1abe0*/  FMUL.FTZ R52, R52, R0 ;  /* 0x0000000034347220 */ /* 0x000fe20000410000 */
[----:B------:R-:W-:-:S06]  /*1abf0*/  ISETP.GE.AND P6, PT, R137, R158, PT ;  /* 0x0000009e8900720c */ /* 0x000fcc0003fc6270 */
[----:B------:R-:W2:Y:S01]  /*1ac00*/  MUFU.TANH R55, R55 ;  /* 0x0000003700377308 */ /* 0x000ea20000002400 */
[----:B-1----:R-:W-:Y:S01]  /*1ac10*/  FMUL.FTZ R2, R39, R0 ;  /* 0x0000000027027220 */ /* 0x002fe20000410000 */
[----:B------:R-:W-:Y:S01]  /*1ac20*/  FSEL R39, R3, -INF , !P1 ;  /* 0xff80000003277808 */ /* 0x000fe20004800000 */
[----:B------:R-:W-:-:S05]  /*1ac30*/  FFMA.FTZ R3, -R133, R122, R86 ;  /* 0x0000007a85037223 */ /* 0x000fca0000010156 */
[----:B------:R-:W-:Y:S01]  /*1ac40*/  MUFU.TANH R8, R8 ;  /* 0x0000000800087308 */ /* 0x000fe20000002400 */
[----:B------:R-:W-:Y:S01]  /*1ac50*/  FMUL.FTZ R20, R20, R0 ;  /* 0x0000000014147220 */ /* 0x000fe20000410000 */
[----:B------:R-:W-:Y:S01]  /*1ac60*/  FSEL R42, R3, -INF , !P0 ;  /* 0xff800000032a7808 */ /* 0x000fe20004000000 */
[----:B--2---:R-:W-:-:S05]  /*1ac70*/  FFMA.FTZ R3, -R133, R119, R64 ;  /* 0x0000007785037223 */ /* 0x004fca0000010140 */
[----:B------:R1:W2:Y:S01]  /*1ac80*/  MUFU.TANH R18, R2 ;  /* 0x0000000200127308 */ /* 0x0002a20000002400 */
[----:B------:R-:W-:Y:S01]  /*1ac90*/  FSEL R41, R4, -INF , !P5 ;  /* 0xff80000004297808 */ /* 0x000fe20006800000 */
[C---:B------:R-:W-:Y:S02]  /*1aca0*/  FFMA.FTZ R5, -R133.reuse, R156, R87 ;  /* 0x0000009c85057223 */ /* 0x040fe40000010157 */
[----:B---3--:R-:W-:-:S04]  /*1acb0*/  FFMA.FTZ R4, -R133, R152, R45 ;  /* 0x0000009885047223 */ /* 0x008fc8000001012d */
[----:B------:R-:W-:Y:S01]  /*1acc0*/  MUFU.TANH R30, R30 ;  /* 0x0000001e001e7308 */ /* 0x000fe20000002400 */
[----:B------:R-:W-:Y:S01]  /*1acd0*/  FSEL R45, R3, -INF , !P6 ;  /* 0xff800000032d7808 */ /* 0x000fe20007000000 */
[----:B-1----:R-:W-:-:S06]  /*1ace0*/  FMUL.FTZ R2, R31, R0 ;  /* 0x000000001f027220 */ /* 0x002fcc0000410000 */
[----:B------:R-:W1:Y:S01]  /*1acf0*/  MUFU.TANH R62, R62 ;  /* 0x0000003e003e7308 */ /* 0x000e620000002400 */
[----:B------:R-:W-:Y:S01]  /*1ad00*/  FMUL.FTZ R23, R23, R0 ;  /* 0x0000000017177220 */ /* 0x000fe20000410000 */
[----:B------:R-:W-:Y:S01]  /*1ad10*/  ISETP.GE.AND P3, PT, R135, R158, PT ;  /* 0x0000009e8700720c */ /* 0x000fe20003f66270 */
[----:B----4-:R-:W-:-:S05]  /*1ad20*/  FFMA.FTZ R3, -R133, R117, R27 ;  /* 0x0000007585037223 */ /* 0x010fca000001011b */
[----:B------:R3:W-:Y:S01]  /*1ad30*/  MUFU.TANH R16, R2 ;  /* 0x0000000200107308 */ /* 0x0007e20000002400 */
[-C--:B------:R-:W-:Y:S01]  /*1ad40*/  FMUL.FTZ R36, R36, R0.reuse ;  /* 0x0000000024247220 */ /* 0x080fe20000410000 */
[----:B------:R-:W-:Y:S01]  /*1ad50*/  FSEL R38, R5, -INF , !P0 ;  /* 0xff80000005267808 */ /* 0x000fe20004000000 */
[----:B------:R-:W-:-:S05]  /*1ad60*/  FMUL.FTZ R53, R53, R0 ;  /* 0x0000000035357220 */ /* 0x000fca0000410000 */
[----:B------:R-:W-:Y:S01]  /*1ad70*/  MUFU.TANH R21, R21 ;  /* 0x0000001500157308 */ /* 0x000fe20000002400 */
[-C--:B------:R-:W-:Y:S02]  /*1ad80*/  FMUL.FTZ R37, R37, R0.reuse ;  /* 0x0000000025257220 */ /* 0x080fe40000410000 */
[----:B------:R-:W-:Y:S02]  /*1ad90*/  FMUL.FTZ R28, R28, R0 ;  /* 0x000000001c1c7220 */ /* 0x000fe40000410000 */
[----:B---3--:R-:W-:-:S03]  /*1ada0*/  FFMA.FTZ R2, -R133, R121, R85 ;  /* 0x0000007985027223 */ /* 0x008fc60000010155 */
[----:B------:R-:W3:Y:S01]  /*1adb0*/  MUFU.TANH R12, R20 ;  /* 0x00000014000c7308 */ /* 0x000ee20000002400 */
[-C--:B------:R-:W-:Y:S02]  /*1adc0*/  FMUL.FTZ R29, R29, R0.reuse ;  /* 0x000000001d1d7220 */ /* 0x080fe40000410000 */
[-C--:B------:R-:W-:Y:S01]  /*1add0*/  FMUL.FTZ R22, R22, R0.reuse ;  /* 0x0000000016167220 */ /* 0x080fe20000410000 */
[----:B------:R-:W-:Y:S01]  /*1ade0*/  FSEL R43, R2, -INF , !P1 ;  /* 0xff800000022b7808 */ /* 0x000fe20004800000 */
[-C--:B------:R-:W-:Y:S02]  /*1adf0*/  FMUL.FTZ R9, R9, R0.reuse ;  /* 0x0000000009097220 */ /* 0x080fe40000410000 */
[-C--:B------:R-:W-:Y:S01]  /*1ae00*/  FMUL.FTZ R10, R10, R0.reuse ;  /* 0x000000000a0a7220 */ /* 0x080fe20000410000 */
[----:B------:R-:W4:Y:S01]  /*1ae10*/  MUFU.TANH R52, R52 ;  /* 0x0000003400347308 */ /* 0x000f220000002400 */
[----:B------:R-:W-:Y:S01]  /*1ae20*/  FMUL.FTZ R11, R11, R0 ;  /* 0x000000000b0b7220 */ /* 0x000fe20000410000 */
[-C--:B------:R-:W-:Y:S01]  /*1ae30*/  ISETP.GE.AND P4, PT, R136, R158.reuse, PT ;  /* 0x0000009e8800720c */ /* 0x080fe20003f86270 */
[C---:B-----5:R-:W-:Y:S01]  /*1ae40*/  FFMA.FTZ R0, -R133.reuse, R109, R17 ;  /* 0x0000006d85007223 */ /* 0x060fe20000010111 */
[----:B------:R-:W-:Y:S01]  /*1ae50*/  ISETP.GE.AND P0, PT, R130, R158, PT ;  /* 0x0000009e8200720c */ /* 0x000fe20003f06270 */
[----:B------:R-:W-:Y:S01]  /*1ae60*/  FFMA.FTZ R2, -R133, R120, R44 ;  /* 0x0000007885027223 */ /* 0x000fe2000001012c */
[----:B------:R-:W-:Y:S01]  /*1ae70*/  FSEL R136, R3, -INF , !P3 ;  /* 0xff80000003887808 */ /* 0x000fe20005800000 */
[C---:B------:R-:W-:Y:S01]  /*1ae80*/  FFMA.FTZ R5, -R133.reuse, R153, R76 ;  /* 0x0000009985057223 */ /* 0x040fe2000001014c */
[----:B------:R-:W5:Y:S01]  /*1ae90*/  MUFU.TANH R23, R23 ;  /* 0x0000001700177308 */ /* 0x000f620000002400 */
[----:B------:R-:W-:Y:S01]  /*1aea0*/  FFMA.FTZ R3, -R133, R111, R55 ;  /* 0x0000006f85037223 */ /* 0x000fe20000010137 */
[----:B------:R-:W-:-:S02]  /*1aeb0*/  ISETP.GE.AND P1, PT, R131, R158, PT ;  /* 0x0000009e8300720c */ /* 0x000fc40003f26270 */
[----:B------:R-:W-:Y:S01]  /*1aec0*/  FSEL R164, R0, -INF , !P0 ;  /* 0xff80000000a47808 */ /* 0x000fe20004000000 */
[----:B--2---:R-:W-:Y:S01]  /*1aed0*/  FFMA.FTZ R0, -R133, R110, R18 ;  /* 0x0000006e85007223 */ /* 0x004fe20000010112 */
[----:B------:R-:W-:Y:S02]  /*1aee0*/  FSEL R44, R2, -INF , !P5 ;  /* 0xff800000022c7808 */ /* 0x000fe40006800000 */
[----:B------:R-:W2:Y:S01]  /*1aef0*/  MUFU.TANH R36, R36 ;  /* 0x0000002400247308 */ /* 0x000ea20000002400 */
[----:B------:R-:W-:Y:S01]  /*1af00*/  ISETP.GE.AND P5, PT, R129, R158, PT ;  /* 0x0000009e8100720c */ /* 0x000fe20003fa6270 */
[----:B-1----:R-:W-:Y:S01]  /*1af10*/  FFMA.FTZ R2, -R133, R118, R62 ;  /* 0x0000007685027223 */ /* 0x002fe2000001013e */
[----:B------:R-:W-:Y:S01]  /*1af20*/  FSEL R40, R5, -INF , !P6 ;  /* 0xff80000005287808 */ /* 0x000fe20007000000 */
[----:B------:R-:W-:Y:S01]  /*1af30*/  FFMA.FTZ R5, -R133, R151, R49 ;  /* 0x0000009785057223 */ /* 0x000fe20000010131 */
[----:B------:R-:W-:-:S03]  /*1af40*/  ISETP.GE.AND P6, PT, R124, R158, PT ;  /* 0x0000009e7c00720c */ /* 0x000fc60003fc6270 */
[----:B------:R1:W-:Y:S01]  /*1af50*/  MUFU.TANH R15, R10 ;  /* 0x0000000a000f7308 */ /* 0x0003e20000002400 */
[----:B------:R-:W-:Y:S01]  /*1af60*/  FSEL R131, R3, -INF , !P1 ;  /* 0xff80000003837808 */ /* 0x000fe20004800000 */
[----:B---3--:R-:W-:Y:S01]  /*1af70*/  FFMA.FTZ R12, -R133, R140, R12 ;  /* 0x0000008c850c7223 */ /* 0x008fe2000001010c */
[----:B------:R-:W-:-:S05]  /*1af80*/  FSEL R124, R4, -INF , !P4 ;  /* 0xff800000047c7808 */ /* 0x000fca0006000000 */
[----:B------:R3:W2:Y:S01]  /*1af90*/  MUFU.TANH R3, R11 ;  /* 0x0000000b00037308 */ /* 0x0006a20000002400 */
[----:B------:R-:W-:Y:S01]  /*1afa0*/  FSEL R137, R2, -INF , !P4 ;  /* 0xff80000002897808 */ /* 0x000fe20006000000 */
[C---:B-1----:R-:W-:Y:S02]  /*1afb0*/  FFMA.FTZ R10, -R133.reuse, R138, R8 ;  /* 0x0000008a850a7223 */ /* 0x042fe40000010108 */
[----:B------:R-:W-:Y:S01]  /*1afc0*/  FFMA.FTZ R8, -R133, R108, R30 ;  /* 0x0000006c85087223 */ /* 0x000fe2000001011e */
[----:B------:R-:W-:Y:S01]  /*1afd0*/  FSEL R129, R5, -INF , !P3 ;  /* 0xff80000005817808 */ /* 0x000fe20005800000 */
[C---:B----4-:R-:W-:Y:S02]  /*1afe0*/  FFMA.FTZ R4, -R133.reuse, R150, R52 ;  /* 0x0000009685047223 */ /* 0x050fe40000010134 */
[C---:B---3--:R-:W-:Y:S01]  /*1aff0*/  FFMA.FTZ R11, -R133.reuse, R139, R21 ;  /* 0x0000008b850b7223 */ /* 0x048fe20000010115 */
[----:B------:R-:W-:Y:S02]  /*1b000*/  FSEL R139, R0, -INF , !P5 ;  /* 0xff800000008b7808 */ /* 0x000fe40006800000 */
[----:B------:R-:W-:Y:S01]  /*1b010*/  FSEL R0, R8, -INF , !P6 ;  /* 0xff80000008007808 */ /* 0x000fe20007000000 */
[----:B------:R-:W-:Y:S01]  /*1b020*/  FFMA.FTZ R2, -R133, R116, R26 ;  /* 0x0000007485027223 */ /* 0x000fe2000001011a */
[----:B------:R-:W-:-:S02]  /*1b030*/  ISETP.GE.AND P3, PT, R127, R158, PT ;  /* 0x0000009e7f00720c */ /* 0x000fc40003f66270 */
[----:B------:R-:W-:Y:S01]  /*1b040*/  ISETP.GE.AND P2, PT, R132, R158, PT ;  /* 0x0000009e8400720c */ /* 0x000fe20003f46270 */
[----:B------:R1:W-:Y:S01]  /*1b050*/  STL [R1+0x8], R0 ;  /* 0x0000080001007387 */ /* 0x0003e20000100800 */
[----:B------:R-:W3:Y:S01]  /*1b060*/  MUFU.TANH R37, R37 ;  /* 0x0000002500257308 */ /* 0x000ee20000002400 */
[C---:B-----5:R-:W-:Y:S01]  /*1b070*/  FFMA.FTZ R5, -R133.reuse, R84, R23 ;  /* 0x0000005485057223 */ /* 0x060fe20000010117 */
[----:B------:R-:W-:Y:S02]  /*1b080*/  FSEL R130, R4, -INF , !P2 ;  /* 0xff80000004827808 */ /* 0x000fe40005000000 */
[----:B------:R-:W-:Y:S01]  /*1b090*/  FSEL R132, R2, -INF , !P2 ;  /* 0xff80000002847808 */ /* 0x000fe20005000000 */
[C---:B--2---:R-:W-:Y:S01]  /*1b0a0*/  FFMA.FTZ R2, -R133.reuse, R148, R36 ;  /* 0x0000009485027223 */ /* 0x044fe20000010124 */
[----:B------:R-:W-:Y:S01]  /*1b0b0*/  ISETP.GE.AND P2, PT, R126, R158, PT ;  /* 0x0000009e7e00720c */ /* 0x000fe20003f46270 */
[----:B------:R-:W-:-:S03]  /*1b0c0*/  FFMA.FTZ R3, -R133, R50, R3 ;  /* 0x0000003285037223 */ /* 0x000fc60000010103 */
[----:B------:R-:W-:Y:S02]  /*1b0d0*/  FSEL R155, R2, -INF , !P0 ;  /* 0xff800000029b7808 */ /* 0x000fe40004000000 */
[----:B------:R-:W-:Y:S01]  /*1b0e0*/  ISETP.GE.AND P0, PT, R123, R158, PT ;  /* 0x0000009e7b00720c */ /* 0x000fe20003f06270 */
[----:B------:R-:W2:Y:S01]  /*1b0f0*/  MUFU.TANH R53, R53 ;  /* 0x0000003500357308 */ /* 0x000ea20000002400 */
[----:B-1----:R-:W-:-:S05]  /*1b100*/  FSEL R0, R12, -INF , !P3 ;  /* 0xff8000000c007808 */ /* 0x002fca0005800000 */
[----:B------:R1:W-:Y:S02]  /*1b110*/  STL [R1+0xc], R0 ;  /* 0x00000c0001007387 */ /* 0x0003e40000100800 */
[----:B------:R-:W4:Y:S01]  /*1b120*/  MUFU.TANH R28, R28 ;  /* 0x0000001c001c7308 */ /* 0x000f220000002400 */
[----:B---3--:R-:W-:-:S07]  /*1b130*/  FFMA.FTZ R2, -R133, R147, R37 ;  /* 0x0000009385027223 */ /* 0x008fce0000010125 */
[----:B------:R-:W3:Y:S01]  /*1b140*/  MUFU.TANH R29, R29 ;  /* 0x0000001d001d7308 */ /* 0x000ee20000002400 */
[----:B------:R-:W-:Y:S02]  /*1b150*/  FSEL R248, R2, -INF , !P5 ;  /* 0xff80000002f87808 */ /* 0x000fe40006800000 */
[----:B-1----:R-:W-:-:S05]  /*1b160*/  FSEL R0, R5, -INF , !P2 ;  /* 0xff80000005007808 */ /* 0x002fca0005000000 */
[----:B------:R1:W-:Y:S01]  /*1b170*/  STL [R1+0x10], R0 ;  /* 0x0000100001007387 */ /* 0x0003e20000100800 */
[----:B------:R-:W-:Y:S01]  /*1b180*/  MUFU.TANH R6, R22 ;  /* 0x0000001600067308 */ /* 0x000fe20000002400 */
[----:B------:R-:W-:-:S07]  /*1b190*/  ISETP.GE.AND P5, PT, R157, 0x2, PT ;  /* 0x000000029d00780c */ /* 0x000fce0003fa6270 */
[----:B------:R-:W5:Y:S01]  /*1b1a0*/  MUFU.TANH R9, R9 ;  /* 0x0000000900097308 */ /* 0x000f620000002400 */
[----:B--2---:R-:W-:Y:S01]  /*1b1b0*/  FFMA.FTZ R4, -R133, R149, R53 ;  /* 0x0000009585047223 */ /* 0x004fe20000010135 */
[----:B-1----:R-:W-:-:S05]  /*1b1c0*/  FSEL R0, R3, -INF , !P0 ;  /* 0xff80000003007808 */ /* 0x002fca0004000000 */
[----:B------:R1:W-:Y:S01]  /*1b1d0*/  STL [R1+0x14], R0 ;  /* 0x0000140001007387 */ /* 0x0003e20000100800 */
[----:B------:R-:W-:Y:S01]  /*1b1e0*/  ISETP.GE.AND P4, PT, R128, R158, PT ;  /* 0x0000009e8000720c */ /* 0x000fe20003f86270 */
[C---:B----4-:R-:W-:Y:S01]  /*1b1f0*/  FFMA.FTZ R14, -R133.reuse, R145, R28 ;  /* 0x00000091850e7223 */ /* 0x050fe2000001011c */
[----:B------:R-:W-:Y:S01]  /*1b200*/  FSEL R128, R4, -INF , !P1 ;  /* 0xff80000004807808 */ /* 0x000fe20004800000 */
[----:B---3--:R-:W-:Y:S01]  /*1b210*/  FFMA.FTZ R13, -R133, R142, R29 ;  /* 0x0000008e850d7223 */ /* 0x008fe2000001011d */
[----:B------:R-:W-:Y:S01]  /*1b220*/  ISETP.GE.AND P1, PT, R125, R158, PT ;  /* 0x0000009e7d00720c */ /* 0x000fe20003f26270 */
[C---:B-----5:R-:W-:Y:S02]  /*1b230*/  FFMA.FTZ R9, -R133.reuse, R134, R9 ;  /* 0x0000008685097223 */ /* 0x060fe40000010109 */
[C---:B------:R-:W-:Y:S02]  /*1b240*/  FFMA.FTZ R7, -R133.reuse, R101, R16 ;  /* 0x0000006585077223 */ /* 0x040fe40000010110 */
[----:B------:R-:W-:-:S02]  /*1b250*/  FFMA.FTZ R6, -R133, R100, R6 ;  /* 0x0000006485067223 */ /* 0x000fc40000010106 */
[----:B------:R-:W-:Y:S01]  /*1b260*/  FFMA.FTZ R4, -R133, R51, R15 ;  /* 0x0000003385047223 */ /* 0x000fe2000001010f */
[----:B------:R-:W-:Y:S01]  /*1b270*/  BSSY B1, `(.L_x_5089) ;  /* 0x00000dd000017945 */ /* 0x000fe20003800000 */
        /* <DEDUP_REMOVED lines=14> */
[----:B------:R-:W-:Y:S02]  /*1b360*/  IADD3 R220, R219, 0x7800, RZ ;  /* 0x00007800dbdc7810 */ /* 0x000fe40007ffe0ff */
        /* <DEDUP_REMOVED lines=10> */
[----:B-1----:R-:W-:Y:S01]  /*1b410*/  ISETP.NE.U32.AND P0, PT, R240, RZ, PT ;  /* 0x000000fff000720c */ /* 0x002fe20003f05070 */
[----:B------:R-:W-:Y:S03]  /*1b420*/  BSSY B0, `(.L_x_5091) ;  /* 0x0000042000007945 */ /* 0x000fe60003800000 */
[----:B------:R-:W-:-:S13]  /*1b430*/  ISETP.NE.AND.EX P0, PT, R241, RZ, PT, P0 ;  /* 0x000000fff100720c */ /* 0x000fda0003f05300 */
[----:B------:R-:W-:Y:S05]  /*1b440*/  @!P0 BRA `(.L_x_5092) ;  /* 0x000003c000008947 */ /* 0x000fea0003800000 */
[----:B------:R-:W2:Y:S01]  /*1b450*/  LD.E R2, [R24.64+0x170] ;  /* 0x0001700618027980 */ /* 0x000ea2000c101900 */
[----:B------:R-:W-:Y:S02]  /*1b460*/  IADD3 R8, R141, -0x40, RZ ;  /* 0xffffffc08d087810 */ /* 0x000fe40007ffe0ff */
[----:B------:R-:W-:Y:S02]  /*1b470*/  IABS R6, R141 ;  /* 0x0000008d00067213 */ /* 0x000fe40000000000 */
        /* <DEDUP_REMOVED lines=10> */
[----:B-1----:R-:W-:Y:S02]  /*1b520*/  IMAD.MOV R3, RZ, RZ, -R5 ;  /* 0x000000ffff037224 */ /* 0x002fe400078e0a05 */
[----:B------:R-:W-:Y:S02]  /*1b530*/  IMAD.MOV.U32 R4, RZ, RZ, RZ ;  /* 0x000000ffff047224 */ /* 0x000fe400078e00ff */
[----:B------:R-:W-:-:S04]  /*1b540*/  IMAD R3, R3, R0, RZ ;  /* 0x0000000003037224 */ /* 0x000fc800078e02ff */
[----:B------:R-:W-:-:S04]  /*1b550*/  IMAD.HI.U32 R3, R5, R3, R4 ;  /* 0x0000000305037227 */ /* 0x000fc800078e0004 */
[----:B------:R-:W-:Y:S02]  /*1b560*/  IMAD.MOV.U32 R5, RZ, RZ, R9 ;  /* 0x000000ffff057224 */ /* 0x000fe400078e0009 */
        /* <DEDUP_REMOVED lines=14> */
[----:B------:R-:W-:Y:S02]  /*1b650*/  ISETP.NE.AND P1, PT, R2, RZ, PT ;  /* 0x000000ff0200720c */ /* 0x000fe40003f25270 */
[----:B------:R-:W-:Y:S02]  /*1b660*/  LOP3.LUT R5, RZ, R2, RZ, 0x33, !PT ;  /* 0x00000002ff057212 */ /* 0x000fe400078e33ff */
[----:B------:R-:W-:Y:S02]  /*1b670*/  @P4 IADD3 R3, R3, 0x1, RZ ;  /* 0x0000000103034810 */ /* 0x000fe40007ffe0ff */
[----:B------:R-:W-:Y:S02]  /*1b680*/  @P6 IADD3 R4, R4, 0x1, RZ ;  /* 0x0000000104046810 */ /* 0x000fe40007ffe0ff */
[----:B------:R-:W-:-:S03]  /*1b690*/  @!P0 IADD3 R3, -R3, RZ, RZ ;  /* 0x000000ff03038210 */ /* 0x000fc60007ffe1ff */
[----:B------:R-:W-:Y:S01]  /*1b6a0*/  @!P2 IMAD.MOV R4, RZ, RZ, -R4 ;  /* 0x000000ffff04a224 */ /* 0x000fe200078e0a04 */
[----:B------:R-:W-:-:S04]  /*1b6b0*/  SEL R3, R5, R3, !P1 ;  /* 0x0000000305037207 */ /* 0x000fc80004800000 */
[----:B------:R-:W-:Y:S01]  /*1b6c0*/  SEL R0, R5, R4, !P1 ;  /* 0x0000000405007207 */ /* 0x000fe20004800000 */
[--C-:B------:R-:W-:Y:S01]  /*1b6d0*/  IMAD.WIDE R8, R3, 0x4, R240.reuse ;  /* 0x0000000403087825 */ /* 0x100fe200078e02f0 */
[----:B------:R-:W2:Y:S03]  /*1b6e0*/  LD.E.64 R4, [R24.64+0x38] ;  /* 0x0000380618047980 */ /* 0x000ea6000c101b00 */
[C---:B------:R-:W-:Y:S02]  /*1b6f0*/  IMAD.WIDE R6, R0.reuse, 0x4, R240 ;  /* 0x0000000400067825 */ /* 0x040fe400078e02f0 */
[----:B------:R1:W3:Y:S04]  /*1b700*/  LD.E R9, [R8.64] ;  /* 0x0000000608097980 */ /* 0x0002e8000c101900 */
[----:B------:R4:W3:Y:S04]  /*1b710*/  LD.E R10, [R6.64] ;  /* 0x00000006060a7980 */ /* 0x0008e8000c101900 */
[----:B----4-:R-:W4:Y:S01]  /*1b720*/  LD.E.64 R6, [R24.64+0x20] ;  /* 0x0000200618067980 */ /* 0x010f22000c101b00 */
[----:B------:R-:W-:-:S04]  /*1b730*/  IMAD.IADD R0, R0, 0x1, -R3 ;  /* 0x0000000100007824 */ /* 0x000fc800078e0a03 */
[----:B------:R-:W-:-:S05]  /*1b740*/  IMAD R2, R2, R0, -0x40 ;  /* 0xffffffc002027424 */ /* 0x000fca00078e0200 */
[----:B-1----:R-:W-:Y:S01]  /*1b750*/  SHF.R.S32.HI R8, RZ, 0x1f, R2 ;  /* 0x0000001fff087819 */ /* 0x002fe20000011402 */
[-C--:B--2---:R-:W-:Y:S02]  /*1b760*/  IMAD R0, R5, R2.reuse, RZ ;  /* 0x0000000205007224 */ /* 0x084fe400078e02ff */
[----:B------:R-:W-:-:S04]  /*1b770*/  IMAD.WIDE.U32 R2, R4, R2, RZ ;  /* 0x0000000204027225 */ /* 0x000fc800078e00ff */
[----:B------:R-:W-:Y:S02]  /*1b780*/  IMAD R4, R4, R8, R0 ;  /* 0x0000000804047224 */ /* 0x000fe400078e0200 */
[----:B---3--:R-:W-:-:S03]  /*1b790*/  IMAD.IADD R9, R9, 0x1, -R10 ;  /* 0x0000000109097824 */ /* 0x008fc600078e0a0a */
[----:B------:R-:W-:Y:S02]  /*1b7a0*/  IADD3 R3, R3, R4, RZ ;  /* 0x0000000403037210 */ /* 0x000fe40007ffe0ff */
[----:B------:R-:W-:Y:S01]  /*1b7b0*/  SHF.R.S32.HI R5, RZ, 0x1f, R9 ;  /* 0x0000001fff057819 */ /* 0x000fe20000011409 */
[----:B----4-:R-:W-:Y:S02]  /*1b7c0*/  IMAD R0, R7, R9, RZ ;  /* 0x0000000907007224 */ /* 0x010fe400078e02ff */
[----:B------:R-:W-:-:S04]  /*1b7d0*/  IMAD.WIDE.U32 R2, R9, R6, R2 ;  /* 0x0000000609027225 */ /* 0x000fc800078e0002 */
[----:B------:R-:W-:-:S04]  /*1b7e0*/  IMAD R0, R6, R5, R0 ;  /* 0x0000000506007224 */ /* 0x000fc800078e0200 */
[----:B------:R-:W-:Y:S01]  /*1b7f0*/  IMAD.IADD R3, R3, 0x1, R0 ;  /* 0x0000000103037824 */ /* 0x000fe200078e0200 */
[----:B------:R-:W-:Y:S05]  /*1b800*/  BRA `(.L_x_5093) ;  /* 0x0000003000007947 */ /* 0x000fea0003800000 */
.L_x_5092:
[----:B------:R-:W2:Y:S02]  /*1b810*/  LD.E R2, [R24.64+0x38] ;  /* 0x0000380618027980 */ /* 0x000ea4000c101900 */
[----:B--2---:R-:W-:-:S04]  /*1b820*/  LEA R2, -R2, RZ, 0x6 ;  /* 0x000000ff02027211 */ /* 0x004fc800078e31ff */
[----:B------:R-:W-:Y:S02]  /*1b830*/  SHF.R.S32.HI R3, RZ, 0x1f, R2 ;  /* 0x0000001fff037819 */ /* 0x000fe40000011402 */
.L_x_5093:
[----:B------:R-:W-:Y:S05]  /*1b840*/  BSYNC B0 ;  /* 0x0000000000007941 */ /* 0x000fea0003800000 */
.L_x_5091:
        /* <DEDUP_REMOVED lines=9> */
[----:B------:R-:W-:Y:S02]  /*1b8e0*/  @P3 LEA.HI.X R35, R0, R161, R6, 0x1, P1 ;  /* 0x000000a100233211 */ /* 0x000fe400008f0c06 */
        /* <DEDUP_REMOVED lines=10> */
[----:B------:R-:W-:Y:S01]  /*1b990*/  @P6 LEA R30, P1, R2, R245, 0x1 ;  /* 0x000000f5021e6211 */ /* 0x000fe200078208ff */
        /* <DEDUP_REMOVED lines=106> */
.L_x_5090:
[----:B-1----:R-:W-:Y:S05]  /*1c040*/  BSYNC B1 ;  /* 0x0000000000017941 */ /* 0x002fea0003800000 */
.L_x_5089:
[----:B------:R-:W-:Y:S04]  /*1c050*/  STL [R1+0x48], R219 ;  /* 0x000048db01007387 */ /* 0x000fe80000100800 */
[----:B------:R1:W-:Y:S04]  /*1c060*/  STL [R1+0x44], R218 ;  /* 0x000044da01007387 */ /* 0x0003e80000100800 */
[----:B------:R2:W3:Y:S04]  /*1c070*/  LD.E R0, [R24.64+0xdc] ;  /* 0x0000dc0618007980 */ /* 0x0004e8000c101900 */
[----:B-1----:R-:W4:Y:S04]  /*1c080*/  LDL.LU R218, [R1+0x8] ;  /* 0x0000080001da7983 */ /* 0x002f280000300800 */
[----:B------:R1:W-:Y:S04]  /*1c090*/  STL [R1+0x40], R217 ;  /* 0x000040d901007387 */ /* 0x0003e80000100800 */
[----:B-1----:R-:W3:Y:S04]  /*1c0a0*/  LDL.LU R217, [R1+0x14] ;  /* 0x0000140001d97983 */ /* 0x002ee80000300800 */
[----:B------:R1:W-:Y:S04]  /*1c0b0*/  STL [R1+0x3c], R216 ;  /* 0x00003cd801007387 */ /* 0x0003e80000100800 */
[----:B-1----:R-:W3:Y:S04]  /*1c0c0*/  LDL.LU R216, [R1+0xc] ;  /* 0x00000c0001d87983 */ /* 0x002ee80000300800 */
[----:B------:R-:W-:Y:S04]  /*1c0d0*/  STL [R1+0x38], R215 ;  /* 0x000038d701007387 */ /* 0x000fe80000100800 */
[----:B------:R-:W-:Y:S04]  /*1c0e0*/  STL [R1+0x34], R214 ;  /* 0x000034d601007387 */ /* 0x000fe80000100800 */
[----:B------:R-:W-:Y:S04]  /*1c0f0*/  STL [R1+0x30], R213 ;  /* 0x000030d501007387 */ /* 0x000fe80000100800 */
[----:B------:R-:W-:Y:S04]  /*1c100*/  STL [R1+0x2c], R208 ;  /* 0x00002cd001007387 */ /* 0x000fe80000100800 */
[----:B------:R1:W-:Y:S04]  /*1c110*/  STL [R1+0x28], R133 ;  /* 0x0000288501007387 */ /* 0x0003e80000100800 */
[----:B-1----:R-:W3:Y:S01]  /*1c120*/  LDL.LU R133, [R1+0x10] ;  /* 0x0000100001857983 */ /* 0x002ee20000300800 */
[----:B------:R-:W-:-:S04]  /*1c130*/  FMNMX.FTZ R2, R39, R38, !PT ;  /* 0x0000002627027209 */ /* 0x000fc80007810000 */
[----:B------:R-:W-:-:S04]  /*1c140*/  FMNMX.FTZ R2, R41, R2, !PT ;  /* 0x0000000229027209 */ /* 0x000fc80007810000 */
[----:B------:R-:W-:-:S04]  /*1c150*/  FMNMX.FTZ R2, R40, R2, !PT ;  /* 0x0000000228027209 */ /* 0x000fc80007810000 */
        /* <DEDUP_REMOVED lines=14> */
[----:B------:R-:W-:-:S04]  /*1c240*/  FMNMX.FTZ R2, R131, R2, !PT ;  /* 0x0000000283027209 */ /* 0x000fc80007810000 */
[----:B------:R-:W-:-:S04]  /*1c250*/  FMNMX.FTZ R2, R164, R2, !PT ;  /* 0x00000002a4027209 */ /* 0x000fc80007810000 */
[----:B------:R-:W-:Y:S02]  /*1c260*/  FMNMX.FTZ R2, R139, R2, !PT ;  /* 0x000000028b027209 */ /* 0x000fe40007810000 */
[----:B------:R-:W-:-:S04]  /*1c270*/  SHF.L.U32 R209, R47, 0x1, RZ ;  /* 0x000000012fd17819 */ /* 0x000fc800000006ff */
[----:B------:R-:W-:Y:S01]  /*1c280*/  LEA R212, R46, R209, 0x1 ;  /* 0x000000d12ed47211 */ /* 0x000fe200078e08ff */
[----:B------:R-:W-:Y:S04]  /*1c290*/  LDSM.16.MT88.4 R16, [R209+0x10000] ;  /* 0x01000000d110783b */ /* 0x000fe80000004200 */
[----:B------:R-:W-:Y:S01]  /*1c2a0*/  LDSM.16.MT88.4 R8, [R212+0x10000] ;  /* 0x01000000d408783b */ /* 0x000fe20000004200 */
[----:B------:R-:W-:-:S03]  /*1c2b0*/  IMAD R210, R48, 0x2, R209 ;  /* 0x0000000230d27824 */ /* 0x000fc600078e02d1 */
[----:B------:R-:W-:Y:S01]  /*1c2c0*/  LDSM.16.MT88.4 R32, [R209+0x12000] ;  /* 0x01200000d120783b */ /* 0x000fe20000004200 */
[----:B------:R-:W-:-:S03]  /*1c2d0*/  IMAD R211, R46, 0x2, R210 ;  /* 0x000000022ed37824 */ /* 0x000fc600078e02d2 */
[----:B------:R-:W-:Y:S04]  /*1c2e0*/  LDSM.16.MT88.4 R12, [R210+0x10000] ;  /* 0x01000000d20c783b */ /* 0x000fe80000004200 */
[----:B------:R-:W-:Y:S04]  /*1c2f0*/  LDSM.16.MT88.4 R20, [R211+0x10000] ;  /* 0x01000000d314783b */ /* 0x000fe80000004200 */
[----:B------:R-:W-:Y:S04]  /*1c300*/  LDSM.16.MT88.4 R28, [R212+0x12000] ;  /* 0x01200000d41c783b */ /* 0x000fe80000004200 */
[----:B--2---:R-:W-:Y:S01]  /*1c310*/  LDSM.16.MT88.4 R24, [R211+0x12000] ;  /* 0x01200000d318783b */ /* 0x004fe20000004200 */
[----:B----4-:R-:W-:-:S04]  /*1c320*/  FMNMX.FTZ R2, R218, R2, !PT ;  /* 0x00000002da027209 */ /* 0x010fc80007810000 */
[----:B------:R-:W-:-:S04]  /*1c330*/  FMNMX.FTZ R2, R179, R2, !PT ;  /* 0x00000002b3027209 */ /* 0x000fc80007810000 */
[----:B------:R-:W-:Y:S02]  /*1c340*/  FMNMX.FTZ R2, R138, R2, !PT ;  /* 0x000000028a027209 */ /* 0x000fe40007810000 */
[----:B---3--:R-:W-:-:S04]  /*1c350*/  FMNMX.FTZ R135, R216, R135, !PT ;  /* 0x00000087d8877209 */ /* 0x008fc80007810000 */
[----:B------:R-:W-:-:S04]  /*1c360*/  FMNMX.FTZ R135, R178, R135, !PT ;  /* 0x00000087b2877209 */ /* 0x000fc80007810000 */
[----:B------:R-:W-:-:S04]  /*1c370*/  FMNMX.FTZ R135, R186, R135, !PT ;  /* 0x00000087ba877209 */ /* 0x000fc80007810000 */
[----:B------:R-:W-:-:S05]  /*1c380*/  FMNMX.FTZ R135, R185, R135, !PT ;  /* 0x00000087b9877209 */ /* 0x000fca0007810000 */
[----:B------:R-:W1:Y:S01]  /*1c390*/  SHFL.BFLY PT, R4, R135, 0x2, 0x1f ;  /* 0x0c401f0087047f89 */ /* 0x000e6200000e0000 */
[----:B------:R-:W-:-:S04]  /*1c3a0*/  FMNMX.FTZ R2, R133, R2, !PT ;  /* 0x0000000285027209 */ /* 0x000fc80007810000 */
        /* <DEDUP_REMOVED lines=8> */
[----:B------:R-:W-:Y:S01]  /*1c430*/  FSETP.NEU.FTZ.AND P0, PT, R135, -INF , PT ;  /* 0xff8000008700780b */ /* 0x000fe20003f1d000 */
[----:B------:R-:W-:-:S05]  /*1c440*/  FMUL.FTZ R3, R0, R135 ;  /* 0x0000008700037220 */ /* 0x000fca0000410000 */
[----:B------:R-:W-:-:S05]  /*1c450*/  FSEL R3, R3, RZ, P0 ;  /* 0x000000ff03037208 */ /* 0x000fca0000000000 */
[--C-:B------:R-:W-:Y:S01]  /*1c460*/  FFMA.FTZ R4, R39, R0, -R3.reuse ;  /* 0x0000000027047223 */ /* 0x100fe20000010803 */
[----:B--2---:R-:W-:Y:S01]  /*1c470*/  FMNMX.FTZ R134, R2, R134, !PT ;  /* 0x0000008602867209 */ /* 0x004fe20007810000 */
[----:B------:R-:W-:Y:S02]  /*1c480*/  FFMA.FTZ R2, R38, R0, -R3 ;  /* 0x0000000026027223 */ /* 0x000fe40000010803 */
[----:B------:R1:W-:Y:S01]  /*1c490*/  MUFU.EX2 R177, R4 ;  /* 0x0000000400b17308 */ /* 0x0003e20000000800 */
[----:B------:R-:W-:Y:S01]  /*1c4a0*/  LDSM.16.MT88.4 R36, [R210+0x12000] ;  /* 0x01200000d224783b */ /* 0x000fe20000004200 */
[----:B------:R-:W-:-:S06]  /*1c4b0*/  FSETP.NEU.FTZ.AND P0, PT, R134, -INF , PT ;  /* 0xff8000008600780b */ /* 0x000fcc0003f1d000 */
[----:B------:R2:W-:Y:S01]  /*1c4c0*/  MUFU.EX2 R167, R2 ;  /* 0x0000000200a77308 */ /* 0x0005e20000000800 */
[----:B-1----:R-:W-:-:S07]  /*1c4d0*/  FFMA.FTZ R4, R41, R0, -R3 ;  /* 0x0000000029047223 */ /* 0x002fce0000010803 */
[----:B------:R1:W-:Y:S01]  /*1c4e0*/  MUFU.EX2 R176, R4 ;  /* 0x0000000400b07308 */ /* 0x0003e20000000800 */
[----:B--2---:R-:W-:-:S05]  /*1c4f0*/  FMUL.FTZ R2, R0, R134 ;  /* 0x0000008600027220 */ /* 0x004fca0000410000 */
[----:B------:R-:W-:Y:S01]  /*1c500*/  FSEL R2, R2, RZ, P0 ;  /* 0x000000ff02027208 */ /* 0x000fe20000000000 */
[----:B-1----:R-:W-:-:S04]  /*1c510*/  FFMA.FTZ R4, R40, R0, -R3 ;  /* 0x0000000028047223 */ /* 0x002fc80000010803 */
[----:B------:R1:W2:Y:S02]  /*1c520*/  MUFU.EX2 R166, R4 ;  /* 0x0000000400a67308 */ /* 0x0002a40000000800 */
[----:B-1----:R-:W-:-:S06]  /*1c530*/  FFMA.FTZ R4, R43, R0, -R2 ;  /* 0x000000002b047223 */ /* 0x002fcc0000010802 */
[----:B------:R1:W-:Y:S02]  /*1c540*/  MUFU.EX2 R144, R4 ;  /* 0x0000000400907308 */ /* 0x0003e40000000800 */
[----:B-1----:R-:W-:-:S06]  /*1c550*/  FFMA.FTZ R4, R42, R0, -R2 ;  /* 0x000000002a047223 */ /* 0x002fcc0000010802 */
[----:B------:R1:W3:Y:S02]  /*1c560*/  MUFU.EX2 R154, R4 ;  /* 0x00000004009a7308 */ /* 0x0002e40000000800 */
[----:B-1----:R-:W-:-:S06]  /*1c570*/  FFMA.FTZ R4, R44, R0, -R2 ;  /* 0x000000002c047223 */ /* 0x002fcc0000010802 */
[----:B------:R1:W-:Y:S02]  /*1c580*/  MUFU.EX2 R145, R4 ;  /* 0x0000000400917308 */ /* 0x0003e40000000800 */
[----:B-1----:R-:W-:-:S06]  /*1c590*/  FFMA.FTZ R4, R45, R0, -R2 ;  /* 0x000000002d047223 */ /* 0x002fcc0000010802 */
[----:B------:R1:W4:Y:S01]  /*1c5a0*/  MUFU.EX2 R146, R4 ;  /* 0x0000000400927308 */ /* 0x0003220000000800 */
[----:B--2---:R-:W-:Y:S02]  /*1c5b0*/  F2FP.BF16.PACK_AB R6, R166, R176 ;  /* 0x000000b0a606723e */ /* 0x004fe400000010ff */
[----:B---3--:R-:W-:Y:S02]  /*1c5c0*/  F2FP.BF16.PACK_AB R5, R154, R144 ;  /* 0x000000909a05723e */ /* 0x008fe400000010ff */
[----:B-1----:R-:W-:Y:S02]  /*1c5d0*/  F2FP.BF16.PACK_AB R4, R167, R177 ;  /* 0x000000b1a704723e */ /* 0x002fe400000010ff */
[----:B----4-:R-:W-:-:S07]  /*1c5e0*/  F2FP.BF16.PACK_AB R7, R146, R145 ;  /* 0x000000919207723e */ /* 0x010fce00000010ff */
[C---:B------:R-:W-:Y:S08]  /*1c5f0*/  HMMA.16816.F32.BF16 R80, R4.reuse, R8, RZ ;  /* 0x000000080450723c */ /* 0x040ff000000418ff */
[C---:B------:R-:W-:Y:S01]  /*1c600*/  HMMA.16816.F32.BF16 R48, R4.reuse, R10, RZ ;  /* 0x0000000a0430723c */ /* 0x040fe200000418ff */
[----:B------:R-:W1:Y:S07]  /*1c610*/  LDSM.16.MT88.4 R8, [R212+0x14000] ;  /* 0x01400000d408783b */ /* 0x000e6e0000004200 */
[C---:B------:R-:W-:Y:S08]  /*1c620*/  HMMA.16816.F32.BF16 R88, R4.reuse, R16, RZ ;  /* 0x000000100458723c */ /* 0x040ff000000418ff */
[C---:B------:R-:W-:Y:S01]  /*1c630*/  HMMA.16816.F32.BF16 R56, R4.reuse, R18, RZ ;  /* 0x000000120438723c */ /* 0x040fe200000418ff */
[----:B------:R-:W2:Y:S07]  /*1c640*/  LDSM.16.MT88.4 R16, [R209+0x14000] ;  /* 0x01400000d110783b */ /* 0x000eae0000004200 */
[C---:B------:R-:W-:Y:S08]  /*1c650*/  HMMA.16816.F32.BF16 R84, R4.reuse, R12, RZ ;  /* 0x0000000c0454723c */ /* 0x040ff000000418ff */
[C---:B------:R-:W-:Y:S01]  /*1c660*/  HMMA.16816.F32.BF16 R52, R4.reuse, R14, RZ ;  /* 0x0000000e0434723c */ /* 0x040fe200000418ff */
[----:B------:R-:W3:Y:S07]  /*1c670*/  LDSM.16.MT88.4 R12, [R210+0x14000] ;  /* 0x01400000d20c783b */ /* 0x000eee0000004200 */
[C---:B------:R-:W-:Y:S08]  /*1c680*/  HMMA.16816.F32.BF16 R76, R4.reuse, R20, RZ ;  /* 0x00000014044c723c */ /* 0x040ff000000418ff */
[C---:B------:R-:W-:Y:S01]  /*1c690*/  HMMA.16816.F32.BF16 R96, R4.reuse, R22, RZ ;  /* 0x000000160460723c */ /* 0x040fe200000418ff */
[----:B------:R-:W4:Y:S07]  /*1c6a0*/  LDSM.16.MT88.4 R20, [R211+0x14000] ;  /* 0x01400000d314783b */ /* 0x000f2e0000004200 */
[C---:B-1----:R-:W-:Y:S07]  /*1c6b0*/  HMMA.16816.F32.BF16 R116, R4.reuse, R8, RZ ;  /* 0x000000080474723c */ /* 0x042fee00000418ff */
[-CC-:B------:R-:W-:Y:S01]  /*1c6c0*/  FFMA.FTZ R8, R124, R0.reuse, -R3.reuse ;  /* 0x000000007c087223 */ /* 0x180fe20000010803 */
[C---:B--2---:R-:W-:Y:S03]  /*1c6d0*/  HMMA.16816.F32.BF16 R100, R4.reuse, R16, RZ ;  /* 0x000000100464723c */ /* 0x044fe600000418ff */
[----:B------:R1:W-:Y:S05]  /*1c6e0*/  MUFU.EX2 R147, R8 ;  /* 0x0000000800937308 */ /* 0x0003ea0000000800 */
[----:B------:R-:W-:Y:S01]  /*1c6f0*/  HMMA.16816.F32.BF16 R104, R4, R18, RZ ;  /* 0x000000120468723c */ /* 0x000fe200000418ff */
[----:B------:R-:W2:Y:S01]  /*1c700*/  LDSM.16.MT88.4 R16, [R212+0x16000] ;  /* 0x01600000d410783b */ /* 0x000ea20000004200 */
[----:B-1----:R-:W-:-:S06]  /*1c710*/  FFMA.FTZ R8, R129, R0, -R3 ;  /* 0x0000000081087223 */ /* 0x002fcc0000010803 */
[C---:B------:R-:W-:Y:S01]  /*1c720*/  HMMA.16816.F32.BF16 R68, R4.reuse, R36, RZ ;  /* 0x000000240444723c */ /* 0x040fe200000418ff */
[----:B------:R1:W1:Y:S07]  /*1c730*/  MUFU.EX2 R153, R8 ;  /* 0x0000000800997308 */ /* 0x00026e0000000800 */
[C---:B------:R-:W-:Y:S08]  /*1c740*/  HMMA.16816.F32.BF16 R40, R4.reuse, R38, RZ ;  /* 0x000000260428723c */ /* 0x040ff000000418ff */
[----:B------:R-:W-:Y:S01]  /*1c750*/  HMMA.16816.F32.BF16 R72, R4, R32, RZ ;  /* 0x000000200448723c */ /* 0x000fe200000418ff */
[----:B-1----:R-:W-:-:S04]  /*1c760*/  FFMA.FTZ R8, R130, R0, -R3 ;  /* 0x0000000082087223 */ /* 0x002fc80000010803 */
[----:B------:R1:W-:Y:S03]  /*1c770*/  MUFU.EX2 R213, R8 ;  /* 0x0000000800d57308 */ /* 0x0003e60000000800 */
[C---:B------:R-:W-:Y:S01]  /*1c780*/  HMMA.16816.F32.BF16 R44, R4.reuse, R34, RZ ;  /* 0x00000022042c723c */ /* 0x040fe200000418ff */
[----:B------:R-:W2:Y:S07]  /*1c790*/  LDSM.16.MT88.4 R32, [R209+0x16000] ;  /* 0x01600000d120783b */ /* 0x000eae0000004200 */
[C---:B------:R-:W-:Y:S08]  /*1c7a0*/  HMMA.16816.F32.BF16 R64, R4.reuse, R28, RZ ;  /* 0x0000001c0440723c */ /* 0x040ff000000418ff */
[----:B------:R-:W-:Y:S01]  /*1c7b0*/  HMMA.16816.F32.BF16 R36, R4, R30, RZ ;  /* 0x0000001e0424723c */ /* 0x000fe200000418ff */
[----:B------:R-:W2:Y:S01]  /*1c7c0*/  LDSM.16.MT88.4 R28, [R210+0x16000] ;  /* 0x01600000d21c783b */ /* 0x000ea20000004200 */
[----:B-1----:R-:W-:-:S06]  /*1c7d0*/  FFMA.FTZ R8, R128, R0, -R3 ;  /* 0x0000000080087223 */ /* 0x002fcc0000010803 */
[C---:B---3--:R-:W-:Y:S01]  /*1c7e0*/  HMMA.16816.F32.BF16 R108, R4.reuse, R12, RZ ;  /* 0x0000000c046c723c */ /* 0x048fe200000418ff */
[----:B------:R1:W-:Y:S07]  /*1c7f0*/  MUFU.EX2 R215, R8 ;  /* 0x0000000800d77308 */ /* 0x0003ee0000000800 */
[C---:B------:R-:W-:Y:S01]  /*1c800*/  HMMA.16816.F32.BF16 R112, R4.reuse, R14, RZ ;  /* 0x0000000e0470723c */ /* 0x040fe200000418ff */
[----:B------:R-:W3:Y:S07]  /*1c810*/  LDSM.16.MT88.4 R12, [R211+0x16000] ;  /* 0x01600000d30c783b */ /* 0x000eee0000004200 */
[----:B----4-:R-:W-:Y:S01]  /*1c820*/  HMMA.16816.F32.BF16 R124, R4, R20, RZ ;  /* 0x00000014047c723c */ /* 0x010fe200000418ff */
[----:B-1----:R-:W-:-:S04]  /*1c830*/  FFMA.FTZ R8, R137, R0, -R2 ;  /* 0x0000000089087223 */ /* 0x002fc80000010802 */
[----:B------:R1:W-:Y:S03]  /*1c840*/  MUFU.EX2 R152, R8 ;  /* 0x0000000800987308 */ /* 0x0003e60000000800 */
[----:B------:R-:W-:Y:S01]  /*1c850*/  HMMA.16816.F32.BF16 R140, R4, R22, RZ ;  /* 0x00000016048c723c */ /* 0x000fe200000418ff */
[----:B------:R-:W4:Y:S01]  /*1c860*/  LDSM.16.MT88.4 R20, [R210+0x10800] ;  /* 0x01080000d214783b */ /* 0x000f220000004200 */
[----:B-1----:R-:W-:-:S04]  /*1c870*/  FFMA.FTZ R8, R136, R0, -R2 ;  /* 0x0000000088087223 */ /* 0x002fc80000010802 */
[----:B------:R1:W1:Y:S02]  /*1c880*/  MUFU.EX2 R208, R8 ;  /* 0x0000000800d07308 */ /* 0x0002640000000800 */
[----:B------:R-:W-:Y:S01]  /*1c890*/  HMMA.16816.F32.BF16 R60, R4, R24, RZ ;  /* 0x00000018043c723c */ /* 0x000fe200000418ff */
[----:B-1----:R-:W-:-:S05]  /*1c8a0*/  FFMA.FTZ R8, R132, R0, -R2 ;  /* 0x0000000084087223 */ /* 0x002fca0000010802 */
[----:B------:R1:W-:Y:S02]  /*1c8b0*/  MUFU.EX2 R214, R8 ;  /* 0x0000000800d67308 */ /* 0x0003e40000000800 */
[----:B------:R-:W-:Y:S01]  /*1c8c0*/  HMMA.16816.F32.BF16 R92, R4, R26, RZ ;  /* 0x0000001a045c723c */ /* 0x000fe200000418ff */
[----:B------:R-:W3:Y:S01]  /*1c8d0*/  LDSM.16.MT88.4 R24, [R209+0x10800] ;  /* 0x01080000d118783b */ /* 0x000ee20000004200 */
[----:B-1----:R-:W-:-:S04]  /*1c8e0*/  FFMA.FTZ R8, R131, R0, -R2 ;  /* 0x0000000083087223 */ /* 0x002fc80000010802 */
[----:B------:R1:W1:Y:S02]  /*1c8f0*/  MUFU.EX2 R128, R8 ;  /* 0x0000000800807308 */ /* 0x0002640000000800 */
[C---:B--2---:R-:W-:Y:S08]  /*1c900*/  HMMA.16816.F32.BF16 R172, R4.reuse, R16, RZ ;  /* 0x0000001004ac723c */ /* 0x044ff000000418ff */
[C---:B------:R-:W-:Y:S01]  /*1c910*/  HMMA.16816.F32.BF16 R180, R4.reuse, R18, RZ ;  /* 0x0000001204b4723c */ /* 0x040fe200000418ff */
[----:B------:R-:W2:Y:S07]  /*1c920*/  LDSM.16.MT88.4 R16, [R212+0x10800] ;  /* 0x01080000d410783b */ /* 0x000eae0000004200 */
[C---:B------:R-:W-:Y:S01]  /*1c930*/  HMMA.16816.F32.BF16 R120, R4.reuse, R10, RZ ;  /* 0x0000000a0478723c */ /* 0x040fe200000418ff */
[----:B-1----:R-:W-:Y:S07]  /*1c940*/  LDSM.16.MT88.4 R8, [R209+0x12800] ;  /* 0x01280000d108783b */ /* 0x002fee0000004200 */
[C---:B------:R-:W-:Y:S08]  /*1c950*/  HMMA.16816.F32.BF16 R148, R4.reuse, R32, RZ ;  /* 0x000000200494723c */ /* 0x040ff000000418ff */
[C---:B------:R-:W-:Y:S08]  /*1c960*/  HMMA.16816.F32.BF16 R156, R4.reuse, R34, RZ ;  /* 0x00000022049c723c */ /* 0x040ff000000418ff */
[C---:B------:R-:W-:Y:S08]  /*1c970*/  HMMA.16816.F32.BF16 R160, R4.reuse, R28, RZ ;  /* 0x0000001c04a0723c */ /* 0x040ff000000418ff */
[C---:B------:R-:W-:Y:S08]  /*1c980*/  HMMA.16816.F32.BF16 R168, R4.reuse, R30, RZ ;  /* 0x0000001e04a8723c */ /* 0x040ff000000418ff */
[C---:B---3--:R-:W-:Y:S08]  /*1c990*/  HMMA.16816.F32.BF16 R192, R4.reuse, R12, RZ ;  /* 0x0000000c04c0723c */ /* 0x048ff000000418ff */
[----:B------:R-:W-:Y:S01]  /*1c9a0*/  HMMA.16816.F32.BF16 R188, R4, R14, RZ ;  /* 0x0000000e04bc723c */ /* 0x000fe200000418ff */
[----:B------:R-:W1:Y:S06]  /*1c9b0*/  LDSM.16.MT88.4 R12, [R211+0x10800] ;  /* 0x01080000d30c783b */ /* 0x000e6c0000004200 */
[----:B------:R-:W-:-:S02]  /*1c9c0*/  F2FP.BF16.PACK_AB R4, R153, R147 ;  /* 0x000000939904723e */ /* 0x000fc400000010ff */
[----:B------:R-:W-:Y:S02]  /*1c9d0*/  F2FP.BF16.PACK_AB R5, R208, R152 ;  /* 0x00000098d005723e */ /* 0x000fe400000010ff */
[----:B------:R-:W-:Y:S02]  /*1c9e0*/  F2FP.BF16.PACK_AB R6, R215, R213 ;  /* 0x000000d5d706723e */ /* 0x000fe400000010ff */
[----:B------:R-:W-:-:S07]  /*1c9f0*/  F2FP.BF16.PACK_AB R7, R128, R214 ;  /* 0x000000d68007723e */ /* 0x000fce00000010ff */
[C---:B----4-:R-:W-:Y:S08]  /*1ca00*/  HMMA.16816.F32.BF16 R28, R4.reuse, R20, R84 ;  /* 0x00000014041c723c */ /* 0x050ff00000041854 */
[C---:B------:R-:W-:Y:S08]  /*1ca10*/  HMMA.16816.F32.BF16 R196, R4.reuse, R24, R88 ;  /* 0x0000001804c4723c */ /* 0x040ff00000041858 */
[----:B------:R-:W-:Y:S08]  /*1ca20*/  HMMA.16816.F32.BF16 R204, R4, R26, R56 ;  /* 0x0000001a04cc723c */ /* 0x000ff00000041838 */
[----:B------:R-:W-:Y:S01]  /*1ca30*/  MOV R26, R29 ;  /* 0x0000001d001a7202 */ /* 0x000fe20000000f00 */
[----:B------:R-:W-:Y:S01]  /*1ca40*/  IMAD.MOV.U32 R25, RZ, RZ, R30 ;  /* 0x000000ffff197224 */ /* 0x000fe200078e001e */
[----:B------:R-:W-:Y:S01]  /*1ca50*/  MOV R24, R28 ;  /* 0x0000001c00187202 */ /* 0x000fe20000000f00 */
[----:B------:R-:W-:-:S02]  /*1ca60*/  IMAD.MOV.U32 R87, RZ, RZ, R31 ;  /* 0x000000ffff577224 */ /* 0x000fc400078e001f */
[C---:B--2---:R-:W-:Y:S08]  /*1ca70*/  HMMA.16816.F32.BF16 R28, R4.reuse, R16, R80 ;  /* 0x00000010041c723c */ /* 0x044ff00000041850 */
[C---:B------:R-:W-:Y:S08]  /*1ca80*/  HMMA.16816.F32.BF16 R16, R4.reuse, R18, R48 ;  /* 0x000000120410723c */ /* 0x040ff00000041830 */
[C---:B------:R-:W-:Y:S01]  /*1ca90*/  HMMA.16816.F32.BF16 R200, R4.reuse, R22, R52 ;  /* 0x0000001604c8723c */ /* 0x040fe20000041834 */
[----:B------:R-:W2:Y:S11]  /*1caa0*/  LDSM.16.MT88.4 R20, [R210+0x12800] ;  /* 0x01280000d214783b */ /* 0x000eb60000004200 */
[----:B------:R-:W-:Y:S04]  /*1cab0*/  @!UPT UIADD3 URZ, URZ, URZ, URZ ;  /* 0x0000003f3f3ff290 */ /* 0x000fe8000fffe03f */
[----:B------:R-:W-:Y:S01]  /*1cac0*/  IMAD.MOV.U32 R83, RZ, RZ, R16 ;  /* 0x000000ffff537224 */ /* 0x000fe200078e0010 */
[----:B------:R-:W-:Y:S01]  /*1cad0*/  MOV R82, R17 ;  /* 0x0000001100527202 */ /* 0x000fe20000000f00 */
[----:B------:R-:W-:Y:S01]  /*1cae0*/  IMAD.MOV.U32 R81, RZ, RZ, R18 ;  /* 0x000000ffff517224 */ /* 0x000fe200078e0012 */
[----:B------:R-:W-:Y:S02]  /*1caf0*/  MOV R80, R19 ;  /* 0x0000001300507202 */ /* 0x000fe40000000f00 */
[----:B------:R-:W3:Y:S01]  /*1cb00*/  LDSM.16.MT88.4 R16, [R212+0x12800] ;  /* 0x01280000d410783b */ /* 0x000ee20000004200 */
[----:B------:R-:W-:Y:S01]  /*1cb10*/  MOV R86, R29 ;  /* 0x0000001d00567202 */ /* 0x000fe20000000f00 */
[----:B------:R-:W-:Y:S01]  /*1cb20*/  IMAD.MOV.U32 R85, RZ, RZ, R30 ;  /* 0x000000ffff557224 */ /* 0x000fe200078e001e */
[----:B------:R-:W-:Y:S01]  /*1cb30*/  MOV R84, R28 ;  /* 0x0000001c00547202 */ /* 0x000fe20000000f00 */
[----:B------:R-:W-:Y:S01]  /*1cb40*/  IMAD.MOV.U32 R219, RZ, RZ, R31 ;  /* 0x000000ffffdb7224 */ /* 0x000fe200078e001f */
[----:B------:R-:W-:Y:S01]  /*1cb50*/  MOV R35, R197 ;  /* 0x000000c500237202 */ /* 0x000fe20000000f00 */
[----:B------:R-:W-:Y:S01]  /*1cb60*/  LDSM.16.MT88.4 R28, [R211+0x12800] ;  /* 0x01280000d31c783b */ /* 0x000fe20000004200 */
[----:B------:R-:W-:Y:S01]  /*1cb70*/  IMAD.MOV.U32 R34, RZ, RZ, R198 ;  /* 0x000000ffff227224 */ /* 0x000fe200078e00c6 */
[----:B------:R-:W-:Y:S01]  /*1cb80*/  MOV R33, R199 ;  /* 0x000000c700217202 */ /* 0x000fe20000000f00 */
[----:B------:R-:W-:Y:S01]  /*1cb90*/  IMAD.MOV.U32 R32, RZ, RZ, R196 ;  /* 0x000000ffff207224 */ /* 0x000fe200078e00c4 */
[C---:B-1----:R-:W-:Y:S08]  /*1cba0*/  HMMA.16816.F32.BF16 R236, R4.reuse, R12, R76 ;  /* 0x0000000c04ec723c */ /* 0x042ff0000004184c */
[C---:B------:R-:W-:Y:S01]  /*1cbb0*/  HMMA.16816.F32.BF16 R196, R4.reuse, R14, R96 ;  /* 0x0000000e04c4723c */ /* 0x040fe20000041860 */
[----:B------:R-:W1:Y:S01]  /*1cbc0*/  LDSM.16.MT88.4 R12, [R209+0x14800] ;  /* 0x01480000d10c783b */ /* 0x000e620000004200 */
[----:B------:R-:W-:Y:S01]  /*1cbd0*/  MOV R59, R186 ;  /* 0x000000ba003b7202 */ /* 0x000fe20000000f00 */
[----:B------:R-:W-:Y:S01]  /*1cbe0*/  IMAD.MOV.U32 R58, RZ, RZ, R185 ;  /* 0x000000ffff3a7224 */ /* 0x000fe200078e00b9 */
        /* <DEDUP_REMOVED lines=8> */
[----:B------:R-:W-:Y:S01]  /*1cc70*/  HMMA.16816.F32.BF16 R184, R4, R8, R72 ;  /* 0x0000000804b8723c */ /* 0x000fe20000041848 */
[----:B------:R-:W-:Y:S01]  /*1cc80*/  IMAD.MOV.U32 R130, RZ, RZ, R164 ;  /* 0x000000ffff827224 */ /* 0x000fe200078e00a4 */
[----:B------:R-:W-:Y:S01]  /*1cc90*/  MOV R91, R146 ;  /* 0x00000092005b7202 */ /* 0x000fe20000000f00 */
[----:B------:R-:W-:Y:S01]  /*1cca0*/  IMAD.MOV.U32 R90, RZ, RZ, R147 ;  /* 0x000000ffff5a7224 */ /* 0x000fe200078e0093 */
[----:B------:R-:W-:-:S04]  /*1ccb0*/  MOV R98, R26 ;  /* 0x0000001a00627202 */ /* 0x000fc80000000f00 */
[----:B------:R-:W-:Y:S01]  /*1ccc0*/  HMMA.16816.F32.BF16 R176, R4, R10, R44 ;  /* 0x0000000a04b0723c */ /* 0x000fe2000004182c */
[----:B------:R-:W4:Y:S01]  /*1ccd0*/  LDSM.16.MT88.4 R8, [R210+0x14800] ;  /* 0x01480000d208783b */ /* 0x000f220000004200 */
[----:B------:R-:W-:Y:S01]  /*1cce0*/  IMAD.MOV.U32 R99, RZ, RZ, R25 ;  /* 0x000000ffff637224 */ /* 0x000fe200078e0019 */
[----:B------:R-:W-:-:S05]  /*1ccf0*/  MOV R97, R24 ;  /* 0x0000001800617202 */ /* 0x000fca0000000f00 */
[C---:B--2---:R-:W-:Y:S07]  /*1cd00*/  HMMA.16816.F32.BF16 R164, R4.reuse, R20, R68 ;  /* 0x0000001404a4723c */ /* 0x044fee0000041844 */
[----:B------:R-:W-:Y:S01]  /*1cd10*/  IMAD.MOV.U32 R69, RZ, RZ, R145 ;  /* 0x000000ffff457224 */ /* 0x000fe200078e0091 */
[----:B------:R-:W-:Y:S02]  /*1cd20*/  MOV R68, R144 ;  /* 0x0000009000447202 */ /* 0x000fe40000000f00 */
[----:B---3--:R-:W-:Y:S07]  /*1cd30*/  HMMA.16816.F32.BF16 R144, R4, R16, R64 ;  /* 0x000000100490723c */ /* 0x008fee0000041840 */
[----:B------:R-:W-:-:S02]  /*1cd40*/  IMAD.MOV.U32 R67, RZ, RZ, R27 ;  /* 0x000000ffff437224 */ /* 0x000fc400078e001b */
[----:B------:R-:W2:Y:S01]  /*1cd50*/  LDSM.16.MT88.4 R24, [R211+0x14800] ;  /* 0x01480000d318783b */ /* 0x000ea20000004200 */
[----:B------:R-:W-:Y:S01]  /*1cd60*/  MOV R129, R154 ;  /* 0x0000009a00817202 */ /* 0x000fe20000000f00 */
[----:B------:R-:W-:Y:S01]  /*1cd70*/  IMAD.MOV.U32 R88, RZ, RZ, R155 ;  /* 0x000000ffff587224 */ /* 0x000fe200078e009b */
[----:B------:R-:W-:Y:S01]  /*1cd80*/  MOV R70, R153 ;  /* 0x0000009900467202 */ /* 0x000fe20000000f00 */
[----:B------:R-:W-:Y:S01]  /*1cd90*/  IMAD.MOV.U32 R71, RZ, RZ, R136 ;  /* 0x000000ffff477224 */ /* 0x000fe200078e0088 */
[----:B------:R-:W-:Y:S01]  /*1cda0*/  MOV R89, R152 ;  /* 0x0000009800597202 */ /* 0x000fe20000000f00 */
[----:B------:R-:W-:Y:S01]  /*1cdb0*/  IMAD.MOV.U32 R65, RZ, RZ, R139 ;  /* 0x000000ffff417224 */ /* 0x000fe200078e008b */
[----:B------:R-:W-:Y:S01]  /*1cdc0*/  MOV R64, R137 ;  /* 0x0000008900407202 */ /* 0x000fe20000000f00 */
[C---:B------:R-:W-:Y:S01]  /*1cdd0*/  HMMA.16816.F32.BF16 R152, R4.reuse, R22, R40 ;  /* 0x000000160498723c */ /* 0x040fe20000041828 */
[----:B------:R-:W-:Y:S01]  /*1cde0*/  MOV R49, R138 ;  /* 0x0000008a00317202 */ /* 0x000fe20000000f00 */
[----:B------:R-:W3:Y:S06]  /*1cdf0*/  LDSM.16.MT88.4 R20, [R212+0x14800] ;  /* 0x01480000d414783b */ /* 0x000eec0000004200 */
[C---:B------:R-:W-:Y:S08]  /*1ce00*/  HMMA.16816.F32.BF16 R136, R4.reuse, R18, R36 ;  /* 0x000000120488723c */ /* 0x040ff00000041824 */
[----:B-1----:R-:W-:Y:S01]  /*1ce10*/  HMMA.16816.F32.BF16 R76, R4, R12, R100 ;  /* 0x0000000c044c723c */ /* 0x002fe20000041864 */
[----:B------:R-:W-:Y:S01]  /*1ce20*/  IMAD.MOV.U32 R36, RZ, RZ, R131 ;  /* 0x000000ffff247224 */ /* 0x000fe200078e0083 */
[----:B------:R-:W-:Y:S01]  /*1ce30*/  MOV R37, R128 ;  /* 0x0000008000257202 */ /* 0x000fe20000000f00 */
[----:B------:R-:W-:Y:S01]  /*1ce40*/  IMAD.MOV.U32 R38, RZ, RZ, R130 ;  /* 0x000000ffff267224 */ /* 0x000fe200078e0082 */
[----:B------:R-:W-:Y:S01]  /*1ce50*/  MOV R39, R129 ;  /* 0x0000008100277202 */ /* 0x000fe20000000f00 */
[----:B------:R-:W-:-:S03]  /*1ce60*/  IMAD.MOV.U32 R50, RZ, RZ, R57 ;  /* 0x000000ffff327224 */ /* 0x000fc600078e0039 */
[C---:B----4-:R-:W-:Y:S01]  /*1ce70*/  HMMA.16816.F32.BF16 R72, R4.reuse, R8, R108 ;  /* 0x000000080448723c */ /* 0x050fe2000004186c */
[----:B------:R-:W-:Y:S01]  /*1ce80*/  MOV R66, R56 ;  /* 0x0000003800427202 */ /* 0x000fe20000000f00 */
[----:B------:R-:W-:Y:S01]  /*1ce90*/  IMAD.MOV.U32 R48, RZ, RZ, R59 ;  /* 0x000000ffff307224 */ /* 0x000fe200078e003b */
[----:B------:R-:W-:Y:S01]  /*1cea0*/  MOV R51, R58 ;  /* 0x0000003a00337202 */ /* 0x000fe20000000f00 */
[----:B------:R-:W-:Y:S04]  /*1ceb0*/  LDSM.16.MT88.4 R16, [R209+0x16800] ;  /* 0x01680000d110783b */ /* 0x000fe80000004200 */
[C---:B------:R-:W-:Y:S08]  /*1cec0*/  HMMA.16816.F32.BF16 R128, R4.reuse, R28, R60 ;  /* 0x0000001c0480723c */ /* 0x040ff0000004183c */
[----:B------:R-:W-:Y:S01]  /*1ced0*/  HMMA.16816.F32.BF16 R60, R4, R30, R92 ;  /* 0x0000001e043c723c */ /* 0x000fe2000004185c */
[----:B------:R-:W-:Y:S06]  /*1cee0*/  LDSM.16.MT88.4 R28, [R212+0x16800] ;  /* 0x01680000d41c783b */ /* 0x000fec0000004200 */
[----:B------:R-:W-:Y:S01]  /*1cef0*/  IMAD.MOV.U32 R92, RZ, RZ, R88 ;  /* 0x000000ffff5c7224 */ /* 0x000fe200078e0058 */
[----:B------:R-:W-:Y:S01]  /*1cf00*/  MOV R95, R89 ;  /* 0x00000059005f7202 */ /* 0x000fe20000000f00 */
[----:B------:R-:W-:Y:S01]  /*1cf10*/  IMAD.MOV.U32 R94, RZ, RZ, R90 ;  /* 0x000000ffff5e7224 */ /* 0x000fe200078e005a */
[----:B------:R-:W-:-:S02]  /*1cf20*/  MOV R93, R91 ;  /* 0x0000005b005d7202 */ /* 0x000fc40000000f00 */
[----:B------:R-:W-:Y:S01]  /*1cf30*/  HMMA.16816.F32.BF16 R88, R4, R14, R104 ;  /* 0x0000000e0458723c */ /* 0x000fe20000041868 */
[----:B------:R-:W1:Y:S01]  /*1cf40*/  LDSM.16.MT88.4 R12, [R210+0x16800] ;  /* 0x01680000d20c783b */ /* 0x000e620000004200 */
[----:B------:R-:W-:-:S06]  /*1cf50*/  FFMA.FTZ R8, R92, R0, -R3 ;  /* 0x000000005c087223 */ /* 0x000fcc0000010803 */
[----:B--2---:R-:W-:Y:S01]  /*1cf60*/  HMMA.16816.F32.BF16 R44, R4, R24, R124 ;  /* 0x00000018042c723c */ /* 0x004fe2000004187c */
[----:B------:R2:W-:Y:S01]  /*1cf70*/  MUFU.EX2 R124, R8 ;  /* 0x00000008007c7308 */ /* 0x0005e20000000800 */
[----:B------:R-:W-:Y:S01]  /*1cf80*/  IMAD.MOV.U32 R108, RZ, RZ, R36 ;  /* 0x000000ffff6c7224 */ /* 0x000fe200078e0024 */
[----:B------:R-:W-:Y:S01]  /*1cf90*/  MOV R110, R65 ;  /* 0x00000041006e7202 */ /* 0x000fe20000000f00 */
[----:B------:R-:W-:-:S04]  /*1cfa0*/  IMAD.MOV.U32 R109, RZ, RZ, R38 ;  /* 0x000000ffff6d7224 */ /* 0x000fc800078e0026 */
[----:B------:R-:W-:Y:S01]  /*1cfb0*/  HMMA.16816.F32.BF16 R56, R4, R10, R112 ;  /* 0x0000000a0438723c */ /* 0x000fe20000041870 */
[----:B------:R-:W-:Y:S02]  /*1cfc0*/  IMAD.MOV.U32 R111, RZ, RZ, R66 ;  /* 0x000000ffff6f7224 */ /* 0x000fe400078e0042 */
[----:B--2---:R-:W-:-:S04]  /*1cfd0*/  FFMA.FTZ R8, R248, R0, -R3 ;  /* 0x00000000f8087223 */ /* 0x004fc80000010803 */
[----:B------:R2:W4:Y:S01]  /*1cfe0*/  MUFU.EX2 R10, R8 ;  /* 0x00000008000a7308 */ /* 0x0005220000000800 */
        /* <DEDUP_REMOVED lines=9> */
[----:B--2---:R-:W-:Y:S01]  /*1d080*/  FFMA.FTZ R8, R249, R0, -R3 ;  /* 0x00000000f9087223 */ /* 0x004fe20000010803 */
[----:B------:R-:W-:-:S03]  /*1d090*/  MOV R115, R110 ;  /* 0x0000006e00737202 */ /* 0x000fc60000000f00 */
[----:B------:R2:W-:Y:S01]  /*1d0a0*/  MUFU.EX2 R104, R8 ;  /* 0x0000000800687308 */ /* 0x0005e20000000800 */
[----:B------:R-:W-:Y:S01]  /*1d0b0*/  IMAD.MOV.U32 R96, RZ, RZ, R33 ;  /* 0x000000ffff607224 */ /* 0x000fe200078e0021 */
[C---:B---3--:R-:W-:Y:S01]  /*1d0c0*/  HMMA.16816.F32.BF16 R52, R4.reuse, R22, R120 ;  /* 0x000000160434723c */ /* 0x048fe20000041878 */
[----:B------:R-:W-:Y:S01]  /*1d0d0*/  IMAD.MOV.U32 R9, RZ, RZ, R111 ;  /* 0x000000ffff097224 */ /* 0x000fe200078e006f */
[----:B------:R-:W-:Y:S01]  /*1d0e0*/  MOV R109, R105 ;  /* 0x00000069006d7202 */ /* 0x000fe20000000f00 */
[----:B------:R-:W-:Y:S01]  /*1d0f0*/  IMAD.MOV.U32 R111, RZ, RZ, R100 ;  /* 0x000000ffff6f7224 */ /* 0x000fe200078e0064 */
[----:B------:R-:W-:Y:S01]  /*1d100*/  MOV R110, R107 ;  /* 0x0000006b006e7202 */ /* 0x000fe20000000f00 */
[----:B------:R-:W-:Y:S01]  /*1d110*/  IMAD.MOV.U32 R100, RZ, RZ, R95 ;  /* 0x000000ffff647224 */ /* 0x000fe200078e005f */
[----:B------:R-:W-:Y:S02]  /*1d120*/  MOV R105, R92 ;  /* 0x0000005c00697202 */ /* 0x000fe40000000f00 */
[----:B------:R-:W-:Y:S01]  /*1d130*/  MOV R107, R94 ;  /* 0x0000005e006b7202 */ /* 0x000fe20000000f00 */
[C---:B------:R-:W-:Y:S01]  /*1d140*/  HMMA.16816.F32.BF16 R40, R4.reuse, R20, R116 ;  /* 0x000000140428723c */ /* 0x040fe20000041874 */
[----:B--2---:R-:W-:Y:S01]  /*1d150*/  FFMA.FTZ R8, R108, R0, -R3 ;  /* 0x000000006c087223 */ /* 0x004fe20000010803 */
[----:B------:R-:W-:Y:S01]  /*1d160*/  MOV R92, R68 ;  /* 0x00000044005c7202 */ /* 0x000fe20000000f00 */
[----:B------:R-:W-:Y:S01]  /*1d170*/  IMAD.MOV.U32 R108, RZ, RZ, R106 ;  /* 0x000000ffff6c7224 */ /* 0x000fe200078e006a */
[----:B------:R-:W-:Y:S01]  /*1d180*/  MOV R94, R70 ;  /* 0x00000046005e7202 */ /* 0x000fe20000000f00 */
[----:B------:R-:W-:Y:S01]  /*1d190*/  IMAD.MOV.U32 R106, RZ, RZ, R93 ;  /* 0x000000ffff6a7224 */ /* 0x000fe200078e005d */
[----:B------:R2:W-:Y:S01]  /*1d1a0*/  MUFU.EX2 R120, R8 ;  /* 0x0000000800787308 */ /* 0x0005e20000000800 */
        /* <DEDUP_REMOVED lines=12> */
[----:B-1----:R-:W-:Y:S01]  /*1d270*/  HMMA.16816.F32.BF16 R84, R4, R12, R160 ;  /* 0x0000000c0454723c */ /* 0x002fe200000418a0 */
[----:B------:R-:W-:Y:S01]  /*1d280*/  MOV R103, R37 ;  /* 0x0000002500677202 */ /* 0x000fe20000000f00 */
[----:B------:R-:W-:Y:S01]  /*1d290*/  IMAD.MOV.U32 R101, RZ, RZ, R64 ;  /* 0x000000ffff657224 */ /* 0x000fe200078e0040 */
[----:B------:R-:W-:Y:S01]  /*1d2a0*/  MOV R102, R39 ;  /* 0x0000002700667202 */ /* 0x000fe20000000f00 */
        /* <DEDUP_REMOVED lines=10> */
[----:B------:R-:W-:-:S02]  /*1d350*/  IMAD.MOV.U32 R107, RZ, RZ, R94 ;  /* 0x000000ffff6b7224 */ /* 0x000fc400078e005e */
[----:B------:R-:W-:Y:S01]  /*1d360*/  IMAD.MOV.U32 R113, RZ, RZ, R111 ;  /* 0x000000ffff717224 */ /* 0x000fe200078e006f */
[----:B------:R-:W-:Y:S01]  /*1d370*/  MOV R111, R103 ;  /* 0x00000067006f7202 */ /* 0x000fe20000000f00 */
[----:B------:R-:W-:Y:S01]  /*1d380*/  IMAD.MOV.U32 R248, RZ, RZ, R50 ;  /* 0x000000fffff87224 */ /* 0x000fe200078e0032 */
[----:B------:R-:W2:Y:S01]  /*1d390*/  LDSM.16.MT88.4 R20, [R211+0x16800] ;  /* 0x01680000d314783b */ /* 0x000ea20000004200 */
[----:B-1----:R-:W-:Y:S02]  /*1d3a0*/  FFMA.FTZ R8, R119, R0, -R2 ;  /* 0x0000000077087223 */ /* 0x002fe40000010802 */
[----:B------:R-:W-:Y:S01]  /*1d3b0*/  HMMA.16816.F32.BF16 R116, R4, R28, R172 ;  /* 0x0000001c0474723c */ /* 0x000fe200000418ac */
[----:B------:R-:W-:-:S06]  /*1d3c0*/  IMAD.MOV.U32 R103, RZ, RZ, R68 ;  /* 0x000000ffff677224 */ /* 0x000fcc00078e0044 */
[----:B----4-:R-:W-:Y:S01]  /*1d3d0*/  IMAD.MOV.U32 R175, RZ, RZ, R10 ;  /* 0x000000ffffaf7224 */ /* 0x010fe200078e000a */
        /* <DEDUP_REMOVED lines=20> */
[----:B------:R-:W-:-:S02]  /*1d520*/  MOV R70, R219 ;  /* 0x000000db00467202 */ /* 0x000fc40000000f00 */
[----:B------:R-:W-:Y:S01]  /*1d530*/  MOV R95, R68 ;  /* 0x00000044005f7202 */ /* 0x000fe20000000f00 */
[----:B------:R-:W-:Y:S01]  /*1d540*/  IMAD.MOV.U32 R68, RZ, RZ, R69 ;  /* 0x000000ffff447224 */ /* 0x000fe200078e0045 */
[----:B------:R-:W-:Y:S01]  /*1d550*/  MOV R69, R70 ;  /* 0x0000004600457202 */ /* 0x000fe20000000f00 */
[----:B------:R-:W-:Y:S01]  /*1d560*/  IMAD.MOV.U32 R249, RZ, RZ, R94 ;  /* 0x000000fffff97224 */ /* 0x000fe200078e005e */
[----:B------:R1:W3:Y:S01]  /*1d570*/  MUFU.EX2 R160, R8 ;  /* 0x0000000800a07308 */ /* 0x0002e20000000800 */
[----:B------:R-:W-:Y:S01]  /*1d580*/  IMAD.MOV.U32 R70, RZ, RZ, R71 ;  /* 0x000000ffff467224 */ /* 0x000fe200078e0047 */
[----:B------:R-:W-:Y:S01]  /*1d590*/  MOV R71, R48 ;  /* 0x0000003000477202 */ /* 0x000fe20000000f00 */
[----:B------:R-:W-:Y:S01]  /*1d5a0*/  IMAD.MOV.U32 R127, RZ, RZ, R115 ;  /* 0x000000ffff7f7224 */ /* 0x000fe200078e0073 */
[----:B------:R-:W-:Y:S01]  /*1d5b0*/  HMMA.16816.F32.BF16 R36, R4, R26, R140 ;  /* 0x0000001a0424723c */ /* 0x000fe2000004188c */
[----:B------:R4:W5:Y:S01]  /*1d5c0*/  LDL.LU R219, [R1+0x48] ;  /* 0x0000480001db7983 */ /* 0x0009620000300800 */
[----:B------:R-:W-:Y:S01]  /*1d5d0*/  IMAD.MOV.U32 R48, RZ, RZ, R49 ;  /* 0x000000ffff307224 */ /* 0x000fe200078e0031 */
[----:B------:R-:W-:-:S02]  /*1d5e0*/  MOV R126, R108 ;  /* 0x0000006c007e7202 */ /* 0x000fc40000000f00 */
[----:B------:R-:W-:Y:S01]  /*1d5f0*/  MOV R49, R217 ;  /* 0x000000d900317202 */ /* 0x000fe20000000f00 */
[----:B------:R-:W-:Y:S01]  /*1d600*/  LDSM.16.MT88.4 R24, [R211+0x11000] ;  /* 0x01100000d318783b */ /* 0x000fe20000004200 */
[----:B------:R-:W-:Y:S01]  /*1d610*/  MOV R143, R107 ;  /* 0x0000006b008f7202 */ /* 0x000fe20000000f00 */
[C---:B------:R-:W-:Y:S01]  /*1d620*/  HMMA.16816.F32.BF16 R64, R4.reuse, R18, R156 ;  /* 0x000000120440723c */ /* 0x040fe2000004189c */
[----:B------:R-:W-:Y:S02]  /*1d630*/  IMAD.MOV.U32 R140, RZ, RZ, R110 ;  /* 0x000000ffff8c7224 */ /* 0x000fe400078e006e */
[----:B-1----:R-:W-:Y:S02]  /*1d640*/  FFMA.FTZ R8, R218, R0, -R2 ;  /* 0x00000000da087223 */ /* 0x002fe40000010802 */
[----:B------:R4:W5:Y:S01]  /*1d650*/  LDL.LU R218, [R1+0x44] ;  /* 0x0000440001da7983 */ /* 0x0009620000300800 */
[----:B------:R-:W-:Y:S01]  /*1d660*/  IMAD.MOV.U32 R107, RZ, RZ, R216 ;  /* 0x000000ffff6b7224 */ /* 0x000fe200078e00d8 */
[----:B------:R-:W-:Y:S01]  /*1d670*/  MOV R156, R249 ;  /* 0x000000f9009c7202 */ /* 0x000fe20000000f00 */
[----:B------:R-:W-:Y:S01]  /*1d680*/  HMMA.16816.F32.BF16 R96, R4, R14, R168 ;  /* 0x0000000e0460723c */ /* 0x000fe200000418a8 */
[----:B------:R4:W5:Y:S01]  /*1d690*/  LDL.LU R217, [R1+0x40] ;  /* 0x0000400001d97983 */ /* 0x0009620000300800 */
[----:B------:R-:W-:Y:S01]  /*1d6a0*/  MOV R110, R215 ;  /* 0x000000d7006e7202 */ /* 0x000fe20000000f00 */
[----:B------:R-:W-:Y:S01]  /*1d6b0*/  IMAD.MOV.U32 R108, RZ, RZ, R214 ;  /* 0x000000ffff6c7224 */ /* 0x000fe200078e00d6 */
[----:B------:R-:W-:Y:S01]  /*1d6c0*/  MOV R249, R127 ;  /* 0x0000007f00f97202 */ /* 0x000fe20000000f00 */
[----:B------:R4:W5:Y:S01]  /*1d6d0*/  LDL.LU R216, [R1+0x3c] ;  /* 0x00003c0001d87983 */ /* 0x0009620000300800 */
[----:B------:R-:W-:Y:S01]  /*1d6e0*/  IMAD.MOV.U32 R127, RZ, RZ, R113 ;  /* 0x000000ffff7f7224 */ /* 0x000fe200078e0071 */
[----:B------:R-:W-:Y:S01]  /*1d6f0*/  MOV R161, R114 ;  /* 0x0000007200a17202 */ /* 0x000fe20000000f00 */
[----:B------:R-:W-:Y:S01]  /*1d700*/  IMAD.MOV.U32 R169, RZ, RZ, R248 ;  /* 0x000000ffffa97224 */ /* 0x000fe200078e00f8 */
[----:B------:R4:W5:Y:S01]  /*1d710*/  LDL.LU R215, [R1+0x38] ;  /* 0x0000380001d77983 */ /* 0x0009620000300800 */
[----:B------:R-:W-:Y:S01]  /*1d720*/  IMAD.MOV.U32 R248, RZ, RZ, R126 ;  /* 0x000000fffff87224 */ /* 0x000fe200078e007e */
[----:B------:R-:W-:Y:S01]  /*1d730*/  MOV R126, R109 ;  /* 0x0000006d007e7202 */ /* 0x000fe20000000f00 */
[----:B------:R-:W-:Y:S01]  /*1d740*/  IMAD.MOV.U32 R113, RZ, RZ, R213 ;  /* 0x000000ffff717224 */ /* 0x000fe200078e00d5 */
[----:B------:R4:W5:Y:S01]  /*1d750*/  LDL.LU R214, [R1+0x34] ;  /* 0x0000340001d67983 */ /* 0x0009620000300800 */
[----:B------:R-:W-:Y:S01]  /*1d760*/  MOV R114, R208 ;  /* 0x000000d000727202 */ /* 0x000fe20000000f00 */
[----:B------:R-:W-:-:S02]  /*1d770*/  IMAD.MOV.U32 R109, RZ, RZ, R133 ;  /* 0x000000ffff6d7224 */ /* 0x000fc400078e0085 */
[----:B------:R4:W5:Y:S04]  /*1d780*/  LDL.LU R213, [R1+0x30] ;  /* 0x0000300001d57983 */ /* 0x0009680000300800 */
[----:B------:R4:W5:Y:S04]  /*1d790*/  LDL.LU R208, [R1+0x2c] ;  /* 0x00002c0001d07983 */ /* 0x0009680000300800 */
[----:B------:R4:W5:Y:S01]  /*1d7a0*/  LDL.LU R133, [R1+0x28] ;  /* 0x0000280001857983 */ /* 0x0009620000300800 */
[----:B------:R-:W-:Y:S03]  /*1d7b0*/  HMMA.16816.F32.BF16 R32, R4, R16, R148 ;  /* 0x000000100420723c */ /* 0x000fe60000041894 */
[----:B------:R-:W1:Y:S04]  /*1d7c0*/  LDSM.16.MT88.4 R12, [R209+0x11000] ;  /* 0x01100000d10c783b */ /* 0x000e680000004200 */
[----:B------:R-:W1:Y:S01]  /*1d7d0*/  LDSM.16.MT88.4 R16, [R210+0x11000] ;  /* 0x01100000d210783b */ /* 0x000e620000004200 */
[----:B------:R-:W-:Y:S01]  /*1d7e0*/  MOV R123, R11 ;  /* 0x0000000b007b7202 */ /* 0x000fe20000000f00 */
[----:B------:R-:W-:-:S02]  /*1d7f0*/  IMAD.MOV.U32 R11, RZ, RZ, R112 ;  /* 0x000000ffff0b7224 */ /* 0x000fc400078e0070 */
[----:B------:R2:W-:Y:S01]  /*1d800*/  MUFU.EX2 R112, R8 ;  /* 0x0000000800707308 */ /* 0x0005e20000000800 */
[----:B------:R-:W-:Y:S01]  /*1d810*/  MOV R125, R51 ;  /* 0x00000033007d7202 */ /* 0x000fe20000000f00 */
[----:B--2---:R-:W-:-:S06]  /*1d820*/  FFMA.FTZ R8, R123, R0, -R2 ;  /* 0x000000007b087223 */ /* 0x004fcc0000010802 */
[----:B------:R2:W1:Y:S01]  /*1d830*/  MUFU.EX2 R121, R8 ;  /* 0x0000000800797308 */ /* 0x0004620000000800 */
        /* <DEDUP_REMOVED lines=16> */
[----:B------:R-:W-:Y:S01]  /*1d940*/  IMAD.MOV.U32 R163, RZ, RZ, R10 ;  /* 0x000000ffffa37224 */ /* 0x000fe200078e000a */
[----:B------:R-:W-:Y:S01]  /*1d950*/  MOV R170, R125 ;  /* 0x0000007d00aa7202 */ /* 0x000fe20000000f00 */
[----:B------:R-:W-:Y:S01]  /*1d960*/  IMAD.MOV.U32 R125, RZ, RZ, R9 ;  /* 0x000000ffff7d7224 */ /* 0x000fe200078e0009 */
[----:B------:R-:W-:Y:S01]  /*1d970*/  MOV R171, R11 ;  /* 0x0000000b00ab7202 */ /* 0x000fe20000000f00 */
[----:B------:R-:W-:Y:S02]  /*1d980*/  LDSM.16.MT88.4 R28, [R212+0x11000] ;  /* 0x01100000d41c783b */ /* 0x000fe40000004200 */
[C---:B------:R-:W-:Y:S02]  /*1d990*/  HMMA.16816.F32.BF16 R68, R4.reuse, R20, R192 ;  /* 0x000000140444723c */ /* 0x040fe400000418c0 */
[----:B--2---:R-:W2:Y:S06]  /*1d9a0*/  LDSM.16.MT88.4 R8, [R210+0x13000] ;  /* 0x01300000d208783b */ /* 0x004eac0000004200 */
[----:B------:R-:W-:Y:S01]  /*1d9b0*/  HMMA.16816.F32.BF16 R48, R4, R22, R188 ;  /* 0x000000160430723c */ /* 0x000fe200000418bc */
[----:B------:R-:W-:-:S06]  /*1d9c0*/  IMAD.MOV.U32 R192, RZ, RZ, R83 ;  /* 0x000000ffffc07224 */ /* 0x000fcc00078e0053 */
[----:B------:R-:W-:Y:S02]  /*1d9d0*/  F2FP.BF16.PACK_AB R4, R175, R124 ;  /* 0x0000007caf04723e */ /* 0x000fe400000010ff */
[----:B---3--:R-:W-:Y:S02]  /*1d9e0*/  F2FP.BF16.PACK_AB R5, R160, R162 ;  /* 0x000000a2a005723e */ /* 0x008fe400000010ff */
[----:B------:R-:W-:Y:S02]  /*1d9f0*/  F2FP.BF16.PACK_AB R6, R120, R104 ;  /* 0x000000687806723e */ /* 0x000fe400000010ff */
[----:B-1----:R-:W-:Y:S01]  /*1da00*/  F2FP.BF16.PACK_AB R7, R121, R112 ;  /* 0x000000707907723e */ /* 0x002fe200000010ff */
[----:B------:R-:W-:Y:S01]  /*1da10*/  IMAD.MOV.U32 R194, RZ, RZ, R81 ;  /* 0x000000ffffc27224 */ /* 0x000fe200078e0051 */
[----:B------:R-:W-:Y:S01]  /*1da20*/  MOV R193, R82 ;  /* 0x0000005200c17202 */ /* 0x000fe20000000f00 */
[----:B------:R-:W-:Y:S01]  /*1da30*/  IMAD.MOV.U32 R157, RZ, RZ, R148 ;  /* 0x000000ffff9d7224 */ /* 0x000fe200078e0094 */
[----:B------:R-:W-:Y:S01]  /*1da40*/  MOV R195, R80 ;  /* 0x0000005000c37202 */ /* 0x000fe20000000f00 */
[----:B------:R-:W-:Y:S01]  /*1da50*/  IMAD.MOV.U32 R159, RZ, RZ, R150 ;  /* 0x000000ffff9f7224 */ /* 0x000fe200078e0096 */
[----:B------:R-:W-:Y:S01]  /*1da60*/  MOV R158, R149 ;  /* 0x00000095009e7202 */ /* 0x000fe20000000f00 */
[----:B------:R-:W-:Y:S01]  /*1da70*/  HMMA.16816.F32.BF16 R140, R4, R12, R140 ;  /* 0x0000000c048c723c */ /* 0x000fe2000004188c */
[----:B------:R-:W-:-:S07]  /*1da80*/  MOV R168, R151 ;  /* 0x0000009700a87202 */ /* 0x000fce0000000f00 */
[C---:B------:R-:W-:Y:S01]  /*1da90*/  HMMA.16816.F32.BF16 R80, R4.reuse, R14, R204 ;  /* 0x0000000e0450723c */ /* 0x040fe200000418cc */
[----:B------:R-:W1:Y:S07]  /*1daa0*/  LDSM.16.MT88.4 R12, [R209+0x13000] ;  /* 0x01300000d10c783b */ /* 0x000e6e0000004200 */
[C---:B------:R-:W-:Y:S08]  /*1dab0*/  HMMA.16816.F32.BF16 R148, R4.reuse, R16, R100 ;  /* 0x000000100494723c */ /* 0x040ff00000041864 */
[C---:B------:R-:W-:Y:S01]  /*1dac0*/  HMMA.16816.F32.BF16 R100, R4.reuse, R18, R200 ;  /* 0x000000120464723c */ /* 0x040fe200000418c8 */
[----:B------:R-:W3:Y:S07]  /*1dad0*/  LDSM.16.MT88.4 R16, [R212+0x13000] ;  /* 0x01300000d410783b */ /* 0x000eee0000004200 */
[C---:B------:R-:W-:Y:S08]  /*1dae0*/  HMMA.16816.F32.BF16 R20, R4.reuse, R24, R236 ;  /* 0x000000180414723c */ /* 0x040ff000000418ec */
        /* <DEDUP_REMOVED lines=10> */
[C---:B--2---:R-:W-:Y:S06]  /*1db90*/  HMMA.16816.F32.BF16 R188, R4.reuse, R10, R152 ;  /* 0x0000000a04bc723c */ /* 0x044fec0000041898 */
[----:B------:R-:W-:Y:S01]  /*1dba0*/  MOV R170, R20 ;  /* 0x0000001400aa7202 */ /* 0x000fe20000000f00 */
[----:B------:R-:W-:Y:S01]  /*1dbb0*/  IMAD.MOV.U32 R169, RZ, RZ, R21 ;  /* 0x000000ffffa97224 */ /* 0x000fe200078e0015 */
[----:B------:R-:W-:Y:S01]  /*1dbc0*/  MOV R168, R22 ;  /* 0x0000001600a87202 */ /* 0x000fe20000000f00 */
[----:B------:R-:W-:Y:S01]  /*1dbd0*/  IMAD.MOV.U32 R161, RZ, RZ, R23 ;  /* 0x000000ffffa17224 */ /* 0x000fe200078e0017 */
[C---:B------:R-:W-:Y:S01]  /*1dbe0*/  HMMA.16816.F32.BF16 R120, R4.reuse, R8, R164 ;  /* 0x000000080478723c */ /* 0x040fe200000418a4 */
[----:B------:R-:W2:Y:S04]  /*1dbf0*/  LDSM.16.MT88.4 R20, [R211+0x13000] ;  /* 0x01300000d314783b */ /* 0x000ea80000004200 */
[----:B------:R-:W2:Y:S01]  /*1dc00*/  LDSM.16.MT88.4 R8, [R212+0x15000] ;  /* 0x01500000d408783b */ /* 0x000ea20000004200 */
[----:B------:R-:W-:Y:S01]  /*1dc10*/  MOV R182, R172 ;  /* 0x000000ac00b67202 */ /* 0x000fe20000000f00 */
[----:B------:R-:W-:Y:S01]  /*1dc20*/  IMAD.MOV.U32 R181, RZ, RZ, R173 ;  /* 0x000000ffffb57224 */ /* 0x000fe200078e00ad */
[----:B------:R-:W-:Y:S01]  /*1dc30*/  HMMA.16816.F32.BF16 R156, R4, R28, R156 ;  /* 0x0000001c049c723c */ /* 0x000fe2000004189c */
[----:B------:R-:W-:Y:S01]  /*1dc40*/  MOV R173, R125 ;  /* 0x0000007d00ad7202 */ /* 0x000fe20000000f00 */
[----:B------:R-:W-:Y:S01]  /*1dc50*/  IMAD.MOV.U32 R172, RZ, RZ, R126 ;  /* 0x000000ffffac7224 */ /* 0x000fe200078e007e */
[----:B------:R-:W-:Y:S01]  /*1dc60*/  MOV R125, R113 ;  /* 0x00000071007d7202 */ /* 0x000fe20000000f00 */
[----:B------:R-:W-:Y:S01]  /*1dc70*/  IMAD.MOV.U32 R126, RZ, RZ, R114 ;  /* 0x000000ffff7e7224 */ /* 0x000fe200078e0072 */
[----:B------:R-:W-:-:S03]  /*1dc80*/  MOV R200, R112 ;  /* 0x0000007000c87202 */ /* 0x000fc60000000f00 */
[C---:B------:R-:W-:Y:S08]  /*1dc90*/  HMMA.16816.F32.BF16 R28, R4.reuse, R30, R192 ;  /* 0x0000001e041c723c */ /* 0x040ff000000418c0 */
[C---:B-1----:R-:W-:Y:S07]  /*1dca0*/  HMMA.16816.F32.BF16 R192, R4.reuse, R14, R176 ;  /* 0x0000000e04c0723c */ /* 0x042fee00000418b0 */
[----:B------:R-:W-:Y:S01]  /*1dcb0*/  IMAD.MOV.U32 R176, RZ, RZ, R115 ;  /* 0x000000ffffb07224 */ /* 0x000fe200078e0073 */
[C---:B---3--:R-:W-:Y:S08]  /*1dcc0*/  HMMA.16816.F32.BF16 R136, R4.reuse, R18, R136 ;  /* 0x000000120488723c */ /* 0x048ff00000041888 */
[C---:B------:R-:W-:Y:S01]  /*1dcd0*/  HMMA.16816.F32.BF16 R112, R4.reuse, R16, R144 ;  /* 0x000000100470723c */ /* 0x040fe20000041890 */
[----:B------:R-:W1:Y:S07]  /*1dce0*/  LDSM.16.MT88.4 R16, [R211+0x15000] ;  /* 0x01500000d310783b */ /* 0x000e6e0000004200 */
[----:B------:R-:W-:Y:S01]  /*1dcf0*/  HMMA.16816.F32.BF16 R236, R4, R12, R184 ;  /* 0x0000000c04ec723c */ /* 0x000fe200000418b8 */
[----:B------:R-:W3:Y:S01]  /*1dd00*/  LDSM.16.MT88.4 R12, [R210+0x15000] ;  /* 0x01500000d20c783b */ /* 0x000ee20000004200 */
[----:B------:R-:W-:-:S06]  /*1dd10*/  IMAD.MOV.U32 R167, RZ, RZ, R107 ;  /* 0x000000ffffa77224 */ /* 0x000fcc00078e006b */
        /* <DEDUP_REMOVED lines=10> */
[----:B--2---:R-:W-:Y:S01]  /*1ddc0*/  HMMA.16816.F32.BF16 R104, R4, R20, R128 ;  /* 0x000000140468723c */ /* 0x004fe20000041880 */
[----:B------:R-:W-:Y:S01]  /*1ddd0*/  MOV R166, R203 ;  /* 0x000000cb00a67202 */ /* 0x000fe20000000f00 */
[----:B------:R-:W-:Y:S01]  /*1dde0*/  IMAD.MOV.U32 R147, RZ, RZ, R176 ;  /* 0x000000ffff937224 */ /* 0x000fe200078e00b0 */
[----:B------:R-:W-:Y:S01]  /*1ddf0*/  MOV R152, R177 ;  /* 0x000000b100987202 */ /* 0x000fe20000000f00 */
[----:B------:R-:W-:Y:S01]  /*1de00*/  IMAD.MOV.U32 R153, RZ, RZ, R178 ;  /* 0x000000ffff997224 */ /* 0x000fe200078e00b2 */
[----:B------:R-:W-:-:S02]  /*1de10*/  MOV R154, R179 ;  /* 0x000000b3009a7202 */ /* 0x000fc40000000f00 */
[----:B------:R-:W-:Y:S01]  /*1de20*/  MOV R128, R183 ;  /* 0x000000b700807202 */ /* 0x000fe20000000f00 */
[----:B------:R-:W-:Y:S01]  /*1de30*/  HMMA.16816.F32.BF16 R200, R4, R8, R40 ;  /* 0x0000000804c8723c */ /* 0x000fe20000041828 */
[----:B------:R-:W-:Y:S01]  /*1de40*/  IMAD.MOV.U32 R167, RZ, RZ, R180 ;  /* 0x000000ffffa77224 */ /* 0x000fe200078e00b4 */
[----:B------:R-:W-:Y:S01]  /*1de50*/  MOV R144, R152 ;  /* 0x0000009800907202 */ /* 0x000fe20000000f00 */
[----:B------:R-:W-:-:S04]  /*1de60*/  IMAD.MOV.U32 R129, RZ, RZ, R147 ;  /* 0x000000ffff817224 */ /* 0x000fc800078e0093 */
[----:B------:R-:W-:Y:S01]  /*1de70*/  FFMA.FTZ R8, R146, R0, -R3 ;  /* 0x0000000092087223 */ /* 0x000fe20000010803 */
[C---:B------:R-:W-:Y:S01]  /*1de80*/  HMMA.16816.F32.BF16 R176, R4.reuse, R10, R52 ;  /* 0x0000000a04b0723c */ /* 0x040fe20000041834 */
[----:B------:R-:W-:Y:S01]  /*1de90*/  IMAD.MOV.U32 R145, RZ, RZ, R153 ;  /* 0x000000ffff917224 */ /* 0x000fe200078e0099 */
[----:B------:R-:W-:Y:S01]  /*1dea0*/  MOV R146, R154 ;  /* 0x0000009a00927202 */ /* 0x000fe20000000f00 */
        /* <DEDUP_REMOVED lines=11> */
[----:B------:R-:W-:Y:S01]  /*1df60*/  HMMA.16816.F32.BF16 R184, R4, R22, R60 ;  /* 0x0000001604b8723c */ /* 0x000fe2000004183c */
[----:B------:R-:W4:Y:S01]  /*1df70*/  LDSM.16.MT88.4 R20, [R209+0x17000] ;  /* 0x01700000d114783b */ /* 0x000f220000004200 */
[----:B--2---:R-:W-:-:S03]  /*1df80*/  FFMA.FTZ R8, R128, R0, -R3 ;  /* 0x0000000080087223 */ /* 0x004fc60000010803 */
[----:B------:R-:W-:Y:S03]  /*1df90*/  LDSM.16.MT88.4 R40, [R209+0x13800] ;  /* 0x01380000d128783b */ /* 0x000fe60000004200 */
[----:B-1----:R-:W-:Y:S01]  /*1dfa0*/  HMMA.16816.F32.BF16 R172, R4, R16, R44 ;  /* 0x0000001004ac723c */ /* 0x002fe2000004182c */
[----:B------:R1:W2:Y:S01]  /*1dfb0*/  MUFU.EX2 R44, R8 ;  /* 0x00000008002c7308 */ /* 0x0002a20000000800 */
[----:B------:R-:W-:-:S06]  /*1dfc0*/  IMAD.MOV.U32 R131, RZ, RZ, R182 ;  /* 0x000000ffff837224 */ /* 0x000fcc00078e00b6 */
[----:B------:R-:W-:Y:S01]  /*1dfd0*/  HMMA.16816.F32.BF16 R16, R4, R18, R36 ;  /* 0x000000120410723c */ /* 0x000fe20000041824 */
[-CC-:B-1----:R-:W-:Y:S02]  /*1dfe0*/  FFMA.FTZ R8, R129, R0.reuse, -R3.reuse ;  /* 0x0000000081087223 */ /* 0x182fe40000010803 */
[----:B------:R-:W-:Y:S01]  /*1dff0*/  FFMA.FTZ R3, R130, R0, -R3 ;  /* 0x0000000082037223 */ /* 0x000fe20000010803 */
        /* <DEDUP_REMOVED lines=9> */
[----:B------:R3:W-:Y:S01]  /*1e090*/  MUFU.EX2 R37, R8 ;  /* 0x0000000800257308 */ /* 0x0007e20000000800 */
[----:B------:R-:W-:Y:S01]  /*1e0a0*/  MOV R59, R131 ;  /* 0x00000083003b7202 */ /* 0x000fe20000000f00 */
[----:B------:R-:W-:Y:S01]  /*1e0b0*/  HMMA.16816.F32.BF16 R76, R4, R12, R72 ;  /* 0x0000000c044c723c */ /* 0x000fe20000041848 */
[----:B-1----:R-:W-:Y:S01]  /*1e0c0*/  FFMA.FTZ R3, R144, R0, -R2 ;  /* 0x0000000090037223 */ /* 0x002fe20000010802 */
[----:B------:R-:W-:Y:S01]  /*1e0d0*/  MOV R131, R171 ;  /* 0x000000ab00837202 */ /* 0x000fe20000000f00 */
[----:B------:R-:W-:Y:S01]  /*1e0e0*/  IMAD.MOV.U32 R164, RZ, RZ, R163 ;  /* 0x000000ffffa47224 */ /* 0x000fe200078e00a3 */
[----:B------:R-:W-:-:S02]  /*1e0f0*/  MOV R167, R162 ;  /* 0x000000a200a77202 */ /* 0x000fc40000000f00 */
[----:B------:R1:W-:Y:S01]  /*1e100*/  MUFU.EX2 R248, R3 ;  /* 0x0000000300f87308 */ /* 0x0003e20000000800 */
[----:B------:R-:W-:Y:S01]  /*1e110*/  IMAD.MOV.U32 R72, RZ, RZ, R145 ;  /* 0x000000ffff487224 */ /* 0x000fe200078e0091 */
[----:B------:R-:W-:Y:S01]  /*1e120*/  MOV R165, R249 ;  /* 0x000000f900a57202 */ /* 0x000fe20000000f00 */
[----:B------:R-:W-:Y:S01]  /*1e130*/  IMAD.MOV.U32 R90, RZ, RZ, R155 ;  /* 0x000000ffff5a7224 */ /* 0x000fe200078e009b */
[----:B---3--:R-:W3:Y:S01]  /*1e140*/  LDSM.16.MT88.4 R8, [R211+0x17000] ;  /* 0x01700000d308783b */ /* 0x008ee20000004200 */
[----:B------:R-:W-:Y:S01]  /*1e150*/  IMAD.MOV.U32 R171, RZ, RZ, R108 ;  /* 0x000000ffffab7224 */ /* 0x000fe200078e006c */
[----:B------:R-:W-:Y:S01]  /*1e160*/  MOV R162, R132 ;  /* 0x0000008400a27202 */ /* 0x000fe20000000f00 */
[----:B------:R-:W-:Y:S01]  /*1e170*/  IMAD.MOV.U32 R163, RZ, RZ, R111 ;  /* 0x000000ffffa37224 */ /* 0x000fe200078e006f */
[----:B------:R-:W-:Y:S01]  /*1e180*/  MOV R249, R110 ;  /* 0x0000006e00f97202 */ /* 0x000fe20000000f00 */
[----:B------:R-:W-:Y:S01]  /*1e190*/  IMAD.MOV.U32 R45, RZ, RZ, R164 ;  /* 0x000000ffff2d7224 */ /* 0x000fe200078e00a4 */
[----:B------:R-:W-:Y:S01]  /*1e1a0*/  MOV R55, R91 ;  /* 0x0000005b00377202 */ /* 0x000fe20000000f00 */
[----:B------:R-:W-:Y:S01]  /*1e1b0*/  IMAD.MOV.U32 R38, RZ, RZ, R166 ;  /* 0x000000ffff267224 */ /* 0x000fe200078e00a6 */
[----:B------:R-:W-:Y:S01]  /*1e1c0*/  LDSM.16.MT88.4 R12, [R212+0x17000] ;  /* 0x01700000d40c783b */ /* 0x000fe20000004200 */
[----:B-1----:R-:W-:Y:S01]  /*1e1d0*/  FFMA.FTZ R3, R109, R0, -R2 ;  /* 0x000000006d037223 */ /* 0x002fe20000010802 */
[----:B------:R-:W-:-:S03]  /*1e1e0*/  MOV R39, R165 ;  /* 0x000000a500277202 */ /* 0x000fc60000000f00 */
[----:B------:R1:W1:Y:S01]  /*1e1f0*/  MUFU.EX2 R132, R3 ;  /* 0x0000000300847308 */ /* 0x0002620000000800 */
[----:B------:R-:W-:Y:S01]  /*1e200*/  HMMA.16816.F32.BF16 R108, R4, R24, R84 ;  /* 0x00000018046c723c */ /* 0x000fe20000041854 */
        /* <DEDUP_REMOVED lines=9> */
[----:B------:R-:W3:Y:S04]  /*1e2a0*/  LDSM.16.MT88.4 R152, [R210+0x11800] ;  /* 0x01180000d298783b */ /* 0x000ee80000004200 */
[----:B------:R-:W-:Y:S01]  /*1e2b0*/  LDSM.16.MT88.4 R168, [R211+0x11800] ;  /* 0x01180000d3a8783b */ /* 0x000fe20000004200 */
[----:B-1----:R-:W-:-:S02]  /*1e2c0*/  FFMA.FTZ R3, R59, R0, -R2 ;  /* 0x000000003b037223 */ /* 0x002fc40000010802 */
[----:B------:R-:W-:Y:S01]  /*1e2d0*/  FFMA.FTZ R0, R72, R0, -R2 ;  /* 0x0000000048007223 */ /* 0x000fe20000010802 */
[----:B------:R-:W-:Y:S01]  /*1e2e0*/  MOV R2, R167 ;  /* 0x000000a700027202 */ /* 0x000fe20000000f00 */
[----:B------:R-:W-:Y:S01]  /*1e2f0*/  IMAD.MOV.U32 R72, RZ, RZ, R90 ;  /* 0x000000ffff487224 */ /* 0x000fe200078e005a */
[----:B------:R-:W-:Y:S01]  /*1e300*/  MOV R90, R160 ;  /* 0x000000a0005a7202 */ /* 0x000fe20000000f00 */
[----:B------:R-:W-:Y:S01]  /*1e310*/  IMAD.MOV.U32 R167, RZ, RZ, R161 ;  /* 0x000000ffffa77224 */ /* 0x000fe200078e00a1 */
[C---:B----4-:R-:W-:Y:S01]  /*1e320*/  HMMA.16816.F32.BF16 R32, R4.reuse, R20, R32 ;  /* 0x000000140420723c */ /* 0x050fe20000041820 */
[----:B------:R-:W1:Y:S01]  /*1e330*/  LDSM.16.MT88.4 R160, [R212+0x11800] ;  /* 0x01180000d4a0783b */ /* 0x000e620000004200 */
[----:B------:R-:W-:Y:S01]  /*1e340*/  IMAD.MOV.U32 R86, RZ, RZ, R249 ;  /* 0x000000ffff567224 */ /* 0x000fe200078e00f9 */
[----:B------:R-:W-:Y:S02]  /*1e350*/  MUFU.EX2 R3, R3 ;  /* 0x0000000300037308 */ /* 0x000fe40000000800 */
[----:B------:R-:W-:Y:S06]  /*1e360*/  LDSM.16.MT88.4 R56, [R212+0x13800] ;  /* 0x01380000d438783b */ /* 0x000fec0000004200 */
[----:B------:R-:W4:Y:S01]  /*1e370*/  MUFU.EX2 R249, R0 ;  /* 0x0000000000f97308 */ /* 0x000f220000000800 */
[----:B------:R-:W-:Y:S01]  /*1e380*/  HMMA.16816.F32.BF16 R20, R4, R22, R64 ;  /* 0x000000160414723c */ /* 0x000fe20000041840 */
[----:B------:R-:W1:Y:S01]  /*1e390*/  LDSM.16.MT88.4 R64, [R211+0x13800] ;  /* 0x01380000d340783b */ /* 0x000e620000004200 */
[----:B------:R-:W-:Y:S01]  /*1e3a0*/  IMAD.MOV.U32 R54, RZ, RZ, R128 ;  /* 0x000000ffff367224 */ /* 0x000fe200078e0080 */
[----:B------:R-:W-:Y:S01]  /*1e3b0*/  MOV R53, R129 ;  /* 0x0000008100357202 */ /* 0x000fe20000000f00 */
[----:B------:R-:W-:Y:S01]  /*1e3c0*/  IMAD.MOV.U32 R47, RZ, RZ, R130 ;  /* 0x000000ffff2f7224 */ /* 0x000fe200078e0082 */
[----:B------:R-:W-:-:S02]  /*1e3d0*/  MOV R46, R131 ;  /* 0x00000083002e7202 */ /* 0x000fc40000000f00 */
[----:B------:R-:W-:Y:S01]  /*1e3e0*/  MOV R85, R124 ;  /* 0x0000007c00557202 */ /* 0x000fe20000000f00 */
[C---:B------:R-:W-:Y:S01]  /*1e3f0*/  HMMA.16816.F32.BF16 R24, R4.reuse, R26, R96 ;  /* 0x0000001a0418723c */ /* 0x040fe20000041860 */
[----:B--2---:R-:W-:Y:S02]  /*1e400*/  F2FP.BF16.PACK_AB R128, R44, R52 ;  /* 0x000000342c80723e */ /* 0x004fe400000010ff */
[----:B------:R-:W-:Y:S02]  /*1e410*/  F2FP.BF16.PACK_AB R129, R132, R248 ;  /* 0x000000f88481723e */ /* 0x000fe400000010ff */
[----:B------:R-:W-:Y:S02]  /*1e420*/  F2FP.BF16.PACK_AB R130, R36, R37 ;  /* 0x000000252482723e */ /* 0x000fe400000010ff */
[----:B------:R-:W-:Y:S01]  /*1e430*/  IMAD.MOV.U32 R97, RZ, RZ, R125 ;  /* 0x000000ffff617224 */ /* 0x000fe200078e007d */
[----:B------:R-:W-:Y:S01]  /*1e440*/  MOV R98, R126 ;  /* 0x0000007e00627202 */ /* 0x000fe20000000f00 */
[----:B------:R-:W-:Y:S01]  /*1e450*/  IMAD.MOV.U32 R99, RZ, RZ, R127 ;  /* 0x000000ffff637224 */ /* 0x000fe200078e007f */
[----:B----4-:R-:W-:Y:S01]  /*1e460*/  F2FP.BF16.PACK_AB R131, R249, R3 ;  /* 0x00000003f983723e */ /* 0x010fe200000010ff */
[----:B---3--:R-:W-:Y:S01]  /*1e470*/  HMMA.16816.F32.BF16 R124, R4, R8, R68 ;  /* 0x00000008047c723c */ /* 0x008fe20000041844 */
[----:B------:R-:W-:Y:S01]  /*1e480*/  MOV R63, R88 ;  /* 0x00000058003f7202 */ /* 0x000fe20000000f00 */
[----:B------:R-:W-:Y:S01]  /*1e490*/  IMAD.MOV.U32 R62, RZ, RZ, R89 ;  /* 0x000000ffff3e7224 */ /* 0x000fe200078e0059 */
[----:B------:R-:W-:Y:S01]  /*1e4a0*/  MOV R89, R146 ;  /* 0x0000009200597202 */ /* 0x000fe20000000f00 */
[----:B------:R-:W-:-:S02]  /*1e4b0*/  IMAD.MOV.U32 R88, RZ, RZ, R147 ;  /* 0x000000ffff587224 */ /* 0x000fc400078e0093 */
[----:B------:R-:W-:Y:S02]  /*1e4c0*/  LDSM.16.MT88.4 R144, [R209+0x11800] ;  /* 0x01180000d190783b */ /* 0x000fe40000004200 */
[----:B------:R-:W-:Y:S02]  /*1e4d0*/  HMMA.16816.F32.BF16 R8, R4, R10, R48 ;  /* 0x0000000a0408723c */ /* 0x000fe40000041830 */
[----:B------:R-:W2:Y:S06]  /*1e4e0*/  LDSM.16.MT88.4 R48, [R210+0x13800] ;  /* 0x01380000d230783b */ /* 0x000eac0000004200 */
[C---:B------:R-:W-:Y:S08]  /*1e4f0*/  HMMA.16816.F32.BF16 R148, R128.reuse, R152, R148 ;  /* 0x000000988094723c */ /* 0x040ff00000041894 */
[C---:B-1----:R-:W-:Y:S08]  /*1e500*/  HMMA.16816.F32.BF16 R156, R128.reuse, R160, R156 ;  /* 0x000000a0809c723c */ /* 0x042ff0000004189c */
[C---:B------:R-:W-:Y:S08]  /*1e510*/  HMMA.16816.F32.BF16 R164, R128.reuse, R168, R164 ;  /* 0x000000a880a4723c */ /* 0x040ff000000418a4 */
[C---:B------:R-:W-:Y:S07]  /*1e520*/  HMMA.16816.F32.BF16 R152, R128.reuse, R154, R100 ;  /* 0x0000009a8098723c */ /* 0x040fee0000041864 */
[----:B------:R-:W-:Y:S01]  /*1e530*/  MOV R100, R73 ;  /* 0x0000004900647202 */ /* 0x000fe20000000f00 */
[C---:B------:R-:W-:Y:S07]  /*1e540*/  HMMA.16816.F32.BF16 R160, R128.reuse, R162, R28 ;  /* 0x000000a280a0723c */ /* 0x040fee000004181c */
[----:B------:R-:W-:Y:S01]  /*1e550*/  MOV R30, R72 ;  /* 0x00000048001e7202 */ /* 0x000fe20000000f00 */
[----:B------:R-:W-:Y:S07]  /*1e560*/  HMMA.16816.F32.BF16 R168, R128, R170, R196 ;  /* 0x000000aa80a8723c */ /* 0x000fee00000418c4 */
[----:B------:R-:W-:-:S02]  /*1e570*/  MOV R199, R74 ;  /* 0x0000004a00c77202 */ /* 0x000fc40000000f00 */
[----:B------:R-:W-:Y:S02]  /*1e580*/  MOV R198, R75 ;  /* 0x0000004b00c67202 */ /* 0x000fe40000000f00 */
[----:B------:R-:W1:Y:S01]  /*1e590*/  LDSM.16.MT88.4 R72, [R209+0x15800] ;  /* 0x01580000d148783b */ /* 0x000e620000004200 */
[----:B------:R-:W-:Y:S01]  /*1e5a0*/  HMMA.16816.F32.BF16 R116, R4, R12, R116 ;  /* 0x0000000c0474723c */ /* 0x000fe20000041874 */
[----:B------:R-:W-:Y:S02]  /*1e5b0*/  IMAD.MOV.U32 R31, RZ, RZ, R37 ;  /* 0x000000ffff1f7224 */ /* 0x000fe400078e0025 */
[----:B------:R-:W-:-:S05]  /*1e5c0*/  IMAD.MOV.U32 R101, RZ, RZ, R36 ;  /* 0x000000ffff657224 */ /* 0x000fca00078e0024 */
[----:B------:R-:W-:Y:S01]  /*1e5d0*/  HMMA.16816.F32.BF16 R12, R4, R14, R92 ;  /* 0x0000000e040c723c */ /* 0x000fe2000004185c */
[----:B------:R-:W-:-:S06]  /*1e5e0*/  IMAD.MOV.U32 R102, RZ, RZ, R53 ;  /* 0x000000ffff667224 */ /* 0x000fcc00078e0035 */
[----:B------:R-:W-:Y:S01]  /*1e5f0*/  MOV R7, R38 ;  /* 0x0000002600077202 */ /* 0x000fe20000000f00 */
[----:B------:R-:W-:Y:S02]  /*1e600*/  IMAD.MOV.U32 R6, RZ, RZ, R39 ;  /* 0x000000ffff067224 */ /* 0x000fe400078e0027 */
[----:B------:R-:W-:Y:S01]  /*1e610*/  HMMA.16816.F32.BF16 R36, R128, R40, R236 ;  /* 0x000000288024723c */ /* 0x000fe200000418ec */
[----:B------:R-:W-:Y:S01]  /*1e620*/  IMAD.MOV.U32 R92, RZ, RZ, R2 ;  /* 0x000000ffff5c7224 */ /* 0x000fe200078e0002 */
[----:B------:R-:W-:-:S05]  /*1e630*/  MOV R2, R55 ;  /* 0x0000003700027202 */ /* 0x000fca0000000f00 */
[----:B------:R-:W-:Y:S01]  /*1e640*/  IMAD.MOV.U32 R238, RZ, RZ, R91 ;  /* 0x000000ffffee7224 */ /* 0x000fe200078e005b */
[----:B------:R-:W-:Y:S01]  /*1e650*/  HMMA.16816.F32.BF16 R40, R128, R42, R192 ;  /* 0x0000002a8028723c */ /* 0x000fe200000418c0 */
[----:B------:R-:W-:Y:S01]  /*1e660*/  MOV R28, R52 ;  /* 0x00000034001c7202 */ /* 0x000fe20000000f00 */
[----:B------:R-:W-:-:S05]  /*1e670*/  IMAD.MOV.U32 R0, RZ, RZ, R54 ;  /* 0x000000ffff007224 */ /* 0x000fca00078e0036 */
[----:B------:R-:W-:Y:S01]  /*1e680*/  MOV R192, R63 ;  /* 0x0000003f00c07202 */ /* 0x000fe20000000f00 */
[----:B------:R-:W-:Y:S01]  /*1e690*/  IMAD.MOV.U32 R194, RZ, RZ, R61 ;  /* 0x000000ffffc27224 */ /* 0x000fe200078e003d */
[----:B------:R-:W-:Y:S02]  /*1e6a0*/  MOV R193, R62 ;  /* 0x0000003e00c17202 */ /* 0x000fe40000000f00 */
[----:B------:R-:W-:Y:S02]  /*1e6b0*/  MOV R195, R60 ;  /* 0x0000003c00c37202 */ /* 0x000fe40000000f00 */
[C---:B------:R-:W-:Y:S01]  /*1e6c0*/  HMMA.16816.F32.BF16 R60, R128.reuse, R64, R104 ;  /* 0x00000040803c723c */ /* 0x040fe20000041868 */
        /* <DEDUP_REMOVED lines=8> */
[----:B------:R-:W-:Y:S01]  /*1e750*/  IMAD.MOV.U32 R197, RZ, RZ, R88 ;  /* 0x000000ffffc57224 */ /* 0x000fe200078e0058 */
[----:B------:R-:W-:Y:S01]  /*1e760*/  MOV R196, R89 ;  /* 0x0000005900c47202 */ /* 0x000fe20000000f00 */
[----:B------:R-:W-:Y:S04]  /*1e770*/  LDSM.16.MT88.4 R96, [R211+0x15800] ;  /* 0x01580000d360783b */ /* 0x000fe80000004200 */
[----:B------:R-:W-:Y:S01]  /*1e780*/  MOV R186, R238 ;  /* 0x000000ee00ba7202 */ /* 0x000fe20000000f00 */
[----:B------:R-:W-:Y:S01]  /*1e790*/  IMAD.MOV.U32 R187, RZ, RZ, R30 ;  /* 0x000000ffffbb7224 */ /* 0x000fe200078e001e */
[----:B------:R-:W-:Y:S01]  /*1e7a0*/  HMMA.16816.F32.BF16 R52, R128, R56, R112 ;  /* 0x000000388034723c */ /* 0x000fe20000041870 */
[----:B------:R-:W-:Y:S01]  /*1e7b0*/  MOV R239, R90 ;  /* 0x0000005a00ef7202 */ /* 0x000fe20000000f00 */
[----:B------:R-:W-:Y:S01]  /*1e7c0*/  LDSM.16.MT88.4 R104, [R209+0x17800] ;  /* 0x01780000d168783b */ /* 0x000fe20000004200 */
[----:B------:R-:W-:-:S02]  /*1e7d0*/  FADD.FTZ R2, R2, R186 ;  /* 0x000000ba02027221 */ /* 0x000fc40000010000 */
[----:B------:R-:W-:Y:S01]  /*1e7e0*/  FADD.FTZ R0, R0, R187 ;  /* 0x000000bb00007221 */ /* 0x000fe20000010000 */
[----:B------:R-:W-:Y:S02]  /*1e7f0*/  LDSM.16.MT88.4 R88, [R212+0x15800] ;  /* 0x01580000d458783b */ /* 0x000fe40000004200 */
[----:B------:R-:W-:Y:S02]  /*1e800*/  HMMA.16816.F32.BF16 R56, R128, R58, R136 ;  /* 0x0000003a8038723c */ /* 0x000fe40000041888 */
[----:B------:R-:W-:Y:S05]  /*1e810*/  LDSM.16.MT88.4 R112, [R210+0x17800] ;  /* 0x01780000d270783b */ /* 0x000fea0000004200 */
[----:B------:R-:W-:-:S02]  /*1e820*/  MOV R136, R100 ;  /* 0x0000006400887202 */ /* 0x000fc40000000f00 */
[----:B------:R-:W-:Y:S01]  /*1e830*/  MOV R137, R102 ;  /* 0x0000006600897202 */ /* 0x000fe20000000f00 */
[----:B------:R-:W-:Y:S01]  /*1e840*/  IMAD.MOV.U32 R138, RZ, RZ, R4 ;  /* 0x000000ffff8a7224 */ /* 0x000fe200078e0004 */
[----:B------:R-:W-:Y:S01]  /*1e850*/  MOV R139, R5 ;  /* 0x00000005008b7202 */ /* 0x000fe20000000f00 */
[----:B------:R-:W-:Y:S01]  /*1e860*/  FADD.FTZ R2, R136, R2 ;  /* 0x0000000288027221 */ /* 0x000fe20000010000 */
[----:B--2---:R-:W-:Y:S01]  /*1e870*/  HMMA.16816.F32.BF16 R44, R128, R48, R120 ;  /* 0x00000030802c723c */ /* 0x004fe20000041878 */
[----:B------:R-:W-:Y:S01]  /*1e880*/  FADD.FTZ R0, R137, R0 ;  /* 0x0000000089007221 */ /* 0x000fe20000010000 */
[----:B------:R-:W-:Y:S01]  /*1e890*/  LDSM.16.MT88.4 R120, [R212+0x17800] ;  /* 0x01780000d478783b */ /* 0x000fe20000004200 */
[----:B------:R-:W-:Y:S02]  /*1e8a0*/  FADD.FTZ R2, R138, R2 ;  /* 0x000000028a027221 */ /* 0x000fe40000010000 */
[----:B------:R-:W-:-:S03]  /*1e8b0*/  FADD.FTZ R0, R139, R0 ;  /* 0x000000008b007221 */ /* 0x000fc60000010000 */
[C---:B------:R-:W-:Y:S07]  /*1e8c0*/  HMMA.16816.F32.BF16 R48, R128.reuse, R50, R188 ;  /* 0x000000328030723c */ /* 0x040fee00000418bc */
[----:B------:R-:W-:Y:S01]  /*1e8d0*/  MOV R188, R6 ;  /* 0x0000000600bc7202 */ /* 0x000fe20000000f00 */
[----:B------:R-:W-:Y:S01]  /*1e8e0*/  IMAD.MOV.U32 R189, RZ, RZ, R7 ;  /* 0x000000ffffbd7224 */ /* 0x000fe200078e0007 */
[----:B------:R-:W-:Y:S01]  /*1e8f0*/  HMMA.16816.F32.BF16 R140, R128, R144, R140 ;  /* 0x00000090808c723c */ /* 0x000fe2000004188c */
[----:B------:R-:W-:Y:S01]  /*1e900*/  MOV R190, R93 ;  /* 0x0000005d00be7202 */ /* 0x000fe20000000f00 */
[----:B------:R-:W-:Y:S01]  /*1e910*/  IMAD.MOV.U32 R191, RZ, RZ, R94 ;  /* 0x000000ffffbf7224 */ /* 0x000fe200078e005e */
[----:B------:R-:W-:Y:S01]  /*1e920*/  LDSM.16.MT88.4 R4, [R211+0x17800] ;  /* 0x01780000d304783b */ /* 0x000fe20000004200 */
[----:B------:R-:W-:-:S02]  /*1e930*/  FADD.FTZ R2, R188, R2 ;  /* 0x00000002bc027221 */ /* 0x000fc40000010000 */
[----:B------:R-:W-:Y:S02]  /*1e940*/  FADD.FTZ R0, R189, R0 ;  /* 0x00000000bd007221 */ /* 0x000fe40000010000 */
[----:B------:R-:W-:Y:S01]  /*1e950*/  HMMA.16816.F32.BF16 R144, R128, R146, R80 ;  /* 0x000000928090723c */ /* 0x000fe20000041850 */
[----:B------:R-:W2:Y:S01]  /*1e960*/  LDSM.16.MT88.4 R80, [R210+0x15800] ;  /* 0x01580000d250783b */ /* 0x000ea20000004200 */
[----:B------:R-:W-:Y:S02]  /*1e970*/  FADD.FTZ R2, R190, R2 ;  /* 0x00000002be027221 */ /* 0x000fe40000010000 */
[----:B------:R-:W-:-:S04]  /*1e980*/  FADD.FTZ R0, R191, R0 ;  /* 0x00000000bf007221 */ /* 0x000fc80000010000 */
[C---:B-1----:R-:W-:Y:S08]  /*1e990*/  HMMA.16816.F32.BF16 R68, R128.reuse, R72, R204 ;  /* 0x000000488044723c */ /* 0x042ff000000418cc */
[----:B------:R-:W-:Y:S07]  /*1e9a0*/  HMMA.16816.F32.BF16 R72, R128, R74, R192 ;  /* 0x0000004a8048723c */ /* 0x000fee00000418c0 */
[----:B------:R-:W-:-:S02]  /*1e9b0*/  MOV R192, R95 ;  /* 0x0000005f00c07202 */ /* 0x000fc40000000f00 */
[----:B------:R-:W-:Y:S02]  /*1e9c0*/  MOV R193, R84 ;  /* 0x0000005400c17202 */ /* 0x000fe40000000f00 */
[----:B------:R-:W-:Y:S01]  /*1e9d0*/  MOV R194, R86 ;  /* 0x0000005600c27202 */ /* 0x000fe20000000f00 */
[----:B------:R-:W-:Y:S01]  /*1e9e0*/  FADD.FTZ R2, R192, R2 ;  /* 0x00000002c0027221 */ /* 0x000fe20000010000 */
[----:B------:R-:W-:Y:S01]  /*1e9f0*/  MOV R195, R87 ;  /* 0x0000005700c37202 */ /* 0x000fe20000000f00 */
[----:B------:R-:W-:Y:S01]  /*1ea00*/  FADD.FTZ R0, R193, R0 ;  /* 0x00000000c1007221 */ /* 0x000fe20000010000 */
[----:B------:R-:W-:Y:S01]  /*1ea10*/  MOV R237, R92 ;  /* 0x0000005c00ed7202 */ /* 0x000fe20000000f00 */
[----:B------:R-:W-:Y:S02]  /*1ea20*/  IMAD.MOV.U32 R236, RZ, RZ, R85 ;  /* 0x000000ffffec7224 */ /* 0x000fe400078e0055 */
[----:B------:R-:W-:Y:S02]  /*1ea30*/  FADD.FTZ R2, R194, R2 ;  /* 0x00000002c2027221 */ /* 0x000fe40000010000 */
[----:B------:R-:W-:Y:S01]  /*1ea40*/  FADD.FTZ R0, R195, R0 ;  /* 0x00000000c3007221 */ /* 0x000fe20000010000 */
[----:B------:R-:W-:Y:S01]  /*1ea50*/  MOV R238, R103 ;  /* 0x0000006700ee7202 */ /* 0x000fe20000000f00 */
[----:B------:R-:W-:-:S02]  /*1ea60*/  FADD.FTZ R2, R236, R2 ;  /* 0x00000002ec027221 */ /* 0x000fc40000010000 */
[----:B------:R-:W-:Y:S02]  /*1ea70*/  FADD.FTZ R0, R237, R0 ;  /* 0x00000000ed007221 */ /* 0x000fe40000010000 */
[----:B------:R-:W-:Y:S02]  /*1ea80*/  FADD.FTZ R2, R238, R2 ;  /* 0x00000002ee027221 */ /* 0x000fe40000010000 */
[----:B------:R-:W-:Y:S02]  /*1ea90*/  FADD.FTZ R0, R239, R0 ;  /* 0x00000000ef007221 */ /* 0x000fe40000010000 */
[----:B------:R-:W-:Y:S02]  /*1eaa0*/  FADD.FTZ R2, R196, R2 ;  /* 0x00000002c4027221 */ /* 0x000fe40000010000 */
[----:B------:R-:W-:Y:S02]  /*1eab0*/  FADD.FTZ R0, R197, R0 ;  /* 0x00000000c5007221 */ /* 0x000fe40000010000 */
[----:B------:R-:W-:-:S02]  /*1eac0*/  FADD.FTZ R2, R198, R2 ;  /* 0x00000002c6027221 */ /* 0x000fc40000010000 */
[----:B------:R-:W-:Y:S02]  /*1ead0*/  FADD.FTZ R0, R199, R0 ;  /* 0x00000000c7007221 */ /* 0x000fe40000010000 */
[----:B------:R-:W-:Y:S02]  /*1eae0*/  FADD.FTZ R2, R28, R2 ;  /* 0x000000021c027221 */ /* 0x000fe40000010000 */
[----:B------:R-:W-:Y:S01]  /*1eaf0*/  FADD.FTZ R0, R248, R0 ;  /* 0x00000000f8007221 */ /* 0x000fe20000010000 */
[----:B------:R-:W-:Y:S01]  /*1eb00*/  MOV R30, R31 ;  /* 0x0000001f001e7202 */ /* 0x000fe20000000f00 */
[----:B------:R-:W-:Y:S02]  /*1eb10*/  FADD.FTZ R248, R29, R2 ;  /* 0x000000021df87221 */ /* 0x000fe40000010000 */
[----:B------:R-:W-:Y:S01]  /*1eb20*/  FADD.FTZ R0, R132, R0 ;  /* 0x0000000084007221 */ /* 0x000fe20000010000 */
[----:B--2---:R-:W-:Y:S01]  /*1eb30*/  HMMA.16816.F32.BF16 R76, R128, R80, R76 ;  /* 0x00000050804c723c */ /* 0x004fe2000004184c */
[----:B------:R-:W-:-:S02]  /*1eb40*/  IMAD.MOV.U32 R31, RZ, RZ, R101 ;  /* 0x000000ffff1f7224 */ /* 0x000fc400078e0065 */
[----:B------:R-:W-:Y:S02]  /*1eb50*/  FADD.FTZ R248, R30, R248 ;  /* 0x000000f81ef87221 */ /* 0x000fe40000010000 */
[----:B------:R-:W-:-:S03]  /*1eb60*/  FADD.FTZ R0, R3, R0 ;  /* 0x0000000003007221 */ /* 0x000fc60000010000 */
[----:B------:R-:W-:Y:S01]  /*1eb70*/  HMMA.16816.F32.BF16 R84, R128, R88, R200 ;  /* 0x000000588054723c */ /* 0x000fe200000418c8 */
[----:B------:R-:W-:Y:S02]  /*1eb80*/  FADD.FTZ R248, R31, R248 ;  /* 0x000000f81ff87221 */ /* 0x000fe40000010000 */
[----:B------:R-:W-:-:S05]  /*1eb90*/  FADD.FTZ R249, R249, R0 ;  /* 0x00000000f9f97221 */ /* 0x000fca0000010000 */
        /* <DEDUP_REMOVED lines=11> */
[----:B------:R-:W-:Y:S01]  /*1ec50*/  HMMA.16816.F32.BF16 R128, R128, R6, R8 ;  /* 0x000000068080723c */ /* 0x000fe20000041808 */
[----:B------:R-:W-:Y:S07]  /*1ec60*/  @!P5 BRA `(.L_x_5094) ;  /* 0x000050400000d947 */ /* 0x000fee0003800000 */
[----:B------:R-:W2:Y:S04]  /*1ec70*/  LDL.LU R28, [R1+0x18] ;  /* 0x00001800011c7983 */ /* 0x000ea80000300800 */
[----:B------:R-:W3:Y:S04]  /*1ec80*/  LDL.LU R29, [R1+0x20] ;  /* 0x00002000011d7983 */ /* 0x000ee80000300800 */
[----:B------:R-:W4:Y:S04]  /*1ec90*/  LDL R30, [R1+0x24] ;  /* 0x00002400011e7983 */ /* 0x000f280000100800 */
[----:B------:R-:W4:Y:S01]  /*1eca0*/  LDL.LU R31, [R1+0x4] ;  /* 0x00000400011f7983 */ /* 0x000f220000300800 */
[----:B------:R-:W-:-:S02]  /*1ecb0*/  IMAD.MOV.U32 R137, RZ, RZ, R134 ;  /* 0x000000ffff897224 */ /* 0x000fc400078e0086 */
[----:B------:R-:W-:Y:S01]  /*1ecc0*/  IMAD.MOV.U32 R136, RZ, RZ, R135 ;  /* 0x000000ffff887224 */ /* 0x000fe200078e0087 */
[----:B------:R-:W1:Y:S02]  /*1ecd0*/  S2R R0, SR_TID.X ;  /* 0x0000000000007919 */ /* 0x000e640000002100 */
[----:B-1----:R-:W-:-:S05]  /*1ece0*/  LOP3.LUT R0, R0, 0x3, RZ, 0xc0, !PT ;  /* 0x0000000300007812 */ /* 0x002fca00078ec0ff */
[----:B--2---:R-:W-:Y:S01]  /*1ecf0*/  IMAD R0, R0, -0x2, R28 ;  /* 0xfffffffe00007824 */ /* 0x004fe200078e021c */
[----:B---3--:R-:W-:-:S04]  /*1ed00*/  IADD3 R238, R29, -0x2, RZ ;  /* 0xfffffffe1dee7810 */ /* 0x008fc80007ffe0ff */
[----:B----4-:R-:W-:-:S05]  /*1ed10*/  IADD3 R0, R31, R0, -R30 ;  /* 0x000000001f007210 */ /* 0x010fca0007ffe81e */
[----:B------:R1:W-:Y:S02]  /*1ed20*/  STL [R1], R0 ;  /* 0x0000000001007387 */ /* 0x0003e40000100800 */
.L_x_5103:
        /* <DEDUP_REMOVED lines=18> */
[-C--:B-12---:R-:W-:Y:S02]  /*1ee50*/  IABS R0, R2.reuse ;  /* 0x0000000200007213 */ /* 0x086fe40000000000 */
[-C--:B------:R-:W-:Y:S02]  /*1ee60*/  IABS R7, R2.reuse ;  /* 0x0000000200077213 */ /* 0x080fe40000000000 */
[----:B------:R-:W1:Y:S01]  /*1ee70*/  I2F.RP R4, R0 ;  /* 0x0000000000047306 */ /* 0x000e620000209400 */
[-C--:B------:R-:W-:Y:S02]  /*1ee80*/  LOP3.LUT R10, R10, R2.reuse, RZ, 0x3c, !PT ;  /* 0x000000020a0a7212 */ /* 0x080fe400078e3cff */
[----:B------:R-:W-:Y:S01]  /*1ee90*/  IMAD.MOV R7, RZ, RZ, -R7 ;  /* 0x000000ffff077224 */ /* 0x000fe200078e0a07 */
[----:B------:R-:W-:Y:S02]  /*1eea0*/  LOP3.LUT R8, R8, R2, RZ, 0x3c, !PT ;  /* 0x0000000208087212 */ /* 0x000fe400078e3cff */
[----:B------:R-:W-:Y:S02]  /*1eeb0*/  ISETP.GE.AND P2, PT, R10, RZ, PT ;  /* 0x000000ff0a00720c */ /* 0x000fe40003f46270 */
[----:B------:R-:W-:Y:S02]  /*1eec0*/  ISETP.GE.AND P0, PT, R8, RZ, PT ;  /* 0x000000ff0800720c */ /* 0x000fe40003f06270 */
        /* <DEDUP_REMOVED lines=33> */
[----:B------:R1:W3:Y:S02]  /*1f0e0*/  LD.E R10, [R8.64] ;  /* 0x00000004080a7980 */ /* 0x0002e4000c101900 */
[----:B------:R-:W-:Y:S02]  /*1f0f0*/  IMAD R2, R2, R0, -0x40 ;  /* 0xffffffc002027424 */ /* 0x000fe400078e0200 */
[----:B-1----:R1:W3:Y:S03]  /*1f100*/  LD.E R9, [R6.64] ;  /* 0x0000000406097980 */ /* 0x0022e6000c101900 */
[----:B------:R-:W-:Y:S01]  /*1f110*/  SHF.R.S32.HI R8, RZ, 0x1f, R2 ;  /* 0x0000001fff087819 */ /* 0x000fe20000011402 */
[----:B-1----:R-:W4:Y:S01]  /*1f120*/  LD.E.64 R6, [R134.64+0x28] ;  /* 0x0000280486067980 */ /* 0x002f22000c101b00 */
[-C--:B--2---:R-:W-:Y:S02]  /*1f130*/  IMAD R0, R5, R2.reuse, RZ ;  /* 0x0000000205007224 */ /* 0x084fe400078e02ff */
[C---:B------:R-:W-:Y:S04]  /*1f140*/  IMAD.WIDE.U32 R2, R4.reuse, R2, RZ ;  /* 0x0000000204027225 */ /* 0x040fe800078e00ff */
[----:B------:R-:W-:Y:S04]  /*1f150*/  IMAD R4, R4, R8, R0 ;  /* 0x0000000804047224 */ /* 0x000fe800078e0200 */
[----:B------:R-:W-:Y:S02]  /*1f160*/  IMAD.IADD R3, R3, 0x1, R4 ;  /* 0x0000000103037824 */ /* 0x000fe400078e0204 */
[----:B---3--:R-:W-:Y:S05]  /*1f170*/  IMAD.IADD R9, R10, 0x1, -R9 ;  /* 0x000000010a097824 */ /* 0x008fea00078e0a09 */
[----:B------:R-:W-:Y:S01]  /*1f180*/  SHF.R.S32.HI R0, RZ, 0x1f, R9 ;  /* 0x0000001fff007819 */ /* 0x000fe20000011409 */
[----:B----4-:R-:W-:Y:S02]  /*1f190*/  IMAD R4, R7, R9, RZ ;  /* 0x0000000907047224 */ /* 0x010fe400078e02ff */
[----:B------:R-:W-:Y:S04]  /*1f1a0*/  IMAD.WIDE.U32 R2, R9, R6, R2 ;  /* 0x0000000609027225 */ /* 0x000fe800078e0002 */
[----:B------:R-:W-:Y:S04]  /*1f1b0*/  IMAD R4, R6, R0, R4 ;  /* 0x0000000006047224 */ /* 0x000fe800078e0204 */
[----:B------:R-:W-:Y:S02]  /*1f1c0*/  IMAD.IADD R4, R3, 0x1, R4 ;  /* 0x0000000103047824 */ /* 0x000fe400078e0204 */
[----:B------:R-:W-:Y:S01]  /*1f1d0*/  IMAD.MOV.U32 R3, RZ, RZ, R2 ;  /* 0x000000ffff037224 */ /* 0x000fe200078e0002 */
[----:B------:R-:W-:-:S05]  /*1f1e0*/  BRA `(.L_x_5097) ;  /* 0x0000004000007947 */ /* 0x000fca0003800000 */
.L_x_5096:
[----:B------:R-:W-:Y:S02]  /*1f1f0*/  ULDC.64 UR4, c[0x0][0x118] ;  /* 0x0000460000047ab9 */ /* 0x000fe40000000a00 */
[----:B------:R-:W2:Y:S02]  /*1f200*/  LD.E R3, [R134.64+0x40] ;  /* 0x0000400486037980 */ /* 0x000ea4000c101900 */
[----:B--2---:R-:W-:Y:S04]  /*1f210*/  LEA R3, -R3, RZ, 0x6 ;  /* 0x000000ff03037211 */ /* 0x004fe800078e31ff */
[----:B------:R-:W-:Y:S02]  /*1f220*/  SHF.R.S32.HI R4, RZ, 0x1f, R3 ;  /* 0x0000001fff047819 */ /* 0x000fe40000011403 */
.L_x_5097:
[----:B------:R-:W-:Y:S05]  /*1f230*/  BSYNC B0 ;  /* 0x0000000000007941 */ /* 0x000fea0003800000 */
.L_x_5095:
[C---:B------:R-:W-:Y:S01]  /*1f240*/  LOP3.LUT P6, RZ, R244.reuse, 0x1, RZ, 0xc0, !PT ;  /* 0x00000001f4ff7812 */ /* 0x040fe200078cc0ff */
[----:B------:R-:W-:Y:S01]  /*1f250*/  ULDC.64 UR4, c[0x0][0x118] ;  /* 0x0000460000047ab9 */ /* 0x000fe20000000a00 */
[C---:B------:R-:W-:Y:S01]  /*1f260*/  LOP3.LUT P4, RZ, R244.reuse, 0x4, RZ, 0xc0, !PT ;  /* 0x00000004f4ff7812 */ /* 0x040fe2000788c0ff */
[----:B------:R-:W-:Y:S01]  /*1f270*/  BSSY B1, `(.L_x_5098) ;  /* 0x000024f000017945 */ /* 0x000fe20003800000 */
[C---:B------:R-:W-:Y:S02]  /*1f280*/  LOP3.LUT P5, RZ, R244.reuse, 0x2, RZ, 0xc0, !PT ;  /* 0x00000002f4ff7812 */ /* 0x040fe400078ac0ff */
[C---:B------:R-:W-:Y:S02]  /*1f290*/  IADD3 R2, P1, R3.reuse, R251, RZ ;  /* 0x000000fb03027210 */ /* 0x040fe40007f3e0ff */
[----:B------:R-:W-:Y:S02]  /*1f2a0*/  LOP3.LUT P3, RZ, R244, 0x8, RZ, 0xc0, !PT ;  /* 0x00000008f4ff7812 */ /* 0x000fe4000786c0ff */
[C---:B------:R-:W-:Y:S01]  /*1f2b0*/  LEA R236, P0, R3.reuse, R243, 0x1 ;  /* 0x000000f303ec7211 */ /* 0x040fe200078008ff */
[----:B------:R-:W-:Y:S01]  /*1f2c0*/  IMAD.X R5, R4, 0x1, R252, P1 ;  /* 0x0000000104057824 */ /* 0x000fe200008e06fc */
[C---:B-1----:R-:W-:Y:S02]  /*1f2d0*/  IADD3 R0, P2, R2.reuse, R251, RZ ;  /* 0x000000fb02007210 */ /* 0x042fe40007f5e0ff */
        /* <DEDUP_REMOVED lines=34> */
[-C--:B------:R-:W-:Y:S01]  /*1f500*/  @P5 MOV R2, R236.reuse ;  /* 0x000000ec00025202 */ /* 0x080fe20000000f00 */
[--C-:B------:R-:W-:Y:S01]  /*1f510*/  IMAD.MOV.U32 R242, RZ, RZ, R237.reuse ;  /* 0x000000fffff27224 */ /* 0x100fe200078e00ed */
[----:B------:R-:W-:Y:S02]  /*1f520*/  ISETP.GE.AND P0, PT, R238, 0x1, PT ;  /* 0x00000001ee00780c */ /* 0x000fe40003f06270 */
[-C--:B------:R-:W-:Y:S01]  /*1f530*/  MOV R243, R236.reuse ;  /* 0x000000ec00f37202 */ /* 0x080fe20000000f00 */
        /* <DEDUP_REMOVED lines=12> */
[----:B--2---:R-:W-:Y:S01]  /*1f600*/  @P3 MOV R2, R236 ;  /* 0x000000ec00023202 */ /* 0x004fe20000000f00 */
[----:B------:R-:W-:Y:S05]  /*1f610*/  @P3 IMAD.MOV.U32 R3, RZ, RZ, R237 ;  /* 0x000000ffff033224 */ /* 0x000fea00078e00ed */
        /* <DEDUP_REMOVED lines=65> */
[----:B-----5:R-:W-:Y:S05]  /*1fa30*/  LDSM.16.M88.4 R32, [R215] ;  /* 0x00000000d720783b */ /* 0x020fea0000000200 */
[----:B-1----:R-:W2:Y:S05]  /*1fa40*/  LDSM.16.M88.4 R8, [R208+0x8000] ;  /* 0x00800000d008783b */ /* 0x002eaa0000000200 */
[----:B------:R-:W1:Y:S05]  /*1fa50*/  LDSM.16.M88.4 R16, [R208+0x8800] ;  /* 0x00880000d010783b */ /* 0x000e6a0000000200 */
[----:B---3--:R-:W4:Y:S05]  /*1fa60*/  LDSM.16.M88.4 R24, [R208+0x9000] ;  /* 0x00900000d018783b */ /* 0x008f2a0000000200 */
[----:B------:R-:W0:Y:S05]  /*1fa70*/  LDGDEPBAR ;  /* 0x00000000000079af */ /* 0x000e2a0000000000 */
[----:B------:R-:W3:Y:S05]  /*1fa80*/  LDSM.16.M88.4 R172, [R208+0x9800] ;  /* 0x00980000d0ac783b */ /* 0x000eea0000000200 */
[----:B------:R-:W-:Y:S05]  /*1fa90*/  LDSM.16.M88.4 R176, [R216] ;  /* 0x00000000d8b0783b */ /* 0x000fea0000000200 */
[----:B------:R-:W3:Y:S05]  /*1faa0*/  LDSM.16.M88.4 R180, [R219] ;  /* 0x00000000dbb4783b */ /* 0x000eea0000000200 */
[----:B------:R-:W3:Y:S01]  /*1fab0*/  LDSM.16.M88.4 R184, [R234] ;  /* 0x00000000eab8783b */ /* 0x000ee20000000200 */
[C---:B--2---:R-:W-:Y:S04]  /*1fac0*/  HMMA.16816.F32.BF16 R4, R32.reuse, R8, RZ ;  /* 0x000000082004723c */ /* 0x044fe800000418ff */
[----:B------:R-:W3:Y:S05]  /*1fad0*/  LDSM.16.M88.4 R188, [R233] ;  /* 0x00000000e9bc783b */ /* 0x000eea0000000200 */
[----:B------:R-:W3:Y:S01]  /*1fae0*/  LDSM.16.M88.4 R192, [R232] ;  /* 0x00000000e8c0783b */ /* 0x000ee20000000200 */
[C---:B------:R-:W-:Y:S04]  /*1faf0*/  HMMA.16816.F32.BF16 R8, R32.reuse, R10, RZ ;  /* 0x0000000a2008723c */ /* 0x040fe800000418ff */
[----:B------:R-:W-:Y:S04]  /*1fb00*/  LDSM.16.M88.4 R196, [R218] ;  /* 0x00000000dac4783b */ /* 0x000fe80000000200 */
[C---:B-1----:R-:W-:Y:S01]  /*1fb10*/  HMMA.16816.F32.BF16 R12, R32.reuse, R16, RZ ;  /* 0x00000010200c723c */ /* 0x042fe200000418ff */
[----:B------:R-:W1:Y:S05]  /*1fb20*/  LDSM.16.M88.4 R200, [R214+0x8000] ;  /* 0x00800000d6c8783b */ /* 0x000e6a0000000200 */
[----:B------:R-:W1:Y:S02]  /*1fb30*/  LDSM.16.M88.4 R204, [R214+0x8800] ;  /* 0x00880000d6cc783b */ /* 0x000e640000000200 */
[C---:B------:R-:W-:Y:S03]  /*1fb40*/  HMMA.16816.F32.BF16 R16, R32.reuse, R18, RZ ;  /* 0x000000122010723c */ /* 0x040fe600000418ff */
[----:B------:R-:W2:Y:S05]  /*1fb50*/  LD.E R0, [R134.64+0x18c] ;  /* 0x00018c0486007980 */ /* 0x000eaa000c101900 */
[C---:B----4-:R-:W-:Y:S08]  /*1fb60*/  HMMA.16816.F32.BF16 R20, R32.reuse, R24, RZ ;  /* 0x000000182014723c */ /* 0x050ff000000418ff */
[C---:B------:R-:W-:Y:S08]  /*1fb70*/  HMMA.16816.F32.BF16 R24, R32.reuse, R26, RZ ;  /* 0x0000001a2018723c */ /* 0x040ff000000418ff */
[C---:B---3--:R-:W-:Y:S08]  /*1fb80*/  HMMA.16816.F32.BF16 R28, R32.reuse, R172, RZ ;  /* 0x000000ac201c723c */ /* 0x048ff000000418ff */
[----:B------:R-:W-:Y:S01]  /*1fb90*/  HMMA.16816.F32.BF16 R32, R32, R174, RZ ;  /* 0x000000ae2020723c */ /* 0x000fe200000418ff */
[----:B------:R-:W3:Y:S07]  /*1fba0*/  LDSM.16.M88.4 R172, [R214+0x9000] ;  /* 0x00900000d6ac783b */ /* 0x000eee0000000200 */
[C---:B------:R-:W-:Y:S08]  /*1fbb0*/  HMMA.16816.F32.BF16 R4, R176.reuse, R180, R4 ;  /* 0x000000b4b004723c */ /* 0x040ff00000041804 */
[C---:B------:R-:W-:Y:S01]  /*1fbc0*/  HMMA.16816.F32.BF16 R8, R176.reuse, R182, R8 ;  /* 0x000000b6b008723c */ /* 0x040fe20000041808 */
[----:B------:R-:W4:Y:S07]  /*1fbd0*/  LDSM.16.M88.4 R180, [R214+0x9800] ;  /* 0x00980000d6b4783b */ /* 0x000f2e0000000200 */
        /* <DEDUP_REMOVED lines=8> */
[----:B------:R-:W4:Y:S05]  /*1fc60*/  LDSM.16.M88.4 R176, [R213+0x800] ;  /* 0x00080000d5b0783b */ /* 0x000f2a0000000200 */
[----:B------:R-:W4:Y:S02]  /*1fc70*/  LDSM.16.M88.4 R192, [R213+0x1000] ;  /* 0x00100000d5c0783b */ /* 0x000f240000000200 */
        /* <DEDUP_REMOVED lines=10> */
[----:B------:R-:W-:Y:S01]  /*1fd20*/  HMMA.16816.F32.BF16 R32, R196, R182, R32 ;  /* 0x000000b6c420723c */ /* 0x000fe20000041820 */
[----:B------:R-:W3:Y:S05]  /*1fd30*/  LDSM.16.M88.4 R180, [R208+0xa800] ;  /* 0x00a80000d0b4783b */ /* 0x000eea0000000200 */
[----:B------:R-:W4:Y:S02]  /*1fd40*/  LDSM.16.M88.4 R196, [R208+0xb000] ;  /* 0x00b00000d0c4783b */ /* 0x000f240000000200 */
[C---:B------:R-:W-:Y:S08]  /*1fd50*/  HMMA.16816.F32.BF16 R4, R184.reuse, R188, R4 ;  /* 0x000000bcb804723c */ /* 0x040ff00000041804 */
[C---:B------:R-:W-:Y:S01]  /*1fd60*/  HMMA.16816.F32.BF16 R8, R184.reuse, R190, R8 ;  /* 0x000000beb808723c */ /* 0x040fe20000041808 */
[----:B------:R-:W3:Y:S07]  /*1fd70*/  LDSM.16.M88.4 R188, [R208+0xb800] ;  /* 0x00b80000d0bc783b */ /* 0x000eee0000000200 */
[C---:B------:R-:W-:Y:S08]  /*1fd80*/  HMMA.16816.F32.BF16 R12, R184.reuse, R176, R12 ;  /* 0x000000b0b80c723c */ /* 0x040ff0000004180c */
[C---:B------:R-:W-:Y:S01]  /*1fd90*/  HMMA.16816.F32.BF16 R16, R184.reuse, R178, R16 ;  /* 0x000000b2b810723c */ /* 0x040fe20000041810 */
[----:B------:R-:W-:Y:S07]  /*1fda0*/  LDSM.16.M88.4 R176, [R231] ;  /* 0x00000000e7b0783b */ /* 0x000fee0000000200 */
[C---:B------:R-:W-:Y:S08]  /*1fdb0*/  HMMA.16816.F32.BF16 R20, R184.reuse, R192, R20 ;  /* 0x000000c0b814723c */ /* 0x040ff00000041814 */
[C---:B------:R-:W-:Y:S01]  /*1fdc0*/  HMMA.16816.F32.BF16 R24, R184.reuse, R194, R24 ;  /* 0x000000c2b818723c */ /* 0x040fe20000041818 */
[----:B------:R-:W-:Y:S07]  /*1fdd0*/  LDSM.16.M88.4 R192, [R229] ;  /* 0x00000000e5c0783b */ /* 0x000fee0000000200 */
[C---:B-1----:R-:W-:Y:S08]  /*1fde0*/  HMMA.16816.F32.BF16 R28, R184.reuse, R172, R28 ;  /* 0x000000acb81c723c */ /* 0x042ff0000004181c */
[----:B------:R-:W-:Y:S01]  /*1fdf0*/  HMMA.16816.F32.BF16 R32, R184, R174, R32 ;  /* 0x000000aeb820723c */ /* 0x000fe20000041820 */
[----:B------:R-:W1:Y:S05]  /*1fe00*/  LDSM.16.M88.4 R172, [R216+0x2000] ;  /* 0x00200000d8ac783b */ /* 0x000e6a0000000200 */
[----:B------:R-:W1:Y:S02]  /*1fe10*/  LDSM.16.M88.4 R184, [R230] ;  /* 0x00000000e6b8783b */ /* 0x000e640000000200 */
[C---:B------:R-:W-:Y:S08]  /*1fe20*/  HMMA.16816.F32.BF16 R4, R200.reuse, R204, R4 ;  /* 0x000000ccc804723c */ /* 0x040ff00000041804 */
[C---:B------:R-:W-:Y:S01]  /*1fe30*/  HMMA.16816.F32.BF16 R8, R200.reuse, R206, R8 ;  /* 0x000000cec808723c */ /* 0x040fe20000041808 */
[----:B------:R-:W1:Y:S07]  /*1fe40*/  LDSM.16.M88.4 R204, [R228] ;  /* 0x00000000e4cc783b */ /* 0x000e6e0000000200 */
[C---:B---3--:R-:W-:Y:S08]  /*1fe50*/  HMMA.16816.F32.BF16 R12, R200.reuse, R180, R12 ;  /* 0x000000b4c80c723c */ /* 0x048ff0000004180c */
[C---:B------:R-:W-:Y:S01]  /*1fe60*/  HMMA.16816.F32.BF16 R16, R200.reuse, R182, R16 ;  /* 0x000000b6c810723c */ /* 0x040fe20000041810 */
[----:B------:R-:W-:Y:S07]  /*1fe70*/  LDSM.16.M88.4 R180, [R218+0x2000] ;  /* 0x00200000dab4783b */ /* 0x000fee0000000200 */
[C---:B----4-:R-:W-:Y:S08]  /*1fe80*/  HMMA.16816.F32.BF16 R20, R200.reuse, R196, R20 ;  /* 0x000000c4c814723c */ /* 0x050ff00000041814 */
[C---:B------:R-:W-:Y:S01]  /*1fe90*/  HMMA.16816.F32.BF16 R24, R200.reuse, R198, R24 ;  /* 0x000000c6c818723c */ /* 0x040fe20000041818 */
[----:B------:R-:W3:Y:S07]  /*1fea0*/  LDSM.16.M88.4 R196, [R214+0xa000] ;  /* 0x00a00000d6c4783b */ /* 0x000eee0000000200 */
[C---:B------:R-:W-:Y:S08]  /*1feb0*/  HMMA.16816.F32.BF16 R28, R200.reuse, R188, R28 ;  /* 0x000000bcc81c723c */ /* 0x040ff0000004181c */
[----:B------:R-:W-:Y:S01]  /*1fec0*/  HMMA.16816.F32.BF16 R32, R200, R190, R32 ;  /* 0x000000bec820723c */ /* 0x000fe20000041820 */
[----:B------:R-:W4:Y:S05]  /*1fed0*/  LDSM.16.M88.4 R188, [R214+0xa800] ;  /* 0x00a80000d6bc783b */ /* 0x000f2a0000000200 */
[----:B------:R-:W-:Y:S02]  /*1fee0*/  LDSM.16.M88.4 R200, [R213+0x3000] ;  /* 0x00300000d5c8783b */ /* 0x000fe40000000200 */
[C---:B-1----:R-:W-:Y:S08]  /*1fef0*/  HMMA.16816.F32.BF16 R4, R172.reuse, R176, R4 ;  /* 0x000000b0ac04723c */ /* 0x042ff00000041804 */
[C---:B------:R-:W-:Y:S01]  /*1ff00*/  HMMA.16816.F32.BF16 R8, R172.reuse, R178, R8 ;  /* 0x000000b2ac08723c */ /* 0x040fe20000041808 */
[----:B------:R-:W1:Y:S07]  /*1ff10*/  LDSM.16.M88.4 R176, [R214+0xb000] ;  /* 0x00b00000d6b0783b */ /* 0x000e6e0000000200 */
[C---:B------:R-:W-:Y:S08]  /*1ff20*/  HMMA.16816.F32.BF16 R12, R172.reuse, R184, R12 ;  /* 0x000000b8ac0c723c */ /* 0x040ff0000004180c */
[C---:B------:R-:W-:Y:S01]  /*1ff30*/  HMMA.16816.F32.BF16 R16, R172.reuse, R186, R16 ;  /* 0x000000baac10723c */ /* 0x040fe20000041810 */
[----:B------:R-:W1:Y:S07]  /*1ff40*/  LDSM.16.M88.4 R184, [R214+0xb800] ;  /* 0x00b80000d6b8783b */ /* 0x000e6e0000000200 */
[C---:B------:R-:W-:Y:S08]  /*1ff50*/  HMMA.16816.F32.BF16 R20, R172.reuse, R192, R20 ;  /* 0x000000c0ac14723c */ /* 0x040ff00000041814 */
[C---:B------:R-:W-:Y:S01]  /*1ff60*/  HMMA.16816.F32.BF16 R24, R172.reuse, R194, R24 ;  /* 0x000000c2ac18723c */ /* 0x040fe20000041818 */
[----:B------:R-:W-:Y:S07]  /*1ff70*/  LDSM.16.M88.4 R192, [R213+0x2000] ;  /* 0x00200000d5c0783b */ /* 0x000fee0000000200 */
[C---:B------:R-:W-:Y:S08]  /*1ff80*/  HMMA.16816.F32.BF16 R28, R172.reuse, R204, R28 ;  /* 0x000000ccac1c723c */ /* 0x040ff0000004181c */
[----:B------:R-:W-:Y:S01]  /*1ff90*/  HMMA.16816.F32.BF16 R32, R172, R206, R32 ;  /* 0x000000ceac20723c */ /* 0x000fe20000041820 */
[----:B------:R-:W2:Y:S05]  /*1ffa0*/  LDSM.16.M88.4 R172, [R217+0x2000] ;  /* 0x00200000d9ac783b */ /* 0x000eaa0000000200 */
[----:B------:R-:W-:Y:S02]  /*1ffb0*/  LDSM.16.M88.4 R204, [R213+0x3800] ;  /* 0x00380000d5cc783b */ /* 0x000fe40000000200 */
        /* <DEDUP_REMOVED lines=8> */
[----:B------:R-:W-:Y:S07]  /*20040*/  LDSM.16.M88.4 R176, [R215+0x4000] ;  /* 0x00400000d7b0783b */ /* 0x000fee0000000200 */
[C---:B------:R-:W-:Y:S08]  /*20050*/  HMMA.16816.F32.BF16 R28, R180.reuse, R184, R28 ;  /* 0x000000b8b41c723c */ /* 0x040ff0000004181c */
[----:B------:R-:W-:Y:S01]  /*20060*/  HMMA.16816.F32.BF16 R32, R180, R186, R32 ;  /* 0x000000bab420723c */ /* 0x000fe20000041820 */
[----:B------:R-:W1:Y:S05]  /*20070*/  LDSM.16.M88.4 R180, [R208+0xc000] ;  /* 0x00c00000d0b4783b */ /* 0x000e6a0000000200 */
[----:B------:R-:W4:Y:S02]  /*20080*/  LDSM.16.M88.4 R184, [R208+0xc800] ;  /* 0x00c80000d0b8783b */ /* 0x000f240000000200 */
        /* <DEDUP_REMOVED lines=8> */
[----:B------:R-:W3:Y:S07]  /*20110*/  LDSM.16.M88.4 R200, [R227] ;  /* 0x00000000e3c8783b */ /* 0x000eee0000000200 */
[C---:B------:R-:W-:Y:S08]  /*20120*/  HMMA.16816.F32.BF16 R28, R172.reuse, R204, R28 ;  /* 0x000000ccac1c723c */ /* 0x040ff0000004181c */
[----:B------:R-:W-:Y:S01]  /*20130*/  HMMA.16816.F32.BF16 R32, R172, R206, R32 ;  /* 0x000000ceac20723c */ /* 0x000fe20000041820 */
[----:B------:R-:W2:Y:S05]  /*20140*/  LDSM.16.M88.4 R172, [R226] ;  /* 0x00000000e2ac783b */ /* 0x000eaa0000000200 */
[----:B------:R-:W-:Y:S02]  /*20150*/  LDSM.16.M88.4 R204, [R224] ;  /* 0x00000000e0cc783b */ /* 0x000fe40000000200 */
[C---:B-1----:R-:W-:Y:S08]  /*20160*/  HMMA.16816.F32.BF16 R4, R176.reuse, R180, R4 ;  /* 0x000000b4b004723c */ /* 0x042ff00000041804 */
[C---:B------:R-:W-:Y:S01]  /*20170*/  HMMA.16816.F32.BF16 R8, R176.reuse, R182, R8 ;  /* 0x000000b6b008723c */ /* 0x040fe20000041808 */
[----:B------:R-:W1:Y:S07]  /*20180*/  LDSM.16.M88.4 R180, [R225] ;  /* 0x00000000e1b4783b */ /* 0x000e6e0000000200 */
[C---:B----4-:R-:W-:Y:S08]  /*20190*/  HMMA.16816.F32.BF16 R12, R176.reuse, R184, R12 ;  /* 0x000000b8b00c723c */ /* 0x050ff0000004180c */
[C---:B------:R-:W-:Y:S01]  /*201a0*/  HMMA.16816.F32.BF16 R16, R176.reuse, R186, R16 ;  /* 0x000000bab010723c */ /* 0x040fe20000041810 */
[----:B------:R-:W-:Y:S07]  /*201b0*/  LDSM.16.M88.4 R184, [R214+0xc000] ;  /* 0x00c00000d6b8783b */ /* 0x000fee0000000200 */
[C---:B------:R-:W-:Y:S08]  /*201c0*/  HMMA.16816.F32.BF16 R20, R176.reuse, R188, R20 ;  /* 0x000000bcb014723c */ /* 0x040ff00000041814 */
[C---:B------:R-:W-:Y:S01]  /*201d0*/  HMMA.16816.F32.BF16 R24, R176.reuse, R190, R24 ;  /* 0x000000beb018723c */ /* 0x040fe20000041818 */
[----:B------:R-:W-:Y:S07]  /*201e0*/  LDSM.16.M88.4 R188, [R214+0xc800] ;  /* 0x00c80000d6bc783b */ /* 0x000fee0000000200 */
[C---:B--2---:R-:W-:Y:S08]  /*201f0*/  HMMA.16816.F32.BF16 R28, R176.reuse, R192, R28 ;  /* 0x000000c0b01c723c */ /* 0x044ff0000004181c */
[----:B------:R-:W-:Y:S01]  /*20200*/  HMMA.16816.F32.BF16 R32, R176, R194, R32 ;  /* 0x000000c2b020723c */ /* 0x000fe20000041820 */
[----:B------:R-:W2:Y:S05]  /*20210*/  LDSM.16.M88.4 R176, [R218+0x4000] ;  /* 0x00400000dab0783b */ /* 0x000eaa0000000200 */
[----:B------:R-:W4:Y:S02]  /*20220*/  LDSM.16.M88.4 R192, [R214+0xd000] ;  /* 0x00d00000d6c0783b */ /* 0x000f240000000200 */
[C---:B---3--:R-:W-:Y:S08]  /*20230*/  HMMA.16816.F32.BF16 R4, R196.reuse, R200, R4 ;  /* 0x000000c8c404723c */ /* 0x048ff00000041804 */
        /* <DEDUP_REMOVED lines=10> */
[----:B------:R-:W1:Y:S05]  /*202e0*/  LDSM.16.M88.4 R196, [R213+0x4800] ;  /* 0x00480000d5c4783b */ /* 0x000e6a0000000200 */
[----:B------:R-:W-:Y:S02]  /*202f0*/  LDSM.16.M88.4 R204, [R208+0xe000] ;  /* 0x00e00000d0cc783b */ /* 0x000fe40000000200 */
        /* <DEDUP_REMOVED lines=11> */
[----:B------:R-:W3:Y:S05]  /*203b0*/  LDSM.16.M88.4 R176, [R208+0xe800] ;  /* 0x00e80000d0b0783b */ /* 0x000eea0000000200 */
[----:B------:R-:W-:Y:S02]  /*203c0*/  LDSM.16.M88.4 R200, [R221] ;  /* 0x00000000ddc8783b */ /* 0x000fe40000000200 */
[C---:B-1----:R-:W-:Y:S08]  /*203d0*/  HMMA.16816.F32.BF16 R4, R172.reuse, R180, R4 ;  /* 0x000000b4ac04723c */ /* 0x042ff00000041804 */
[C---:B------:R-:W-:Y:S01]  /*203e0*/  HMMA.16816.F32.BF16 R8, R172.reuse, R182, R8 ;  /* 0x000000b6ac08723c */ /* 0x040fe20000041808 */
[----:B------:R-:W1:Y:S07]  /*203f0*/  LDSM.16.M88.4 R180, [R208+0xf000] ;  /* 0x00f00000d0b4783b */ /* 0x000e6e0000000200 */
[C---:B------:R-:W-:Y:S08]  /*20400*/  HMMA.16816.F32.BF16 R12, R172.reuse, R196, R12 ;  /* 0x000000c4ac0c723c */ /* 0x040ff0000004180c */
[C---:B------:R-:W-:Y:S01]  /*20410*/  HMMA.16816.F32.BF16 R16, R172.reuse, R198, R16 ;  /* 0x000000c6ac10723c */ /* 0x040fe20000041810 */
[----:B------:R-:W1:Y:S07]  /*20420*/  LDSM.16.M88.4 R196, [R208+0xf800] ;  /* 0x00f80000d0c4783b */ /* 0x000e6e0000000200 */
[C---:B--2---:R-:W-:Y:S08]  /*20430*/  HMMA.16816.F32.BF16 R20, R172.reuse, R184, R20 ;  /* 0x000000b8ac14723c */ /* 0x044ff00000041814 */
[C---:B------:R-:W-:Y:S01]  /*20440*/  HMMA.16816.F32.BF16 R24, R172.reuse, R186, R24 ;  /* 0x000000baac18723c */ /* 0x040fe20000041818 */
[----:B------:R-:W-:Y:S07]  /*20450*/  LDSM.16.M88.4 R184, [R223] ;  /* 0x00000000dfb8783b */ /* 0x000fee0000000200 */
[C---:B------:R-:W-:Y:S08]  /*20460*/  HMMA.16816.F32.BF16 R28, R172.reuse, R188, R28 ;  /* 0x000000bcac1c723c */ /* 0x040ff0000004181c */
[----:B------:R-:W-:Y:S01]  /*20470*/  HMMA.16816.F32.BF16 R32, R172, R190, R32 ;  /* 0x000000beac20723c */ /* 0x000fe20000041820 */
[----:B------:R-:W2:Y:S05]  /*20480*/  LDSM.16.M88.4 R172, [R216+0x6000] ;  /* 0x00600000d8ac783b */ /* 0x000eaa0000000200 */
[----:B------:R-:W2:Y:S02]  /*20490*/  LDSM.16.M88.4 R188, [R222] ;  /* 0x00000000debc783b */ /* 0x000ea40000000200 */
[C---:B----4-:R-:W-:Y:S08]  /*204a0*/  HMMA.16816.F32.BF16 R4, R192.reuse, R204, R4 ;  /* 0x000000ccc004723c */ /* 0x050ff00000041804 */
[C---:B------:R-:W-:Y:S01]  /*204b0*/  HMMA.16816.F32.BF16 R8, R192.reuse, R206, R8 ;  /* 0x000000cec008723c */ /* 0x040fe20000041808 */
[----:B------:R-:W4:Y:S07]  /*204c0*/  LDSM.16.M88.4 R204, [R220] ;  /* 0x00000000dccc783b */ /* 0x000f2e0000000200 */
[C---:B---3--:R-:W-:Y:S08]  /*204d0*/  HMMA.16816.F32.BF16 R12, R192.reuse, R176, R12 ;  /* 0x000000b0c00c723c */ /* 0x048ff0000004180c */
[C---:B------:R-:W-:Y:S01]  /*204e0*/  HMMA.16816.F32.BF16 R16, R192.reuse, R178, R16 ;  /* 0x000000b2c010723c */ /* 0x040fe20000041810 */
[----:B------:R-:W-:Y:S07]  /*204f0*/  LDSM.16.M88.4 R176, [R218+0x6000] ;  /* 0x00600000dab0783b */ /* 0x000fee0000000200 */
[C---:B-1----:R-:W-:Y:S08]  /*20500*/  HMMA.16816.F32.BF16 R20, R192.reuse, R180, R20 ;  /* 0x000000b4c014723c */ /* 0x042ff00000041814 */
[C---:B------:R-:W-:Y:S01]  /*20510*/  HMMA.16816.F32.BF16 R24, R192.reuse, R182, R24 ;  /* 0x000000b6c018723c */ /* 0x040fe20000041818 */
[----:B------:R-:W1:Y:S07]  /*20520*/  LDSM.16.M88.4 R180, [R214+0xe000] ;  /* 0x00e00000d6b4783b */ /* 0x000e6e0000000200 */
[C---:B------:R-:W-:Y:S08]  /*20530*/  HMMA.16816.F32.BF16 R28, R192.reuse, R196, R28 ;  /* 0x000000c4c01c723c */ /* 0x040ff0000004181c */
[----:B------:R-:W-:Y:S01]  /*20540*/  HMMA.16816.F32.BF16 R32, R192, R198, R32 ;  /* 0x000000c6c020723c */ /* 0x000fe20000041820 */
[----:B------:R-:W-:Y:S05]  /*20550*/  LDSM.16.M88.4 R192, [R214+0xf800] ;  /* 0x00f80000d6c0783b */ /* 0x000fea0000000200 */
[----:B------:R-:W-:Y:S02]  /*20560*/  LDSM.16.M88.4 R196, [R217+0x6000] ;  /* 0x00600000d9c4783b */ /* 0x000fe40000000200 */
        /* <DEDUP_REMOVED lines=8> */
[----:B------:R-:W3:Y:S07]  /*205f0*/  LDSM.16.M88.4 R200, [R213+0x6000] ;  /* 0x00600000d5c8783b */ /* 0x000eee0000000200 */
[C---:B----4-:R-:W-:Y:S08]  /*20600*/  HMMA.16816.F32.BF16 R28, R172.reuse, R204, R28 ;  /* 0x000000ccac1c723c */ /* 0x050ff0000004181c */
[----:B------:R-:W-:Y:S01]  /*20610*/  HMMA.16816.F32.BF16 R32, R172, R206, R32 ;  /* 0x000000ceac20723c */ /* 0x000fe20000041820 */
[----:B------:R-:W4:Y:S07]  /*20620*/  LDSM.16.M88.4 R172, [R213+0x6800] ;  /* 0x00680000d5ac783b */ /* 0x000f2e0000000200 */
[C---:B-1----:R-:W-:Y:S08]  /*20630*/  HMMA.16816.F32.BF16 R4, R176.reuse, R180, R4 ;  /* 0x000000b4b004723c */ /* 0x042ff00000041804 */
[C---:B------:R-:W-:Y:S08]  /*20640*/  HMMA.16816.F32.BF16 R8, R176.reuse, R182, R8 ;  /* 0x000000b6b008723c */ /* 0x040ff00000041808 */
[C---:B--2---:R-:W-:Y:S08]  /*20650*/  HMMA.16816.F32.BF16 R12, R176.reuse, R184, R12 ;  /* 0x000000b8b00c723c */ /* 0x044ff0000004180c */
[C---:B------:R-:W-:Y:S08]  /*20660*/  HMMA.16816.F32.BF16 R16, R176.reuse, R186, R16 ;  /* 0x000000bab010723c */ /* 0x040ff00000041810 */
[C---:B---3--:R-:W-:Y:S08]  /*20670*/  HMMA.16816.F32.BF16 R20, R176.reuse, R188, R20 ;  /* 0x000000bcb014723c */ /* 0x048ff00000041814 */
[C---:B------:R-:W-:Y:S08]  /*20680*/  HMMA.16816.F32.BF16 R24, R176.reuse, R190, R24 ;  /* 0x000000beb018723c */ /* 0x040ff00000041818 */
[C---:B------:R-:W-:Y:S08]  /*20690*/  HMMA.16816.F32.BF16 R28, R176.reuse, R192, R28 ;  /* 0x000000c0b01c723c */ /* 0x040ff0000004181c */
[----:B------:R-:W-:Y:S08]  /*206a0*/  HMMA.16816.F32.BF16 R32, R176, R194, R32 ;  /* 0x000000c2b020723c */ /* 0x000ff00000041820 */
[C---:B------:R-:W-:Y:S08]  /*206b0*/  HMMA.16816.F32.BF16 R4, R196.reuse, R200, R4 ;  /* 0x000000c8c404723c */ /* 0x040ff00000041804 */
[C---:B------:R-:W-:Y:S08]  /*206c0*/  HMMA.16816.F32.BF16 R8, R196.reuse, R202, R8 ;  /* 0x000000cac408723c */ /* 0x040ff00000041808 */
[C---:B----4-:R-:W-:Y:S08]  /*206d0*/  HMMA.16816.F32.BF16 R12, R196.reuse, R172, R12 ;  /* 0x000000acc40c723c */ /* 0x050ff0000004180c */
[-C--:B------:R-:W-:Y:S01]  /*206e0*/  FMUL.FTZ R4, R4, R0.reuse ;  /* 0x0000000004047220 */ /* 0x080fe20000410000 */
[C---:B------:R-:W-:Y:S03]  /*206f0*/  HMMA.16816.F32.BF16 R16, R196.reuse, R174, R16 ;  /* 0x000000aec410723c */ /* 0x040fe60000041810 */
[----:B------:R-:W1:Y:S01]  /*20700*/  MUFU.TANH R201, R4 ;  /* 0x0000000400c97308 */ /* 0x000e620000002400 */
[-C--:B------:R-:W-:Y:S02]  /*20710*/  FMUL.FTZ R5, R5, R0.reuse ;  /* 0x0000000005057220 */ /* 0x080fe40000410000 */
[-C--:B------:R-:W-:Y:S02]  /*20720*/  FMUL.FTZ R6, R6, R0.reuse ;  /* 0x0000000006067220 */ /* 0x080fe40000410000 */
[-C--:B------:R-:W-:Y:S04]  /*20730*/  FMUL.FTZ R7, R7, R0.reuse ;  /* 0x0000000007077220 */ /* 0x080fe80000410000 */
[-C--:B------:R-:W-:Y:S01]  /*20740*/  FMUL.FTZ R8, R8, R0.reuse ;  /* 0x0000000008087220 */ /* 0x080fe20000410000 */
[----:B------:R-:W2:Y:S01]  /*20750*/  MUFU.TANH R202, R5 ;  /* 0x0000000500ca7308 */ /* 0x000ea20000002400 */
[-C--:B------:R-:W-:Y:S02]  /*20760*/  FMUL.FTZ R9, R9, R0.reuse ;  /* 0x0000000009097220 */ /* 0x080fe40000410000 */
[-C--:B------:R-:W-:Y:S02]  /*20770*/  FMUL.FTZ R10, R10, R0.reuse ;  /* 0x000000000a0a7220 */ /* 0x080fe40000410000 */
[-C--:B------:R-:W-:Y:S02]  /*20780*/  FMUL.FTZ R11, R11, R0.reuse ;  /* 0x000000000b0b7220 */ /* 0x080fe40000410000 */
[-C--:B------:R-:W-:Y:S02]  /*20790*/  FMUL.FTZ R12, R12, R0.reuse ;  /* 0x000000000c0c7220 */ /* 0x080fe40000410000 */
[-C--:B------:R-:W-:Y:S01]  /*207a0*/  FMUL.FTZ R13, R13, R0.reuse ;  /* 0x000000000d0d7220 */ /* 0x080fe20000410000 */
[----:B------:R-:W3:Y:S01]  /*207b0*/  MUFU.TANH R194, R6 ;  /* 0x0000000600c27308 */ /* 0x000ee20000002400 */
        /* <DEDUP_REMOVED lines=9> */
[----:B----4-:R-:W4:Y:S09]  /*20850*/  LDSM.16.M88.4 R4, [R213+0x7000] ;  /* 0x00700000d504783b */ /* 0x010f320000000200 */
[----:B------:R-:W1:Y:S10]  /*20860*/  MUFU.TANH R191, R10 ;  /* 0x0000000a00bf7308 */ /* 0x000e740000002400 */
[----:B------:R1:W1:Y:S10]  /*20870*/  MUFU.TANH R192, R11 ;  /* 0x0000000b00c07308 */ /* 0x0002740000002400 */
[----:B------:R2:W2:Y:S10]  /*20880*/  MUFU.TANH R139, R12 ;  /* 0x0000000c008b7308 */ /* 0x0004b40000002400 */
[----:B------:R2:W2:Y:S01]  /*20890*/  MUFU.TANH R172, R13 ;  /* 0x0000000d00ac7308 */ /* 0x0004a20000002400 */
[----:B-1----:R-:W1:Y:S01]  /*208a0*/  LDSM.16.M88.4 R8, [R213+0x7800] ;  /* 0x00780000d508783b */ /* 0x002e620000000200 */
[----:B------:R-:W-:Y:S08]  /*208b0*/  DEPBAR.LE SB0, 0x0 ;  /* 0x000080000000791a */ /* 0x000ff00000000000 */
[----:B------:R1:W1:Y:S01]  /*208c0*/  MUFU.TANH R178, R14 ;  /* 0x0000000e00b27308 */ /* 0x0002620000002400 */
[----:B------:R-:W-:Y:S01]  /*208d0*/  BAR.SYNC.DEFER_BLOCKING 0x0 ;  /* 0x0000000000007b1d */ /* 0x000fe20000010000 */
[C---:B----4-:R-:W-:Y:S08]  /*208e0*/  HMMA.16816.F32.BF16 R20, R196.reuse, R4, R20 ;  /* 0x00000004c414723c */ /* 0x050ff00000041814 */
[----:B------:R4:W1:Y:S01]  /*208f0*/  MUFU.TANH R181, R15 ;  /* 0x0000000f00b57308 */ /* 0x0008620000002400 */
[C---:B------:R-:W-:Y:S09]  /*20900*/  HMMA.16816.F32.BF16 R24, R196.reuse, R6, R24 ;  /* 0x00000006c418723c */ /* 0x040ff20000041818 */
[----:B------:R4:W2:Y:S06]  /*20910*/  MUFU.TANH R173, R16 ;  /* 0x0000001000ad7308 */ /* 0x0008ac0000002400 */
[-C--:B------:R-:W-:Y:S02]  /*20920*/  FMUL.FTZ R20, R20, R0.reuse ;  /* 0x0000000014147220 */ /* 0x080fe40000410000 */
[-C--:B------:R-:W-:Y:S02]  /*20930*/  FMUL.FTZ R21, R21, R0.reuse ;  /* 0x0000000015157220 */ /* 0x080fe40000410000 */
[----:B------:R4:W2:Y:S01]  /*20940*/  MUFU.TANH R174, R17 ;  /* 0x0000001100ae7308 */ /* 0x0008a20000002400 */
[-C--:B------:R-:W-:Y:S02]  /*20950*/  FMUL.FTZ R22, R22, R0.reuse ;  /* 0x0000000016167220 */ /* 0x080fe40000410000 */
[-C--:B------:R-:W-:Y:S01]  /*20960*/  FMUL.FTZ R23, R23, R0.reuse ;  /* 0x0000000017177220 */ /* 0x080fe20000410000 */
[C---:B-1----:R-:W-:Y:S03]  /*20970*/  HMMA.16816.F32.BF16 R28, R196.reuse, R8, R28 ;  /* 0x00000008c41c723c */ /* 0x042fe6000004181c */
[-C--:B------:R-:W-:Y:S02]  /*20980*/  FMUL.FTZ R24, R24, R0.reuse ;  /* 0x0000000018187220 */ /* 0x080fe40000410000 */
[-C--:B------:R-:W-:Y:S01]  /*20990*/  FMUL.FTZ R25, R25, R0.reuse ;  /* 0x0000000019197220 */ /* 0x080fe20000410000 */
[----:B------:R4:W1:Y:S01]  /*209a0*/  MUFU.TANH R180, R18 ;  /* 0x0000001200b47308 */ /* 0x0008620000002400 */
[-C--:B------:R-:W-:Y:S01]  /*209b0*/  FMUL.FTZ R26, R26, R0.reuse ;  /* 0x000000001a1a7220 */ /* 0x080fe20000410000 */
[----:B------:R-:W-:Y:S04]  /*209c0*/  HMMA.16816.F32.BF16 R32, R196, R10, R32 ;  /* 0x0000000ac420723c */ /* 0x000fe80000041820 */
[-C--:B------:R-:W-:Y:S04]  /*209d0*/  FMUL.FTZ R27, R27, R0.reuse ;  /* 0x000000001b1b7220 */ /* 0x080fe80000410000 */
[----:B------:R4:W1:Y:S08]  /*209e0*/  MUFU.TANH R186, R19 ;  /* 0x0000001300ba7308 */ /* 0x0008700000002400 */
[-C--:B------:R-:W-:Y:S02]  /*209f0*/  FMUL.FTZ R28, R28, R0.reuse ;  /* 0x000000001c1c7220 */ /* 0x080fe40000410000 */
[----:B------:R4:W1:Y:S01]  /*20a00*/  MUFU.TANH R190, R20 ;  /* 0x0000001400be7308 */ /* 0x0008620000002400 */
        /* <DEDUP_REMOVED lines=19> */
[----:B------:R-:W1:Y:S10]  /*20b40*/  MUFU.TANH R33, R33 ;  /* 0x0000002100217308 */ /* 0x000e740000002400 */
[----:B------:R4:W1:Y:S10]  /*20b50*/  MUFU.TANH R138, R34 ;  /* 0x00000022008a7308 */ /* 0x0008740000002400 */
[----:B------:R-:W1:Y:S01]  /*20b60*/  MUFU.TANH R2, R2 ;  /* 0x0000000200027308 */ /* 0x000e620000002400 */
[----:B------:R-:W-:-:S05]  /*20b70*/  @!P0 BRA `(.L_x_5099) ;  /* 0x00000be000008947 */ /* 0x000fca0003800000 */
[----:B--23--:R-:W-:Y:S01]  /*20b80*/  ISETP.NE.U32.AND P0, PT, R240, RZ, PT ;  /* 0x000000fff000720c */ /* 0x00cfe20003f05070 */
[----:B------:R-:W-:Y:S03]  /*20b90*/  BSSY B0, `(.L_x_5100) ;  /* 0x0000048000007945 */ /* 0x000fe60003800000 */
[----:B------:R-:W-:Y:S11]  /*20ba0*/  ISETP.NE.AND.EX P0, PT, R241, RZ, PT, P0 ;  /* 0x000000fff100720c */ /* 0x000ff60003f05300 */
[----:B------:R-:W-:Y:S02]  /*20bb0*/  @!UPT UIADD3 URZ, URZ, URZ, URZ ;  /* 0x0000003f3f3ff290 */ /* 0x000fe4000fffe03f */
[----:B------:R-:W-:-:S05]  /*20bc0*/  @!P0 BRA `(.L_x_5101) ;  /* 0x0000040000008947 */ /* 0x000fca0003800000 */
[----:B------:R-:W-:Y:S01]  /*20bd0*/  IMAD.SHL.U32 R9, R238, 0x40, RZ ;  /* 0x00000040ee097824 */ /* 0x000fe200078e00ff */
[----:B------:R-:W-:Y:S02]  /*20be0*/  ULDC.64 UR4, c[0x0][0x118] ;  /* 0x0000460000047ab9 */ /* 0x000fe40000000a00 */
[----:B------:R-:W2:Y:S02]  /*20bf0*/  LD.E R3, [R134.64+0x170] ;  /* 0x0001700486037980 */ /* 0x000ea4000c101900 */
[----:B------:R-:W-:Y:S04]  /*20c00*/  IADD3 R10, R9, -0x40, RZ ;  /* 0xffffffc0090a7810 */ /* 0x000fe80007ffe0ff */
        /* <DEDUP_REMOVED lines=9> */
[--C-:B--2---:R-:W-:Y:S04]  /*20ca0*/  IMAD.MOV R4, RZ, RZ, -R5.reuse ;  /* 0x000000ffff047224 */ /* 0x104fe800078e0a05 */
[----:B------:R-:W-:Y:S02]  /*20cb0*/  IMAD R7, R4, R0, RZ ;  /* 0x0000000004077224 */ /* 0x000fe400078e02ff */
[----:B------:R-:W-:Y:S04]  /*20cc0*/  IMAD.MOV.U32 R4, RZ, RZ, RZ ;  /* 0x000000ffff047224 */ /* 0x000fe800078e00ff */
[----:B------:R-:W-:Y:S01]  /*20cd0*/  IMAD.HI.U32 R5, R5, R7, R4 ;  /* 0x0000000705057227 */ /* 0x000fe200078e0004 */
[----:B------:R-:W-:Y:S02]  /*20ce0*/  IABS R7, R9 ;  /* 0x0000000900077213 */ /* 0x000fe40000000000 */
[----:B------:R-:W-:Y:S03]  /*20cf0*/  LOP3.LUT R9, R9, R3, RZ, 0x3c, !PT ;  /* 0x0000000309097212 */ /* 0x000fe600078e3cff */
[C---:B------:R-:W-:Y:S04]  /*20d00*/  IMAD.HI.U32 R4, R5.reuse, R6, RZ ;  /* 0x0000000605047227 */ /* 0x040fe800078e00ff */
        /* <DEDUP_REMOVED lines=12> */
[----:B------:R-:W-:Y:S01]  /*20dd0*/  LOP3.LUT R0, RZ, R3, RZ, 0x33, !PT ;  /* 0x00000003ff007212 */ /* 0x000fe200078e33ff */
[----:B------:R-:W2:Y:S04]  /*20de0*/  LD.E.64 R6, [R134.64+0x38] ;  /* 0x0000380486067980 */ /* 0x000ea8000c101b00 */
[----:B------:R-:W-:Y:S02]  /*20df0*/  @P1 IADD3 R4, R4, 0x1, RZ ;  /* 0x0000000104041810 */ /* 0x000fe40007ffe0ff */
[----:B------:R-:W-:Y:S03]  /*20e00*/  ISETP.GE.AND P1, PT, R9, RZ, PT ;  /* 0x000000ff0900720c */ /* 0x000fe60003f26270 */
[----:B------:R-:W-:Y:S01]  /*20e10*/  @!P0 IMAD.MOV R4, RZ, RZ, -R4 ;  /* 0x000000ffff048224 */ /* 0x000fe200078e0a04 */
[----:B------:R-:W-:Y:S02]  /*20e20*/  @P2 IADD3 R5, R5, 0x1, RZ ;  /* 0x0000000105052810 */ /* 0x000fe40007ffe0ff */
[----:B------:R-:W-:Y:S04]  /*20e30*/  ISETP.NE.AND P2, PT, R3, RZ, PT ;  /* 0x000000ff0300720c */ /* 0x000fe80003f45270 */
[----:B------:R-:W-:Y:S03]  /*20e40*/  SEL R4, R0, R4, !P2 ;  /* 0x0000000400047207 */ /* 0x000fe60005000000 */
[----:B------:R-:W-:Y:S01]  /*20e50*/  @!P1 IMAD.MOV R5, RZ, RZ, -R5 ;  /* 0x000000ffff059224 */ /* 0x000fe200078e0a05 */
[CC--:B------:R-:W-:Y:S04]  /*20e60*/  LEA R10, P1, R4.reuse, R240.reuse, 0x2 ;  /* 0x000000f0040a7211 */ /* 0x0c0fe800078210ff */
[----:B------:R-:W-:Y:S02]  /*20e70*/  LEA.HI.X.SX32 R11, R4, R241, 0x2, P1 ;  /* 0x000000f1040b7211 */ /* 0x000fe400008f16ff */
[----:B------:R-:W-:Y:S03]  /*20e80*/  SEL R5, R0, R5, !P2 ;  /* 0x0000000500057207 */ /* 0x000fe60005000000 */
[----:B------:R3:W5:Y:S01]  /*20e90*/  LD.E R12, [R10.64] ;  /* 0x000000040a0c7980 */ /* 0x000762000c101900 */
[C---:B------:R-:W-:Y:S01]  /*20ea0*/  LEA R8, P0, R5.reuse, R240, 0x2 ;  /* 0x000000f005087211 */ /* 0x040fe200078010ff */
[C---:B------:R-:W-:Y:S03]  /*20eb0*/  IMAD.IADD R4, R5.reuse, 0x1, -R4 ;  /* 0x0000000105047824 */ /* 0x040fe600078e0a04 */
[----:B------:R-:W-:Y:S01]  /*20ec0*/  LEA.HI.X.SX32 R9, R5, R241, 0x2, P0 ;  /* 0x000000f105097211 */ /* 0x000fe200000f16ff */
[----:B------:R-:W-:Y:S04]  /*20ed0*/  IMAD R3, R3, R4, -0x40 ;  /* 0xffffffc003037424 */ /* 0x000fe800078e0204 */
[----:B---3--:R3:W5:Y:S01]  /*20ee0*/  LD.E R11, [R8.64] ;  /* 0x00000004080b7980 */ /* 0x008762000c101900 */
[----:B------:R-:W-:Y:S03]  /*20ef0*/  SHF.R.S32.HI R10, RZ, 0x1f, R3 ;  /* 0x0000001fff0a7819 */ /* 0x000fe60000011403 */
[----:B---3--:R-:W3:Y:S01]  /*20f00*/  LD.E.64 R8, [R134.64+0x20] ;  /* 0x0000200486087980 */ /* 0x008ee2000c101b00 */
[-C--:B--2---:R-:W-:Y:S02]  /*20f10*/  IMAD R0, R7, R3.reuse, RZ ;  /* 0x0000000307007224 */ /* 0x084fe400078e02ff */
[C---:B------:R-:W-:Y:S04]  /*20f20*/  IMAD.WIDE.U32 R4, R6.reuse, R3, RZ ;  /* 0x0000000306047225 */ /* 0x040fe800078e00ff */
[----:B------:R-:W-:Y:S04]  /*20f30*/  IMAD R6, R6, R10, R0 ;  /* 0x0000000a06067224 */ /* 0x000fe800078e0200 */
[----:B------:R-:W-:Y:S02]  /*20f40*/  IMAD.IADD R5, R5, 0x1, R6 ;  /* 0x0000000105057824 */ /* 0x000fe400078e0206 */
[----:B-----5:R-:W-:Y:S05]  /*20f50*/  IMAD.IADD R11, R12, 0x1, -R11 ;  /* 0x000000010c0b7824 */ /* 0x020fea00078e0a0b */
[----:B------:R-:W-:Y:S01]  /*20f60*/  SHF.R.S32.HI R0, RZ, 0x1f, R11 ;  /* 0x0000001fff007819 */ /* 0x000fe2000001140b */
[----:B---3--:R-:W-:Y:S02]  /*20f70*/  IMAD R6, R9, R11, RZ ;  /* 0x0000000b09067224 */ /* 0x008fe400078e02ff */
[----:B------:R-:W-:Y:S04]  /*20f80*/  IMAD.WIDE.U32 R4, R11, R8, R4 ;  /* 0x000000080b047225 */ /* 0x000fe800078e0004 */
[----:B------:R-:W-:Y:S04]  /*20f90*/  IMAD R6, R8, R0, R6 ;  /* 0x0000000008067224 */ /* 0x000fe800078e0206 */
[----:B------:R-:W-:Y:S02]  /*20fa0*/  IMAD.IADD R6, R5, 0x1, R6 ;  /* 0x0000000105067824 */ /* 0x000fe400078e0206 */
[----:B------:R-:W-:Y:S01]  /*20fb0*/  IMAD.MOV.U32 R5, RZ, RZ, R4 ;  /* 0x000000ffff057224 */ /* 0x000fe200078e0004 */
[----:B------:R-:W-:-:S05]  /*20fc0*/  BRA `(.L_x_5102) ;  /* 0x0000004000007947 */ /* 0x000fca0003800000 */
.L_x_5101:
[----:B------:R-:W-:Y:S02]  /*20fd0*/  ULDC.64 UR4, c[0x0][0x118] ;  /* 0x0000460000047ab9 */ /* 0x000fe40000000a00 */
[----:B------:R-:W2:Y:S02]  /*20fe0*/  LD.E R5, [R134.64+0x38] ;  /* 0x0000380486057980 */ /* 0x000ea4000c101900 */
[----:B--2---:R-:W-:Y:S04]  /*20ff0*/  LEA R5, -R5, RZ, 0x6 ;  /* 0x000000ff05057211 */ /* 0x004fe800078e31ff */
[----:B------:R-:W-:Y:S02]  /*21000*/  SHF.R.S32.HI R6, RZ, 0x1f, R5 ;  /* 0x0000001fff067819 */ /* 0x000fe40000011405 */
.L_x_5102:
[----:B------:R-:W-:Y:S05]  /*21010*/  BSYNC B0 ;  /* 0x0000000000007941 */ /* 0x000fea0003800000 */
.L_x_5100:
[C---:B------:R-:W-:Y:S01]  /*21020*/  LEA R4, P0, R5.reuse, R245, 0x1 ;  /* 0x000000f505047211 */ /* 0x040fe200078008ff */
[----:B------:R-:W-:Y:S01]  /*21030*/  ULDC.64 UR4, c[0x0][0x118] ;  /* 0x0000460000047ab9 */ /* 0x000fe20000000a00 */
[C---:B------:R-:W-:Y:S02]  /*21040*/  IADD3 R3, P1, R5.reuse, R247, RZ ;  /* 0x000000f705037210 */ /* 0x040fe40007f3e0ff */
[-C--:B------:R-:W-:Y:S02]  /*21050*/  LEA.HI.X R5, R5, R246.reuse, R6, 0x1, P0 ;  /* 0x000000f605057211 */ /* 0x080fe400000f0c06 */
[CC--:B----4-:R-:W-:Y:S01]  /*21060*/  @P5 LEA R26, P0, R3.reuse, R245.reuse, 0x1 ;  /* 0x000000f5031a5211 */ /* 0x0d0fe200078008ff */
        /* <DEDUP_REMOVED lines=9> */
[-CC-:B------:R-:W-:Y:S01]  /*21100*/  @P5 LEA.HI.X R27, R3, R246.reuse, R7.reuse, 0x1, P0 ;  /* 0x000000f6031b5211 */ /* 0x180fe200000f0c07 */
        /* <DEDUP_REMOVED lines=101> */
.L_x_5099:
[----:B--23--:R-:W-:Y:S05]  /*21760*/  BSYNC B1 ;  /* 0x0000000000017941 */ /* 0x00cfea0003800000 */
.L_x_5098:
[----:B------:R-:W2:Y:S01]  /*21770*/  LDL R0, [R1] ;  /* 0x0000000001007983 */ /* 0x000ea20000100800 */
[----:B------:R-:W-:Y:S03]  /*21780*/  ULDC.64 UR4, c[0x0][0x118] ;  /* 0x0000460000047ab9 */ /* 0x000fe60000000a00 */
[----:B------:R3:W5:Y:S04]  /*21790*/  LD.E R132, [R134.64+0xdc] ;  /* 0x0000dc0486847980 */ /* 0x000768000c101900 */
[----:B----4-:R-:W-:Y:S01]  /*217a0*/  LDSM.16.MT88.4 R28, [R212+0x10000] ;  /* 0x01000000d41c783b */ /* 0x010fe20000004200 */
[----:B--2---:R-:W-:Y:S05]  /*217b0*/  IMAD R0, R238, -0x40, R0 ;  /* 0xffffffc0ee007824 */ /* 0x004fea00078e0200 */
[C---:B------:R-:W-:Y:S02]  /*217c0*/  IADD3 R3, R0.reuse, 0x8, RZ ;  /* 0x0000000800037810 */ /* 0x040fe40007ffe0ff */
[----:B------:R-:W-:Y:S02]  /*217d0*/  IADD3 R4, R0, -0x1, RZ ;  /* 0xffffffff00047810 */ /* 0x000fe40007ffe0ff */
[----:B------:R-:W-:Y:S02]  /*217e0*/  ISETP.GE.AND P1, PT, R3, RZ, PT ;  /* 0x000000ff0300720c */ /* 0x000fe40003f26270 */
[----:B------:R-:W-:Y:S02]  /*217f0*/  ISETP.GE.AND P0, PT, R4, RZ, PT ;  /* 0x000000ff0400720c */ /* 0x000fe40003f06270 */
[C---:B------:R-:W-:Y:S02]  /*21800*/  IADD3 R5, R0.reuse, 0x7, RZ ;  /* 0x0000000700057810 */ /* 0x040fe40007ffe0ff */
[C---:B------:R-:W-:Y:S02]  /*21810*/  IADD3 R6, R0.reuse, -0x8, RZ ;  /* 0xfffffff800067810 */ /* 0x040fe40007ffe0ff */
[C---:B------:R-:W-:Y:S02]  /*21820*/  IADD3 R7, R0.reuse, -0x11, RZ ;  /* 0xffffffef00077810 */ /* 0x040fe40007ffe0ff */
[----:B------:R-:W-:Y:S02]  /*21830*/  IABS R22, R0 ;  /* 0x0000000000167213 */ /* 0x000fe40000000000 */
[C---:B------:R-:W-:Y:S02]  /*21840*/  IADD3 R8, R0.reuse, -0x28, RZ ;  /* 0xffffffd800087810 */ /* 0x040fe40007ffe0ff */
[C---:B------:R-:W-:Y:S02]  /*21850*/  @!P1 IADD3 R3, -R0.reuse, -0x8, RZ ;  /* 0xfffffff800039810 */ /* 0x040fe40007ffe1ff */
[----:B------:R-:W-:Y:S01]  /*21860*/  @!P0 IADD3 R4, -R0, 0x1, RZ ;  /* 0x0000000100048810 */ /* 0x000fe20007ffe1ff */
[----:B------:R-:W2:Y:S01]  /*21870*/  I2F R22, R22 ;  /* 0x0000001600167306 */ /* 0x000ea20000201400 */
[----:B------:R-:W-:Y:S02]  /*21880*/  ISETP.GE.AND P1, PT, R5, RZ, PT ;  /* 0x000000ff0500720c */ /* 0x000fe40003f26270 */
[----:B------:R-:W-:Y:S07]  /*21890*/  ISETP.GE.AND P0, PT, R6, RZ, PT ;  /* 0x000000ff0600720c */ /* 0x000fee0003f06270 */
[----:B------:R4:W1:Y:S04]  /*218a0*/  I2F R17, R4 ;  /* 0x0000000400117306 */ /* 0x0008680000201400 */
[C---:B------:R-:W-:Y:S02]  /*218b0*/  @!P1 IADD3 R5, -R0.reuse, -0x7, RZ ;  /* 0xfffffff900059810 */ /* 0x040fe40007ffe1ff */
[C---:B------:R-:W-:Y:S04]  /*218c0*/  @!P0 IADD3 R6, -R0.reuse, 0x8, RZ ;  /* 0x0000000800068810 */ /* 0x040fe80007ffe1ff */
[----:B------:R3:W3:Y:S01]  /*218d0*/  I2F R18, R3 ;  /* 0x0000000300127306 */ /* 0x0006e20000201400 */
[CC--:B--2---:R-:W-:Y:S02]  /*218e0*/  FFMA.FTZ R19, -R133.reuse, R22.reuse, R201 ;  /* 0x0000001685137223 */ /* 0x0c4fe400000101c9 */
[C---:B------:R-:W-:Y:S07]  /*218f0*/  FFMA.FTZ R22, -R133.reuse, R22, R191 ;  /* 0x0000001685167223 */ /* 0x040fee00000101bf */
[----:B------:R-:W2:Y:S01]  /*21900*/  I2F R16, R6 ;  /* 0x0000000600107306 */ /* 0x000ea20000201400 */
[----:B----4-:R-:W-:Y:S01]  /*21910*/  IADD3 R4, R0, -0x9, RZ ;  /* 0xfffffff700047810 */ /* 0x010fe20007ffe0ff */
[CC--:B-1----:R-:W-:Y:S02]  /*21920*/  FFMA.FTZ R21, -R133.reuse, R17.reuse, R202 ;  /* 0x0000001185157223 */ /* 0x0c2fe400000101ca */
[C---:B------:R-:W-:Y:S01]  /*21930*/  FFMA.FTZ R24, -R133.reuse, R17, R192 ;  /* 0x0000001185187223 */ /* 0x040fe200000101c0 */
[----:B------:R-:W-:Y:S05]  /*21940*/  ISETP.GE.AND P1, PT, R4, RZ, PT ;  /* 0x000000ff0400720c */ /* 0x000fea0003f26270 */
[----:B------:R-:W1:Y:S01]  /*21950*/  I2F R23, R5 ;  /* 0x0000000500177306 */ /* 0x000e620000201400 */
[C---:B---3--:R-:W-:Y:S01]  /*21960*/  IADD3 R3, R0.reuse, -0x10, RZ ;  /* 0xfffffff000037810 */ /* 0x048fe20007ffe0ff */
[----:B------:R-:W-:Y:S03]  /*21970*/  FFMA.FTZ R18, -R133, R18, R194 ;  /* 0x0000001285127223 */ /* 0x000fe600000101c2 */
[----:B------:R-:W-:Y:S03]  /*21980*/  ISETP.GE.AND P0, PT, R3, RZ, PT ;  /* 0x000000ff0300720c */ /* 0x000fe60003f06270 */
[C---:B------:R-:W-:Y:S02]  /*21990*/  @!P1 IADD3 R4, -R0.reuse, 0x9, RZ ;  /* 0x0000000900049810 */ /* 0x040fe40007ffe1ff */
[----:B------:R-:W-:Y:S01]  /*219a0*/  ISETP.GE.AND P1, PT, R7, RZ, PT ;  /* 0x000000ff0700720c */ /* 0x000fe20003f26270 */
[CC--:B--2---:R-:W-:Y:S01]  /*219b0*/  FFMA.FTZ R20, -R133.reuse, R16.reuse, R195 ;  /* 0x0000001085147223 */ /* 0x0c4fe200000101c3 */
[----:B------:R2:W3:Y:S01]  /*219c0*/  I2F R15, R4 ;  /* 0x00000004000f7306 */ /* 0x0004e20000201400 */
[C---:B------:R-:W-:Y:S01]  /*219d0*/  IADD3 R6, R0.reuse, -0x18, RZ ;  /* 0xffffffe800067810 */ /* 0x040fe20007ffe0ff */
[C---:B------:R-:W-:Y:S04]  /*219e0*/  FFMA.FTZ R178, -R133.reuse, R16, R178 ;  /* 0x0000001085b27223 */ /* 0x040fe800000101b2 */
[----:B------:R-:W-:Y:S02]  /*219f0*/  @!P0 IADD3 R3, -R0, 0x10, RZ ;  /* 0x0000001000038810 */ /* 0x000fe40007ffe1ff */
[----:B------:R-:W-:Y:S01]  /*21a00*/  ISETP.GE.AND P0, PT, R6, RZ, PT ;  /* 0x000000ff0600720c */ /* 0x000fe20003f06270 */
[----:B-1----:R-:W-:Y:S01]  /*21a10*/  FFMA.FTZ R23, -R133, R23, R200 ;  /* 0x0000001785177223 */ /* 0x002fe200000101c8 */
[----:B------:R1:W4:Y:S01]  /*21a20*/  I2F R14, R3 ;  /* 0x00000003000e7306 */ /* 0x0003220000201400 */
[C---:B------:R-:W-:Y:S02]  /*21a30*/  IADD3 R5, R0.reuse, -0x19, RZ ;  /* 0xffffffe700057810 */ /* 0x040fe40007ffe0ff */
[C---:B------:R-:W-:Y:S02]  /*21a40*/  @!P1 IADD3 R7, -R0.reuse, 0x11, RZ ;  /* 0x0000001100079810 */ /* 0x040fe40007ffe1ff */
[----:B------:R-:W-:Y:S05]  /*21a50*/  ISETP.GE.AND P1, PT, R5, RZ, PT ;  /* 0x000000ff0500720c */ /* 0x000fea0003f26270 */
[----:B------:R-:W5:Y:S01]  /*21a60*/  I2F R13, R7 ;  /* 0x00000007000d7306 */ /* 0x000f620000201400 */
[C---:B------:R-:W-:Y:S02]  /*21a70*/  @!P0 IADD3 R6, -R0.reuse, 0x18, RZ ;  /* 0x0000001800068810 */ /* 0x040fe40007ffe1ff */
[C---:B--2---:R-:W-:Y:S01]  /*21a80*/  IADD3 R4, R0.reuse, -0x20, RZ ;  /* 0xffffffe000047810 */ /* 0x044fe20007ffe0ff */
[CC--:B---3--:R-:W-:Y:S02]  /*21a90*/  FFMA.FTZ R17, -R133.reuse, R15.reuse, R193 ;  /* 0x0000000f85117223 */ /* 0x0c8fe400000101c1 */
[C---:B------:R-:W-:Y:S02]  /*21aa0*/  FFMA.FTZ R181, -R133.reuse, R15, R181 ;  /* 0x0000000f85b57223 */ /* 0x040fe400000101b5 */
[----:B------:R-:W-:Y:S02]  /*21ab0*/  @!P1 IADD3 R5, -R0, 0x19, RZ ;  /* 0x0000001900059810 */ /* 0x000fe40007ffe1ff */
[----:B------:R-:W-:Y:S01]  /*21ac0*/  ISETP.GE.AND P0, PT, R4, RZ, PT ;  /* 0x000000ff0400720c */ /* 0x000fe20003f06270 */
[----:B------:R2:W3:Y:S01]  /*21ad0*/  I2F R12, R6 ;  /* 0x00000006000c7306 */ /* 0x0004e20000201400 */
[C---:B-1----:R-:W-:Y:S01]  /*21ae0*/  IADD3 R3, R0.reuse, -0x21, RZ ;  /* 0xffffffdf00037810 */ /* 0x042fe20007ffe0ff */
[CC--:B----4-:R-:W-:Y:S02]  /*21af0*/  FFMA.FTZ R139, -R133.reuse, R14.reuse, R139 ;  /* 0x0000000e858b7223 */ /* 0x0d0fe4000001018b */
[----:B------:R-:W-:Y:S01]  /*21b00*/  FFMA.FTZ R180, -R133, R14, R180 ;  /* 0x0000000e85b47223 */ /* 0x000fe200000101b4 */
[----:B------:R-:W-:Y:S05]  /*21b10*/  ISETP.GE.AND P1, PT, R3, RZ, PT ;  /* 0x000000ff0300720c */ /* 0x000fea0003f26270 */
[----:B------:R1:W4:Y:S02]  /*21b20*/  I2F R11, R5 ;  /* 0x00000005000b7306 */ /* 0x0003240000201400 */
[----:B------:R-:W-:Y:S01]  /*21b30*/  @!P0 IADD3 R4, -R0, 0x20, RZ ;  /* 0x0000002000048810 */ /* 0x000fe20007ffe1ff */
[CC--:B-----5:R-:W-:Y:S01]  /*21b40*/  FFMA.FTZ R172, -R133.reuse, R13.reuse, R172 ;  /* 0x0000000d85ac7223 */ /* 0x0e0fe200000101ac */
[----:B------:R-:W-:Y:S01]  /*21b50*/  ISETP.GE.AND P0, PT, R8, RZ, PT ;  /* 0x000000ff0800720c */ /* 0x000fe20003f06270 */
[----:B------:R-:W-:Y:S01]  /*21b60*/  FFMA.FTZ R186, -R133, R13, R186 ;  /* 0x0000000d85ba7223 */ /* 0x000fe200000101ba */
[C---:B------:R-:W-:Y:S02]  /*21b70*/  IADD3 R7, R0.reuse, -0x29, RZ ;  /* 0xffffffd700077810 */ /* 0x040fe40007ffe0ff */
[C---:B------:R-:W-:Y:S02]  /*21b80*/  @!P1 IADD3 R3, -R0.reuse, 0x21, RZ ;  /* 0x0000002100039810 */ /* 0x040fe40007ffe1ff */
[----:B------:R5:W5:Y:S01]  /*21b90*/  I2F R10, R4 ;  /* 0x00000004000a7306 */ /* 0x000b620000201400 */
[----:B------:R-:W-:Y:S02]  /*21ba0*/  ISETP.GE.AND P4, PT, R7, RZ, PT ;  /* 0x000000ff0700720c */ /* 0x000fe40003f86270 */
[C---:B--2---:R-:W-:Y:S01]  /*21bb0*/  IADD3 R6, R0.reuse, -0x30, RZ ;  /* 0xffffffd000067810 */ /* 0x044fe20007ffe0ff */
[CC--:B---3--:R-:W-:Y:S03]  /*21bc0*/  FFMA.FTZ R173, -R133.reuse, R12.reuse, R173 ;  /* 0x0000000c85ad7223 */ /* 0x0c8fe600000101ad */
[----:B------:R-:W-:Y:S01]  /*21bd0*/  @!P0 IADD3 R8, -R0, 0x28, RZ ;  /* 0x0000002800088810 */ /* 0x000fe20007ffe1ff */
[C---:B------:R-:W-:Y:S01]  /*21be0*/  FFMA.FTZ R188, -R133.reuse, R12, R188 ;  /* 0x0000000c85bc7223 */ /* 0x040fe200000101bc */
[----:B------:R-:W-:Y:S01]  /*21bf0*/  ISETP.GE.AND P3, PT, R6, RZ, PT ;  /* 0x000000ff0600720c */ /* 0x000fe20003f66270 */
[----:B------:R-:W-:Y:S01]  /*21c00*/  LDSM.16.MT88.4 R12, [R209+0x10000] ;  /* 0x01000000d10c783b */ /* 0x000fe20000004200 */
[----:B------:R2:W3:Y:S01]  /*21c10*/  I2F R9, R3 ;  /* 0x0000000300097306 */ /* 0x0004e20000201400 */
[C---:B-1----:R-:W-:Y:S01]  /*21c20*/  IADD3 R5, R0.reuse, -0x38, RZ ;  /* 0xffffffc800057810 */ /* 0x042fe20007ffe0ff */
[CC--:B----4-:R-:W-:Y:S01]  /*21c30*/  FFMA.FTZ R174, -R133.reuse, R11.reuse, R174 ;  /* 0x0000000b85ae7223 */ /* 0x0d0fe200000101ae */
[C---:B------:R-:W-:Y:S01]  /*21c40*/  @!P4 IADD3 R7, -R0.reuse, 0x29, RZ ;  /* 0x000000290007c810 */ /* 0x040fe20007ffe1ff */
[----:B------:R-:W-:Y:S01]  /*21c50*/  FFMA.FTZ R187, -R133, R11, R187 ;  /* 0x0000000b85bb7223 */ /* 0x000fe200000101bb */
[----:B------:R-:W-:Y:S05]  /*21c60*/  ISETP.GE.AND P1, PT, R5, RZ, PT ;  /* 0x000000ff0500720c */ /* 0x000fea0003f26270 */
[----:B------:R-:W1:Y:S01]  /*21c70*/  I2F R8, R8 ;  /* 0x0000000800087306 */ /* 0x000e620000201400 */
[C---:B------:R-:W-:Y:S02]  /*21c80*/  @!P3 IADD3 R6, -R0.reuse, 0x30, RZ ;  /* 0x000000300006b810 */ /* 0x040fe40007ffe1ff */
[----:B-----5:R-:W-:Y:S01]  /*21c90*/  IADD3 R4, R0, -0x39, RZ ;  /* 0xffffffc700047810 */ /* 0x020fe20007ffe0ff */
[CC--:B------:R-:W-:Y:S02]  /*21ca0*/  FFMA.FTZ R190, -R133.reuse, R10.reuse, R190 ;  /* 0x0000000a85be7223 */ /* 0x0c0fe400000101be */
[C---:B------:R-:W-:Y:S01]  /*21cb0*/  FFMA.FTZ R183, -R133.reuse, R10, R183 ;  /* 0x0000000a85b77223 */ /* 0x040fe200000101b7 */
[----:B------:R-:W-:Y:S02]  /*21cc0*/  ISETP.GE.AND P0, PT, R4, RZ, PT ;  /* 0x000000ff0400720c */ /* 0x000fe40003f06270 */
[C---:B------:R-:W-:Y:S01]  /*21cd0*/  @!P1 IADD3 R5, -R0.reuse, 0x38, RZ ;  /* 0x0000003800059810 */ /* 0x040fe20007ffe1ff */
[----:B------:R-:W4:Y:S01]  /*21ce0*/  I2F R7, R7 ;  /* 0x0000000700077306 */ /* 0x000f220000201400 */
[C---:B--2---:R-:W-:Y:S01]  /*21cf0*/  IADD3 R3, R0.reuse, -0x31, RZ ;  /* 0xffffffcf00037810 */ /* 0x044fe20007ffe0ff */
[CC--:B---3--:R-:W-:Y:S02]  /*21d00*/  FFMA.FTZ R189, -R133.reuse, R9.reuse, R189 ;  /* 0x0000000985bd7223 */ /* 0x0c8fe400000101bd */
[----:B------:R-:W-:Y:S01]  /*21d10*/  FFMA.FTZ R182, -R133, R9, R182 ;  /* 0x0000000985b67223 */ /* 0x000fe200000101b6 */
[----:B------:R-:W-:Y:S05]  /*21d20*/  ISETP.GE.AND P2, PT, R3, RZ, PT ;  /* 0x000000ff0300720c */ /* 0x000fea0003f46270 */
[C---:B------:R-:W-:Y:S01]  /*21d30*/  @!P0 IADD3 R4, -R0.reuse, 0x39, RZ ;  /* 0x0000003900048810 */ /* 0x040fe20007ffe1ff */
[----:B------:R-:W2:Y:S01]  /*21d40*/  I2F R6, R6 ;  /* 0x0000000600067306 */ /* 0x000ea20000201400 */
[CC--:B-1----:R-:W-:Y:S02]  /*21d50*/  FFMA.FTZ R185, -R133.reuse, R8.reuse, R185 ;  /* 0x0000000885b97223 */ /* 0x0c2fe400000101b9 */
[----:B------:R-:W-:Y:S04]  /*21d60*/  FFMA.FTZ R176, -R133, R8, R176 ;  /* 0x0000000885b07223 */ /* 0x000fe800000101b0 */
[----:B------:R-:W-:Y:S03]  /*21d70*/  @!P2 IADD3 R3, -R0, 0x31, RZ ;  /* 0x000000310003a810 */ /* 0x000fe60007ffe1ff */
[----:B------:R-:W1:Y:S01]  /*21d80*/  I2F R5, R5 ;  /* 0x0000000500057306 */ /* 0x000e620000201400 */
[----:B------:R-:W-:Y:S01]  /*21d90*/  FMNMX.FTZ R0, R19, R136, !PT ;  /* 0x0000008813007209 */ /* 0x000fe20007810000 */
[-C--:B----4-:R-:W-:Y:S03]  /*21da0*/  FFMA.FTZ R184, -R133, R7.reuse, R184 ;  /* 0x0000000785b87223 */ /* 0x090fe600000101b8 */
[----:B------:R-:W-:Y:S01]  /*21db0*/  FMNMX.FTZ R135, R21, R0, !PT ;  /* 0x0000000015877209 */ /* 0x000fe20007810000 */
[----:B------:R-:W-:Y:S03]  /*21dc0*/  FFMA.FTZ R175, -R133, R7, R175 ;  /* 0x0000000785af7223 */ /* 0x000fe600000101af */
[----:B------:R-:W-:Y:S01]  /*21dd0*/  FMNMX.FTZ R135, R20, R135, !PT ;  /* 0x0000008714877209 */ /* 0x000fe20007810000 */
[----:B------:R-:W3:Y:S03]  /*21de0*/  I2F R0, R3 ;  /* 0x0000000300007306 */ /* 0x000ee60000201400 */
[----:B------:R-:W-:Y:S01]  /*21df0*/  FMNMX.FTZ R135, R17, R135, !PT ;  /* 0x0000008711877209 */ /* 0x000fe20007810000 */
[CC--:B--2---:R-:W-:Y:S02]  /*21e00*/  FFMA.FTZ R179, -R133.reuse, R6.reuse, R179 ;  /* 0x0000000685b37223 */ /* 0x0c4fe400000101b3 */
[----:B------:R-:W-:Y:S01]  /*21e10*/  FFMA.FTZ R138, -R133, R6, R138 ;  /* 0x00000006858a7223 */ /* 0x000fe2000001018a */
[----:B------:R-:W-:Y:S03]  /*21e20*/  FMNMX.FTZ R135, R139, R135, !PT ;  /* 0x000000878b877209 */ /* 0x000fe60007810000 */
[----:B------:R-:W2:Y:S01]  /*21e30*/  I2F R4, R4 ;  /* 0x0000000400047306 */ /* 0x000ea20000201400 */
[----:B------:R-:W-:Y:S01]  /*21e40*/  FMNMX.FTZ R135, R172, R135, !PT ;  /* 0x00000087ac877209 */ /* 0x000fe20007810000 */
[----:B-1----:R-:W-:Y:S03]  /*21e50*/  FFMA.FTZ R201, -R133, R5, R32 ;  /* 0x0000000585c97223 */ /* 0x002fe60000010120 */
[----:B------:R-:W-:Y:S04]  /*21e60*/  FMNMX.FTZ R135, R173, R135, !PT ;  /* 0x00000087ad877209 */ /* 0x000fe80007810000 */
[----:B------:R-:W-:Y:S04]  /*21e70*/  FMNMX.FTZ R135, R174, R135, !PT ;  /* 0x00000087ae877209 */ /* 0x000fe80007810000 */
[----:B------:R-:W-:Y:S01]  /*21e80*/  FMNMX.FTZ R135, R190, R135, !PT ;  /* 0x00000087be877209 */ /* 0x000fe20007810000 */
[CC--:B---3--:R-:W-:Y:S01]  /*21e90*/  FFMA.FTZ R177, -R133.reuse, R0.reuse, R177 ;  /* 0x0000000085b17223 */ /* 0x0c8fe200000101b1 */
[----:B------:R-:W-:Y:S01]  /*21ea0*/  FMNMX.FTZ R3, R18, R137, !PT ;  /* 0x0000008912037209 */ /* 0x000fe20007810000 */
[----:B------:R-:W-:Y:S01]  /*21eb0*/  FFMA.FTZ R2, -R133, R0, R2 ;  /* 0x0000000085027223 */ /* 0x000fe20000010102 */
[----:B------:R-:W-:Y:S02]  /*21ec0*/  FMNMX.FTZ R135, R189, R135, !PT ;  /* 0x00000087bd877209 */ /* 0x000fe40007810000 */
[----:B------:R-:W-:Y:S02]  /*21ed0*/  FMNMX.FTZ R3, R23, R3, !PT ;  /* 0x0000000317037209 */ /* 0x000fe40007810000 */
[----:B------:R-:W-:Y:S02]  /*21ee0*/  FMNMX.FTZ R135, R185, R135, !PT ;  /* 0x00000087b9877209 */ /* 0x000fe40007810000 */
[----:B------:R-:W-:Y:S01]  /*21ef0*/  FMNMX.FTZ R3, R22, R3, !PT ;  /* 0x0000000316037209 */ /* 0x000fe20007810000 */
[----:B--2---:R-:W-:Y:S01]  /*21f00*/  FFMA.FTZ R202, -R133, R4, R33 ;  /* 0x0000000485ca7223 */ /* 0x004fe20000010121 */
        /* <DEDUP_REMOVED lines=11> */
[----:B------:R-:W-:Y:S04]  /*21fc0*/  FMNMX.FTZ R3, R188, R3, !PT ;  /* 0x00000003bc037209 */ /* 0x000fe80007810000 */
[----:B------:R-:W-:Y:S04]  /*21fd0*/  FMNMX.FTZ R3, R187, R3, !PT ;  /* 0x00000003bb037209 */ /* 0x000fe80007810000 */
[----:B------:R-:W-:Y:S04]  /*21fe0*/  FMNMX.FTZ R3, R183, R3, !PT ;  /* 0x00000003b7037209 */ /* 0x000fe80007810000 */
[----:B------:R-:W-:Y:S04]  /*21ff0*/  FMNMX.FTZ R3, R182, R3, !PT ;  /* 0x00000003b6037209 */ /* 0x000fe80007810000 */
[----:B------:R-:W-:Y:S04]  /*22000*/  FMNMX.FTZ R3, R176, R3, !PT ;  /* 0x00000003b0037209 */ /* 0x000fe80007810000 */
[----:B------:R-:W-:Y:S02]  /*22010*/  FMNMX.FTZ R3, R175, R3, !PT ;  /* 0x00000003af037209 */ /* 0x000fe40007810000 */
[----:B-1----:R-:W-:Y:S02]  /*22020*/  FMNMX.FTZ R135, R135, R4, !PT ;  /* 0x0000000487877209 */ /* 0x002fe40007810000 */
[----:B------:R-:W-:Y:S03]  /*22030*/  FMNMX.FTZ R0, R138, R3, !PT ;  /* 0x000000038a007209 */ /* 0x000fe60007810000 */
[----:B------:R-:W1:Y:S01]  /*22040*/  SHFL.BFLY PT, R5, R135, 0x1, 0x1f ;  /* 0x0c201f0087057f89 */ /* 0x000e6200000e0000 */
[----:B------:R-:W-:Y:S07]  /*22050*/  FMNMX.FTZ R0, R2, R0, !PT ;  /* 0x0000000002007209 */ /* 0x000fee0007810000 */
[----:B------:R-:W2:Y:S01]  /*22060*/  SHFL.BFLY PT, R3, R0, 0x2, 0x1f ;  /* 0x0c401f0000037f89 */ /* 0x000ea200000e0000 */
[----:B-1----:R-:W-:Y:S04]  /*22070*/  FMNMX.FTZ R135, R135, R5, !PT ;  /* 0x0000000587877209 */ /* 0x002fe80007810000 */
[C---:B------:R-:W-:Y:S02]  /*22080*/  FSETP.NEU.FTZ.AND P0, PT, R135.reuse, -INF , PT ;  /* 0xff8000008700780b */ /* 0x040fe40003f1d000 */
[----:B--2---:R-:W-:Y:S01]  /*22090*/  FMNMX.FTZ R0, R0, R3, !PT ;  /* 0x0000000300007209 */ /* 0x004fe20007810000 */
[----:B------:R-:W-:Y:S02]  /*220a0*/  FADD.FTZ R3, -R135, R136 ;  /* 0x0000008887037221 */ /* 0x000fe40000010100 */
[----:B------:R-:W-:Y:S02]  /*220b0*/  FMUL.FTZ R136, R132, R135 ;  /* 0x0000008784887220 */ /* 0x000fe40000410000 */
[----:B------:R-:W1:Y:S03]  /*220c0*/  SHFL.BFLY PT, R4, R0, 0x1, 0x1f ;  /* 0x0c201f0000047f89 */ /* 0x000e6600000e0000 */
[----:B------:R-:W-:Y:S05]  /*220d0*/  FSEL R136, R136, RZ, P0 ;  /* 0x000000ff88887208 */ /* 0x000fea0000000000 */
[-CC-:B------:R-:W-:Y:S02]  /*220e0*/  FFMA.FTZ R21, R21, R132.reuse, -R136.reuse ;  /* 0x0000008415157223 */ /* 0x180fe40000010888 */
[-CC-:B------:R-:W-:Y:S02]  /*220f0*/  FFMA.FTZ R20, R20, R132.reuse, -R136.reuse ;  /* 0x0000008414147223 */ /* 0x180fe40000010888 */
[----:B------:R-:W-:Y:S01]  /*22100*/  MUFU.EX2 R239, R21 ;  /* 0x0000001500ef7308 */ /* 0x000fe20000000800 */
[-CC-:B------:R-:W-:Y:S02]  /*22110*/  FFMA.FTZ R19, R19, R132.reuse, -R136.reuse ;  /* 0x0000008413137223 */ /* 0x180fe40000010888 */
[-CC-:B------:R-:W-:Y:S02]  /*22120*/  FFMA.FTZ R17, R17, R132.reuse, -R136.reuse ;  /* 0x0000008411117223 */ /* 0x180fe40000010888 */
[--C-:B------:R-:W-:Y:S05]  /*22130*/  FFMA.FTZ R139, R139, R132, -R136.reuse ;  /* 0x000000848b8b7223 */ /* 0x100fea0000010888 */
[----:B------:R-:W-:Y:S01]  /*22140*/  MUFU.EX2 R237, R20 ;  /* 0x0000001400ed7308 */ /* 0x000fe20000000800 */
[----:B-1----:R-:W-:Y:S01]  /*22150*/  FMNMX.FTZ R134, R0, R4, !PT ;  /* 0x0000000400867209 */ /* 0x002fe20007810000 */
[----:B------:R-:W-:Y:S03]  /*22160*/  FMUL.FTZ R0, R132, R3 ;  /* 0x0000000384007220 */ /* 0x000fe60000410000 */
[C---:B------:R-:W-:Y:S05]  /*22170*/  FSETP.NEU.FTZ.AND P0, PT, R134.reuse, -INF , PT ;  /* 0xff8000008600780b */ /* 0x040fea0003f1d000 */
[----:B------:R1:W2:Y:S10]  /*22180*/  MUFU.EX2 R3, R0 ;  /* 0x0000000000037308 */ /* 0x0002b40000000800 */
[----:B------:R-:W3:Y:S10]  /*22190*/  MUFU.EX2 R207, R19 ;  /* 0x0000001300cf7308 */ /* 0x000ef40000000800 */
[----:B------:R4:W-:Y:S01]  /*221a0*/  MUFU.EX2 R236, R17 ;  /* 0x0000001100ec7308 */ /* 0x0009e20000000800 */
[----:B-1----:R-:W-:Y:S02]  /*221b0*/  FADD.FTZ R0, -R134, R137 ;  /* 0x0000008986007221 */ /* 0x002fe40000010100 */
[C---:B------:R-:W-:Y:S02]  /*221c0*/  FMUL.FTZ R137, R132.reuse, R134 ;  /* 0x0000008684897220 */ /* 0x040fe40000410000 */
[----:B------:R-:W-:Y:S02]  /*221d0*/  FMUL.FTZ R0, R132, R0 ;  /* 0x0000000084007220 */ /* 0x000fe40000410000 */
[----:B--2---:R-:W-:Y:S01]  /*221e0*/  FMUL.FTZ R4, R3, R140 ;  /* 0x0000008c03047220 */ /* 0x004fe20000410000 */
[----:B------:R-:W-:Y:S01]  /*221f0*/  FSEL R137, R137, RZ, P0 ;  /* 0x000000ff89897208 */ /* 0x000fe20000000000 */
[----:B------:R-:W-:Y:S01]  /*22200*/  FMUL.FTZ R5, R3, R141 ;  /* 0x0000008d03057220 */ /* 0x000fe20000410000 */
[----:B------:R1:W-:Y:S01]  /*22210*/  MUFU.EX2 R200, R139 ;  /* 0x0000008b00c87308 */ /* 0x0003e20000000800 */
[----:B---3--:R-:W-:Y:S01]  /*22220*/  F2FP.BF16.PACK_AB R140, R239, R207 ;  /* 0x000000cfef8c723e */ /* 0x008fe200000010ff */
[----:B------:R-:W-:Y:S01]  /*22230*/  FMUL.FTZ R8, R3, R144 ;  /* 0x0000009003087220 */ /* 0x000fe20000410000 */
[----:B------:R-:W-:Y:S01]  /*22240*/  ISETP.GT.AND P0, PT, R238, RZ, PT ;  /* 0x000000ffee00720c */ /* 0x000fe20003f04270 */
[-CC-:B------:R-:W-:Y:S02]  /*22250*/  FFMA.FTZ R23, R23, R132.reuse, -R137.reuse ;  /* 0x0000008417177223 */ /* 0x180fe40000010889 */
[-CC-:B------:R-:W-:Y:S02]  /*22260*/  FFMA.FTZ R22, R22, R132.reuse, -R137.reuse ;  /* 0x0000008416167223 */ /* 0x180fe40000010889 */
[-CC-:B------:R-:W-:Y:S02]  /*22270*/  FFMA.FTZ R18, R18, R132.reuse, -R137.reuse ;  /* 0x0000008412127223 */ /* 0x180fe40000010889 */
[----:B------:R-:W-:Y:S01]  /*22280*/  MUFU.EX2 R205, R23 ;  /* 0x0000001700cd7308 */ /* 0x000fe20000000800 */
[--C-:B------:R-:W-:Y:S02]  /*22290*/  FFMA.FTZ R24, R24, R132, -R137.reuse ;  /* 0x0000008418187223 */ /* 0x100fe40000010889 */
[C---:B------:R-:W-:Y:S02]  /*222a0*/  FMUL.FTZ R9, R3.reuse, R145 ;  /* 0x0000009103097220 */ /* 0x040fe40000410000 */
[C---:B------:R-:W-:Y:S02]  /*222b0*/  FMUL.FTZ R16, R3.reuse, R152 ;  /* 0x0000009803107220 */ /* 0x040fe40000410000 */
[C---:B----4-:R-:W-:Y:S02]  /*222c0*/  FMUL.FTZ R17, R3.reuse, R153 ;  /* 0x0000009903117220 */ /* 0x050fe40000410000 */
[C---:B------:R-:W-:Y:S01]  /*222d0*/  FMUL.FTZ R25, R3.reuse, R161 ;  /* 0x000000a103197220 */ /* 0x040fe20000410000 */
[----:B------:R2:W-:Y:S01]  /*222e0*/  MUFU.EX2 R204, R22 ;  /* 0x0000001600cc7308 */ /* 0x0005e20000000800 */
[C---:B------:R-:W-:Y:S02]  /*222f0*/  FMUL.FTZ R32, R3.reuse, R168 ;  /* 0x000000a803207220 */ /* 0x040fe40000410000 */
[C---:B------:R-:W-:Y:S02]  /*22300*/  FMUL.FTZ R33, R3.reuse, R169 ;  /* 0x000000a903217220 */ /* 0x040fe40000410000 */
[--C-:B-1----:R-:W-:Y:S02]  /*22310*/  FFMA.FTZ R139, R172, R132, -R136.reuse ;  /* 0x00000084ac8b7223 */ /* 0x102fe40000010888 */
        /* <DEDUP_REMOVED lines=8> */
[----:B------:R-:W3:Y:S01]  /*223a0*/  MUFU.EX2 R206, R18 ;  /* 0x0000001200ce7308 */ /* 0x000ee20000000800 */
[C---:B------:R-:W-:Y:S02]  /*223b0*/  FMUL.FTZ R49, R3.reuse, R49 ;  /* 0x0000003103317220 */ /* 0x040fe40000410000 */
[C---:B------:R-:W-:Y:S01]  /*223c0*/  FMUL.FTZ R52, R3.reuse, R52 ;  /* 0x0000003403347220 */ /* 0x040fe20000410000 */
[----:B--2---:R-:W2:Y:S01]  /*223d0*/  LDSM.16.MT88.4 R20, [R210+0x10000] ;  /* 0x01000000d214783b */ /* 0x004ea20000004200 */
[C---:B------:R-:W-:Y:S02]  /*223e0*/  FMUL.FTZ R53, R3.reuse, R53 ;  /* 0x0000003503357220 */ /* 0x040fe40000410000 */
[C---:B------:R-:W-:Y:S02]  /*223f0*/  FMUL.FTZ R56, R3.reuse, R56 ;  /* 0x0000003803387220 */ /* 0x040fe40000410000 */
[C---:B------:R-:W-:Y:S01]  /*22400*/  FMUL.FTZ R57, R3.reuse, R57 ;  /* 0x0000003903397220 */ /* 0x040fe20000410000 */
[----:B------:R-:W4:Y:S01]  /*22410*/  MUFU.EX2 R203, R24 ;  /* 0x0000001800cb7308 */ /* 0x000f220000000800 */
[C---:B------:R-:W-:Y:S02]  /*22420*/  FMUL.FTZ R60, R3.reuse, R60 ;  /* 0x0000003c033c7220 */ /* 0x040fe40000410000 */
[----:B------:R-:W-:Y:S02]  /*22430*/  FMUL.FTZ R61, R3, R61 ;  /* 0x0000003d033d7220 */ /* 0x000fe40000410000 */
[----:B-1----:R-:W-:Y:S01]  /*22440*/  FMUL.FTZ R6, R0, R142 ;  /* 0x0000008e00067220 */ /* 0x002fe20000410000 */
[----:B------:R-:W-:Y:S01]  /*22450*/  F2FP.BF16.PACK_AB R142, R236, R237 ;  /* 0x000000edec8e723e */ /* 0x000fe200000010ff */
[C---:B------:R-:W-:Y:S02]  /*22460*/  FMUL.FTZ R7, R0.reuse, R143 ;  /* 0x0000008f00077220 */ /* 0x040fe40000410000 */
[C---:B------:R-:W-:Y:S01]  /*22470*/  FMUL.FTZ R10, R0.reuse, R146 ;  /* 0x00000092000a7220 */ /* 0x040fe20000410000 */
[----:B------:R1:W5:Y:S01]  /*22480*/  MUFU.EX2 R199, R139 ;  /* 0x0000008b00c77308 */ /* 0x0003620000000800 */
[C---:B------:R-:W-:Y:S02]  /*22490*/  FMUL.FTZ R11, R0.reuse, R147 ;  /* 0x00000093000b7220 */ /* 0x040fe40000410000 */
[C---:B------:R-:W-:Y:S01]  /*224a0*/  FMUL.FTZ R19, R0.reuse, R155 ;  /* 0x0000009b00137220 */ /* 0x040fe20000410000 */
[----:B---3--:R-:W-:Y:S01]  /*224b0*/  F2FP.BF16.PACK_AB R141, R205, R206 ;  /* 0x000000cecd8d723e */ /* 0x008fe200000010ff */
[C---:B------:R-:W-:Y:S01]  /*224c0*/  FMUL.FTZ R18, R0.reuse, R154 ;  /* 0x0000009a00127220 */ /* 0x040fe20000410000 */
[----:B------:R-:W3:Y:S01]  /*224d0*/  LDSM.16.MT88.4 R144, [R211+0x10000] ;  /* 0x01000000d390783b */ /* 0x000ee20000004200 */
[C---:B------:R-:W-:Y:S02]  /*224e0*/  FMUL.FTZ R26, R0.reuse, R162 ;  /* 0x000000a2001a7220 */ /* 0x040fe40000410000 */
[C---:B------:R-:W-:Y:S02]  /*224f0*/  FMUL.FTZ R27, R0.reuse, R163 ;  /* 0x000000a3001b7220 */ /* 0x040fe40000410000 */
[C---:B------:R-:W-:Y:S02]  /*22500*/  FMUL.FTZ R34, R0.reuse, R170 ;  /* 0x000000aa00227220 */ /* 0x040fe40000410000 */
[C---:B------:R-:W-:Y:S01]  /*22510*/  FMUL.FTZ R35, R0.reuse, R171 ;  /* 0x000000ab00237220 */ /* 0x040fe20000410000 */
[----:B----4-:R-:W-:Y:S01]  /*22520*/  F2FP.BF16.PACK_AB R143, R203, R204 ;  /* 0x000000cccb8f723e */ /* 0x010fe200000010ff */
[----:B------:R-:W-:Y:S01]  /*22530*/  LDSM.16.MT88.4 R152, [R210+0x12000] ;  /* 0x01200000d298783b */ /* 0x000fe20000004200 */
[----:B------:R-:W-:Y:S02]  /*22540*/  FMUL.FTZ R24, R3, R160 ;  /* 0x000000a003187220 */ /* 0x000fe40000410000 */
[C---:B------:R-:W-:Y:S02]  /*22550*/  FMUL.FTZ R38, R0.reuse, R38 ;  /* 0x0000002600267220 */ /* 0x040fe40000410000 */
[C---:B------:R-:W-:Y:S01]  /*22560*/  FMUL.FTZ R39, R0.reuse, R39 ;  /* 0x0000002700277220 */ /* 0x040fe20000410000 */
[C---:B------:R-:W-:Y:S02]  /*22570*/  HMMA.16816.F32.BF16 R4, R140.reuse, R12, R4 ;  /* 0x0000000c8c04723c */ /* 0x040fe40000041804 */
[----:B------:R-:W-:Y:S03]  /*22580*/  LDSM.16.MT88.4 R160, [R210+0x12800] ;  /* 0x01280000d2a0783b */ /* 0x000fe60000004200 */
[--C-:B-1----:R-:W-:Y:S02]  /*22590*/  FFMA.FTZ R139, R173, R132, -R136.reuse ;  /* 0x00000084ad8b7223 */ /* 0x102fe40000010888 */
[C---:B------:R-:W-:Y:S01]  /*225a0*/  FMUL.FTZ R12, R3.reuse, R148 ;  /* 0x00000094030c7220 */ /* 0x040fe20000410000 */
[C---:B------:R-:W-:Y:S01]  /*225b0*/  HMMA.16816.F32.BF16 R8, R140.reuse, R14, R8 ;  /* 0x0000000e8c08723c */ /* 0x040fe20000041808 */
[----:B------:R1:W-:Y:S01]  /*225c0*/  MUFU.EX2 R198, R139 ;  /* 0x0000008b00c67308 */ /* 0x0003e20000000800 */
[----:B------:R-:W-:Y:S02]  /*225d0*/  LDSM.16.MT88.4 R168, [R209+0x14800] ;  /* 0x01480000d1a8783b */ /* 0x000fe40000004200 */
[C---:B------:R-:W-:Y:S02]  /*225e0*/  FMUL.FTZ R13, R3.reuse, R149 ;  /* 0x00000095030d7220 */ /* 0x040fe40000410000 */
[C---:B------:R-:W-:Y:S02]  /*225f0*/  FMUL.FTZ R42, R0.reuse, R42 ;  /* 0x0000002a002a7220 */ /* 0x040fe40000410000 */
[C---:B------:R-:W-:Y:S04]  /*22600*/  FMUL.FTZ R14, R0.reuse, R150 ;  /* 0x00000096000e7220 */ /* 0x040fe80000410000 */
[C---:B------:R-:W-:Y:S02]  /*22610*/  FMUL.FTZ R15, R0.reuse, R151 ;  /* 0x00000097000f7220 */ /* 0x040fe40000410000 */
[----:B------:R-:W4:Y:S01]  /*22620*/  LDSM.16.MT88.4 R148, [R209+0x12000] ;  /* 0x01200000d194783b */ /* 0x000f220000004200 */
[C---:B------:R-:W-:Y:S02]  /*22630*/  FMUL.FTZ R43, R0.reuse, R43 ;  /* 0x0000002b002b7220 */ /* 0x040fe40000410000 */
[C---:B------:R-:W-:Y:S02]  /*22640*/  FMUL.FTZ R46, R0.reuse, R46 ;  /* 0x0000002e002e7220 */ /* 0x040fe40000410000 */
[C---:B--2---:R-:W-:Y:S03]  /*22650*/  HMMA.16816.F32.BF16 R12, R140.reuse, R20, R12 ;  /* 0x000000148c0c723c */ /* 0x044fe6000004180c */
[C---:B------:R-:W-:Y:S02]  /*22660*/  FMUL.FTZ R47, R0.reuse, R47 ;  /* 0x0000002f002f7220 */ /* 0x040fe40000410000 */
[----:B------:R-:W-:Y:S02]  /*22670*/  FMUL.FTZ R50, R0, R50 ;  /* 0x0000003200327220 */ /* 0x000fe40000410000 */
[C---:B------:R-:W-:Y:S01]  /*22680*/  FMUL.FTZ R20, R3.reuse, R156 ;  /* 0x0000009c03147220 */ /* 0x040fe20000410000 */
[C---:B------:R-:W-:Y:S04]  /*22690*/  HMMA.16816.F32.BF16 R16, R140.reuse, R22, R16 ;  /* 0x000000168c10723c */ /* 0x040fe80000041810 */
[C---:B------:R-:W-:Y:S02]  /*226a0*/  FMUL.FTZ R21, R3.reuse, R157 ;  /* 0x0000009d03157220 */ /* 0x040fe40000410000 */
[--C-:B-1----:R-:W-:Y:S02]  /*226b0*/  FFMA.FTZ R139, R174, R132, -R136.reuse ;  /* 0x00000084ae8b7223 */ /* 0x102fe40000010888 */
[C---:B------:R-:W-:Y:S02]  /*226c0*/  FMUL.FTZ R22, R0.reuse, R158 ;  /* 0x0000009e00167220 */ /* 0x040fe40000410000 */
[----:B------:R1:W2:Y:S02]  /*226d0*/  MUFU.EX2 R197, R139 ;  /* 0x0000008b00c57308 */ /* 0x0002a40000000800 */
[C---:B------:R-:W-:Y:S02]  /*226e0*/  FMUL.FTZ R23, R0.reuse, R159 ;  /* 0x0000009f00177220 */ /* 0x040fe40000410000 */
[----:B------:R-:W-:Y:S01]  /*226f0*/  LDSM.16.MT88.4 R156, [R210+0x10800] ;  /* 0x01080000d29c783b */ /* 0x000fe20000004200 */
[C---:B------:R-:W-:Y:S02]  /*22700*/  FMUL.FTZ R51, R0.reuse, R51 ;  /* 0x0000003300337220 */ /* 0x040fe40000410000 */
[C---:B------:R-:W-:Y:S02]  /*22710*/  FMUL.FTZ R54, R0.reuse, R54 ;  /* 0x0000003600367220 */ /* 0x040fe40000410000 */
[C---:B------:R-:W-:Y:S03]  /*22720*/  HMMA.16816.F32.BF16 R20, R140.reuse, R28, R20 ;  /* 0x0000001c8c14723c */ /* 0x040fe60000041814 */
[C---:B------:R-:W-:Y:S02]  /*22730*/  FMUL.FTZ R55, R0.reuse, R55 ;  /* 0x0000003700377220 */ /* 0x040fe40000410000 */
[C---:B------:R-:W-:Y:S02]  /*22740*/  FMUL.FTZ R58, R0.reuse, R58 ;  /* 0x0000003a003a7220 */ /* 0x040fe40000410000 */
[C---:B------:R-:W-:Y:S01]  /*22750*/  FMUL.FTZ R28, R3.reuse, R164 ;  /* 0x000000a4031c7220 */ /* 0x040fe20000410000 */
[C---:B------:R-:W-:Y:S04]  /*22760*/  HMMA.16816.F32.BF16 R24, R140.reuse, R30, R24 ;  /* 0x0000001e8c18723c */ /* 0x040fe80000041818 */
[C---:B------:R-:W-:Y:S02]  /*22770*/  FMUL.FTZ R29, R3.reuse, R165 ;  /* 0x000000a5031d7220 */ /* 0x040fe40000410000 */
[C---:B------:R-:W-:Y:S02]  /*22780*/  FMUL.FTZ R59, R0.reuse, R59 ;  /* 0x0000003b003b7220 */ /* 0x040fe40000410000 */
[C---:B------:R-:W-:Y:S04]  /*22790*/  FMUL.FTZ R30, R0.reuse, R166 ;  /* 0x000000a6001e7220 */ /* 0x040fe80000410000 */
[C---:B------:R-:W-:Y:S02]  /*227a0*/  FMUL.FTZ R31, R0.reuse, R167 ;  /* 0x000000a7001f7220 */ /* 0x040fe40000410000 */
[----:B------:R-:W-:Y:S01]  /*227b0*/  LDSM.16.MT88.4 R164, [R211+0x12800] ;  /* 0x01280000d3a4783b */ /* 0x000fe20000004200 */
[C---:B------:R-:W-:Y:S02]  /*227c0*/  FMUL.FTZ R62, R0.reuse, R62 ;  /* 0x0000003e003e7220 */ /* 0x040fe40000410000 */
[C---:B------:R-:W-:Y:S02]  /*227d0*/  FMUL.FTZ R63, R0.reuse, R63 ;  /* 0x0000003f003f7220 */ /* 0x040fe40000410000 */
[C---:B---3--:R-:W-:Y:S03]  /*227e0*/  HMMA.16816.F32.BF16 R28, R140.reuse, R144, R28 ;  /* 0x000000908c1c723c */ /* 0x048fe6000004181c */
[C---:B------:R-:W-:Y:S02]  /*227f0*/  FMUL.FTZ R64, R3.reuse, R64 ;  /* 0x0000004003407220 */ /* 0x040fe40000410000 */
[C---:B------:R-:W-:Y:S02]  /*22800*/  FMUL.FTZ R65, R3.reuse, R65 ;  /* 0x0000004103417220 */ /* 0x040fe40000410000 */
[C---:B------:R-:W-:Y:S01]  /*22810*/  FMUL.FTZ R66, R0.reuse, R66 ;  /* 0x0000004200427220 */ /* 0x040fe20000410000 */
[C---:B------:R-:W-:Y:S01]  /*22820*/  HMMA.16816.F32.BF16 R32, R140.reuse, R146, R32 ;  /* 0x000000928c20723c */ /* 0x040fe20000041820 */
[----:B------:R-:W3:Y:S03]  /*22830*/  LDSM.16.MT88.4 R144, [R212+0x12000] ;  /* 0x01200000d490783b */ /* 0x000ee60000004200 */
        /* <DEDUP_REMOVED lines=9> */
[C---:B------:R-:W-:Y:S04]  /*228d0*/  HMMA.16816.F32.BF16 R44, R140.reuse, R152, R44 ;  /* 0x000000988c2c723c */ /* 0x040fe8000004182c */
[C---:B------:R-:W-:Y:S02]  /*228e0*/  FMUL.FTZ R73, R3.reuse, R73 ;  /* 0x0000004903497220 */ /* 0x040fe40000410000 */
[C---:B------:R-:W-:Y:S02]  /*228f0*/  FMUL.FTZ R74, R0.reuse, R74 ;  /* 0x0000004a004a7220 */ /* 0x040fe40000410000 */
[C---:B------:R-:W-:Y:S01]  /*22900*/  HMMA.16816.F32.BF16 R48, R140.reuse, R154, R48 ;  /* 0x0000009a8c30723c */ /* 0x040fe20000041830 */
[----:B------:R-:W1:Y:S03]  /*22910*/  LDSM.16.MT88.4 R152, [R209+0x14000] ;  /* 0x01400000d198783b */ /* 0x000e660000004200 */
[C---:B------:R-:W-:Y:S02]  /*22920*/  FMUL.FTZ R75, R0.reuse, R75 ;  /* 0x0000004b004b7220 */ /* 0x040fe40000410000 */
[C---:B------:R-:W-:Y:S02]  /*22930*/  FMUL.FTZ R76, R3.reuse, R76 ;  /* 0x0000004c034c7220 */ /* 0x040fe40000410000 */
[C---:B------:R-:W-:Y:S01]  /*22940*/  FMUL.FTZ R77, R3.reuse, R77 ;  /* 0x0000004d034d7220 */ /* 0x040fe20000410000 */
        /* <DEDUP_REMOVED lines=16> */
[----:B------:R-:W-:Y:S02]  /*22a50*/  FMUL.FTZ R87, R0, R87 ;  /* 0x0000005700577220 */ /* 0x000fe40000410000 */
[C---:B------:R-:W-:Y:S02]  /*22a60*/  FMUL.FTZ R88, R3.reuse, R88 ;  /* 0x0000005803587220 */ /* 0x040fe40000410000 */
[C---:B------:R-:W-:Y:S01]  /*22a70*/  HMMA.16816.F32.BF16 R72, R140.reuse, R154, R72 ;  /* 0x0000009a8c48723c */ /* 0x040fe20000041848 */
[----:B------:R-:W1:Y:S03]  /*22a80*/  LDSM.16.MT88.4 R152, [R211+0x14000] ;  /* 0x01400000d398783b */ /* 0x000e660000004200 */
[--C-:B------:R-:W-:Y:S02]  /*22a90*/  FFMA.FTZ R139, R178, R132, -R137.reuse ;  /* 0x00000084b28b7223 */ /* 0x100fe40000010889 */
[C---:B------:R-:W-:Y:S02]  /*22aa0*/  FMUL.FTZ R89, R3.reuse, R89 ;  /* 0x0000005903597220 */ /* 0x040fe40000410000 */
[C---:B------:R-:W-:Y:S01]  /*22ab0*/  FMUL.FTZ R90, R0.reuse, R90 ;  /* 0x0000005a005a7220 */ /* 0x040fe20000410000 */
[C---:B---3--:R-:W-:Y:S01]  /*22ac0*/  HMMA.16816.F32.BF16 R76, R140.reuse, R144, R76 ;  /* 0x000000908c4c723c */ /* 0x048fe2000004184c */
[----:B------:R3:W-:Y:S02]  /*22ad0*/  MUFU.EX2 R196, R139 ;  /* 0x0000008b00c47308 */ /* 0x0007e40000000800 */
[C---:B------:R-:W-:Y:S02]  /*22ae0*/  FMUL.FTZ R91, R0.reuse, R91 ;  /* 0x0000005b005b7220 */ /* 0x040fe40000410000 */
[C---:B------:R-:W-:Y:S02]  /*22af0*/  FMUL.FTZ R92, R3.reuse, R92 ;  /* 0x0000005c035c7220 */ /* 0x040fe40000410000 */
[C---:B------:R-:W-:Y:S01]  /*22b00*/  FMUL.FTZ R93, R3.reuse, R93 ;  /* 0x0000005d035d7220 */ /* 0x040fe20000410000 */
[C---:B------:R-:W-:Y:S01]  /*22b10*/  HMMA.16816.F32.BF16 R80, R140.reuse, R146, R80 ;  /* 0x000000928c50723c */ /* 0x040fe20000041850 */
[----:B------:R-:W2:Y:S03]  /*22b20*/  LDSM.16.MT88.4 R144, [R209+0x16000] ;  /* 0x01600000d190783b */ /* 0x000ea60000004200 */
[C---:B------:R-:W-:Y:S02]  /*22b30*/  FMUL.FTZ R94, R0.reuse, R94 ;  /* 0x0000005e005e7220 */ /* 0x040fe40000410000 */
[C---:B------:R-:W-:Y:S02]  /*22b40*/  FMUL.FTZ R95, R0.reuse, R95 ;  /* 0x0000005f005f7220 */ /* 0x040fe40000410000 */
[C---:B----4-:R-:W-:Y:S04]  /*22b50*/  HMMA.16816.F32.BF16 R84, R140.reuse, R148, R84 ;  /* 0x000000948c54723c */ /* 0x050fe80000041854 */
[C---:B------:R-:W-:Y:S02]  /*22b60*/  FMUL.FTZ R96, R3.reuse, R96 ;  /* 0x0000006003607220 */ /* 0x040fe40000410000 */
[----:B------:R-:W-:Y:S02]  /*22b70*/  FMUL.FTZ R97, R3, R97 ;  /* 0x0000006103617220 */ /* 0x000fe40000410000 */
[C---:B------:R-:W-:Y:S01]  /*22b80*/  HMMA.16816.F32.BF16 R88, R140.reuse, R150, R88 ;  /* 0x000000968c58723c */ /* 0x040fe20000041858 */
[----:B------:R-:W4:Y:S03]  /*22b90*/  LDSM.16.MT88.4 R148, [R210+0x16000] ;  /* 0x01600000d294783b */ /* 0x000f260000004200 */
[--C-:B---3--:R-:W-:Y:S02]  /*22ba0*/  FFMA.FTZ R139, R181, R132, -R137.reuse ;  /* 0x00000084b58b7223 */ /* 0x108fe40000010889 */
[C---:B------:R-:W-:Y:S02]  /*22bb0*/  FMUL.FTZ R98, R0.reuse, R98 ;  /* 0x0000006200627220 */ /* 0x040fe40000410000 */
[C---:B-1----:R-:W-:Y:S01]  /*22bc0*/  HMMA.16816.F32.BF16 R92, R140.reuse, R152, R92 ;  /* 0x000000988c5c723c */ /* 0x042fe2000004185c */
[----:B------:R1:W3:Y:S03]  /*22bd0*/  MUFU.EX2 R195, R139 ;  /* 0x0000008b00c37308 */ /* 0x0002e60000000800 */
        /* <DEDUP_REMOVED lines=9> */
[C---:B--2---:R-:W-:Y:S03]  /*22c70*/  HMMA.16816.F32.BF16 R100, R140.reuse, R144, R100 ;  /* 0x000000908c64723c */ /* 0x044fe60000041864 */
[C---:B------:R-:W-:Y:S02]  /*22c80*/  FMUL.FTZ R106, R0.reuse, R106 ;  /* 0x0000006a006a7220 */ /* 0x040fe40000410000 */
[----:B------:R-:W-:Y:S02]  /*22c90*/  FMUL.FTZ R107, R0, R107 ;  /* 0x0000006b006b7220 */ /* 0x000fe40000410000 */
[--C-:B-1----:R-:W-:Y:S02]  /*22ca0*/  FFMA.FTZ R139, R180, R132, -R137.reuse ;  /* 0x00000084b48b7223 */ /* 0x102fe40000010889 */
[C---:B------:R-:W-:Y:S02]  /*22cb0*/  FMUL.FTZ R108, R3.reuse, R108 ;  /* 0x0000006c036c7220 */ /* 0x040fe40000410000 */
[----:B------:R1:W-:Y:S01]  /*22cc0*/  MUFU.EX2 R194, R139 ;  /* 0x0000008b00c27308 */ /* 0x0003e20000000800 */
[C---:B------:R-:W-:Y:S01]  /*22cd0*/  HMMA.16816.F32.BF16 R104, R140.reuse, R146, R104 ;  /* 0x000000928c68723c */ /* 0x040fe20000041868 */
[----:B------:R-:W2:Y:S02]  /*22ce0*/  LDSM.16.MT88.4 R144, [R211+0x16000] ;  /* 0x01600000d390783b */ /* 0x000ea40000004200 */
[C---:B------:R-:W-:Y:S02]  /*22cf0*/  FMUL.FTZ R109, R3.reuse, R109 ;  /* 0x0000006d036d7220 */ /* 0x040fe40000410000 */
[C---:B------:R-:W-:Y:S02]  /*22d00*/  FMUL.FTZ R110, R0.reuse, R110 ;  /* 0x0000006e006e7220 */ /* 0x040fe40000410000 */
[C---:B------:R-:W-:Y:S02]  /*22d10*/  FMUL.FTZ R111, R0.reuse, R111 ;  /* 0x0000006f006f7220 */ /* 0x040fe40000410000 */
[C---:B------:R-:W-:Y:S03]  /*22d20*/  FMUL.FTZ R112, R3.reuse, R112 ;  /* 0x0000007003707220 */ /* 0x040fe60000410000 */
[C---:B------:R-:W-:Y:S02]  /*22d30*/  FMUL.FTZ R113, R3.reuse, R113 ;  /* 0x0000007103717220 */ /* 0x040fe40000410000 */
        /* <DEDUP_REMOVED lines=10> */
[C---:B------:R-:W-:Y:S03]  /*22de0*/  FMUL.FTZ R121, R3.reuse, R121 ;  /* 0x0000007903797220 */ /* 0x040fe60000410000 */
[C---:B---3--:R-:W-:Y:S03]  /*22df0*/  HMMA.16816.F32.BF16 R116, R140.reuse, R152, R116 ;  /* 0x000000988c74723c */ /* 0x048fe60000041874 */
[C---:B------:R-:W-:Y:S02]  /*22e00*/  FMUL.FTZ R122, R0.reuse, R122 ;  /* 0x0000007a007a7220 */ /* 0x040fe40000410000 */
[----:B------:R-:W-:Y:S02]  /*22e10*/  FMUL.FTZ R123, R0, R123 ;  /* 0x0000007b007b7220 */ /* 0x000fe40000410000 */
[--C-:B-1----:R-:W-:Y:S02]  /*22e20*/  FFMA.FTZ R139, R186, R132, -R137.reuse ;  /* 0x00000084ba8b7223 */ /* 0x102fe40000010889 */
[C---:B------:R-:W-:Y:S02]  /*22e30*/  FMUL.FTZ R124, R3.reuse, R124 ;  /* 0x0000007c037c7220 */ /* 0x040fe40000410000 */
[----:B------:R1:W3:Y:S01]  /*22e40*/  MUFU.EX2 R193, R139 ;  /* 0x0000008b00c17308 */ /* 0x0002e20000000800 */
[C---:B------:R-:W-:Y:S01]  /*22e50*/  HMMA.16816.F32.BF16 R120, R140.reuse, R154, R120 ;  /* 0x0000009a8c78723c */ /* 0x040fe20000041878 */
[----:B------:R-:W4:Y:S02]  /*22e60*/  LDSM.16.MT88.4 R152, [R212+0x10800] ;  /* 0x01080000d498783b */ /* 0x000f240000004200 */
[C---:B------:R-:W-:Y:S02]  /*22e70*/  FMUL.FTZ R125, R3.reuse, R125 ;  /* 0x0000007d037d7220 */ /* 0x040fe40000410000 */
[C---:B------:R-:W-:Y:S02]  /*22e80*/  FMUL.FTZ R126, R0.reuse, R126 ;  /* 0x0000007e007e7220 */ /* 0x040fe40000410000 */
[C---:B------:R-:W-:Y:S02]  /*22e90*/  FMUL.FTZ R127, R0.reuse, R127 ;  /* 0x0000007f007f7220 */ /* 0x040fe40000410000 */
[C---:B------:R-:W-:Y:S03]  /*22ea0*/  FMUL.FTZ R128, R3.reuse, R128 ;  /* 0x0000008003807220 */ /* 0x040fe60000410000 */
[----:B------:R-:W-:Y:S02]  /*22eb0*/  FMUL.FTZ R129, R3, R129 ;  /* 0x0000008103817220 */ /* 0x000fe40000410000 */
[C---:B--2---:R-:W-:Y:S03]  /*22ec0*/  HMMA.16816.F32.BF16 R124, R140.reuse, R144, R124 ;  /* 0x000000908c7c723c */ /* 0x044fe6000004187c */
[C---:B------:R-:W-:Y:S02]  /*22ed0*/  FMUL.FTZ R130, R0.reuse, R130 ;  /* 0x0000008200827220 */ /* 0x040fe40000410000 */
[----:B------:R-:W-:Y:S02]  /*22ee0*/  FMUL.FTZ R131, R0, R131 ;  /* 0x0000008300837220 */ /* 0x000fe40000410000 */
[-CC-:B------:R-:W-:Y:S02]  /*22ef0*/  FFMA.FTZ R138, R138, R132.reuse, -R137.reuse ;  /* 0x000000848a8a7223 */ /* 0x180fe40000010889 */
[----:B-1----:R-:W-:Y:S03]  /*22f00*/  FFMA.FTZ R139, R190, R132, -R136 ;  /* 0x00000084be8b7223 */ /* 0x002fe60000010888 */
[----:B------:R-:W-:Y:S01]  /*22f10*/  HMMA.16816.F32.BF16 R128, R140, R146, R128 ;  /* 0x000000928c80723c */ /* 0x000fe20000041880 */
[----:B------:R-:W1:Y:S01]  /*22f20*/  LDSM.16.MT88.4 R144, [R211+0x10800] ;  /* 0x01080000d390783b */ /* 0x000e620000004200 */
[----:B------:R2:W-:Y:S01]  /*22f30*/  MUFU.EX2 R192, R139 ;  /* 0x0000008b00c07308 */ /* 0x0005e20000000800 */
[----:B------:R-:W-:Y:S04]  /*22f40*/  FFMA.FTZ R0, R0, R249, R206 ;  /* 0x000000f900007223 */ /* 0x000fe800000100ce */
[----:B-----5:R-:W-:Y:S01]  /*22f50*/  F2FP.BF16.PACK_AB R140, R199, R200 ;  /* 0x000000c8c78c723e */ /* 0x020fe200000010ff */
[----:B------:R-:W-:Y:S01]  /*22f60*/  FADD.FTZ R0, R205, R0 ;  /* 0x00000000cd007221 */ /* 0x000fe20000010000 */
[----:B------:R-:W-:Y:S03]  /*22f70*/  F2FP.BF16.PACK_AB R142, R197, R198 ;  /* 0x000000c6c58e723e */ /* 0x000fe600000010ff */
[----:B------:R-:W-:Y:S01]  /*22f80*/  F2FP.BF16.PACK_AB R141, R195, R196 ;  /* 0x000000c4c38d723e */ /* 0x000fe200000010ff */
[----:B------:R-:W-:Y:S01]  /*22f90*/  FADD.FTZ R0, R204, R0 ;  /* 0x00000000cc007221 */ /* 0x000fe20000010000 */
[----:B---3--:R-:W-:Y:S03]  /*22fa0*/  F2FP.BF16.PACK_AB R143, R193, R194 ;  /* 0x000000c2c18f723e */ /* 0x008fe600000010ff */
[----:B------:R-:W-:Y:S04]  /*22fb0*/  FADD.FTZ R0, R203, R0 ;  /* 0x00000000cb007221 */ /* 0x000fe80000010000 */
[C---:B----4-:R-:W-:Y:S03]  /*22fc0*/  HMMA.16816.F32.BF16 R4, R140.reuse, R148, R4 ;  /* 0x000000948c04723c */ /* 0x050fe60000041804 */
[----:B------:R-:W-:Y:S02]  /*22fd0*/  FADD.FTZ R0, R196, R0 ;  /* 0x00000000c4007221 */ /* 0x000fe40000010000 */
[-C--:B--2---:R-:W-:Y:S02]  /*22fe0*/  FFMA.FTZ R139, R189, R132.reuse, -R136 ;  /* 0x00000084bd8b7223 */ /* 0x084fe40000010888 */
[----:B------:R-:W-:Y:S01]  /*22ff0*/  FADD.FTZ R0, R195, R0 ;  /* 0x00000000c3007221 */ /* 0x000fe20000010000 */
[C---:B------:R-:W-:Y:S01]  /*23000*/  HMMA.16816.F32.BF16 R8, R140.reuse, R150, R8 ;  /* 0x000000968c08723c */ /* 0x040fe20000041808 */
[----:B------:R-:W2:Y:S01]  /*23010*/  LDSM.16.MT88.4 R148, [R209+0x12800] ;  /* 0x01280000d194783b */ /* 0x000ea20000004200 */
[----:B------:R3:W-:Y:S02]  /*23020*/  MUFU.EX2 R191, R139 ;  /* 0x0000008b00bf7308 */ /* 0x0007e40000000800 */
[----:B------:R-:W-:Y:S04]  /*23030*/  FADD.FTZ R0, R194, R0 ;  /* 0x00000000c2007221 */ /* 0x000fe80000010000 */
[C---:B------:R-:W-:Y:S04]  /*23040*/  HMMA.16816.F32.BF16 R12, R140.reuse, R156, R12 ;  /* 0x0000009c8c0c723c */ /* 0x040fe8000004180c */
[----:B------:R-:W-:Y:S04]  /*23050*/  FADD.FTZ R0, R193, R0 ;  /* 0x00000000c1007221 */ /* 0x000fe80000010000 */
[C---:B------:R-:W-:Y:S01]  /*23060*/  HMMA.16816.F32.BF16 R16, R140.reuse, R158, R16 ;  /* 0x0000009e8c10723c */ /* 0x040fe20000041810 */
[----:B------:R-:W4:Y:S07]  /*23070*/  LDSM.16.MT88.4 R156, [R212+0x12800] ;  /* 0x01280000d49c783b */ /* 0x000f2e0000004200 */
[C---:B------:R-:W-:Y:S04]  /*23080*/  HMMA.16816.F32.BF16 R20, R140.reuse, R152, R20 ;  /* 0x000000988c14723c */ /* 0x040fe80000041814 */
[-CC-:B---3--:R-:W-:Y:S04]  /*23090*/  FFMA.FTZ R139, R185, R132.reuse, -R136.reuse ;  /* 0x00000084b98b7223 */ /* 0x188fe80000010888 */
[C---:B------:R-:W-:Y:S01]  /*230a0*/  HMMA.16816.F32.BF16 R24, R140.reuse, R154, R24 ;  /* 0x0000009a8c18723c */ /* 0x040fe20000041818 */
[----:B------:R-:W3:Y:S01]  /*230b0*/  LDSM.16.MT88.4 R152, [R210+0x14800] ;  /* 0x01480000d298783b */ /* 0x000ee20000004200 */
[----:B------:R5:W-:Y:S06]  /*230c0*/  MUFU.EX2 R190, R139 ;  /* 0x0000008b00be7308 */ /* 0x000bec0000000800 */
[C---:B-1----:R-:W-:Y:S08]  /*230d0*/  HMMA.16816.F32.BF16 R28, R140.reuse, R144, R28 ;  /* 0x000000908c1c723c */ /* 0x042ff0000004181c */
[C---:B------:R-:W-:Y:S01]  /*230e0*/  HMMA.16816.F32.BF16 R32, R140.reuse, R146, R32 ;  /* 0x000000928c20723c */ /* 0x040fe20000041820 */
[----:B------:R-:W1:Y:S07]  /*230f0*/  LDSM.16.MT88.4 R144, [R212+0x14800] ;  /* 0x01480000d490783b */ /* 0x000e6e0000004200 */
[C---:B--2---:R-:W-:Y:S04]  /*23100*/  HMMA.16816.F32.BF16 R36, R140.reuse, R148, R36 ;  /* 0x000000948c24723c */ /* 0x044fe80000041824 */
[-C--:B-----5:R-:W-:Y:S04]  /*23110*/  FFMA.FTZ R139, R184, R132.reuse, -R136 ;  /* 0x00000084b88b7223 */ /* 0x0a0fe80000010888 */
[C---:B------:R-:W-:Y:S01]  /*23120*/  HMMA.16816.F32.BF16 R40, R140.reuse, R150, R40 ;  /* 0x000000968c28723c */ /* 0x040fe20000041828 */
[----:B------:R-:W2:Y:S01]  /*23130*/  LDSM.16.MT88.4 R148, [R211+0x14800] ;  /* 0x01480000d394783b */ /* 0x000ea20000004200 */
[----:B------:R5:W-:Y:S06]  /*23140*/  MUFU.EX2 R189, R139 ;  /* 0x0000008b00bd7308 */ /* 0x000bec0000000800 */
[C---:B------:R-:W-:Y:S08]  /*23150*/  HMMA.16816.F32.BF16 R44, R140.reuse, R160, R44 ;  /* 0x000000a08c2c723c */ /* 0x040ff0000004182c */
[C---:B------:R-:W-:Y:S01]  /*23160*/  HMMA.16816.F32.BF16 R48, R140.reuse, R162, R48 ;  /* 0x000000a28c30723c */ /* 0x040fe20000041830 */
[----:B------:R-:W-:Y:S07]  /*23170*/  LDSM.16.MT88.4 R160, [R210+0x11000] ;  /* 0x01100000d2a0783b */ /* 0x000fee0000004200 */
[C---:B----4-:R-:W-:Y:S04]  /*23180*/  HMMA.16816.F32.BF16 R52, R140.reuse, R156, R52 ;  /* 0x0000009c8c34723c */ /* 0x050fe80000041834 */
[-CC-:B-----5:R-:W-:Y:S04]  /*23190*/  FFMA.FTZ R139, R188, R132.reuse, -R137.reuse ;  /* 0x00000084bc8b7223 */ /* 0x1a0fe80000010889 */
[C---:B------:R-:W-:Y:S01]  /*231a0*/  HMMA.16816.F32.BF16 R56, R140.reuse, R158, R56 ;  /* 0x0000009e8c38723c */ /* 0x040fe20000041838 */
[----:B------:R-:W4:Y:S01]  /*231b0*/  LDSM.16.MT88.4 R156, [R209+0x16800] ;  /* 0x01680000d19c783b */ /* 0x000f220000004200 */
[----:B------:R5:W1:Y:S06]  /*231c0*/  MUFU.EX2 R186, R139 ;  /* 0x0000008b00ba7308 */ /* 0x000a6c0000000800 */
[C---:B------:R-:W-:Y:S08]  /*231d0*/  HMMA.16816.F32.BF16 R60, R140.reuse, R164, R60 ;  /* 0x000000a48c3c723c */ /* 0x040ff0000004183c */
[C---:B------:R-:W-:Y:S01]  /*231e0*/  HMMA.16816.F32.BF16 R64, R140.reuse, R166, R64 ;  /* 0x000000a68c40723c */ /* 0x040fe20000041840 */
[----:B------:R-:W-:Y:S07]  /*231f0*/  LDSM.16.MT88.4 R164, [R212+0x13000] ;  /* 0x01300000d4a4783b */ /* 0x000fee0000004200 */
[C---:B------:R-:W-:Y:S04]  /*23200*/  HMMA.16816.F32.BF16 R68, R140.reuse, R168, R68 ;  /* 0x000000a88c44723c */ /* 0x040fe80000041844 */
[-CC-:B-----5:R-:W-:Y:S02]  /*23210*/  FFMA.FTZ R139, R187, R132.reuse, -R137.reuse ;  /* 0x00000084bb8b7223 */ /* 0x1a0fe40000010889 */
[----:B-1----:R-:W-:Y:S02]  /*23220*/  FADD.FTZ R0, R186, R0 ;  /* 0x00000000ba007221 */ /* 0x002fe40000010000 */
[C---:B------:R-:W-:Y:S01]  /*23230*/  HMMA.16816.F32.BF16 R72, R140.reuse, R170, R72 ;  /* 0x000000aa8c48723c */ /* 0x040fe20000041848 */
[----:B------:R-:W-:Y:S01]  /*23240*/  LDSM.16.MT88.4 R168, [R211+0x13000] ;  /* 0x01300000d3a8783b */ /* 0x000fe20000004200 */
[----:B------:R1:W5:Y:S06]  /*23250*/  MUFU.EX2 R185, R139 ;  /* 0x0000008b00b97308 */ /* 0x00036c0000000800 */
[C---:B---3--:R-:W-:Y:S08]  /*23260*/  HMMA.16816.F32.BF16 R76, R140.reuse, R152, R76 ;  /* 0x000000988c4c723c */ /* 0x048ff0000004184c */
[C---:B------:R-:W-:Y:S01]  /*23270*/  HMMA.16816.F32.BF16 R80, R140.reuse, R154, R80 ;  /* 0x0000009a8c50723c */ /* 0x040fe20000041850 */
[----:B------:R-:W3:Y:S07]  /*23280*/  LDSM.16.MT88.4 R152, [R210+0x16800] ;  /* 0x01680000d298783b */ /* 0x000eee0000004200 */
[C---:B------:R-:W-:Y:S04]  /*23290*/  HMMA.16816.F32.BF16 R84, R140.reuse, R144, R84 ;  /* 0x000000908c54723c */ /* 0x040fe80000041854 */
[-CC-:B-1----:R-:W-:Y:S02]  /*232a0*/  FFMA.FTZ R139, R183, R132.reuse, -R137.reuse ;  /* 0x00000084b78b7223 */ /* 0x182fe40000010889 */
[----:B-----5:R-:W-:Y:S02]  /*232b0*/  FADD.FTZ R0, R185, R0 ;  /* 0x00000000b9007221 */ /* 0x020fe40000010000 */
[C---:B------:R-:W-:Y:S01]  /*232c0*/  HMMA.16816.F32.BF16 R88, R140.reuse, R146, R88 ;  /* 0x000000928c58723c */ /* 0x040fe20000041858 */
[----:B------:R-:W1:Y:S01]  /*232d0*/  LDSM.16.MT88.4 R144, [R212+0x16800] ;  /* 0x01680000d490783b */ /* 0x000e620000004200 */
[----:B------:R5:W3:Y:S06]  /*232e0*/  MUFU.EX2 R184, R139 ;  /* 0x0000008b00b87308 */ /* 0x000aec0000000800 */
[C---:B--2---:R-:W-:Y:S08]  /*232f0*/  HMMA.16816.F32.BF16 R92, R140.reuse, R148, R92 ;  /* 0x000000948c5c723c */ /* 0x044ff0000004185c */
[C---:B------:R-:W-:Y:S01]  /*23300*/  HMMA.16816.F32.BF16 R96, R140.reuse, R150, R96 ;  /* 0x000000968c60723c */ /* 0x040fe20000041860 */
[----:B------:R-:W2:Y:S07]  /*23310*/  LDSM.16.MT88.4 R148, [R211+0x16800] ;  /* 0x01680000d394783b */ /* 0x000eae0000004200 */
[C---:B----4-:R-:W-:Y:S04]  /*23320*/  HMMA.16816.F32.BF16 R100, R140.reuse, R156, R100 ;  /* 0x0000009c8c64723c */ /* 0x050fe80000041864 */
[-CC-:B-----5:R-:W-:Y:S02]  /*23330*/  FFMA.FTZ R139, R182, R132.reuse, -R137.reuse ;  /* 0x00000084b68b7223 */ /* 0x1a0fe40000010889 */
[----:B---3--:R-:W-:Y:S02]  /*23340*/  FADD.FTZ R0, R184, R0 ;  /* 0x00000000b8007221 */ /* 0x008fe40000010000 */
[C---:B------:R-:W-:Y:S01]  /*23350*/  HMMA.16816.F32.BF16 R104, R140.reuse, R158, R104 ;  /* 0x0000009e8c68723c */ /* 0x040fe20000041868 */
[----:B------:R-:W3:Y:S01]  /*23360*/  LDSM.16.MT88.4 R156, [R209+0x11000] ;  /* 0x01100000d19c783b */ /* 0x000ee20000004200 */
[----:B------:R4:W5:Y:S06]  /*23370*/  MUFU.EX2 R183, R139 ;  /* 0x0000008b00b77308 */ /* 0x00096c0000000800 */
[C---:B------:R-:W-:Y:S08]  /*23380*/  HMMA.16816.F32.BF16 R108, R140.reuse, R152, R108 ;  /* 0x000000988c6c723c */ /* 0x040ff0000004186c */
[C---:B------:R-:W-:Y:S01]  /*23390*/  HMMA.16816.F32.BF16 R112, R140.reuse, R154, R112 ;  /* 0x0000009a8c70723c */ /* 0x040fe20000041870 */
[----:B------:R-:W3:Y:S07]  /*233a0*/  LDSM.16.MT88.4 R152, [R212+0x11000] ;  /* 0x01100000d498783b */ /* 0x000eee0000004200 */
[C---:B-1----:R-:W-:Y:S04]  /*233b0*/  HMMA.16816.F32.BF16 R116, R140.reuse, R144, R116 ;  /* 0x000000908c74723c */ /* 0x042fe80000041874 */
[----:B----4-:R-:W-:Y:S02]  /*233c0*/  FFMA.FTZ R139, R179, R132, -R136 ;  /* 0x00000084b38b7223 */ /* 0x010fe40000010888 */
[----:B-----5:R-:W-:Y:S02]  /*233d0*/  FADD.FTZ R0, R183, R0 ;  /* 0x00000000b7007221 */ /* 0x020fe40000010000 */
[C---:B------:R-:W-:Y:S01]  /*233e0*/  HMMA.16816.F32.BF16 R120, R140.reuse, R146, R120 ;  /* 0x000000928c78723c */ /* 0x040fe20000041878 */
[----:B------:R-:W1:Y:S01]  /*233f0*/  LDSM.16.MT88.4 R144, [R211+0x11000] ;  /* 0x01100000d390783b */ /* 0x000e620000004200 */
[----:B------:R4:W-:Y:S06]  /*23400*/  MUFU.EX2 R182, R139 ;  /* 0x0000008b00b67308 */ /* 0x0009ec0000000800 */
[C---:B--2---:R-:W-:Y:S08]  /*23410*/  HMMA.16816.F32.BF16 R124, R140.reuse, R148, R124 ;  /* 0x000000948c7c723c */ /* 0x044ff0000004187c */
[----:B------:R-:W-:Y:S01]  /*23420*/  HMMA.16816.F32.BF16 R128, R140, R150, R128 ;  /* 0x000000968c80723c */ /* 0x000fe20000041880 */
[----:B------:R-:W2:Y:S06]  /*23430*/  LDSM.16.MT88.4 R148, [R209+0x13000] ;  /* 0x01300000d194783b */ /* 0x000eac0000004200 */
[----:B------:R-:W-:Y:S02]  /*23440*/  F2FP.BF16.PACK_AB R140, R191, R192 ;  /* 0x000000c0bf8c723e */ /* 0x000fe400000010ff */
[----:B------:R-:W-:Y:S03]  /*23450*/  F2FP.BF16.PACK_AB R142, R189, R190 ;  /* 0x000000bebd8e723e */ /* 0x000fe600000010ff */
[----:B------:R-:W-:Y:S01]  /*23460*/  F2FP.BF16.PACK_AB R141, R185, R186 ;  /* 0x000000bab98d723e */ /* 0x000fe200000010ff */
[--C-:B----4-:R-:W-:Y:S01]  /*23470*/  FFMA.FTZ R139, R177, R132, -R136.reuse ;  /* 0x00000084b18b7223 */ /* 0x110fe20000010888 */
[----:B------:R-:W-:Y:S03]  /*23480*/  F2FP.BF16.PACK_AB R143, R183, R184 ;  /* 0x000000b8b78f723e */ /* 0x000fe600000010ff */
[----:B------:R4:W-:Y:S04]  /*23490*/  MUFU.EX2 R181, R139 ;  /* 0x0000008b00b57308 */ /* 0x0009e80000000800 */
[C---:B---3--:R-:W-:Y:S08]  /*234a0*/  HMMA.16816.F32.BF16 R4, R140.reuse, R156, R4 ;  /* 0x0000009c8c04723c */ /* 0x048ff00000041804 */
[C---:B------:R-:W-:Y:S01]  /*234b0*/  HMMA.16816.F32.BF16 R8, R140.reuse, R158, R8 ;  /* 0x0000009e8c08723c */ /* 0x040fe20000041808 */
[----:B------:R-:W3:Y:S07]  /*234c0*/  LDSM.16.MT88.4 R156, [R210+0x13000] ;  /* 0x01300000d29c783b */ /* 0x000eee0000004200 */
[C---:B------:R-:W-:Y:S04]  /*234d0*/  HMMA.16816.F32.BF16 R12, R140.reuse, R160, R12 ;  /* 0x000000a08c0c723c */ /* 0x040fe8000004180c */
[-CC-:B----4-:R-:W-:Y:S02]  /*234e0*/  FFMA.FTZ R139, R201, R132.reuse, -R136.reuse ;  /* 0x00000084c98b7223 */ /* 0x190fe40000010888 */
[-C--:B------:R-:W-:Y:S02]  /*234f0*/  FFMA.FTZ R136, R202, R132.reuse, -R136 ;  /* 0x00000084ca887223 */ /* 0x080fe40000010888 */
[C---:B------:R-:W-:Y:S01]  /*23500*/  HMMA.16816.F32.BF16 R16, R140.reuse, R162, R16 ;  /* 0x000000a28c10723c */ /* 0x040fe20000041810 */
[----:B------:R-:W4:Y:S01]  /*23510*/  LDSM.16.MT88.4 R160, [R209+0x15000] ;  /* 0x01500000d1a0783b */ /* 0x000f220000004200 */
[----:B------:R5:W-:Y:S06]  /*23520*/  MUFU.EX2 R179, R136 ;  /* 0x0000008800b37308 */ /* 0x000bec0000000800 */
[C---:B------:R-:W-:Y:S04]  /*23530*/  HMMA.16816.F32.BF16 R20, R140.reuse, R152, R20 ;  /* 0x000000988c14723c */ /* 0x040fe80000041814 */
[----:B------:R-:W2:Y:S04]  /*23540*/  MUFU.EX2 R180, R139 ;  /* 0x0000008b00b47308 */ /* 0x000ea80000000800 */
[C---:B------:R-:W-:Y:S01]  /*23550*/  HMMA.16816.F32.BF16 R24, R140.reuse, R154, R24 ;  /* 0x0000009a8c18723c */ /* 0x040fe20000041818 */
[----:B------:R-:W4:Y:S07]  /*23560*/  LDSM.16.MT88.4 R152, [R210+0x15000] ;  /* 0x01500000d298783b */ /* 0x000f2e0000004200 */
[C---:B-1----:R-:W-:Y:S04]  /*23570*/  HMMA.16816.F32.BF16 R28, R140.reuse, R144, R28 ;  /* 0x000000908c1c723c */ /* 0x042fe8000004181c */
[--C-:B-----5:R-:W-:Y:S02]  /*23580*/  FFMA.FTZ R136, R176, R132, -R137.reuse ;  /* 0x00000084b0887223 */ /* 0x120fe40000010889 */
[----:B------:R1:W-:Y:S02]  /*23590*/  MUFU.EX2 R176, R138 ;  /* 0x0000008a00b07308 */ /* 0x0003e40000000800 */
[C---:B------:R-:W-:Y:S01]  /*235a0*/  HMMA.16816.F32.BF16 R32, R140.reuse, R146, R32 ;  /* 0x000000928c20723c */ /* 0x040fe20000041820 */
[----:B------:R-:W5:Y:S07]  /*235b0*/  LDSM.16.MT88.4 R144, [R212+0x15000] ;  /* 0x01500000d490783b */ /* 0x000f6e0000004200 */
[C---:B--2---:R-:W-:Y:S01]  /*235c0*/  HMMA.16816.F32.BF16 R36, R140.reuse, R148, R36 ;  /* 0x000000948c24723c */ /* 0x044fe20000041824 */
[----:B------:R2:W2:Y:S07]  /*235d0*/  MUFU.EX2 R178, R136 ;  /* 0x0000008800b27308 */ /* 0x0004ae0000000800 */
[C---:B------:R-:W-:Y:S01]  /*235e0*/  HMMA.16816.F32.BF16 R40, R140.reuse, R150, R40 ;  /* 0x000000968c28723c */ /* 0x040fe20000041828 */
[----:B------:R-:W4:Y:S03]  /*235f0*/  LDSM.16.MT88.4 R148, [R211+0x15000] ;  /* 0x01500000d394783b */ /* 0x000f260000004200 */
[----:B-1----:R-:W-:Y:S04]  /*23600*/  F2FP.BF16.PACK_AB R138, R179, R180 ;  /* 0x000000b4b38a723e */ /* 0x002fe800000010ff */
[C---:B---3--:R-:W-:Y:S08]  /*23610*/  HMMA.16816.F32.BF16 R44, R140.reuse, R156, R44 ;  /* 0x0000009c8c2c723c */ /* 0x048ff0000004182c */
[C---:B------:R-:W-:Y:S01]  /*23620*/  HMMA.16816.F32.BF16 R48, R140.reuse, R158, R48 ;  /* 0x0000009e8c30723c */ /* 0x040fe20000041830 */
[----:B------:R-:W1:Y:S03]  /*23630*/  LDSM.16.MT88.4 R156, [R209+0x17000] ;  /* 0x01700000d19c783b */ /* 0x000e660000004200 */
[-CC-:B--2---:R-:W-:Y:S02]  /*23640*/  FFMA.FTZ R136, R175, R132.reuse, -R137.reuse ;  /* 0x00000084af887223 */ /* 0x184fe40000010889 */
[----:B------:R-:W-:Y:S02]  /*23650*/  FFMA.FTZ R137, R2, R132, -R137 ;  /* 0x0000008402897223 */ /* 0x000fe40000010889 */
[C---:B------:R-:W-:Y:S01]  /*23660*/  HMMA.16816.F32.BF16 R52, R140.reuse, R164, R52 ;  /* 0x000000a48c34723c */ /* 0x040fe20000041834 */
[----:B------:R-:W-:Y:S01]  /*23670*/  LDSM.16.MT88.4 R172, [R209+0x13800] ;  /* 0x01380000d1ac783b */ /* 0x000fe20000004200 */
[----:B------:R2:W3:Y:S02]  /*23680*/  MUFU.EX2 R177, R136 ;  /* 0x0000008800b17308 */ /* 0x0004e40000000800 */
[----:B------:R-:W-:Y:S02]  /*23690*/  FFMA.FTZ R2, R3, R248, R207 ;  /* 0x000000f803027223 */ /* 0x000fe400000100cf */
[----:B------:R-:W-:Y:S02]  /*236a0*/  FADD.FTZ R0, R178, R0 ;  /* 0x00000000b2007221 */ /* 0x000fe40000010000 */
[C---:B------:R-:W-:Y:S01]  /*236b0*/  HMMA.16816.F32.BF16 R56, R140.reuse, R166, R56 ;  /* 0x000000a68c38723c */ /* 0x040fe20000041838 */
[----:B------:R-:W-:Y:S03]  /*236c0*/  LDSM.16.MT88.4 R164, [R212+0x11800] ;  /* 0x01180000d4a4783b */ /* 0x000fe60000004200 */
[----:B------:R1:W1:Y:S01]  /*236d0*/  MUFU.EX2 R132, R137 ;  /* 0x0000008900847308 */ /* 0x0002620000000800 */
[----:B------:R-:W-:Y:S03]  /*236e0*/  FADD.FTZ R2, R239, R2 ;  /* 0x00000002ef027221 */ /* 0x000fe60000010000 */
[C---:B------:R-:W-:Y:S04]  /*236f0*/  HMMA.16816.F32.BF16 R60, R140.reuse, R168, R60 ;  /* 0x000000a88c3c723c */ /* 0x040fe8000004183c */
[----:B------:R-:W-:Y:S04]  /*23700*/  FADD.FTZ R2, R237, R2 ;  /* 0x00000002ed027221 */ /* 0x000fe80000010000 */
[C---:B------:R-:W-:Y:S01]  /*23710*/  HMMA.16816.F32.BF16 R64, R140.reuse, R170, R64 ;  /* 0x000000aa8c40723c */ /* 0x040fe20000041840 */
[----:B------:R-:W-:Y:S03]  /*23720*/  LDSM.16.MT88.4 R168, [R211+0x11800] ;  /* 0x01180000d3a8783b */ /* 0x000fe60000004200 */
[----:B--2---:R-:W-:Y:S01]  /*23730*/  F2FP.BF16.PACK_AB R136, R181, R182 ;  /* 0x000000b6b588723e */ /* 0x004fe200000010ff */
[----:B------:R-:W-:Y:S02]  /*23740*/  FADD.FTZ R2, R236, R2 ;  /* 0x00000002ec027221 */ /* 0x000fe40000010000 */
[C---:B---3--:R-:W-:Y:S01]  /*23750*/  FADD.FTZ R0, R177.reuse, R0 ;  /* 0x00000000b1007221 */ /* 0x048fe20000010000 */
[C---:B----4-:R-:W-:Y:S04]  /*23760*/  HMMA.16816.F32.BF16 R68, R140.reuse, R160, R68 ;  /* 0x000000a08c44723c */ /* 0x050fe80000041844 */
[----:B-1----:R-:W-:Y:S01]  /*23770*/  F2FP.BF16.PACK_AB R137, R177, R178 ;  /* 0x000000b2b189723e */ /* 0x002fe200000010ff */
[----:B------:R-:W-:Y:S01]  /*23780*/  FADD.FTZ R2, R200, R2 ;  /* 0x00000002c8027221 */ /* 0x000fe20000010000 */
[----:B------:R-:W-:Y:S02]  /*23790*/  F2FP.BF16.PACK_AB R139, R132, R176 ;  /* 0x000000b0848b723e */ /* 0x000fe400000010ff */
[C---:B------:R-:W-:Y:S01]  /*237a0*/  HMMA.16816.F32.BF16 R72, R140.reuse, R162, R72 ;  /* 0x000000a28c48723c */ /* 0x040fe20000041848 */
[----:B------:R-:W-:Y:S03]  /*237b0*/  LDSM.16.MT88.4 R160, [R210+0x11800] ;  /* 0x01180000d2a0783b */ /* 0x000fe60000004200 */
[----:B------:R-:W-:Y:S04]  /*237c0*/  FADD.FTZ R2, R199, R2 ;  /* 0x00000002c7027221 */ /* 0x000fe80000010000 */
[C---:B------:R-:W-:Y:S04]  /*237d0*/  HMMA.16816.F32.BF16 R76, R140.reuse, R152, R76 ;  /* 0x000000988c4c723c */ /* 0x040fe8000004184c */
[----:B------:R-:W-:Y:S04]  /*237e0*/  FADD.FTZ R2, R198, R2 ;  /* 0x00000002c6027221 */ /* 0x000fe80000010000 */
[C---:B------:R-:W-:Y:S01]  /*237f0*/  HMMA.16816.F32.BF16 R80, R140.reuse, R154, R80 ;  /* 0x0000009a8c50723c */ /* 0x040fe20000041850 */
[----:B------:R-:W1:Y:S03]  /*23800*/  LDSM.16.MT88.4 R152, [R210+0x17000] ;  /* 0x01700000d298783b */ /* 0x000e660000004200 */
[----:B------:R-:W-:Y:S04]  /*23810*/  FADD.FTZ R2, R197, R2 ;  /* 0x00000002c5027221 */ /* 0x000fe80000010000 */
[C---:B-----5:R-:W-:Y:S04]  /*23820*/  HMMA.16816.F32.BF16 R84, R140.reuse, R144, R84 ;  /* 0x000000908c54723c */ /* 0x060fe80000041854 */
[----:B------:R-:W-:Y:S04]  /*23830*/  FADD.FTZ R2, R192, R2 ;  /* 0x00000002c0027221 */ /* 0x000fe80000010000 */
[C---:B------:R-:W-:Y:S01]  /*23840*/  HMMA.16816.F32.BF16 R88, R140.reuse, R146, R88 ;  /* 0x000000928c58723c */ /* 0x040fe20000041858 */
[----:B------:R-:W2:Y:S03]  /*23850*/  LDSM.16.MT88.4 R144, [R212+0x17000] ;  /* 0x01700000d490783b */ /* 0x000ea60000004200 */
[----:B------:R-:W-:Y:S04]  /*23860*/  FADD.FTZ R2, R191, R2 ;  /* 0x00000002bf027221 */ /* 0x000fe80000010000 */
[C---:B------:R-:W-:Y:S04]  /*23870*/  HMMA.16816.F32.BF16 R92, R140.reuse, R148, R92 ;  /* 0x000000948c5c723c */ /* 0x040fe8000004185c */
[----:B------:R-:W-:Y:S04]  /*23880*/  FADD.FTZ R2, R190, R2 ;  /* 0x00000002be027221 */ /* 0x000fe80000010000 */
[C---:B------:R-:W-:Y:S01]  /*23890*/  HMMA.16816.F32.BF16 R96, R140.reuse, R150, R96 ;  /* 0x000000968c60723c */ /* 0x040fe20000041860 */
[----:B------:R-:W3:Y:S03]  /*238a0*/  LDSM.16.MT88.4 R148, [R211+0x17000] ;  /* 0x01700000d394783b */ /* 0x000ee60000004200 */
[----:B------:R-:W-:Y:S04]  /*238b0*/  FADD.FTZ R2, R189, R2 ;  /* 0x00000002bd027221 */ /* 0x000fe80000010000 */
[C---:B------:R-:W-:Y:S04]  /*238c0*/  HMMA.16816.F32.BF16 R100, R140.reuse, R156, R100 ;  /* 0x0000009c8c64723c */ /* 0x040fe80000041864 */
[----:B------:R-:W-:Y:S04]  /*238d0*/  FADD.FTZ R2, R182, R2 ;  /* 0x00000002b6027221 */ /* 0x000fe80000010000 */
[C---:B------:R-:W-:Y:S01]  /*238e0*/  HMMA.16816.F32.BF16 R104, R140.reuse, R158, R104 ;  /* 0x0000009e8c68723c */ /* 0x040fe20000041868 */
[----:B------:R-:W4:Y:S03]  /*238f0*/  LDSM.16.MT88.4 R156, [R209+0x11800] ;  /* 0x01180000d19c783b */ /* 0x000f260000004200 */
[----:B------:R-:W-:Y:S04]  /*23900*/  FADD.FTZ R2, R181, R2 ;  /* 0x00000002b5027221 */ /* 0x000fe80000010000 */
[C---:B-1----:R-:W-:Y:S04]  /*23910*/  HMMA.16816.F32.BF16 R108, R140.reuse, R152, R108 ;  /* 0x000000988c6c723c */ /* 0x042fe8000004186c */
[----:B------:R-:W-:Y:S02]  /*23920*/  FADD.FTZ R3, R180, R2 ;  /* 0x00000002b4037221 */ /* 0x000fe40000010000 */
[----:B------:R-:W-:Y:S01]  /*23930*/  FADD.FTZ R2, R176, R0 ;  /* 0x00000000b0027221 */ /* 0x000fe20000010000 */
[----:B------:R-:W-:Y:S01]  /*23940*/  IADD3 R0, R238, -0x1, RZ ;  /* 0xffffffffee007810 */ /* 0x000fe20007ffe0ff */
[C---:B------:R-:W-:Y:S04]  /*23950*/  HMMA.16816.F32.BF16 R112, R140.reuse, R154, R112 ;  /* 0x0000009a8c70723c */ /* 0x040fe80000041870 */
[----:B------:R-:W-:Y:S01]  /*23960*/  FADD.FTZ R248, R179, R3 ;  /* 0x00000003b3f87221 */ /* 0x000fe20000010000 */
[----:B------:R-:W-:Y:S01]  /*23970*/  MOV R238, R0 ;  /* 0x0000000000ee7202 */ /* 0x000fe20000000f00 */
[----:B------:R-:W-:Y:S02]  /*23980*/  FADD.FTZ R249, R132, R2 ;  /* 0x0000000284f97221 */ /* 0x000fe40000010000 */
[C---:B--2---:R-:W-:Y:S08]  /*23990*/  HMMA.16816.F32.BF16 R116, R140.reuse, R144, R116 ;  /* 0x000000908c74723c */ /* 0x044ff00000041874 */
[C---:B------:R-:W-:Y:S08]  /*239a0*/  HMMA.16816.F32.BF16 R120, R140.reuse, R146, R120 ;  /* 0x000000928c78723c */ /* 0x040ff00000041878 */
[C---:B---3--:R-:W-:Y:S08]  /*239b0*/  HMMA.16816.F32.BF16 R124, R140.reuse, R148, R124 ;  /* 0x000000948c7c723c */ /* 0x048ff0000004187c */
[----:B------:R-:W-:Y:S08]  /*239c0*/  HMMA.16816.F32.BF16 R128, R140, R150, R128 ;  /* 0x000000968c80723c */ /* 0x000ff00000041880 */
[C---:B----4-:R-:W-:Y:S01]  /*239d0*/  HMMA.16816.F32.BF16 R140, R136.reuse, R156, R4 ;  /* 0x0000009c888c723c */ /* 0x050fe20000041804 */
[----:B------:R-:W1:Y:S07]  /*239e0*/  LDSM.16.MT88.4 R4, [R210+0x13800] ;  /* 0x01380000d204783b */ /* 0x000e6e0000004200 */
[C---:B------:R-:W-:Y:S01]  /*239f0*/  HMMA.16816.F32.BF16 R144, R136.reuse, R158, R8 ;  /* 0x0000009e8890723c */ /* 0x040fe20000041808 */
[----:B------:R-:W2:Y:S07]  /*23a00*/  LDSM.16.MT88.4 R8, [R212+0x13800] ;  /* 0x01380000d408783b */ /* 0x000eae0000004200 */
[C---:B------:R-:W-:Y:S01]  /*23a10*/  HMMA.16816.F32.BF16 R148, R136.reuse, R160, R12 ;  /* 0x000000a08894723c */ /* 0x040fe2000004180c */
[----:B------:R-:W3:Y:S07]  /*23a20*/  LDSM.16.MT88.4 R12, [R211+0x13800] ;  /* 0x01380000d30c783b */ /* 0x000eee0000004200 */
[C---:B------:R-:W-:Y:S01]  /*23a30*/  HMMA.16816.F32.BF16 R152, R136.reuse, R162, R16 ;  /* 0x000000a28898723c */ /* 0x040fe20000041810 */
[----:B------:R-:W4:Y:S07]  /*23a40*/  LDSM.16.MT88.4 R16, [R209+0x15800] ;  /* 0x01580000d110783b */ /* 0x000f2e0000004200 */
[C---:B------:R-:W-:Y:S01]  /*23a50*/  HMMA.16816.F32.BF16 R156, R136.reuse, R164, R20 ;  /* 0x000000a4889c723c */ /* 0x040fe20000041814 */
[----:B------:R-:W5:Y:S07]  /*23a60*/  LDSM.16.MT88.4 R20, [R210+0x15800] ;  /* 0x01580000d214783b */ /* 0x000f6e0000004200 */
[C---:B------:R-:W-:Y:S01]  /*23a70*/  HMMA.16816.F32.BF16 R160, R136.reuse, R166, R24 ;  /* 0x000000a688a0723c */ /* 0x040fe20000041818 */
[----:B------:R-:W2:Y:S07]  /*23a80*/  LDSM.16.MT88.4 R24, [R212+0x15800] ;  /* 0x01580000d418783b */ /* 0x000eae0000004200 */
[C---:B------:R-:W-:Y:S01]  /*23a90*/  HMMA.16816.F32.BF16 R164, R136.reuse, R168, R28 ;  /* 0x000000a888a4723c */ /* 0x040fe2000004181c */
[----:B------:R-:W2:Y:S07]  /*23aa0*/  LDSM.16.MT88.4 R28, [R211+0x15800] ;  /* 0x01580000d31c783b */ /* 0x000eae0000004200 */
[C---:B------:R-:W-:Y:S01]  /*23ab0*/  HMMA.16816.F32.BF16 R168, R136.reuse, R170, R32 ;  /* 0x000000aa88a8723c */ /* 0x040fe20000041820 */
[----:B------:R-:W3:Y:S07]  /*23ac0*/  LDSM.16.MT88.4 R32, [R209+0x17800] ;  /* 0x01780000d120783b */ /* 0x000eee0000004200 */
[C---:B------:R-:W-:Y:S08]  /*23ad0*/  HMMA.16816.F32.BF16 R36, R136.reuse, R172, R36 ;  /* 0x000000ac8824723c */ /* 0x040ff00000041824 */
        /* <DEDUP_REMOVED lines=25> */
[----:B------:R-:W-:Y:S07]  /*23c70*/  HMMA.16816.F32.BF16 R128, R136, R14, R128 ;  /* 0x0000000e8880723c */ /* 0x000fee0000041880 */
[----:B------:R-:W-:Y:S02]  /*23c80*/  MOV R136, R135 ;  /* 0x0000008700887202 */ /* 0x000fe40000000f00 */
[----:B------:R-:W-:Y:S01]  /*23c90*/  MOV R137, R134 ;  /* 0x0000008600897202 */ /* 0x000fe20000000f00 */
[----:B------:R-:W-:-:S05]  /*23ca0*/  @P0 BRA `(.L_x_5103) ;  /* 0xffffb08000000947 */ /* 0x000fca000383ffff */
.L_x_5094:
        /* <DEDUP_REMOVED lines=11> */
.L_x_5117:
[----:B---3--:R-:W-:Y:S01]  /*23d60*/  FADD.FTZ R0, R0, R248 ;  /* 0x000000f800007221 */ /* 0x008fe20000010000 */
[----:B------:R-:W-:Y:S05]  /*23d70*/  BRA.DIV ~URZ, `(.L_x_5105) ;  /* 0x000021827f007947 */ /* 0x000fea000b800000 */
[----:B------:R-:W3:Y:S04]  /*23d80*/  SHFL.BFLY PT, R4, R249, 0x2, 0x1f ;  /* 0x0c401f00f9047f89 */ /* 0x000ee800000e0000 */
[----:B------:R-:W4:Y:S01]  /*23d90*/  SHFL.BFLY PT, R3, R0, 0x1, 0x1f ;  /* 0x0c201f0000037f89 */ /* 0x000f2200000e0000 */
[----:B---3--:R-:W-:Y:S02]  /*23da0*/  FADD.FTZ R4, R4, R249 ;  /* 0x000000f904047221 */ /* 0x008fe40000010000 */
[----:B----45:R-:W-:-:S03]  /*23db0*/  FADD.FTZ R133, R0, R3 ;  /* 0x0000000300857221 */ /* 0x030fc60000010000 */
[----:B------:R3:W4:Y:S04]  /*23dc0*/  SHFL.BFLY PT, R2, R4, 0x1, 0x1f ;  /* 0x0c201f0004027f89 */ /* 0x00072800000e0000 */
.L_x_5118:
[----:B--2---:R-:W2:Y:S01]  /*23dd0*/  LDL R175, [R1+0x1c] ;  /* 0x00001c0001af7983 */ /* 0x004ea20000100800 */
[----:B------:R-:W-:Y:S01]  /*23de0*/  FSETP.NE.FTZ.AND P4, PT, R133, RZ, PT ;  /* 0x000000ff8500720b */ /* 0x000fe20003f95000 */
[----:B----4-:R-:W-:Y:S01]  /*23df0*/  FADD.FTZ R132, R2, R4 ;  /* 0x0000000402847221 */ /* 0x010fe20000010000 */
[----:B------:R-:W-:Y:S01]  /*23e00*/  MOV R0, 0x3f800000 ;  /* 0x3f80000000007802 */ /* 0x000fe20000000f00 */
[----:B------:R-:W-:-:S03]  /*23e10*/  ULDC.64 UR4, c[0x0][0x118] ;  /* 0x0000460000047ab9 */ /* 0x000fc60000000a00 */
[----:B------:R-:W-:-:S07]  /*23e20*/  FSETP.NE.FTZ.AND P3, PT, R132, RZ, PT ;  /* 0x000000ff8400720b */ /* 0x000fce0003f75000 */
[----:B------:R-:W4:Y:S02]  /*23e30*/  @P4 MUFU.RCP R0, R133 ;  /* 0x0000008500004308 */ /* 0x000f240000001000 */
[C---:B----4-:R-:W-:Y:S02]  /*23e40*/  FMUL.FTZ R96, R0.reuse, R96 ;  /* 0x0000006000607220 */ /* 0x050fe40000410000 */
[C---:B------:R-:W-:Y:S02]  /*23e50*/  FMUL.FTZ R97, R0.reuse, R97 ;  /* 0x0000006100617220 */ /* 0x040fe40000410000 */
[C---:B------:R-:W-:Y:S02]  /*23e60*/  FMUL.FTZ R2, R0.reuse, R140 ;  /* 0x0000008c00027220 */ /* 0x040fe40000410000 */
[C---:B------:R-:W-:Y:S01]  /*23e70*/  FMUL.FTZ R7, R0.reuse, R141 ;  /* 0x0000008d00077220 */ /* 0x040fe20000410000 */
[----:B------:R-:W-:Y:S01]  /*23e80*/  F2FP.BF16.PACK_AB R96, R97, R96 ;  /* 0x000000606160723e */ /* 0x000fe200000010ff */
[C---:B------:R-:W-:Y:S01]  /*23e90*/  FMUL.FTZ R144, R0.reuse, R144 ;  /* 0x0000009000907220 */ /* 0x040fe20000410000 */
[----:B------:R-:W4:Y:S01]  /*23ea0*/  S2R R97, SR_TID.X ;  /* 0x0000000000617919 */ /* 0x000f220000002100 */
[C---:B------:R-:W-:Y:S01]  /*23eb0*/  FMUL.FTZ R136, R0.reuse, R145 ;  /* 0x0000009100887220 */ /* 0x040fe20000410000 */
        /* <DEDUP_REMOVED lines=8> */
[C---:B------:R-:W-:Y:S01]  /*23f40*/  FMUL.FTZ R140, R0.reuse, R157 ;  /* 0x0000009d008c7220 */ /* 0x040fe20000410000 */
[----:B------:R-:W-:Y:S01]  /*23f50*/  F2FP.BF16.PACK_AB R139, R139, R152 ;  /* 0x000000988b8b723e */ /* 0x000fe200000010ff */
[----:B------:R-:W-:-:S02]  /*23f60*/  FMUL.FTZ R160, R0, R160 ;  /* 0x000000a000a07220 */ /* 0x000fc40000410000 */
[----:B------:R-:W-:Y:S01]  /*23f70*/  FMUL.FTZ R161, R0, R161 ;  /* 0x000000a100a17220 */ /* 0x000fe20000410000 */
        /* <DEDUP_REMOVED lines=75> */
[----:B------:R-:W-:Y:S02]  /*24430*/  MOV R0, 0x3f800000 ;  /* 0x3f80000000007802 */ /* 0x000fe40000000f00 */
[----:B------:R-:W-:Y:S02]  /*24440*/  F2FP.BF16.PACK_AB R124, R125, R124 ;  /* 0x0000007c7d7c723e */ /* 0x000fe400000010ff */
[----:B------:R-:W-:Y:S02]  /*24450*/  F2FP.BF16.PACK_AB R128, R129, R128 ;  /* 0x000000808180723e */ /* 0x000fe400000010ff */
[----:B------:R-:W1:Y:S02]  /*24460*/  @P3 MUFU.RCP R0, R132 ;  /* 0x0000008400003308 */ /* 0x000e640000001000 */
[C---:B-1----:R-:W-:Y:S01]  /*24470*/  FMUL.FTZ R17, R0.reuse, R98 ;  /* 0x0000006200117220 */ /* 0x042fe20000410000 */
[----:B----4-:R-:W-:Y:S01]  /*24480*/  SHF.R.S32.HI R98, RZ, 0x1f, R97 ;  /* 0x0000001fff627819 */ /* 0x010fe20000011461 */
[----:B------:R-:W-:-:S02]  /*24490*/  FMUL.FTZ R2, R0, R39 ;  /* 0x0000002700027220 */ /* 0x000fc40000410000 */
[----:B------:R-:W-:Y:S01]  /*244a0*/  FMUL.FTZ R36, R0, R38 ;  /* 0x0000002600247220 */ /* 0x000fe20000410000 */
[----:B------:R-:W-:Y:S01]  /*244b0*/  LEA.HI R3, R98, R97, RZ, 0x2 ;  /* 0x0000006162037211 */ /* 0x000fe200078f10ff */
[C---:B------:R-:W-:Y:S02]  /*244c0*/  FMUL.FTZ R143, R0.reuse, R143 ;  /* 0x0000008f008f7220 */ /* 0x040fe40000410000 */
[----:B------:R-:W-:Y:S01]  /*244d0*/  FMUL.FTZ R5, R0, R142 ;  /* 0x0000008e00057220 */ /* 0x000fe20000410000 */
        /* <DEDUP_REMOVED lines=71> */
[C---:B------:R-:W-:Y:S01]  /*24950*/  FMUL.FTZ R107, R0.reuse, R107 ;  /* 0x0000006b006b7220 */ /* 0x040fe20000410000 */
[----:B------:R-:W-:Y:S01]  /*24960*/  F2FP.BF16.PACK_AB R17, R99, R17 ;  /* 0x000000116311723e */ /* 0x000fe200000010ff */
        /* <DEDUP_REMOVED lines=19> */
[----:B------:R-:W-:Y:S02]  /*24aa0*/  SHF.R.S32.HI R0, RZ, 0x1f, R3 ;  /* 0x0000001fff007819 */ /* 0x000fe40000011403 */
[----:B------:R-:W-:-:S02]  /*24ab0*/  F2FP.BF16.PACK_AB R10, R127, R10 ;  /* 0x0000000a7f0a723e */ /* 0x000fc400000010ff */
[----:B------:R-:W-:Y:S02]  /*24ac0*/  LEA.HI R0, R0, R2, RZ, 0x3 ;  /* 0x0000000200007211 */ /* 0x000fe400078f18ff */
[----:B------:R-:W-:Y:S02]  /*24ad0*/  F2FP.BF16.PACK_AB R9, R131, R9 ;  /* 0x000000098309723e */ /* 0x000fe400000010ff */
[----:B------:R-:W-:-:S04]  /*24ae0*/  LOP3.LUT R0, R0, 0xfffffff8, RZ, 0xc0, !PT ;  /* 0xfffffff800007812 */ /* 0x000fc800078ec0ff */
[----:B------:R-:W-:Y:S02]  /*24af0*/  IADD3 R2, R2, -R0, RZ ;  /* 0x8000000002027210 */ /* 0x000fe40007ffe0ff */
[----:B------:R-:W-:Y:S02]  /*24b00*/  LOP3.LUT R0, R3, 0x3ffffffc, RZ, 0xc0, !PT ;  /* 0x3ffffffc03007812 */ /* 0x000fe400078ec0ff */
[----:B------:R-:W-:Y:S02]  /*24b10*/  SHF.L.U32 R3, R2, 0x6, RZ ;  /* 0x0000000602037819 */ /* 0x000fe400000006ff */
[----:B------:R-:W-:Y:S02]  /*24b20*/  IADD3 R0, -R0, R97, RZ ;  /* 0x0000006100007210 */ /* 0x000fe40007ffe1ff */
[----:B------:R-:W-:Y:S02]  /*24b30*/  LOP3.LUT R3, R3, 0x1c0, RZ, 0xc0, !PT ;  /* 0x000001c003037812 */ /* 0x000fe400078ec0ff */
[----:B---3--:R-:W-:-:S02]  /*24b40*/  LOP3.LUT R4, R2, 0x1, RZ, 0xc0, !PT ;  /* 0x0000000102047812 */ /* 0x008fc400078ec0ff */
[----:B------:R-:W-:Y:S02]  /*24b50*/  LEA R0, R93, R0, 0x9 ;  /* 0x000000005d007211 */ /* 0x000fe400078e48ff */
[----:B------:R-:W-:Y:S02]  /*24b60*/  LEA.HI R3, R3, R3, RZ, 0x1d ;  /* 0x0000000303037211 */ /* 0x000fe400078fe8ff */
[----:B------:R-:W-:Y:S02]  /*24b70*/  ISETP.NE.U32.AND P0, PT, R4, 0x1, PT ;  /* 0x000000010400780c */ /* 0x000fe40003f05070 */
[----:B------:R-:W-:Y:S02]  /*24b80*/  LEA R0, R0, R3, 0x1 ;  /* 0x0000000300007211 */ /* 0x000fe400078e08ff */
[----:B------:R-:W-:Y:S02]  /*24b90*/  R2P PR, R2, 0x6 ;  /* 0x0000000602007804 */ /* 0x000fe40000000000 */
[----:B------:R-:W-:-:S02]  /*24ba0*/  SHF.L.U32 R0, R0, 0x1, RZ ;  /* 0x0000000100007819 */ /* 0x000fc400000006ff */
[----:B------:R-:W-:Y:S02]  /*24bb0*/  MOV R3, 0x20 ;  /* 0x0000002000037802 */ /* 0x000fe40000000f00 */
[C---:B------:R-:W-:Y:S01]  /*24bc0*/  IADD3 R2, R0.reuse, -0x10, RZ ;  /* 0xfffffff000027810 */ /* 0x040fe20007ffe0ff */
[----:B------:R1:W-:Y:S01]  /*24bd0*/  STS [R0], R7 ;  /* 0x0000000700007388 */ /* 0x0003e20000000800 */
[----:B------:R-:W-:Y:S02]  /*24be0*/  SEL R3, R3, 0xffffffe0, !P1 ;  /* 0xffffffe003037807 */ /* 0x000fe40004800000 */
[C---:B------:R-:W-:Y:S01]  /*24bf0*/  @P0 IADD3 R2, R0.reuse, 0x10, RZ ;  /* 0x0000001000020810 */ /* 0x040fe20007ffe0ff */
[----:B------:R3:W-:Y:S01]  /*24c00*/  STS [R0+0x400], R5 ;  /* 0x0004000500007388 */ /* 0x0007e20000000800 */
[----:B------:R-:W-:Y:S02]  /*24c10*/  IADD3 R4, R0, R3, RZ ;  /* 0x0000000300047210 */ /* 0x000fe40007ffe0ff */
[----:B------:R-:W-:Y:S01]  /*24c20*/  IADD3 R3, R3, R2, RZ ;  /* 0x0000000203037210 */ /* 0x000fe20007ffe0ff */
[----:B------:R-:W-:Y:S01]  /*24c30*/  STS [R2], R136 ;  /* 0x0000008802007388 */ /* 0x000fe20000000800 */
[----:B--2---:R-:W-:-:S03]  /*24c40*/  ISETP.NE.AND P0, PT, R175, -0x1, PT ;  /* 0xffffffffaf00780c */ /* 0x004fc60003f05270 */
[----:B------:R2:W-:Y:S04]  /*24c50*/  STS [R2+0x400], R6 ;  /* 0x0004000602007388 */ /* 0x0005e80000000800 */
[----:B------:R-:W-:Y:S04]  /*24c60*/  STS [R4], R138 ;  /* 0x0000008a04007388 */ /* 0x000fe80000000800 */
[----:B------:R-:W-:Y:S04]  /*24c70*/  STS [R4+0x400], R20 ;  /* 0x0004001404007388 */ /* 0x000fe80000000800 */
[----:B------:R4:W-:Y:S01]  /*24c80*/  STS [R3+0x400], R8 ;  /* 0x0004000803007388 */ /* 0x0009e20000000800 */
[----:B-1----:R-:W-:-:S03]  /*24c90*/  MOV R7, 0x40 ;  /* 0x0000004000077802 */ /* 0x002fc60000000f00 */
[----:B------:R-:W-:Y:S01]  /*24ca0*/  STS [R3], R139 ;  /* 0x0000008b03007388 */ /* 0x000fe20000000800 */
[----:B---3--:R-:W-:-:S04]  /*24cb0*/  SEL R5, R7, 0xffffffc0, !P2 ;  /* 0xffffffc007057807 */ /* 0x008fc80005000000 */
[-C--:B------:R-:W-:Y:S02]  /*24cc0*/  IADD3 R7, R0, R5.reuse, RZ ;  /* 0x0000000500077210 */ /* 0x080fe40007ffe0ff */
[----:B--2---:R-:W-:-:S03]  /*24cd0*/  IADD3 R6, R4, R5, RZ ;  /* 0x0000000504067210 */ /* 0x004fc60007ffe0ff */
[----:B------:R-:W-:Y:S04]  /*24ce0*/  STS [R7], R140 ;  /* 0x0000008c07007388 */ /* 0x000fe80000000800 */
[----:B------:R-:W-:Y:S01]  /*24cf0*/  STS [R7+0x400], R24 ;  /* 0x0004001807007388 */ /* 0x000fe20000000800 */
[----:B----4-:R-:W-:Y:S02]  /*24d00*/  IADD3 R8, R5, R2, RZ ;  /* 0x0000000205087210 */ /* 0x010fe40007ffe0ff */
[----:B------:R-:W-:-:S03]  /*24d10*/  IADD3 R5, R3, R5, RZ ;  /* 0x0000000503057210 */ /* 0x000fc60007ffe0ff */
        /* <DEDUP_REMOVED lines=54> */
[----:B-1----:R-:W4:Y:S04]  /*25080*/  LD.E.U8 R0, [R26.64+0x1c8] ;  /* 0x0001c8041a007980 */ /* 0x002f28000c101100 */
[----:B--2---:R-:W2:Y:S04]  /*25090*/  LD.E.64 R2, [R26.64+0x88] ;  /* 0x000088041a027980 */ /* 0x004ea8000c101b00 */
[----:B------:R-:W1:Y:S01]  /*250a0*/  S2R R174, SR_CTAID.Y ;  /* 0x0000000000ae7919 */ /* 0x000e620000002600 */
[----:B---3--:R-:W3:Y:S03]  /*250b0*/  @P4 MUFU.LG2 R8, R133 ;  /* 0x0000008500084308 */ /* 0x008ee60000000c00 */
[----:B------:R-:W2:Y:S01]  /*250c0*/  S2R R173, SR_CTAID.Z ;  /* 0x0000000000ad7919 */ /* 0x000ea20000002700 */
[----:B------:R-:W-:Y:S01]  /*250d0*/  BSSY B0, `(.L_x_5106) ;  /* 0x0000023000007945 */ /* 0x000fe20003800000 */
[----:B------:R-:W-:-:S02]  /*250e0*/  MOV R11, 0x7f800000 ;  /* 0x7f800000000b7802 */ /* 0x000fc40000000f00 */
[----:B------:R2:W5:Y:S04]  /*250f0*/  LD.E.64 R12, [R26.64+0x90] ;  /* 0x000090041a0c7980 */ /* 0x000568000c101b00 */
[----:B------:R-:W2:Y:S01]  /*25100*/  @!P0 LD.E.64 R4, [R26.64+0x80] ;  /* 0x000080041a048980 */ /* 0x000ea2000c101b00 */
[----:B------:R-:W1:Y:S01]  /*25110*/  @P3 MUFU.LG2 R10, R132 ;  /* 0x00000084000a3308 */ /* 0x000e620000000c00 */
[----:B---3--:R-:W-:Y:S01]  /*25120*/  @P4 FMUL.FTZ R8, R8, 0.69314718246459960938 ;  /* 0x3f31721808084820 */ /* 0x008fe20000410000 */
[----:B-1----:R-:W-:-:S03]  /*25130*/  @!P0 SHF.R.S32.HI R9, RZ, 0x1f, R174 ;  /* 0x0000001fff098819 */ /* 0x002fc600000114ae */
[----:B------:R-:W-:Y:S01]  /*25140*/  @P4 FFMA.FTZ R11, R135, R172, R8 ;  /* 0x000000ac870b4223 */ /* 0x000fe20000010008 */
[----:B------:R-:W-:Y:S01]  /*25150*/  MOV R14, 0x7f800000 ;  /* 0x7f800000000e7802 */ /* 0x000fe20000000f00 */
[----:B------:R-:W-:-:S04]  /*25160*/  @P3 FMUL.FTZ R10, R10, 0.69314718246459960938 ;  /* 0x3f3172180a0a3820 */ /* 0x000fc80000410000 */
[----:B------:R-:W-:Y:S01]  /*25170*/  @P3 FFMA.FTZ R14, R134, R172, R10 ;  /* 0x000000ac860e3223 */ /* 0x000fe2000001000a */
[----:B----4-:R-:W-:Y:S01]  /*25180*/  ISETP.NE.AND P1, PT, R0, RZ, PT ;  /* 0x000000ff0000720c */ /* 0x010fe20003f25270 */
[-C--:B--2---:R-:W-:Y:S02]  /*25190*/  @P0 IMAD R0, R3, R175.reuse, RZ ;  /* 0x000000af03000224 */ /* 0x084fe400078e02ff */
[----:B------:R-:W-:-:S05]  /*251a0*/  @P0 IMAD.WIDE.U32 R6, R2, R175, RZ ;  /* 0x000000af02060225 */ /* 0x000fca00078e00ff */
[----:B------:R-:W-:Y:S01]  /*251b0*/  @P0 IADD3 R18, R7, R0, RZ ;  /* 0x0000000007120210 */ /* 0x000fe20007ffe0ff */
[----:B------:R-:W-:-:S04]  /*251c0*/  @!P0 IMAD R5, R5, R174, RZ ;  /* 0x000000ae05058224 */ /* 0x000fc800078e02ff */
[C---:B------:R-:W-:Y:S02]  /*251d0*/  @!P0 IMAD R9, R4.reuse, R9, R5 ;  /* 0x0000000904098224 */ /* 0x040fe400078e0205 */
[----:B------:R-:W-:Y:S01]  /*251e0*/  @!P0 IMAD.WIDE.U32 R4, R4, R174, RZ ;  /* 0x000000ae04048225 */ /* 0x000fe200078e00ff */
[----:B------:R-:W-:-:S04]  /*251f0*/  @P0 MOV R15, R6 ;  /* 0x00000006000f0202 */ /* 0x000fc80000000f00 */
[----:B------:R-:W-:Y:S02]  /*25200*/  @!P0 IADD3 R18, R5, R9, RZ ;  /* 0x0000000905128210 */ /* 0x000fe40007ffe0ff */
[----:B------:R-:W-:Y:S01]  /*25210*/  @!P0 MOV R15, R4 ;  /* 0x00000004000f8202 */ /* 0x000fe20000000f00 */
[----:B------:R-:W-:Y:S05]  /*25220*/  @!P1 BRA `(.L_x_5107) ;  /* 0x0000008000009947 */ /* 0x000fea0003800000 */
[----:B------:R-:W-:Y:S01]  /*25230*/  ISETP.NE.AND P0, PT, R175, -0x1, PT ;  /* 0xffffffffaf00780c */ /* 0x000fe20003f05270 */
[----:B------:R-:W-:Y:S02]  /*25240*/  ULDC.64 UR4, c[0x0][0x118] ;  /* 0x0000460000047ab9 */ /* 0x000fe40000000a00 */
[----:B------:R-:W2:Y:S10]  /*25250*/  LD.E R4, [R26.64+0xd4] ;  /* 0x0000d4041a047980 */ /* 0x000eb4000c101900 */
[----:B------:R-:W3:Y:S02]  /*25260*/  @!P0 LD.E R0, [R26.64+0xb4] ;  /* 0x0000b4041a008980 */ /* 0x000ee4000c101900 */
[----:B---3--:R-:W-:-:S05]  /*25270*/  @!P0 IMAD R175, R0, R174, RZ ;  /* 0x000000ae00af8224 */ /* 0x008fca00078e02ff */
[----:B------:R1:W-:Y:S01]  /*25280*/  @!P0 STL [R1+0x1c], R175 ;  /* 0x00001caf01008387 */ /* 0x0003e20000100800 */
[----:B--2---:R-:W-:Y:S01]  /*25290*/  IMAD R6, R4, R173, R175 ;  /* 0x000000ad04067224 */ /* 0x004fe200078e02af */
[----:B------:R-:W-:Y:S05]  /*252a0*/  BRA `(.L_x_5108) ;  /* 0x0000005000007947 */ /* 0x000fea0003800000 */
.L_x_5107:
[----:B------:R-:W-:Y:S02]  /*252b0*/  ULDC.64 UR4, c[0x0][0x118] ;  /* 0x0000460000047ab9 */ /* 0x000fe40000000a00 */
[----:B------:R-:W2:Y:S04]  /*252c0*/  LD.E R0, [R26.64+0x60] ;  /* 0x000060041a007980 */ /* 0x000ea8000c101900 */
[----:B------:R-:W3:Y:S01]  /*252d0*/  LD.E R4, [R26.64+0xb4] ;  /* 0x0000b4041a047980 */ /* 0x000ee2000c101900 */
[----:B--2---:R-:W-:-:S04]  /*252e0*/  IMAD R0, R0, R174, R173 ;  /* 0x000000ae00007224 */ /* 0x004fc800078e02ad */
[----:B---3--:R-:W-:Y:S02]  /*252f0*/  IMAD R6, R4, R0, RZ ;  /* 0x0000000004067224 */ /* 0x008fe400078e02ff */
.L_x_5108:
[----:B------:R-:W-:Y:S05]  /*25300*/  BSYNC B0 ;  /* 0x0000000000007941 */ /* 0x000fea0003800000 */
.L_x_5106:
[----:B------:R2:W5:Y:S01]  /*25310*/  LDL R20, [R1+0x24] ;  /* 0x0000240001147983 */ /* 0x0005620000100800 */
[----:B------:R-:W-:-:S03]  /*25320*/  ULDC.64 UR4, c[0x0][0x118] ;  /* 0x0000460000047ab9 */ /* 0x000fc60000000a00 */
[----:B------:R2:W5:Y:S04]  /*25330*/  LD.E.64 R16, [R26.64+0x70] ;  /* 0x000070041a107980 */ /* 0x000568000c101b00 */
[----:B------:R2:W5:Y:S01]  /*25340*/  LD.E.64 R8, [R26.64+0xa0] ;  /* 0x0000a0041a087980 */ /* 0x000562000c101b00 */
[----:B------:R-:W-:Y:S01]  /*25350*/  WARPSYNC 0xffffffff ;  /* 0xffffffff00007948 */ /* 0x000fe20003800000 */
[----:B------:R-:W-:Y:S01]  /*25360*/  LOP3.LUT R5, R94, 0xffffffe0, RZ, 0xc0, !PT ;  /* 0xffffffe05e057812 */ /* 0x000fe200078ec0ff */
[----:B------:R-:W-:Y:S01]  /*25370*/  BSSY B0, `(.L_x_5109) ;  /* 0x0000030000007945 */ /* 0x000fe20003800000 */
[----:B------:R-:W-:Y:S01]  /*25380*/  BAR.SYNC.DEFER_BLOCKING 0x0 ;  /* 0x0000000000007b1d */ /* 0x000fe20000010000 */
[----:B------:R-:W-:Y:S02]  /*25390*/  SHF.R.S32.HI R4, RZ, 0x1f, R93 ;  /* 0x0000001fff047819 */ /* 0x000fe4000001145d */
[----:B------:R-:W-:-:S02]  /*253a0*/  IMAD.IADD R5, R97, 0x1, -R5 ;  /* 0x0000000161057824 */ /* 0x000fc400078e0a05 */
[----:B------:R-:W-:Y:S01]  /*253b0*/  LEA.HI R4, R4, R93, RZ, 0x2 ;  /* 0x0000005d04047211 */ /* 0x000fe200078f10ff */
[----:B------:R-:W3:Y:S02]  /*253c0*/  S2R R19, SR_TID.X ;  /* 0x0000000000137919 */ /* 0x000ee40000002100 */
[----:B------:R-:W-:Y:S02]  /*253d0*/  LOP3.LUT P0, RZ, R5, 0x3, RZ, 0xc0, !PT ;  /* 0x0000000305ff7812 */ /* 0x000fe4000780c0ff */
[----:B------:R-:W4:Y:S01]  /*253e0*/  S2R R21, SR_CTAID.X ;  /* 0x0000000000157919 */ /* 0x000f220000002500 */
[----:B------:R-:W-:-:S05]  /*253f0*/  LOP3.LUT R4, R4, 0xffffffc, RZ, 0xc0, !PT ;  /* 0x0ffffffc04047812 */ /* 0x000fca00078ec0ff */
[----:B------:R-:W-:Y:S01]  /*25400*/  IMAD.IADD R4, R93, 0x1, -R4 ;  /* 0x000000015d047824 */ /* 0x000fe200078e0a04 */
[----:B------:R2:W1:Y:S04]  /*25410*/  LDS.128 R40, [R235] ;  /* 0x00000000eb287984 */ /* 0x0004680000000c00 */
[----:B------:R2:W1:Y:S01]  /*25420*/  LDS.128 R56, [R235+0x800] ;  /* 0x00080000eb387984 */ /* 0x0004620000000c00 */
[----:B---3--:R-:W-:-:S03]  /*25430*/  SHF.R.S32.HI R0, RZ, 0x1f, R19 ;  /* 0x0000001fff007819 */ /* 0x008fc60000011413 */
[----:B------:R2:W3:Y:S01]  /*25440*/  LDS.128 R72, [R235+0x1000] ;  /* 0x00100000eb487984 */ /* 0x0004e20000000c00 */
        /* <DEDUP_REMOVED lines=21> */
[C---:B---34-:R-:W-:Y:S01]  /*255a0*/  IMAD R5, R21.reuse, 0x40, R6 ;  /* 0x0000004015057824 */ /* 0x058fe200078e0206 */
[----:B------:R-:W-:Y:S01]  /*255b0*/  IADD3 R6, R0, 0x8, RZ ;  /* 0x0000000800067810 */ /* 0x000fe20007ffe0ff */
[----:B-----5:R-:W-:Y:S01]  /*255c0*/  IMAD R4, R21, -0x40, R20 ;  /* 0xffffffc015047824 */ /* 0x020fe200078e0214 */
[----:B------:R-:W-:-:S02]  /*255d0*/  ULDC.64 UR4, c[0x0][0x118] ;  /* 0x0000460000047ab9 */ /* 0x000fc40000000a00 */
[----:B------:R-:W-:Y:S02]  /*255e0*/  SHF.R.S32.HI R7, RZ, 0x1f, R5 ;  /* 0x0000001fff077819 */ /* 0x000fe40000011405 */
[C---:B------:R-:W-:Y:S02]  /*255f0*/  IADD3 R5, P0, R0.reuse, R5, RZ ;  /* 0x0000000500057210 */ /* 0x040fe40007f1e0ff */
[-C--:B------:R-:W-:Y:S02]  /*25600*/  ISETP.GE.AND P2, PT, R0, R4.reuse, PT ;  /* 0x000000040000720c */ /* 0x080fe40003f46270 */
[----:B------:R-:W-:Y:S02]  /*25610*/  ISETP.GE.AND P1, PT, R6, R4, PT ;  /* 0x000000040600720c */ /* 0x000fe40003f26270 */
[----:B------:R-:W-:Y:S02]  /*25620*/  LEA.HI.X.SX32 R0, R0, R7, 0x1, P0 ;  /* 0x0000000700007211 */ /* 0x000fe400000f0eff */
[----:B------:R-:W-:-:S04]  /*25630*/  LEA R4, P0, R5, R8, 0x2 ;  /* 0x0000000805047211 */ /* 0x000fc800078010ff */
[----:B------:R-:W-:-:S05]  /*25640*/  LEA.HI.X R5, R5, R9, R0, 0x2, P0 ;  /* 0x0000000905057211 */ /* 0x000fca00000f1400 */
[----:B------:R3:W-:Y:S04]  /*25650*/  @!P2 ST.E [R4.64], R11 ;  /* 0x0000000b0400a985 */ /* 0x0007e8000c101904 */
[----:B------:R3:W-:Y:S02]  /*25660*/  @!P1 ST.E [R4.64+0x20], R14 ;  /* 0x0000200e04009985 */ /* 0x0007e4000c101904 */
.L_x_5110:
[----:B---34-:R-:W-:Y:S05]  /*25670*/  BSYNC B0 ;  /* 0x0000000000007941 */ /* 0x018fea0003800000 */
.L_x_5109:
[----:B------:R-:W-:Y:S01]  /*25680*/  LEA.HI R6, R98, R97, RZ, 0x3 ;  /* 0x0000006162067211 */ /* 0x000fe200078f18ff */
[----:B------:R-:W-:Y:S01]  /*25690*/  ULDC.64 UR4, c[0x0][0x118] ;  /* 0x0000460000047ab9 */ /* 0x000fe20000000a00 */
[----:B------:R-:W-:Y:S01]  /*256a0*/  IMAD.SHL.U32 R21, R21, 0x40, RZ ;  /* 0x0000004015157824 */ /* 0x000fe200078e00ff */
[----:B------:R-:W-:Y:S01]  /*256b0*/  SHF.R.S32.HI R10, RZ, 0x1f, R19 ;  /* 0x0000001fff0a7819 */ /* 0x000fe20000011413 */
[----:B------:R3:W5:Y:S01]  /*256c0*/  LD.E R0, [R26.64+0xc0] ;  /* 0x0000c0041a007980 */ /* 0x000762000c101900 */
[----:B------:R-:W-:Y:S01]  /*256d0*/  LOP3.LUT R6, R6, 0xfffffff8, RZ, 0xc0, !PT ;  /* 0xfffffff806067812 */ /* 0x000fe200078ec0ff */
[----:B-----5:R-:W-:Y:S01]  /*256e0*/  IMAD R9, R3, R21, RZ ;  /* 0x0000001503097224 */ /* 0x020fe200078e02ff */
[----:B------:R-:W-:Y:S01]  /*256f0*/  SHF.R.S32.HI R11, RZ, 0x1f, R21 ;  /* 0x0000001fff0b7819 */ /* 0x000fe20000011415 */
[----:B------:R-:W-:Y:S01]  /*25700*/  BSSY B0, `(.L_x_5111) ;  /* 0x0000029000007945 */ /* 0x000fe20003800000 */
[----:B------:R-:W-:Y:S01]  /*25710*/  LEA.HI R10, R10, R19, RZ, 0x3 ;  /* 0x000000130a0a7211 */ /* 0x000fe200078f18ff */
[----:B------:R-:W-:Y:S01]  /*25720*/  IMAD.IADD R6, R97, 0x1, -R6 ;  /* 0x0000000161067824 */ /* 0x000fe200078e0a06 */
[----:B------:R-:W-:Y:S01]  /*25730*/  SHF.R.S32.HI R14, RZ, 0x1f, R173 ;  /* 0x0000001fff0e7819 */ /* 0x000fe200000114ad */
[----:B------:R-:W-:Y:S01]  /*25740*/  IMAD R9, R2, R11, R9 ;  /* 0x0000000b02097224 */ /* 0x000fe200078e0209 */
[----:B------:R-:W-:Y:S01]  /*25750*/  LOP3.LUT R8, R10, 0xfffffff8, RZ, 0xc0, !PT ;  /* 0xfffffff80a087812 */ /* 0x000fe200078ec0ff */
[----:B------:R-:W-:Y:S01]  /*25760*/  IMAD.SHL.U32 R6, R6, 0x8, RZ ;  /* 0x0000000806067824 */ /* 0x000fe200078e00ff */
[----:B------:R-:W-:Y:S01]  /*25770*/  SHF.R.S32.HI R10, RZ, 0x3, R10 ;  /* 0x00000003ff0a7819 */ /* 0x000fe2000001140a */
[----:B------:R-:W-:-:S02]  /*25780*/  IMAD R11, R13, R173, RZ ;  /* 0x000000ad0d0b7224 */ /* 0x000fc400078e02ff */
[----:B------:R-:W-:Y:S01]  /*25790*/  IMAD.IADD R8, R19, 0x1, -R8 ;  /* 0x0000000113087824 */ /* 0x000fe200078e0a08 */
[----:B------:R-:W-:Y:S02]  /*257a0*/  SHF.R.S32.HI R7, RZ, 0x1f, R6 ;  /* 0x0000001fff077819 */ /* 0x000fe40000011406 */
[----:B------:R-:W-:Y:S01]  /*257b0*/  SHF.R.S32.HI R23, RZ, 0x1f, R10 ;  /* 0x0000001fff177819 */ /* 0x000fe2000001140a */
[----:B------:R-:W-:Y:S02]  /*257c0*/  IMAD.SHL.U32 R8, R8, 0x8, RZ ;  /* 0x0000000808087824 */ /* 0x000fe400078e00ff */
[----:B------:R-:W-:-:S03]  /*257d0*/  IMAD.WIDE.U32 R4, R2, R21, R6 ;  /* 0x0000001502047225 */ /* 0x000fc600078e0006 */
[----:B------:R-:W-:Y:S01]  /*257e0*/  IADD3 R19, R8, 0xc0, RZ ;  /* 0x000000c008137810 */ /* 0x000fe20007ffe0ff */
[----:B------:R-:W-:Y:S01]  /*257f0*/  IMAD.IADD R21, R20, 0x1, -R21 ;  /* 0x0000000114157824 */ /* 0x000fe200078e0a15 */
[----:B------:R-:W-:-:S04]  /*25800*/  IADD3 R4, P0, R15, R4, RZ ;  /* 0x000000040f047210 */ /* 0x000fc80007f1e0ff */
[----:B------:R-:W-:Y:S01]  /*25810*/  IADD3.X R5, R18, R5, R9, P0, !PT ;  /* 0x0000000512057210 */ /* 0x000fe200007fe409 */
[----:B------:R-:W-:Y:S01]  /*25820*/  IMAD R9, R12, R14, R11 ;  /* 0x0000000e0c097224 */ /* 0x000fe200078e020b */
[----:B------:R-:W-:Y:S02]  /*25830*/  ISETP.GE.AND P0, PT, R10, R21, PT ;  /* 0x000000150a00720c */ /* 0x000fe40003f06270 */
[----:B------:R-:W-:Y:S01]  /*25840*/  IADD3 R18, R8, 0x40, RZ ;  /* 0x0000004008127810 */ /* 0x000fe20007ffe0ff */
[----:B------:R-:W-:Y:S01]  /*25850*/  IMAD.WIDE.U32 R12, R12, R173, R4 ;  /* 0x000000ad0c0c7225 */ /* 0x000fe200078e0004 */
[----:B------:R-:W-:-:S03]  /*25860*/  IADD3 R11, R8, 0x80, RZ ;  /* 0x00000080080b7810 */ /* 0x000fc60007ffe0ff */
[----:B------:R-:W-:-:S06]  /*25870*/  IMAD.IADD R9, R13, 0x1, R9 ;  /* 0x000000010d097824 */ /* 0x000fcc00078e0209 */
[----:B------:R-:W-:Y:S05]  /*25880*/  @P0 BRA `(.L_x_5112) ;  /* 0x0000010000000947 */ /* 0x000fea0003800000 */
[----:B---3--:R-:W-:Y:S01]  /*25890*/  IMAD R4, R3, R10, RZ ;  /* 0x0000000a03047224 */ /* 0x008fe200078e02ff */
[-C--:B------:R-:W-:Y:S01]  /*258a0*/  ISETP.GE.AND P4, PT, R6, R0.reuse, PT ;  /* 0x000000000600720c */ /* 0x080fe20003f86270 */
        /* <DEDUP_REMOVED lines=10> */
[----:B-1----:R1:W-:Y:S04]  /*25950*/  @!P4 ST.E.128 [R4.64], R40 ;  /* 0x000000280400c985 */ /* 0x0023e8000c101d04 */
[----:B------:R1:W-:Y:S04]  /*25960*/  @!P3 ST.E.128 [R4.64+0x80], R36 ;  /* 0x000080240400b985 */ /* 0x0003e8000c101d04 */
[----:B------:R1:W-:Y:S04]  /*25970*/  @!P2 ST.E.128 [R4.64+0x100], R32 ;  /* 0x000100200400a985 */ /* 0x0003e8000c101d04 */
[----:B------:R1:W-:Y:S02]  /*25980*/  @!P1 ST.E.128 [R4.64+0x180], R28 ;  /* 0x0001801c04009985 */ /* 0x0003e4000c101d04 */
.L_x_5112:
[----:B---3--:R-:W-:Y:S05]  /*25990*/  BSYNC B0 ;  /* 0x0000000000007941 */ /* 0x008fea0003800000 */
.L_x_5111:
[----:B-1----:R-:W-:Y:S01]  /*259a0*/  IADD3 R4, R10, 0x10, RZ ;  /* 0x000000100a047810 */ /* 0x002fe20007ffe0ff */
[----:B------:R-:W-:Y:S03]  /*259b0*/  BSSY B0, `(.L_x_5113) ;  /* 0x0000016000007945 */ /* 0x000fe60003800000 */
[----:B------:R-:W-:-:S13]  /*259c0*/  ISETP.GE.AND P0, PT, R4, R21, PT ;  /* 0x000000150400720c */ /* 0x000fda0003f06270 */
[----:B------:R-:W-:Y:S05]  /*259d0*/  @P0 BRA `(.L_x_5114) ;  /* 0x0000013000000947 */ /* 0x000fea0003800000 */
[----:B------:R-:W-:Y:S01]  /*259e0*/  IADD3 R20, P0, R10, 0x10, RZ ;  /* 0x000000100a147810 */ /* 0x000fe20007f1e0ff */
[----:B------:R-:W-:Y:S01]  /*259f0*/  IMAD.MOV.U32 R5, RZ, RZ, R9 ;  /* 0x000000ffff057224 */ /* 0x000fe200078e0009 */
[-C--:B------:R-:W-:Y:S01]  /*25a00*/  ISETP.GE.AND P3, PT, R6, R0.reuse, PT ;  /* 0x000000000600720c */ /* 0x080fe20003f66270 */
[----:B------:R-:W-:Y:S01]  /*25a10*/  ULDC.64 UR4, c[0x0][0x118] ;  /* 0x0000460000047ab9 */ /* 0x000fe20000000a00 */
[-C--:B------:R-:W-:Y:S01]  /*25a20*/  ISETP.GE.AND P2, PT, R18, R0.reuse, PT ;  /* 0x000000001200720c */ /* 0x080fe20003f46270 */
[----:B------:R-:W-:Y:S01]  /*25a30*/  IMAD.X R4, RZ, RZ, R23, P0 ;  /* 0x000000ffff047224 */ /* 0x000fe200000e0617 */
[-C--:B------:R-:W-:Y:S02]  /*25a40*/  ISETP.GE.AND P1, PT, R11, R0.reuse, PT ;  /* 0x000000000b00720c */ /* 0x080fe40003f26270 */
[----:B------:R-:W-:Y:S01]  /*25a50*/  ISETP.GE.AND P0, PT, R19, R0, PT ;  /* 0x000000001300720c */ /* 0x000fe20003f06270 */
[----:B------:R-:W-:Y:S02]  /*25a60*/  IMAD R22, R4, R2, RZ ;  /* 0x0000000204167224 */ /* 0x000fe400078e02ff */
[----:B------:R-:W-:-:S04]  /*25a70*/  IMAD.MOV.U32 R4, RZ, RZ, R12 ;  /* 0x000000ffff047224 */ /* 0x000fc800078e000c */
[----:B------:R-:W-:-:S04]  /*25a80*/  IMAD.WIDE.U32 R14, R2, R20, R4 ;  /* 0x00000014020e7225 */ /* 0x000fc800078e0004 */
        /* <DEDUP_REMOVED lines=8> */
.L_x_5114:
[----:B------:R-:W-:Y:S05]  /*25b10*/  BSYNC B0 ;  /* 0x0000000000007941 */ /* 0x000fea0003800000 */
.L_x_5113:
        /* <DEDUP_REMOVED lines=23> */
.L_x_5116:
[----:B------:R-:W-:Y:S05]  /*25c90*/  BSYNC B0 ;  /* 0x0000000000007941 */ /* 0x000fea0003800000 */
.L_x_5115:
[----:B-1----:R-:W-:Y:S01]  /*25ca0*/  IADD3 R4, R10, 0x30, RZ ;  /* 0x000000300a047810 */ /* 0x002fe20007ffe0ff */
[----:B------:R-:W-:Y:S01]  /*25cb0*/  IMAD.MOV.U32 R5, RZ, RZ, 0x0 ;  /* 0x00000000ff057424 */ /* 0x000fe200078e00ff */
[----:B------:R-:W-:-:S02]  /*25cc0*/  MOV R14, 0x70 ;  /* 0x00000070000e7802 */ /* 0x000fc40000000f00 */
[----:B------:R-:W-:-:S03]  /*25cd0*/  ISETP.GE.AND P0, PT, R4, R21, PT ;  /* 0x000000150400720c */ /* 0x000fc60003f06270 */
[----:B------:R-:W-:-:S10]  /*25ce0*/  IMAD.MOV.U32 R4, RZ, RZ, R14 ;  /* 0x000000ffff047224 */ /* 0x000fd400078e000e */
[----:B------:R-:W-:Y:S05]  /*25cf0*/  @P0 RET.REL.NODEC R4 `(_ZN5flash24flash_fwd_splitkv_kernelI23Flash_fwd_kernel_traitsILi256ELi64ELi64ELi4ELb0ELb0EN7cutlass10bfloat16_tE19Flash_kernel_traitsILi256ELi64ELi64ELi4ES3_EELb0ELb0ELb1ELb0ELb0ELb1ELb0ELb1EEEvNS_16Flash_fwd_paramsE) ;  /* 0xfffda30004000950 */ /* 0x000fea0003c3ffff */
[----:B------:R-:W-:Y:S01]  /*25d00*/  IADD3 R7, P0, R10, 0x30, RZ ;  /* 0x000000300a077810 */ /* 0x000fe20007f1e0ff */
[----:B------:R-:W-:Y:S01]  /*25d10*/  IMAD.MOV.U32 R5, RZ, RZ, R9 ;  /* 0x000000ffff057224 */ /* 0x000fe200078e0009 */
[----:B------:R-:W-:Y:S01]  /*25d20*/  ULDC.64 UR4, c[0x0][0x118] ;  /* 0x0000460000047ab9 */ /* 0x000fe20000000a00 */
[-C--:B------:R-:W-:Y:S02]  /*25d30*/  ISETP.GE.AND P2, PT, R6, R0.reuse, PT ;  /* 0x000000000600720c */ /* 0x080fe40003f46270 */
[----:B------:R-:W-:Y:S01]  /*25d40*/  IMAD.X R4, RZ, RZ, R23, P0 ;  /* 0x000000ffff047224 */ /* 0x000fe200000e0617 */
[-C--:B------:R-:W-:Y:S02]  /*25d50*/  ISETP.GE.AND P0, PT, R11, R0.reuse, PT ;  /* 0x000000000b00720c */ /* 0x080fe40003f06270 */
[----:B------:R-:W-:Y:S01]  /*25d60*/  ISETP.GE.AND P1, PT, R18, R0, PT ;  /* 0x000000001200720c */ /* 0x000fe20003f26270 */
[----:B------:R-:W-:Y:S02]  /*25d70*/  IMAD R8, R4, R2, RZ ;  /* 0x0000000204087224 */ /* 0x000fe400078e02ff */
[----:B------:R-:W-:-:S02]  /*25d80*/  IMAD.MOV.U32 R4, RZ, RZ, R12 ;  /* 0x000000ffff047224 */ /* 0x000fc400078e000c */
[-C--:B------:R-:W-:Y:S02]  /*25d90*/  IMAD R3, R3, R7.reuse, R8 ;  /* 0x0000000703037224 */ /* 0x080fe400078e0208 */
[----:B------:R-:W-:-:S05]  /*25da0*/  IMAD.WIDE.U32 R4, R2, R7, R4 ;  /* 0x0000000702047225 */ /* 0x000fca00078e0004 */
[C---:B------:R-:W-:Y:S02]  /*25db0*/  LEA R2, P3, R4.reuse, R16, 0x1 ;  /* 0x0000001004027211 */ /* 0x040fe400078608ff */
[----:B------:R-:W-:Y:S02]  /*25dc0*/  IADD3 R3, R5, R3, RZ ;  /* 0x0000000305037210 */ /* 0x000fe40007ffe0ff */
[----:B------:R-:W-:Y:S02]  /*25dd0*/  MOV R5, 0x0 ;  /* 0x0000000000057802 */ /* 0x000fe40000000f00 */
[----:B------:R-:W-:Y:S01]  /*25de0*/  LEA.HI.X R3, R4, R17, R3, 0x1, P3 ;  /* 0x0000001104037211 */ /* 0x000fe200018f0c03 */
[----:B------:R-:W-:-:S04]  /*25df0*/  IMAD.MOV.U32 R4, RZ, RZ, R14 ;  /* 0x000000ffff047224 */ /* 0x000fc800078e000e */
[----:B------:R1:W-:Y:S01]  /*25e00*/  @!P0 ST.E.128 [R2.64+0x100], R80 ;  /* 0x0001005002008985 */ /* 0x0003e2000c101d04 */
[----:B------:R-:W-:-:S03]  /*25e10*/  ISETP.GE.AND P0, PT, R19, R0, PT ;  /* 0x000000001300720c */ /* 0x000fc60003f06270 */
[----:B------:R1:W-:Y:S04]  /*25e20*/  @!P2 ST.E.128 [R2.64], R88 ;  /* 0x000000580200a985 */ /* 0x0003e8000c101d04 */
[----:B------:R1:W-:Y:S06]  /*25e30*/  @!P1 ST.E.128 [R2.64+0x80], R84 ;  /* 0x0000805402009985 */ /* 0x0003ec000c101d04 */
[----:B------:R-:W-:Y:S05]  /*25e40*/  @P0 RET.REL.NODEC R4 `(_ZN5flash24flash_fwd_splitkv_kernelI23Flash_fwd_kernel_traitsILi256ELi64ELi64ELi4ELb0ELb0EN7cutlass10bfloat16_tE19Flash_kernel_traitsILi256ELi64ELi64ELi4ES3_EELb0ELb0ELb1ELb0ELb0ELb1ELb0ELb1EEEvNS_16Flash_fwd_paramsE) ;  /* 0xfffda1b004000950 */ /* 0x000fea0003c3ffff */
[----:B------:R-:W-:Y:S02]  /*25e50*/  ULDC.64 UR4, c[0x0][0x118] ;  /* 0x0000460000047ab9 */ /* 0x000fe40000000a00 */
[----:B------:R3:W-:Y:S02]  /*25e60*/  ST.E.128 [R2.64+0x180], R76 ;  /* 0x0001804c02007985 */ /* 0x0007e4000c101d04 */
[----:B-1-3--:R-:W-:-:S02]  /*25e70*/  MOV R2, R14 ;  /* 0x0000000e00027202 */ /* 0x00afc40000000f00 */
[----:B------:R-:W-:-:S04]  /*25e80*/  MOV R3, 0x0 ;  /* 0x0000000000037802 */ /* 0x000fc80000000f00 */
[----:B------:R-:W-:Y:S05]  /*25e90*/  RET.REL.NODEC R2 `(_ZN5flash24flash_fwd_splitkv_kernelI23Flash_fwd_kernel_traitsILi256ELi64ELi64ELi4ELb0ELb0EN7cutlass10bfloat16_tE19Flash_kernel_traitsILi256ELi64ELi64ELi4ES3_EELb0ELb0ELb1ELb0ELb0ELb1ELb0ELb1EEEvNS_16Flash_fwd_paramsE) ;  /* 0xfffda16002007950 */ /* 0x000fea0003c3ffff */
.L_x_5104:
[----:B------:R-:W-:Y:S01]  /*25ea0*/  IMAD.MOV.U32 R0, RZ, RZ, R248 ;  /* 0x000000ffff007224 */ /* 0x000fe200078e00f8 */
[----:B------:R-:W-:Y:S02]  /*25eb0*/  MOV R3, 0x2 ;  /* 0x0000000200037802 */ /* 0x000fe40000000f00 */
[----:B------:R-:W-:Y:S02]  /*25ec0*/  MOV R2, 0x25ee0 ;  /* 0x00025ee000027802 */ /* 0x000fe40000000f00 */
[----:B-1---5:R-:W-:Y:S05]  /*25ed0*/  CALL.REL.NOINC `($__internal_25_$__cuda_sm70_shflsync_bfly_p) ;  /* 0x0000011000007944 */ /* 0x022fea0003c00000 */
[----:B------:R-:W-:Y:S01]  /*25ee0*/  MOV R0, R5 ;  /* 0x0000000500007202 */ /* 0x000fe20000000f00 */
[----:B------:R-:W-:Y:S05]  /*25ef0*/  BRA `(.L_x_5117) ;  /* 0xffffde6000007947 */ /* 0x000fea000383ffff */
.L_x_5105:
[----:B------:R-:W-:Y:S02]  /*25f00*/  MOV R3, 0x1 ;  /* 0x0000000100037802 */ /* 0x000fe40000000f00 */
[----:B------:R-:W-:Y:S02]  /*25f10*/  MOV R2, 0x25f30 ;  /* 0x00025f3000027802 */ /* 0x000fe40000000f00 */
[----:B-12--5:R-:W-:Y:S05]  /*25f20*/  CALL.REL.NOINC `($__internal_25_$__cuda_sm70_shflsync_bfly_p) ;  /* 0x000000c000007944 */ /* 0x026fea0003c00000 */
[----:B------:R-:W-:Y:S01]  /*25f30*/  FADD.FTZ R133, R0, R5 ;  /* 0x0000000500857221 */ /* 0x000fe20000010000 */
[----:B------:R-:W-:Y:S02]  /*25f40*/  MOV R0, R249 ;  /* 0x000000f900007202 */ /* 0x000fe40000000f00 */
[----:B------:R-:W-:Y:S02]  /*25f50*/  MOV R3, 0x2 ;  /* 0x0000000200037802 */ /* 0x000fe40000000f00 */
[----:B------:R-:W-:-:S02]  /*25f60*/  MOV R2, 0x25f80 ;  /* 0x00025f8000027802 */ /* 0x000fc40000000f00 */
[----:B------:R-:W-:Y:S05]  /*25f70*/  CALL.REL.NOINC `($__internal_25_$__cuda_sm70_shflsync_bfly_p) ;  /* 0x0000007000007944 */ /* 0x000fea0003c00000 */
[----:B------:R-:W-:Y:S01]  /*25f80*/  FADD.FTZ R4, R249, R5 ;  /* 0x00000005f9047221 */ /* 0x000fe20000010000 */
[----:B------:R-:W-:-:S02]  /*25f90*/  MOV R3, 0x1 ;  /* 0x0000000100037802 */ /* 0x000fc40000000f00 */
[----:B------:R-:W-:Y:S02]  /*25fa0*/  MOV R2, 0x25fd0 ;  /* 0x00025fd000027802 */ /* 0x000fe40000000f00 */
[----:B------:R-:W-:Y:S02]  /*25fb0*/  MOV R0, R4 ;  /* 0x0000000400007202 */ /* 0x000fe40000000f00 */
[----:B------:R-:W-:Y:S05]  /*25fc0*/  CALL.REL.NOINC `($__internal_25_$__cuda_sm70_shflsync_bfly_p) ;  /* 0x0000002000007944 */ /* 0x000fea0003c00000 */
[----:B------:R-:W-:Y:S01]  /*25fd0*/  MOV R2, R5 ;  /* 0x0000000500027202 */ /* 0x000fe20000000f00 */
[----:B------:R-:W-:Y:S05]  /*25fe0*/  BRA `(.L_x_5118) ;  /* 0xffffdde000007947 */ /* 0x000fea000383ffff */
        .weak           $__internal_25_$__cuda_sm70_shflsync_bfly_p
        .type           $__internal_25_$__cuda_sm70_shflsync_bfly_p,@function
        .size           $__internal_25_$__cuda_sm70_shflsync_bfly_p,(.L_x_8895 - $__internal_25_$__cuda_sm70_shflsync_bfly_p)
$__internal_25_$__cuda_sm70_shflsync_bfly_p:
[----:B------:R-:W-:Y:S04]  /*25ff0*/  WARPSYNC R6 ;  /* 0x0000000600007348 */ /* 0x000fe80003800000 */
[----:B------:R1:W2:Y:S02]  /*26000*/  SHFL.BFLY PT, R5, R0, R3, R7 ;  /* 0x0c00000300057389 */ /* 0x0002a400000e0007 */
[----:B-1----:R-:W-:-:S04]  /*26010*/  MOV R3, 0x0 ;  /* 0x0000000000037802 */ /* 0x002fc80000000f00 */
[----:B--2---:R-:W-:Y:S05]  /*26020*/  RET.REL.NODEC R2 `(_ZN5flash24flash_fwd_splitkv_kernelI23Flash_fwd_kernel_traitsILi256ELi64ELi64ELi4ELb0ELb0EN7cutlass10bfloat16_tE19Flash_kernel_traitsILi256ELi64ELi64ELi4ES3_EELb0ELb0ELb1ELb0ELb0ELb1ELb0ELb1EEEvNS_16Flash_fwd_paramsE) ;  /* 0xfffd9fd002007950 */ /* 0x004fea0003c3ffff */
.L_x_5119:
        /* <DEDUP_REMOVED lines=13> */
.L_x_8895:


//--------------------- .text._ZN5flash24flash_fwd_splitkv_kernelI23Flash_fwd_kernel_traitsILi256ELi64ELi64ELi4ELb0ELb0EN7cutlass10bfloat16_tE19Flash_kernel_traitsILi256ELi64ELi64ELi4ES3_EELb0ELb0ELb0ELb0ELb1ELb0ELb1ELb0EEEvNS_16Flash_fwd_paramsE --------------------------
	.section	.text._ZN5flash24flash_fwd_splitkv_kernelI23Flash_fwd_kernel_traitsILi256ELi64ELi64ELi4ELb0ELb0EN7cutlass10bfloat16_tE19Flash_kernel_traitsILi256ELi64ELi64ELi4ES3_EELb0ELb0ELb0ELb0ELb1ELb0ELb1ELb0EEEvNS_16Flash_fwd_paramsE,"ax",@progbits
	.sectioninfo	@"SHI_REGISTERS=254"
	.align	128
        .global         _ZN5flash24flash_fwd_splitkv_kernelI23Flash_fwd_kernel_traitsILi256ELi64ELi64ELi4ELb0ELb0EN7cutlass10bfloat16_tE19Flash_kernel_traitsILi256ELi64ELi64ELi4ES3_EELb0ELb0ELb0ELb0ELb1ELb0ELb1ELb0EEEvNS_16Flash_fwd_paramsE
        .type           _ZN5flash24flash_fwd_splitkv_kernelI23Flash_fwd_kernel_traitsILi256ELi64ELi64ELi4ELb0ELb0EN7cutlass10bfloat16_tE19Flash_kernel_traitsILi256ELi64ELi64ELi4ES3_EELb0ELb0ELb0ELb0ELb1ELb0ELb1ELb0EEEvNS_16Flash_fwd_paramsE,@function
        .size           _ZN5flash24flash_fwd_splitkv_kernelI23Flash_fwd_kernel_traitsILi256ELi64ELi64ELi4ELb0ELb0EN7cutlass10bfloat16_tE19Flash_kernel_traitsILi256ELi64ELi64ELi4ES3_EELb0ELb0ELb0ELb0ELb1ELb0ELb1ELb0EEEvNS_16Flash_fwd_paramsE,(.L_x_8958 - _ZN5flash24flash_fwd_splitkv_kernelI23Flash_fwd_kernel_traitsILi256ELi64ELi64ELi4ELb0ELb0EN7cutlass10bfloat16_tE19Flash_kernel_traitsILi256ELi64ELi64ELi4ES3_EELb0ELb0ELb0ELb0ELb1ELb0ELb1ELb0EEEvNS_16Flash_fwd_paramsE)
        .other          _ZN5flash24flash_fwd_splitkv_kernelI23Flash_fwd_kernel_traitsILi256ELi64ELi64ELi4ELb0ELb0EN7cutlass10bfloat16_tE19Flash_kernel_traitsILi256ELi64ELi64ELi4ES3_EELb0ELb0ELb0ELb0ELb1ELb0ELb1ELb0EEEvNS_16Flash_fwd_paramsE,@"STO_CUDA_ENTRY STV_DEFAULT"
_ZN5flash24flash_fwd_splitkv_kernelI23Flash_fwd_kernel_traitsILi256ELi64ELi64ELi4ELb0ELb0EN7cutlass10bfloat16_tE19Flash_kernel_traitsILi256ELi64ELi64ELi4ES3_EELb0ELb0ELb0ELb0ELb1ELb0ELb1ELb0EEEvNS_16Flash_fwd_paramsE:
.text._ZN5flash24flash_fwd_splitkv_kernelI23Flash_fwd_kernel_traitsILi256ELi64ELi64ELi4ELb0ELb0EN7cutlass10bfloat16_tE19Flash_kernel_traitsILi256ELi64ELi64ELi4ES3_EELb0ELb0ELb0ELb0ELb1ELb0ELb1ELb0EEEvNS_16Flash_fwd_paramsE:
[----:B------:R-:W-:Y:S02]  /*0000*/  MOV R1, c[0x0][0x28] ;  /* 0x00000a0000017a02 */ /* 0x000fe40000000f00 */
[----:B------:R-:W1:Y:S01]  /*0010*/  I2F.U32.RP R4, c[0x0][0x1c0] ;  /* 0x0000700000047b06 */ /* 0x000e620000209000 */
[----:B------:R-:W2:Y:S01]  /*0020*/  S2R R11, SR_CTAID.Z ;  /* 0x00000000000b7919 */ /* 0x000ea20000002700 */
[----:B------:R-:W-:Y:S01]  /*0030*/  IMAD.MOV.U32 R2, RZ, RZ, RZ ;  /* 0x000000ffff027224 */ /* 0x000fe200078e00ff */
[----:B------:R-:W-:Y:S01]  /*0040*/  ISETP.NE.U32.AND P1, PT, RZ, c[0x0][0x1c0], PT ;  /* 0x00007000ff007a0c */ /* 0x000fe20003f25070 */
[----:B------:R-:W-:Y:S01]  /*0050*/  IMAD.MOV.U32 R15, RZ, RZ, -0x1 ;  /* 0xffffffffff0f7424 */ /* 0x000fe200078e00ff */
[----:B------:R-:W-:-:S03]  /*0060*/  ULDC.64 UR12, c[0x0][0x118] ;  /* 0x00004600000c7ab9 */ /* 0x000fc60000000a00 */
[----:B-1----:R-:W1:Y:S02]  /*0070*/  MUFU.RCP R3, R4 ;  /* 0x0000000400037308 */ /* 0x002e640000001000 */
[----:B-1----:R-:W-:-:S06]  /*0080*/  IADD3 R3, R3, 0xffffffe, RZ ;  /* 0x0ffffffe03037810 */ /* 0x002fcc0007ffe0ff */
[----:B------:R-:W1:Y:S02]  /*0090*/  F2I.FTZ.U32.TRUNC.NTZ R3, R3 ;  /* 0x0000000300037305 */ /* 0x000e64000021f000 */
[----:B-1----:R-:W-:-:S04]  /*00a0*/  IMAD.MOV R0, RZ, RZ, -R3 ;  /* 0x000000ffff007224 */ /* 0x002fc800078e0a03 */
[----:B------:R-:W-:Y:S02]  /*00b0*/  IMAD R5, R0, c[0x0][0x1c0], RZ ;  /* 0x0000700000057a24 */ /* 0x000fe400078e02ff */
[----:B------:R-:W1:Y:S02]  /*00c0*/  LDC.U8 R0, c[0x0][0x312] ;  /* 0x0000c480ff007b82 */ /* 0x000e640000000000 */
[----:B------:R-:W-:-:S04]  /*00d0*/  IMAD.HI.U32 R2, R3, R5, R2 ;  /* 0x0000000503027227 */ /* 0x000fc800078e0002 */
[----:B------:R-:W-:Y:S02]  /*00e0*/  IMAD.MOV.U32 R5, RZ, RZ, 0x4 ;  /* 0x00000004ff057424 */ /* 0x000fe400078e00ff */
[----:B--2---:R-:W-:-:S04]  /*00f0*/  IMAD.HI.U32 R238, R2, R11, RZ ;  /* 0x0000000b02ee7227 */ /* 0x004fc800078e00ff */
[----:B------:R-:W-:-:S04]  /*0100*/  IMAD.MOV R2, RZ, RZ, -R238 ;  /* 0x000000ffff027224 */ /* 0x000fc800078e0aee */
[----:B------:R-:W-:-:S05]  /*0110*/  IMAD R2, R2, c[0x0][0x1c0], R11 ;  /* 0x0000700002027a24 */ /* 0x000fca00078e020b */
[----:B------:R-:W-:Y:S02]  /*0120*/  ISETP.GE.U32.AND P2, PT, R2, c[0x0][0x1c0], PT ;  /* 0x0000700002007a0c */ /* 0x000fe40003f46070 */
[----:B-1----:R-:W-:-:S11]  /*0130*/  ISETP.NE.AND P3, PT, R0, RZ, PT ;  /* 0x000000ff0000720c */ /* 0x002fd60003f65270 */
[----:B------:R-:W-:Y:S02]  /*0140*/  @P2 IADD3 R2, R2, -c[0x0][0x1c0], RZ ;  /* 0x8000700002022a10 */ /* 0x000fe40007ffe0ff */
[----:B------:R-:W-:Y:S02]  /*0150*/  @P2 IADD3 R238, R238, 0x1, RZ ;  /* 0x00000001eeee2810 */ /* 0x000fe40007ffe0ff */
[----:B------:R-:W-:Y:S02]  /*0160*/  ISETP.GE.U32.AND P0, PT, R2, c[0x0][0x1c0], PT ;  /* 0x0000700002007a0c */ /* 0x000fe40003f06070 */
[----:B------:R-:W-:-:S04]  /*0170*/  ISETP.NE.U32.AND P2, PT, RZ, c[0x0][0x240], PT ;  /* 0x00009000ff007a0c */ /* 0x000fc80003f45070 */
[----:B------:R-:W-:-:S07]  /*0180*/  ISETP.NE.AND.EX P2, PT, RZ, c[0x0][0x244], PT, P2 ;  /* 0x00009100ff007a0c */ /* 0x000fce0003f45320 */
[----:B------:R-:W-:Y:S02]  /*0190*/  @P0 IADD3 R238, R238, 0x1, RZ ;  /* 0x00000001eeee0810 */ /* 0x000fe40007ffe0ff */
[----:B------:R-:W-:Y:S02]  /*01a0*/  @!P1 LOP3.LUT R238, RZ, c[0x0][0x1c0], RZ, 0x33, !PT ;  /* 0x00007000ffee9a12 */ /* 0x000fe400078e33ff */
[----:B------:R-:W-:Y:S01]  /*01b0*/  ISETP.EQ.U32.AND P1, PT, RZ, c[0x0][0x248], PT ;  /* 0x00009200ff007a0c */ /* 0x000fe20003f22070 */
[----:B------:R-:W-:Y:S01]  /*01c0*/  IMAD.MOV.U32 R19, RZ, RZ, -0x1 ;  /* 0xffffffffff137424 */ /* 0x000fe200078e00ff */
[----:B------:R-:W-:Y:S01]  /*01d0*/  ISETP.NE.U32.AND P0, PT, RZ, c[0x0][0x250], PT ;  /* 0x00009400ff007a0c */ /* 0x000fe20003f05070 */
[CC--:B------:R-:W-:Y:S01]  /*01e0*/  IMAD.WIDE R16, R238.reuse, R5.reuse, c[0x0][0x240] ;  /* 0x00009000ee107625 */ /* 0x0c0fe200078e0205 */
[----:B------:R-:W-:Y:S02]  /*01f0*/  ISETP.EQ.OR.EX P1, PT, RZ, c[0x0][0x24c], !P3, P1 ;  /* 0x00009300ff007a0c */ /* 0x000fe40005f22710 */
[----:B------:R-:W-:Y:S01]  /*0200*/  ISETP.NE.AND.EX P0, PT, RZ, c[0x0][0x254], PT, P0 ;  /* 0x00009500ff007a0c */ /* 0x000fe20003f05300 */
[----:B------:R-:W-:Y:S01]  /*0210*/  IMAD.WIDE R8, R238, R5, c[0x0][0x248] ;  /* 0x00009200ee087625 */ /* 0x000fe200078e0205 */
[----:B------:R-:W2:Y:S04]  /*0220*/  @P2 LDG.E R15, [R16.64] ;  /* 0x0000000c100f2981 */ /* 0x000ea8000c1e1900 */
[----:B------:R-:W2:Y:S01]  /*0230*/  @P2 LDG.E R2, [R16.64+0x4] ;  /* 0x0000040c10022981 */ /* 0x000ea2000c1e1900 */
[----:B------:R-:W-:-:S04]  /*0240*/  MOV R6, RZ ;  /* 0x000000ff00067202 */ /* 0x000fc80000000f00 */
[----:B------:R1:W5:Y:S02]  /*0250*/  @!P1 LDG.E R19, [R8.64] ;  /* 0x0000000c08139981 */ /* 0x000364000c1e1900 */
[----:B------:R-:W-:Y:S02]  /*0260*/  @P0 IMAD.WIDE R12, R238, R5, c[0x0][0x250] ;  /* 0x00009400ee0c0625 */ /* 0x000fe400078e0205 */
[----:B------:R-:W3:Y:S04]  /*0270*/  S2R R3, SR_CTAID.X ;  /* 0x0000000000037919 */ /* 0x000ee80000002500 */
[----:B------:R1:W5:Y:S01]  /*0280*/  @P0 LDG.E R6, [R12.64] ;  /* 0x0000000c0c060981 */ /* 0x000362000c1e1900 */
[----:B------:R-:W-:-:S03]  /*0290*/  ISETP.NE.U32.AND P0, PT, RZ, c[0x0][0x248], PT ;  /* 0x00009200ff007a0c */ /* 0x000fc60003f05070 */
[----:B------:R-:W4:Y:S04]  /*02a0*/  S2R R7, SR_CTAID.Y ;  /* 0x0000000000077919 */ /* 0x000f280000002600 */
[----:B------:R-:W1:Y:S01]  /*02b0*/  S2R R88, SR_TID.X ;  /* 0x0000000000587919 */ /* 0x000e620000002100 */
[----:B------:R-:W-:Y:S01]  /*02c0*/  ISETP.NE.AND.EX P0, PT, RZ, c[0x0][0x24c], PT, P0 ;  /* 0x00009300ff007a0c */ /* 0x000fe20003f05300 */
[----:B------:R-:W-:-:S04]  /*02d0*/  IMAD.MOV R18, RZ, RZ, -R238 ;  /* 0x000000ffff127224 */ /* 0x000fc800078e0aee */
[----:B------:R-:W-:Y:S01]  /*02e0*/  IMAD R18, R18, c[0x0][0x1c0], R11 ;  /* 0x0000700012127a24 */ /* 0x000fe200078e020b */
[----:B--2---:R-:W-:Y:S01]  /*02f0*/  @P2 IADD3 R2, R2, -R15, RZ ;  /* 0x8000000f02022210 */ /* 0x004fe20007ffe0ff */
[----:B------:R-:W-:-:S06]  /*0300*/  @!P2 IMAD.MOV.U32 R2, RZ, RZ, c[0x0][0x214] ;  /* 0x00008500ff02a624 */ /* 0x000fcc00078e00ff */
[----:B------:R-:W-:Y:S05]  /*0310*/  @!P0 BRA `(.L_x_5120) ;  /* 0x0000004000008947 */ /* 0x000fea0003800000 */
[----:B-1-34-:R-:W2:Y:S02]  /*0320*/  @P3 LDG.E R0, [R8.64+0x4] ;  /* 0x0000040c08003981 */ /* 0x01aea4000c1e1900 */
[----:B--2--5:R-:W-:-:S06]  /*0330*/  @P3 IADD3 R0, R0, -R19, RZ ;  /* 0x8000001300003210 */ /* 0x024fcc0007ffe0ff */
[----:B------:R1:W5:Y:S01]  /*0340*/  @!P3 LDG.E R0, [R8.64] ;  /* 0x0000000c0800b981 */ /* 0x000362000c1e1900 */
[----:B------:R-:W-:Y:S05]  /*0350*/  BRA `(.L_x_5121) ;  /* 0x0000001000007947 */ /* 0x000fea0003800000 */
.L_x_5120:
[----:B-1-34-:R-:W-:Y:S02]  /*0360*/  MOV R0, c[0x0][0x218] ;  /* 0x0000860000007a02 */ /* 0x01afe40000000f00 */
.L_x_5121:
[----:B------:R-:W-:-:S04]  /*0370*/  ISETP.NE.U32.AND P2, PT, RZ, c[0x0][0x258], PT ;  /* 0x00009600ff007a0c */ /* 0x000fc80003f45070 */
[----:B------:R-:W-:-:S13]  /*0380*/  ISETP.NE.AND.EX P2, PT, RZ, c[0x0][0x25c], PT, P2 ;  /* 0x00009700ff007a0c */ /* 0x000fda0003f45320 */
[----:B------:R-:W-:-:S05]  /*0390*/  @P2 IMAD.WIDE R10, R238, R5, c[0x0][0x258] ;  /* 0x00009600ee0a2625 */ /* 0x000fca00078e0205 */
[----:B------:R-:W2:Y:S01]  /*03a0*/  @P2 LDG.E R91, [R10.64] ;  /* 0x0000000c0a5b2981 */ /* 0x000ea2000c1e1900 */
[----:B------:R-:W-:Y:S01]  /*03b0*/  IMAD.SHL.U32 R235, R3, 0x40, RZ ;  /* 0x0000004003eb7824 */ /* 0x000fe200078e00ff */
[----:B------:R-:W-:-:S04]  /*03c0*/  @!P2 ISETP.NE.U32.AND P1, PT, RZ, c[0x0][0x268], PT ;  /* 0x00009a00ff00aa0c */ /* 0x000fc80003f25070 */
[----:B------:R-:W-:Y:S02]  /*03d0*/  ISETP.GT.AND P0, PT, R2, R235, PT ;  /* 0x000000eb0200720c */ /* 0x000fe40003f04270 */
[----:B------:R-:W-:-:S04]  /*03e0*/  @!P2 ISETP.NE.AND.EX P1, PT, RZ, c[0x0][0x26c], PT, P1 ;  /* 0x00009b00ff00aa0c */ /* 0x000fc80003f25310 */
[----:B-1----:R-:W-:Y:S01]  /*03f0*/  @!P2 SEL R9, RZ, c[0x0][0x21c], !P1 ;  /* 0x00008700ff09aa07 */ /* 0x002fe20004800000 */
[----:B--2--5:R-:W-:-:S03]  /*0400*/  @P2 IMAD.IADD R91, R91, 0x1, -R6 ;  /* 0x000000015b5b2824 */ /* 0x024fc600078e0a06 */
[----:B------:R-:W-:-:S03]  /*0410*/  @!P2 IADD3 R91, R9, R0, -R6 ;  /* 0x00000000095ba210 */ /* 0x000fc60007ffe806 */
[----:B------:R-:W-:Y:S05]  /*0420*/  @!P0 EXIT ;  /* 0x000000000000894d */ /* 0x000fea0003800000 */
[----:B------:R-:W-:Y:S01]  /*0430*/  IABS R8, c[0x0][0x10] ;  /* 0x0000040000087a13 */ /* 0x000fe20000000000 */
[----:B------:R-:W-:-:S03]  /*0440*/  IMAD.MOV.U32 R0, RZ, RZ, c[0x0][0x218] ;  /* 0x00008600ff007624 */ /* 0x000fc600078e00ff */
[----:B------:R-:W1:Y:S02]  /*0450*/  I2F.RP R4, R8 ;  /* 0x0000000800047306 */ /* 0x000e640000209400 */
[----:B------:R-:W-:-:S04]  /*0460*/  IADD3 R0, R0, 0x3f, RZ ;  /* 0x0000003f00007810 */ /* 0x000fc80007ffe0ff */
[----:B------:R-:W-:-:S04]  /*0470*/  SHF.R.S32.HI R9, RZ, 0x1f, R0 ;  /* 0x0000001fff097819 */ /* 0x000fc80000011400 */
[----:B------:R-:W-:-:S04]  /*0480*/  LEA.HI R9, R9, R0, RZ, 0x6 ;  /* 0x0000000009097211 */ /* 0x000fc800078f30ff */
[----:B------:R-:W-:Y:S01]  /*0490*/  LEA.HI.SX32 R9, R9, c[0x0][0x10], 0x1a ;  /* 0x0000040009097a11 */ /* 0x000fe200078fd2ff */
[----:B-1----:R-:W1:Y:S03]  /*04a0*/  MUFU.RCP R10, R4 ;  /* 0x00000004000a7308 */ /* 0x002e660000001000 */
[----:B------:R-:W-:-:S04]  /*04b0*/  IADD3 R9, R9, -0x1, RZ ;  /* 0xffffffff09097810 */ /* 0x000fc80007ffe0ff */
[----:B------:R-:W-:Y:S02]  /*04c0*/  IABS R0, R9 ;  /* 0x0000000900007213 */ /* 0x000fe40000000000 */
[----:B------:R-:W-:-:S04]  /*04d0*/  LOP3.LUT R9, R9, c[0x0][0x10], RZ, 0x3c, !PT ;  /* 0x0000040009097a12 */ /* 0x000fc800078e3cff */
[----:B------:R-:W-:Y:S02]  /*04e0*/  ISETP.GE.AND P0, PT, R9, RZ, PT ;  /* 0x000000ff0900720c */ /* 0x000fe40003f06270 */
[----:B------:R-:W-:Y:S02]  /*04f0*/  IADD3 R9, R91, 0x3f, RZ ;  /* 0x0000003f5b097810 */ /* 0x000fe40007ffe0ff */
[----:B-1----:R-:W-:-:S04]  /*0500*/  IADD3 R10, R10, 0xffffffe, RZ ;  /* 0x0ffffffe0a0a7810 */ /* 0x002fc80007ffe0ff */
[----:B------:R-:W1:Y:S02]  /*0510*/  F2I.FTZ.U32.TRUNC.NTZ R11, R10 ;  /* 0x0000000a000b7305 */ /* 0x000e64000021f000 */
[----:B-1----:R-:W-:Y:S02]  /*0520*/  IMAD.MOV R13, RZ, RZ, -R11 ;  /* 0x000000ffff0d7224 */ /* 0x002fe400078e0a0b */
[----:B------:R-:W-:Y:S02]  /*0530*/  IMAD.MOV.U32 R10, RZ, RZ, RZ ;  /* 0x000000ffff0a7224 */ /* 0x000fe400078e00ff */
[----:B------:R-:W-:-:S04]  /*0540*/  IMAD R4, R13, R8, RZ ;  /* 0x000000080d047224 */ /* 0x000fc800078e02ff */
[----:B------:R-:W-:-:S06]  /*0550*/  IMAD.HI.U32 R11, R11, R4, R10 ;  /* 0x000000040b0b7227 */ /* 0x000fcc00078e000a */
[----:B------:R-:W-:-:S04]  /*0560*/  IMAD.HI.U32 R4, R11, R0, RZ ;  /* 0x000000000b047227 */ /* 0x000fc800078e00ff */
[----:B------:R-:W-:-:S04]  /*0570*/  IMAD.MOV R11, RZ, RZ, -R4 ;  /* 0x000000ffff0b7224 */ /* 0x000fc800078e0a04 */
[----:B------:R-:W-:Y:S01]  /*0580*/  IMAD R11, R8, R11, R0 ;  /* 0x0000000b080b7224 */ /* 0x000fe200078e0200 */
[----:B------:R-:W-:-:S04]  /*0590*/  SHF.R.S32.HI R0, RZ, 0x1f, R9 ;  /* 0x0000001fff007819 */ /* 0x000fc80000011409 */
[----:B------:R-:W-:Y:S02]  /*05a0*/  ISETP.GT.U32.AND P1, PT, R8, R11, PT ;  /* 0x0000000b0800720c */ /* 0x000fe40003f24070 */
[----:B------:R-:W-:-:S04]  /*05b0*/  LEA.HI R0, R0, R9, RZ, 0x6 ;  /* 0x0000000900007211 */ /* 0x000fc800078f30ff */
[----:B------:R-:W-:-:S07]  /*05c0*/  SHF.R.S32.HI R0, RZ, 0x6, R0 ;  /* 0x00000006ff007819 */ /* 0x000fce0000011400 */
[----:B------:R-:W-:Y:S01]  /*05d0*/  @!P1 IMAD.IADD R11, R11, 0x1, -R8 ;  /* 0x000000010b0b9824 */ /* 0x000fe200078e0a08 */
[----:B------:R-:W-:Y:S02]  /*05e0*/  @!P1 IADD3 R4, R4, 0x1, RZ ;  /* 0x0000000104049810 */ /* 0x000fe40007ffe0ff */
[----:B------:R-:W-:Y:S02]  /*05f0*/  ISETP.NE.AND P1, PT, RZ, c[0x0][0x10], PT ;  /* 0x00000400ff007a0c */ /* 0x000fe40003f25270 */
[----:B------:R-:W-:-:S13]  /*0600*/  ISETP.GE.U32.AND P2, PT, R11, R8, PT ;  /* 0x000000080b00720c */ /* 0x000fda0003f46070 */
[----:B------:R-:W-:-:S05]  /*0610*/  @P2 IADD3 R4, R4, 0x1, RZ ;  /* 0x0000000104042810 */ /* 0x000fca0007ffe0ff */
[----:B------:R-:W-:Y:S01]  /*0620*/  @!P0 IMAD.MOV R4, RZ, RZ, -R4 ;  /* 0x000000ffff048224 */ /* 0x000fe200078e0a04 */
[----:B------:R-:W-:-:S05]  /*0630*/  @!P1 LOP3.LUT R4, RZ, c[0x0][0x10], RZ, 0x33, !PT ;  /* 0x00000400ff049a12 */ /* 0x000fca00078e33ff */
[----:B------:R-:W-:-:S04]  /*0640*/  IMAD R236, R4, R7, RZ ;  /* 0x0000000704ec7224 */ /* 0x000fc800078e02ff */
[----:B------:R-:W-:-:S05]  /*0650*/  IMAD.IADD R165, R4, 0x1, R236 ;  /* 0x0000000104a57824 */ /* 0x000fca00078e02ec */
[----:B------:R-:W-:-:S04]  /*0660*/  IMNMX R165, R0, R165, PT ;  /* 0x000000a500a57217 */ /* 0x000fc80003800200 */
[----:B------:R-:W-:-:S13]  /*0670*/  ISETP.GE.AND P0, PT, R236, R165, PT ;  /* 0x000000a5ec00720c */ /* 0x000fda0003f06270 */
[----:B------:R-:W-:Y:S05]  /*0680*/  @!P0 BRA `(.L_x_5122) ;  /* 0x0000060000008947 */ /* 0x000fea0003800000 */
[----:B------:R-:W-:Y:S01]  /*0690*/  SHF.R.S32.HI R3, RZ, 0x1f, R88 ;  /* 0x0000001fff037819 */ /* 0x000fe20000011458 */
[----:B------:R-:W-:Y:S01]  /*06a0*/  IMAD R7, R7, c[0x0][0x210], R238 ;  /* 0x0000840007077a24 */ /* 0x000fe200078e02ee */
[----:B------:R-:W-:Y:S02]  /*06b0*/  LOP3.LUT P6, RZ, R88, 0xf, RZ, 0xc0, !PT ;  /* 0x0000000f58ff7812 */ /* 0x000fe400078cc0ff */
[----:B------:R-:W-:Y:S01]  /*06c0*/  LEA.HI R0, R3, R88, RZ, 0x4 ;  /* 0x0000005803007211 */ /* 0x000fe200078f20ff */
[----:B------:R-:W-:-:S03]  /*06d0*/  IMAD R18, R7, c[0x0][0x1c0], R18 ;  /* 0x0000700007127a24 */ /* 0x000fc600078e0212 */
[----:B------:R-:W-:Y:S02]  /*06e0*/  LOP3.LUT R3, R0, 0x3ffffff0, RZ, 0xc0, !PT ;  /* 0x3ffffff000037812 */ /* 0x000fe400078ec0ff */
[----:B------:R-:W-:-:S03]  /*06f0*/  SHF.R.S32.HI R0, RZ, 0x4, R0 ;  /* 0x00000004ff007819 */ /* 0x000fc60000011400 */
[----:B------:R-:W-:Y:S01]  /*0700*/  IMAD.IADD R3, R88, 0x1, -R3 ;  /* 0x0000000158037824 */ /* 0x000fe200078e0a03 */
[C---:B------:R-:W-:Y:S02]  /*0710*/  IADD3 R12, R0.reuse, 0x18, RZ ;  /* 0x00000018000c7810 */ /* 0x040fe40007ffe0ff */
[C---:B------:R-:W-:Y:S01]  /*0720*/  IADD3 R10, R0.reuse, 0x20, RZ ;  /* 0x00000020000a7810 */ /* 0x040fe20007ffe0ff */
[----:B------:R-:W-:Y:S01]  /*0730*/  IMAD.SHL.U32 R6, R3, 0x4, RZ ;  /* 0x0000000403067824 */ /* 0x000fe200078e00ff */
[----:B------:R-:W-:Y:S01]  /*0740*/  IADD3 R8, R0, 0x28, RZ ;  /* 0x0000002800087810 */ /* 0x000fe20007ffe0ff */
[--C-:B------:R-:W-:Y:S02]  /*0750*/  IMAD R3, R18, c[0x0][0x214], R235.reuse ;  /* 0x0000850012037a24 */ /* 0x100fe400078e02eb */
[----:B------:R-:W-:Y:S01]  /*0760*/  IMAD.IADD R235, R2, 0x1, -R235 ;  /* 0x0000000102eb7824 */ /* 0x000fe200078e0aeb */
[----:B------:R-:W-:Y:S01]  /*0770*/  SHF.R.S32.HI R7, RZ, 0x1f, R6 ;  /* 0x0000001fff077819 */ /* 0x000fe20000011406 */
[----:B------:R-:W-:Y:S01]  /*0780*/  IMAD R5, R3, c[0x0][0x22c], RZ ;  /* 0x00008b0003057a24 */ /* 0x000fe200078e02ff */
[----:B------:R-:W-:-:S02]  /*0790*/  IADD3 R2, R0, 0x8, RZ ;  /* 0x0000000800027810 */ /* 0x000fc40007ffe0ff */
[CC--:B------:R-:W-:Y:S01]  /*07a0*/  ISETP.GE.AND P3, PT, R0.reuse, R235.reuse, PT ;  /* 0x000000eb0000720c */ /* 0x0c0fe20003f66270 */
[----:B------:R-:W-:Y:S01]  /*07b0*/  IMAD.WIDE R6, R0, 0x100, R6 ;  /* 0x0000010000067825 */ /* 0x000fe200078e0206 */
[CC--:B------:R-:W-:Y:S02]  /*07c0*/  ISETP.GE.AND P2, PT, R2.reuse, R235.reuse, PT ;  /* 0x000000eb0200720c */ /* 0x0c0fe40003f46270 */
[----:B------:R-:W-:Y:S02]  /*07d0*/  ISETP.GE.OR P5, PT, R2, R235, P6 ;  /* 0x000000eb0200720c */ /* 0x000fe400037a6670 */
[C---:B------:R-:W-:Y:S02]  /*07e0*/  IADD3 R4, P0, R5.reuse, R6, RZ ;  /* 0x0000000605047210 */ /* 0x040fe40007f1e0ff */
[----:B------:R-:W-:Y:S02]  /*07f0*/  IADD3 R6, R0, 0x10, RZ ;  /* 0x0000001000067810 */ /* 0x000fe40007ffe0ff */
[----:B------:R-:W-:-:S02]  /*0800*/  LEA.HI.X.SX32 R5, R5, R7, 0x1, P0 ;  /* 0x0000000705057211 */ /* 0x000fc400000f0eff */
[----:B------:R-:W-:Y:S02]  /*0810*/  LEA R14, P0, R4, c[0x0][0x1d8], 0x2 ;  /* 0x00007600040e7a11 */ /* 0x000fe400078010ff */
[-C--:B------:R-:W-:Y:S02]  /*0820*/  ISETP.GE.AND P1, PT, R6, R235.reuse, PT ;  /* 0x000000eb0600720c */ /* 0x080fe40003f26270 */
[----:B------:R-:W-:Y:S02]  /*0830*/  LEA.HI.X R15, R4, c[0x0][0x1dc], R5, 0x2, P0 ;  /* 0x00007700040f7a11 */ /* 0x000fe400000f1405 */
[----:B------:R-:W-:Y:S02]  /*0840*/  ISETP.GE.OR P4, PT, R6, R235, P6 ;  /* 0x000000eb0600720c */ /* 0x000fe40003786670 */
[C---:B------:R-:W-:Y:S01]  /*0850*/  IADD3 R6, R0.reuse, 0x30, RZ ;  /* 0x0000003000067810 */ /* 0x040fe20007ffe0ff */
[----:B------:R1:W-:Y:S01]  /*0860*/  @!P3 STG.E.128 [R14.64], RZ ;  /* 0x000000ff0e00b986 */ /* 0x0003e2000c101d0c */
[----:B------:R-:W-:-:S02]  /*0870*/  IADD3 R4, R0, 0x38, RZ ;  /* 0x0000003800047810 */ /* 0x000fc40007ffe0ff */
[----:B------:R-:W-:Y:S01]  /*0880*/  SHF.R.S32.HI R5, RZ, 0x1f, R3 ;  /* 0x0000001fff057819 */ /* 0x000fe20000011403 */
[----:B------:R1:W-:Y:S01]  /*0890*/  @!P3 STG.E.128 [R14.64+0x100], RZ ;  /* 0x000100ff0e00b986 */ /* 0x0003e2000c101d0c */
[----:B------:R-:W-:-:S03]  /*08a0*/  IADD3 R3, P0, R3, R0, RZ ;  /* 0x0000000003037210 */ /* 0x000fc60007f1e0ff */
[----:B------:R1:W-:Y:S01]  /*08b0*/  @!P3 STG.E.128 [R14.64+0x200], RZ ;  /* 0x000200ff0e00b986 */ /* 0x0003e2000c101d0c */
[----:B------:R-:W-:Y:S01]  /*08c0*/  LEA.HI.X.SX32 R2, R0, R5, 0x1, P0 ;  /* 0x0000000500027211 */ /* 0x000fe200000f0eff */
[----:B------:R-:W-:Y:S01]  /*08d0*/  @!P4 IMAD.MOV.U32 R19, RZ, RZ, -0x800000 ;  /* 0xff800000ff13c424 */ /* 0x000fe200078e00ff */
[C---:B------:R-:W-:Y:S01]  /*08e0*/  LEA R16, P0, R3.reuse, c[0x0][0x208], 0x2 ;  /* 0x0000820003107a11 */ /* 0x040fe200078010ff */
[----:B------:R1:W-:Y:S01]  /*08f0*/  @!P3 STG.E.128 [R14.64+0x300], RZ ;  /* 0x000300ff0e00b986 */ /* 0x0003e2000c101d0c */
[-C--:B------:R-:W-:Y:S02]  /*0900*/  ISETP.GE.AND P3, PT, R12, R235.reuse, PT ;  /* 0x000000eb0c00720c */ /* 0x080fe40003f66270 */
[----:B------:R-:W-:Y:S01]  /*0910*/  LEA.HI.X R17, R3, c[0x0][0x20c], R2, 0x2, P0 ;  /* 0x0000830003117a11 */ /* 0x000fe200000f1402 */
[----:B------:R1:W-:Y:S01]  /*0920*/  @!P2 STG.E.128 [R14.64+0x2000], RZ ;  /* 0x002000ff0e00a986 */ /* 0x0003e2000c101d0c */
[----:B------:R-:W-:Y:S01]  /*0930*/  @!P5 IMAD.MOV.U32 R3, RZ, RZ, -0x800000 ;  /* 0xff800000ff03d424 */ /* 0x000fe200078e00ff */
[----:B------:R-:W-:-:S02]  /*0940*/  ISETP.GE.OR P0, PT, R6, R235, P6 ;  /* 0x000000eb0600720c */ /* 0x000fc40003706670 */
[----:B------:R1:W-:Y:S04]  /*0950*/  @!P2 STG.E.128 [R14.64+0x2100], RZ ;  /* 0x002100ff0e00a986 */ /* 0x0003e8000c101d0c */
[----:B------:R1:W-:Y:S04]  /*0960*/  @!P2 STG.E.128 [R14.64+0x2200], RZ ;  /* 0x002200ff0e00a986 */ /* 0x0003e8000c101d0c */
[----:B------:R1:W-:Y:S01]  /*0970*/  @!P2 STG.E.128 [R14.64+0x2300], RZ ;  /* 0x002300ff0e00a986 */ /* 0x0003e2000c101d0c */
[-C--:B------:R-:W-:Y:S02]  /*0980*/  ISETP.GE.AND P2, PT, R10, R235.reuse, PT ;  /* 0x000000eb0a00720c */ /* 0x080fe40003f46270 */
[----:B------:R-:W-:Y:S01]  /*0990*/  @!P0 IMAD.MOV.U32 R5, RZ, RZ, -0x800000 ;  /* 0xff800000ff058424 */ /* 0x000fe200078e00ff */
[----:B------:R1:W-:Y:S04]  /*09a0*/  @!P1 STG.E.128 [R14.64+0x4000], RZ ;  /* 0x004000ff0e009986 */ /* 0x0003e8000c101d0c */
[----:B------:R1:W-:Y:S04]  /*09b0*/  @!P1 STG.E.128 [R14.64+0x4100], RZ ;  /* 0x004100ff0e009986 */ /* 0x0003e8000c101d0c */
[----:B------:R1:W-:Y:S04]  /*09c0*/  @!P1 STG.E.128 [R14.64+0x4200], RZ ;  /* 0x004200ff0e009986 */ /* 0x0003e8000c101d0c */
[----:B------:R1:W-:Y:S01]  /*09d0*/  @!P1 STG.E.128 [R14.64+0x4300], RZ ;  /* 0x004300ff0e009986 */ /* 0x0003e2000c101d0c */
[----:B------:R-:W-:-:S03]  /*09e0*/  ISETP.GE.AND P1, PT, R8, R235, PT ;  /* 0x000000eb0800720c */ /* 0x000fc60003f26270 */
        /* <DEDUP_REMOVED lines=14> */
[----:B------:R-:W-:-:S03]  /*0ad0*/  ISETP.GE.OR P1, PT, R10, R235, P6 ;  /* 0x000000eb0a00720c */ /* 0x000fc60003726670 */
[----:B------:R1:W-:Y:S04]  /*0ae0*/  @!P3 STG.E.128 [R14.64+0xc000], RZ ;  /* 0x00c000ff0e00b986 */ /* 0x0003e8000c101d0c */
[----:B------:R1:W-:Y:S04]  /*0af0*/  @!P3 STG.E.128 [R14.64+0xc100], RZ ;  /* 0x00c100ff0e00b986 */ /* 0x0003e8000c101d0c */
[----:B------:R1:W-:Y:S02]  /*0b00*/  @!P3 STG.E.128 [R14.64+0xc200], RZ ;  /* 0x00c200ff0e00b986 */ /* 0x0003e4000c101d0c */
[----:B------:R-:W-:-:S02]  /*0b10*/  @!P1 IMAD.MOV.U32 R9, RZ, RZ, -0x800000 ;  /* 0xff800000ff099424 */ /* 0x000fc400078e00ff */
        /* <DEDUP_REMOVED lines=8> */
[----:B------:R1:W-:Y:S01]  /*0ba0*/  @!P5 STG.E [R16.64+0x20], R3 ;  /* 0x000020031000d986 */ /* 0x0003e2000c10190c */
[-C--:B------:R-:W-:Y:S02]  /*0bb0*/  ISETP.GE.OR P5, PT, R0, R235.reuse, P6 ;  /* 0x000000eb0000720c */ /* 0x080fe400037a6670 */
[----:B------:R-:W-:Y:S01]  /*0bc0*/  ISETP.GE.OR P6, PT, R4, R235, P6 ;  /* 0x000000eb0400720c */ /* 0x000fe200037c6670 */
[----:B------:R1:W-:Y:S04]  /*0bd0*/  @!P4 STG.E [R16.64+0x40], R19 ;  /* 0x000040131000c986 */ /* 0x0003e8000c10190c */
[----:B------:R1:W-:Y:S02]  /*0be0*/  @!P3 STG.E [R16.64+0x60], R11 ;  /* 0x0000600b1000b986 */ /* 0x0003e4000c10190c */
[----:B------:R-:W-:-:S02]  /*0bf0*/  @!P2 IMAD.MOV.U32 R7, RZ, RZ, -0x800000 ;  /* 0xff800000ff07a424 */ /* 0x000fc400078e00ff */
[----:B------:R1:W-:Y:S02]  /*0c00*/  @!P1 STG.E [R16.64+0x80], R9 ;  /* 0x0000800910009986 */ /* 0x0003e4000c10190c */
[----:B------:R-:W-:Y:S02]  /*0c10*/  @!P5 IMAD.MOV.U32 R13, RZ, RZ, -0x800000 ;  /* 0xff800000ff0dd424 */ /* 0x000fe400078e00ff */
[----:B------:R1:W-:Y:S04]  /*0c20*/  @!P2 STG.E [R16.64+0xa0], R7 ;  /* 0x0000a0071000a986 */ /* 0x0003e8000c10190c */
[----:B------:R1:W-:Y:S04]  /*0c30*/  @!P0 STG.E [R16.64+0xc0], R5 ;  /* 0x0000c00510008986 */ /* 0x0003e8000c10190c */
[----:B------:R1:W-:Y:S01]  /*0c40*/  @!P5 STG.E [R16.64], R13 ;  /* 0x0000000d1000d986 */ /* 0x0003e2000c10190c */
[----:B------:R-:W-:Y:S05]  /*0c50*/  @P6 EXIT ;  /* 0x000000000000694d */ /* 0x000fea0003800000 */
[----:B-1----:R-:W-:-:S05]  /*0c60*/  MOV R3, 0xff800000 ;  /* 0xff80000000037802 */ /* 0x002fca0000000f00 */
[----:B------:R-:W-:Y:S01]  /*0c70*/  STG.E [R16.64+0xe0], R3 ;  /* 0x0000e00310007986 */ /* 0x000fe2000c10190c */
[----:B------:R-:W-:Y:S05]  /*0c80*/  EXIT ;  /* 0x000000000000794d */ /* 0x000fea0003800000 */
.L_x_5122:
        /* <DEDUP_REMOVED lines=12> */
[----:B------:R-:W-:-:S03]  /*0d50*/  @P1 LEA R240, P0, R8, c[0x0][0x2c0], 0x2 ;  /* 0x0000b00008f01a11 */ /* 0x000fc600078010ff */
[----:B------:R-:W-:-:S04]  /*0d60*/  @P1 IMAD R4, R238, c[0x0][0x2cc], R5 ;  /* 0x0000b300ee041a24 */ /* 0x000fc800078e0205 */
[----:B------:R-:W-:Y:S01]  /*0d70*/  @P1 IMAD.IADD R5, R9, 0x1, R4 ;  /* 0x0000000109051824 */ /* 0x000fe200078e0204 */
[----:B------:R-:W-:-:S04]  /*0d80*/  IABS R4, c[0x0][0x2d0] ;  /* 0x0000b40000047a13 */ /* 0x000fc80000000000 */
        /* <DEDUP_REMOVED lines=57> */
[----:B------:R-:W-:-:S04]  /*1120*/  @!P1 LOP3.LUT R20, RZ, c[0x0][0x1c8], RZ, 0x33, !PT ;  /* 0x00007200ff149a12 */ /* 0x000fc800078e33ff */
[----:B------:R-:W-:Y:S02]  /*1130*/  SHF.R.S32.HI R17, RZ, 0x1f, R20 ;  /* 0x0000001fff117819 */ /* 0x000fe40000011414 */
        /* <DEDUP_REMOVED lines=8> */
[----:B------:R-:W-:Y:S01]  /*11c0*/  IMAD R5, R11, c[0x0][0x19c], R0 ;  /* 0x000067000b057a24 */ /* 0x000fe200078e0200 */
[----:B------:R-:W-:Y:S01]  /*11d0*/  IADD3 R19, R25, R19, RZ ;  /* 0x0000001319137210 */ /* 0x000fe20007ffe0ff */
[----:B------:R-:W-:-:S04]  /*11e0*/  IMAD.WIDE.U32 R84, R11, c[0x0][0x198], R6 ;  /* 0x000066000b547a25 */ /* 0x000fc800078e0006 */
[----:B------:R-:W-:Y:S02]  /*11f0*/  IMAD.IADD R85, R85, 0x1, R5 ;  /* 0x0000000155557824 */ /* 0x000fe400078e0205 */
[----:B------:R-:W-:Y:S02]  /*1200*/  IMAD R5, R17, c[0x0][0x1b0], RZ ;  /* 0x00006c0011057a24 */ /* 0x000fe400078e02ff */
[----:B------:R-:W-:-:S04]  /*1210*/  IMAD.WIDE.U32 R84, R20, c[0x0][0x1b0], R84 ;  /* 0x00006c0014547a25 */ /* 0x000fc800078e0054 */
[----:B------:R-:W-:-:S04]  /*1220*/  IMAD R5, R20, c[0x0][0x1b4], R5 ;  /* 0x00006d0014057a24 */ /* 0x000fc800078e0205 */
[----:B------:R-:W-:Y:S01]  /*1230*/  IMAD.IADD R5, R85, 0x1, R5 ;  /* 0x0000000155057824 */ /* 0x000fe200078e0205 */
[----:B------:R-:W-:Y:S05]  /*1240*/  BRA `(.L_x_5124) ;  /* 0x0000041000007947 */ /* 0x000fea0003800000 */
.L_x_5123:
[----:B-1----:R-:W-:-:S13]  /*1250*/  ISETP.NE.AND P3, PT, R19, -0x1, PT ;  /* 0xffffffff1300780c */ /* 0x002fda0003f65270 */
        /* <DEDUP_REMOVED lines=14> */
.L_x_5125:
[----:B------:R-:W-:Y:S01]  /*1340*/  IABS R9, c[0x0][0x1c8] ;  /* 0x0000720000097a13 */ /* 0x000fe20000000000 */
[----:B------:R-:W-:-:S03]  /*1350*/  @P3 IMAD.IADD R19, R6, 0x1, R19 ;  /* 0x0000000106133824 */ /* 0x000fc600078e0213 */
[----:B------:R-:W1:Y:S01]  /*1360*/  I2F.RP R11, R9 ;  /* 0x00000009000b7306 */ /* 0x000e620000209400 */
[----:B------:R-:W-:-:S04]  /*1370*/  @P3 IMAD.WIDE.U32 R24, R19, c[0x0][0x1a0], RZ ;  /* 0x0000680013183a25 */ /* 0x000fc800078e00ff */
[----:B------:R-:W-:-:S03]  /*1380*/  @P3 IMAD R19, R19, c[0x0][0x1a4], R25 ;  /* 0x0000690013133a24 */ /* 0x000fc600078e0219 */
[----:B-1----:R-:W1:Y:S02]  /*1390*/  MUFU.RCP R12, R11 ;  /* 0x0000000b000c7308 */ /* 0x002e640000001000 */
[----:B-1----:R-:W-:Y:S02]  /*13a0*/  IADD3 R12, R12, 0xffffffe, RZ ;  /* 0x0ffffffe0c0c7810 */ /* 0x002fe40007ffe0ff */
[----:B------:R-:W-:-:S04]  /*13b0*/  LEA R11, R165, 0xffffffc0, 0x6 ;  /* 0xffffffc0a50b7811 */ /* 0x000fc800078e30ff */
[----:B------:R-:W1:Y:S02]  /*13c0*/  F2I.FTZ.U32.TRUNC.NTZ R13, R12 ;  /* 0x0000000c000d7305 */ /* 0x000e64000021f000 */
[----:B-1----:R-:W-:Y:S02]  /*13d0*/  IMAD.MOV R7, RZ, RZ, -R13 ;  /* 0x000000ffff077224 */ /* 0x002fe400078e0a0d */
[----:B------:R-:W-:Y:S02]  /*13e0*/  IMAD.MOV.U32 R12, RZ, RZ, RZ ;  /* 0x000000ffff0c7224 */ /* 0x000fe400078e00ff */
[----:B------:R-:W-:Y:S01]  /*13f0*/  IMAD R8, R7, R9, RZ ;  /* 0x0000000907087224 */ /* 0x000fe200078e02ff */
[----:B------:R-:W-:-:S03]  /*1400*/  IABS R7, R18 ;  /* 0x0000001200077213 */ /* 0x000fc60000000000 */
[----:B------:R-:W-:Y:S01]  /*1410*/  IMAD.HI.U32 R8, R13, R8, R12 ;  /* 0x000000080d087227 */ /* 0x000fe200078e000c */
[----:B------:R-:W-:-:S03]  /*1420*/  MOV R13, R5 ;  /* 0x00000005000d7202 */ /* 0x000fc60000000f00 */
[----:B------:R-:W-:Y:S02]  /*1430*/  IMAD.MOV.U32 R12, RZ, RZ, R10 ;  /* 0x000000ffff0c7224 */ /* 0x000fe400078e000a */
[----:B------:R-:W-:-:S04]  /*1440*/  IMAD.HI.U32 R20, R8, R7, RZ ;  /* 0x0000000708147227 */ /* 0x000fc800078e00ff */
[----:B------:R-:W-:Y:S01]  /*1450*/  IMAD.WIDE.U32 R12, R11, c[0x0][0x198], R12 ;  /* 0x000066000b0c7a25 */ /* 0x000fe200078e000c */
        /* <DEDUP_REMOVED lines=8> */
[----:B------:R-:W-:Y:S02]  /*14e0*/  ISETP.GE.U32.AND P2, PT, R8, R9, PT ;  /* 0x000000090800720c */ /* 0x000fe40003f46070 */
[----:B------:R-:W-:-:S05]  /*14f0*/  SHF.R.S32.HI R9, RZ, 0x1f, R11 ;  /* 0x0000001fff097819 */ /* 0x000fca000001140b */
[----:B------:R-:W-:-:S04]  /*1500*/  IMAD R8, R9, c[0x0][0x198], RZ ;  /* 0x0000660009087a24 */ /* 0x000fc800078e02ff */
[----:B------:R-:W-:Y:S02]  /*1510*/  IMAD R5, R11, c[0x0][0x19c], R8 ;  /* 0x000067000b057a24 */ /* 0x000fe400078e0208 */
[----:B------:R-:W-:-:S03]  /*1520*/  @P2 IADD3 R20, R20, 0x1, RZ ;  /* 0x0000000114142810 */ /* 0x000fc60007ffe0ff */
[----:B------:R-:W-:Y:S02]  /*1530*/  IADD3 R13, R13, R5, RZ ;  /* 0x000000050d0d7210 */ /* 0x000fe40007ffe0ff */
[----:B------:R-:W-:Y:S02]  /*1540*/  @!P1 IADD3 R20, -R20, RZ, RZ ;  /* 0x000000ff14149210 */ /* 0x000fe40007ffe1ff */
[----:B------:R-:W-:-:S04]  /*1550*/  @!P0 LOP3.LUT R20, RZ, c[0x0][0x1c8], RZ, 0x33, !PT ;  /* 0x00007200ff148a12 */ /* 0x000fc800078e33ff */
[----:B------:R-:W-:Y:S01]  /*1560*/  SHF.R.S32.HI R17, RZ, 0x1f, R20 ;  /* 0x0000001fff117819 */ /* 0x000fe20000011414 */
[----:B------:R-:W-:-:S04]  /*1570*/  IMAD.WIDE.U32 R84, R20, c[0x0][0x1b0], R12 ;  /* 0x00006c0014547a25 */ /* 0x000fc800078e000c */
[----:B------:R-:W-:-:S04]  /*1580*/  IMAD R5, R17, c[0x0][0x1b0], RZ ;  /* 0x00006c0011057a24 */ /* 0x000fc800078e02ff */
        /* <DEDUP_REMOVED lines=13> */
.L_x_5124:
[----:B------:R-:W-:Y:S01]  /*1660*/  ISETP.NE.AND P0, PT, R15, -0x1, PT ;  /* 0xffffffff0f00780c */ /* 0x000fe20003f05270 */
[----:B------:R-:W-:Y:S01]  /*1670*/  IMAD.IADD R235, R2, 0x1, -R235 ;  /* 0x0000000102eb7824 */ /* 0x000fe200078e0aeb */
[----:B------:R-:W-:Y:S01]  /*1680*/  SHF.R.S32.HI R7, RZ, 0x1f, R88 ;  /* 0x0000001fff077819 */ /* 0x000fe20000011458 */
[----:B------:R-:W-:Y:S01]  /*1690*/  IMAD R17, R17, c[0x0][0x1b8], RZ ;  /* 0x00006e0011117a24 */ /* 0x000fe200078e02ff */
[----:B------:R-:W-:Y:S01]  /*16a0*/  IADD3 R167, R165, -0x1, RZ ;  /* 0xffffffffa5a77810 */ /* 0x000fe20007ffe0ff */
[----:B------:R-:W-:Y:S01]  /*16b0*/  IMAD.MOV.U32 R86, RZ, RZ, c[0x0][0x19c] ;  /* 0x00006700ff567624 */ /* 0x000fe200078e00ff */
[----:B------:R-:W-:Y:S01]  /*16c0*/  LEA.HI R12, R7, R88, RZ, 0x3 ;  /* 0x00000058070c7211 */ /* 0x000fe200078f18ff */
[----:B------:R-:W-:-:S03]  /*16d0*/  IMAD R30, R20, c[0x0][0x1bc], R17 ;  /* 0x00006f00141e7a24 */ /* 0x000fc600078e0211 */
[----:B------:R-:W-:Y:S02]  /*16e0*/  LOP3.LUT R21, R12, 0xfffffff8, RZ, 0xc0, !PT ;  /* 0xfffffff80c157812 */ /* 0x000fe400078ec0ff */
[----:B------:R-:W-:Y:S01]  /*16f0*/  SHF.R.S32.HI R12, RZ, 0x3, R12 ;  /* 0x00000003ff0c7819 */ /* 0x000fe2000001140c */
[----:B------:R-:W-:Y:S01]  /*1700*/  @!P0 IMAD.WIDE.U32 R26, R238, c[0x0][0x178], RZ ;  /* 0x00005e00ee1a8a25 */ /* 0x000fe200078e00ff */
[----:B------:R-:W-:Y:S02]  /*1710*/  @!P0 SHF.R.S32.HI R13, RZ, 0x1f, R238 ;  /* 0x0000001fff0d8819 */ /* 0x000fe400000114ee */
[----:B------:R-:W-:Y:S01]  /*1720*/  IADD3 R10, R12, 0x10, RZ ;  /* 0x000000100c0a7810 */ /* 0x000fe20007ffe0ff */
[----:B-----5:R-:W-:Y:S01]  /*1730*/  IMAD.IADD R0, R88, 0x1, -R21 ;  /* 0x0000000158007824 */ /* 0x020fe200078e0a15 */
[----:B------:R-:W-:Y:S01]  /*1740*/  IADD3 R8, R12, 0x20, RZ ;  /* 0x000000200c087810 */ /* 0x000fe20007ffe0ff */
[----:B------:R-:W-:Y:S01]  /*1750*/  @!P0 IMAD R13, R13, c[0x0][0x178], RZ ;  /* 0x00005e000d0d8a24 */ /* 0x000fe200078e02ff */
[-C--:B------:R-:W-:Y:S01]  /*1760*/  ISETP.GE.AND P3, PT, R10, R235.reuse, PT ;  /* 0x000000eb0a00720c */ /* 0x080fe20003f66270 */
[----:B------:R-:W-:Y:S01]  /*1770*/  @P0 IMAD.WIDE.U32 R22, R15, c[0x0][0x190], RZ ;  /* 0x000064000f160a25 */ /* 0x000fe200078e00ff */
[----:B------:R-:W-:-:S03]  /*1780*/  ISETP.GE.AND P4, PT, R12, R235, PT ;  /* 0x000000eb0c00720c */ /* 0x000fc60003f86270 */
[----:B------:R-:W-:Y:S01]  /*1790*/  @!P0 IMAD R6, R238, c[0x0][0x17c], R13 ;  /* 0x00005f00ee068a24 */ /* 0x000fe200078e020d */
[----:B------:R-:W-:Y:S01]  /*17a0*/  SHF.R.S32.HI R13, RZ, 0x1f, R18 ;  /* 0x0000001fff0d7819 */ /* 0x000fe20000011412 */
[----:B------:R-:W-:Y:S02]  /*17b0*/  IMAD.SHL.U32 R16, R0, 0x8, RZ ;  /* 0x0000000800107824 */ /* 0x000fe400078e00ff */
[----:B------:R-:W-:Y:S02]  /*17c0*/  @!P0 IMAD.MOV.U32 R22, RZ, RZ, R26 ;  /* 0x000000ffff168224 */ /* 0x000fe400078e001a */
[----:B------:R-:W-:Y:S01]  /*17d0*/  @P0 IMAD R15, R15, c[0x0][0x194], R23 ;  /* 0x000065000f0f0a24 */ /* 0x000fe200078e0217 */
[----:B------:R-:W-:Y:S01]  /*17e0*/  SHF.R.S32.HI R14, RZ, 0x1f, R16 ;  /* 0x0000001fff0e7819 */ /* 0x000fe20000011410 */
[----:B------:R-:W-:Y:S01]  /*17f0*/  @!P0 IMAD.IADD R15, R27, 0x1, R6 ;  /* 0x000000011b0f8824 */ /* 0x000fe200078e0206 */
[C---:B------:R-:W-:Y:S01]  /*1800*/  IADD3 R22, P0, R16.reuse, R22, RZ ;  /* 0x0000001610167210 */ /* 0x040fe20007f1e0ff */
[----:B------:R-:W-:Y:S01]  /*1810*/  IMAD R13, R13, c[0x0][0x1a8], RZ ;  /* 0x00006a000d0d7a24 */ /* 0x000fe200078e02ff */
[----:B------:R-:W-:-:S02]  /*1820*/  IADD3 R24, P1, R16, R24, RZ ;  /* 0x0000001810187210 */ /* 0x000fc40007f3e0ff */
[----:B------:R-:W-:Y:S01]  /*1830*/  IADD3 R6, R12, 0x30, RZ ;  /* 0x000000300c067810 */ /* 0x000fe20007ffe0ff */
[----:B------:R-:W-:Y:S01]  /*1840*/  IMAD.X R23, R14, 0x1, R15, P0 ;  /* 0x000000010e177824 */ /* 0x000fe200000e060f */
[-C--:B------:R-:W-:Y:S01]  /*1850*/  ISETP.GE.AND P0, PT, R8, R235.reuse, PT ;  /* 0x000000eb0800720c */ /* 0x080fe20003f06270 */
[----:B------:R-:W-:Y:S01]  /*1860*/  IMAD R26, R18, c[0x0][0x1ac], R13 ;  /* 0x00006b00121a7a24 */ /* 0x000fe200078e020d */
[----:B------:R-:W-:Y:S01]  /*1870*/  SHF.R.S32.HI R13, RZ, 0x1f, R12 ;  /* 0x0000001fff0d7819 */ /* 0x000fe2000001140c */
[----:B------:R-:W-:Y:S01]  /*1880*/  IMAD.X R25, R14, 0x1, R19, P1 ;  /* 0x000000010e197824 */ /* 0x000fe200008e0613 */
[----:B------:R-:W-:Y:S01]  /*1890*/  ISETP.GE.AND P5, PT, R6, R235, PT ;  /* 0x000000eb0600720c */ /* 0x000fe20003fa6270 */
[----:B------:R-:W-:Y:S01]  /*18a0*/  IMAD.WIDE.U32 R18, R18, c[0x0][0x1a8], R22 ;  /* 0x00006a0012127a25 */ /* 0x000fe200078e0016 */
[----:B------:R-:W-:Y:S02]  /*18b0*/  IADD3 R22, P1, R12, R11, RZ ;  /* 0x0000000b0c167210 */ /* 0x000fe40007f3e0ff */
[----:B------:R-:W-:Y:S01]  /*18c0*/  IADD3 R84, P2, R16, R84, RZ ;  /* 0x0000005410547210 */ /* 0x000fe20007f5e0ff */
[----:B------:R-:W-:-:S02]  /*18d0*/  IMAD.SHL.U32 R15, R12, 0x40, RZ ;  /* 0x000000400c0f7824 */ /* 0x000fc400078e00ff */
[----:B------:R-:W-:-:S03]  /*18e0*/  IMAD.WIDE R2, R3, 0x40, R12 ;  /* 0x0000004003027825 */ /* 0x000fc600078e020c */
[----:B------:R-:W-:Y:S01]  /*18f0*/  LOP3.LUT R15, R15, 0x1c0, RZ, 0xc0, !PT ;  /* 0x000001c00f0f7812 */ /* 0x000fe200078ec0ff */
[----:B------:R-:W-:Y:S01]  /*1900*/  IMAD.X R9, R13, 0x1, R9, P1 ;  /* 0x000000010d097824 */ /* 0x000fe200008e0609 */
[----:B------:R-:W-:Y:S01]  /*1910*/  @!P3 IADD3 R17, P1, R2, 0x10, RZ ;  /* 0x000000100211b810 */ /* 0x000fe20007f3e0ff */
[----:B------:R-:W-:Y:S01]  /*1920*/  IMAD.WIDE.U32 R20, R20, c[0x0][0x1b8], R24 ;  /* 0x00006e0014147a25 */ /* 0x000fe200078e0018 */
[----:B------:R-:W-:Y:S02]  /*1930*/  LOP3.LUT R16, R15, 0x38, R16, 0xf8, !PT ;  /* 0x000000380f107812 */ /* 0x000fe400078ef810 */
[----:B------:R-:W-:Y:S01]  /*1940*/  SHF.R.U32.HI R15, RZ, 0x3, R15 ;  /* 0x00000003ff0f7819 */ /* 0x000fe2000001160f */
[----:B------:R-:W-:Y:S02]  /*1950*/  IMAD.IADD R27, R19, 0x1, R26 ;  /* 0x00000001131b7824 */ /* 0x000fe400078e021a */
[----:B------:R-:W-:Y:S01]  /*1960*/  @!P4 IMAD.MOV.U32 R26, RZ, RZ, R18 ;  /* 0x000000ffff1ac224 */ /* 0x000fe200078e0012 */
[----:B------:R-:W-:Y:S01]  /*1970*/  LOP3.LUT R15, R16, R15, RZ, 0x3c, !PT ;  /* 0x0000000f100f7212 */ /* 0x000fe200078e3cff */
[----:B------:R-:W-:-:S02]  /*1980*/  @!P4 IMAD R11, R3, c[0x0][0x190], RZ ;  /* 0x00006400030bca24 */ /* 0x000fc400078e02ff */
[----:B------:R-:W-:Y:S02]  /*1990*/  IMAD.IADD R31, R21, 0x1, R30 ;  /* 0x00000001151f7824 */ /* 0x000fe400078e021e */
[----:B------:R-:W-:Y:S01]  /*19a0*/  @!P3 IMAD.X R24, RZ, RZ, R3, P1 ;  /* 0x000000ffff18b224 */ /* 0x000fe200008e0603 */
[----:B------:R-:W-:Y:S01]  /*19b0*/  @!P5 IADD3 R16, P1, R2, 0x30, RZ ;  /* 0x000000300210d810 */ /* 0x000fe20007f3e0ff */
[----:B------:R-:W-:Y:S02]  /*19c0*/  IMAD R9, R9, c[0x0][0x1a0], RZ ;  /* 0x0000680009097a24 */ /* 0x000fe400078e02ff */
[----:B------:R-:W-:Y:S02]  /*19d0*/  IMAD.MOV.U32 R30, RZ, RZ, R20 ;  /* 0x000000ffff1e7224 */ /* 0x000fe400078e0014 */
[----:B------:R-:W-:Y:S01]  /*19e0*/  IMAD.X R85, R14, 0x1, R5, P2 ;  /* 0x000000010e557824 */ /* 0x000fe200010e0605 */
[----:B------:R-:W-:Y:S01]  /*19f0*/  @!P0 IADD3 R14, P2, R2, 0x20, RZ ;  /* 0x00000020020e8810 */ /* 0x000fe20007f5e0ff */
[----:B------:R-:W-:-:S02]  /*1a00*/  @!P3 IMAD.MOV.U32 R29, RZ, RZ, R27 ;  /* 0x000000ffff1db224 */ /* 0x000fc400078e001b */
[--C-:B------:R-:W-:Y:S02]  /*1a10*/  @!P0 IMAD.MOV.U32 R21, RZ, RZ, R27.reuse ;  /* 0x000000ffff158224 */ /* 0x100fe400078e001b */
[----:B------:R-:W-:Y:S02]  /*1a20*/  @!P5 IMAD.MOV.U32 R19, RZ, RZ, R27 ;  /* 0x000000ffff13d224 */ /* 0x000fe400078e001b */
[C---:B------:R-:W-:Y:S02]  /*1a30*/  @!P4 IMAD R11, R2.reuse, c[0x0][0x194], R11 ;  /* 0x00006500020bca24 */ /* 0x040fe400078e020b */
[----:B------:R-:W-:-:S04]  /*1a40*/  @!P4 IMAD.WIDE.U32 R26, R2, c[0x0][0x190], R26 ;  /* 0x00006400021aca25 */ /* 0x000fc800078e001a */
[----:B------:R-:W-:Y:S02]  /*1a50*/  @!P3 IMAD R24, R24, c[0x0][0x190], RZ ;  /* 0x000064001818ba24 */ /* 0x000fe400078e02ff */
[C---:B------:R-:W-:Y:S02]  /*1a60*/  IMAD R2, R22.reuse, c[0x0][0x1a4], R9 ;  /* 0x0000690016027a24 */ /* 0x040fe400078e0209 */
[----:B------:R-:W-:Y:S02]  /*1a70*/  @!P3 IMAD.MOV.U32 R28, RZ, RZ, R18 ;  /* 0x000000ffff1cb224 */ /* 0x000fe400078e0012 */
[----:B------:R-:W-:-:S04]  /*1a80*/  IMAD.WIDE.U32 R22, R22, c[0x0][0x1a0], R30 ;  /* 0x0000680016167a25 */ /* 0x000fc800078e001e */
[--C-:B------:R-:W-:Y:S02]  /*1a90*/  @!P0 IMAD.X R5, RZ, RZ, R3.reuse, P2 ;  /* 0x000000ffff058224 */ /* 0x100fe400010e0603 */
[C---:B------:R-:W-:Y:S02]  /*1aa0*/  @!P3 IMAD R9, R17.reuse, c[0x0][0x194], R24 ;  /* 0x000065001109ba24 */ /* 0x040fe400078e0218 */
[----:B------:R-:W-:Y:S01]  /*1ab0*/  @!P5 IMAD.X R3, RZ, RZ, R3, P1 ;  /* 0x000000ffff03d224 */ /* 0x000fe200008e0603 */
[----:B------:R-:W-:Y:S01]  /*1ac0*/  LEA R242, P1, R22, c[0x0][0x170], 0x1 ;  /* 0x00005c0016f27a11 */ /* 0x000fe200078208ff */
[----:B------:R-:W-:Y:S01]  /*1ad0*/  @!P3 IMAD.WIDE.U32 R24, R17, c[0x0][0x190], R28 ;  /* 0x000064001118ba25 */ /* 0x000fe200078e001c */
[----:B------:R-:W-:-:S03]  /*1ae0*/  LEA.HI R17, R7, R88, RZ, 0x6 ;  /* 0x0000005807117211 */ /* 0x000fc600078f30ff */
[----:B------:R-:W-:Y:S02]  /*1af0*/  IMAD.IADD R2, R23, 0x1, R2 ;  /* 0x0000000117027824 */ /* 0x000fe400078e0202 */
[----:B------:R-:W-:Y:S02]  /*1b00*/  @!P0 IMAD.MOV.U32 R20, RZ, RZ, R18 ;  /* 0x000000ffff148224 */ /* 0x000fe400078e0012 */
[----:B------:R-:W-:Y:S01]  /*1b10*/  @!P0 IMAD R5, R5, c[0x0][0x190], RZ ;  /* 0x0000640005058a24 */ /* 0x000fe200078e02ff */
[----:B------:R-:W-:Y:S01]  /*1b20*/  LEA.HI.X R243, R22, c[0x0][0x174], R2, 0x1, P1 ;  /* 0x00005d0016f37a11 */ /* 0x000fe200008f0c02 */
[----:B------:R-:W-:Y:S01]  /*1b30*/  IMAD.SHL.U32 R2, R17, 0x8, RZ ;  /* 0x0000000811027824 */ /* 0x000fe200078e00ff */
[----:B------:R-:W-:Y:S01]  /*1b40*/  @!P4 LEA R22, P2, R26, c[0x0][0x160], 0x1 ;  /* 0x000058001a16ca11 */ /* 0x000fe200078408ff */
[C---:B------:R-:W-:Y:S02]  /*1b50*/  @!P0 IMAD R5, R14.reuse, c[0x0][0x194], R5 ;  /* 0x000065000e058a24 */ /* 0x040fe400078e0205 */
[----:B------:R-:W-:Y:S01]  /*1b60*/  @!P0 IMAD.WIDE.U32 R20, R14, c[0x0][0x190], R20 ;  /* 0x000064000e148a25 */ /* 0x000fe200078e0014 */
[----:B------:R-:W-:-:S02]  /*1b70*/  LOP3.LUT R2, R15, 0xfffffe00, R2, 0xf8, !PT ;  /* 0xfffffe000f027812 */ /* 0x000fc400078ef802 */
[----:B------:R-:W-:Y:S01]  /*1b80*/  @!P3 LEA R14, P1, R24, c[0x0][0x160], 0x1 ;  /* 0x00005800180eba11 */ /* 0x000fe200078208ff */
[----:B------:R-:W-:Y:S02]  /*1b90*/  @!P4 IMAD.IADD R11, R27, 0x1, R11 ;  /* 0x000000011b0bc824 */ /* 0x000fe400078e020b */
[----:B------:R-:W-:Y:S02]  /*1ba0*/  @!P3 IMAD.IADD R9, R25, 0x1, R9 ;  /* 0x000000011909b824 */ /* 0x000fe400078e0209 */
[----:B------:R-:W-:Y:S01]  /*1bb0*/  @!P0 IMAD.IADD R5, R21, 0x1, R5 ;  /* 0x0000000115058824 */ /* 0x000fe200078e0205 */
[----:B------:R-:W-:Y:S01]  /*1bc0*/  @!P4 LEA.HI.X R23, R26, c[0x0][0x164], R11, 0x1, P2 ;  /* 0x000059001a17ca11 */ /* 0x000fe200010f0c0b */
[----:B------:R-:W-:Y:S01]  /*1bd0*/  IMAD.SHL.U32 R237, R2, 0x2, RZ ;  /* 0x0000000202ed7824 */ /* 0x000fe200078e00ff */
[----:B------:R-:W-:Y:S01]  /*1be0*/  @!P3 LEA.HI.X R15, R24, c[0x0][0x164], R9, 0x1, P1 ;  /* 0x00005900180fba11 */ /* 0x000fe200008f0c09 */
[----:B------:R-:W-:Y:S01]  /*1bf0*/  IMAD.SHL.U32 R2, R167, 0x40, RZ ;  /* 0x00000040a7027824 */ /* 0x000fe200078e00ff */
[----:B------:R-:W-:Y:S01]  /*1c00*/  @!P0 LEA R24, P2, R20, c[0x0][0x160], 0x1 ;  /* 0x0000580014188a11 */ /* 0x000fe200078408ff */
[----:B------:R-:W-:Y:S01]  /*1c10*/  @!P5 IMAD R3, R3, c[0x0][0x190], RZ ;  /* 0x000064000303da24 */ /* 0x000fe200078e02ff */
[----:B------:R-:W-:Y:S01]  /*1c20*/  @!PT LDS RZ, [RZ] ;  /* 0x00000000fffff984 */ /* 0x000fe20000000800 */
[----:B------:R-:W-:Y:S01]  /*1c30*/  @!PT LDS RZ, [RZ] ;  /* 0x00000000fffff984 */ /* 0x000fe20000000800 */
[----:B------:R-:W-:Y:S01]  /*1c40*/  @!PT LDS RZ, [RZ] ;  /* 0x00000000fffff984 */ /* 0x000fe20000000800 */
[----:B------:R1:W-:Y:S01]  /*1c50*/  @!P4 LDGSTS.E.BYPASS.LTC128B.128 [R237], [R22.64] ;  /* 0x0000000016edcfae */ /* 0x0003e2000b901d4c */
[----:B------:R-:W-:Y:S01]  /*1c60*/  @!P5 IMAD.WIDE.U32 R18, R16, c[0x0][0x190], R18 ;  /* 0x000064001012da25 */ /* 0x000fe200078e0012 */
[----:B------:R-:W-:-:S02]  /*1c70*/  @!P0 LEA.HI.X R25, R20, c[0x0][0x164], R5, 0x1, P2 ;  /* 0x0000590014198a11 */ /* 0x000fc400010f0c05 */
[----:B------:R1:W-:Y:S01]  /*1c80*/  @!P4 LDGSTS.E.BYPASS.LTC128B.128 [R237+0x2000], [R22.64+0x80] ;  /* 0x0200008016edcfae */ /* 0x0003e2000b901d4c */
[----:B------:R-:W-:Y:S02]  /*1c90*/  IMAD.IADD R5, R91, 0x1, -R2 ;  /* 0x000000015b057824 */ /* 0x000fe400078e0a02 */
[----:B------:R-:W-:Y:S01]  /*1ca0*/  @!P5 IMAD R3, R16, c[0x0][0x194], R3 ;  /* 0x000065001003da24 */ /* 0x000fe200078e0203 */
[----:B------:R1:W-:Y:S01]  /*1cb0*/  @!P4 LDGSTS.E.BYPASS.LTC128B.128 [R237+0x4000], [R22.64+0x100] ;  /* 0x0400010016edcfae */ /* 0x0003e2000b901d4c */
[----:B------:R-:W-:Y:S01]  /*1cc0*/  IMAD R87, R13, c[0x0][0x198], RZ ;  /* 0x000066000d577a24 */ /* 0x000fe200078e02ff */
[----:B------:R-:W-:Y:S01]  /*1cd0*/  @!P5 LEA R16, P1, R18, c[0x0][0x160], 0x1 ;  /* 0x000058001210da11 */ /* 0x000fe200078208ff */
[----:B------:R-:W-:Y:S01]  /*1ce0*/  @!P5 IMAD.IADD R3, R19, 0x1, R3 ;  /* 0x000000011303d824 */ /* 0x000fe200078e0203 */
[----:B------:R1:W-:Y:S01]  /*1cf0*/  @!P4 LDGSTS.E.BYPASS.LTC128B.128 [R237+0x6000], [R22.64+0x180] ;  /* 0x0600018016edcfae */ /* 0x0003e2000b901d4c */
[CC--:B------:R-:W-:Y:S01]  /*1d00*/  ISETP.GE.AND P4, PT, R12.reuse, R5.reuse, PT ;  /* 0x000000050c00720c */ /* 0x0c0fe20003f86270 */
[----:B------:R-:W-:Y:S01]  /*1d10*/  IMAD R87, R12, c[0x0][0x19c], R87 ;  /* 0x000067000c577a24 */ /* 0x000fe200078e0257 */
[----:B------:R-:W-:Y:S01]  /*1d20*/  ISETP.GE.AND P2, PT, R8, R5, PT ;  /* 0x000000050800720c */ /* 0x000fe20003f46270 */
[----:B------:R2:W-:Y:S01]  /*1d30*/  @!P3 LDGSTS.E.BYPASS.LTC128B.128 [R237+0x800], [R14.64] ;  /* 0x008000000eedbfae */ /* 0x0005e2000b901d4c */
[----:B------:R-:W-:Y:S01]  /*1d40*/  IMAD.WIDE.U32 R84, R12, c[0x0][0x198], R84 ;  /* 0x000066000c547a25 */ /* 0x000fe200078e0054 */
[----:B------:R-:W-:-:S02]  /*1d50*/  @!P5 LEA.HI.X R17, R18, c[0x0][0x164], R3, 0x1, P1 ;  /* 0x000059001211da11 */ /* 0x000fc400008f0c03 */
[----:B------:R2:W-:Y:S01]  /*1d60*/  @!P3 LDGSTS.E.BYPASS.LTC128B.128 [R237+0x2800], [R14.64+0x80] ;  /* 0x028000800eedbfae */ /* 0x0005e2000b901d4c */
[----:B------:R-:W-:Y:S02]  /*1d70*/  IMAD.MOV.U32 R3, RZ, RZ, c[0x0][0x198] ;  /* 0x00006600ff037624 */ /* 0x000fe400078e00ff */
[----:B------:R-:W-:Y:S01]  /*1d80*/  IMAD.IADD R87, R85, 0x1, R87 ;  /* 0x0000000155577824 */ /* 0x000fe200078e0257 */
[----:B------:R2:W-:Y:S02]  /*1d90*/  @!P3 LDGSTS.E.BYPASS.LTC128B.128 [R237+0x4800], [R14.64+0x100] ;  /* 0x048001000eedbfae */ /* 0x0005e4000b901d4c */
[----:B------:R-:W-:Y:S02]  /*1da0*/  @!P4 LEA R20, P1, R84, c[0x0][0x168], 0x1 ;  /* 0x00005a005414ca11 */ /* 0x000fe400078208ff */
[----:B------:R2:W-:Y:S01]  /*1db0*/  @!P3 LDGSTS.E.BYPASS.LTC128B.128 [R237+0x6800], [R14.64+0x180] ;  /* 0x068001800eedbfae */ /* 0x0005e2000b901d4c */
[-C--:B------:R-:W-:Y:S02]  /*1dc0*/  ISETP.GE.AND P3, PT, R10, R5.reuse, PT ;  /* 0x000000050a00720c */ /* 0x080fe40003f66270 */
[----:B------:R-:W-:Y:S01]  /*1dd0*/  @!P4 LEA.HI.X R21, R84, c[0x0][0x16c], R87, 0x1, P1 ;  /* 0x00005b005415ca11 */ /* 0x000fe200008f0c57 */
[----:B------:R3:W-:Y:S01]  /*1de0*/  @!P0 LDGSTS.E.BYPASS.LTC128B.128 [R237+0x1000], [R24.64] ;  /* 0x0100000018ed8fae */ /* 0x0007e2000b901d4c */
[----:B------:R-:W-:-:S03]  /*1df0*/  ISETP.GE.AND P1, PT, R6, R5, PT ;  /* 0x000000050600720c */ /* 0x000fc60003f26270 */
[----:B------:R3:W-:Y:S01]  /*1e00*/  @!P0 LDGSTS.E.BYPASS.LTC128B.128 [R237+0x3000], [R24.64+0x80] ;  /* 0x0300008018ed8fae */ /* 0x0007e2000b901d4c */
[----:B-1----:R-:W-:-:S03]  /*1e10*/  IMAD.WIDE.U32 R22, R3, 0x20, RZ ;  /* 0x0000002003167825 */ /* 0x002fc600078e00ff */
[----:B------:R3:W-:Y:S04]  /*1e20*/  @!P0 LDGSTS.E.BYPASS.LTC128B.128 [R237+0x5000], [R24.64+0x100] ;  /* 0x0500010018ed8fae */ /* 0x0007e8000b901d4c */
[----:B------:R3:W-:Y:S04]  /*1e30*/  @!P0 LDGSTS.E.BYPASS.LTC128B.128 [R237+0x7000], [R24.64+0x180] ;  /* 0x0700018018ed8fae */ /* 0x0007e8000b901d4c */
[----:B------:R1:W-:Y:S04]  /*1e40*/  @!P5 LDGSTS.E.BYPASS.LTC128B.128 [R237+0x1800], [R16.64] ;  /* 0x0180000010eddfae */ /* 0x0003e8000b901d4c */
[----:B------:R1:W-:Y:S01]  /*1e50*/  @!P5 LDGSTS.E.BYPASS.LTC128B.128 [R237+0x3800], [R16.64+0x80] ;  /* 0x0380008010eddfae */ /* 0x0003e2000b901d4c */
[----:B--2---:R-:W-:-:S03]  /*1e60*/  @!P3 LEA R14, P0, R3, R84, 0x4 ;  /* 0x00000054030eb211 */ /* 0x004fc600078020ff */
[----:B------:R1:W-:Y:S01]  /*1e70*/  @!P5 LDGSTS.E.BYPASS.LTC128B.128 [R237+0x5800], [R16.64+0x100] ;  /* 0x0580010010eddfae */ /* 0x0003e2000b901d4c */
[----:B------:R-:W-:-:S03]  /*1e80*/  @!P3 LEA.HI.X R9, R3, R87, R86, 0x4, P0 ;  /* 0x000000570309b211 */ /* 0x000fc600000f2456 */
[----:B------:R1:W-:Y:S01]  /*1e90*/  @!P5 LDGSTS.E.BYPASS.LTC128B.128 [R237+0x7800], [R16.64+0x180] ;  /* 0x0780018010eddfae */ /* 0x0003e2000b901d4c */
[----:B------:R-:W-:Y:S02]  /*1ea0*/  @!P3 LEA R18, P0, R14, c[0x0][0x168], 0x1 ;  /* 0x00005a000e12ba11 */ /* 0x000fe400078008ff */
[----:B------:R-:W-:Y:S01]  /*1eb0*/  ISETP.GE.AND P5, PT, R10, R5, PT ;  /* 0x000000050a00720c */ /* 0x000fe20003fa6270 */
[----:B------:R2:W-:Y:S01]  /*1ec0*/  @!P4 LDGSTS.E.BYPASS.LTC128B.128 [R237+0x8000], [R20.64] ;  /* 0x0800000014edcfae */ /* 0x0005e2000b901d4c */
[----:B------:R-:W-:Y:S01]  /*1ed0*/  @!P3 LEA.HI.X R19, R14, c[0x0][0x16c], R9, 0x1, P0 ;  /* 0x00005b000e13ba11 */ /* 0x000fe200000f0c09 */
[----:B------:R-:W-:Y:S01]  /*1ee0*/  IMAD.SHL.U32 R9, R86, 0x20, RZ ;  /* 0x0000002056097824 */ /* 0x000fe200078e00ff */
[----:B------:R-:W-:Y:S01]  /*1ef0*/  @!P2 IADD3 R11, P0, R84, R22, RZ ;  /* 0x00000016540ba210 */ /* 0x000fe20007f1e0ff */
[----:B------:R2:W-:Y:S01]  /*1f00*/  @!P4 LDGSTS.E.BYPASS.LTC128B.128 [R237+0xa000], [R20.64+0x80] ;  /* 0x0a00008014edcfae */ /* 0x0005e2000b901d4c */
[----:B------:R-:W-:Y:S02]  /*1f10*/  IMAD.SHL.U32 R10, R0, 0x40, RZ ;  /* 0x00000040000a7824 */ /* 0x000fe400078e00ff */
[----:B------:R-:W-:Y:S01]  /*1f20*/  @!P2 IADD3.X R14, R87, R23, R9, P0, !PT ;  /* 0x00000017570ea210 */ /* 0x000fe200007fe409 */
[----:B------:R-:W-:Y:S01]  /*1f30*/  @!P1 IMAD R9, R86, 0x30, RZ ;  /* 0x0000003056099824 */ /* 0x000fe200078e02ff */
[----:B------:R2:W-:Y:S01]  /*1f40*/  @!P4 LDGSTS.E.BYPASS.LTC128B.128 [R237+0xc000], [R20.64+0x100] ;  /* 0x0c00010014edcfae */ /* 0x0005e2000b901d4c */
[----:B------:R-:W-:-:S03]  /*1f50*/  @!P1 IMAD.MOV.U32 R86, RZ, RZ, R84 ;  /* 0x000000ffff569224 */ /* 0x000fc600078e0054 */
[----:B------:R2:W-:Y:S01]  /*1f60*/  @!P4 LDGSTS.E.BYPASS.LTC128B.128 [R237+0xe000], [R20.64+0x180] ;  /* 0x0e00018014edcfae */ /* 0x0005e2000b901d4c */
[----:B------:R-:W-:Y:S01]  /*1f70*/  @!P1 IMAD.WIDE.U32 R22, R3, 0x30, R86 ;  /* 0x0000003003169825 */ /* 0x000fe200078e0056 */
[----:B------:R-:W-:Y:S02]  /*1f80*/  @!P2 LEA R26, P4, R11, c[0x0][0x168], 0x1 ;  /* 0x00005a000b1aaa11 */ /* 0x000fe400078808ff */
[----:B------:R4:W-:Y:S01]  /*1f90*/  @!P3 LDGSTS.E.BYPASS.LTC128B.128 [R237+0x8800], [R18.64] ;  /* 0x0880000012edbfae */ /* 0x0009e2000b901d4c */
[----:B------:R-:W-:Y:S01]  /*1fa0*/  @!P1 IMAD.IADD R9, R23, 0x1, R9 ;  /* 0x0000000117099824 */ /* 0x000fe200078e0209 */
[C---:B---3--:R-:W-:Y:S02]  /*1fb0*/  @!P1 LEA R24, P0, R22.reuse, c[0x0][0x168], 0x1 ;  /* 0x00005a0016189a11 */ /* 0x048fe400078008ff */
[----:B------:R-:W-:Y:S01]  /*1fc0*/  @!P2 LEA.HI.X R27, R11, c[0x0][0x16c], R14, 0x1, P4 ;  /* 0x00005b000b1baa11 */ /* 0x000fe200020f0c0e */
[----:B------:R4:W-:Y:S01]  /*1fd0*/  @!P3 LDGSTS.E.BYPASS.LTC128B.128 [R237+0xa800], [R18.64+0x80] ;  /* 0x0a80008012edbfae */ /* 0x0009e2000b901d4c */
[----:B------:R-:W-:-:S02]  /*1fe0*/  @!P1 LEA.HI.X R25, R22, c[0x0][0x16c], R9, 0x1, P0 ;  /* 0x00005b0016199a11 */ /* 0x000fc400000f0c09 */
[----:B------:R-:W-:Y:S01]  /*1ff0*/  LEA.HI R11, R7, R88, RZ, 0x4 ;  /* 0x00000058070b7211 */ /* 0x000fe200078f20ff */
[----:B------:R4:W-:Y:S01]  /*2000*/  @!P3 LDGSTS.E.BYPASS.LTC128B.128 [R237+0xc800], [R18.64+0x100] ;  /* 0x0c80010012edbfae */ /* 0x0009e2000b901d4c */
[-C--:B------:R-:W-:Y:S02]  /*2010*/  ISETP.GE.AND P4, PT, R8, R5.reuse, PT ;  /* 0x000000050800720c */ /* 0x080fe40003f86270 */
[----:B------:R-:W-:Y:S01]  /*2020*/  LOP3.LUT R13, R11, 0xfffffff0, RZ, 0xc0, !PT ;  /* 0xfffffff00b0d7812 */ /* 0x000fe200078ec0ff */
[----:B------:R4:W-:Y:S01]  /*2030*/  @!P3 LDGSTS.E.BYPASS.LTC128B.128 [R237+0xe800], [R18.64+0x180] ;  /* 0x0e80018012edbfae */ /* 0x0009e2000b901d4c */
[-C--:B------:R-:W-:Y:S02]  /*2040*/  ISETP.GE.AND P3, PT, R6, R5.reuse, PT ;  /* 0x000000050600720c */ /* 0x080fe40003f66270 */
[----:B------:R-:W-:Y:S01]  /*2050*/  ISETP.GE.AND P0, PT, R12, R5, PT ;  /* 0x000000050c00720c */ /* 0x000fe20003f06270 */
[----:B------:R3:W-:Y:S01]  /*2060*/  @!P2 LDGSTS.E.BYPASS.LTC128B.128 [R237+0x9000], [R26.64] ;  /* 0x090000001aedafae */ /* 0x0007e2000b901d4c */
[----:B------:R-:W-:Y:S01]  /*2070*/  IMAD.IADD R6, R88, 0x1, -R13 ;  /* 0x0000000158067824 */ /* 0x000fe200078e0a0d */
[----:B------:R-:W-:Y:S01]  /*2080*/  SHF.R.S32.HI R11, RZ, 0x4, R11 ;  /* 0x00000004ff0b7819 */ /* 0x000fe2000001140b */
[----:B------:R-:W-:Y:S01]  /*2090*/  IMAD.MOV.U32 R5, RZ, RZ, 0x20 ;  /* 0x00000020ff057424 */ /* 0x000fe200078e00ff */
[----:B------:R3:W-:Y:S01]  /*20a0*/  @!P2 LDGSTS.E.BYPASS.LTC128B.128 [R237+0xb000], [R26.64+0x80] ;  /* 0x0b0000801aedafae */ /* 0x0007e2000b901d4c */
[----:B------:R-:W-:Y:S01]  /*20b0*/  IMAD.SHL.U32 R13, R12, 0x8, RZ ;  /* 0x000000080c0d7824 */ /* 0x000fe200078e00ff */
[----:B------:R-:W-:Y:S01]  /*20c0*/  SHF.R.S32.HI R89, RZ, 0x1f, R6 ;  /* 0x0000001fff597819 */ /* 0x000fe20000011406 */
[----:B-1----:R-:W-:Y:S01]  /*20d0*/  IMAD.WIDE.U32 R16, R5, c[0x0][0x1a0], RZ ;  /* 0x0000680005107a25 */ /* 0x002fe200078e00ff */
[----:B------:R3:W-:Y:S01]  /*20e0*/  @!P2 LDGSTS.E.BYPASS.LTC128B.128 [R237+0xd000], [R26.64+0x100] ;  /* 0x0d0001001aedafae */ /* 0x0007e2000b901d4c */
[----:B------:R-:W-:-:S02]  /*20f0*/  LOP3.LUT R12, R10, 0x1c0, RZ, 0xc0, !PT ;  /* 0x000001c00a0c7812 */ /* 0x000fc400078ec0ff */
[----:B------:R-:W-:Y:S01]  /*2100*/  LEA.HI R89, R89, R6, RZ, 0x3 ;  /* 0x0000000659597211 */ /* 0x000fe200078f18ff */
[----:B------:R3:W-:Y:S01]  /*2110*/  @!P2 LDGSTS.E.BYPASS.LTC128B.128 [R237+0xf000], [R26.64+0x180] ;  /* 0x0f0001801aedafae */ /* 0x0007e2000b901d4c */
[----:B------:R-:W-:Y:S01]  /*2120*/  LEA.HI R8, R11, R11, RZ, 0x1 ;  /* 0x0000000b0b087211 */ /* 0x000fe200078f08ff */
[----:B------:R-:W-:Y:S01]  /*2130*/  IMAD R9, R5, c[0x0][0x1a4], RZ ;  /* 0x0000690005097a24 */ /* 0x000fe200078e02ff */
[C---:B------:R-:W-:Y:S01]  /*2140*/  LOP3.LUT R15, R89.reuse, 0xfffffff8, RZ, 0xc0, !PT ;  /* 0xfffffff8590f7812 */ /* 0x040fe200078ec0ff */
[----:B------:R3:W-:Y:S01]  /*2150*/  @!P1 LDGSTS.E.BYPASS.LTC128B.128 [R237+0x9800], [R24.64] ;  /* 0x0980000018ed9fae */ /* 0x0007e2000b901d4c */
[----:B------:R-:W-:Y:S01]  /*2160*/  LOP3.LUT R13, R12, 0x8, R13, 0xf8, !PT ;  /* 0x000000080c0d7812 */ /* 0x000fe200078ef80d */
[----:B------:R-:W-:Y:S01]  /*2170*/  IMAD.SHL.U32 R89, R89, 0x40, RZ ;  /* 0x0000004059597824 */ /* 0x000fe200078e00ff */
[----:B------:R-:W-:Y:S01]  /*2180*/  LOP3.LUT R8, R8, 0xfffffffe, RZ, 0xc0, !PT ;  /* 0xfffffffe08087812 */ /* 0x000fe200078ec0ff */
[----:B------:R3:W-:Y:S01]  /*2190*/  @!P1 LDGSTS.E.BYPASS.LTC128B.128 [R237+0xb800], [R24.64+0x80] ;  /* 0x0b80008018ed9fae */ /* 0x0007e2000b901d4c */
[----:B------:R-:W-:Y:S01]  /*21a0*/  SHF.R.U32.HI R12, RZ, 0x3, R12 ;  /* 0x00000003ff0c7819 */ /* 0x000fe2000001160c */
[----:B------:R-:W-:Y:S01]  /*21b0*/  IMAD.IADD R6, R6, 0x1, -R15 ;  /* 0x0000000106067824 */ /* 0x000fe200078e0a0f */
[----:B------:R-:W-:Y:S01]  /*21c0*/  LEA.HI R10, R7, R88, RZ, 0x5 ;  /* 0x00000058070a7211 */ /* 0x000fe200078f28ff */
[----:B------:R3:W-:Y:S01]  /*21d0*/  @!P1 LDGSTS.E.BYPASS.LTC128B.128 [R237+0xd800], [R24.64+0x100] ;  /* 0x0d80010018ed9fae */ /* 0x0007e2000b901d4c */
[----:B------:R-:W-:Y:S01]  /*21e0*/  LOP3.LUT R12, R13, R12, RZ, 0x3c, !PT ;  /* 0x0000000c0d0c7212 */ /* 0x000fe200078e3cff */
[----:B------:R-:W-:Y:S01]  /*21f0*/  IMAD.IADD R11, R11, 0x1, -R8 ;  /* 0x000000010b0b7824 */ /* 0x000fe200078e0a08 */
[----:B------:R-:W-:Y:S01]  /*2200*/  SHF.R.S32.HI R10, RZ, 0x5, R10 ;  /* 0x00000005ff0a7819 */ /* 0x000fe2000001140a */
[----:B------:R3:W-:Y:S01]  /*2210*/  @!P1 LDGSTS.E.BYPASS.LTC128B.128 [R237+0xf800], [R24.64+0x180] ;  /* 0x0f80018018ed9fae */ /* 0x0007e2000b901d4c */
[----:B------:R-:W-:Y:S01]  /*2220*/  @!P5 IADD3 R14, P1, R242, R16, RZ ;  /* 0x00000010f20ed210 */ /* 0x000fe20007f3e0ff */
[----:B------:R-:W-:Y:S01]  /*2230*/  IMAD R233, R11, 0x200, R12 ;  /* 0x000002000be97824 */ /* 0x000fe200078e020c */
[----:B------:R-:W-:Y:S01]  /*2240*/  LOP3.LUT R89, R89, 0xfffffe00, RZ, 0xc0, !PT ;  /* 0xfffffe0059597812 */ /* 0x000fe200078ec0ff */
[----:B------:R-:W0:Y:S01]  /*2250*/  LDGDEPBAR ;  /* 0x00000000000079af */ /* 0x000e220000000000 */
[----:B------:R-:W-:Y:S01]  /*2260*/  @!P5 IADD3.X R15, R243, R17, R9, P1, !PT ;  /* 0x00000011f30fd210 */ /* 0x000fe20000ffe409 */
[----:B------:R-:W-:-:S02]  /*2270*/  IMAD.SHL.U32 R11, R11, 0x8, RZ ;  /* 0x000000080b0b7824 */ /* 0x000fc400078e00ff */
[----:B------:R-:W-:Y:S02]  /*2280*/  @!P4 IMAD.MOV.U32 R9, RZ, RZ, c[0x0][0x1a0] ;  /* 0x00006800ff09c624 */ /* 0x000fe400078e00ff */
[----:B------:R-:W-:Y:S02]  /*2290*/  @!P4 IMAD.MOV.U32 R7, RZ, RZ, c[0x0][0x1a4] ;  /* 0x00006900ff07c624 */ /* 0x000fe400078e00ff */
[----:B------:R-:W-:Y:S02]  /*22a0*/  @!P3 IMAD.MOV.U32 R8, RZ, RZ, c[0x0][0x1a4] ;  /* 0x00006900ff08b624 */ /* 0x000fe400078e00ff */
[C---:B------:R-:W-:Y:S01]  /*22b0*/  R2P PR, R6.reuse, 0x6 ;  /* 0x0000000606007804 */ /* 0x040fe20000000000 */
[----:B------:R-:W-:Y:S02]  /*22c0*/  IMAD.SHL.U32 R6, R6, 0x40, RZ ;  /* 0x0000004006067824 */ /* 0x000fe400078e00ff */
[----:B------:R-:W-:Y:S02]  /*22d0*/  @!P3 IMAD.MOV.U32 R13, RZ, RZ, c[0x0][0x1a0] ;  /* 0x00006800ff0db624 */ /* 0x000fe400078e00ff */
[----:B------:R-:W-:Y:S01]  /*22e0*/  @!P3 IMAD R8, R8, 0x60, RZ ;  /* 0x000000600808b824 */ /* 0x000fe200078e02ff */
[----:B------:R-:W-:Y:S01]  /*22f0*/  LOP3.LUT R6, R6, 0x1c0, RZ, 0xc0, !PT ;  /* 0x000001c006067812 */ /* 0x000fe200078ec0ff */
[----:B------:R-:W-:Y:S01]  /*2300*/  @!P3 IMAD.WIDE.U32 R12, R13, 0x60, R242 ;  /* 0x000000600d0cb825 */ /* 0x000fe200078e00f2 */
[----:B------:R-:W-:-:S02]  /*2310*/  SEL R5, R5, 0xffffffe0, !P2 ;  /* 0xffffffe005057807 */ /* 0x000fc40005000000 */
[----:B------:R-:W-:Y:S01]  /*2320*/  LOP3.LUT R11, R6, 0x8, R11, 0xf8, !PT ;  /* 0x00000008060b7812 */ /* 0x000fe200078ef80b */
[----:B------:R-:W-:Y:S01]  /*2330*/  @!P3 IMAD.IADD R13, R13, 0x1, R8 ;  /* 0x000000010d0db824 */ /* 0x000fe200078e0208 */
[----:B------:R-:W-:Y:S01]  /*2340*/  SHF.R.U32.HI R6, RZ, 0x3, R6 ;  /* 0x00000003ff067819 */ /* 0x000fe20000011606 */
[----:B------:R-:W-:Y:S01]  /*2350*/  IMAD.SHL.U32 R233, R233, 0x2, RZ ;  /* 0x00000002e9e97824 */ /* 0x000fe200078e00ff */
[----:B------:R-:W-:-:S04]  /*2360*/  DEPBAR.LE SB0, 0x0 ;  /* 0x000080000000791a */ /* 0x000fc80000000000 */
[----:B------:R-:W-:Y:S01]  /*2370*/  BAR.SYNC.DEFER_BLOCKING 0x0 ;  /* 0x0000000000007b1d */ /* 0x000fe20000010000 */
[----:B------:R-:W-:Y:S01]  /*2380*/  LOP3.LUT R6, R11, R6, RZ, 0x3c, !PT ;  /* 0x000000060b067212 */ /* 0x000fe200078e3cff */
[----:B------:R-:W-:Y:S01]  /*2390*/  IMAD.SHL.U32 R88, R88, 0x2, RZ ;  /* 0x0000000258587824 */ /* 0x000fe200078e00ff */
        /* <DEDUP_REMOVED lines=15> */
[----:B------:R-:W-:Y:S02]  /*2490*/  IMAD R7, R10, 0x400, R89 ;  /* 0x000004000a077824 */ /* 0x000fe400078e0259 */
[----:B------:R-:W-:Y:S02]  /*24a0*/  @P5 STS.128 [R237+0x12800], RZ ;  /* 0x012800ffed005388 */ /* 0x000fe40000000c00 */
[----:B------:R-:W-:Y:S02]  /*24b0*/  IMAD.IADD R234, R6, 0x1, R7 ;  /* 0x0000000106ea7824 */ /* 0x000fe400078e0207 */
[----:B------:R-:W-:Y:S01]  /*24c0*/  @P5 STS.128 [R237+0x14800], RZ ;  /* 0x014800ffed005388 */ /* 0x000fe20000000c00 */
[----:B------:R-:W-:Y:S02]  /*24d0*/  IMAD.MOV.U32 R7, RZ, RZ, 0x10 ;  /* 0x00000010ff077424 */ /* 0x000fe400078e00ff */
[----:B------:R-:W-:Y:S01]  /*24e0*/  IMAD.SHL.U32 R234, R234, 0x2, RZ ;  /* 0x00000002eaea7824 */ /* 0x000fe200078e00ff */
[----:B------:R-:W-:Y:S02]  /*24f0*/  @P5 STS.128 [R237+0x16800], RZ ;  /* 0x016800ffed005388 */ /* 0x000fe40000000c00 */
[----:B------:R-:W-:Y:S01]  /*2500*/  SEL R7, R7, 0xfffffff0, !P1 ;  /* 0xfffffff007077807 */ /* 0x000fe20004800000 */
[----:B------:R-:W-:Y:S01]  /*2510*/  IMAD R230, R5, 0x2, R234 ;  /* 0x0000000205e67824 */ /* 0x000fe200078e02ea */
[----:B------:R-:W-:Y:S01]  /*2520*/  @!PT LDS RZ, [RZ] ;  /* 0x00000000fffff984 */ /* 0x000fe20000000800 */
[----:B------:R-:W-:Y:S01]  /*2530*/  @!PT LDS RZ, [RZ] ;  /* 0x00000000fffff984 */ /* 0x000fe20000000800 */
[----:B------:R-:W-:Y:S01]  /*2540*/  @!PT LDS RZ, [RZ] ;  /* 0x00000000fffff984 */ /* 0x000fe20000000800 */
[----:B------:R1:W-:Y:S01]  /*2550*/  @!P5 LDGSTS.E.BYPASS.LTC128B.128 [R237+0x10800], [R14.64] ;  /* 0x108000000eeddfae */ /* 0x0003e2000b901d4c */
[----:B------:R-:W-:-:S02]  /*2560*/  R2P PR, R0, 0x6 ;  /* 0x0000000600007804 */ /* 0x000fc40000000000 */
[----:B------:R-:W-:Y:S01]  /*2570*/  IADD3 R0, R233, 0x8000, RZ ;  /* 0x00008000e9007810 */ /* 0x000fe20007ffe0ff */
[----:B------:R1:W-:Y:S01]  /*2580*/  @!P5 LDGSTS.E.BYPASS.LTC128B.128 [R237+0x12800], [R14.64+0x80] ;  /* 0x128000800eeddfae */ /* 0x0003e2000b901d4c */
[----:B------:R-:W-:-:S03]  /*2590*/  IMAD R232, R7, 0x2, R234 ;  /* 0x0000000207e87824 */ /* 0x000fc600078e02ea */
[----:B------:R1:W-:Y:S01]  /*25a0*/  @!P5 LDGSTS.E.BYPASS.LTC128B.128 [R237+0x14800], [R14.64+0x100] ;  /* 0x148001000eeddfae */ /* 0x0003e2000b901d4c */
[----:B------:R-:W-:-:S03]  /*25b0*/  IMAD R229, R5, 0x2, R232 ;  /* 0x0000000205e57824 */ /* 0x000fc600078e02e8 */
[----:B------:R1:W-:Y:S02]  /*25c0*/  @!P5 LDGSTS.E.BYPASS.LTC128B.128 [R237+0x16800], [R14.64+0x180] ;  /* 0x168001800eeddfae */ /* 0x0003e4000b901d4c */
[----:B------:R-:W-:Y:S01]  /*25d0*/  @P1 IADD3 R231, R0, -0x20, RZ ;  /* 0xffffffe000e71810 */ /* 0x000fe20007ffe0ff */
[----:B------:R-:W-:Y:S01]  /*25e0*/  IMAD.MOV.U32 R0, RZ, RZ, 0x40 ;  /* 0x00000040ff007424 */ /* 0x000fe200078e00ff */
[----:B------:R-:W-:Y:S02]  /*25f0*/  @P4 STS.128 [R237+0x11000], RZ ;  /* 0x011000ffed004388 */ /* 0x000fe40000000c00 */
[C---:B------:R-:W-:Y:S02]  /*2600*/  IADD3 R223, R231.reuse, 0x800, RZ ;  /* 0x00000800e7df7810 */ /* 0x040fe40007ffe0ff */
[----:B------:R-:W-:Y:S01]  /*2610*/  @P4 STS.128 [R237+0x13000], RZ ;  /* 0x013000ffed004388 */ /* 0x000fe20000000c00 */
[----:B------:R-:W-:Y:S02]  /*2620*/  SEL R0, R0, 0xffffffc0, !P2 ;  /* 0xffffffc000007807 */ /* 0x000fe40005000000 */
[C---:B------:R-:W-:Y:S01]  /*2630*/  IADD3 R222, R231.reuse, 0x1000, RZ ;  /* 0x00001000e7de7810 */ /* 0x040fe20007ffe0ff */
[----:B------:R-:W-:Y:S01]  /*2640*/  @P4 STS.128 [R237+0x15000], RZ ;  /* 0x015000ffed004388 */ /* 0x000fe20000000c00 */
[----:B------:R-:W-:Y:S01]  /*2650*/  IADD3 R221, R231, 0x1800, RZ ;  /* 0x00001800e7dd7810 */ /* 0x000fe20007ffe0ff */
[----:B------:R-:W-:Y:S01]  /*2660*/  IMAD.IADD R227, R233, 0x1, R0 ;  /* 0x00000001e9e37824 */ /* 0x000fe200078e0200 */
[C---:B------:R-:W-:Y:S01]  /*2670*/  IADD3 R219, R231.reuse, 0x2000, RZ ;  /* 0x00002000e7db7810 */ /* 0x040fe20007ffe0ff */
[----:B------:R-:W-:Y:S01]  /*2680*/  @P4 STS.128 [R237+0x17000], RZ ;  /* 0x017000ffed004388 */ /* 0x000fe20000000c00 */
[----:B------:R-:W-:Y:S01]  /*2690*/  IMAD.IADD R220, R0, 0x1, R231 ;  /* 0x0000000100dc7824 */ /* 0x000fe200078e02e7 */
[----:B------:R-:W-:-:S02]  /*26a0*/  IADD3 R218, R231, 0x2800, RZ ;  /* 0x00002800e7da7810 */ /* 0x000fc40007ffe0ff */
        /* <DEDUP_REMOVED lines=15> */
[----:B------:R-:W-:Y:S01]  /*27a0*/  @P3 STS.128 [R237+0x11800], RZ ;  /* 0x011800ffed003388 */ /* 0x000fe20000000c00 */
[C---:B------:R-:W-:Y:S02]  /*27b0*/  IADD3 R209, R231.reuse, 0x7000, RZ ;  /* 0x00007000e7d17810 */ /* 0x040fe40007ffe0ff */
[----:B------:R-:W-:Y:S01]  /*27c0*/  IADD3 R208, R231, 0x7800, RZ ;  /* 0x00007800e7d07810 */ /* 0x000fe20007ffe0ff */
        /* <DEDUP_REMOVED lines=10> */
[----:B---3--:R-:W-:Y:S04]  /*2870*/  LDSM.16.M88.4 R24, [R234] ;  /* 0x00000000ea18783b */ /* 0x008fe80000000200 */
[----:B------:R-:W3:Y:S04]  /*2880*/  LDSM.16.M88.4 R72, [R233+0x8000] ;  /* 0x00800000e948783b */ /* 0x000ee80000000200 */
[----:B------:R-:W4:Y:S04]  /*2890*/  LDSM.16.M88.4 R40, [R233+0x8800] ;  /* 0x00880000e928783b */ /* 0x000f280000000200 */
[----:B------:R-:W4:Y:S04]  /*28a0*/  LDSM.16.M88.4 R32, [R233+0x9000] ;  /* 0x00900000e920783b */ /* 0x000f280000000200 */
[----:B------:R-:W-:Y:S04]  /*28b0*/  LDSM.16.M88.4 R60, [R232] ;  /* 0x00000000e83c783b */ /* 0x000fe80000000200 */
[----:B------:R-:W-:Y:S04]  /*28c0*/  LDSM.16.M88.4 R64, [R231] ;  /* 0x00000000e740783b */ /* 0x000fe80000000200 */
[----:B-1----:R-:W1:Y:S04]  /*28d0*/  LDSM.16.M88.4 R12, [R233+0x9800] ;  /* 0x00980000e90c783b */ /* 0x002e680000000200 */
[----:B------:R-:W1:Y:S04]  /*28e0*/  LDSM.16.M88.4 R56, [R231+0x800] ;  /* 0x00080000e738783b */ /* 0x000e680000000200 */
[----:B------:R-:W1:Y:S04]  /*28f0*/  LDSM.16.M88.4 R48, [R231+0x1800] ;  /* 0x00180000e730783b */ /* 0x000e680000000200 */
[----:B------:R-:W1:Y:S04]  /*2900*/  LDSM.16.M88.4 R52, [R231+0x1000] ;  /* 0x00100000e734783b */ /* 0x000e680000000200 */
[----:B--2---:R-:W-:Y:S01]  /*2910*/  LDSM.16.M88.4 R20, [R230] ;  /* 0x00000000e614783b */ /* 0x004fe20000000200 */
[C---:B---3--:R-:W-:Y:S03]  /*2920*/  HMMA.16816.F32.BF16 R8, R24.reuse, R72, RZ ;  /* 0x000000481808723c */ /* 0x048fe600000418ff */
[----:B----4-:R-:W2:Y:S04]  /*2930*/  LDSM.16.M88.4 R16, [R227+0x8000] ;  /* 0x00800000e310783b */ /* 0x010ea80000000200 */
[----:B------:R-:W-:Y:S01]  /*2940*/  LDSM.16.M88.4 R80, [R227+0x9000] ;  /* 0x00900000e350783b */ /* 0x000fe20000000200 */
[C---:B------:R-:W-:Y:S03]  /*2950*/  HMMA.16816.F32.BF16 R72, R24.reuse, R74, RZ ;  /* 0x0000004a1848723c */ /* 0x040fe600000418ff */
[----:B------:R-:W-:Y:S04]  /*2960*/  LDSM.16.M88.4 R76, [R227+0x9800] ;  /* 0x00980000e34c783b */ /* 0x000fe80000000200 */
[----:B------:R-:W-:Y:S01]  /*2970*/  LDSM.16.M88.4 R68, [R229] ;  /* 0x00000000e544783b */ /* 0x000fe20000000200 */
[C---:B------:R-:W-:Y:S03]  /*2980*/  HMMA.16816.F32.BF16 R44, R24.reuse, R40, RZ ;  /* 0x00000028182c723c */ /* 0x040fe600000418ff */
        /* <DEDUP_REMOVED lines=172> */
[----:B------:R-:W3:Y:S07]  /*3450*/  LDSM.16.M88.4 R12, [R220+0x6800] ;  /* 0x00680000dc0c783b */ /* 0x000eee0000000200 */
[C---:B--2---:R-:W-:Y:S08]  /*3460*/  HMMA.16816.F32.BF16 R8, R20.reuse, R16, R8 ;  /* 0x000000101408723c */ /* 0x044ff00000041808 */
[C---:B------:R-:W-:Y:S01]  /*3470*/  HMMA.16816.F32.BF16 R72, R20.reuse, R18, R72 ;  /* 0x000000121448723c */ /* 0x040fe20000041848 */
[----:B------:R-:W2:Y:S07]  /*3480*/  LDSM.16.M88.4 R16, [R220+0x7000] ;  /* 0x00700000dc10783b */ /* 0x000eae0000000200 */
[C---:B------:R-:W-:Y:S08]  /*3490*/  HMMA.16816.F32.BF16 R44, R20.reuse, R32, R44 ;  /* 0x00000020142c723c */ /* 0x040ff0000004182c */
[C---:B------:R-:W-:Y:S08]  /*34a0*/  HMMA.16816.F32.BF16 R40, R20.reuse, R34, R40 ;  /* 0x000000221428723c */ /* 0x040ff00000041828 */
[C---:B------:R-:W-:Y:S08]  /*34b0*/  HMMA.16816.F32.BF16 R36, R20.reuse, R24, R36 ;  /* 0x000000181424723c */ /* 0x040ff00000041824 */
[C---:B------:R-:W-:Y:S08]  /*34c0*/  HMMA.16816.F32.BF16 R76, R20.reuse, R26, R76 ;  /* 0x0000001a144c723c */ /* 0x040ff0000004184c */
[C---:B------:R-:W-:Y:S08]  /*34d0*/  HMMA.16816.F32.BF16 R64, R20.reuse, R52, R64 ;  /* 0x000000341440723c */ /* 0x040ff00000041840 */
[----:B------:R-:W-:Y:S07]  /*34e0*/  HMMA.16816.F32.BF16 R48, R20, R54, R48 ;  /* 0x000000361430723c */ /* 0x000fee0000041830 */
[----:B------:R-:W-:Y:S01]  /*34f0*/  LOP3.LUT R21, R88, 0x6, RZ, 0xc0, !PT ;  /* 0x0000000658157812 */ /* 0x000fe200078ec0ff */
[----:B-1----:R-:W-:Y:S04]  /*3500*/  HMMA.16816.F32.BF16 R8, R60, R56, R8 ;  /* 0x000000383c08723c */ /* 0x002fe80000041808 */
[----:B------:R-:W-:-:S02]  /*3510*/  IMAD.IADD R0, R2, 0x1, R21 ;  /* 0x0000000102007824 */ /* 0x000fc400078e0215 */
[----:B------:R-:W1:Y:S01]  /*3520*/  LDSM.16.M88.4 R20, [R220+0x7800] ;  /* 0x00780000dc14783b */ /* 0x000e620000000200 */
[----:B------:R-:W-:-:S04]  /*3530*/  DEPBAR.LE SB0, 0x0 ;  /* 0x000080000000791a */ /* 0x000fc80000000000 */
[C---:B------:R-:W-:Y:S01]  /*3540*/  HMMA.16816.F32.BF16 R72, R60.reuse, R58, R72 ;  /* 0x0000003a3c48723c */ /* 0x040fe20000041848 */
[C---:B------:R-:W-:Y:S02]  /*3550*/  IADD3 R26, R0.reuse, 0x9, RZ ;  /* 0x00000009001a7810 */ /* 0x040fe40007ffe0ff */
[CC--:B------:R-:W-:Y:S02]  /*3560*/  ISETP.GE.AND P4, PT, R0.reuse, R91.reuse, PT ;  /* 0x0000005b0000720c */ /* 0x0c0fe40003f86270 */
[C---:B------:R-:W-:Y:S02]  /*3570*/  IADD3 R24, R0.reuse, 0x1, RZ ;  /* 0x0000000100187810 */ /* 0x040fe40007ffe0ff */
[----:B------:R-:W-:Y:S01]  /*3580*/  IADD3 R28, R0, 0x8, RZ ;  /* 0x00000008001c7810 */ /* 0x000fe20007ffe0ff */
[----:B---3--:R-:W-:Y:S01]  /*3590*/  HMMA.16816.F32.BF16 R44, R60, R12, R44 ;  /* 0x0000000c3c2c723c */ /* 0x008fe2000004182c */
[-C--:B------:R-:W-:Y:S02]  /*35a0*/  ISETP.GE.AND P0, PT, R26, R91.reuse, PT ;  /* 0x0000005b1a00720c */ /* 0x080fe40003f06270 */
[----:B------:R-:W-:-:S02]  /*35b0*/  ISETP.GE.AND P3, PT, R24, R91, PT ;  /* 0x0000005b1800720c */ /* 0x000fc40003f66270 */
[----:B------:R-:W-:Y:S02]  /*35c0*/  FSEL R26, R8, -INF , !P4 ;  /* 0xff800000081a7808 */ /* 0x000fe40006000000 */
[C---:B------:R-:W-:Y:S01]  /*35d0*/  IADD3 R12, R0.reuse, 0x11, RZ ;  /* 0x00000011000c7810 */ /* 0x040fe20007ffe0ff */
[C---:B--2---:R-:W-:Y:S01]  /*35e0*/  HMMA.16816.F32.BF16 R36, R60.reuse, R16, R36 ;  /* 0x000000103c24723c */ /* 0x044fe20000041824 */
[----:B------:R-:W-:Y:S02]  /*35f0*/  IADD3 R8, R0, 0x21, RZ ;  /* 0x0000002100087810 */ /* 0x000fe40007ffe0ff */
[----:B------:R-:W-:Y:S02]  /*3600*/  FSEL R25, R10, -INF , !P4 ;  /* 0xff8000000a197808 */ /* 0x000fe40006000000 */
[----:B------:R-:W-:Y:S02]  /*3610*/  IADD3 R24, R0, 0x10, RZ ;  /* 0x0000001000187810 */ /* 0x000fe40007ffe0ff */
[----:B------:R-:W-:Y:S01]  /*3620*/  ISETP.GE.AND P2, PT, R28, R91, PT ;  /* 0x0000005b1c00720c */ /* 0x000fe20003f46270 */
[----:B------:R-:W-:Y:S01]  /*3630*/  HMMA.16816.F32.BF16 R40, R60, R14, R40 ;  /* 0x0000000e3c28723c */ /* 0x000fe20000041828 */
[----:B------:R-:W-:-:S02]  /*3640*/  IADD3 R10, R0, 0x20, RZ ;  /* 0x00000020000a7810 */ /* 0x000fc40007ffe0ff */
[----:B------:R-:W-:Y:S02]  /*3650*/  FSEL R73, R73, -INF , !P0 ;  /* 0xff80000049497808 */ /* 0x000fe40004000000 */
[-C--:B------:R-:W-:Y:S02]  /*3660*/  ISETP.GE.AND P5, PT, R12, R91.reuse, PT ;  /* 0x0000005b0c00720c */ /* 0x080fe40003fa6270 */
[----:B------:R-:W-:Y:S01]  /*3670*/  IADD3 R14, R0, 0x18, RZ ;  /* 0x00000018000e7810 */ /* 0x000fe20007ffe0ff */
[----:B------:R-:W-:Y:S01]  /*3680*/  HMMA.16816.F32.BF16 R76, R60, R18, R76 ;  /* 0x000000123c4c723c */ /* 0x000fe2000004184c */
[-C--:B------:R-:W-:Y:S02]  /*3690*/  ISETP.GE.AND P1, PT, R24, R91.reuse, PT ;  /* 0x0000005b1800720c */ /* 0x080fe40003f26270 */
[----:B------:R-:W-:Y:S02]  /*36a0*/  ISETP.GE.AND P4, PT, R14, R91, PT ;  /* 0x0000005b0e00720c */ /* 0x000fe40003f86270 */
[----:B------:R-:W-:-:S02]  /*36b0*/  FSEL R14, R75, -INF , !P0 ;  /* 0xff8000004b0e7808 */ /* 0x000fc40004000000 */
[----:B------:R-:W-:Y:S01]  /*36c0*/  ISETP.GE.AND P0, PT, R8, R91, PT ;  /* 0x0000005b0800720c */ /* 0x000fe20003f06270 */
[C---:B-1----:R-:W-:Y:S01]  /*36d0*/  HMMA.16816.F32.BF16 R64, R60.reuse, R20, R64 ;  /* 0x000000143c40723c */ /* 0x042fe20000041840 */
[C---:B------:R-:W-:Y:S02]  /*36e0*/  IADD3 R8, R0.reuse, 0x29, RZ ;  /* 0x0000002900087810 */ /* 0x040fe40007ffe0ff */
[----:B------:R-:W-:Y:S02]  /*36f0*/  IADD3 R12, R0, 0x19, RZ ;  /* 0x00000019000c7810 */ /* 0x000fe40007ffe0ff */
[----:B------:R-:W-:Y:S02]  /*3700*/  FSEL R74, R74, -INF , !P2 ;  /* 0xff8000004a4a7808 */ /* 0x000fe40005000000 */
[----:B------:R-:W-:Y:S01]  /*3710*/  FSEL R17, R72, -INF , !P2 ;  /* 0xff80000048117808 */ /* 0x000fe20005000000 */
[----:B------:R-:W-:Y:S01]  /*3720*/  HMMA.16816.F32.BF16 R48, R60, R22, R48 ;  /* 0x000000163c30723c */ /* 0x000fe20000041830 */
[----:B------:R-:W-:-:S02]  /*3730*/  FSEL R24, R11, -INF , !P3 ;  /* 0xff8000000b187808 */ /* 0x000fc40005800000 */
[----:B------:R-:W-:Y:S02]  /*3740*/  ISETP.GE.AND P2, PT, R10, R91, PT ;  /* 0x0000005b0a00720c */ /* 0x000fe40003f46270 */
[----:B------:R-:W-:Y:S02]  /*3750*/  IADD3 R10, R0, 0x28, RZ ;  /* 0x00000028000a7810 */ /* 0x000fe40007ffe0ff */
[----:B------:R-:W-:Y:S02]  /*3760*/  FSEL R16, R47, -INF , !P5 ;  /* 0xff8000002f107808 */ /* 0x000fe40006800000 */
[----:B------:R-:W-:Y:S02]  /*3770*/  FSEL R11, R45, -INF , !P5 ;  /* 0xff8000002d0b7808 */ /* 0x000fe40006800000 */
[----:B------:R-:W-:Y:S02]  /*3780*/  FSEL R198, R39, -INF , !P0 ;  /* 0xff80000027c67808 */ /* 0x000fe40004000000 */
[----:B------:R-:W-:-:S02]  /*3790*/  FSEL R189, R37, -INF , !P0 ;  /* 0xff80000025bd7808 */ /* 0x000fc40004000000 */
[----:B------:R-:W-:Y:S02]  /*37a0*/  FSEL R27, R9, -INF , !P3 ;  /* 0xff800000091b7808 */ /* 0x000fe40005800000 */
[-C--:B------:R-:W-:Y:S02]  /*37b0*/  ISETP.GE.AND P5, PT, R8, R91.reuse, PT ;  /* 0x0000005b0800720c */ /* 0x080fe40003fa6270 */
[----:B------:R-:W-:Y:S02]  /*37c0*/  ISETP.GT.AND P0, PT, R167, R236, PT ;  /* 0x000000eca700720c */ /* 0x000fe40003f04270 */
[----:B------:R-:W-:Y:S02]  /*37d0*/  ISETP.GE.AND P3, PT, R12, R91, PT ;  /* 0x0000005b0c00720c */ /* 0x000fe40003f66270 */
[----:B------:R-:W-:Y:S02]  /*37e0*/  IADD3 R8, R0, 0x30, RZ ;  /* 0x0000003000087810 */ /* 0x000fe40007ffe0ff */
[----:B------:R-:W-:-:S02]  /*37f0*/  FSEL R12, R46, -INF , !P1 ;  /* 0xff8000002e0c7808 */ /* 0x000fc40004800000 */
[----:B------:R-:W-:Y:S02]  /*3800*/  FSEL R15, R44, -INF , !P1 ;  /* 0xff8000002c0f7808 */ /* 0x000fe40004800000 */
[-C--:B------:R-:W-:Y:S02]  /*3810*/  ISETP.GE.AND P1, PT, R10, R91.reuse, PT ;  /* 0x0000005b0a00720c */ /* 0x080fe40003f26270 */
[----:B------:R-:W-:Y:S02]  /*3820*/  IADD3 R18, R0, 0x31, RZ ;  /* 0x0000003100127810 */ /* 0x000fe40007ffe0ff */
[----:B------:R-:W-:Y:S02]  /*3830*/  FSEL R10, R42, -INF , !P4 ;  /* 0xff8000002a0a7808 */ /* 0x000fe40006000000 */
[----:B------:R-:W-:Y:S02]  /*3840*/  FSEL R13, R40, -INF , !P4 ;  /* 0xff800000280d7808 */ /* 0x000fe40006000000 */
[----:B------:R-:W-:-:S02]  /*3850*/  ISETP.GE.AND P4, PT, R8, R91, PT ;  /* 0x0000005b0800720c */ /* 0x000fc40003f86270 */
[----:B------:R-:W-:Y:S02]  /*3860*/  FSEL R8, R43, -INF , !P3 ;  /* 0xff8000002b087808 */ /* 0x000fe40005800000 */
[----:B------:R-:W-:Y:S02]  /*3870*/  FSEL R9, R41, -INF , !P3 ;  /* 0xff80000029097808 */ /* 0x000fe40005800000 */
[----:B------:R-:W-:Y:S02]  /*3880*/  ISETP.GE.AND P3, PT, R18, R91, PT ;  /* 0x0000005b1200720c */ /* 0x000fe40003f66270 */
[C---:B------:R-:W-:Y:S02]  /*3890*/  IADD3 R18, R0.reuse, 0x38, RZ ;  /* 0x0000003800127810 */ /* 0x040fe40007ffe0ff */
[----:B------:R-:W-:Y:S02]  /*38a0*/  IADD3 R0, R0, 0x39, RZ ;  /* 0x0000003900007810 */ /* 0x000fe40007ffe0ff */
[----:B------:R-:W-:-:S02]  /*38b0*/  FSEL R186, R38, -INF , !P2 ;  /* 0xff80000026ba7808 */ /* 0x000fc40005000000 */
[----:B------:R-:W-:Y:S02]  /*38c0*/  FSEL R195, R36, -INF , !P2 ;  /* 0xff80000024c37808 */ /* 0x000fe40005000000 */
[----:B------:R-:W-:Y:S02]  /*38d0*/  FSEL R188, R78, -INF , !P1 ;  /* 0xff8000004ebc7808 */ /* 0x000fe40004800000 */
[----:B------:R-:W-:Y:S02]  /*38e0*/  FSEL R193, R76, -INF , !P1 ;  /* 0xff8000004cc17808 */ /* 0x000fe40004800000 */
[----:B------:R-:W-:Y:S02]  /*38f0*/  FSEL R190, R67, -INF , !P3 ;  /* 0xff80000043be7808 */ /* 0x000fe40005800000 */
[----:B------:R-:W-:Y:S01]  /*3900*/  FSEL R199, R65, -INF , !P3 ;  /* 0xff80000041c77808 */ /* 0x000fe20005800000 */
[----:B------:R-:W-:Y:S01]  /*3910*/  BAR.SYNC.DEFER_BLOCKING 0x0 ;  /* 0x0000000000007b1d */ /* 0x000fe20000010000 */
[----:B------:R-:W-:-:S02]  /*3920*/  ISETP.GE.AND P2, PT, R18, R91, PT ;  /* 0x0000005b1200720c */ /* 0x000fc40003f46270 */
[----:B------:R-:W-:Y:S02]  /*3930*/  ISETP.GE.AND P1, PT, R0, R91, PT ;  /* 0x0000005b0000720c */ /* 0x000fe40003f26270 */
[----:B------:R-:W-:Y:S02]  /*3940*/  @!P0 LEA R244, P3, R84, c[0x0][0x168], 0x1 ;  /* 0x00005a0054f48a11 */ /* 0x000fe400078608ff */
[----:B------:R-:W-:Y:S02]  /*3950*/  LOP3.LUT R0, R6, R89, RZ, 0xfc, !PT ;  /* 0x0000005906007212 */ /* 0x000fe400078efcff */
        /* <DEDUP_REMOVED lines=8> */
[----:B------:R-:W-:Y:S01]  /*39e0*/  @!P0 LEA.HI.X R239, R84, c[0x0][0x16c], R87, 0x1, P3 ;  /* 0x00005b0054ef8a11 */ /* 0x000fe200018f0c57 */
        /* <DEDUP_REMOVED lines=9> */
[----:B------:R-:W-:-:S02]  /*3a80*/  ISETP.GE.AND P0, PT, R22, RZ, PT ;  /* 0x000000ff1600720c */ /* 0x000fc40003f06270 */
[----:B------:R-:W-:Y:S01]  /*3a90*/  LOP3.LUT R2, RZ, c[0x0][0x2d0], RZ, 0x33, !PT ;  /* 0x0000b400ff027a12 */ /* 0x000fe200078e33ff */
        /* <DEDUP_REMOVED lines=11> */
[C---:B------:R-:W-:Y:S02]  /*3b50*/  IMAD R21, R4.reuse, R21, R18 ;  /* 0x0000001504157224 */ /* 0x040fe400078e0212 */
        /* <DEDUP_REMOVED lines=22> */
[----:B------:R-:W-:-:S05]  /*3cc0*/  IMAD R19, R2, c[0x0][0x2d0], -R19 ;  /* 0x0000b40002137a24 */ /* 0x000fca00078e0a13 */
[----:B------:R-:W-:-:S05]  /*3cd0*/  SHF.R.S32.HI R2, RZ, 0x1f, R19 ;  /* 0x0000001fff027819 */ /* 0x000fca0000011413 */
[----:B------:R-:W-:-:S04]  /*3ce0*/  IMAD R2, R2, c[0x0][0x198], RZ ;  /* 0x0000660002027a24 */ /* 0x000fc800078e02ff */
[C---:B------:R-:W-:Y:S02]  /*3cf0*/  IMAD R2, R19.reuse, c[0x0][0x19c], R2 ;  /* 0x0000670013027a24 */ /* 0x040fe400078e0202 */
[----:B--2---:R-:W-:Y:S02]  /*3d00*/  IMAD.IADD R6, R6, 0x1, -R21 ;  /* 0x0000000106067824 */ /* 0x004fe400078e0a15 */
[----:B------:R-:W-:-:S03]  /*3d10*/  IMAD.WIDE.U32 R20, R19, c[0x0][0x198], RZ ;  /* 0x0000660013147a25 */ /* 0x000fc600078e00ff */
[----:B------:R-:W-:Y:S02]  /*3d20*/  SHF.R.S32.HI R4, RZ, 0x1f, R6 ;  /* 0x0000001fff047819 */ /* 0x000fe40000011406 */
[----:B------:R-:W-:-:S03]  /*3d30*/  IADD3 R21, R21, R2, RZ ;  /* 0x0000000215157210 */ /* 0x000fc60007ffe0ff */
[----:B------:R-:W-:Y:S02]  /*3d40*/  IMAD R19, R4, c[0x0][0x180], RZ ;  /* 0x0000600004137a24 */ /* 0x000fe400078e02ff */
[----:B------:R-:W-:-:S04]  /*3d50*/  IMAD.WIDE.U32 R20, R6, c[0x0][0x180], R20 ;  /* 0x0000600006147a25 */ /* 0x000fc800078e0014 */
[----:B------:R-:W-:Y:S01]  /*3d60*/  IMAD R19, R6, c[0x0][0x184], R19 ;  /* 0x0000610006137a24 */ /* 0x000fe200078e0213 */
[----:B------:R-:W-:-:S03]  /*3d70*/  MOV R2, R20 ;  /* 0x0000001400027202 */ /* 0x000fc60000000f00 */
[----:B------:R-:W-:Y:S01]  /*3d80*/  IMAD.IADD R19, R21, 0x1, R19 ;  /* 0x0000000115137824 */ /* 0x000fe200078e0213 */
[----:B------:R-:W-:Y:S05]  /*3d90*/  BRA `(.L_x_5128) ;  /* 0x0000002000007947 */ /* 0x000fea0003800000 */
.L_x_5127:
[----:B------:R-:W-:-:S04]  /*3da0*/  LEA R2, -R3, RZ, 0x6 ;  /* 0x000000ff03027211 */ /* 0x000fc800078e31ff */
[----:B------:R-:W-:Y:S02]  /*3db0*/  SHF.R.S32.HI R19, RZ, 0x1f, R2 ;  /* 0x0000001fff137819 */ /* 0x000fe40000011402 */
.L_x_5128:
[----:B------:R-:W-:Y:S01]  /*3dc0*/  IADD3 R84, P0, R2, R84, RZ ;  /* 0x0000005402547210 */ /* 0x000fe20007f1e0ff */
[----:B------:R-:W-:Y:S02]  /*3dd0*/  IMAD.MOV.U32 R2, RZ, RZ, 0x5 ;  /* 0x00000005ff027424 */ /* 0x000fe400078e00ff */
[----:B------:R-:W-:Y:S01]  /*3de0*/  IMAD.SHL.U32 R21, R3, 0x20, RZ ;  /* 0x0000002003157824 */ /* 0x000fe200078e00ff */
[C---:B------:R-:W-:Y:S01]  /*3df0*/  LEA R244, P1, R84.reuse, c[0x0][0x168], 0x1 ;  /* 0x00005a0054f47a11 */ /* 0x040fe200078208ff */
[----:B------:R-:W-:Y:S01]  /*3e00*/  IMAD.X R19, R19, 0x1, R87, P0 ;  /* 0x0000000113137824 */ /* 0x000fe200000e0657 */
[----:B------:R-:W-:Y:S02]  /*3e10*/  SHF.L.U64.HI R2, R3, R2, c[0x0][0x19c] ;  /* 0x0000670003027619 */ /* 0x000fe40000010202 */
[----:B------:R-:W-:Y:S02]  /*3e20*/  IADD3 R18, P0, R21, R244, RZ ;  /* 0x000000f415127210 */ /* 0x000fe40007f1e0ff */
        /* <DEDUP_REMOVED lines=8> */
[----:B------:R1:W-:Y:S01]  /*3eb0*/  LDGSTS.E.BYPASS.LTC128B.128 [R237+0x8000], [R244.64] ;  /* 0x08000000f4ed7fae */ /* 0x0003e2000b901d4c */
[----:B------:R-:W-:-:S03]  /*3ec0*/  IMAD.X R21, R2, 0x1, R19, P1 ;  /* 0x0000000102157824 */ /* 0x000fc600008e0613 */
[----:B------:R1:W-:Y:S01]  /*3ed0*/  LDGSTS.E.BYPASS.LTC128B.128 [R237+0xa000], [R244.64+0x80] ;  /* 0x0a000080f4ed7fae */ /* 0x0003e2000b901d4c */
[----:B------:R-:W-:-:S03]  /*3ee0*/  IMAD.X R23, R2, 0x1, R21, P0 ;  /* 0x0000000102177824 */ /* 0x000fc600000e0615 */
        /* <DEDUP_REMOVED lines=15> */
.L_x_5126:
        /* <DEDUP_REMOVED lines=55> */
[C---:B------:R-:W-:Y:S01]  /*4350*/  FMUL.FTZ R169, R3.reuse, c[0x0][0x23c] ;  /* 0x00008f0003a97a20 */ /* 0x040fe20000410000 */
        /* <DEDUP_REMOVED lines=8> */
[----:B------:R-:W-:Y:S01]  /*43e0*/  ISETP.GT.AND P0, PT, R167, R236, PT ;  /* 0x000000eca700720c */ /* 0x000fe20003f04270 */
        /* <DEDUP_REMOVED lines=14> */
[----:B------:R-:W-:Y:S01]  /*44d0*/  FFMA.FTZ R2, R9, c[0x0][0x23c], -R194 ;  /* 0x00008f0009027a23 */ /* 0x000fe200000108c2 */
[----:B------:R-:W-:Y:S01]  /*44e0*/  LDSM.16.MT88.4 R28, [R226+0x10800] ;  /* 0x01080000e21c783b */ /* 0x000fe20000004200 */
        /* <DEDUP_REMOVED lines=8> */
[----:B------:R-:W3:Y:S01]  /*4570*/  MUFU.EX2 R174, R174 ;  /* 0x000000ae00ae7308 */ /* 0x000ee20000000800 */
[----:B--2---:R-:W-:Y:S01]  /*4580*/  F2FP.BF16.PACK_AB R148, R178, R183 ;  /* 0x000000b7b294723e */ /* 0x004fe200000010ff */
[----:B------:R-:W-:Y:S01]  /*4590*/  LDSM.16.MT88.4 R24, [R225+0x10800] ;  /* 0x01080000e118783b */ /* 0x000fe20000004200 */
        /* <DEDUP_REMOVED lines=9> */
[--C-:B------:R-:W-:Y:S01]  /*4630*/  FFMA.FTZ R195, R196, c[0x0][0x23c], -R169.reuse ;  /* 0x00008f00c4c37a23 */ /* 0x100fe200000108a9 */
[----:B------:R-:W2:Y:S01]  /*4640*/  MUFU.EX2 R180, R180 ;  /* 0x000000b400b47308 */ /* 0x000ea20000000800 */
[----:B---3--:R-:W-:Y:S01]  /*4650*/  F2FP.BF16.PACK_AB R150, R174, R181 ;  /* 0x000000b5ae96723e */ /* 0x008fe200000010ff */
[--C-:B------:R-:W-:Y:S02]  /*4660*/  FFMA.FTZ R196, R201, c[0x0][0x23c], -R194.reuse ;  /* 0x00008f00c9c47a23 */ /* 0x100fe400000108c2 */
[----:B------:R-:W-:Y:S02]  /*4670*/  FFMA.FTZ R201, R190, c[0x0][0x23c], -R169 ;  /* 0x00008f00bec97a23 */ /* 0x000fe400000108a9 */
[--C-:B------:R-:W-:Y:S02]  /*4680*/  FFMA.FTZ R199, R199, c[0x0][0x23c], -R194.reuse ;  /* 0x00008f00c7c77a23 */ /* 0x100fe400000108c2 */
[----:B------:R-:W-:Y:S01]  /*4690*/  MUFU.EX2 R187, R187 ;  /* 0x000000bb00bb7308 */ /* 0x000fe20000000800 */
[----:B------:R-:W-:-:S02]  /*46a0*/  FFMA.FTZ R197, R197, c[0x0][0x23c], -R194 ;  /* 0x00008f00c5c57a23 */ /* 0x000fc400000108c2 */
[----:B------:R-:W-:Y:S02]  /*46b0*/  FFMA.FTZ R248, R171, c[0x0][0x23c], -R194 ;  /* 0x00008f00abf87a23 */ /* 0x000fe400000108c2 */
[--C-:B------:R-:W-:Y:S02]  /*46c0*/  FFMA.FTZ R192, R192, c[0x0][0x23c], -R169.reuse ;  /* 0x00008f00c0c07a23 */ /* 0x100fe400000108a9 */
[--C-:B------:R-:W-:Y:S01]  /*46d0*/  FFMA.FTZ R190, R170, c[0x0][0x23c], -R169.reuse ;  /* 0x00008f00aabe7a23 */ /* 0x100fe200000108a9 */
[----:B------:R-:W3:Y:S01]  /*46e0*/  MUFU.EX2 R176, R176 ;  /* 0x000000b000b07308 */ /* 0x000ee20000000800 */
[----:B--2---:R-:W-:Y:S01]  /*46f0*/  F2FP.BF16.PACK_AB R149, R180, R185 ;  /* 0x000000b9b495723e */ /* 0x004fe200000010ff */
[----:B------:R-:W-:Y:S02]  /*4700*/  FFMA.FTZ R251, R168, c[0x0][0x23c], -R169 ;  /* 0x00008f00a8fb7a23 */ /* 0x000fe400000108a9 */
[----:B------:R-:W-:Y:S01]  /*4710*/  FADD.FTZ R178, R183, R178 ;  /* 0x000000b2b7b27221 */ /* 0x000fe20000010000 */
[----:B------:R-:W-:Y:S01]  /*4720*/  LDSM.16.MT88.4 R168, [R225+0x13800] ;  /* 0x01380000e1a8783b */ /* 0x000fe20000004200 */
[----:B------:R-:W-:-:S02]  /*4730*/  FADD.FTZ R180, R185, R180 ;  /* 0x000000b4b9b47221 */ /* 0x000fc40000010000 */
[----:B------:R-:W-:Y:S01]  /*4740*/  MUFU.EX2 R179, R179 ;  /* 0x000000b300b37308 */ /* 0x000fe20000000800 */
[----:B------:R-:W-:-:S04]  /*4750*/  FADD.FTZ R181, R181, R178 ;  /* 0x000000b2b5b57221 */ /* 0x000fc80000010000 */
[----:B------:R-:W-:Y:S01]  /*4760*/  FADD.FTZ R174, R174, R181 ;  /* 0x000000b5aeae7221 */ /* 0x000fe20000010000 */
[----:B---3--:R-:W-:Y:S02]  /*4770*/  F2FP.BF16.PACK_AB R151, R176, R187 ;  /* 0x000000bbb097723e */ /* 0x008fe400000010ff */
        /* <DEDUP_REMOVED lines=19> */
[C---:B----4-:R-:W-:Y:S02]  /*48b0*/  HMMA.16816.F32.BF16 R80, R148.reuse, R84, RZ ;  /* 0x000000549450723c */ /* 0x050fe400000418ff */
        /* <DEDUP_REMOVED lines=148> */
[C---:B------:R-:W-:Y:S08]  /*5200*/  HMMA.16816.F32.BF16 R120, R4.reuse, R20, R120 ;  /* 0x000000140478723c */ /* 0x040ff00000041878 */
[C---:B------:R-:W-:Y:S01]  /*5210*/  HMMA.16816.F32.BF16 R124, R4.reuse, R22, R124 ;  /* 0x00000016047c723c */ /* 0x040fe2000004187c */
[----:B------:R-:W1:Y:S07]  /*5220*/  LDSM.16.MT88.4 R20, [R225+0x11800] ;  /* 0x01180000e114783b */ /* 0x000e6e0000004200 */
[C---:B---3--:R-:W-:Y:S08]  /*5230*/  HMMA.16816.F32.BF16 R128, R4.reuse, R16, R128 ;  /* 0x000000100480723c */ /* 0x048ff00000041880 */
[C---:B------:R-:W-:Y:S01]  /*5240*/  HMMA.16816.F32.BF16 R132, R4.reuse, R18, R132 ;  /* 0x000000120484723c */ /* 0x040fe20000041884 */
[----:B------:R-:W3:Y:S07]  /*5250*/  LDSM.16.MT88.4 R16, [R228+0x13800] ;  /* 0x01380000e410783b */ /* 0x000eee0000004200 */
[C---:B------:R-:W-:Y:S08]  /*5260*/  HMMA.16816.F32.BF16 R152, R4.reuse, R32, R152 ;  /* 0x000000200498723c */ /* 0x040ff00000041898 */
[----:B------:R-:W-:Y:S01]  /*5270*/  HMMA.16816.F32.BF16 R148, R4, R34, R148 ;  /* 0x000000220494723c */ /* 0x000fe20000041894 */
[----:B------:R-:W-:Y:S06]  /*5280*/  LDSM.16.MT88.4 R32, [R224+0x13800] ;  /* 0x01380000e020783b */ /* 0x000fec0000004200 */
[----:B-----5:R-:W-:Y:S01]  /*5290*/  F2FP.BF16.PACK_AB R4, R199, R196 ;  /* 0x000000c4c704723e */ /* 0x020fe200000010ff */
        /* <DEDUP_REMOVED lines=20> */
[C---:B----4-:R-:W-:Y:S08]  /*53e0*/  HMMA.16816.F32.BF16 R40, R4.reuse, R24, R40 ;  /* 0x000000180428723c */ /* 0x050ff00000041828 */
[C---:B------:R-:W-:Y:S01]  /*53f0*/  HMMA.16816.F32.BF16 R44, R4.reuse, R26, R44 ;  /* 0x0000001a042c723c */ /* 0x040fe2000004182c */
[----:B------:R-:W4:Y:S07]  /*5400*/  LDSM.16.MT88.4 R24, [R225+0x15800] ;  /* 0x01580000e118783b */ /* 0x000f2e0000004200 */
        /* <DEDUP_REMOVED lines=42> */
.L_x_5133:
        /* <DEDUP_REMOVED lines=64> */
.L_x_5130:
        /* <DEDUP_REMOVED lines=15> */
[----:B------:R-:W-:Y:S01]  /*5ba0*/  ISETP.GT.AND P0, PT, R249, R236, PT ;  /* 0x000000ecf900720c */ /* 0x000fe20003f04270 */
        /* <DEDUP_REMOVED lines=14> */
[----:B------:R-:W4:Y:S04]  /*5c90*/  LDSM.16.M88.4 R176, [R233+0x8800] ;  /* 0x00880000e9b0783b */ /* 0x000f280000000200 */
[----:B------:R-:W2:Y:S04]  /*5ca0*/  LDSM.16.M88.4 R180, [R233+0x9000] ;  /* 0x00900000e9b4783b */ /* 0x000ea80000000200 */
[----:B------:R-:W0:Y:S04]  /*5cb0*/  LDGDEPBAR ;  /* 0x00000000000079af */ /* 0x000e280000000000 */
[----:B------:R-:W5:Y:S04]  /*5cc0*/  LDSM.16.M88.4 R184, [R233+0x9800] ;  /* 0x00980000e9b8783b */ /* 0x000f680000000200 */
[----:B------:R-:W-:Y:S04]  /*5cd0*/  LDSM.16.M88.4 R188, [R232] ;  /* 0x00000000e8bc783b */ /* 0x000fe80000000200 */
[----:B------:R-:W1:Y:S04]  /*5ce0*/  LDSM.16.M88.4 R192, [R231] ;  /* 0x00000000e7c0783b */ /* 0x000e680000000200 */
[----:B------:R-:W1:Y:S04]  /*5cf0*/  LDSM.16.M88.4 R196, [R223] ;  /* 0x00000000dfc4783b */ /* 0x000e680000000200 */
[----:B------:R-:W1:Y:S04]  /*5d00*/  LDSM.16.M88.4 R200, [R222] ;  /* 0x00000000dec8783b */ /* 0x000e680000000200 */
[----:B------:R-:W1:Y:S01]  /*5d10*/  LDSM.16.M88.4 R204, [R221] ;  /* 0x00000000ddcc783b */ /* 0x000e620000000200 */
[C---:B---3--:R-:W-:Y:S08]  /*5d20*/  HMMA.16816.F32.BF16 R4, R168.reuse, R172, RZ ;  /* 0x000000aca804723c */ /* 0x048ff000000418ff */
[C---:B------:R-:W-:Y:S01]  /*5d30*/  HMMA.16816.F32.BF16 R8, R168.reuse, R174, RZ ;  /* 0x000000aea808723c */ /* 0x040fe200000418ff */
[----:B------:R-:W-:Y:S07]  /*5d40*/  LDSM.16.M88.4 R172, [R230] ;  /* 0x00000000e6ac783b */ /* 0x000fee0000000200 */
[C---:B----4-:R-:W-:Y:S08]  /*5d50*/  HMMA.16816.F32.BF16 R12, R168.reuse, R176, RZ ;  /* 0x000000b0a80c723c */ /* 0x050ff000000418ff */
[C---:B------:R-:W-:Y:S01]  /*5d60*/  HMMA.16816.F32.BF16 R16, R168.reuse, R178, RZ ;  /* 0x000000b2a810723c */ /* 0x040fe200000418ff */
[----:B------:R-:W3:Y:S07]  /*5d70*/  LDSM.16.M88.4 R176, [R227+0x8000] ;  /* 0x00800000e3b0783b */ /* 0x000eee0000000200 */
[C---:B--2---:R-:W-:Y:S08]  /*5d80*/  HMMA.16816.F32.BF16 R20, R168.reuse, R180, RZ ;  /* 0x000000b4a814723c */ /* 0x044ff000000418ff */
[C---:B------:R-:W-:Y:S01]  /*5d90*/  HMMA.16816.F32.BF16 R24, R168.reuse, R182, RZ ;  /* 0x000000b6a818723c */ /* 0x040fe200000418ff */
[----:B------:R-:W2:Y:S07]  /*5da0*/  LDSM.16.M88.4 R180, [R227+0x8800] ;  /* 0x00880000e3b4783b */ /* 0x000eae0000000200 */
        /* <DEDUP_REMOVED lines=17> */
[C---:B---3--:R-:W-:Y:S08]  /*5ec0*/  HMMA.16816.F32.BF16 R4, R172.reuse, R176, R4 ;  /* 0x000000b0ac04723c */ /* 0x048ff00000041804 */
[C---:B------:R-:W-:Y:S01]  /*5ed0*/  HMMA.16816.F32.BF16 R8, R172.reuse, R178, R8 ;  /* 0x000000b2ac08723c */ /* 0x040fe20000041808 */
[----:B------:R-:W-:Y:S07]  /*5ee0*/  LDSM.16.M88.4 R176, [R233+0xa000] ;  /* 0x00a00000e9b0783b */ /* 0x000fee0000000200 */
[C---:B--2---:R-:W-:Y:S08]  /*5ef0*/  HMMA.16816.F32.BF16 R12, R172.reuse, R180, R12 ;  /* 0x000000b4ac0c723c */ /* 0x044ff0000004180c */
        /* <DEDUP_REMOVED lines=236> */
.L_x_5132:
[C---:B------:R-:W-:Y:S01]  /*6dc0*/  LEA R244, P0, R168.reuse, R244, 0x1 ;  /* 0x000000f4a8f47211 */ /* 0x040fe200078008ff */
[----:B------:R-:W-:Y:S02]  /*6dd0*/  USHF.L.U32 UR5, UR7, 0x5, URZ ;  /* 0x0000000507057899 */ /* 0x000fe4000800063f */
[----:B------:R-:W-:Y:S01]  /*6de0*/  USHF.L.U64.HI UR7, UR7, UR8, UR4 ;  /* 0x0000000807077299 */ /* 0x000fe20008010204 */
[----:B------:R-:W-:Y:S03]  /*6df0*/  LEA.HI.X R239, R168, R239, R3, 0x1, P0 ;  /* 0x000000efa8ef7211 */ /* 0x000fe600000f0c03 */
        /* <DEDUP_REMOVED lines=27> */
.L_x_5131:
        /* <DEDUP_REMOVED lines=61> */
[----:B------:R-:W-:Y:S01]  /*7380*/  ISETP.GT.AND P0, PT, R249, R236, PT ;  /* 0x000000ecf900720c */ /* 0x000fe20003f04270 */
[----:B------:R-:W-:Y:S02]  /*7390*/  FFMA.FTZ R166, R8, c[0x0][0x23c], -R200 ;  /* 0x00008f0008a67a23 */ /* 0x000fe400000108c8 */
[--C-:B------:R-:W-:Y:S01]  /*73a0*/  FFMA.FTZ R6, R6, c[0x0][0x23c], -R198.reuse ;  /* 0x00008f0006067a23 */ /* 0x100fe200000108c6 */
[----:B------:R-:W4:Y:S01]  /*73b0*/  MUFU.EX2 R0, R0 ;  /* 0x0000000000007308 */ /* 0x000f220000000800 */
[--C-:B------:R-:W-:Y:S02]  /*73c0*/  FFMA.FTZ R7, R7, c[0x0][0x23c], -R198.reuse ;  /* 0x00008f0007077a23 */ /* 0x100fe400000108c6 */
[--C-:B------:R-:W-:Y:S02]  /*73d0*/  FFMA.FTZ R196, R10, c[0x0][0x23c], -R198.reuse ;  /* 0x00008f000ac47a23 */ /* 0x100fe400000108c6 */
[----:B------:R-:W-:Y:S02]  /*73e0*/  FFMA.FTZ R199, R11, c[0x0][0x23c], -R198 ;  /* 0x00008f000bc77a23 */ /* 0x000fe400000108c6 */
[--C-:B------:R-:W-:Y:S02]  /*73f0*/  FFMA.FTZ R201, R12, c[0x0][0x23c], -R200.reuse ;  /* 0x00008f000cc97a23 */ /* 0x100fe400000108c8 */
[----:B------:R-:W-:Y:S01]  /*7400*/  FFMA.FTZ R202, R13, c[0x0][0x23c], -R200 ;  /* 0x00008f000dca7a23 */ /* 0x000fe200000108c8 */
[----:B------:R-:W-:Y:S01]  /*7410*/  MUFU.EX2 R197, R197 ;  /* 0x000000c500c57308 */ /* 0x000fe20000000800 */
[----:B------:R-:W-:Y:S02]  /*7420*/  FFMA.FTZ R203, R14, c[0x0][0x23c], -R198 ;  /* 0x00008f000ecb7a23 */ /* 0x000fe400000108c6 */
[----:B--2---:R-:W-:Y:S02]  /*7430*/  FFMA.FTZ R167, R9, c[0x0][0x23c], -R200 ;  /* 0x00008f0009a77a23 */ /* 0x004fe400000108c8 */
        /* <DEDUP_REMOVED lines=158> */
[----:B------:R-:W-:Y:S02]  /*7e20*/  FFMA.FTZ R204, R15, c[0x0][0x23c], -R198 ;  /* 0x00008f000fcc7a23 */ /* 0x000fe400000108c6 */
        /* <DEDUP_REMOVED lines=47> */
[----:B------:R-:W-:Y:S02]  /*8120*/  FADD.FTZ R197, R5, R197 ;  /* 0x000000c505c57221 */ /* 0x000fe40000010000 */
[----:B------:R-:W-:Y:S01]  /*8130*/  FADD.FTZ R7, R7, R6 ;  /* 0x0000000607077221 */ /* 0x000fe20000010000 */
[----:B-----5:R-:W-:Y:S01]  /*8140*/  F2FP.BF16.PACK_AB R155, R250, R207 ;  /* 0x000000cffa9b723e */ /* 0x020fe200000010ff */
[----:B------:R-:W-:Y:S02]  /*8150*/  FADD.FTZ R166, R166, R197 ;  /* 0x000000c5a6a67221 */ /* 0x000fe40000010000 */
        /* <DEDUP_REMOVED lines=8> */
[----:B------:R-:W-:Y:S01]  /*81e0*/  FADD.FTZ R203, R203, R0 ;  /* 0x00000000cbcb7221 */ /* 0x000fe20000010000 */
[----:B------:R-:W-:Y:S01]  /*81f0*/  IADD3 R0, R249, -0x1, RZ ;  /* 0xfffffffff9007810 */ /* 0x000fe20007ffe0ff */
[C---:B---3--:R-:W-:Y:S04]  /*8200*/  HMMA.16816.F32.BF16 R40, R152.reuse, R172, R40 ;  /* 0x000000ac9828723c */ /* 0x048fe80000041828 */
[----:B------:R-:W-:Y:S01]  /*8210*/  FADD.FTZ R202, R202, R201 ;  /* 0x000000c9caca7221 */ /* 0x000fe20000010000 */
[----:B------:R-:W-:Y:S01]  /*8220*/  MOV R249, R0 ;  /* 0x0000000000f97202 */ /* 0x000fe20000000f00 */
[----:B------:R-:W-:Y:S01]  /*8230*/  FADD.FTZ R204, R204, R203 ;  /* 0x000000cbcccc7221 */ /* 0x000fe20000010000 */
[----:B------:R-:W-:Y:S01]  /*8240*/  MOV R0, R3 ;  /* 0x0000000300007202 */ /* 0x000fe20000000f00 */
        /* <DEDUP_REMOVED lines=8> */
[----:B------:R-:W-:Y:S07]  /*82d0*/  LDSM.16.MT88.4 R176, [R226+0x15000] ;  /* 0x01500000e2b0783b */ /* 0x000fee0000004200 */
[C---:B------:R-:W-:Y:S07]  /*82e0*/  HMMA.16816.F32.BF16 R56, R152.reuse, R180, R56 ;  /* 0x000000b49838723c */ /* 0x040fee0000041838 */
[--C-:B------:R-:W-:Y:S01]  /*82f0*/  FFMA.FTZ R180, R20, c[0x0][0x23c], -R200.reuse ;  /* 0x00008f0014b47a23 */ /* 0x100fe200000108c8 */
[C---:B------:R-:W-:Y:S04]  /*8300*/  HMMA.16816.F32.BF16 R60, R152.reuse, R182, R60 ;  /* 0x000000b6983c723c */ /* 0x040fe8000004183c */
[----:B------:R-:W-:Y:S01]  /*8310*/  FFMA.FTZ R181, R21, c[0x0][0x23c], -R200 ;  /* 0x00008f0015b57a23 */ /* 0x000fe200000108c8 */
[----:B------:R-:W-:Y:S02]  /*8320*/  MUFU.EX2 R180, R180 ;  /* 0x000000b400b47308 */ /* 0x000fe40000000800 */
[--C-:B------:R-:W-:Y:S01]  /*8330*/  FFMA.FTZ R182, R22, c[0x0][0x23c], -R198.reuse ;  /* 0x00008f0016b67a23 */ /* 0x100fe200000108c6 */
[C---:B-1----:R-:W-:Y:S04]  /*8340*/  HMMA.16816.F32.BF16 R64, R152.reuse, R156, R64 ;  /* 0x0000009c9840723c */ /* 0x042fe80000041840 */
[----:B------:R-:W-:Y:S02]  /*8350*/  FFMA.FTZ R183, R23, c[0x0][0x23c], -R198 ;  /* 0x00008f0017b77a23 */ /* 0x000fe400000108c6 */
        /* <DEDUP_REMOVED lines=12> */
[----:B------:R-:W-:Y:S01]  /*8420*/  FFMA.FTZ R185, R25, c[0x0][0x23c], -R200 ;  /* 0x00008f0019b97a23 */ /* 0x000fe200000108c8 */
[----:B------:R-:W-:Y:S02]  /*8430*/  MUFU.EX2 R184, R184 ;  /* 0x000000b800b87308 */ /* 0x000fe40000000800 */
[--C-:B------:R-:W-:Y:S01]  /*8440*/  FFMA.FTZ R186, R26, c[0x0][0x23c], -R198.reuse ;  /* 0x00008f001aba7a23 */ /* 0x100fe200000108c6 */
[C---:B------:R-:W-:Y:S04]  /*8450*/  HMMA.16816.F32.BF16 R88, R152.reuse, R188, R88 ;  /* 0x000000bc9858723c */ /* 0x040fe80000041858 */
[----:B------:R-:W-:Y:S02]  /*8460*/  FFMA.FTZ R187, R27, c[0x0][0x23c], -R198 ;  /* 0x00008f001bbb7a23 */ /* 0x000fe400000108c6 */
[----:B------:R-:W-:Y:S01]  /*8470*/  LDSM.16.MT88.4 R24, [R226+0x11000] ;  /* 0x01100000e218783b */ /* 0x000fe20000004200 */
[--C-:B------:R-:W-:Y:S01]  /*8480*/  FFMA.FTZ R188, R28, c[0x0][0x23c], -R200.reuse ;  /* 0x00008f001cbc7a23 */ /* 0x100fe200000108c8 */
[C---:B------:R-:W-:Y:S01]  /*8490*/  HMMA.16816.F32.BF16 R92, R152.reuse, R190, R92 ;  /* 0x000000be985c723c */ /* 0x040fe2000004185c */
[----:B------:R-:W1:Y:S03]  /*84a0*/  MUFU.EX2 R185, R185 ;  /* 0x000000b900b97308 */ /* 0x000e660000000800 */
[----:B------:R-:W-:Y:S03]  /*84b0*/  FFMA.FTZ R189, R29, c[0x0][0x23c], -R200 ;  /* 0x00008f001dbd7a23 */ /* 0x000fe600000108c8 */
[--C-:B------:R-:W-:Y:S01]  /*84c0*/  FFMA.FTZ R190, R30, c[0x0][0x23c], -R198.reuse ;  /* 0x00008f001ebe7a23 */ /* 0x100fe200000108c6 */
[C---:B------:R-:W-:Y:S03]  /*84d0*/  HMMA.16816.F32.BF16 R96, R152.reuse, R192, R96 ;  /* 0x000000c09860723c */ /* 0x040fe60000041860 */
[----:B------:R-:W-:Y:S01]  /*84e0*/  MUFU.EX2 R186, R186 ;  /* 0x000000ba00ba7308 */ /* 0x000fe20000000800 */
[----:B------:R-:W-:Y:S02]  /*84f0*/  FFMA.FTZ R191, R31, c[0x0][0x23c], -R198 ;  /* 0x00008f001fbf7a23 */ /* 0x000fe400000108c6 */
        /* <DEDUP_REMOVED lines=149> */
.L_x_5129:
[----:B------:R-:W1:Y:S01]  /*8e50*/  SHFL.BFLY PT, R2, R251, 0x2, 0x1f ;  /* 0x0c401f00fb027f89 */ /* 0x000e6200000e0000 */
[----:B------:R-:W-:Y:S01]  /*8e60*/  MOV R8, 0x3f800000 ;  /* 0x3f80000000087802 */ /* 0x000fe20000000f00 */
[----:B------:R-:W-:Y:S02]  /*8e70*/  BSSY B0, `(.L_x_5134) ;  /* 0x0000147000007945 */ /* 0x000fe40003800000 */
[----:B------:R-:W2:Y:S04]  /*8e80*/  SHFL.BFLY PT, R5, R248, 0x2, 0x1f ;  /* 0x0c401f00f8057f89 */ /* 0x000ea800000e0000 */
[----:B------:R-:W3:Y:S04]  /*8e90*/  S2R R15, SR_TID.X ;  /* 0x00000000000f7919 */ /* 0x000ee80000002100 */
[----:B------:R-:W-:Y:S01]  /*8ea0*/  BAR.SYNC.DEFER_BLOCKING 0x0 ;  /* 0x0000000000007b1d */ /* 0x000fe20000010000 */
[----:B-1----:R-:W-:-:S05]  /*8eb0*/  FADD.FTZ R7, R2, R251 ;  /* 0x000000fb02077221 */ /* 0x002fca0000010000 */
[----:B------:R-:W1:Y:S01]  /*8ec0*/  S2R R2, SR_TID.X ;  /* 0x0000000000027919 */ /* 0x000e620000002100 */
[----:B--2---:R-:W-:-:S03]  /*8ed0*/  FADD.FTZ R0, R5, R248 ;  /* 0x000000f805007221 */ /* 0x004fc60000010000 */
[----:B------:R-:W2:Y:S04]  /*8ee0*/  SHFL.BFLY PT, R4, R7, 0x1, 0x1f ;  /* 0x0c201f0007047f89 */ /* 0x000ea800000e0000 */
[----:B------:R-:W4:Y:S01]  /*8ef0*/  SHFL.BFLY PT, R5, R0, 0x1, 0x1f ;  /* 0x0c201f0000057f89 */ /* 0x000f2200000e0000 */
[----:B-1----:R-:W-:-:S04]  /*8f00*/  SHF.R.S32.HI R11, RZ, 0x1f, R2 ;  /* 0x0000001fff0b7819 */ /* 0x002fc80000011402 */
[----:B------:R-:W-:Y:S01]  /*8f10*/  LEA.HI R10, R11, R2, RZ, 0x2 ;  /* 0x000000020b0a7211 */ /* 0x000fe200078f10ff */
[----:B--2---:R-:W-:Y:S01]  /*8f20*/  FADD.FTZ R4, R7, R4 ;  /* 0x0000000407047221 */ /* 0x004fe20000010000 */
[----:B------:R-:W-:Y:S01]  /*8f30*/  MOV R7, 0x3f800000 ;  /* 0x3f80000000077802 */ /* 0x000fe20000000f00 */
[----:B----4-:R-:W-:Y:S01]  /*8f40*/  FADD.FTZ R5, R0, R5 ;  /* 0x0000000500057221 */ /* 0x010fe20000010000 */
[--C-:B------:R-:W-:Y:S02]  /*8f50*/  SHF.R.S32.HI R13, RZ, 0x2, R10.reuse ;  /* 0x00000002ff0d7819 */ /* 0x100fe4000001140a */
[----:B------:R-:W-:Y:S02]  /*8f60*/  SHF.R.S32.HI R6, RZ, 0x1f, R10 ;  /* 0x0000001fff067819 */ /* 0x000fe4000001140a */
[----:B---3--:R-:W-:Y:S02]  /*8f70*/  SHF.R.S32.HI R0, RZ, 0x1f, R15 ;  /* 0x0000001fff007819 */ /* 0x008fe4000001140f */
[----:B------:R-:W-:-:S02]  /*8f80*/  LEA.HI R6, R6, R13, RZ, 0x3 ;  /* 0x0000000d06067211 */ /* 0x000fc400078f18ff */
[----:B------:R-:W-:Y:S02]  /*8f90*/  FSETP.NE.FTZ.AND P4, PT, R5, RZ, PT ;  /* 0x000000ff0500720b */ /* 0x000fe40003f95000 */
[----:B------:R-:W-:Y:S02]  /*8fa0*/  FSETP.NE.FTZ.AND P3, PT, R4, RZ, PT ;  /* 0x000000ff0400720b */ /* 0x000fe40003f75000 */
[----:B------:R-:W-:Y:S02]  /*8fb0*/  LEA.HI R9, R0, R15, RZ, 0x4 ;  /* 0x0000000f00097211 */ /* 0x000fe400078f20ff */
[----:B------:R-:W-:Y:S02]  /*8fc0*/  LOP3.LUT R6, R6, 0xfffffff8, RZ, 0xc0, !PT ;  /* 0xfffffff806067812 */ /* 0x000fe400078ec0ff */
[----:B------:R-:W-:Y:S02]  /*8fd0*/  LOP3.LUT R0, R9, 0xfffffff0, RZ, 0xc0, !PT ;  /* 0xfffffff009007812 */ /* 0x000fe400078ec0ff */
[----:B------:R-:W-:-:S02]  /*8fe0*/  IADD3 R6, R13, -R6, RZ ;  /* 0x800000060d067210 */ /* 0x000fc40007ffe0ff */
[----:B------:R-:W-:Y:S01]  /*8ff0*/  LOP3.LUT R13, R10, 0x1ffffffc, RZ, 0xc0, !PT ;  /* 0x1ffffffc0a0d7812 */ /* 0x000fe200078ec0ff */
[----:B------:R-:W1:Y:S01]  /*9000*/  @P4 MUFU.RCP R8, R5 ;  /* 0x0000000500084308 */ /* 0x000e620000001000 */
[----:B------:R-:W-:Y:S02]  /*9010*/  IADD3 R0, -R0, R15, RZ ;  /* 0x0000000f00007210 */ /* 0x000fe40007ffe1ff */
[----:B------:R-:W-:Y:S02]  /*9020*/  SHF.R.S32.HI R10, RZ, 0x4, R9 ;  /* 0x00000004ff0a7819 */ /* 0x000fe40000011409 */
[----:B------:R-:W-:Y:S02]  /*9030*/  IADD3 R12, -R13, R2, RZ ;  /* 0x000000020d0c7210 */ /* 0x000fe40007ffe1ff */
[----:B------:R-:W-:Y:S01]  /*9040*/  LOP3.LUT R14, R6, 0x1, RZ, 0xc0, !PT ;  /* 0x00000001060e7812 */ /* 0x000fe200078ec0ff */
[----:B------:R-:W2:Y:S01]  /*9050*/  @P3 MUFU.RCP R7, R4 ;  /* 0x0000000400073308 */ /* 0x000ea20000001000 */
[----:B------:R-:W-:-:S02]  /*9060*/  SHF.L.U32 R13, R10, 0x6, RZ ;  /* 0x000000060a0d7819 */ /* 0x000fc400000006ff */
[----:B------:R-:W-:Y:S02]  /*9070*/  LEA.HI R15, R0, R0, RZ, 0x1 ;  /* 0x00000000000f7211 */ /* 0x000fe400078f08ff */
[----:B------:R-:W-:Y:S02]  /*9080*/  LEA.HI R11, R11, R2, RZ, 0x5 ;  /* 0x000000020b0b7211 */ /* 0x000fe400078f28ff */
[----:B------:R-:W-:Y:S01]  /*9090*/  SHF.L.U32 R17, R6, 0x6, RZ ;  /* 0x0000000606117819 */ /* 0x000fe200000006ff */
[----:B-1----:R-:W-:Y:S01]  /*90a0*/  FMUL.FTZ R160, R8, R160 ;  /* 0x000000a008a07220 */ /* 0x002fe20000410000 */
[----:B------:R-:W-:Y:S01]  /*90b0*/  ISETP.NE.U32.AND P0, PT, R14, 0x1, PT ;  /* 0x000000010e00780c */ /* 0x000fe20003f05070 */
[C---:B------:R-:W-:Y:S01]  /*90c0*/  FMUL.FTZ R161, R8.reuse, R161 ;  /* 0x000000a108a17220 */ /* 0x040fe20000410000 */
[----:B------:R-:W-:Y:S01]  /*90d0*/  LOP3.LUT R13, R13, 0x1c0, RZ, 0xc0, !PT ;  /* 0x000001c00d0d7812 */ /* 0x000fe200078ec0ff */
[C---:B------:R-:W-:Y:S01]  /*90e0*/  FMUL.FTZ R36, R8.reuse, R36 ;  /* 0x0000002408247220 */ /* 0x040fe20000410000 */
[----:B------:R-:W-:Y:S01]  /*90f0*/  SHF.L.U32 R14, R15, 0x2, RZ ;  /* 0x000000020f0e7819 */ /* 0x000fe200000006ff */
[C---:B------:R-:W-:Y:S01]  /*9100*/  FMUL.FTZ R37, R8.reuse, R37 ;  /* 0x0000002508257220 */ /* 0x040fe20000410000 */
[----:B------:R-:W-:Y:S01]  /*9110*/  SHF.R.S32.HI R9, RZ, 0x5, R11 ;  /* 0x00000005ff097819 */ /* 0x000fe2000001140b */
[----:B--2---:R-:W-:Y:S01]  /*9120*/  FMUL.FTZ R163, R7, R163 ;  /* 0x000000a307a37220 */ /* 0x004fe20000410000 */
[----:B------:R-:W-:Y:S01]  /*9130*/  LOP3.LUT R17, R17, 0x1c0, RZ, 0xc0, !PT ;  /* 0x000001c011117812 */ /* 0x000fe200078ec0ff */
[----:B------:R-:W-:Y:S01]  /*9140*/  FMUL.FTZ R162, R7, R162 ;  /* 0x000000a207a27220 */ /* 0x000fe20000410000 */
[----:B------:R-:W-:Y:S01]  /*9150*/  LOP3.LUT R14, R13, 0x38, R14, 0xf8, !PT ;  /* 0x000000380d0e7812 */ /* 0x000fe200078ef80e */
[----:B------:R-:W-:Y:S01]  /*9160*/  FMUL.FTZ R39, R7, R39 ;  /* 0x0000002707277220 */ /* 0x000fe20000410000 */
[----:B------:R-:W-:Y:S01]  /*9170*/  LEA R12, R9, R12, 0x9 ;  /* 0x0000000c090c7211 */ /* 0x000fe200078e48ff */
[----:B------:R-:W-:Y:S01]  /*9180*/  FMUL.FTZ R38, R7, R38 ;  /* 0x0000002607267220 */ /* 0x000fe20000410000 */
[----:B------:R-:W-:Y:S01]  /*9190*/  LEA.HI R17, R17, R17, RZ, 0x1d ;  /* 0x0000001111117211 */ /* 0x000fe200078fe8ff */
[C---:B------:R-:W-:Y:S01]  /*91a0*/  FMUL.FTZ R40, R8.reuse, R40 ;  /* 0x0000002808287220 */ /* 0x040fe20000410000 */
[----:B------:R-:W-:Y:S01]  /*91b0*/  SHF.R.U32.HI R13, RZ, 0x3, R13 ;  /* 0x00000003ff0d7819 */ /* 0x000fe2000001160d */
[----:B------:R-:W-:Y:S01]  /*91c0*/  FMUL.FTZ R41, R8, R41 ;  /* 0x0000002908297220 */ /* 0x000fe20000410000 */
[----:B------:R-:W-:Y:S01]  /*91d0*/  LOP3.LUT R15, R15, 0xffffffe, RZ, 0xc0, !PT ;  /* 0x0ffffffe0f0f7812 */ /* 0x000fe200078ec0ff */
[C---:B------:R-:W-:Y:S01]  /*91e0*/  FMUL.FTZ R43, R7.reuse, R43 ;  /* 0x0000002b072b7220 */ /* 0x040fe20000410000 */
[----:B------:R-:W-:Y:S01]  /*91f0*/  LEA R12, R12, R17, 0x1 ;  /* 0x000000110c0c7211 */ /* 0x000fe200078e08ff */
[C---:B------:R-:W-:Y:S01]  /*9200*/  FMUL.FTZ R42, R7.reuse, R42 ;  /* 0x0000002a072a7220 */ /* 0x040fe20000410000 */
[----:B------:R-:W-:Y:S01]  /*9210*/  LOP3.LUT R13, R14, R13, RZ, 0x3c, !PT ;  /* 0x0000000d0e0d7212 */ /* 0x000fe200078e3cff */
[----:B------:R-:W-:Y:S01]  /*9220*/  FMUL.FTZ R44, R8, R44 ;  /* 0x0000002c082c7220 */ /* 0x000fe20000410000 */
[----:B------:R-:W-:Y:S01]  /*9230*/  IADD3 R14, R0, -R15, RZ ;  /* 0x8000000f000e7210 */ /* 0x000fe20007ffe0ff */
[----:B------:R-:W-:Y:S01]  /*9240*/  FMUL.FTZ R45, R8, R45 ;  /* 0x0000002d082d7220 */ /* 0x000fe20000410000 */
[----:B------:R-:W-:Y:S01]  /*9250*/  R2P PR, R6, 0x6 ;  /* 0x0000000606007804 */ /* 0x000fe20000000000 */
[C---:B------:R-:W-:Y:S01]  /*9260*/  FMUL.FTZ R47, R7.reuse, R47 ;  /* 0x0000002f072f7220 */ /* 0x040fe20000410000 */
[----:B------:R-:W-:Y:S01]  /*9270*/  LEA R6, R14, R13, 0x2 ;  /* 0x0000000d0e067211 */ /* 0x000fe200078e10ff */
[----:B------:R-:W-:Y:S01]  /*9280*/  FMUL.FTZ R46, R7, R46 ;  /* 0x0000002e072e7220 */ /* 0x000fe20000410000 */
[----:B------:R-:W-:Y:S01]  /*9290*/  MOV R13, 0x80 ;  /* 0x00000080000d7802 */ /* 0x000fe20000000f00 */
[C---:B------:R-:W-:Y:S01]  /*92a0*/  FMUL.FTZ R48, R8.reuse, R48 ;  /* 0x0000003008307220 */ /* 0x040fe20000410000 */
[----:B------:R-:W-:Y:S01]  /*92b0*/  STS.64 [R12.X4], R160 ;  /* 0x000000a00c007388 */ /* 0x000fe20000004a00 */
[C---:B------:R-:W-:Y:S01]  /*92c0*/  FMUL.FTZ R49, R8.reuse, R49 ;  /* 0x0000003108317220 */ /* 0x040fe20000410000 */
[----:B------:R-:W-:Y:S01]  /*92d0*/  SEL R16, R13, 0xffffff80, !P2 ;  /* 0xffffff800d107807 */ /* 0x000fe20005000000 */
[C---:B------:R-:W-:Y:S01]  /*92e0*/  FMUL.FTZ R51, R7.reuse, R51 ;  /* 0x0000003307337220 */ /* 0x040fe20000410000 */
[----:B------:R-:W-:Y:S01]  /*92f0*/  STS.64 [R12.X4+0x800], R162 ;  /* 0x000800a20c007388 */ /* 0x000fe20000004a00 */
[----:B------:R-:W-:Y:S01]  /*9300*/  FMUL.FTZ R50, R7, R50 ;  /* 0x0000003207327220 */ /* 0x000fe20000410000 */
[----:B------:R-:W-:Y:S01]  /*9310*/  LOP3.LUT R11, R11, 0xffffffe0, RZ, 0xc0, !PT ;  /* 0xffffffe00b0b7812 */ /* 0x000fe200078ec0ff */
[C---:B------:R-:W-:Y:S01]  /*9320*/  FMUL.FTZ R52, R8.reuse, R52 ;  /* 0x0000003408347220 */ /* 0x040fe20000410000 */
[----:B------:R-:W1:Y:S01]  /*9330*/  @P4 MUFU.LG2 R5, R5 ;  /* 0x0000000500054308 */ /* 0x000e620000000c00 */
[----:B------:R-:W-:Y:S01]  /*9340*/  FMUL.FTZ R53, R8, R53 ;  /* 0x0000003508357220 */ /* 0x000fe20000410000 */
[----:B------:R-:W-:Y:S01]  /*9350*/  IADD3 R11, -R11, R2, RZ ;  /* 0x000000020b0b7210 */ /* 0x000fe20007ffe1ff */
[----:B------:R-:W-:-:S02]  /*9360*/  FMUL.FTZ R55, R7, R55 ;  /* 0x0000003707377220 */ /* 0x000fc40000410000 */
[C---:B------:R-:W-:Y:S01]  /*9370*/  FMUL.FTZ R54, R7.reuse, R54 ;  /* 0x0000003607367220 */ /* 0x040fe20000410000 */
[----:B------:R-:W-:Y:S01]  /*9380*/  SHF.R.S32.HI R2, RZ, 0x1f, R11 ;  /* 0x0000001fff027819 */ /* 0x000fe2000001140b */
[C---:B------:R-:W-:Y:S01]  /*9390*/  FMUL.FTZ R56, R8.reuse, R56 ;  /* 0x0000003808387220 */ /* 0x040fe20000410000 */
[----:B------:R-:W2:Y:S01]  /*93a0*/  @P3 MUFU.LG2 R4, R4 ;  /* 0x0000000400043308 */ /* 0x000ea20000000c00 */
[----:B------:R-:W-:Y:S01]  /*93b0*/  FMUL.FTZ R57, R8, R57 ;  /* 0x0000003908397220 */ /* 0x000fe20000410000 */
[----:B------:R-:W-:Y:S01]  /*93c0*/  LEA.HI R2, R2, R11, RZ, 0x2 ;  /* 0x0000000b02027211 */ /* 0x000fe200078f10ff */
        /* <DEDUP_REMOVED lines=107> */
[C---:B------:R-:W-:Y:S02]  /*9a80*/  IADD3 R15, R7.reuse, -0x20, RZ ;  /* 0xffffffe0070f7810 */ /* 0x040fe40007ffe0ff */
[----:B------:R-:W-:-:S02]  /*9a90*/  @P0 IADD3 R15, R7, 0x20, RZ ;  /* 0x00000020070f0810 */ /* 0x000fc40007ffe0ff */
[C---:B------:R-:W-:Y:S02]  /*9aa0*/  IADD3 R14, R7.reuse, R8, RZ ;  /* 0x00000008070e7210 */ /* 0x040fe40007ffe0ff */
[-C--:B------:R-:W-:Y:S01]  /*9ab0*/  IADD3 R13, R8, R15.reuse, RZ ;  /* 0x0000000f080d7210 */ /* 0x080fe20007ffe0ff */
[----:B------:R-:W-:Y:S01]  /*9ac0*/  STS.64 [R15], R36 ;  /* 0x000000240f007388 */ /* 0x000fe20000000a00 */
[-C--:B------:R-:W-:Y:S02]  /*9ad0*/  IADD3 R17, R7, R16.reuse, RZ ;  /* 0x0000001007117210 */ /* 0x080fe40007ffe0ff */
        /* <DEDUP_REMOVED lines=55> */
[----:B------:R-:W1:Y:S04]  /*9e50*/  S2R R8, SR_CTAID.Z ;  /* 0x0000000000087919 */ /* 0x000e680000002700 */
[----:B------:R-:W2:Y:S04]  /*9e60*/  S2R R7, SR_CTAID.Y ;  /* 0x0000000000077919 */ /* 0x000ea80000002600 */
[----:B------:R-:W-:Y:S04]  /*9e70*/  STS.64 [R13+0xc000], R156 ;  /* 0x00c0009c0d007388 */ /* 0x000fe80000000a00 */
[----:B------:R-:W-:Y:S04]  /*9e80*/  STS.64 [R13+0xc800], R158 ;  /* 0x00c8009e0d007388 */ /* 0x000fe80000000a00 */
[----:B------:R3:W-:Y:S04]  /*9e90*/  STS.64 [R17+0xc000], R140 ;  /* 0x00c0008c11007388 */ /* 0x0007e80000000a00 */
[----:B------:R4:W-:Y:S04]  /*9ea0*/  STS.64 [R17+0xc800], R142 ;  /* 0x00c8008e11007388 */ /* 0x0009e80000000a00 */
[----:B------:R-:W-:Y:S04]  /*9eb0*/  STS.64 [R18+0xc000], R144 ;  /* 0x00c0009012007388 */ /* 0x000fe80000000a00 */
[----:B------:R-:W-:Y:S01]  /*9ec0*/  STS.64 [R18+0xc800], R146 ;  /* 0x00c8009212007388 */ /* 0x000fe20000000a00 */
[----:B--2---:R-:W-:-:S03]  /*9ed0*/  IMAD R7, R7, c[0x0][0x210], R238 ;  /* 0x0000840007077a24 */ /* 0x004fc600078e02ee */
[----:B------:R-:W-:Y:S04]  /*9ee0*/  STS.64 [R19+0xc000], R152 ;  /* 0x00c0009813007388 */ /* 0x000fe80000000a00 */
[----:B------:R-:W-:Y:S04]  /*9ef0*/  STS.64 [R19+0xc800], R154 ;  /* 0x00c8009a13007388 */ /* 0x000fe80000000a00 */
[----:B------:R-:W-:Y:S01]  /*9f00*/  STS.64 [R16+0xc000], R148 ;  /* 0x00c0009410007388 */ /* 0x000fe20000000a00 */
[----:B---3--:R-:W-:-:S03]  /*9f10*/  IADD3 R141, -R238, RZ, RZ ;  /* 0x000000ffee8d7210 */ /* 0x008fc60007ffe1ff */
[----:B------:R-:W2:Y:S01]  /*9f20*/  S2R R140, SR_CTAID.X ;  /* 0x00000000008c7919 */ /* 0x000ea20000002500 */
[----:B----4-:R-:W-:-:S03]  /*9f30*/  SHF.R.S32.HI R142, RZ, 0x1f, R9 ;  /* 0x0000001fff8e7819 */ /* 0x010fc60000011409 */
[----:B------:R-:W-:Y:S01]  /*9f40*/  STS.64 [R16+0xc800], R150 ;  /* 0x00c8009610007388 */ /* 0x000fe20000000a00 */
[----:B-1----:R-:W-:Y:S01]  /*9f50*/  IMAD R8, R141, c[0x0][0x1c0], R8 ;  /* 0x000070008d087a24 */ /* 0x002fe200078e0208 */
[----:B------:R-:W-:Y:S02]  /*9f60*/  LEA.HI R142, R142, R9, RZ, 0x2 ;  /* 0x000000098e8e7211 */ /* 0x000fe400078f10ff */
[----:B------:R-:W-:Y:S01]  /*9f70*/  BAR.SYNC.DEFER_BLOCKING 0x0 ;  /* 0x0000000000007b1d */ /* 0x000fe20000010000 */
[----:B------:R-:W-:Y:S01]  /*9f80*/  IMAD R7, R7, c[0x0][0x1c0], R8 ;  /* 0x0000700007077a24 */ /* 0x000fe200078e0208 */
[----:B------:R-:W-:Y:S01]  /*9f90*/  MOV R8, 0xff800000 ;  /* 0xff80000000087802 */ /* 0x000fe20000000f00 */
[----:B------:R-:W-:Y:S01]  /*9fa0*/  @P3 FFMA.FTZ R8, R3, c[0x0][0x238], R4 ;  /* 0x00008e0003083a23 */ /* 0x000fe20000010004 */
[----:B------:R-:W-:-:S04]  /*9fb0*/  LOP3.LUT R142, R142, 0xffffffc, RZ, 0xc0, !PT ;  /* 0x0ffffffc8e8e7812 */ /* 0x000fc800078ec0ff */
[----:B------:R-:W-:Y:S02]  /*9fc0*/  IADD3 R142, -R142, R9, RZ ;  /* 0x000000098e8e7210 */ /* 0x000fe40007ffe1ff */
[----:B------:R-:W-:-:S04]  /*9fd0*/  SHF.R.S32.HI R9, RZ, 0x2, R2 ;  /* 0x00000002ff097819 */ /* 0x000fc80000011402 */
[----:B------:R-:W-:Y:S02]  /*9fe0*/  LEA R142, R142, R9, 0x4 ;  /* 0x000000098e8e7211 */ /* 0x000fe400078e20ff */
[----:B--2---:R-:W-:-:S05]  /*9ff0*/  SHF.L.U32 R140, R140, 0x6, RZ ;  /* 0x000000068c8c7819 */ /* 0x004fca00000006ff */
[----:B------:R-:W-:Y:S01]  /*a000*/  IMAD R7, R7, c[0x0][0x214], R140 ;  /* 0x0000850007077a24 */ /* 0x000fe200078e028c */
        /* <DEDUP_REMOVED lines=35> */
[----:B--234-:R-:W-:Y:S02]  /*a240*/  IADD3 R140, R142, 0x8, RZ ;  /* 0x000000088e8c7810 */ /* 0x01cfe40007ffe0ff */
[----:B------:R-:W-:-:S02]  /*a250*/  SHF.R.S32.HI R4, RZ, 0x1f, R142 ;  /* 0x0000001fff047819 */ /* 0x000fc4000001148e */
[C---:B------:R-:W-:Y:S02]  /*a260*/  IADD3 R2, P0, R7.reuse, R142, RZ ;  /* 0x0000008e07027210 */ /* 0x040fe40007f1e0ff */
[-C--:B------:R-:W-:Y:S02]  /*a270*/  ISETP.GE.AND P2, PT, R142, R235.reuse, PT ;  /* 0x000000eb8e00720c */ /* 0x080fe40003f46270 */
[----:B------:R-:W-:Y:S02]  /*a280*/  ISETP.GE.AND P1, PT, R140, R235, PT ;  /* 0x000000eb8c00720c */ /* 0x000fe40003f26270 */
[----:B------:R-:W-:Y:S02]  /*a290*/  LEA.HI.X.SX32 R3, R7, R4, 0x1, P0 ;  /* 0x0000000407037211 */ /* 0x000fe400000f0eff */
[----:B------:R-:W-:-:S04]  /*a2a0*/  LEA R4, P0, R2, c[0x0][0x208], 0x2 ;  /* 0x0000820002047a11 */ /* 0x000fc800078010ff */
[----:B------:R-:W-:-:S05]  /*a2b0*/  LEA.HI.X R5, R2, c[0x0][0x20c], R3, 0x2, P0 ;  /* 0x0000830002057a11 */ /* 0x000fca00000f1403 */
[----:B------:R2:W-:Y:S04]  /*a2c0*/  @!P2 STG.E [R4.64], R6 ;  /* 0x000000060400a986 */ /* 0x0005e8000c10190c */
[----:B------:R2:W-:Y:S02]  /*a2d0*/  @!P1 STG.E [R4.64+0x20], R8 ;  /* 0x0000200804009986 */ /* 0x0005e4000c10190c */
.L_x_5135:
[----:B--234-:R-:W-:Y:S05]  /*a2e0*/  BSYNC B0 ;  /* 0x0000000000007941 */ /* 0x01cfea0003800000 */
.L_x_5134:
[----:B------:R-:W-:Y:S01]  /*a2f0*/  IMAD.SHL.U32 R4, R0, 0x4, RZ ;  /* 0x0000000400047824 */ /* 0x000fe200078e00ff */
[C---:B------:R-:W-:Y:S01]  /*a300*/  IADD3 R0, R10.reuse, 0x10, RZ ;  /* 0x000000100a007810 */ /* 0x040fe20007ffe0ff */
[----:B------:R-:W-:Y:S01]  /*a310*/  IMAD R7, R7, c[0x0][0x22c], RZ ;  /* 0x00008b0007077a24 */ /* 0x000fe200078e02ff */
[----:B------:R-:W-:Y:S02]  /*a320*/  IADD3 R2, R10, 0x8, RZ ;  /* 0x000000080a027810 */ /* 0x000fe40007ffe0ff */
[----:B------:R-:W-:Y:S02]  /*a330*/  SHF.R.S32.HI R5, RZ, 0x1f, R4 ;  /* 0x0000001fff057819 */ /* 0x000fe40000011404 */
[----:B------:R-:W-:-:S02]  /*a340*/  ISETP.GE.AND P4, PT, R0, R235, PT ;  /* 0x000000eb0000720c */ /* 0x000fc40003f86270 */
[C---:B------:R-:W-:Y:S01]  /*a350*/  IADD3 R0, R10.reuse, 0x30, RZ ;  /* 0x000000300a007810 */ /* 0x040fe20007ffe0ff */
[----:B------:R-:W-:Y:S01]  /*a360*/  IMAD.WIDE R4, R10, 0x100, R4 ;  /* 0x000001000a047825 */ /* 0x000fe200078e0204 */
[-C--:B------:R-:W-:Y:S02]  /*a370*/  ISETP.GE.AND P5, PT, R2, R235.reuse, PT ;  /* 0x000000eb0200720c */ /* 0x080fe40003fa6270 */
[C---:B------:R-:W-:Y:S02]  /*a380*/  ISETP.GE.AND P6, PT, R10.reuse, R235, PT ;  /* 0x000000eb0a00720c */ /* 0x040fe40003fc6270 */
[C---:B------:R-:W-:Y:S02]  /*a390*/  IADD3 R3, P0, R7.reuse, R4, RZ ;  /* 0x0000000407037210 */ /* 0x040fe40007f1e0ff */
[----:B------:R-:W-:Y:S02]  /*a3a0*/  IADD3 R6, R10, 0x18, RZ ;  /* 0x000000180a067810 */ /* 0x000fe40007ffe0ff */
[----:B------:R-:W-:-:S02]  /*a3b0*/  LEA.HI.X.SX32 R4, R7, R5, 0x1, P0 ;  /* 0x0000000507047211 */ /* 0x000fc400000f0eff */
[C---:B------:R-:W-:Y:S02]  /*a3c0*/  LEA R8, P0, R3.reuse, c[0x0][0x1d8], 0x2 ;  /* 0x0000760003087a11 */ /* 0x040fe400078010ff */
[----:B------:R-:W-:Y:S02]  /*a3d0*/  IADD3 R2, R10, 0x28, RZ ;  /* 0x000000280a027810 */ /* 0x000fe40007ffe0ff */
[----:B------:R-:W-:Y:S02]  /*a3e0*/  LEA.HI.X R9, R3, c[0x0][0x1dc], R4, 0x2, P0 ;  /* 0x0000770003097a11 */ /* 0x000fe400000f1404 */
[----:B------:R-:W-:Y:S02]  /*a3f0*/  ISETP.GE.AND P0, PT, R0, R235, PT ;  /* 0x000000eb0000720c */ /* 0x000fe40003f06270 */
[C---:B------:R-:W-:Y:S01]  /*a400*/  IADD3 R4, R10.reuse, 0x20, RZ ;  /* 0x000000200a047810 */ /* 0x040fe20007ffe0ff */
[----:B-1----:R1:W-:Y:S01]  /*a410*/  @!P6 STG.E.128 [R8.64+0x100], R100 ;  /* 0x000100640800e986 */ /* 0x0023e2000c101d0c */
[----:B------:R-:W-:-:S02]  /*a420*/  IADD3 R10, R10, 0x38, RZ ;  /* 0x000000380a0a7810 */ /* 0x000fc40007ffe0ff */
[-C--:B------:R-:W-:Y:S01]  /*a430*/  ISETP.GE.AND P3, PT, R6, R235.reuse, PT ;  /* 0x000000eb0600720c */ /* 0x080fe20003f66270 */
[----:B------:R1:W-:Y:S01]  /*a440*/  @!P6 STG.E.128 [R8.64+0x200], R68 ;  /* 0x000200440800e986 */ /* 0x0003e2000c101d0c */
[-C--:B------:R-:W-:Y:S02]  /*a450*/  ISETP.GE.AND P2, PT, R4, R235.reuse, PT ;  /* 0x000000eb0400720c */ /* 0x080fe40003f46270 */
[-C--:B------:R-:W-:Y:S01]  /*a460*/  ISETP.GE.AND P1, PT, R2, R235.reuse, PT ;  /* 0x000000eb0200720c */ /* 0x080fe20003f26270 */
[----:B------:R1:W-:Y:S04]  /*a470*/  @!P6 STG.E.128 [R8.64+0x300], R36 ;  /* 0x000300240800e986 */ /* 0x0003e8000c101d0c */
[----:B------:R1:W-:Y:S04]  /*a480*/  @!P0 STG.E.128 [R8.64+0xc000], R108 ;  /* 0x00c0006c08008986 */ /* 0x0003e8000c101d0c */
[----:B------:R1:W-:Y:S04]  /*a490*/  @!P0 STG.E.128 [R8.64+0xc100], R76 ;  /* 0x00c1004c08008986 */ /* 0x0003e8000c101d0c */
[----:B------:R1:W-:Y:S04]  /*a4a0*/  @!P0 STG.E.128 [R8.64+0xc200], R44 ;  /* 0x00c2002c08008986 */ /* 0x0003e8000c101d0c */
[----:B------:R1:W-:Y:S01]  /*a4b0*/  @!P0 STG.E.128 [R8.64+0xc300], R12 ;  /* 0x00c3000c08008986 */ /* 0x0003e2000c101d0c */
[----:B------:R-:W-:-:S03]  /*a4c0*/  ISETP.GE.AND P0, PT, R10, R235, PT ;  /* 0x000000eb0a00720c */ /* 0x000fc60003f06270 */
[----:B------:R1:W-:Y:S04]  /*a4d0*/  @!P5 STG.E.128 [R8.64+0x2000], R128 ;  /* 0x002000800800d986 */ /* 0x0003e8000c101d0c */
        /* <DEDUP_REMOVED lines=19> */
[----:B------:R1:W-:Y:S04]  /*a610*/  @!P6 STG.E.64 [R8.64], R132 ;  /* 0x000000840800e986 */ /* 0x0003e8000c101b0c */
[----:B------:R1:W-:Y:S01]  /*a620*/  @!P6 STG.E.64 [R8.64+0x8], R134 ;  /* 0x000008860800e986 */ /* 0x0003e2000c101b0c */
[----:B------:R-:W-:Y:S05]  /*a630*/  @P0 EXIT ;  /* 0x000000000000094d */ /* 0x000fea0003800000 */
[----:B------:R-:W-:Y:S04]  /*a640*/  STG.E.128 [R8.64+0xe000], R104 ;  /* 0x00e0006808007986 */ /* 0x000fe8000c101d0c */
[----:B------:R-:W-:Y:S04]  /*a650*/  STG.E.128 [R8.64+0xe100], R72 ;  /* 0x00e1004808007986 */ /* 0x000fe8000c101d0c */
[----:B------:R-:W-:Y:S04]  /*a660*/  STG.E.128 [R8.64+0xe200], R40 ;  /* 0x00e2002808007986 */ /* 0x000fe8000c101d0c */
[----:B------:R-:W-:Y:S01]  /*a670*/  STG.E.128 [R8.64+0xe300], R136 ;  /* 0x00e3008808007986 */ /* 0x000fe2000c101d0c */
[----:B------:R-:W-:Y:S05]  /*a680*/  EXIT ;  /* 0x000000000000794d */ /* 0x000fea0003800000 */
.L_x_5136:
        /* <DEDUP_REMOVED lines=15> */
.L_x_8958:


//--------------------- .text._ZN5flash24flash_fwd_splitkv_kernelI23Flash_fwd_kernel_traitsILi256ELi64ELi64ELi4ELb0ELb0EN7cutlass10bfloat16_tE19Flash_kernel_traitsILi256ELi64ELi64ELi4ES3_EELb0ELb0ELb0ELb0ELb1ELb1ELb1ELb0EEEvNS_16Flash_fwd_paramsE --------------------------
	.section	.text._ZN5flash24flash_fwd_splitkv_kernelI23Flash_fwd_kernel_traitsILi256ELi64ELi64ELi4ELb0ELb0EN7cutlass10bfloat16_tE19Flash_kernel_traitsILi256ELi64ELi64ELi4ES3_EELb0ELb0ELb0ELb0ELb1ELb1ELb1ELb0EEEvNS_16Flash_fwd_paramsE,"ax",@progbits
	.sectioninfo	@"SHI_REGISTERS=253"
	.align	128
        .global         _ZN5flash24flash_fwd_splitkv_kernelI23Flash_fwd_kernel_traitsILi256ELi64ELi64ELi4ELb0ELb0EN7cutlass10bfloat16_tE19Flash_kernel_traitsILi256ELi64ELi64ELi4ES3_EELb0ELb0ELb0ELb0ELb1ELb1ELb1ELb0EEEvNS_16Flash_fwd_paramsE
        .type           _ZN5flash24flash_fwd_splitkv_kernelI23Flash_fwd_kernel_traitsILi256ELi64ELi64ELi4ELb0ELb0EN7cutlass10bfloat16_tE19Flash_kernel_traitsILi256ELi64ELi64ELi4ES3_EELb0ELb0ELb0ELb0ELb1ELb1ELb1ELb0EEEvNS_16Flash_fwd_paramsE,@function
        .size           _ZN5flash24flash_fwd_splitkv_kernelI23Flash_fwd_kernel_traitsILi256ELi64ELi64ELi4ELb0ELb0EN7cutlass10bfloat16_tE19Flash_kernel_traitsILi256ELi64ELi64ELi4ES3_EELb0ELb0ELb0ELb0ELb1ELb1ELb1ELb0EEEvNS_16Flash_fwd_paramsE,(.L_x_8959 - _ZN5flash24flash_fwd_splitkv_kernelI23Flash_fwd_kernel_traitsILi256ELi64ELi64ELi4ELb0ELb0EN7cutlass10bfloat16_tE19Flash_kernel_traitsILi256ELi64ELi64ELi4ES3_EELb0ELb0ELb0ELb0ELb1ELb1ELb1ELb0EEEvNS_16Flash_fwd_paramsE)
        .other          _ZN5flash24flash_fwd_splitkv_kernelI23Flash_fwd_kernel_traitsILi256ELi64ELi64ELi4ELb0ELb0EN7cutlass10bfloat16_tE19Flash_kernel_traitsILi256ELi64ELi64ELi4ES3_EELb0ELb0ELb0ELb0ELb1ELb1ELb1ELb0EEEvNS_16Flash_fwd_paramsE,@"STO_CUDA_ENTRY STV_DEFAULT"
_ZN5flash24flash_fwd_splitkv_kernelI23Flash_fwd_kernel_traitsILi256ELi64ELi64ELi4ELb0ELb0EN7cutlass10bfloat16_tE19Flash_kernel_traitsILi256ELi64ELi64ELi4ES3_EELb0ELb0ELb0ELb0ELb1ELb1ELb1ELb0EEEvNS_16Flash_fwd_paramsE:
.text._ZN5flash24flash_fwd_splitkv_kernelI23Flash_fwd_kernel_traitsILi256ELi64ELi64ELi4ELb0ELb0EN7cutlass10bfloat16_tE19Flash_kernel_traitsILi256ELi64ELi64ELi4ES3_EELb0ELb0ELb0ELb0ELb1ELb1ELb1ELb0EEEvNS_16Flash_fwd_paramsE:
[----:B------:R-:W-:Y:S02]  /*0000*/  MOV R1, c[0x0][0x28] ;  /* 0x00000a0000017a02 */ /* 0x000fe40000000f00 */
[----:B------:R-:W1:Y:S01]  /*0010*/  I2F.U32.RP R4, c[0x0][0x1c0] ;  /* 0x0000700000047b06 */ /* 0x000e620000209000 */
[----:B------:R-:W2:Y:S01]  /*0020*/  S2R R3, SR_CTAID.Z ;  /* 0x0000000000037919 */ /* 0x000ea20000002700 */
[----:B------:R-:W3:Y:S01]  /*0030*/  LDC.U8 R2, c[0x0][0x312] ;  /* 0x0000c480ff027b82 */ /* 0x000ee20000000000 */
[----:B------:R-:W-:Y:S01]  /*0040*/  ISETP.NE.U32.AND P1, PT, RZ, c[0x0][0x1c0], PT ;  /* 0x00007000ff007a0c */ /* 0x000fe20003f25070 */
[----:B------:R-:W-:-:S04]  /*0050*/  ULDC.64 UR12, c[0x0][0x118] ;  /* 0x00004600000c7ab9 */ /* 0x000fc80000000a00 */
[----:B-1----:R-:W1:Y:S01]  /*0060*/  MUFU.RCP R4, R4 ;  /* 0x0000000400047308 */ /* 0x002e620000001000 */
[----:B---3--:R-:W-:Y:S02]  /*0070*/  ISETP.NE.AND P3, PT, R2, RZ, PT ;  /* 0x000000ff0200720c */ /* 0x008fe40003f65270 */
[----:B-1----:R-:W-:-:S05]  /*0080*/  IADD3 R4, R4, 0xffffffe, RZ ;  /* 0x0ffffffe04047810 */ /* 0x002fca0007ffe0ff */
[----:B------:R-:W1:Y:S02]  /*0090*/  F2I.FTZ.U32.TRUNC.NTZ R5, R4 ;  /* 0x0000000400057305 */ /* 0x000e64000021f000 */
[----:B-1----:R-:W-:Y:S02]  /*00a0*/  IMAD.MOV R0, RZ, RZ, -R5 ;  /* 0x000000ffff007224 */ /* 0x002fe400078e0a05 */
[----:B------:R-:W-:Y:S02]  /*00b0*/  IMAD.MOV.U32 R4, RZ, RZ, RZ ;  /* 0x000000ffff047224 */ /* 0x000fe400078e00ff */
[----:B------:R-:W-:-:S04]  /*00c0*/  IMAD R0, R0, c[0x0][0x1c0], RZ ;  /* 0x0000700000007a24 */ /* 0x000fc800078e02ff */
[----:B------:R-:W-:-:S04]  /*00d0*/  IMAD.HI.U32 R0, R5, R0, R4 ;  /* 0x0000000005007227 */ /* 0x000fc800078e0004 */
[----:B------:R-:W-:Y:S02]  /*00e0*/  IMAD.MOV.U32 R5, RZ, RZ, -0x1 ;  /* 0xffffffffff057424 */ /* 0x000fe400078e00ff */
[----:B--2---:R-:W-:-:S04]  /*00f0*/  IMAD.HI.U32 R238, R0, R3, RZ ;  /* 0x0000000300ee7227 */ /* 0x004fc800078e00ff */
[----:B------:R-:W-:-:S04]  /*0100*/  IMAD.MOV R0, RZ, RZ, -R238 ;  /* 0x000000ffff007224 */ /* 0x000fc800078e0aee */
[----:B------:R-:W-:-:S05]  /*0110*/  IMAD R0, R0, c[0x0][0x1c0], R3 ;  /* 0x0000700000007a24 */ /* 0x000fca00078e0203 */
[----:B------:R-:W-:-:S13]  /*0120*/  ISETP.GE.U32.AND P2, PT, R0, c[0x0][0x1c0], PT ;  /* 0x0000700000007a0c */ /* 0x000fda0003f46070 */
[----:B------:R-:W-:Y:S02]  /*0130*/  @P2 IADD3 R0, R0, -c[0x0][0x1c0], RZ ;  /* 0x8000700000002a10 */ /* 0x000fe40007ffe0ff */
[----:B------:R-:W-:Y:S02]  /*0140*/  @P2 IADD3 R238, R238, 0x1, RZ ;  /* 0x00000001eeee2810 */ /* 0x000fe40007ffe0ff */
[----:B------:R-:W-:Y:S01]  /*0150*/  ISETP.GE.U32.AND P0, PT, R0, c[0x0][0x1c0], PT ;  /* 0x0000700000007a0c */ /* 0x000fe20003f06070 */
[----:B------:R-:W-:Y:S01]  /*0160*/  IMAD.MOV.U32 R0, RZ, RZ, 0x4 ;  /* 0x00000004ff007424 */ /* 0x000fe200078e00ff */
[----:B------:R-:W-:-:S04]  /*0170*/  ISETP.NE.U32.AND P2, PT, RZ, c[0x0][0x240], PT ;  /* 0x00009000ff007a0c */ /* 0x000fc80003f45070 */
[----:B------:R-:W-:-:S07]  /*0180*/  ISETP.NE.AND.EX P2, PT, RZ, c[0x0][0x244], PT, P2 ;  /* 0x00009100ff007a0c */ /* 0x000fce0003f45320 */
[----:B------:R-:W-:Y:S02]  /*0190*/  @P0 IADD3 R238, R238, 0x1, RZ ;  /* 0x00000001eeee0810 */ /* 0x000fe40007ffe0ff */
[----:B------:R-:W-:Y:S02]  /*01a0*/  @!P1 LOP3.LUT R238, RZ, c[0x0][0x1c0], RZ, 0x33, !PT ;  /* 0x00007000ffee9a12 */ /* 0x000fe400078e33ff */
[----:B------:R-:W-:Y:S02]  /*01b0*/  ISETP.EQ.U32.AND P1, PT, RZ, c[0x0][0x248], PT ;  /* 0x00009200ff007a0c */ /* 0x000fe40003f22070 */
[----:B------:R-:W-:Y:S01]  /*01c0*/  ISETP.NE.U32.AND P0, PT, RZ, c[0x0][0x250], PT ;  /* 0x00009400ff007a0c */ /* 0x000fe20003f05070 */
[----:B------:R-:W-:Y:S01]  /*01d0*/  IMAD.WIDE R6, R238, R0, c[0x0][0x240] ;  /* 0x00009000ee067625 */ /* 0x000fe200078e0200 */
[----:B------:R-:W-:Y:S02]  /*01e0*/  ISETP.EQ.OR.EX P1, PT, RZ, c[0x0][0x24c], !P3, P1 ;  /* 0x00009300ff007a0c */ /* 0x000fe40005f22710 */
[----:B------:R-:W-:-:S02]  /*01f0*/  ISETP.NE.AND.EX P0, PT, RZ, c[0x0][0x254], PT, P0 ;  /* 0x00009500ff007a0c */ /* 0x000fc40003f05300 */
[----:B------:R1:W2:Y:S01]  /*0200*/  @P2 LDG.E R5, [R6.64] ;  /* 0x0000000c06052981 */ /* 0x0002a2000c1e1900 */
[----:B------:R-:W-:-:S03]  /*0210*/  IMAD.WIDE R10, R238, R0, c[0x0][0x248] ;  /* 0x00009200ee0a7625 */ /* 0x000fc600078e0200 */
[----:B------:R1:W2:Y:S07]  /*0220*/  @P2 LDG.E R9, [R6.64+0x4] ;  /* 0x0000040c06092981 */ /* 0x0002ae000c1e1900 */
[----:B------:R-:W-:Y:S01]  /*0230*/  @P0 IMAD.WIDE R12, R238, R0, c[0x0][0x250] ;  /* 0x00009400ee0c0625 */ /* 0x000fe200078e0200 */
[----:B------:R-:W3:Y:S04]  /*0240*/  S2R R32, SR_CTAID.X ;  /* 0x0000000000207919 */ /* 0x000ee80000002500 */
[----:B------:R4:W5:Y:S01]  /*0250*/  @P0 LDG.E R4, [R12.64] ;  /* 0x0000000c0c040981 */ /* 0x000962000c1e1900 */
[----:B-1----:R-:W-:-:S06]  /*0260*/  IMAD.MOV.U32 R7, RZ, RZ, -0x1 ;  /* 0xffffffffff077424 */ /* 0x002fcc00078e00ff */
[----:B------:R4:W5:Y:S01]  /*0270*/  @!P1 LDG.E R7, [R10.64] ;  /* 0x0000000c0a079981 */ /* 0x000962000c1e1900 */
[----:B------:R-:W-:-:S03]  /*0280*/  ISETP.NE.U32.AND P0, PT, RZ, c[0x0][0x248], PT ;  /* 0x00009200ff007a0c */ /* 0x000fc60003f05070 */
[----:B------:R-:W1:Y:S04]  /*0290*/  S2R R2, SR_CTAID.Y ;  /* 0x0000000000027919 */ /* 0x000e680000002600 */
[----:B------:R-:W1:Y:S01]  /*02a0*/  S2R R102, SR_TID.X ;  /* 0x0000000000667919 */ /* 0x000e620000002100 */
[----:B------:R-:W-:Y:S01]  /*02b0*/  ISETP.NE.AND.EX P0, PT, RZ, c[0x0][0x24c], PT, P0 ;  /* 0x00009300ff007a0c */ /* 0x000fe20003f05300 */
[----:B------:R-:W-:-:S04]  /*02c0*/  IMAD.MOV R16, RZ, RZ, -R238 ;  /* 0x000000ffff107224 */ /* 0x000fc800078e0aee */
[----:B------:R-:W-:Y:S02]  /*02d0*/  IMAD R16, R16, c[0x0][0x1c0], R3 ;  /* 0x0000700010107a24 */ /* 0x000fe400078e0203 */
[----:B--2---:R-:W-:Y:S02]  /*02e0*/  @P2 IMAD.IADD R9, R9, 0x1, -R5 ;  /* 0x0000000109092824 */ /* 0x004fe400078e0a05 */
[----:B------:R-:W-:-:S04]  /*02f0*/  @!P2 IMAD.MOV.U32 R9, RZ, RZ, c[0x0][0x214] ;  /* 0x00008500ff09a624 */ /* 0x000fc800078e00ff */
[----:B------:R-:W-:Y:S05]  /*0300*/  @!P0 BRA `(.L_x_5137) ;  /* 0x0000004000008947 */ /* 0x000fea0003800000 */
[----:B-1-34-:R-:W2:Y:S02]  /*0310*/  @P3 LDG.E R6, [R10.64+0x4] ;  /* 0x0000040c0a063981 */ /* 0x01aea4000c1e1900 */
[----:B--2--5:R-:W-:-:S06]  /*0320*/  @P3 IADD3 R6, R6, -R7, RZ ;  /* 0x8000000706063210 */ /* 0x024fcc0007ffe0ff */
[----:B------:R1:W5:Y:S01]  /*0330*/  @!P3 LDG.E R6, [R10.64] ;  /* 0x0000000c0a06b981 */ /* 0x000362000c1e1900 */
[----:B------:R-:W-:Y:S05]  /*0340*/  BRA `(.L_x_5138) ;  /* 0x0000001000007947 */ /* 0x000fea0003800000 */
.L_x_5137:
[----:B-1-34-:R-:W-:Y:S02]  /*0350*/  MOV R6, c[0x0][0x218] ;  /* 0x0000860000067a02 */ /* 0x01afe40000000f00 */
.L_x_5138:
        /* <DEDUP_REMOVED lines=24> */
[----:B-1----:R-:W-:-:S04]  /*04e0*/  IADD3 R12, R12, 0xffffffe, RZ ;  /* 0x0ffffffe0c0c7810 */ /* 0x002fc80007ffe0ff */
[----:B------:R-:W1:Y:S02]  /*04f0*/  F2I.FTZ.U32.TRUNC.NTZ R13, R12 ;  /* 0x0000000c000d7305 */ /* 0x000e64000021f000 */
[----:B-1----:R-:W-:Y:S02]  /*0500*/  IMAD.MOV R6, RZ, RZ, -R13 ;  /* 0x000000ffff067224 */ /* 0x002fe400078e0a0d */
[----:B------:R-:W-:Y:S02]  /*0510*/  IMAD.MOV.U32 R12, RZ, RZ, RZ ;  /* 0x000000ffff0c7224 */ /* 0x000fe400078e00ff */
[----:B------:R-:W-:-:S04]  /*0520*/  IMAD R6, R6, R8, RZ ;  /* 0x0000000806067224 */ /* 0x000fc800078e02ff */
[----:B------:R-:W-:-:S04]  /*0530*/  IMAD.HI.U32 R11, R13, R6, R12 ;  /* 0x000000060d0b7227 */ /* 0x000fc800078e000c */
[----:B------:R-:W-:-:S04]  /*0540*/  IMAD.MOV.U32 R6, RZ, RZ, R3 ;  /* 0x000000ffff067224 */ /* 0x000fc800078e0003 */
[----:B------:R-:W-:-:S04]  /*0550*/  IMAD.HI.U32 R11, R11, R6, RZ ;  /* 0x000000060b0b7227 */ /* 0x000fc800078e00ff */
[----:B------:R-:W-:-:S04]  /*0560*/  IMAD.MOV R3, RZ, RZ, -R11 ;  /* 0x000000ffff037224 */ /* 0x000fc800078e0a0b */
[----:B------:R-:W-:Y:S01]  /*0570*/  IMAD R3, R8, R3, R6 ;  /* 0x0000000308037224 */ /* 0x000fe200078e0206 */
[----:B------:R-:W-:-:S04]  /*0580*/  IADD3 R6, R101, 0x3f, RZ ;  /* 0x0000003f65067810 */ /* 0x000fc80007ffe0ff */
[----:B------:R-:W-:-:S13]  /*0590*/  ISETP.GT.U32.AND P1, PT, R8, R3, PT ;  /* 0x000000030800720c */ /* 0x000fda0003f24070 */
[----:B------:R-:W-:Y:S01]  /*05a0*/  @!P1 IMAD.IADD R3, R3, 0x1, -R8 ;  /* 0x0000000103039824 */ /* 0x000fe200078e0a08 */
[----:B------:R-:W-:Y:S02]  /*05b0*/  @!P1 IADD3 R11, R11, 0x1, RZ ;  /* 0x000000010b0b9810 */ /* 0x000fe40007ffe0ff */
[----:B------:R-:W-:Y:S02]  /*05c0*/  ISETP.NE.AND P1, PT, RZ, c[0x0][0x10], PT ;  /* 0x00000400ff007a0c */ /* 0x000fe40003f25270 */
[----:B------:R-:W-:Y:S02]  /*05d0*/  ISETP.GE.U32.AND P2, PT, R3, R8, PT ;  /* 0x000000080300720c */ /* 0x000fe40003f46070 */
[----:B------:R-:W-:-:S04]  /*05e0*/  SHF.R.S32.HI R3, RZ, 0x1f, R6 ;  /* 0x0000001fff037819 */ /* 0x000fc80000011406 */
[----:B------:R-:W-:-:S04]  /*05f0*/  LEA.HI R3, R3, R6, RZ, 0x6 ;  /* 0x0000000603037211 */ /* 0x000fc800078f30ff */
[----:B------:R-:W-:-:S03]  /*0600*/  SHF.R.S32.HI R3, RZ, 0x6, R3 ;  /* 0x00000006ff037819 */ /* 0x000fc60000011403 */
        /* <DEDUP_REMOVED lines=10> */
[----:B------:R-:W-:Y:S01]  /*06b0*/  LOP3.LUT P6, RZ, R102, 0xf, RZ, 0xc0, !PT ;  /* 0x0000000f66ff7812 */ /* 0x000fe200078cc0ff */
[----:B------:R-:W-:Y:S01]  /*06c0*/  IMAD.IADD R9, R9, 0x1, -R235 ;  /* 0x0000000109097824 */ /* 0x000fe200078e0aeb */
[----:B------:R-:W-:-:S04]  /*06d0*/  LEA.HI R0, R0, R102, RZ, 0x4 ;  /* 0x0000006600007211 */ /* 0x000fc800078f20ff */
[----:B------:R-:W-:Y:S02]  /*06e0*/  LOP3.LUT R3, R0, 0x3ffffff0, RZ, 0xc0, !PT ;  /* 0x3ffffff000037812 */ /* 0x000fe400078ec0ff */
[----:B------:R-:W-:-:S03]  /*06f0*/  SHF.R.S32.HI R0, RZ, 0x4, R0 ;  /* 0x00000004ff007819 */ /* 0x000fc60000011400 */
[----:B------:R-:W-:Y:S01]  /*0700*/  IMAD.IADD R6, R102, 0x1, -R3 ;  /* 0x0000000166067824 */ /* 0x000fe200078e0a03 */
[----:B------:R-:W-:Y:S01]  /*0710*/  IADD3 R5, R0, 0x8, RZ ;  /* 0x0000000800057810 */ /* 0x000fe20007ffe0ff */
[----:B------:R-:W-:Y:S01]  /*0720*/  IMAD R3, R2, c[0x0][0x1c0], R16 ;  /* 0x0000700002037a24 */ /* 0x000fe200078e0210 */
[-C--:B------:R-:W-:Y:S01]  /*0730*/  ISETP.GE.AND P3, PT, R0, R9.reuse, PT ;  /* 0x000000090000720c */ /* 0x080fe20003f66270 */
[----:B------:R-:W-:Y:S01]  /*0740*/  IMAD.SHL.U32 R6, R6, 0x4, RZ ;  /* 0x0000000406067824 */ /* 0x000fe200078e00ff */
[-C--:B------:R-:W-:Y:S01]  /*0750*/  ISETP.GE.AND P2, PT, R5, R9.reuse, PT ;  /* 0x000000090500720c */ /* 0x080fe20003f46270 */
[----:B------:R-:W-:Y:S01]  /*0760*/  IMAD R3, R3, c[0x0][0x214], R235 ;  /* 0x0000850003037a24 */ /* 0x000fe200078e02eb */
[----:B------:R-:W-:Y:S02]  /*0770*/  IADD3 R8, R0, 0x18, RZ ;  /* 0x0000001800087810 */ /* 0x000fe40007ffe0ff */
[----:B------:R-:W-:Y:S01]  /*0780*/  SHF.R.S32.HI R7, RZ, 0x1f, R6 ;  /* 0x0000001fff077819 */ /* 0x000fe20000011406 */
[----:B------:R-:W-:Y:S01]  /*0790*/  IMAD R4, R3, c[0x0][0x22c], RZ ;  /* 0x00008b0003047a24 */ /* 0x000fe200078e02ff */
[----:B------:R-:W-:-:S02]  /*07a0*/  ISETP.GE.OR P5, PT, R5, R9, P6 ;  /* 0x000000090500720c */ /* 0x000fc400037a6670 */
[C---:B------:R-:W-:Y:S01]  /*07b0*/  IADD3 R5, R0.reuse, 0x30, RZ ;  /* 0x0000003000057810 */ /* 0x040fe20007ffe0ff */
[----:B------:R-:W-:-:S05]  /*07c0*/  IMAD.WIDE R6, R0, 0x100, R6 ;  /* 0x0000010000067825 */ /* 0x000fca00078e0206 */
[----:B------:R-:W-:Y:S02]  /*07d0*/  IADD3 R2, P0, R4, R6, RZ ;  /* 0x0000000604027210 */ /* 0x000fe40007f1e0ff */
[----:B------:R-:W-:Y:S02]  /*07e0*/  IADD3 R6, R0, 0x10, RZ ;  /* 0x0000001000067810 */ /* 0x000fe40007ffe0ff */
[----:B------:R-:W-:Y:S02]  /*07f0*/  LEA.HI.X.SX32 R4, R4, R7, 0x1, P0 ;  /* 0x0000000704047211 */ /* 0x000fe400000f0eff */
[----:B------:R-:W-:Y:S02]  /*0800*/  LEA R10, P0, R2, c[0x0][0x1d8], 0x2 ;  /* 0x00007600020a7a11 */ /* 0x000fe400078010ff */
[----:B------:R-:W-:Y:S02]  /*0810*/  IADD3 R7, R0, 0x20, RZ ;  /* 0x0000002000077810 */ /* 0x000fe40007ffe0ff */
[----:B------:R-:W-:-:S02]  /*0820*/  LEA.HI.X R11, R2, c[0x0][0x1dc], R4, 0x2, P0 ;  /* 0x00007700020b7a11 */ /* 0x000fc400000f1404 */
[CC--:B------:R-:W-:Y:S02]  /*0830*/  ISETP.GE.AND P1, PT, R6.reuse, R9.reuse, PT ;  /* 0x000000090600720c */ /* 0x0c0fe40003f26270 */
[-C--:B------:R-:W-:Y:S01]  /*0840*/  ISETP.GE.OR P4, PT, R6, R9.reuse, P6 ;  /* 0x000000090600720c */ /* 0x080fe20003786670 */
[----:B------:R-:W-:Y:S01]  /*0850*/  @!P3 STG.E.128 [R10.64], RZ ;  /* 0x000000ff0a00b986 */ /* 0x000fe2000c101d0c */
[C---:B------:R-:W-:Y:S02]  /*0860*/  IADD3 R6, R0.reuse, 0x28, RZ ;  /* 0x0000002800067810 */ /* 0x040fe40007ffe0ff */
[C---:B------:R-:W-:Y:S01]  /*0870*/  IADD3 R4, R0.reuse, 0x38, RZ ;  /* 0x0000003800047810 */ /* 0x040fe20007ffe0ff */
[----:B------:R-:W-:Y:S01]  /*0880*/  @!P3 STG.E.128 [R10.64+0x100], RZ ;  /* 0x000100ff0a00b986 */ /* 0x000fe2000c101d0c */
[----:B------:R-:W-:Y:S02]  /*0890*/  SHF.R.S32.HI R2, RZ, 0x1f, R3 ;  /* 0x0000001fff027819 */ /* 0x000fe40000011403 */
[----:B------:R-:W-:Y:S01]  /*08a0*/  IADD3 R3, P0, R3, R0, RZ ;  /* 0x0000000003037210 */ /* 0x000fe20007f1e0ff */
[----:B------:R-:W-:Y:S03]  /*08b0*/  @!P3 STG.E.128 [R10.64+0x200], RZ ;  /* 0x000200ff0a00b986 */ /* 0x000fe6000c101d0c */
[----:B------:R-:W-:Y:S01]  /*08c0*/  LEA.HI.X.SX32 R2, R0, R2, 0x1, P0 ;  /* 0x0000000200027211 */ /* 0x000fe200000f0eff */
[----:B------:R-:W-:Y:S01]  /*08d0*/  @!P3 STG.E.128 [R10.64+0x300], RZ ;  /* 0x000300ff0a00b986 */ /* 0x000fe2000c101d0c */
[----:B------:R-:W-:-:S02]  /*08e0*/  ISETP.GE.AND P3, PT, R8, R9, PT ;  /* 0x000000090800720c */ /* 0x000fc40003f66270 */
[C---:B------:R-:W-:Y:S01]  /*08f0*/  LEA R12, P0, R3.reuse, c[0x0][0x208], 0x2 ;  /* 0x00008200030c7a11 */ /* 0x040fe200078010ff */
[----:B------:R-:W-:Y:S03]  /*0900*/  @!P2 STG.E.128 [R10.64+0x2000], RZ ;  /* 0x002000ff0a00a986 */ /* 0x000fe6000c101d0c */
[----:B------:R-:W-:Y:S01]  /*0910*/  LEA.HI.X R13, R3, c[0x0][0x20c], R2, 0x2, P0 ;  /* 0x00008300030d7a11 */ /* 0x000fe200000f1402 */
[----:B------:R-:W-:Y:S01]  /*0920*/  @!P2 STG.E.128 [R10.64+0x2100], RZ ;  /* 0x002100ff0a00a986 */ /* 0x000fe2000c101d0c */
[----:B------:R-:W-:Y:S01]  /*0930*/  @!P5 IMAD.MOV.U32 R2, RZ, RZ, -0x800000 ;  /* 0xff800000ff02d424 */ /* 0x000fe200078e00ff */
[-C--:B------:R-:W-:Y:S02]  /*0940*/  ISETP.GE.OR P0, PT, R5, R9.reuse, P6 ;  /* 0x000000090500720c */ /* 0x080fe40003706670 */
[----:B------:R-:W-:Y:S04]  /*0950*/  @!P2 STG.E.128 [R10.64+0x2200], RZ ;  /* 0x002200ff0a00a986 */ /* 0x000fe8000c101d0c */
[----:B------:R-:W-:Y:S01]  /*0960*/  @!P2 STG.E.128 [R10.64+0x2300], RZ ;  /* 0x002300ff0a00a986 */ /* 0x000fe2000c101d0c */
[----:B------:R-:W-:-:S03]  /*0970*/  ISETP.GE.AND P2, PT, R7, R9, PT ;  /* 0x000000090700720c */ /* 0x000fc60003f46270 */
[----:B------:R-:W-:Y:S04]  /*0980*/  @!P1 STG.E.128 [R10.64+0x4000], RZ ;  /* 0x004000ff0a009986 */ /* 0x000fe8000c101d0c */
[----:B------:R-:W-:Y:S04]  /*0990*/  @!P1 STG.E.128 [R10.64+0x4100], RZ ;  /* 0x004100ff0a009986 */ /* 0x000fe8000c101d0c */
        /* <DEDUP_REMOVED lines=17> */
[----:B------:R-:W-:-:S03]  /*0ab0*/  ISETP.GE.OR P1, PT, R7, R9, P6 ;  /* 0x000000090700720c */ /* 0x000fc60003726670 */
[----:B------:R-:W-:Y:S04]  /*0ac0*/  @!P3 STG.E.128 [R10.64+0xc000], RZ ;  /* 0x00c000ff0a00b986 */ /* 0x000fe8000c101d0c */
[----:B------:R-:W-:Y:S04]  /*0ad0*/  @!P3 STG.E.128 [R10.64+0xc100], RZ ;  /* 0x00c100ff0a00b986 */ /* 0x000fe8000c101d0c */
[----:B------:R-:W-:Y:S02]  /*0ae0*/  @!P3 STG.E.128 [R10.64+0xc200], RZ ;  /* 0x00c200ff0a00b986 */ /* 0x000fe4000c101d0c */
[----:B------:R-:W-:-:S02]  /*0af0*/  @!P1 IMAD.MOV.U32 R3, RZ, RZ, -0x800000 ;  /* 0xff800000ff039424 */ /* 0x000fc400078e00ff */
        /* <DEDUP_REMOVED lines=8> */
[----:B------:R1:W-:Y:S01]  /*0b80*/  @!P5 STG.E [R12.64+0x20], R2 ;  /* 0x000020020c00d986 */ /* 0x0003e2000c10190c */
[-C--:B------:R-:W-:Y:S01]  /*0b90*/  ISETP.GE.OR P5, PT, R0, R9.reuse, P6 ;  /* 0x000000090000720c */ /* 0x080fe200037a6670 */
[----:B------:R-:W-:Y:S01]  /*0ba0*/  @!P4 IMAD.MOV.U32 R0, RZ, RZ, -0x800000 ;  /* 0xff800000ff00c424 */ /* 0x000fe200078e00ff */
[----:B------:R-:W-:Y:S01]  /*0bb0*/  ISETP.GE.OR P6, PT, R4, R9, P6 ;  /* 0x000000090400720c */ /* 0x000fe200037c6670 */
[----:B------:R-:W-:Y:S04]  /*0bc0*/  @!P3 STG.E [R12.64+0x60], R5 ;  /* 0x000060050c00b986 */ /* 0x000fe8000c10190c */
[----:B------:R2:W-:Y:S04]  /*0bd0*/  @!P4 STG.E [R12.64+0x40], R0 ;  /* 0x000040000c00c986 */ /* 0x0005e8000c10190c */
[----:B------:R3:W-:Y:S02]  /*0be0*/  @!P1 STG.E [R12.64+0x80], R3 ;  /* 0x000080030c009986 */ /* 0x0007e4000c10190c */
[----:B------:R-:W-:-:S05]  /*0bf0*/  @!P5 IMAD.MOV.U32 R6, RZ, RZ, -0x800000 ;  /* 0xff800000ff06d424 */ /* 0x000fca00078e00ff */
[----:B------:R3:W-:Y:S01]  /*0c00*/  @!P5 STG.E [R12.64], R6 ;  /* 0x000000060c00d986 */ /* 0x0007e2000c10190c */
[----:B-1----:R-:W-:-:S05]  /*0c10*/  @!P2 IMAD.MOV.U32 R2, RZ, RZ, -0x800000 ;  /* 0xff800000ff02a424 */ /* 0x002fca00078e00ff */
[----:B------:R3:W-:Y:S01]  /*0c20*/  @!P2 STG.E [R12.64+0xa0], R2 ;  /* 0x0000a0020c00a986 */ /* 0x0007e2000c10190c */
[----:B--2---:R-:W-:-:S05]  /*0c30*/  @!P0 IMAD.MOV.U32 R0, RZ, RZ, -0x800000 ;  /* 0xff800000ff008424 */ /* 0x004fca00078e00ff */
[----:B------:R3:W-:Y:S01]  /*0c40*/  @!P0 STG.E [R12.64+0xc0], R0 ;  /* 0x0000c0000c008986 */ /* 0x0007e2000c10190c */
[----:B------:R-:W-:Y:S05]  /*0c50*/  @P6 EXIT ;  /* 0x000000000000694d */ /* 0x000fea0003800000 */
[----:B---3--:R-:W-:-:S05]  /*0c60*/  MOV R0, 0xff800000 ;  /* 0xff80000000007802 */ /* 0x008fca0000000f00 */
[----:B------:R-:W-:Y:S01]  /*0c70*/  STG.E [R12.64+0xe0], R0 ;  /* 0x0000e0000c007986 */ /* 0x000fe2000c10190c */
[----:B------:R-:W-:Y:S05]  /*0c80*/  EXIT ;  /* 0x000000000000794d */ /* 0x000fea0003800000 */
.L_x_5139:
[----:B------:R-:W-:Y:S01]  /*0c90*/  ISETP.NE.U32.AND P0, PT, RZ, c[0x0][0x2b8], PT ;  /* 0x0000ae00ff007a0c */ /* 0x000fe20003f05070 */
[----:B------:R-:W-:Y:S01]  /*0ca0*/  IMAD.MOV.U32 R3, RZ, RZ, R238 ;  /* 0x000000ffff037224 */ /* 0x000fe200078e00ee */
[----:B------:R-:W-:Y:S02]  /*0cb0*/  ISETP.NE.U32.AND P2, PT, RZ, c[0x0][0x2c0], PT ;  /* 0x0000b000ff007a0c */ /* 0x000fe40003f45070 */
[----:B------:R-:W-:Y:S02]  /*0cc0*/  ISETP.NE.AND.EX P0, PT, RZ, c[0x0][0x2bc], PT, P0 ;  /* 0x0000af00ff007a0c */ /* 0x000fe40003f05300 */
[----:B------:R-:W-:-:S11]  /*0cd0*/  ISETP.NE.AND.EX P2, PT, RZ, c[0x0][0x2c4], PT, P2 ;  /* 0x0000b100ff007a0c */ /* 0x000fd60003f45320 */
[----:B------:R-:W-:Y:S02]  /*0ce0*/  @P0 IMAD.WIDE R10, R238, R0, c[0x0][0x2b8] ;  /* 0x0000ae00ee0a0625 */ /* 0x000fe400078e0200 */
[----:B------:R-:W-:-:S03]  /*0cf0*/  @P2 SHF.R.S32.HI R0, RZ, 0x1f, R238 ;  /* 0x0000001fff002819 */ /* 0x000fc600000114ee */
[----:B------:R1:W5:Y:S01]  /*0d00*/  @P0 LDG.E R3, [R10.64] ;  /* 0x0000000c0a030981 */ /* 0x000362000c1e1900 */
[----:B------:R-:W-:Y:S01]  /*0d10*/  CS2R R240, SRZ ;  /* 0x0000000000f07805 */ /* 0x000fe2000001ff00 */
[----:B------:R-:W-:Y:S01]  /*0d20*/  @P2 IMAD R0, R0, c[0x0][0x2c8], RZ ;  /* 0x0000b20000002a24 */ /* 0x000fe200078e02ff */
[----:B------:R-:W-:Y:S02]  /*0d30*/  PLOP3.LUT P0, PT, PT, PT, PT, 0x8, 0x0 ;  /* 0x000000000000781c */ /* 0x000fe40003f0e170 */
[----:B------:R-:W-:Y:S01]  /*0d40*/  IABS R94, c[0x0][0x2d0] ;  /* 0x0000b400005e7a13 */ /* 0x000fe20000000000 */
[C---:B------:R-:W-:Y:S02]  /*0d50*/  @P2 IMAD R0, R238.reuse, c[0x0][0x2cc], R0 ;  /* 0x0000b300ee002a24 */ /* 0x040fe400078e0200 */
[----:B-1----:R-:W-:-:S04]  /*0d60*/  @P2 IMAD.WIDE.U32 R10, R238, c[0x0][0x2c8], RZ ;  /* 0x0000b200ee0a2a25 */ /* 0x002fc800078e00ff */
[----:B------:R-:W-:Y:S01]  /*0d70*/  @P2 IMAD.IADD R0, R11, 0x1, R0 ;  /* 0x000000010b002824 */ /* 0x000fe200078e0200 */
[----:B------:R-:W-:-:S04]  /*0d80*/  @P2 LEA R240, P1, R10, c[0x0][0x2c0], 0x2 ;  /* 0x0000b0000af02a11 */ /* 0x000fc800078210ff */
[----:B------:R-:W-:-:S04]  /*0d90*/  @P2 SHF.L.U64.HI R0, R10, 0x2, R0 ;  /* 0x000000020a002819 */ /* 0x000fc80000010200 */
[----:B------:R-:W-:Y:S02]  /*0da0*/  @P2 IADD3.X R241, R0, c[0x0][0x2c4], RZ, P1, !PT ;  /* 0x0000b10000f12a10 */ /* 0x000fe40000ffe4ff */
[----:B------:R-:W-:-:S04]  /*0db0*/  @P2 ISETP.NE.U32.AND P1, PT, R240, RZ, PT ;  /* 0x000000fff000220c */ /* 0x000fc80003f25070 */
[----:B------:R-:W-:-:S13]  /*0dc0*/  @P2 ISETP.NE.AND.EX P0, PT, R241, RZ, PT, P1 ;  /* 0x000000fff100220c */ /* 0x000fda0003f05310 */
[----:B------:R-:W-:Y:S05]  /*0dd0*/  @!P0 BRA `(.L_x_5140) ;  /* 0x000004a000008947 */ /* 0x000fea0003800000 */
[----:B------:R-:W1:Y:S01]  /*0de0*/  I2F.RP R6, R94 ;  /* 0x0000005e00067306 */ /* 0x000e620000209400 */
[----:B------:R-:W-:-:S04]  /*0df0*/  LEA R14, R165, 0xffffffc0, 0x6 ;  /* 0xffffffc0a50e7811 */ /* 0x000fc800078e30ff */
[----:B------:R-:W-:-:S03]  /*0e00*/  IABS R0, R14 ;  /* 0x0000000e00007213 */ /* 0x000fc60000000000 */
[----:B-1----:R-:W1:Y:S02]  /*0e10*/  MUFU.RCP R6, R6 ;  /* 0x0000000600067308 */ /* 0x002e640000001000 */
[----:B-1----:R-:W-:-:S06]  /*0e20*/  IADD3 R6, R6, 0xffffffe, RZ ;  /* 0x0ffffffe06067810 */ /* 0x002fcc0007ffe0ff */
[----:B------:R-:W1:Y:S02]  /*0e30*/  F2I.FTZ.U32.TRUNC.NTZ R7, R6 ;  /* 0x0000000600077305 */ /* 0x000e64000021f000 */
[----:B-1----:R-:W-:Y:S02]  /*0e40*/  IMAD.MOV R2, RZ, RZ, -R7 ;  /* 0x000000ffff027224 */ /* 0x002fe400078e0a07 */
[----:B------:R-:W-:Y:S02]  /*0e50*/  IMAD.MOV.U32 R6, RZ, RZ, RZ ;  /* 0x000000ffff067224 */ /* 0x000fe400078e00ff */
[----:B------:R-:W-:-:S04]  /*0e60*/  IMAD R2, R2, R94, RZ ;  /* 0x0000005e02027224 */ /* 0x000fc800078e02ff */
[----:B-----5:R-:W-:Y:S01]  /*0e70*/  IMAD.HI.U32 R3, R7, R2, R6 ;  /* 0x0000000207037227 */ /* 0x020fe200078e0006 */
        /* <DEDUP_REMOVED lines=17> */
[----:B------:R-:W-:Y:S02]  /*0f90*/  IABS R0, c[0x0][0x1c8] ;  /* 0x0000720000007a13 */ /* 0x000fe40000000000 */
[----:B------:R-:W-:Y:S02]  /*0fa0*/  IADD3 R2, -R2, RZ, RZ ;  /* 0x000000ff02027210 */ /* 0x000fe40007ffe1ff */
[----:B------:R-:W1:Y:S03]  /*0fb0*/  I2F.RP R6, R0 ;  /* 0x0000000000067306 */ /* 0x000e660000209400 */
[----:B------:R-:W-:-:S05]  /*0fc0*/  IMAD R14, R2, c[0x0][0x2d0], R14 ;  /* 0x0000b400020e7a24 */ /* 0x000fca00078e020e */
[----:B------:R-:W-:Y:S01]  /*0fd0*/  SHF.R.S32.HI R2, RZ, 0x1f, R14 ;  /* 0x0000001fff027819 */ /* 0x000fe2000001140e */
        /* <DEDUP_REMOVED lines=16> */
[----:B------:R-:W-:-:S04]  /*10e0*/  LOP3.LUT R0, R16, c[0x0][0x1c8], RZ, 0x3c, !PT ;  /* 0x0000720010007a12 */ /* 0x000fc800078e3cff */
[----:B------:R-:W-:Y:S01]  /*10f0*/  ISETP.GE.AND P1, PT, R0, RZ, PT ;  /* 0x000000ff0000720c */ /* 0x000fe20003f26270 */
[----:B------:R-:W-:-:S04]  /*1100*/  IMAD R0, R2, c[0x0][0x198], RZ ;  /* 0x0000660002007a24 */ /* 0x000fc800078e02ff */
[----:B------:R-:W-:Y:S02]  /*1110*/  IMAD R0, R14, c[0x0][0x19c], R0 ;  /* 0x000067000e007a24 */ /* 0x000fe400078e0200 */
[----:B------:R-:W-:Y:S02]  /*1120*/  @P2 IADD3 R12, R12, 0x1, RZ ;  /* 0x000000010c0c2810 */ /* 0x000fe40007ffe0ff */
[----:B------:R-:W-:-:S04]  /*1130*/  ISETP.NE.AND P2, PT, RZ, c[0x0][0x1c8], PT ;  /* 0x00007200ff007a0c */ /* 0x000fc80003f45270 */
[----:B------:R-:W-:-:S09]  /*1140*/  @!P1 IMAD.MOV R12, RZ, RZ, -R12 ;  /* 0x000000ffff0c9224 */ /* 0x000fd200078e0a0c */
        /* <DEDUP_REMOVED lines=10> */
[----:B------:R-:W-:Y:S02]  /*11f0*/  IMAD.IADD R7, R11, 0x1, R7 ;  /* 0x000000010b077824 */ /* 0x000fe400078e0207 */
[----:B------:R-:W-:Y:S01]  /*1200*/  IMAD.WIDE.U32 R96, R14, c[0x0][0x198], R18 ;  /* 0x000066000e607a25 */ /* 0x000fe200078e0012 */
[----:B------:R-:W-:-:S03]  /*1210*/  MOV R18, R10 ;  /* 0x0000000a00127202 */ /* 0x000fc60000000f00 */
[----:B------:R-:W-:Y:S02]  /*1220*/  IMAD.IADD R97, R97, 0x1, R0 ;  /* 0x0000000161617824 */ /* 0x000fe400078e0200 */
[----:B------:R-:W-:Y:S02]  /*1230*/  IMAD R0, R30, c[0x0][0x1b0], RZ ;  /* 0x00006c001e007a24 */ /* 0x000fe400078e02ff */
[----:B------:R-:W-:-:S04]  /*1240*/  IMAD.WIDE.U32 R96, R12, c[0x0][0x1b0], R96 ;  /* 0x00006c000c607a25 */ /* 0x000fc800078e0060 */
[----:B------:R-:W-:-:S05]  /*1250*/  IMAD R0, R12, c[0x0][0x1b4], R0 ;  /* 0x00006d000c007a24 */ /* 0x000fca00078e0200 */
[----:B------:R-:W-:Y:S01]  /*1260*/  IADD3 R0, R97, R0, RZ ;  /* 0x0000000061007210 */ /* 0x000fe20007ffe0ff */
[----:B------:R-:W-:Y:S05]  /*1270*/  BRA `(.L_x_5141) ;  /* 0x0000046000007947 */ /* 0x000fea0003800000 */
.L_x_5140:
[----:B------:R-:W-:-:S13]  /*1280*/  ISETP.NE.AND P4, PT, R7, -0x1, PT ;  /* 0xffffffff0700780c */ /* 0x000fda0003f85270 */
        /* <DEDUP_REMOVED lines=16> */
.L_x_5142:
[----:B------:R-:W-:Y:S01]  /*1390*/  IABS R10, c[0x0][0x1c8] ;  /* 0x00007200000a7a13 */ /* 0x000fe20000000000 */
[----:B------:R-:W-:Y:S01]  /*13a0*/  IMAD.MOV.U32 R11, RZ, RZ, R6 ;  /* 0x000000ffff0b7224 */ /* 0x000fe200078e0006 */
        /* <DEDUP_REMOVED lines=8> */
[----:B-1----:R-:W-:Y:S02]  /*1430*/  IMAD.MOV R0, RZ, RZ, -R13 ;  /* 0x000000ffff007224 */ /* 0x002fe400078e0a0d */
[----:B------:R-:W-:Y:S02]  /*1440*/  IMAD.MOV.U32 R12, RZ, RZ, RZ ;  /* 0x000000ffff0c7224 */ /* 0x000fe400078e00ff */
[----:B------:R-:W-:Y:S01]  /*1450*/  IMAD R2, R0, R10, RZ ;  /* 0x0000000a00027224 */ /* 0x000fe200078e02ff */
[----:B------:R-:W-:-:S03]  /*1460*/  IABS R0, R16 ;  /* 0x0000001000007213 */ /* 0x000fc60000000000 */
[----:B------:R-:W-:Y:S01]  /*1470*/  IMAD.HI.U32 R12, R13, R2, R12 ;  /* 0x000000020d0c7227 */ /* 0x000fe200078e000c */
[----:B------:R-:W-:-:S05]  /*1480*/  MOV R2, R0 ;  /* 0x0000000000027202 */ /* 0x000fca0000000f00 */
[----:B------:R-:W-:-:S04]  /*1490*/  IMAD.HI.U32 R12, R12, R2, RZ ;  /* 0x000000020c0c7227 */ /* 0x000fc800078e00ff */
[----:B------:R-:W-:-:S04]  /*14a0*/  IMAD.MOV R0, RZ, RZ, -R12 ;  /* 0x000000ffff007224 */ /* 0x000fc800078e0a0c */
[----:B------:R-:W-:Y:S01]  /*14b0*/  IMAD R0, R10, R0, R2 ;  /* 0x000000000a007224 */ /* 0x000fe200078e0202 */
[----:B------:R-:W-:-:S04]  /*14c0*/  SHF.R.S32.HI R2, RZ, 0x1f, R14 ;  /* 0x0000001fff027819 */ /* 0x000fc8000001140e */
[----:B------:R-:W-:-:S13]  /*14d0*/  ISETP.GT.U32.AND P1, PT, R10, R0, PT ;  /* 0x000000000a00720c */ /* 0x000fda0003f24070 */
[-C--:B------:R-:W-:Y:S02]  /*14e0*/  @!P1 IADD3 R0, R0, -R10.reuse, RZ ;  /* 0x8000000a00009210 */ /* 0x080fe40007ffe0ff */
[----:B------:R-:W-:Y:S02]  /*14f0*/  @!P1 IADD3 R12, R12, 0x1, RZ ;  /* 0x000000010c0c9810 */ /* 0x000fe40007ffe0ff */
[----:B------:R-:W-:Y:S02]  /*1500*/  ISETP.GE.U32.AND P3, PT, R0, R10, PT ;  /* 0x0000000a0000720c */ /* 0x000fe40003f66070 */
[----:B------:R-:W-:Y:S02]  /*1510*/  LOP3.LUT R0, R16, c[0x0][0x1c8], RZ, 0x3c, !PT ;  /* 0x0000720010007a12 */ /* 0x000fe400078e3cff */
[----:B------:R-:W-:Y:S02]  /*1520*/  ISETP.NE.AND P1, PT, RZ, c[0x0][0x1c8], PT ;  /* 0x00007200ff007a0c */ /* 0x000fe40003f25270 */
[----:B------:R-:W-:Y:S01]  /*1530*/  ISETP.GE.AND P2, PT, R0, RZ, PT ;  /* 0x000000ff0000720c */ /* 0x000fe20003f46270 */
[----:B------:R-:W-:Y:S01]  /*1540*/  IMAD R0, R2, c[0x0][0x198], RZ ;  /* 0x0000660002007a24 */ /* 0x000fe200078e02ff */
[----:B------:R-:W-:-:S03]  /*1550*/  MOV R10, R8 ;  /* 0x00000008000a7202 */ /* 0x000fc60000000f00 */
[----:B------:R-:W-:Y:S02]  /*1560*/  IMAD R0, R14, c[0x0][0x19c], R0 ;  /* 0x000067000e007a24 */ /* 0x000fe400078e0200 */
[----:B------:R-:W-:Y:S01]  /*1570*/  @P3 IADD3 R12, R12, 0x1, RZ ;  /* 0x000000010c0c3810 */ /* 0x000fe20007ffe0ff */
[----:B------:R-:W-:-:S04]  /*1580*/  IMAD.WIDE.U32 R10, R14, c[0x0][0x198], R10 ;  /* 0x000066000e0a7a25 */ /* 0x000fc800078e000a */
[----:B------:R-:W-:Y:S02]  /*1590*/  IMAD.IADD R11, R11, 0x1, R0 ;  /* 0x000000010b0b7824 */ /* 0x000fe400078e0200 */
[----:B------:R-:W-:Y:S01]  /*15a0*/  @!P2 IMAD.MOV R12, RZ, RZ, -R12 ;  /* 0x000000ffff0ca224 */ /* 0x000fe200078e0a0c */
        /* <DEDUP_REMOVED lines=19> */
.L_x_5141:
[----:B------:R-:W-:Y:S01]  /*16e0*/  ISETP.NE.AND P1, PT, R5, -0x1, PT ;  /* 0xffffffff0500780c */ /* 0x000fe20003f25270 */
[----:B------:R-:W-:Y:S01]  /*16f0*/  IMAD.IADD R235, R9, 0x1, -R235 ;  /* 0x0000000109eb7824 */ /* 0x000fe200078e0aeb */
[----:B------:R-:W-:Y:S01]  /*1700*/  SHF.R.S32.HI R4, RZ, 0x1f, R102 ;  /* 0x0000001fff047819 */ /* 0x000fe20000011466 */
[----:B------:R-:W-:Y:S01]  /*1710*/  IMAD R30, R30, c[0x0][0x1b8], RZ ;  /* 0x00006e001e1e7a24 */ /* 0x000fe200078e02ff */
[----:B------:R-:W-:Y:S01]  /*1720*/  SHF.R.S32.HI R24, RZ, 0x1f, R16 ;  /* 0x0000001fff187819 */ /* 0x000fe20000011410 */
[----:B------:R-:W-:Y:S01]  /*1730*/  IMAD.MOV.U32 R93, RZ, RZ, c[0x0][0x198] ;  /* 0x00006600ff5d7624 */ /* 0x000fe200078e00ff */
[----:B------:R-:W-:Y:S01]  /*1740*/  LEA.HI R8, R4, R102, RZ, 0x3 ;  /* 0x0000006604087211 */ /* 0x000fe200078f18ff */
[----:B------:R-:W-:Y:S01]  /*1750*/  IMAD R30, R12, c[0x0][0x1bc], R30 ;  /* 0x00006f000c1e7a24 */ /* 0x000fe200078e021e */
[----:B------:R-:W-:Y:S01]  /*1760*/  IADD3 R166, R165, -0x1, RZ ;  /* 0xffffffffa5a67810 */ /* 0x000fe20007ffe0ff */
[----:B------:R-:W-:Y:S01]  /*1770*/  IMAD R24, R24, c[0x0][0x1a8], RZ ;  /* 0x00006a0018187a24 */ /* 0x000fe200078e02ff */
[----:B-----5:R-:W-:-:S02]  /*1780*/  LOP3.LUT R3, R8, 0xfffffff8, RZ, 0xc0, !PT ;  /* 0xfffffff808037812 */ /* 0x020fc400078ec0ff */
[----:B------:R-:W-:Y:S01]  /*1790*/  SHF.R.S32.HI R8, RZ, 0x3, R8 ;  /* 0x00000003ff087819 */ /* 0x000fe20000011408 */
[C---:B------:R-:W-:Y:S01]  /*17a0*/  @P1 IMAD.WIDE.U32 R20, R5.reuse, c[0x0][0x190], RZ ;  /* 0x0000640005141a25 */ /* 0x040fe200078e00ff */
[----:B------:R-:W-:Y:S02]  /*17b0*/  @!P1 SHF.R.S32.HI R10, RZ, 0x1f, R238 ;  /* 0x0000001fff0a9819 */ /* 0x000fe400000114ee */
[----:B------:R-:W-:Y:S01]  /*17c0*/  SHF.R.S32.HI R9, RZ, 0x1f, R8 ;  /* 0x0000001fff097819 */ /* 0x000fe20000011408 */
[----:B------:R-:W-:Y:S01]  /*17d0*/  @P1 IMAD R5, R5, c[0x0][0x194], R21 ;  /* 0x0000650005051a24 */ /* 0x000fe200078e0215 */
[----:B------:R-:W-:Y:S01]  /*17e0*/  IADD3 R14, P3, R8, R14, RZ ;  /* 0x0000000e080e7210 */ /* 0x000fe20007f7e0ff */
[----:B------:R-:W-:Y:S02]  /*17f0*/  @!P1 IMAD R10, R10, c[0x0][0x178], RZ ;  /* 0x00005e000a0a9a24 */ /* 0x000fe400078e02ff */
[----:B------:R-:W-:Y:S02]  /*1800*/  @P1 IMAD.MOV.U32 R6, RZ, RZ, R20 ;  /* 0x000000ffff061224 */ /* 0x000fe400078e0014 */
[----:B------:R-:W-:-:S02]  /*1810*/  IMAD.IADD R3, R102, 0x1, -R3 ;  /* 0x0000000166037824 */ /* 0x000fc400078e0a03 */
[----:B------:R-:W-:-:S04]  /*1820*/  @!P1 IMAD.WIDE.U32 R20, R238, c[0x0][0x178], RZ ;  /* 0x00005e00ee149a25 */ /* 0x000fc800078e00ff */
[----:B------:R-:W-:Y:S02]  /*1830*/  @!P1 IMAD R10, R238, c[0x0][0x17c], R10 ;  /* 0x00005f00ee0a9a24 */ /* 0x000fe400078e020a */
[----:B------:R-:W-:Y:S02]  /*1840*/  IMAD.SHL.U32 R11, R3, 0x8, RZ ;  /* 0x00000008030b7824 */ /* 0x000fe400078e00ff */
[----:B------:R-:W-:Y:S02]  /*1850*/  @!P1 IMAD.MOV.U32 R6, RZ, RZ, R20 ;  /* 0x000000ffff069224 */ /* 0x000fe400078e0014 */
[----:B------:R-:W-:Y:S01]  /*1860*/  @!P1 IMAD.IADD R5, R21, 0x1, R10 ;  /* 0x0000000115059824 */ /* 0x000fe200078e020a */
[C---:B------:R-:W-:Y:S01]  /*1870*/  IADD3 R18, P2, R11.reuse, R18, RZ ;  /* 0x000000120b127210 */ /* 0x040fe20007f5e0ff */
[----:B------:R-:W-:Y:S01]  /*1880*/  IMAD R24, R16, c[0x0][0x1ac], R24 ;  /* 0x00006b0010187a24 */ /* 0x000fe200078e0218 */
[----:B------:R-:W-:Y:S01]  /*1890*/  SHF.R.S32.HI R10, RZ, 0x1f, R11 ;  /* 0x0000001fff0a7819 */ /* 0x000fe2000001140b */
[----:B------:R-:W-:Y:S01]  /*18a0*/  IMAD.WIDE R32, R32, 0x40, R8 ;  /* 0x0000004020207825 */ /* 0x000fe200078e0208 */
[----:B------:R-:W-:-:S02]  /*18b0*/  IADD3 R6, P1, R11, R6, RZ ;  /* 0x000000060b067210 */ /* 0x000fc40007f3e0ff */
[----:B------:R-:W-:Y:S01]  /*18c0*/  IADD3 R96, P5, R11, R96, RZ ;  /* 0x000000600b607210 */ /* 0x000fe20007fbe0ff */
[C---:B------:R-:W-:Y:S02]  /*18d0*/  IMAD.X R19, R10.reuse, 0x1, R7, P2 ;  /* 0x000000010a137824 */ /* 0x040fe400010e0607 */
[----:B------:R-:W-:Y:S01]  /*18e0*/  IMAD.X R7, R10, 0x1, R5, P1 ;  /* 0x000000010a077824 */ /* 0x000fe200008e0605 */
[C---:B------:R-:W-:Y:S01]  /*18f0*/  IADD3 R5, R8.reuse, 0x30, RZ ;  /* 0x0000003008057810 */ /* 0x040fe20007ffe0ff */
[C---:B------:R-:W-:Y:S01]  /*1900*/  IMAD.SHL.U32 R237, R8.reuse, 0x40, RZ ;  /* 0x0000004008ed7824 */ /* 0x040fe200078e00ff */
[-C--:B------:R-:W-:Y:S01]  /*1910*/  ISETP.GE.AND P1, PT, R8, R235.reuse, PT ;  /* 0x000000eb0800720c */ /* 0x080fe20003f26270 */
[----:B------:R-:W-:Y:S01]  /*1920*/  IMAD.WIDE.U32 R16, R16, c[0x0][0x1a8], R6 ;  /* 0x00006a0010107a25 */ /* 0x000fe200078e0006 */
[C---:B------:R-:W-:Y:S02]  /*1930*/  IADD3 R7, R8.reuse, 0x10, RZ ;  /* 0x0000001008077810 */ /* 0x040fe40007ffe0ff */
[----:B------:R-:W-:Y:S01]  /*1940*/  IADD3 R6, R8, 0x20, RZ ;  /* 0x0000002008067810 */ /* 0x000fe20007ffe0ff */
[----:B------:R-:W-:Y:S01]  /*1950*/  IMAD.WIDE.U32 R12, R12, c[0x0][0x1b8], R18 ;  /* 0x00006e000c0c7a25 */ /* 0x000fe200078e0012 */
[----:B------:R-:W-:-:S02]  /*1960*/  ISETP.GE.AND P2, PT, R7, R235, PT ;  /* 0x000000eb0700720c */ /* 0x000fc40003f46270 */
[-C--:B------:R-:W-:Y:S01]  /*1970*/  ISETP.GE.AND P4, PT, R5, R235.reuse, PT ;  /* 0x000000eb0500720c */ /* 0x080fe20003f86270 */
[----:B------:R-:W-:Y:S01]  /*1980*/  IMAD.X R2, R9, 0x1, R2, P3 ;  /* 0x0000000109027824 */ /* 0x000fe200018e0602 */
[----:B------:R-:W-:Y:S01]  /*1990*/  ISETP.GE.AND P6, PT, R6, R235, PT ;  /* 0x000000eb0600720c */ /* 0x000fe20003fc6270 */
[----:B------:R-:W-:Y:S01]  /*19a0*/  IMAD.IADD R31, R13, 0x1, R30 ;  /* 0x000000010d1f7824 */ /* 0x000fe200078e021e */
[----:B------:R-:W-:Y:S01]  /*19b0*/  LOP3.LUT R237, R237, 0x1c0, RZ, 0xc0, !PT ;  /* 0x000001c0eded7812 */ /* 0x000fe200078ec0ff */
[----:B------:R-:W-:Y:S02]  /*19c0*/  IMAD R2, R2, c[0x0][0x1a0], RZ ;  /* 0x0000680002027a24 */ /* 0x000fe400078e02ff */
[----:B------:R-:W-:Y:S01]  /*19d0*/  IMAD.MOV.U32 R30, RZ, RZ, R12 ;  /* 0x000000ffff1e7224 */ /* 0x000fe200078e000c */
[----:B------:R-:W-:Y:S01]  /*19e0*/  LOP3.LUT R11, R237, 0x38, R11, 0xf8, !PT ;  /* 0x00000038ed0b7812 */ /* 0x000fe200078ef80b */
[C---:B------:R-:W-:Y:S01]  /*19f0*/  IMAD R2, R14.reuse, c[0x0][0x1a4], R2 ;  /* 0x000069000e027a24 */ /* 0x040fe200078e0202 */
[----:B------:R-:W-:Y:S01]  /*1a00*/  SHF.R.U32.HI R237, RZ, 0x3, R237 ;  /* 0x00000003ffed7819 */ /* 0x000fe200000116ed */
[----:B------:R-:W-:Y:S01]  /*1a10*/  IMAD.WIDE.U32 R14, R14, c[0x0][0x1a0], R30 ;  /* 0x000068000e0e7a25 */ /* 0x000fe200078e001e */
[----:B------:R-:W-:-:S02]  /*1a20*/  @!P2 IADD3 R22, P3, R32, 0x10, RZ ;  /* 0x000000102016a810 */ /* 0x000fc40007f7e0ff */
[----:B------:R-:W-:Y:S01]  /*1a30*/  LOP3.LUT R237, R11, R237, RZ, 0x3c, !PT ;  /* 0x000000ed0bed7212 */ /* 0x000fe200078e3cff */
[----:B------:R-:W-:Y:S01]  /*1a40*/  IMAD.X R97, R10, 0x1, R0, P5 ;  /* 0x000000010a617824 */ /* 0x000fe200028e0600 */
[C---:B------:R-:W-:Y:S01]  /*1a50*/  @!P6 IADD3 R20, P5, R32.reuse, 0x20, RZ ;  /* 0x000000202014e810 */ /* 0x040fe20007fbe0ff */
[--C-:B------:R-:W-:Y:S01]  /*1a60*/  @!P2 IMAD.X R12, RZ, RZ, R33.reuse, P3 ;  /* 0x000000ffff0ca224 */ /* 0x100fe200018e0621 */
[----:B------:R-:W-:Y:S01]  /*1a70*/  @!P4 IADD3 R18, P3, R32, 0x30, RZ ;  /* 0x000000302012c810 */ /* 0x000fe20007f7e0ff */
[----:B------:R-:W-:Y:S02]  /*1a80*/  IMAD.IADD R25, R17, 0x1, R24 ;  /* 0x0000000111197824 */ /* 0x000fe400078e0218 */
[----:B------:R-:W-:Y:S02]  /*1a90*/  IMAD.IADD R2, R15, 0x1, R2 ;  /* 0x000000010f027824 */ /* 0x000fe400078e0202 */
[----:B------:R-:W-:Y:S01]  /*1aa0*/  @!P4 IMAD.X R11, RZ, RZ, R33, P3 ;  /* 0x000000ffff0bc224 */ /* 0x000fe200018e0621 */
[----:B------:R-:W-:Y:S01]  /*1ab0*/  LEA R242, P3, R14, c[0x0][0x170], 0x1 ;  /* 0x00005c000ef27a11 */ /* 0x000fe200078608ff */
[----:B------:R-:W-:-:S02]  /*1ac0*/  @!P2 IMAD R12, R12, c[0x0][0x190], RZ ;  /* 0x000064000c0caa24 */ /* 0x000fc400078e02ff */
[----:B------:R-:W-:Y:S01]  /*1ad0*/  @!P1 IMAD.MOV.U32 R24, RZ, RZ, R16 ;  /* 0x000000ffff189224 */ /* 0x000fe200078e0010 */
[----:B------:R-:W-:Y:S01]  /*1ae0*/  LEA.HI.X R243, R14, c[0x0][0x174], R2, 0x1, P3 ;  /* 0x00005d000ef37a11 */ /* 0x000fe200018f0c02 */
[----:B------:R-:W-:Y:S01]  /*1af0*/  @!P2 IMAD.MOV.U32 R28, RZ, RZ, R16 ;  /* 0x000000ffff1ca224 */ /* 0x000fe200078e0010 */
[----:B------:R-:W-:Y:S01]  /*1b00*/  LEA.HI R2, R4, R102, RZ, 0x6 ;  /* 0x0000006604027211 */ /* 0x000fe200078f30ff */
[----:B------:R-:W-:Y:S02]  /*1b10*/  @!P2 IMAD.MOV.U32 R29, RZ, RZ, R25 ;  /* 0x000000ffff1da224 */ /* 0x000fe400078e0019 */
[----:B------:R-:W-:Y:S02]  /*1b20*/  @!P1 IMAD R10, R33, c[0x0][0x190], RZ ;  /* 0x00006400210a9a24 */ /* 0x000fe400078e02ff */
[----:B------:R-:W-:Y:S02]  /*1b30*/  @!P6 IMAD.X R0, RZ, RZ, R33, P5 ;  /* 0x000000ffff00e224 */ /* 0x000fe400028e0621 */
[----:B------:R-:W-:-:S02]  /*1b40*/  @!P6 IMAD.MOV.U32 R27, RZ, RZ, R25 ;  /* 0x000000ffff1be224 */ /* 0x000fc400078e0019 */
[--C-:B------:R-:W-:Y:S02]  /*1b50*/  @!P4 IMAD.MOV.U32 R17, RZ, RZ, R25.reuse ;  /* 0x000000ffff11c224 */ /* 0x100fe400078e0019 */
[----:B------:R-:W-:Y:S02]  /*1b60*/  @!P2 IMAD R12, R22, c[0x0][0x194], R12 ;  /* 0x00006500160caa24 */ /* 0x000fe400078e020c */
[----:B------:R-:W-:Y:S02]  /*1b70*/  @!P4 IMAD R11, R11, c[0x0][0x190], RZ ;  /* 0x000064000b0bca24 */ /* 0x000fe400078e02ff */
[C---:B------:R-:W-:Y:S02]  /*1b80*/  @!P1 IMAD R10, R32.reuse, c[0x0][0x194], R10 ;  /* 0x00006500200a9a24 */ /* 0x040fe400078e020a */
[----:B------:R-:W-:-:S04]  /*1b90*/  @!P1 IMAD.WIDE.U32 R24, R32, c[0x0][0x190], R24 ;  /* 0x0000640020189a25 */ /* 0x000fc800078e0018 */
[----:B------:R-:W-:Y:S02]  /*1ba0*/  @!P6 IMAD R0, R0, c[0x0][0x190], RZ ;  /* 0x000064000000ea24 */ /* 0x000fe400078e02ff */
[----:B------:R-:W-:-:S04]  /*1bb0*/  @!P2 IMAD.WIDE.U32 R22, R22, c[0x0][0x190], R28 ;  /* 0x000064001616aa25 */ /* 0x000fc800078e001c */
[----:B------:R-:W-:Y:S01]  /*1bc0*/  @!P6 IMAD.MOV.U32 R26, RZ, RZ, R16 ;  /* 0x000000ffff1ae224 */ /* 0x000fe200078e0010 */
        /* <DEDUP_REMOVED lines=12> */
[----:B------:R-:W-:Y:S01]  /*1c90*/  IMAD.SHL.U32 R92, R166, 0x40, RZ ;  /* 0x00000040a65c7824 */ /* 0x000fe200078e00ff */
[----:B------:R-:W-:Y:S01]  /*1ca0*/  @!P6 LEA R12, P5, R20, c[0x0][0x160], 0x1 ;  /* 0x00005800140cea11 */ /* 0x000fe200078a08ff */
[----:B------:R-:W-:Y:S01]  /*1cb0*/  @!P6 IMAD.IADD R0, R21, 0x1, R0 ;  /* 0x000000011500e824 */ /* 0x000fe200078e0200 */
[----:B------:R-:W-:Y:S01]  /*1cc0*/  @!P4 LEA R10, P3, R18, c[0x0][0x160], 0x1 ;  /* 0x00005800120aca11 */ /* 0x000fe200078608ff */
[----:B------:R-:W-:-:S02]  /*1cd0*/  IMAD.IADD R2, R101, 0x1, -R92 ;  /* 0x0000000165027824 */ /* 0x000fc400078e0a5c */
        /* <DEDUP_REMOVED lines=38> */
[----:B------:R-:W-:Y:S02]  /*1f40*/  ISETP.GE.AND P4, PT, R7, R2, PT ;  /* 0x000000020700720c */ /* 0x000fe40003f86270 */
[----:B------:R-:W-:Y:S01]  /*1f50*/  LEA.HI R7, R4, R102, RZ, 0x4 ;  /* 0x0000006604077211 */ /* 0x000fe200078f20ff */
[----:B------:R-:W-:Y:S01]  /*1f60*/  IMAD.SHL.U32 R9, R0, 0x20, RZ ;  /* 0x0000002000097824 */ /* 0x000fe200078e00ff */
[C---:B---3--:R-:W-:Y:S02]  /*1f70*/  @!P2 IADD3 R12, P1, R96.reuse, R14, RZ ;  /* 0x0000000e600ca210 */ /* 0x048fe40007f3e0ff */
[----:B------:R-:W-:Y:S02]  /*1f80*/  @!P3 LEA R14, P6, R96, c[0x0][0x168], 0x1 ;  /* 0x00005a00600eba11 */ /* 0x000fe400078c08ff */
[----:B------:R-:W-:-:S02]  /*1f90*/  @!P2 IADD3.X R9, R99, R15, R9, P1, !PT ;  /* 0x0000000f6309a210 */ /* 0x000fc40000ffe409 */
[----:B------:R-:W-:Y:S02]  /*1fa0*/  @!P3 LEA.HI.X R15, R96, c[0x0][0x16c], R99, 0x1, P6 ;  /* 0x00005b00600fba11 */ /* 0x000fe400030f0c63 */
[----:B------:R-:W-:-:S03]  /*1fb0*/  ISETP.GE.AND P6, PT, R5, R2, PT ;  /* 0x000000020500720c */ /* 0x000fc60003fc6270 */
[----:B------:R1:W-:Y:S04]  /*1fc0*/  @!P3 LDGSTS.E.BYPASS.LTC128B.128 [R237+0x8000], [R14.64] ;  /* 0x080000000eedbfae */ /* 0x0003e8000b901d4c */
[----:B------:R1:W-:Y:S01]  /*1fd0*/  @!P3 LDGSTS.E.BYPASS.LTC128B.128 [R237+0xa000], [R14.64+0x80] ;  /* 0x0a0000800eedbfae */ /* 0x0003e2000b901d4c */
[----:B----4-:R-:W-:-:S03]  /*1fe0*/  @!P2 LEA R10, P1, R12, c[0x0][0x168], 0x1 ;  /* 0x00005a000c0aaa11 */ /* 0x010fc600078208ff */
[----:B------:R1:W-:Y:S01]  /*1ff0*/  @!P3 LDGSTS.E.BYPASS.LTC128B.128 [R237+0xc000], [R14.64+0x100] ;  /* 0x0c0001000eedbfae */ /* 0x0003e2000b901d4c */
[----:B------:R-:W-:Y:S01]  /*2000*/  @!P2 LEA.HI.X R11, R12, c[0x0][0x16c], R9, 0x1, P1 ;  /* 0x00005b000c0baa11 */ /* 0x000fe200008f0c09 */
[----:B------:R-:W-:Y:S02]  /*2010*/  @!P6 IMAD.MOV.U32 R98, RZ, RZ, R96 ;  /* 0x000000ffff62e224 */ /* 0x000fe400078e0060 */
[----:B------:R1:W-:Y:S01]  /*2020*/  @!P3 LDGSTS.E.BYPASS.LTC128B.128 [R237+0xe000], [R14.64+0x180] ;  /* 0x0e0001800eedbfae */ /* 0x0003e2000b901d4c */
[----:B------:R-:W-:Y:S01]  /*2030*/  @!P6 IMAD R9, R0, 0x30, RZ ;  /* 0x000000300009e824 */ /* 0x000fe200078e02ff */
[-C--:B------:R-:W-:Y:S01]  /*2040*/  ISETP.GE.AND P3, PT, R6, R2.reuse, PT ;  /* 0x000000020600720c */ /* 0x080fe20003f66270 */
[----:B------:R-:W-:Y:S01]  /*2050*/  IMAD.MOV.U32 R0, RZ, RZ, 0x20 ;  /* 0x00000020ff007424 */ /* 0x000fe200078e00ff */
[----:B------:R2:W-:Y:S01]  /*2060*/  @!P5 LDGSTS.E.BYPASS.LTC128B.128 [R237+0x8800], [R16.64] ;  /* 0x0880000010eddfae */ /* 0x0005e2000b901d4c */
[----:B------:R-:W-:Y:S02]  /*2070*/  LOP3.LUT R6, R7, 0xfffffff0, RZ, 0xc0, !PT ;  /* 0xfffffff007067812 */ /* 0x000fe400078ec0ff */
[----:B------:R-:W-:Y:S01]  /*2080*/  SHF.R.S32.HI R7, RZ, 0x4, R7 ;  /* 0x00000004ff077819 */ /* 0x000fe20000011407 */
        /* <DEDUP_REMOVED lines=15> */
[----:B------:R-:W-:Y:S01]  /*2180*/  LEA.HI R9, R7, R7, RZ, 0x1 ;  /* 0x0000000707097211 */ /* 0x000fe200078f08ff */
[----:B------:R-:W-:Y:S01]  /*2190*/  IMAD R5, R0, c[0x0][0x1a4], RZ ;  /* 0x0000690000057a24 */ /* 0x000fe200078e02ff */
[----:B------:R-:W-:Y:S01]  /*21a0*/  SHF.R.S32.HI R100, RZ, 0x1f, R2 ;  /* 0x0000001fff647819 */ /* 0x000fe20000011402 */
[----:B------:R1:W-:Y:S01]  /*21b0*/  @!P6 LDGSTS.E.BYPASS.LTC128B.128 [R237+0x9800], [R12.64] ;  /* 0x098000000cedefae */ /* 0x0003e2000b901d4c */
[----:B------:R-:W-:-:S02]  /*21c0*/  LOP3.LUT R6, R233, 0x8, R6, 0xf8, !PT ;  /* 0x00000008e9067812 */ /* 0x000fc400078ef806 */
[----:B------:R-:W-:Y:S01]  /*21d0*/  LEA.HI R100, R100, R2, RZ, 0x3 ;  /* 0x0000000264647211 */ /* 0x000fe200078f18ff */
[----:B------:R1:W-:Y:S01]  /*21e0*/  @!P6 LDGSTS.E.BYPASS.LTC128B.128 [R237+0xb800], [R12.64+0x80] ;  /* 0x0b8000800cedefae */ /* 0x0003e2000b901d4c */
[----:B------:R-:W-:Y:S02]  /*21f0*/  LOP3.LUT R9, R9, 0xfffffffe, RZ, 0xc0, !PT ;  /* 0xfffffffe09097812 */ /* 0x000fe400078ec0ff */
[----:B------:R-:W-:Y:S01]  /*2200*/  LOP3.LUT R8, R100, 0xfffffff8, RZ, 0xc0, !PT ;  /* 0xfffffff864087812 */ /* 0x000fe200078ec0ff */
[----:B------:R1:W-:Y:S01]  /*2210*/  @!P6 LDGSTS.E.BYPASS.LTC128B.128 [R237+0xd800], [R12.64+0x100] ;  /* 0x0d8001000cedefae */ /* 0x0003e2000b901d4c */
[----:B------:R-:W-:Y:S01]  /*2220*/  SHF.R.U32.HI R233, RZ, 0x3, R233 ;  /* 0x00000003ffe97819 */ /* 0x000fe200000116e9 */
[----:B------:R-:W-:Y:S02]  /*2230*/  IMAD.IADD R7, R7, 0x1, -R9 ;  /* 0x0000000107077824 */ /* 0x000fe400078e0a09 */
[----:B------:R1:W-:Y:S01]  /*2240*/  @!P6 LDGSTS.E.BYPASS.LTC128B.128 [R237+0xf800], [R12.64+0x180] ;  /* 0x0f8001800cedefae */ /* 0x0003e2000b901d4c */
[----:B------:R-:W-:Y:S01]  /*2250*/  IMAD.IADD R2, R2, 0x1, -R8 ;  /* 0x0000000102027824 */ /* 0x000fe200078e0a08 */
[----:B------:R-:W-:Y:S01]  /*2260*/  LOP3.LUT R233, R6, R233, RZ, 0x3c, !PT ;  /* 0x000000e906e97212 */ /* 0x000fe200078e3cff */
[----:B------:R-:W-:Y:S01]  /*2270*/  @!P2 IMAD.MOV.U32 R6, RZ, RZ, c[0x0][0x1a4] ;  /* 0x00006900ff06a624 */ /* 0x000fe200078e00ff */
[----:B------:R-:W0:Y:S01]  /*2280*/  LDGDEPBAR ;  /* 0x00000000000079af */ /* 0x000e220000000000 */
[----:B------:R-:W-:Y:S01]  /*2290*/  IMAD.SHL.U32 R95, R2, 0x40, RZ ;  /* 0x00000040025f7824 */ /* 0x000fe200078e00ff */
[----:B------:R-:W-:Y:S01]  /*22a0*/  LEA.HI R8, R4, R102, RZ, 0x5 ;  /* 0x0000006604087211 */ /* 0x000fe200078f28ff */
[----:B---3--:R-:W-:-:S03]  /*22b0*/  IMAD.WIDE.U32 R10, R0, c[0x0][0x1a0], RZ ;  /* 0x00006800000a7a25 */ /* 0x008fc600078e00ff */
[----:B------:R-:W-:Y:S01]  /*22c0*/  LOP3.LUT R95, R95, 0x1c0, RZ, 0xc0, !PT ;  /* 0x000001c05f5f7812 */ /* 0x000fe200078ec0ff */
[C---:B------:R-:W-:Y:S01]  /*22d0*/  IMAD R233, R7.reuse, 0x200, R233 ;  /* 0x0000020007e97824 */ /* 0x040fe200078e02e9 */
[----:B------:R-:W-:Y:S01]  /*22e0*/  @!P4 IADD3 R10, P1, R242, R10, RZ ;  /* 0x0000000af20ac210 */ /* 0x000fe20007f3e0ff */
[----:B------:R-:W-:Y:S02]  /*22f0*/  IMAD.SHL.U32 R7, R7, 0x8, RZ ;  /* 0x0000000807077824 */ /* 0x000fe400078e00ff */
[----:B------:R-:W-:Y:S01]  /*2300*/  @!P2 IMAD R6, R6, 0x60, RZ ;  /* 0x000000600606a824 */ /* 0x000fe200078e02ff */
[----:B------:R-:W-:Y:S01]  /*2310*/  @!P4 IADD3.X R11, R243, R11, R5, P1, !PT ;  /* 0x0000000bf30bc210 */ /* 0x000fe20000ffe405 */
[----:B------:R-:W-:Y:S01]  /*2320*/  @!P3 IMAD.MOV.U32 R5, RZ, RZ, c[0x0][0x1a0] ;  /* 0x00006800ff05b624 */ /* 0x000fe200078e00ff */
[----:B------:R-:W-:Y:S01]  /*2330*/  LOP3.LUT R7, R95, 0x8, R7, 0xf8, !PT ;  /* 0x000000085f077812 */ /* 0x000fe200078ef807 */
[----:B------:R-:W-:Y:S01]  /*2340*/  IMAD.SHL.U32 R100, R100, 0x40, RZ ;  /* 0x0000004064647824 */ /* 0x000fe200078e00ff */
[----:B------:R-:W-:Y:S01]  /*2350*/  SHF.R.U32.HI R95, RZ, 0x3, R95 ;  /* 0x00000003ff5f7819 */ /* 0x000fe2000001165f */
[----:B------:R-:W-:Y:S01]  /*2360*/  @!P3 IMAD.MOV.U32 R4, RZ, RZ, c[0x0][0x1a4] ;  /* 0x00006900ff04b624 */ /* 0x000fe200078e00ff */
[----:B------:R-:W-:Y:S01]  /*2370*/  @!P3 LEA R14, P1, R5, R242, 0x6 ;  /* 0x000000f2050eb211 */ /* 0x000fe200078230ff */
[----:B------:R-:W-:Y:S01]  /*2380*/  IMAD.SHL.U32 R233, R233, 0x2, RZ ;  /* 0x00000002e9e97824 */ /* 0x000fe200078e00ff */
[----:B------:R-:W-:Y:S01]  /*2390*/  LOP3.LUT R100, R100, 0xfffffe00, RZ, 0xc0, !PT ;  /* 0xfffffe0064647812 */ /* 0x000fe200078ec0ff */
[----:B------:R-:W-:Y:S01]  /*23a0*/  IMAD.SHL.U32 R102, R102, 0x2, RZ ;  /* 0x0000000266667824 */ /* 0x000fe200078e00ff */
[----:B------:R-:W-:Y:S01]  /*23b0*/  LOP3.LUT R95, R7, R95, RZ, 0x3c, !PT ;  /* 0x0000005f075f7212 */ /* 0x000fe200078e3cff */
[----:B-1----:R-:W-:Y:S01]  /*23c0*/  @!P2 IMAD.MOV.U32 R12, RZ, RZ, c[0x0][0x1a0] ;  /* 0x00006800ff0ca624 */ /* 0x002fe200078e00ff */
[----:B------:R-:W-:-:S04]  /*23d0*/  DEPBAR.LE SB0, 0x0 ;  /* 0x000080000000791a */ /* 0x000fc80000000000 */
[----:B------:R-:W-:Y:S01]  /*23e0*/  BAR.SYNC.DEFER_BLOCKING 0x0 ;  /* 0x0000000000007b1d */ /* 0x000fe20000010000 */
[----:B------:R-:W-:Y:S01]  /*23f0*/  @!P2 IMAD.WIDE.U32 R12, R12, 0x60, R242 ;  /* 0x000000600c0ca825 */ /* 0x000fe200078e00f2 */
[----:B------:R-:W-:Y:S02]  /*2400*/  @!P3 LEA.HI.X R15, R5, R243, R4, 0x6, P1 ;  /* 0x000000f3050fb211 */ /* 0x000fe400008f3404 */
[----:B------:R-:W-:Y:S01]  /*2410*/  IADD3 R231, R233, 0x8020, RZ ;  /* 0x00008020e9e77810 */ /* 0x000fe20007ffe0ff */
[----:B------:R-:W-:Y:S01]  /*2420*/  @!P2 IMAD.IADD R13, R13, 0x1, R6 ;  /* 0x000000010d0da824 */ /* 0x000fe200078e0206 */
[----:B------:R-:W-:Y:S02]  /*2430*/  SHF.R.S32.HI R6, RZ, 0x5, R8 ;  /* 0x00000005ff067819 */ /* 0x000fe40000011408 */
[----:B------:R-:W-:-:S03]  /*2440*/  LOP3.LUT R228, R95, R100, RZ, 0xfc, !PT ;  /* 0x000000645fe47212 */ /* 0x000fc600078efcff */
        /* <DEDUP_REMOVED lines=300> */
[----:B------:R-:W-:Y:S01]  /*3710*/  MUFU.TANH R30, R30 ;  /* 0x0000001e001e7308 */ /* 0x000fe20000002400 */
[----:B-1----:R-:W-:Y:S07]  /*3720*/  HMMA.16816.F32.BF16 R52, R24, R12, R52 ;  /* 0x0000000c1834723c */ /* 0x002fee0000041834 */
[----:B------:R-:W1:Y:S01]  /*3730*/  MUFU.TANH R29, R29 ;  /* 0x0000001d001d7308 */ /* 0x000e620000002400 */
[----:B------:R-:W-:-:S06]  /*3740*/  LOP3.LUT R13, R102, 0x6, RZ, 0xc0, !PT ;  /* 0x00000006660d7812 */ /* 0x000fcc00078ec0ff */
[----:B------:R-:W-:Y:S01]  /*3750*/  HMMA.16816.F32.BF16 R40, R8, R58, R40 ;  /* 0x0000003a0828723c */ /* 0x000fe20000041828 */
[----:B------:R-:W-:Y:S01]  /*3760*/  MUFU.TANH R31, R31 ;  /* 0x0000001f001f7308 */ /* 0x000fe20000002400 */
[----:B------:R-:W-:-:S05]  /*3770*/  IMAD.IADD R13, R92, 0x1, R13 ;  /* 0x000000015c0d7824 */ /* 0x000fca00078e020d */
[CC--:B------:R-:W-:Y:S02]  /*3780*/  ISETP.GE.AND P6, PT, R13.reuse, R101.reuse, PT ;  /* 0x000000650d00720c */ /* 0x0c0fe40003fc6270 */
[----:B------:R-:W-:Y:S02]  /*3790*/  IADD3 R12, R13, 0x1, RZ ;  /* 0x000000010d0c7810 */ /* 0x000fe40007ffe0ff */
[----:B--2---:R-:W-:Y:S02]  /*37a0*/  FSEL R45, R45, -INF , !P6 ;  /* 0xff8000002d2d7808 */ /* 0x004fe40007000000 */
[----:B------:R-:W-:Y:S01]  /*37b0*/  FSEL R3, R3, -INF , !P6 ;  /* 0xff80000003037808 */ /* 0x000fe20007000000 */
[----:B----4-:R-:W-:Y:S01]  /*37c0*/  HMMA.16816.F32.BF16 R52, R8, R4, R52 ;  /* 0x000000040834723c */ /* 0x010fe20000041834 */
[----:B------:R-:W-:Y:S02]  /*37d0*/  ISETP.GE.AND P5, PT, R12, R101, PT ;  /* 0x000000650c00720c */ /* 0x000fe40003fa6270 */
[----:B------:R-:W-:-:S02]  /*37e0*/  IADD3 R12, R13, 0x8, RZ ;  /* 0x000000080d0c7810 */ /* 0x000fc40007ffe0ff */
[----:B------:R-:W-:Y:S02]  /*37f0*/  FSEL R46, R46, -INF , !P5 ;  /* 0xff8000002e2e7808 */ /* 0x000fe40006800000 */
[C---:B------:R-:W-:Y:S01]  /*3800*/  IADD3 R4, R13.reuse, 0x10, RZ ;  /* 0x000000100d047810 */ /* 0x040fe20007ffe0ff */
[C---:B---3--:R-:W-:Y:S01]  /*3810*/  HMMA.16816.F32.BF16 R60, R8.reuse, R16, R60 ;  /* 0x00000010083c723c */ /* 0x048fe2000004183c */
[----:B------:R-:W-:Y:S01]  /*3820*/  FSEL R44, R44, -INF , !P5 ;  /* 0xff8000002c2c7808 */ /* 0x000fe20006800000 */
[----:B------:R-:W-:Y:S01]  /*3830*/  FMUL.FTZ R32, R40, c[0x0][0x2ec] ;  /* 0x0000bb0028207a20 */ /* 0x000fe20000410000 */
[-C--:B------:R-:W-:Y:S01]  /*3840*/  ISETP.GE.AND P3, PT, R4, R101.reuse, PT ;  /* 0x000000650400720c */ /* 0x080fe20003f66270 */
[----:B------:R-:W-:Y:S01]  /*3850*/  FMUL.FTZ R33, R42, c[0x0][0x2ec] ;  /* 0x0000bb002a217a20 */ /* 0x000fe20000410000 */
[----:B------:R-:W-:Y:S01]  /*3860*/  IADD3 R4, R13, 0x11, RZ ;  /* 0x000000110d047810 */ /* 0x000fe20007ffe0ff */
[----:B------:R-:W-:Y:S01]  /*3870*/  FMUL.FTZ R20, R41, c[0x0][0x2ec] ;  /* 0x0000bb0029147a20 */ /* 0x000fe20000410000 */
[-C--:B------:R-:W-:Y:S01]  /*3880*/  ISETP.GE.AND P2, PT, R12, R101.reuse, PT ;  /* 0x000000650c00720c */ /* 0x080fe20003f46270 */
[----:B------:R-:W-:Y:S01]  /*3890*/  HMMA.16816.F32.BF16 R64, R8, R18, R64 ;  /* 0x000000120840723c */ /* 0x000fe20000041840 */
[----:B------:R-:W-:Y:S01]  /*38a0*/  ISETP.GE.AND P1, PT, R4, R101, PT ;  /* 0x000000650400720c */ /* 0x000fe20003f26270 */
[----:B------:R-:W-:Y:S01]  /*38b0*/  FMUL.FTZ R21, R43, c[0x0][0x2ec] ;  /* 0x0000bb002b157a20 */ /* 0x000fe20000410000 */
[C---:B------:R-:W-:Y:S01]  /*38c0*/  IADD3 R4, R13.reuse, 0x18, RZ ;  /* 0x000000180d047810 */ /* 0x040fe20007ffe0ff */
[----:B------:R-:W-:Y:S01]  /*38d0*/  MUFU.TANH R32, R32 ;  /* 0x0000002000207308 */ /* 0x000fe20000002400 */
[----:B------:R-:W-:-:S02]  /*38e0*/  IADD3 R5, R13, 0x9, RZ ;  /* 0x000000090d057810 */ /* 0x000fc40007ffe0ff */
[-C--:B------:R-:W-:Y:S01]  /*38f0*/  ISETP.GE.AND P6, PT, R4, R101.reuse, PT ;  /* 0x000000650400720c */ /* 0x080fe20003fc6270 */
[----:B------:R-:W-:Y:S01]  /*3900*/  HMMA.16816.F32.BF16 R16, R24, R14, R76 ;  /* 0x0000000e1810723c */ /* 0x000fe2000004184c */
[----:B------:R-:W-:Y:S01]  /*3910*/  IADD3 R4, R13, 0x19, RZ ;  /* 0x000000190d047810 */ /* 0x000fe20007ffe0ff */
[----:B------:R-:W-:Y:S01]  /*3920*/  FMUL.FTZ R52, R52, c[0x0][0x2ec] ;  /* 0x0000bb0034347a20 */ /* 0x000fe20000410000 */
[----:B------:R-:W-:Y:S01]  /*3930*/  FSEL R57, R57, -INF , !P2 ;  /* 0xff80000039397808 */ /* 0x000fe20005000000 */
[----:B------:R-:W-:Y:S01]  /*3940*/  MUFU.TANH R33, R33 ;  /* 0x0000002100217308 */ /* 0x000fe20000002400 */
[-C--:B------:R-:W-:Y:S01]  /*3950*/  ISETP.GE.AND P5, PT, R4, R101.reuse, PT ;  /* 0x000000650400720c */ /* 0x080fe20003fa6270 */
[----:B------:R-:W-:Y:S01]  /*3960*/  FMUL.FTZ R53, R53, c[0x0][0x2ec] ;  /* 0x0000bb0035357a20 */ /* 0x000fe20000410000 */
[----:B------:R-:W-:Y:S01]  /*3970*/  IADD3 R4, R13, 0x20, RZ ;  /* 0x000000200d047810 */ /* 0x000fe20007ffe0ff */
[----:B------:R-:W-:Y:S01]  /*3980*/  FMUL.FTZ R60, R60, c[0x0][0x2ec] ;  /* 0x0000bb003c3c7a20 */ /* 0x000fe20000410000 */
[----:B------:R-:W-:Y:S01]  /*3990*/  FSEL R47, R47, -INF , !P2 ;  /* 0xff8000002f2f7808 */ /* 0x000fe20005000000 */
[----:B------:R-:W-:Y:S01]  /*39a0*/  FMUL.FTZ R62, R62, c[0x0][0x2ec] ;  /* 0x0000bb003e3e7a20 */ /* 0x000fe20000410000 */
[-C--:B------:R-:W-:Y:S01]  /*39b0*/  ISETP.GE.AND P4, PT, R5, R101.reuse, PT ;  /* 0x000000650500720c */ /* 0x080fe20003f86270 */
[----:B------:R-:W2:Y:S01]  /*39c0*/  MUFU.TANH R185, R60 ;  /* 0x0000003c00b97308 */ /* 0x000ea20000002400 */
[-C--:B------:R-:W-:Y:S01]  /*39d0*/  ISETP.GE.AND P2, PT, R4, R101.reuse, PT ;  /* 0x000000650400720c */ /* 0x080fe20003f46270 */
[----:B------:R-:W-:Y:S01]  /*39e0*/  FMUL.FTZ R61, R61, c[0x0][0x2ec] ;  /* 0x0000bb003d3d7a20 */ /* 0x000fe20000410000 */
[----:B------:R-:W-:Y:S01]  /*39f0*/  IADD3 R4, R13, 0x21, RZ ;  /* 0x000000210d047810 */ /* 0x000fe20007ffe0ff */
[----:B------:R-:W-:Y:S01]  /*3a00*/  FMUL.FTZ R63, R63, c[0x0][0x2ec] ;  /* 0x0000bb003f3f7a20 */ /* 0x000fe20000410000 */
[----:B------:R-:W-:Y:S01]  /*3a10*/  FSEL R72, R72, -INF , !P4 ;  /* 0xff80000048487808 */ /* 0x000fe20006000000 */
[----:B------:R-:W-:Y:S01]  /*3a20*/  FMUL.FTZ R64, R64, c[0x0][0x2ec] ;  /* 0x0000bb0040407a20 */ /* 0x000fe20000410000 */
[----:B------:R-:W-:Y:S01]  /*3a30*/  FSEL R56, R56, -INF , !P4 ;  /* 0xff80000038387808 */ /* 0x000fe20006000000 */
[----:B------:R-:W3:Y:S01]  /*3a40*/  MUFU.TANH R189, R62 ;  /* 0x0000003e00bd7308 */ /* 0x000ee20000002400 */
[----:B------:R-:W-:Y:S01]  /*3a50*/  ISETP.GE.AND P4, PT, R4, R101, PT ;  /* 0x000000650400720c */ /* 0x000fe20003f86270 */
[----:B------:R-:W-:Y:S01]  /*3a60*/  FMUL.FTZ R65, R65, c[0x0][0x2ec] ;  /* 0x0000bb0041417a20 */ /* 0x000fe20000410000 */
[----:B------:R-:W-:Y:S01]  /*3a70*/  IADD3 R4, R13, 0x28, RZ ;  /* 0x000000280d047810 */ /* 0x000fe20007ffe0ff */
[----:B------:R-:W-:Y:S01]  /*3a80*/  HMMA.16816.F32.BF16 R16, R8, R6, R16 ;  /* 0x000000060810723c */ /* 0x000fe20000041810 */
[----:B------:R-:W-:Y:S01]  /*3a90*/  FMUL.FTZ R66, R66, c[0x0][0x2ec] ;  /* 0x0000bb0042427a20 */ /* 0x000fe20000410000 */
[----:B-1----:R-:W-:Y:S01]  /*3aa0*/  FSEL R5, R29, -INF , !P1 ;  /* 0xff8000001d057808 */ /* 0x002fe20004800000 */
[----:B------:R-:W-:Y:S01]  /*3ab0*/  FMUL.FTZ R67, R67, c[0x0][0x2ec] ;  /* 0x0000bb0043437a20 */ /* 0x000fe20000410000 */
[----:B------:R-:W-:Y:S01]  /*3ac0*/  MUFU.TANH R20, R20 ;  /* 0x0000001400147308 */ /* 0x000fe20000002400 */
[----:B------:R-:W-:Y:S01]  /*3ad0*/  FMUL.FTZ R54, R54, c[0x0][0x2ec] ;  /* 0x0000bb0036367a20 */ /* 0x000fe20000410000 */
[----:B--2---:R-:W-:Y:S01]  /*3ae0*/  FSEL R185, R185, -INF , !P2 ;  /* 0xff800000b9b97808 */ /* 0x004fe20005000000 */
[----:B------:R-:W-:Y:S01]  /*3af0*/  FMUL.FTZ R55, R55, c[0x0][0x2ec] ;  /* 0x0000bb0037377a20 */ /* 0x000fe20000410000 */
[----:B------:R-:W-:-:S02]  /*3b00*/  FSEL R11, R30, -INF , !P3 ;  /* 0xff8000001e0b7808 */ /* 0x000fc40005800000 */
[----:B------:R-:W-:Y:S02]  /*3b10*/  FSEL R6, R28, -INF , !P3 ;  /* 0xff8000001c067808 */ /* 0x000fe40005800000 */
[----:B------:R-:W1:Y:S01]  /*3b20*/  MUFU.TANH R21, R21 ;  /* 0x0000001500157308 */ /* 0x000e620000002400 */
[----:B------:R-:W-:Y:S02]  /*3b30*/  ISETP.GE.AND P3, PT, R4, R101, PT ;  /* 0x000000650400720c */ /* 0x000fe40003f66270 */
[C---:B------:R-:W-:Y:S02]  /*3b40*/  IADD3 R4, R13.reuse, 0x29, RZ ;  /* 0x000000290d047810 */ /* 0x040fe40007ffe0ff */
[----:B------:R-:W-:Y:S02]  /*3b50*/  IADD3 R7, R13, 0x30, RZ ;  /* 0x000000300d077810 */ /* 0x000fe40007ffe0ff */
[----:B------:R-:W-:Y:S01]  /*3b60*/  FSEL R10, R31, -INF , !P1 ;  /* 0xff8000001f0a7808 */ /* 0x000fe20004800000 */
[----:B------:R-:W-:Y:S01]  /*3b70*/  MUFU.TANH R186, R61 ;  /* 0x0000003d00ba7308 */ /* 0x000fe20000002400 */
[----:B---3--:R-:W-:-:S02]  /*3b80*/  FSEL R189, R189, -INF , !P2 ;  /* 0xff800000bdbd7808 */ /* 0x008fc40005000000 */
[-C--:B------:R-:W-:Y:S01]  /*3b90*/  ISETP.GE.AND P1, PT, R4, R101.reuse, PT ;  /* 0x000000650400720c */ /* 0x080fe20003f26270 */
[----:B------:R-:W-:Y:S01]  /*3ba0*/  FMUL.FTZ R16, R16, c[0x0][0x2ec] ;  /* 0x0000bb0010107a20 */ /* 0x000fe20000410000 */
[----:B------:R-:W-:Y:S01]  /*3bb0*/  ISETP.GT.AND P2, PT, R166, R236, PT ;  /* 0x000000eca600720c */ /* 0x000fe20003f44270 */
[----:B------:R-:W-:Y:S01]  /*3bc0*/  FMUL.FTZ R18, R18, c[0x0][0x2ec] ;  /* 0x0000bb0012127a20 */ /* 0x000fe20000410000 */
[----:B------:R-:W-:Y:S01]  /*3bd0*/  FSEL R9, R33, -INF , !P6 ;  /* 0xff80000021097808 */ /* 0x000fe20007000000 */
[----:B------:R-:W2:Y:S01]  /*3be0*/  MUFU.TANH R190, R63 ;  /* 0x0000003f00be7308 */ /* 0x000ea20000002400 */
[----:B------:R-:W-:Y:S01]  /*3bf0*/  FMUL.FTZ R17, R17, c[0x0][0x2ec] ;  /* 0x0000bb0011117a20 */ /* 0x000fe20000410000 */
[----:B------:R-:W-:Y:S01]  /*3c00*/  FSEL R4, R32, -INF , !P6 ;  /* 0xff80000020047808 */ /* 0x000fe20007000000 */
[----:B------:R-:W-:Y:S01]  /*3c10*/  FMUL.FTZ R19, R19, c[0x0][0x2ec] ;  /* 0x0000bb0013137a20 */ /* 0x000fe20000410000 */
[----:B------:R-:W-:Y:S02]  /*3c20*/  ISETP.GE.AND P6, PT, R7, R101, PT ;  /* 0x000000650700720c */ /* 0x000fe40003fc6270 */
[----:B------:R-:W-:-:S02]  /*3c30*/  IADD3 R7, R13, 0x31, RZ ;  /* 0x000000310d077810 */ /* 0x000fc40007ffe0ff */
[----:B------:R-:W3:Y:S01]  /*3c40*/  MUFU.TANH R187, R64 ;  /* 0x0000004000bb7308 */ /* 0x000ee20000002400 */
[----:B-1----:R-:W-:Y:S02]  /*3c50*/  FSEL R8, R21, -INF , !P5 ;  /* 0xff80000015087808 */ /* 0x002fe40006800000 */
[----:B------:R-:W-:Y:S02]  /*3c60*/  FSEL R12, R20, -INF , !P5 ;  /* 0xff800000140c7808 */ /* 0x000fe40006800000 */
[----:B------:R-:W-:Y:S02]  /*3c70*/  ISETP.GE.AND P5, PT, R7, R101, PT ;  /* 0x000000650700720c */ /* 0x000fe40003fa6270 */
[C---:B------:R-:W-:Y:S01]  /*3c80*/  IADD3 R7, R13.reuse, 0x38, RZ ;  /* 0x000000380d077810 */ /* 0x040fe20007ffe0ff */
[----:B------:R-:W1:Y:S01]  /*3c90*/  MUFU.TANH R188, R65 ;  /* 0x0000004100bc7308 */ /* 0x000e620000002400 */
[----:B------:R-:W-:Y:S02]  /*3ca0*/  IADD3 R13, R13, 0x39, RZ ;  /* 0x000000390d0d7810 */ /* 0x000fe40007ffe0ff */
[----:B--2---:R-:W-:-:S02]  /*3cb0*/  FSEL R190, R190, -INF , !P4 ;  /* 0xff800000bebe7808 */ /* 0x004fc40006000000 */
[----:B------:R-:W-:Y:S02]  /*3cc0*/  FSEL R186, R186, -INF , !P4 ;  /* 0xff800000baba7808 */ /* 0x000fe40006000000 */
[----:B------:R-:W-:Y:S01]  /*3cd0*/  ISETP.GE.AND P4, PT, R7, R101, PT ;  /* 0x000000650700720c */ /* 0x000fe20003f86270 */
[----:B------:R-:W2:Y:S01]  /*3ce0*/  MUFU.TANH R191, R66 ;  /* 0x0000004200bf7308 */ /* 0x000ea20000002400 */
[----:B---3--:R-:W-:-:S07]  /*3cf0*/  FSEL R187, R187, -INF , !P3 ;  /* 0xff800000bbbb7808 */ /* 0x008fce0005800000 */
[----:B------:R-:W3:Y:S01]  /*3d00*/  MUFU.TANH R192, R67 ;  /* 0x0000004300c07308 */ /* 0x000ee20000002400 */
[----:B-1----:R-:W-:-:S07]  /*3d10*/  FSEL R188, R188, -INF , !P1 ;  /* 0xff800000bcbc7808 */ /* 0x002fce0004800000 */
[----:B------:R-:W1:Y:S01]  /*3d20*/  MUFU.TANH R198, R52 ;  /* 0x0000003400c67308 */ /* 0x000e620000002400 */
[----:B--2---:R-:W-:Y:S02]  /*3d30*/  FSEL R191, R191, -INF , !P3 ;  /* 0xff800000bfbf7808 */ /* 0x004fe40005800000 */
[----:B------:R-:W-:-:S05]  /*3d40*/  ISETP.GE.AND P3, PT, R13, R101, PT ;  /* 0x000000650d00720c */ /* 0x000fca0003f66270 */
[----:B------:R-:W2:Y:S01]  /*3d50*/  MUFU.TANH R197, R53 ;  /* 0x0000003500c57308 */ /* 0x000ea20000002400 */
[----:B---3--:R-:W-:Y:S02]  /*3d60*/  FSEL R192, R192, -INF , !P1 ;  /* 0xff800000c0c07808 */ /* 0x008fe40004800000 */
[----:B------:R-:W-:-:S04]  /*3d70*/  @!P2 LEA R244, P1, R96, c[0x0][0x168], 0x1 ;  /* 0x00005a0060f4aa11 */ /* 0x000fc800078208ff */
[----:B------:R-:W-:Y:S01]  /*3d80*/  @!P2 LEA.HI.X R239, R96, c[0x0][0x16c], R99, 0x1, P1 ;  /* 0x00005b0060efaa11 */ /* 0x000fe200008f0c63 */
        /* <DEDUP_REMOVED lines=11> */
[----:B---3--:R-:W-:Y:S02]  /*3e40*/  FSEL R170, R170, -INF , !P4 ;  /* 0xff800000aaaa7808 */ /* 0x008fe40006000000 */
[----:B-1----:R-:W-:Y:S02]  /*3e50*/  FSEL R168, R168, -INF , !P3 ;  /* 0xff800000a8a87808 */ /* 0x002fe40005800000 */
[----:B--2---:R-:W-:Y:S01]  /*3e60*/  FSEL R194, R194, -INF , !P3 ;  /* 0xff800000c2c27808 */ /* 0x004fe20005800000 */
        /* <DEDUP_REMOVED lines=61> */
.L_x_5144:
[----:B------:R-:W-:-:S04]  /*4240*/  LEA R7, -R93, RZ, 0x6 ;  /* 0x000000ff5d077211 */ /* 0x000fc800078e31ff */
[----:B------:R-:W-:Y:S02]  /*4250*/  SHF.R.S32.HI R13, RZ, 0x1f, R7 ;  /* 0x0000001fff0d7819 */ /* 0x000fe40000011407 */
.L_x_5145:
[----:B------:R-:W-:Y:S01]  /*4260*/  IADD3 R96, P1, R7, R96, RZ ;  /* 0x0000006007607210 */ /* 0x000fe20007f3e0ff */
[----:B------:R-:W-:Y:S02]  /*4270*/  IMAD.MOV.U32 R14, RZ, RZ, 0x5 ;  /* 0x00000005ff0e7424 */ /* 0x000fe400078e00ff */
[----:B------:R-:W-:Y:S01]  /*4280*/  IMAD.SHL.U32 R7, R93, 0x20, RZ ;  /* 0x000000205d077824 */ /* 0x000fe200078e00ff */
[C---:B------:R-:W-:Y:S01]  /*4290*/  LEA R244, P2, R96.reuse, c[0x0][0x168], 0x1 ;  /* 0x00005a0060f47a11 */ /* 0x040fe200078408ff */
        /* <DEDUP_REMOVED lines=31> */
.L_x_5143:
        /* <DEDUP_REMOVED lines=31> */
[----:B------:R-:W2:Y:S03]  /*4680*/  SHFL.BFLY PT, R14, R15, 0x2, 0x1f ;  /* 0x0c401f000f0e7f89 */ /* 0x000ea600000e0000 */
[-C--:B------:R-:W-:Y:S01]  /*4690*/  LEA R226, R2, R228.reuse, 0x1 ;  /* 0x000000e402e27211 */ /* 0x080fe200078e08ff */
[----:B------:R-:W3:Y:S01]  /*46a0*/  SHFL.BFLY PT, R13, R7, 0x2, 0x1f ;  /* 0x0c401f00070d7f89 */ /* 0x000ee200000e0000 */
[----:B------:R-:W-:-:S02]  /*46b0*/  LEA R225, R0, R228, 0x1 ;  /* 0x000000e400e17211 */ /* 0x000fc400078e08ff */
[----:B------:R-:W-:Y:S01]  /*46c0*/  LEA R224, R0, R226, 0x1 ;  /* 0x000000e200e07211 */ /* 0x000fe200078e08ff */
[----:B------:R-:W-:Y:S04]  /*46d0*/  LDSM.16.MT88.4 R156, [R228+0x10000] ;  /* 0x01000000e49c783b */ /* 0x000fe80000004200 */
[----:B------:R-:W-:Y:S04]  /*46e0*/  LDSM.16.MT88.4 R132, [R224+0x10000] ;  /* 0x01000000e084783b */ /* 0x000fe80000004200 */
[----:B------:R-:W-:Y:S04]  /*46f0*/  LDSM.16.MT88.4 R148, [R226+0x10000] ;  /* 0x01000000e294783b */ /* 0x000fe80000004200 */
[----:B------:R-:W-:Y:S01]  /*4700*/  LDSM.16.MT88.4 R140, [R225+0x10000] ;  /* 0x01000000e18c783b */ /* 0x000fe20000004200 */
[----:B--2---:R-:W-:-:S03]  /*4710*/  FMNMX.FTZ R14, R15, R14, !PT ;  /* 0x0000000e0f0e7209 */ /* 0x004fc60007810000 */
[----:B------:R-:W-:Y:S01]  /*4720*/  LDSM.16.MT88.4 R40, [R228+0x12000] ;  /* 0x01200000e428783b */ /* 0x000fe20000004200 */
[----:B---3--:R-:W-:-:S03]  /*4730*/  FMNMX.FTZ R13, R7, R13, !PT ;  /* 0x0000000d070d7209 */ /* 0x008fc60007810000 */
[----:B------:R-:W2:Y:S04]  /*4740*/  SHFL.BFLY PT, R164, R14, 0x1, 0x1f ;  /* 0x0c201f000ea47f89 */ /* 0x000ea800000e0000 */
[----:B------:R-:W3:Y:S04]  /*4750*/  SHFL.BFLY PT, R7, R13, 0x1, 0x1f ;  /* 0x0c201f000d077f89 */ /* 0x000ee800000e0000 */
[----:B------:R-:W4:Y:S04]  /*4760*/  LDSM.16.MT88.4 R48, [R226+0x12000] ;  /* 0x01200000e230783b */ /* 0x000f280000004200 */
[----:B------:R-:W-:Y:S04]  /*4770*/  LDSM.16.MT88.4 R64, [R224+0x12000] ;  /* 0x01200000e040783b */ /* 0x000fe80000004200 */
[----:B------:R-:W-:Y:S04]  /*4780*/  LDSM.16.MT88.4 R80, [R226+0x14000] ;  /* 0x01400000e250783b */ /* 0x000fe80000004200 */
[----:B------:R-:W-:Y:S01]  /*4790*/  LDSM.16.MT88.4 R88, [R225+0x14000] ;  /* 0x01400000e158783b */ /* 0x000fe20000004200 */
[----:B--2---:R-:W-:-:S03]  /*47a0*/  FMNMX.FTZ R164, R14, R164, !PT ;  /* 0x000000a40ea47209 */ /* 0x004fc60007810000 */
[----:B------:R-:W-:Y:S01]  /*47b0*/  LDSM.16.MT88.4 R96, [R224+0x14000] ;  /* 0x01400000e060783b */ /* 0x000fe20000004200 */
[C---:B------:R-:W-:Y:S01]  /*47c0*/  FSETP.NEU.FTZ.AND P1, PT, R164.reuse, -INF , PT ;  /* 0xff800000a400780b */ /* 0x040fe20003f3d000 */
[----:B------:R-:W-:Y:S02]  /*47d0*/  FMUL.FTZ R195, R164, c[0x0][0x23c] ;  /* 0x00008f00a4c37a20 */ /* 0x000fe40000410000 */
[----:B------:R-:W-:Y:S03]  /*47e0*/  LDSM.16.MT88.4 R104, [R228+0x16000] ;  /* 0x01600000e468783b */ /* 0x000fe60000004200 */
[----:B------:R-:W-:Y:S01]  /*47f0*/  FSEL R195, R195, RZ, P1 ;  /* 0x000000ffc3c37208 */ /* 0x000fe20000800000 */
[----:B------:R-:W-:Y:S04]  /*4800*/  LDSM.16.MT88.4 R112, [R226+0x16000] ;  /* 0x01600000e270783b */ /* 0x000fe80000004200 */
[--C-:B------:R-:W-:Y:S01]  /*4810*/  FFMA.FTZ R181, R3, c[0x0][0x23c], -R195.reuse ;  /* 0x00008f0003b57a23 */ /* 0x100fe200000108c3 */
[----:B---3--:R-:W-:Y:S01]  /*4820*/  FMNMX.FTZ R3, R13, R7, !PT ;  /* 0x000000070d037209 */ /* 0x008fe20007810000 */
[--C-:B------:R-:W-:Y:S01]  /*4830*/  FFMA.FTZ R180, R44, c[0x0][0x23c], -R195.reuse ;  /* 0x00008f002cb47a23 */ /* 0x100fe200000108c3 */
[----:B------:R-:W-:Y:S01]  /*4840*/  LDSM.16.MT88.4 R120, [R225+0x16000] ;  /* 0x01600000e178783b */ /* 0x000fe20000004200 */
[--C-:B------:R-:W-:Y:S01]  /*4850*/  FFMA.FTZ R179, R47, c[0x0][0x23c], -R195.reuse ;  /* 0x00008f002fb37a23 */ /* 0x100fe200000108c3 */
[C---:B------:R-:W-:Y:S01]  /*4860*/  FSETP.NEU.FTZ.AND P1, PT, R3.reuse, -INF , PT ;  /* 0xff8000000300780b */ /* 0x040fe20003f3d000 */
[----:B------:R-:W-:Y:S01]  /*4870*/  FMUL.FTZ R169, R3, c[0x0][0x23c] ;  /* 0x00008f0003a97a20 */ /* 0x000fe20000410000 */
[----:B------:R-:W-:Y:S01]  /*4880*/  MUFU.EX2 R181, R181 ;  /* 0x000000b500b57308 */ /* 0x000fe20000000800 */
[--C-:B------:R-:W-:Y:S01]  /*4890*/  FFMA.FTZ R175, R56, c[0x0][0x23c], -R195.reuse ;  /* 0x00008f0038af7a23 */ /* 0x100fe200000108c3 */
[----:B-1----:R-:W-:Y:S01]  /*48a0*/  LDSM.16.MT88.4 R20, [R228+0x12800] ;  /* 0x01280000e414783b */ /* 0x002fe20000004200 */
        /* <DEDUP_REMOVED lines=9> */
[----:B------:R-:W-:Y:S01]  /*4940*/  ISETP.GT.AND P1, PT, R166, R236, PT ;  /* 0x000000eca600720c */ /* 0x000fe20003f24270 */
        /* <DEDUP_REMOVED lines=8> */
[----:B------:R-:W3:Y:S01]  /*49d0*/  LDSM.16.MT88.4 R72, [R228+0x14000] ;  /* 0x01400000e448783b */ /* 0x000ee20000004200 */
[--C-:B------:R-:W-:Y:S01]  /*49e0*/  FFMA.FTZ R167, R9, c[0x0][0x23c], -R169.reuse ;  /* 0x00008f0009a77a23 */ /* 0x100fe200000108a9 */
[----:B------:R-:W5:Y:S01]  /*49f0*/  MUFU.EX2 R175, R175 ;  /* 0x000000af00af7308 */ /* 0x000f620000000800 */
[----:B------:R-:W-:Y:S01]  /*4a00*/  FFMA.FTZ R0, R8, c[0x0][0x23c], -R169 ;  /* 0x00008f0008007a23 */ /* 0x000fe200000108a9 */
[----:B------:R-:W2:Y:S01]  /*4a10*/  LDSM.16.MT88.4 R12, [R228+0x10800] ;  /* 0x01080000e40c783b */ /* 0x000ea20000004200 */
[----:B-1----:R-:W-:Y:S01]  /*4a20*/  F2FP.BF16.PACK_AB R128, R180, R181 ;  /* 0x000000b5b480723e */ /* 0x002fe200000010ff */
[--C-:B------:R-:W-:Y:S02]  /*4a30*/  FFMA.FTZ R185, R185, c[0x0][0x23c], -R195.reuse ;  /* 0x00008f00b9b97a23 */ /* 0x100fe400000108c3 */
        /* <DEDUP_REMOVED lines=9> */
[----:B------:R-:W4:Y:S01]  /*4ad0*/  MUFU.EX2 R182, R182 ;  /* 0x000000b600b67308 */ /* 0x000f220000000800 */
[----:B-----5:R-:W-:Y:S01]  /*4ae0*/  F2FP.BF16.PACK_AB R130, R175, R179 ;  /* 0x000000b3af82723e */ /* 0x020fe200000010ff */
[--C-:B------:R-:W-:Y:S02]  /*4af0*/  FFMA.FTZ R191, R191, c[0x0][0x23c], -R169.reuse ;  /* 0x00008f00bfbf7a23 */ /* 0x100fe400000108a9 */
[----:B------:R-:W-:Y:S02]  /*4b00*/  FFMA.FTZ R192, R192, c[0x0][0x23c], -R169 ;  /* 0x00008f00c0c07a23 */ /* 0x000fe400000108a9 */
[--C-:B------:R-:W-:Y:S02]  /*4b10*/  FFMA.FTZ R198, R198, c[0x0][0x23c], -R195.reuse ;  /* 0x00008f00c6c67a23 */ /* 0x100fe400000108c3 */
[----:B------:R-:W-:Y:S01]  /*4b20*/  MUFU.EX2 R184, R184 ;  /* 0x000000b800b87308 */ /* 0x000fe20000000800 */
[----:B------:R-:W-:-:S02]  /*4b30*/  FFMA.FTZ R197, R197, c[0x0][0x23c], -R195 ;  /* 0x00008f00c5c57a23 */ /* 0x000fc400000108c3 */
[--C-:B------:R-:W-:Y:S02]  /*4b40*/  FFMA.FTZ R196, R196, c[0x0][0x23c], -R195.reuse ;  /* 0x00008f00c4c47a23 */ /* 0x100fe400000108c3 */
[----:B------:R-:W-:Y:S02]  /*4b50*/  FFMA.FTZ R250, R194, c[0x0][0x23c], -R195 ;  /* 0x00008f00c2fa7a23 */ /* 0x000fe400000108c3 */
[--C-:B------:R-:W-:Y:S01]  /*4b60*/  FFMA.FTZ R193, R193, c[0x0][0x23c], -R169.reuse ;  /* 0x00008f00c1c17a23 */ /* 0x100fe200000108a9 */
[----:B------:R-:W5:Y:S01]  /*4b70*/  MUFU.EX2 R177, R177 ;  /* 0x000000b100b17308 */ /* 0x000f620000000800 */
[----:B----4-:R-:W-:Y:S01]  /*4b80*/  F2FP.BF16.PACK_AB R129, R182, R183 ;  /* 0x000000b7b681723e */ /* 0x010fe200000010ff */
[--C-:B------:R-:W-:Y:S02]  /*4b90*/  FFMA.FTZ R194, R171, c[0x0][0x23c], -R169.reuse ;  /* 0x00008f00abc27a23 */ /* 0x100fe400000108a9 */
[--C-:B------:R-:W-:Y:S02]  /*4ba0*/  FFMA.FTZ R195, R170, c[0x0][0x23c], -R169.reuse ;  /* 0x00008f00aac37a23 */ /* 0x100fe400000108a9 */
[----:B------:R-:W-:-:S02]  /*4bb0*/  FFMA.FTZ R249, R168, c[0x0][0x23c], -R169 ;  /* 0x00008f00a8f97a23 */ /* 0x000fc400000108a9 */
[----:B------:R-:W-:Y:S01]  /*4bc0*/  MUFU.EX2 R178, R178 ;  /* 0x000000b200b27308 */ /* 0x000fe20000000800 */
[----:B------:R-:W-:Y:S01]  /*4bd0*/  FADD.FTZ R180, R181, R180 ;  /* 0x000000b4b5b47221 */ /* 0x000fe20000010000 */
[----:B------:R-:W-:Y:S01]  /*4be0*/  LDSM.16.MT88.4 R168, [R225+0x13800] ;  /* 0x01380000e1a8783b */ /* 0x000fe20000004200 */
[----:B------:R-:W-:Y:S02]  /*4bf0*/  FADD.FTZ R182, R183, R182 ;  /* 0x000000b6b7b67221 */ /* 0x000fe40000010000 */
[----:B------:R-:W-:Y:S01]  /*4c00*/  FADD.FTZ R179, R179, R180 ;  /* 0x000000b4b3b37221 */ /* 0x000fe20000010000 */
[----:B-----5:R-:W-:Y:S02]  /*4c10*/  F2FP.BF16.PACK_AB R131, R177, R184 ;  /* 0x000000b8b183723e */ /* 0x020fe400000010ff */
[----:B------:R-:W4:Y:S01]  /*4c20*/  MUFU.EX2 R174, R174 ;  /* 0x000000ae00ae7308 */ /* 0x000f220000000800 */
        /* <DEDUP_REMOVED lines=23> */
[C---:B---3--:R-:W-:Y:S02]  /*4da0*/  HMMA.16816.F32.BF16 R68, R128.reuse, R72, RZ ;  /* 0x000000488044723c */ /* 0x048fe400000418ff */
[----:B------:R-:W-:Y:S06]  /*4db0*/  MUFU.EX2 R189, R189 ;  /* 0x000000bd00bd7308 */ /* 0x000fec0000000800 */
[C---:B------:R-:W-:Y:S02]  /*4dc0*/  HMMA.16816.F32.BF16 R76, R128.reuse, R80, RZ ;  /* 0x00000050804c723c */ /* 0x040fe400000418ff */
[----:B------:R-:W2:Y:S06]  /*4dd0*/  MUFU.EX2 R190, R190 ;  /* 0x000000be00be7308 */ /* 0x000eac0000000800 */
[C---:B------:R-:W-:Y:S02]  /*4de0*/  HMMA.16816.F32.BF16 R84, R128.reuse, R88, RZ ;  /* 0x000000588054723c */ /* 0x040fe400000418ff */
[----:B------:R-:W-:Y:S06]  /*4df0*/  MUFU.EX2 R191, R191 ;  /* 0x000000bf00bf7308 */ /* 0x000fec0000000800 */
[C---:B------:R-:W-:Y:S02]  /*4e00*/  HMMA.16816.F32.BF16 R92, R128.reuse, R96, RZ ;  /* 0x00000060805c723c */ /* 0x040fe400000418ff */
[----:B------:R-:W3:Y:S06]  /*4e10*/  MUFU.EX2 R192, R192 ;  /* 0x000000c000c07308 */ /* 0x000eec0000000800 */
        /* <DEDUP_REMOVED lines=43> */
[----:B------:R-:W4:Y:S07]  /*50d0*/  LDSM.16.MT88.4 R8, [R225+0x14800] ;  /* 0x01480000e108783b */ /* 0x000f2e0000004200 */
[C---:B------:R-:W-:Y:S08]  /*50e0*/  HMMA.16816.F32.BF16 R36, R4.reuse, R20, R36 ;  /* 0x000000140424723c */ /* 0x040ff00000041824 */
[C---:B------:R-:W-:Y:S01]  /*50f0*/  HMMA.16816.F32.BF16 R40, R4.reuse, R22, R40 ;  /* 0x000000160428723c */ /* 0x040fe20000041828 */
[----:B------:R-:W5:Y:S07]  /*5100*/  LDSM.16.MT88.4 R20, [R224+0x14800] ;  /* 0x01480000e014783b */ /* 0x000f6e0000004200 */
[C---:B------:R-:W-:Y:S08]  /*5110*/  HMMA.16816.F32.BF16 R152, R4.reuse, R28, R152 ;  /* 0x0000001c0498723c */ /* 0x040ff00000041898 */
[C---:B-1----:R-:W-:Y:S08]  /*5120*/  HMMA.16816.F32.BF16 R52, R4.reuse, R12, R52 ;  /* 0x0000000c0434723c */ /* 0x042ff00000041834 */
[C---:B------:R-:W-:Y:S01]  /*5130*/  HMMA.16816.F32.BF16 R56, R4.reuse, R14, R56 ;  /* 0x0000000e0438723c */ /* 0x040fe20000041838 */
[----:B------:R-:W1:Y:S07]  /*5140*/  LDSM.16.MT88.4 R12, [R226+0x16800] ;  /* 0x01680000e20c783b */ /* 0x000e6e0000004200 */
[C---:B----4-:R-:W-:Y:S08]  /*5150*/  HMMA.16816.F32.BF16 R84, R4.reuse, R8, R84 ;  /* 0x000000080454723c */ /* 0x050ff00000041854 */
[C---:B------:R-:W-:Y:S01]  /*5160*/  HMMA.16816.F32.BF16 R88, R4.reuse, R10, R88 ;  /* 0x0000000a0458723c */ /* 0x040fe20000041858 */
[----:B------:R-:W4:Y:S07]  /*5170*/  LDSM.16.MT88.4 R8, [R225+0x16800] ;  /* 0x01680000e108783b */ /* 0x000f2e0000004200 */
[C---:B------:R-:W-:Y:S01]  /*5180*/  HMMA.16816.F32.BF16 R148, R4.reuse, R30, R148 ;  /* 0x0000001e0494723c */ /* 0x040fe20000041894 */
[----:B------:R-:W1:Y:S07]  /*5190*/  LDSM.16.MT88.4 R28, [R228+0x14800] ;  /* 0x01480000e41c783b */ /* 0x000e6e0000004200 */
[C---:B------:R-:W-:Y:S08]  /*51a0*/  HMMA.16816.F32.BF16 R144, R4.reuse, R24, R144 ;  /* 0x000000180490723c */ /* 0x040ff00000041890 */
[C---:B------:R-:W-:Y:S01]  /*51b0*/  HMMA.16816.F32.BF16 R140, R4.reuse, R26, R140 ;  /* 0x0000001a048c723c */ /* 0x040fe2000004188c */
[----:B------:R-:W2:Y:S07]  /*51c0*/  LDSM.16.MT88.4 R24, [R226+0x14800] ;  /* 0x01480000e218783b */ /* 0x000eae0000004200 */
[C---:B------:R-:W-:Y:S08]  /*51d0*/  HMMA.16816.F32.BF16 R44, R4.reuse, R16, R44 ;  /* 0x00000010042c723c */ /* 0x040ff0000004182c */
        /* <DEDUP_REMOVED lines=20> */
[C---:B------:R-:W-:Y:S08]  /*5320*/  HMMA.16816.F32.BF16 R100, R4.reuse, R16, R100 ;  /* 0x000000100464723c */ /* 0x040ff00000041864 */
[C---:B------:R-:W-:Y:S01]  /*5330*/  HMMA.16816.F32.BF16 R104, R4.reuse, R18, R104 ;  /* 0x000000120468723c */ /* 0x040fe20000041868 */
[----:B------:R-:W2:Y:S07]  /*5340*/  LDSM.16.MT88.4 R16, [R226+0x11000] ;  /* 0x01100000e210783b */ /* 0x000eae0000004200 */
        /* <DEDUP_REMOVED lines=9> */
[----:B---3--:R-:W-:Y:S01]  /*53e0*/  F2FP.BF16.PACK_AB R7, R192, R191 ;  /* 0x000000bfc007723e */ /* 0x008fe200000010ff */
        /* <DEDUP_REMOVED lines=119> */
.L_x_5150:
        /* <DEDUP_REMOVED lines=64> */
.L_x_5147:
        /* <DEDUP_REMOVED lines=14> */
[----:B------:R-:W-:Y:S03]  /*6040*/  ISETP.GT.AND P1, PT, R248, R236, PT ;  /* 0x000000ecf800720c */ /* 0x000fe60003f24270 */
        /* <DEDUP_REMOVED lines=32> */
[----:B------:R-:W-:Y:S01]  /*6250*/  LDSM.16.M88.4 R200, [R229] ;  /* 0x00000000e5c8783b */ /* 0x000fe20000000200 */
[C---:B------:R-:W-:Y:S05]  /*6260*/  HMMA.16816.F32.BF16 R24, R32.reuse, R26, RZ ;  /* 0x0000001a2018723c */ /* 0x040fea00000418ff */
[----:B------:R-:W-:Y:S03]  /*6270*/  LDSM.16.M88.4 R204, [R220] ;  /* 0x00000000dccc783b */ /* 0x000fe60000000200 */
[C---:B-----5:R-:W-:Y:S08]  /*6280*/  HMMA.16816.F32.BF16 R28, R32.reuse, R164, RZ ;  /* 0x000000a4201c723c */ /* 0x060ff000000418ff */
[----:B------:R-:W-:Y:S01]  /*6290*/  HMMA.16816.F32.BF16 R32, R32, R166, RZ ;  /* 0x000000a62020723c */ /* 0x000fe200000418ff */
[----:B------:R-:W4:Y:S07]  /*62a0*/  LDSM.16.M88.4 R164, [R227+0x8800] ;  /* 0x00880000e3a4783b */ /* 0x000f2e0000000200 */
[C---:B-1----:R-:W-:Y:S08]  /*62b0*/  HMMA.16816.F32.BF16 R4, R168.reuse, R172, R4 ;  /* 0x000000aca804723c */ /* 0x042ff00000041804 */
[C---:B------:R-:W-:Y:S01]  /*62c0*/  HMMA.16816.F32.BF16 R8, R168.reuse, R174, R8 ;  /* 0x000000aea808723c */ /* 0x040fe20000041808 */
[----:B------:R-:W1:Y:S07]  /*62d0*/  LDSM.16.M88.4 R172, [R227+0x9800] ;  /* 0x00980000e3ac783b */ /* 0x000e6e0000000200 */
        /* <DEDUP_REMOVED lines=8> */
[----:B------:R-:W3:Y:S06]  /*6360*/  LDSM.16.M88.4 R168, [R220+0x800] ;  /* 0x00080000dca8783b */ /* 0x000eec0000000200 */
[----:B------:R-:W-:Y:S01]  /*6370*/  LDSM.16.M88.4 R184, [R234+0x2000] ;  /* 0x00200000eab8783b */ /* 0x000fe20000000200 */
[C---:B--2---:R-:W-:Y:S08]  /*6380*/  HMMA.16816.F32.BF16 R4, R188.reuse, R192, R4 ;  /* 0x000000c0bc04723c */ /* 0x044ff00000041804 */
[C---:B------:R-:W-:Y:S01]  /*6390*/  HMMA.16816.F32.BF16 R8, R188.reuse, R194, R8 ;  /* 0x000000c2bc08723c */ /* 0x040fe20000041808 */
[----:B------:R-:W2:Y:S07]  /*63a0*/  LDSM.16.M88.4 R192, [R233+0xa000] ;  /* 0x00a00000e9c0783b */ /* 0x000eae0000000200 */
[C---:B----4-:R-:W-:Y:S08]  /*63b0*/  HMMA.16816.F32.BF16 R12, R188.reuse, R164, R12 ;  /* 0x000000a4bc0c723c */ /* 0x050ff0000004180c */
[C---:B------:R-:W-:Y:S01]  /*63c0*/  HMMA.16816.F32.BF16 R16, R188.reuse, R166, R16 ;  /* 0x000000a6bc10723c */ /* 0x040fe20000041810 */
[----:B------:R-:W4:Y:S07]  /*63d0*/  LDSM.16.M88.4 R164, [R233+0xa800] ;  /* 0x00a80000e9a4783b */ /* 0x000f2e0000000200 */
[C---:B------:R-:W-:Y:S08]  /*63e0*/  HMMA.16816.F32.BF16 R20, R188.reuse, R196, R20 ;  /* 0x000000c4bc14723c */ /* 0x040ff00000041814 */
[C---:B------:R-:W-:Y:S01]  /*63f0*/  HMMA.16816.F32.BF16 R24, R188.reuse, R198, R24 ;  /* 0x000000c6bc18723c */ /* 0x040fe20000041818 */
[----:B------:R-:W-:Y:S07]  /*6400*/  LDSM.16.M88.4 R196, [R232+0x2000] ;  /* 0x00200000e8c4783b */ /* 0x000fee0000000200 */
[C---:B-1----:R-:W-:Y:S08]  /*6410*/  HMMA.16816.F32.BF16 R28, R188.reuse, R172, R28 ;  /* 0x000000acbc1c723c */ /* 0x042ff0000004181c */
[----:B------:R-:W-:Y:S01]  /*6420*/  HMMA.16816.F32.BF16 R32, R188, R174, R32 ;  /* 0x000000aebc20723c */ /* 0x000fe20000041820 */
[----:B------:R-:W1:Y:S06]  /*6430*/  LDSM.16.M88.4 R172, [R233+0xb000] ;  /* 0x00b00000e9ac783b */ /* 0x000e6c0000000200 */
[----:B------:R-:W5:Y:S01]  /*6440*/  LDSM.16.M88.4 R188, [R233+0xb800] ;  /* 0x00b80000e9bc783b */ /* 0x000f620000000200 */
        /* <DEDUP_REMOVED lines=8> */
[----:B------:R-:W1:Y:S07]  /*64d0*/  LDSM.16.M88.4 R176, [R217] ;  /* 0x00000000d9b0783b */ /* 0x000e6e0000000200 */
[C---:B------:R-:W-:Y:S08]  /*64e0*/  HMMA.16816.F32.BF16 R28, R200.reuse, R180, R28 ;  /* 0x000000b4c81c723c */ /* 0x040ff0000004181c */
[----:B------:R-:W-:Y:S01]  /*64f0*/  HMMA.16816.F32.BF16 R32, R200, R182, R32 ;  /* 0x000000b6c820723c */ /* 0x000fe20000041820 */
[----:B------:R-:W3:Y:S06]  /*6500*/  LDSM.16.M88.4 R180, [R216] ;  /* 0x00000000d8b4783b */ /* 0x000eec0000000200 */
[----:B------:R-:W-:Y:S01]  /*6510*/  LDSM.16.M88.4 R200, [R227+0xa000] ;  /* 0x00a00000e3c8783b */ /* 0x000fe20000000200 */
        /* <DEDUP_REMOVED lines=11> */
[----:B------:R-:W5:Y:S06]  /*65d0*/  LDSM.16.M88.4 R184, [R227+0xb800] ;  /* 0x00b80000e3b8783b */ /* 0x000f6c0000000200 */
[----:B------:R-:W-:Y:S01]  /*65e0*/  LDSM.16.M88.4 R188, [R229+0x2000] ;  /* 0x00200000e5bc783b */ /* 0x000fe20000000200 */
        /* <DEDUP_REMOVED lines=8> */
[----:B------:R-:W1:Y:S07]  /*6670*/  LDSM.16.M88.4 R176, [R220+0x3000] ;  /* 0x00300000dcb0783b */ /* 0x000e6e0000000200 */
        /* <DEDUP_REMOVED lines=106> */
[C---:B----4-:R-:W-:Y:S08]  /*6d20*/  HMMA.16816.F32.BF16 R12, R196.reuse, R164, R12 ;  /* 0x000000a4c40c723c */ /* 0x050ff0000004180c */
[C---:B------:R-:W-:Y:S01]  /*6d30*/  HMMA.16816.F32.BF16 R16, R196.reuse, R166, R16 ;  /* 0x000000a6c410723c */ /* 0x040fe20000041810 */
[----:B------:R-:W2:Y:S07]  /*6d40*/  LDSM.16.M88.4 R164, [R220+0x6800] ;  /* 0x00680000dca4783b */ /* 0x000eae0000000200 */
[C---:B-1----:R-:W-:Y:S08]  /*6d50*/  HMMA.16816.F32.BF16 R20, R196.reuse, R172, R20 ;  /* 0x000000acc414723c */ /* 0x042ff00000041814 */
[C---:B------:R-:W-:Y:S08]  /*6d60*/  HMMA.16816.F32.BF16 R24, R196.reuse, R174, R24 ;  /* 0x000000aec418723c */ /* 0x040ff00000041818 */
[C---:B-----5:R-:W-:Y:S08]  /*6d70*/  HMMA.16816.F32.BF16 R28, R196.reuse, R184, R28 ;  /* 0x000000b8c41c723c */ /* 0x060ff0000004181c */
[----:B------:R-:W-:Y:S08]  /*6d80*/  HMMA.16816.F32.BF16 R32, R196, R186, R32 ;  /* 0x000000bac420723c */ /* 0x000ff00000041820 */
[C---:B------:R-:W-:Y:S08]  /*6d90*/  HMMA.16816.F32.BF16 R4, R192.reuse, R204, R4 ;  /* 0x000000ccc004723c */ /* 0x040ff00000041804 */
[C---:B------:R-:W-:Y:S08]  /*6da0*/  HMMA.16816.F32.BF16 R8, R192.reuse, R206, R8 ;  /* 0x000000cec008723c */ /* 0x040ff00000041808 */
[C---:B--2---:R-:W-:Y:S08]  /*6db0*/  HMMA.16816.F32.BF16 R12, R192.reuse, R164, R12 ;  /* 0x000000a4c00c723c */ /* 0x044ff0000004180c */
        /* <DEDUP_REMOVED lines=139> */
.L_x_5149:
        /* <DEDUP_REMOVED lines=31> */
.L_x_5148:
        /* <DEDUP_REMOVED lines=56> */
[----:B------:R-:W-:Y:S01]  /*7be0*/  ISETP.GT.AND P1, PT, R248, R236, PT ;  /* 0x000000ecf800720c */ /* 0x000fe20003f24270 */
        /* <DEDUP_REMOVED lines=50> */
[--C-:B------:R-:W-:Y:S02]  /*7f10*/  FFMA.FTZ R245, R178, c[0x0][0x23c], -R187.reuse ;  /* 0x00008f00b2f57a23 */ /* 0x100fe400000108bb */
[----:B------:R-:W-:Y:S01]  /*7f20*/  LDSM.16.MT88.4 R168, [R228+0x14800] ;  /* 0x01480000e4a8783b */ /* 0x000fe20000004200 */
[C---:B------:R-:W-:Y:S02]  /*7f30*/  FMUL.FTZ R36, R2.reuse, R36 ;  /* 0x0000002402247220 */ /* 0x040fe40000410000 */
[----:B------:R-:W-:Y:S02]  /*7f40*/  FMUL.FTZ R37, R2, R37 ;  /* 0x0000002502257220 */ /* 0x000fe40000410000 */
        /* <DEDUP_REMOVED lines=25> */
[----:B------:R-:W2:Y:S03]  /*80e0*/  MUFU.EX2 R194, R194 ;  /* 0x000000c200c27308 */ /* 0x000ea60000000800 */
[----:B------:R-:W-:Y:S02]  /*80f0*/  FMUL.FTZ R13, R2, R153 ;  /* 0x00000099020d7220 */ /* 0x000fe40000410000 */
[C---:B------:R-:W-:Y:S02]  /*8100*/  FMUL.FTZ R54, R0.reuse, R54 ;  /* 0x0000003600367220 */ /* 0x040fe40000410000 */
[C---:B------:R-:W-:Y:S03]  /*8110*/  FMUL.FTZ R14, R0.reuse, R154 ;  /* 0x0000009a000e7220 */ /* 0x040fe60000410000 */
[----:B------:R-:W-:Y:S01]  /*8120*/  MUFU.EX2 R196, R196 ;  /* 0x000000c400c47308 */ /* 0x000fe20000000800 */
[C---:B------:R-:W-:Y:S02]  /*8130*/  FMUL.FTZ R15, R0.reuse, R155 ;  /* 0x0000009b000f7220 */ /* 0x040fe40000410000 */
[----:B------:R-:W3:Y:S01]  /*8140*/  LDSM.16.MT88.4 R152, [R224+0x10000] ;  /* 0x01000000e098783b */ /* 0x000ee20000004200 */
[----:B------:R-:W-:Y:S02]  /*8150*/  FMUL.FTZ R55, R0, R55 ;  /* 0x0000003700377220 */ /* 0x000fe40000410000 */
[C---:B------:R-:W-:Y:S02]  /*8160*/  FMUL.FTZ R56, R2.reuse, R56 ;  /* 0x0000003802387220 */ /* 0x040fe40000410000 */
[C---:B------:R-:W-:Y:S02]  /*8170*/  HMMA.16816.F32.BF16 R12, R160.reuse, R20, R12 ;  /* 0x00000014a00c723c */ /* 0x040fe4000004180c */
[----:B------:R-:W4:Y:S01]  /*8180*/  MUFU.EX2 R195, R195 ;  /* 0x000000c300c37308 */ /* 0x000f220000000800 */
        /* <DEDUP_REMOVED lines=9> */
[----:B------:R-:W5:Y:S01]  /*8220*/  LDSM.16.MT88.4 R144, [R228+0x12000] ;  /* 0x01200000e490783b */ /* 0x000f620000004200 */
[C---:B------:R-:W-:Y:S01]  /*8230*/  FMUL.FTZ R60, R2.reuse, R60 ;  /* 0x0000003c023c7220 */ /* 0x040fe20000410000 */
[----:B------:R-:W1:Y:S01]  /*8240*/  MUFU.EX2 R198, R198 ;  /* 0x000000c600c67308 */ /* 0x000e620000000800 */
        /* <DEDUP_REMOVED lines=15> */
[C---:B---3--:R-:W-:Y:S03]  /*8340*/  HMMA.16816.F32.BF16 R28, R160.reuse, R152, R28 ;  /* 0x00000098a01c723c */ /* 0x048fe6000004181c */
[----:B------:R-:W-:Y:S02]  /*8350*/  FMUL.FTZ R67, R0, R67 ;  /* 0x0000004300437220 */ /* 0x000fe40000410000 */
[C---:B------:R-:W-:Y:S02]  /*8360*/  FMUL.FTZ R68, R2.reuse, R68 ;  /* 0x0000004402447220 */ /* 0x040fe40000410000 */
[----:B------:R-:W-:Y:S01]  /*8370*/  FMUL.FTZ R69, R2, R69 ;  /* 0x0000004502457220 */ /* 0x000fe20000410000 */
        /* <DEDUP_REMOVED lines=76> */
[C---:B------:R-:W-:Y:S04]  /*8840*/  FMUL.FTZ R116, R2.reuse, R116 ;  /* 0x0000007402747220 */ /* 0x040fe80000410000 */
[----:B------:R-:W-:Y:S01]  /*8850*/  FMUL.FTZ R117, R2, R117 ;  /* 0x0000007502757220 */ /* 0x000fe20000410000 */
        /* <DEDUP_REMOVED lines=27> */
[--C-:B------:R-:W-:Y:S02]  /*8a10*/  FFMA.FTZ R204, R204, c[0x0][0x23c], -R177.reuse ;  /* 0x00008f00cccc7a23 */ /* 0x100fe400000108b1 */
[----:B----4-:R-:W-:Y:S01]  /*8a20*/  F2FP.BF16.PACK_AB R134, R195, R196 ;  /* 0x000000c4c386723e */ /* 0x010fe200000010ff */
[----:B------:R-:W-:Y:S01]  /*8a30*/  FFMA.FTZ R202, R202, c[0x0][0x23c], -R177 ;  /* 0x00008f00caca7a23 */ /* 0x000fe200000108b1 */
[----:B------:R-:W-:Y:S03]  /*8a40*/  F2FP.BF16.PACK_AB R135, R198, R197 ;  /* 0x000000c5c687723e */ /* 0x000fe600000010ff */
[--C-:B------:R-:W-:Y:S01]  /*8a50*/  FFMA.FTZ R203, R203, c[0x0][0x23c], -R187.reuse ;  /* 0x00008f00cbcb7a23 */ /* 0x100fe200000108bb */
[----:B------:R-:W-:Y:S01]  /*8a60*/  MUFU.EX2 R206, R206 ;  /* 0x000000ce00ce7308 */ /* 0x000fe20000000800 */
[----:B------:R-:W-:Y:S02]  /*8a70*/  FFMA.FTZ R201, R201, c[0x0][0x23c], -R187 ;  /* 0x00008f00c9c97a23 */ /* 0x000fe400000108bb */
[C---:B-----5:R-:W-:Y:S05]  /*8a80*/  HMMA.16816.F32.BF16 R4, R132.reuse, R140, R4 ;  /* 0x0000008c8404723c */ /* 0x060fea0000041804 */
[--C-:B------:R-:W-:Y:S02]  /*8a90*/  FFMA.FTZ R200, R200, c[0x0][0x23c], -R177.reuse ;  /* 0x00008f00c8c87a23 */ /* 0x100fe400000108b1 */
[----:B------:R-:W-:Y:S01]  /*8aa0*/  FFMA.FTZ R199, R199, c[0x0][0x23c], -R177 ;  /* 0x00008f00c7c77a23 */ /* 0x000fe200000108b1 */
[C---:B------:R-:W-:Y:S01]  /*8ab0*/  HMMA.16816.F32.BF16 R8, R132.reuse, R142, R8 ;  /* 0x0000008e8408723c */ /* 0x040fe20000041808 */
[----:B------:R-:W3:Y:S01]  /*8ac0*/  LDSM.16.MT88.4 R140, [R224+0x12800] ;  /* 0x01280000e08c783b */ /* 0x000ee20000004200 */
[----:B------:R-:W4:Y:S02]  /*8ad0*/  MUFU.EX2 R204, R204 ;  /* 0x000000cc00cc7308 */ /* 0x000f240000000800 */
[--C-:B------:R-:W-:Y:S02]  /*8ae0*/  FFMA.FTZ R189, R189, c[0x0][0x23c], -R187.reuse ;  /* 0x00008f00bdbd7a23 */ /* 0x100fe400000108bb */
[--C-:B------:R-:W-:Y:S02]  /*8af0*/  FFMA.FTZ R190, R190, c[0x0][0x23c], -R187.reuse ;  /* 0x00008f00bebe7a23 */ /* 0x100fe400000108bb */
[C---:B-1----:R-:W-:Y:S04]  /*8b00*/  HMMA.16816.F32.BF16 R12, R132.reuse, R136, R12 ;  /* 0x00000088840c723c */ /* 0x042fe8000004180c */
[----:B------:R-:W-:Y:S01]  /*8b10*/  FFMA.FTZ R187, R176, c[0x0][0x23c], -R187 ;  /* 0x00008f00b0bb7a23 */ /* 0x000fe200000108bb */
[----:B------:R-:W1:Y:S01]  /*8b20*/  MUFU.EX2 R202, R202 ;  /* 0x000000ca00ca7308 */ /* 0x000e620000000800 */
[--C-:B------:R-:W-:Y:S02]  /*8b30*/  FFMA.FTZ R188, R188, c[0x0][0x23c], -R177.reuse ;  /* 0x00008f00bcbc7a23 */ /* 0x100fe400000108b1 */
[C---:B------:R-:W-:Y:S01]  /*8b40*/  HMMA.16816.F32.BF16 R16, R132.reuse, R138, R16 ;  /* 0x0000008a8410723c */ /* 0x040fe20000041810 */
[----:B------:R-:W5:Y:S03]  /*8b50*/  LDSM.16.MT88.4 R136, [R225+0x14800] ;  /* 0x01480000e188783b */ /* 0x000f660000004200 */
[--C-:B------:R-:W-:Y:S02]  /*8b60*/  FFMA.FTZ R166, R166, c[0x0][0x23c], -R177.reuse ;  /* 0x00008f00a6a67a23 */ /* 0x100fe400000108b1 */
[----:B------:R-:W-:Y:S01]  /*8b70*/  FFMA.FTZ R177, R165, c[0x0][0x23c], -R177 ;  /* 0x00008f00a5b17a23 */ /* 0x000fe200000108b1 */
[----:B------:R-:W-:Y:S01]  /*8b80*/  MUFU.EX2 R203, R203 ;  /* 0x000000cb00cb7308 */ /* 0x000fe20000000800 */
[C---:B------:R-:W-:Y:S04]  /*8b90*/  HMMA.16816.F32.BF16 R20, R132.reuse, R144, R20 ;  /* 0x000000908414723c */ /* 0x040fe80000041814 */
[----:B------:R-:W-:Y:S01]  /*8ba0*/  FFMA.FTZ R186, R2, R250, R186 ;  /* 0x000000fa02ba7223 */ /* 0x000fe200000100ba */
[----:B------:R-:W-:Y:S01]  /*8bb0*/  MOV R2, R164 ;  /* 0x000000a400027202 */ /* 0x000fe20000000f00 */
[----:B------:R-:W-:Y:S01]  /*8bc0*/  FFMA.FTZ R182, R0, R249, R182 ;  /* 0x000000f900b67223 */ /* 0x000fe200000100b6 */
[----:B------:R-:W-:Y:S01]  /*8bd0*/  IADD3 R0, R248, -0x1, RZ ;  /* 0xfffffffff8007810 */ /* 0x000fe20007ffe0ff */
[C---:B------:R-:W-:Y:S01]  /*8be0*/  HMMA.16816.F32.BF16 R24, R132.reuse, R146, R24 ;  /* 0x000000928418723c */ /* 0x040fe20000041818 */
[----:B------:R-:W1:Y:S01]  /*8bf0*/  LDSM.16.MT88.4 R144, [R224+0x14800] ;  /* 0x01480000e090783b */ /* 0x000e620000004200 */
[----:B------:R2:W-:Y:S02]  /*8c00*/  MUFU.EX2 R165, R177 ;  /* 0x000000b100a57308 */ /* 0x0005e40000000800 */
[----:B------:R-:W-:Y:S01]  /*8c10*/  FADD.FTZ R186, R185, R186 ;  /* 0x000000bab9ba7221 */ /* 0x000fe20000010000 */
[----:B------:R-:W-:Y:S01]  /*8c20*/  MOV R248, R0 ;  /* 0x0000000000f87202 */ /* 0x000fe20000000f00 */
[----:B------:R-:W-:Y:S01]  /*8c30*/  FADD.FTZ R182, R181, R182 ;  /* 0x000000b6b5b67221 */ /* 0x000fe20000010000 */
[----:B------:R-:W-:Y:S01]  /*8c40*/  MOV R0, R3 ;  /* 0x0000000300007202 */ /* 0x000fe20000000f00 */
[C---:B------:R-:W-:Y:S04]  /*8c50*/  HMMA.16816.F32.BF16 R28, R132.reuse, R148, R28 ;  /* 0x00000094841c723c */ /* 0x040fe8000004181c */
[----:B------:R-:W1:Y:S01]  /*8c60*/  MUFU.EX2 R201, R201 ;  /* 0x000000c900c97308 */ /* 0x000e620000000800 */
        /* <DEDUP_REMOVED lines=26> */
[----:B----4-:R-:W-:Y:S03]  /*8e10*/  FADD.FTZ R198, R204, R198 ;  /* 0x000000c6ccc67221 */ /* 0x010fe60000010000 */
[----:B------:R-:W4:Y:S01]  /*8e20*/  MUFU.EX2 R188, R188 ;  /* 0x000000bc00bc7308 */ /* 0x000f220000000800 */
[C---:B------:R-:W-:Y:S01]  /*8e30*/  HMMA.16816.F32.BF16 R56, R132.reuse, R162, R56 ;  /* 0x000000a28438723c */ /* 0x040fe20000041838 */
[----:B------:R-:W-:Y:S07]  /*8e40*/  LDSM.16.MT88.4 R160, [R225+0x13000] ;  /* 0x01300000e1a0783b */ /* 0x000fee0000004200 */
[C---:B---3--:R-:W-:Y:S01]  /*8e50*/  HMMA.16816.F32.BF16 R60, R132.reuse, R140, R60 ;  /* 0x0000008c843c723c */ /* 0x048fe2000004183c */
[----:B------:R-:W-:Y:S07]  /*8e60*/  MUFU.EX2 R187, R187 ;  /* 0x000000bb00bb7308 */ /* 0x000fee0000000800 */
[C---:B------:R-:W-:Y:S01]  /*8e70*/  HMMA.16816.F32.BF16 R64, R132.reuse, R142, R64 ;  /* 0x0000008e8440723c */ /* 0x040fe20000041840 */
[----:B------:R-:W3:Y:S02]  /*8e80*/  LDSM.16.MT88.4 R140, [R226+0x16800] ;  /* 0x01680000e28c783b */ /* 0x000ee40000004200 */
[----:B------:R-:W1:Y:S05]  /*8e90*/  MUFU.EX2 R166, R166 ;  /* 0x000000a600a67308 */ /* 0x000e6a0000000800 */
        /* <DEDUP_REMOVED lines=26> */
[----:B------:R-:W-:Y:S03]  /*9040*/  F2FP.BF16.PACK_AB R133, R202, R204 ;  /* 0x000000ccca85723e */ /* 0x000fe600000010ff */
        /* <DEDUP_REMOVED lines=11> */
[----:B----4-:R-:W-:Y:S04]  /*9100*/  FADD.FTZ R199, R188, R199 ;  /* 0x000000c7bcc77221 */ /* 0x010fe80000010000 */
[C---:B------:R-:W-:Y:S04]  /*9110*/  HMMA.16816.F32.BF16 R12, R132.reuse, R148, R12 ;  /* 0x00000094840c723c */ /* 0x040fe8000004180c */
[----:B------:R-:W-:Y:S04]  /*9120*/  FADD.FTZ R199, R207, R199 ;  /* 0x000000c7cfc77221 */ /* 0x000fe80000010000 */
[C---:B------:R-:W-:Y:S01]  /*9130*/  HMMA.16816.F32.BF16 R16, R132.reuse, R150, R16 ;  /* 0x000000968410723c */ /* 0x040fe20000041810 */
[----:B------:R-:W-:Y:S03]  /*9140*/  LDSM.16.MT88.4 R148, [R228+0x17000] ;  /* 0x01700000e494783b */ /* 0x000fe60000004200 */
[----:B------:R-:W-:Y:S04]  /*9150*/  FADD.FTZ R199, R166, R199 ;  /* 0x000000c7a6c77221 */ /* 0x000fe80000010000 */
        /* <DEDUP_REMOVED lines=90> */
.L_x_5146:
[----:B------:R-:W1:Y:S01]  /*9700*/  SHFL.BFLY PT, R2, R250, 0x2, 0x1f ;  /* 0x0c401f00fa027f89 */ /* 0x000e6200000e0000 */
[----:B------:R-:W-:Y:S01]  /*9710*/  MOV R8, 0x3f800000 ;  /* 0x3f80000000087802 */ /* 0x000fe20000000f00 */
[----:B------:R-:W-:Y:S01]  /*9720*/  BSSY B0, `(.L_x_5151) ;  /* 0x0000147000007945 */ /* 0x000fe20003800000 */
[----:B------:R-:W-:Y:S01]  /*9730*/  MOV R7, 0x3f800000 ;  /* 0x3f80000000077802 */ /* 0x000fe20000000f00 */
[----:B------:R-:W2:Y:S04]  /*9740*/  SHFL.BFLY PT, R0, R249, 0x2, 0x1f ;  /* 0x0c401f00f9007f89 */ /* 0x000ea800000e0000 */
[----:B------:R-:W3:Y:S04]  /*9750*/  S2R R13, SR_TID.X ;  /* 0x00000000000d7919 */ /* 0x000ee80000002100 */
[----:B------:R-:W-:Y:S01]  /*9760*/  BAR.SYNC.DEFER_BLOCKING 0x0 ;  /* 0x0000000000007b1d */ /* 0x000fe20000010000 */
[----:B-1----:R-:W-:-:S05]  /*9770*/  FADD.FTZ R250, R2, R250 ;  /* 0x000000fa02fa7221 */ /* 0x002fca0000010000 */
[----:B------:R-:W1:Y:S01]  /*9780*/  S2R R2, SR_TID.X ;  /* 0x0000000000027919 */ /* 0x000e620000002100 */
[----:B--2---:R-:W-:-:S03]  /*9790*/  FADD.FTZ R249, R0, R249 ;  /* 0x000000f900f97221 */ /* 0x004fc60000010000 */
[----:B------:R-:W2:Y:S01]  /*97a0*/  SHFL.BFLY PT, R5, R250, 0x1, 0x1f ;  /* 0x0c201f00fa057f89 */ /* 0x000ea200000e0000 */
[----:B---3--:R-:W-:-:S03]  /*97b0*/  SHF.R.S32.HI R9, RZ, 0x1f, R13 ;  /* 0x0000001fff097819 */ /* 0x008fc6000001140d */
[----:B------:R-:W3:Y:S01]  /*97c0*/  SHFL.BFLY PT, R4, R249, 0x1, 0x1f ;  /* 0x0c201f00f9047f89 */ /* 0x000ee200000e0000 */
[----:B------:R-:W-:-:S04]  /*97d0*/  LEA.HI R9, R9, R13, RZ, 0x4 ;  /* 0x0000000d09097211 */ /* 0x000fc800078f20ff */
[----:B------:R-:W-:Y:S02]  /*97e0*/  LOP3.LUT R0, R9, 0xfffffff0, RZ, 0xc0, !PT ;  /* 0xfffffff009007812 */ /* 0x000fe400078ec0ff */
[----:B------:R-:W-:Y:S02]  /*97f0*/  SHF.R.S32.HI R9, RZ, 0x4, R9 ;  /* 0x00000004ff097819 */ /* 0x000fe40000011409 */
[----:B------:R-:W-:Y:S02]  /*9800*/  IADD3 R0, -R0, R13, RZ ;  /* 0x0000000d00007210 */ /* 0x000fe40007ffe1ff */
[----:B------:R-:W-:Y:S02]  /*9810*/  SHF.L.U32 R13, R9, 0x6, RZ ;  /* 0x00000006090d7819 */ /* 0x000fe400000006ff */
[----:B------:R-:W-:Y:S02]  /*9820*/  LEA.HI R15, R0, R0, RZ, 0x1 ;  /* 0x00000000000f7211 */ /* 0x000fe400078f08ff */
[----:B-1----:R-:W-:-:S02]  /*9830*/  SHF.R.S32.HI R10, RZ, 0x1f, R2 ;  /* 0x0000001fff0a7819 */ /* 0x002fc40000011402 */
[----:B------:R-:W-:Y:S02]  /*9840*/  LOP3.LUT R13, R13, 0x1c0, RZ, 0xc0, !PT ;  /* 0x000001c00d0d7812 */ /* 0x000fe400078ec0ff */
[-C--:B------:R-:W-:Y:S01]  /*9850*/  LEA.HI R11, R10, R2.reuse, RZ, 0x2 ;  /* 0x000000020a0b7211 */ /* 0x080fe200078f10ff */
[----:B--2---:R-:W-:Y:S01]  /*9860*/  FADD.FTZ R5, R250, R5 ;  /* 0x00000005fa057221 */ /* 0x004fe20000010000 */
[----:B------:R-:W-:Y:S01]  /*9870*/  LEA.HI R10, R10, R2, RZ, 0x5 ;  /* 0x000000020a0a7211 */ /* 0x000fe200078f28ff */
[----:B---3--:R-:W-:Y:S01]  /*9880*/  FADD.FTZ R4, R249, R4 ;  /* 0x00000004f9047221 */ /* 0x008fe20000010000 */
[--C-:B------:R-:W-:Y:S02]  /*9890*/  SHF.R.S32.HI R12, RZ, 0x2, R11.reuse ;  /* 0x00000002ff0c7819 */ /* 0x100fe4000001140b */
[----:B------:R-:W-:Y:S02]  /*98a0*/  SHF.R.S32.HI R6, RZ, 0x1f, R11 ;  /* 0x0000001fff067819 */ /* 0x000fe4000001140b */
[----:B------:R-:W-:-:S02]  /*98b0*/  FSETP.NE.FTZ.AND P4, PT, R5, RZ, PT ;  /* 0x000000ff0500720b */ /* 0x000fc40003f95000 */
[----:B------:R-:W-:Y:S02]  /*98c0*/  FSETP.NE.FTZ.AND P3, PT, R4, RZ, PT ;  /* 0x000000ff0400720b */ /* 0x000fe40003f75000 */
[----:B------:R-:W-:-:S04]  /*98d0*/  LEA.HI R6, R6, R12, RZ, 0x3 ;  /* 0x0000000c06067211 */ /* 0x000fc800078f18ff */
[----:B------:R-:W-:-:S04]  /*98e0*/  LOP3.LUT R6, R6, 0xfffffff8, RZ, 0xc0, !PT ;  /* 0xfffffff806067812 */ /* 0x000fc800078ec0ff */
[----:B------:R-:W-:Y:S01]  /*98f0*/  IADD3 R6, R12, -R6, RZ ;  /* 0x800000060c067210 */ /* 0x000fe20007ffe0ff */
[----:B------:R-:W1:Y:S01]  /*9900*/  @P4 MUFU.RCP R8, R5 ;  /* 0x0000000500084308 */ /* 0x000e620000001000 */
[----:B------:R-:W-:Y:S02]  /*9910*/  LOP3.LUT R12, R11, 0x1ffffffc, RZ, 0xc0, !PT ;  /* 0x1ffffffc0b0c7812 */ /* 0x000fe400078ec0ff */
[C---:B------:R-:W-:Y:S02]  /*9920*/  LOP3.LUT R14, R6.reuse, 0x1, RZ, 0xc0, !PT ;  /* 0x00000001060e7812 */ /* 0x040fe400078ec0ff */
[----:B------:R-:W-:Y:S02]  /*9930*/  SHF.L.U32 R16, R6, 0x6, RZ ;  /* 0x0000000606107819 */ /* 0x000fe400000006ff */
[----:B------:R-:W-:Y:S01]  /*9940*/  ISETP.NE.U32.AND P0, PT, R14, 0x1, PT ;  /* 0x000000010e00780c */ /* 0x000fe20003f05070 */
[----:B------:R-:W2:Y:S01]  /*9950*/  @P3 MUFU.RCP R7, R4 ;  /* 0x0000000400073308 */ /* 0x000ea20000001000 */
[----:B------:R-:W-:-:S02]  /*9960*/  SHF.R.S32.HI R11, RZ, 0x5, R10 ;  /* 0x00000005ff0b7819 */ /* 0x000fc4000001140a */
[----:B------:R-:W-:Y:S02]  /*9970*/  IADD3 R12, -R12, R2, RZ ;  /* 0x000000020c0c7210 */ /* 0x000fe40007ffe1ff */
[----:B------:R-:W-:Y:S02]  /*9980*/  LOP3.LUT R16, R16, 0x1c0, RZ, 0xc0, !PT ;  /* 0x000001c010107812 */ /* 0x000fe400078ec0ff */
[----:B------:R-:W-:Y:S01]  /*9990*/  SHF.L.U32 R14, R15, 0x2, RZ ;  /* 0x000000020f0e7819 */ /* 0x000fe200000006ff */
[C---:B-1----:R-:W-:Y:S01]  /*99a0*/  FMUL.FTZ R160, R8.reuse, R160 ;  /* 0x000000a008a07220 */ /* 0x042fe20000410000 */
[----:B------:R-:W-:Y:S01]  /*99b0*/  LEA R12, R11, R12, 0x9 ;  /* 0x0000000c0b0c7211 */ /* 0x000fe200078e48ff */
[----:B------:R-:W-:Y:S01]  /*99c0*/  FMUL.FTZ R161, R8, R161 ;  /* 0x000000a108a17220 */ /* 0x000fe20000410000 */
[----:B------:R-:W-:Y:S01]  /*99d0*/  LEA.HI R16, R16, R16, RZ, 0x1d ;  /* 0x0000001010107211 */ /* 0x000fe200078fe8ff */
[C---:B------:R-:W-:Y:S01]  /*99e0*/  FMUL.FTZ R156, R8.reuse, R156 ;  /* 0x0000009c089c7220 */ /* 0x040fe20000410000 */
[----:B------:R-:W-:Y:S01]  /*99f0*/  LOP3.LUT R14, R13, 0x38, R14, 0xf8, !PT ;  /* 0x000000380d0e7812 */ /* 0x000fe200078ef80e */
[----:B------:R-:W-:Y:S01]  /*9a00*/  FMUL.FTZ R157, R8, R157 ;  /* 0x0000009d089d7220 */ /* 0x000fe20000410000 */
[----:B------:R-:W-:Y:S01]  /*9a10*/  SHF.R.U32.HI R13, RZ, 0x3, R13 ;  /* 0x00000003ff0d7819 */ /* 0x000fe2000001160d */
[----:B--2---:R-:W-:Y:S01]  /*9a20*/  FMUL.FTZ R163, R7, R163 ;  /* 0x000000a307a37220 */ /* 0x004fe20000410000 */
        /* <DEDUP_REMOVED lines=13> */
[----:B------:R-:W-:Y:S01]  /*9b00*/  FMUL.FTZ R154, R7, R154 ;  /* 0x0000009a079a7220 */ /* 0x000fe20000410000 */
[----:B------:R-:W-:Y:S01]  /*9b10*/  STS.64 [R12.X4], R160 ;  /* 0x000000a00c007388 */ /* 0x000fe20000004a00 */
[C---:B------:R-:W-:Y:S01]  /*9b20*/  FMUL.FTZ R148, R8.reuse, R148 ;  /* 0x0000009408947220 */ /* 0x040fe20000410000 */
[----:B------:R-:W-:Y:S01]  /*9b30*/  SEL R13, R13, 0xffffff80, !P2 ;  /* 0xffffff800d0d7807 */ /* 0x000fe20005000000 */
[----:B------:R-:W-:Y:S01]  /*9b40*/  FMUL.FTZ R149, R8, R149 ;  /* 0x0000009508957220 */ /* 0x000fe20000410000 */
[----:B------:R-:W-:Y:S01]  /*9b50*/  STS.64 [R12.X4+0x800], R162 ;  /* 0x000800a20c007388 */ /* 0x000fe20000004a00 */
[C---:B------:R-:W-:Y:S01]  /*9b60*/  FMUL.FTZ R151, R7.reuse, R151 ;  /* 0x0000009707977220 */ /* 0x040fe20000410000 */
[----:B------:R-:W1:Y:S01]  /*9b70*/  @P3 MUFU.LG2 R4, R4 ;  /* 0x0000000400043308 */ /* 0x000e620000000c00 */
        /* <DEDUP_REMOVED lines=116> */
[----:B------:R-:W-:Y:S02]  /*a2c0*/  SEL R8, R8, 0xffffffc0, !P1 ;  /* 0xffffffc008087807 */ /* 0x000fe40004800000 */
        /* <DEDUP_REMOVED lines=10> */
[----:B------:R-:W-:Y:S04]  /*a370*/  STS.64 [R15], R152 ;  /* 0x000000980f007388 */ /* 0x000fe80000000a00 */
[----:B------:R-:W-:Y:S04]  /*a380*/  STS.64 [R15+0x800], R154 ;  /* 0x0008009a0f007388 */ /* 0x000fe80000000a00 */
[----:B------:R-:W-:Y:S04]  /*a390*/  STS.64 [R8], R148 ;  /* 0x0000009408007388 */ /* 0x000fe80000000a00 */
[----:B------:R-:W-:Y:S04]  /*a3a0*/  STS.64 [R8+0x800], R150 ;  /* 0x0008009608007388 */ /* 0x000fe80000000a00 */
[----:B------:R-:W-:Y:S04]  /*a3b0*/  STS.64 [R7], R144 ;  /* 0x0000009007007388 */ /* 0x000fe80000000a00 */
[----:B------:R-:W-:Y:S04]  /*a3c0*/  STS.64 [R7+0x800], R146 ;  /* 0x0008009207007388 */ /* 0x000fe80000000a00 */
[----:B------:R1:W-:Y:S04]  /*a3d0*/  STS.64 [R16], R140 ;  /* 0x0000008c10007388 */ /* 0x0003e80000000a00 */
[----:B------:R-:W-:Y:S04]  /*a3e0*/  STS.64 [R16+0x800], R142 ;  /* 0x0008008e10007388 */ /* 0x000fe80000000a00 */
[----:B------:R-:W-:Y:S04]  /*a3f0*/  STS.64 [R17], R136 ;  /* 0x0000008811007388 */ /* 0x000fe80000000a00 */
[----:B------:R-:W-:Y:S04]  /*a400*/  STS.64 [R17+0x800], R138 ;  /* 0x0008008a11007388 */ /* 0x000fe80000000a00 */
[----:B------:R-:W-:Y:S04]  /*a410*/  STS.64 [R13], R132 ;  /* 0x000000840d007388 */ /* 0x000fe80000000a00 */
[----:B------:R-:W-:Y:S04]  /*a420*/  STS.64 [R13+0x800], R134 ;  /* 0x000800860d007388 */ /* 0x000fe80000000a00 */
[----:B------:R-:W-:Y:S01]  /*a430*/  STS.64 [R12.X4+0x4000], R36 ;  /* 0x004000240c007388 */ /* 0x000fe20000004a00 */
[----:B-1----:R-:W-:-:S03]  /*a440*/  LOP3.LUT R141, R10, 0xffffffe0, RZ, 0xc0, !PT ;  /* 0xffffffe00a8d7812 */ /* 0x002fc600078ec0ff */
[----:B------:R-:W-:Y:S01]  /*a450*/  STS.64 [R12.X4+0x4800], R38 ;  /* 0x004800260c007388 */ /* 0x000fe20000004a00 */
[----:B------:R-:W-:Y:S02]  /*a460*/  SHF.R.S32.HI R10, RZ, 0x1f, R11 ;  /* 0x0000001fff0a7819 */ /* 0x000fe4000001140b */
[----:B------:R-:W-:Y:S01]  /*a470*/  IADD3 R141, -R141, R2, RZ ;  /* 0x000000028d8d7210 */ /* 0x000fe20007ffe1ff */
[----:B------:R-:W-:Y:S01]  /*a480*/  STS.64 [R14+0x4000], R40 ;  /* 0x004000280e007388 */ /* 0x000fe20000000a00 */
[----:B------:R-:W-:Y:S02]  /*a490*/  LEA.HI R10, R10, R11, RZ, 0x2 ;  /* 0x0000000b0a0a7211 */ /* 0x000fe400078f10ff */
[----:B------:R-:W-:Y:S01]  /*a4a0*/  LOP3.LUT P0, RZ, R141, 0x3, RZ, 0xc0, !PT ;  /* 0x000000038dff7812 */ /* 0x000fe2000780c0ff */
[----:B------:R-:W-:Y:S01]  /*a4b0*/  STS.64 [R14+0x4800], R42 ;  /* 0x0048002a0e007388 */ /* 0x000fe20000000a00 */
[----:B------:R-:W-:Y:S02]  /*a4c0*/  SHF.R.S32.HI R2, RZ, 0x1f, R141 ;  /* 0x0000001fff027819 */ /* 0x000fe4000001148d */
[----:B------:R-:W-:Y:S01]  /*a4d0*/  LOP3.LUT R10, R10, 0xffffffc, RZ, 0xc0, !PT ;  /* 0x0ffffffc0a0a7812 */ /* 0x000fe200078ec0ff */
[----:B------:R-:W-:Y:S01]  /*a4e0*/  STS.64 [R15+0x4000], R44 ;  /* 0x0040002c0f007388 */ /* 0x000fe20000000a00 */
[----:B------:R-:W-:-:S02]  /*a4f0*/  LEA.HI R2, R2, R141, RZ, 0x2 ;  /* 0x0000008d02027211 */ /* 0x000fc400078f10ff */
[----:B------:R-:W-:Y:S01]  /*a500*/  IADD3 R10, -R10, R11, RZ ;  /* 0x0000000b0a0a7210 */ /* 0x000fe20007ffe1ff */
[----:B------:R-:W-:Y:S01]  /*a510*/  STS.64 [R15+0x4800], R46 ;  /* 0x0048002e0f007388 */ /* 0x000fe20000000a00 */
[----:B------:R-:W-:-:S03]  /*a520*/  SHF.R.S32.HI R2, RZ, 0x2, R2 ;  /* 0x00000002ff027819 */ /* 0x000fc60000011402 */
[----:B------:R-:W-:Y:S01]  /*a530*/  STS.64 [R8+0x4000], R48 ;  /* 0x0040003008007388 */ /* 0x000fe20000000a00 */
[----:B------:R-:W-:-:S03]  /*a540*/  LEA R10, R10, R2, 0x4 ;  /* 0x000000020a0a7211 */ /* 0x000fc600078e20ff */
        /* <DEDUP_REMOVED lines=41> */
[----:B------:R-:W-:Y:S06]  /*a7e0*/  BAR.SYNC.DEFER_BLOCKING 0x0 ;  /* 0x0000000000007b1d */ /* 0x000fec0000010000 */
[----:B-1----:R-:W1:Y:S04]  /*a7f0*/  S2R R8, SR_CTAID.Z ;  /* 0x0000000000087919 */ /* 0x002e680000002700 */
[----:B--2---:R-:W2:Y:S04]  /*a800*/  S2R R7, SR_CTAID.Y ;  /* 0x0000000000077919 */ /* 0x004ea80000002600 */
[----:B------:R-:W3:Y:S04]  /*a810*/  S2R R140, SR_CTAID.X ;  /* 0x00000000008c7919 */ /* 0x000ee80000002500 */
[----:B------:R-:W4:Y:S04]  /*a820*/  LDS.128 R132, [R6.X4] ;  /* 0x0000000006847984 */ /* 0x000f280000004c00 */
[----:B------:R-:W1:Y:S04]  /*a830*/  LDS.128 R128, [R6.X4+0x800] ;  /* 0x0008000006807984 */ /* 0x000e680000004c00 */
[----:B------:R-:W1:Y:S01]  /*a840*/  LDS.128 R124, [R6.X4+0x1000] ;  /* 0x00100000067c7984 */ /* 0x000e620000004c00 */
[----:B--2---:R-:W-:-:S03]  /*a850*/  IMAD R7, R7, c[0x0][0x210], R238 ;  /* 0x0000840007077a24 */ /* 0x004fc600078e02ee */
[----:B------:R-:W2:Y:S01]  /*a860*/  LDS.128 R120, [R6.X4+0x1800] ;  /* 0x0018000006787984 */ /* 0x000ea20000004c00 */
[----:B---3--:R-:W-:-:S03]  /*a870*/  SHF.L.U32 R140, R140, 0x6, RZ ;  /* 0x000000068c8c7819 */ /* 0x008fc600000006ff */
        /* <DEDUP_REMOVED lines=28> */
[----:B-----5:R5:W1:Y:S02]  /*aa40*/  @P4 MUFU.LG2 R6, R5 ;  /* 0x0000000500064308 */ /* 0x020a640000000c00 */
[----:B-----5:R-:W-:Y:S01]  /*aa50*/  IADD3 R5, -R238, RZ, RZ ;  /* 0x000000ffee057210 */ /* 0x020fe20007ffe1ff */
[----:B-1----:R-:W-:-:S04]  /*aa60*/  @P4 FMUL.FTZ R6, R6, 0.69314718246459960938 ;  /* 0x3f31721806064820 */ /* 0x002fc80000410000 */
[----:B------:R-:W-:Y:S01]  /*aa70*/  IMAD R5, R5, c[0x0][0x1c0], R8 ;  /* 0x0000700005057a24 */ /* 0x000fe200078e0208 */
[----:B------:R-:W-:Y:S01]  /*aa80*/  MOV R8, 0xff800000 ;  /* 0xff80000000087802 */ /* 0x000fe20000000f00 */
[----:B------:R-:W-:Y:S02]  /*aa90*/  @P3 FFMA.FTZ R8, R3, c[0x0][0x238], R4 ;  /* 0x00008e0003083a23 */ /* 0x000fe40000010004 */
[----:B------:R-:W-:Y:S01]  /*aaa0*/  IMAD R5, R7, c[0x0][0x1c0], R5 ;  /* 0x0000700007057a24 */ /* 0x000fe200078e0205 */
[----:B------:R-:W-:Y:S01]  /*aab0*/  MOV R7, 0xff800000 ;  /* 0xff80000000077802 */ /* 0x000fe20000000f00 */
[----:B------:R-:W-:Y:S02]  /*aac0*/  @P4 FFMA.FTZ R7, R164, c[0x0][0x238], R6 ;  /* 0x00008e00a4074a23 */ /* 0x000fe40000010006 */
[----:B------:R-:W-:Y:S01]  /*aad0*/  IMAD R5, R5, c[0x0][0x214], R140 ;  /* 0x0000850005057a24 */ /* 0x000fe200078e028c */
        /* <DEDUP_REMOVED lines=11> */
.L_x_5152:
[----:B--234-:R-:W-:Y:S05]  /*ab90*/  BSYNC B0 ;  /* 0x0000000000007941 */ /* 0x01cfea0003800000 */
.L_x_5151:
[----:B------:R-:W-:Y:S01]  /*aba0*/  IMAD.SHL.U32 R6, R0, 0x4, RZ ;  /* 0x0000000400067824 */ /* 0x000fe200078e00ff */
[----:B------:R-:W-:Y:S01]  /*abb0*/  IADD3 R0, R9, 0x10, RZ ;  /* 0x0000001009007810 */ /* 0x000fe20007ffe0ff */
[----:B------:R-:W-:Y:S01]  /*abc0*/  IMAD R5, R5, c[0x0][0x22c], RZ ;  /* 0x00008b0005057a24 */ /* 0x000fe200078e02ff */
[----:B------:R-:W-:Y:S02]  /*abd0*/  IADD3 R2, R9, 0x8, RZ ;  /* 0x0000000809027810 */ /* 0x000fe40007ffe0ff */
[----:B-1----:R-:W-:Y:S02]  /*abe0*/  SHF.R.S32.HI R7, RZ, 0x1f, R6 ;  /* 0x0000001fff077819 */ /* 0x002fe40000011406 */
[----:B------:R-:W-:-:S02]  /*abf0*/  ISETP.GE.AND P4, PT, R0, R235, PT ;  /* 0x000000eb0000720c */ /* 0x000fc40003f86270 */
[C---:B------:R-:W-:Y:S01]  /*ac00*/  IADD3 R0, R9.reuse, 0x30, RZ ;  /* 0x0000003009007810 */ /* 0x040fe20007ffe0ff */
[C---:B------:R-:W-:Y:S01]  /*ac10*/  IMAD.WIDE R6, R9.reuse, 0x100, R6 ;  /* 0x0000010009067825 */ /* 0x040fe200078e0206 */
[-C--:B------:R-:W-:Y:S02]  /*ac20*/  ISETP.GE.AND P5, PT, R2, R235.reuse, PT ;  /* 0x000000eb0200720c */ /* 0x080fe40003fa6270 */
[----:B------:R-:W-:Y:S02]  /*ac30*/  ISETP.GE.AND P6, PT, R9, R235, PT ;  /* 0x000000eb0900720c */ /* 0x000fe40003fc6270 */
[----:B------:R-:W-:Y:S02]  /*ac40*/  IADD3 R3, P0, R5, R6, RZ ;  /* 0x0000000605037210 */ /* 0x000fe40007f1e0ff */
[----:B------:R-:W-:Y:S02]  /*ac50*/  IADD3 R4, R9, 0x18, RZ ;  /* 0x0000001809047810 */ /* 0x000fe40007ffe0ff */
[----:B------:R-:W-:-:S02]  /*ac60*/  LEA.HI.X.SX32 R5, R5, R7, 0x1, P0 ;  /* 0x0000000705057211 */ /* 0x000fc400000f0eff */
[----:B------:R-:W-:Y:S02]  /*ac70*/  LEA R6, P0, R3, c[0x0][0x1d8], 0x2 ;  /* 0x0000760003067a11 */ /* 0x000fe400078010ff */
[----:B------:R-:W-:Y:S02]  /*ac80*/  IADD3 R2, R9, 0x28, RZ ;  /* 0x0000002809027810 */ /* 0x000fe40007ffe0ff */
[----:B------:R-:W-:Y:S02]  /*ac90*/  LEA.HI.X R7, R3, c[0x0][0x1dc], R5, 0x2, P0 ;  /* 0x0000770003077a11 */ /* 0x000fe400000f1405 */
[----:B------:R-:W-:Y:S02]  /*aca0*/  ISETP.GE.AND P0, PT, R0, R235, PT ;  /* 0x000000eb0000720c */ /* 0x000fe40003f06270 */
[C---:B------:R-:W-:Y:S01]  /*acb0*/  IADD3 R3, R9.reuse, 0x20, RZ ;  /* 0x0000002009037810 */ /* 0x040fe20007ffe0ff */
[----:B------:R1:W-:Y:S01]  /*acc0*/  @!P6 STG.E.128 [R6.64+0x100], R100 ;  /* 0x000100640600e986 */ /* 0x0003e2000c101d0c */
        /* <DEDUP_REMOVED lines=39> */
.L_x_5153:
        /* <DEDUP_REMOVED lines=12> */
.L_x_8959:


//--------------------- .text._ZN5flash24flash_fwd_splitkv_kernelI23Flash_fwd_kernel_traitsILi256ELi64ELi64ELi4ELb0ELb0EN7cutlass10bfloat16_tE19Flash_kernel_traitsILi256ELi64ELi64ELi4ES3_EELb0ELb0ELb1ELb0ELb0ELb0ELb1ELb0EEEvNS_16Flash_fwd_paramsE --------------------------
	.section	.text._ZN5flash24flash_fwd_splitkv_kernelI23Flash_fwd_kernel_traitsILi256ELi64ELi64ELi4ELb0ELb0EN7cutlass10bfloat16_tE19Flash_kernel_traitsILi256ELi64ELi64ELi4ES3_EELb0ELb0ELb1ELb0ELb0ELb0ELb1ELb0EEEvNS_16Flash_fwd_paramsE,"ax",@progbits
	.sectioninfo	@"SHI_REGISTERS=254"
	.align	128
        .global         _ZN5flash24flash_fwd_splitkv_kernelI23Flash_fwd_kernel_traitsILi256ELi64ELi64ELi4ELb0ELb0EN7cutlass10bfloat16_tE19Flash_kernel_traitsILi256ELi64ELi64ELi4ES3_EELb0ELb0ELb1ELb0ELb0ELb0ELb1ELb0EEEvNS_16Flash_fwd_paramsE
        .type           _ZN5flash24flash_fwd_splitkv_kernelI23Flash_fwd_kernel_traitsILi256ELi64ELi64ELi4ELb0ELb0EN7cutlass10bfloat16_tE19Flash_kernel_traitsILi256ELi64ELi64ELi4ES3_EELb0ELb0ELb1ELb0ELb0ELb0ELb1ELb0EEEvNS_16Flash_fwd_paramsE,@function
        .size           _ZN5flash24flash_fwd_splitkv_kernelI23Flash_fwd_kernel_traitsILi256ELi64ELi64ELi4ELb0ELb0EN7cutlass10bfloat16_tE19Flash_kernel_traitsILi256ELi64ELi64ELi4ES3_EELb0ELb0ELb1ELb0ELb0ELb0ELb1ELb0EEEvNS_16Flash_fwd_paramsE,(.L_x_8960 - _ZN5flash24flash_fwd_splitkv_kernelI23Flash_fwd_kernel_traitsILi256ELi64ELi64ELi4ELb0ELb0EN7cutlass10bfloat16_tE19Flash_kernel_traitsILi256ELi64ELi64ELi4ES3_EELb0ELb0ELb1ELb0ELb0ELb0ELb1ELb0EEEvNS_16Flash_fwd_paramsE)
        .other          _ZN5flash24flash_fwd_splitkv_kernelI23Flash_fwd_kernel_traitsILi256ELi64ELi64ELi4ELb0ELb0EN7cutlass10bfloat16_tE19Flash_kernel_traitsILi256ELi64ELi64ELi4ES3_EELb0ELb0ELb1ELb0ELb0ELb0ELb1ELb0EEEvNS_16Flash_fwd_paramsE,@"STO_CUDA_ENTRY STV_DEFAULT"
_ZN5flash24flash_fwd_splitkv_kernelI23Flash_fwd_kernel_traitsILi256ELi64ELi64ELi4ELb0ELb0EN7cutlass10bfloat16_tE19Flash_kernel_traitsILi256ELi64ELi64ELi4ES3_EELb0ELb0ELb1ELb0ELb0ELb0ELb1ELb0EEEvNS_16Flash_fwd_paramsE:
.text._ZN5flash24flash_fwd_splitkv_kernelI23Flash_fwd_kernel_traitsILi256ELi64ELi64ELi4ELb0ELb0EN7cutlass10bfloat16_tE19Flash_kernel_traitsILi256ELi64ELi64ELi4ES3_EELb0ELb0ELb1ELb0ELb0ELb0ELb1ELb0EEEvNS_16Flash_fwd_paramsE:
        /* <DEDUP_REMOVED lines=78> */
.L_x_5154:
[----:B------:R-:W-:Y:S02]  /*04e0*/  ULDC UR7, c[0x0][0x218] ;  /* 0x0000860000077ab9 */ /* 0x000fe40000000800 */
.L_x_5155:
        /* <DEDUP_REMOVED lines=101> */
.L_x_5158:
[----:B------:R-:W-:Y:S05]  /*0b40*/  BSYNC B0 ;  /* 0x0000000000007941 */ /* 0x000fea0003800000 */
.L_x_5157:
        /* <DEDUP_REMOVED lines=12> */
.L_x_5160:
[----:B------:R-:W-:Y:S05]  /*0c10*/  BSYNC B0 ;  /* 0x0000000000007941 */ /* 0x000fea0003800000 */
.L_x_5159:
        /* <DEDUP_REMOVED lines=12> */
.L_x_5162:
[----:B------:R-:W-:Y:S05]  /*0ce0*/  BSYNC B0 ;  /* 0x0000000000007941 */ /* 0x000fea0003800000 */
.L_x_5161:
        /* <DEDUP_REMOVED lines=12> */
.L_x_5164:
[----:B------:R-:W-:Y:S05]  /*0db0*/  BSYNC B0 ;  /* 0x0000000000007941 */ /* 0x000fea0003800000 */
.L_x_5163:
        /* <DEDUP_REMOVED lines=12> */
.L_x_5166:
[----:B------:R-:W-:Y:S05]  /*0e80*/  BSYNC B0 ;  /* 0x0000000000007941 */ /* 0x000fea0003800000 */
.L_x_5165:
        /* <DEDUP_REMOVED lines=12> */
.L_x_5168:
[----:B------:R-:W-:Y:S05]  /*0f50*/  BSYNC B0 ;  /* 0x0000000000007941 */ /* 0x000fea0003800000 */
.L_x_5167:
        /* <DEDUP_REMOVED lines=12> */
.L_x_5170:
[----:B------:R-:W-:Y:S05]  /*1020*/  BSYNC B0 ;  /* 0x0000000000007941 */ /* 0x000fea0003800000 */
.L_x_5169:
        /* <DEDUP_REMOVED lines=12> */
.L_x_5172:
[----:B------:R-:W-:Y:S05]  /*10f0*/  BSYNC B0 ;  /* 0x0000000000007941 */ /* 0x000fea0003800000 */
.L_x_5171:
        /* <DEDUP_REMOVED lines=32> */
.L_x_5156:
        /* <DEDUP_REMOVED lines=120> */
.L_x_5173:
        /* <DEDUP_REMOVED lines=19> */
.L_x_5175:
        /* <DEDUP_REMOVED lines=16> */
[----:B------:R-:W-:-:S06]  /*1cb0*/  UIADD3 UR4, UR23, UR4, URZ ;  /* 0x0000000417047290 */ /* 0x000fcc000fffe03f */
[----:B------:R-:W-:Y:S01]  /*1cc0*/  MOV R15, UR4 ;  /* 0x00000004000f7c02 */ /* 0x000fe20008000f00 */
[----:B------:R-:W-:Y:S02]  /*1cd0*/  ULDC.64 UR4, c[0x0][0x1a0] ;  /* 0x0000680000047ab9 */ /* 0x000fe40000000a00 */
[----:B------:R-:W-:Y:S01]  /*1ce0*/  @UP0 UIMAD.WIDE.U32 UR18, UR17, UR4, URZ ;  /* 0x00000004111202a5 */ /* 0x000fe2000f8e003f */
[----:B-1----:R-:W-:-:S03]  /*1cf0*/  IADD3 R4, R4, 0xffffffe, RZ ;  /* 0x0ffffffe04047810 */ /* 0x002fc60007ffe0ff */
[----:B------:R-:W-:Y:S01]  /*1d00*/  @UP0 UIMAD UR17, UR17, UR5, UR19 ;  /* 0x00000005111102a4 */ /* 0x000fe2000f8e0213 */
        /* <DEDUP_REMOVED lines=10> */
[----:B------:R-:W-:Y:S01]  /*1db0*/  ISETP.GT.U32.AND P1, PT, R3, R0, PT ;  /* 0x000000000300720c */ /* 0x000fe20003f24070 */
[----:B------:R-:W-:-:S12]  /*1dc0*/  IMAD.MOV.U32 R14, RZ, RZ, R2 ;  /* 0x000000ffff0e7224 */ /* 0x000fd800078e0002 */
[-C--:B------:R-:W-:Y:S02]  /*1dd0*/  @!P1 IADD3 R0, R0, -R3.reuse, RZ ;  /* 0x8000000300009210 */ /* 0x080fe40007ffe0ff */
[----:B------:R-:W-:Y:S02]  /*1de0*/  @!P1 IADD3 R10, R10, 0x1, RZ ;  /* 0x000000010a0a9810 */ /* 0x000fe40007ffe0ff */
[----:B------:R-:W-:Y:S01]  /*1df0*/  ISETP.GE.U32.AND P3, PT, R0, R3, PT ;  /* 0x000000030000720c */ /* 0x000fe20003f66070 */
[----:B------:R-:W-:Y:S01]  /*1e00*/  IMAD.U32 R3, RZ, RZ, UR23 ;  /* 0x00000017ff037e24 */ /* 0x000fe2000f8e00ff */
[----:B------:R-:W-:-:S11]  /*1e10*/  ISETP.NE.AND P1, PT, RZ, c[0x0][0x1c8], PT ;  /* 0x00007200ff007a0c */ /* 0x000fd60003f25270 */
[----:B------:R-:W-:-:S05]  /*1e20*/  @P3 IADD3 R10, R10, 0x1, RZ ;  /* 0x000000010a0a3810 */ /* 0x000fca0007ffe0ff */
[----:B------:R-:W-:Y:S01]  /*1e30*/  @!P2 IMAD.MOV R10, RZ, RZ, -R10 ;  /* 0x000000ffff0aa224 */ /* 0x000fe200078e0a0a */
        /* <DEDUP_REMOVED lines=19> */
.L_x_5174:
[----:B------:R-:W-:Y:S01]  /*1f70*/  SHF.R.S32.HI R4, RZ, 0x1f, R165 ;  /* 0x0000001fff047819 */ /* 0x000fe200000114a5 */
[----:B------:R-:W-:Y:S01]  /*1f80*/  UISETP.NE.AND UP0, UPT, UR14, -0x1, UPT ;  /* 0xffffffff0e00788c */ /* 0x000fe2000bf05270 */
[----:B------:R-:W-:Y:S01]  /*1f90*/  IMAD.U32 R20, RZ, RZ, UR12 ;  /* 0x0000000cff147e24 */ /* 0x000fe2000f8e00ff */
[----:B------:R-:W-:Y:S01]  /*1fa0*/  ULDC.64 UR4, c[0x0][0x190] ;  /* 0x0000640000047ab9 */ /* 0x000fe20000000a00 */
[CC--:B------:R-:W-:Y:S01]  /*1fb0*/  LEA.HI R0, R4.reuse, R165.reuse, RZ, 0x4 ;  /* 0x000000a504007211 */ /* 0x0c0fe200078f20ff */
[----:B------:R-:W1:Y:S01]  /*1fc0*/  S2R R25, SR_CTAID.X ;  /* 0x0000000000197919 */ /* 0x000e620000002500 */
[----:B------:R-:W-:Y:S01]  /*1fd0*/  LEA.HI R2, R4, R165, RZ, 0x3 ;  /* 0x000000a504027211 */ /* 0x000fe200078f18ff */
[----:B------:R-:W-:Y:S01]  /*1fe0*/  UIADD3 UR19, -UR11, UR8, URZ ;  /* 0x000000080b137290 */ /* 0x000fe2000fffe13f */
[----:B------:R-:W-:Y:S01]  /*1ff0*/  SHF.R.S32.HI R233, RZ, 0x4, R0 ;  /* 0x00000004ffe97819 */ /* 0x000fe20000011400 */
[----:B------:R-:W-:Y:S01]  /*2000*/  IMAD R7, R7, c[0x0][0x1b8], RZ ;  /* 0x00006e0007077a24 */ /* 0x000fe200078e02ff */
[----:B------:R-:W-:Y:S01]  /*2010*/  SHF.R.S32.HI R18, RZ, 0x3, R2 ;  /* 0x00000003ff127819 */ /* 0x000fe20000011402 */
[----:B------:R-:W-:Y:S01]  /*2020*/  BSSY B0, `(.L_x_5176) ;  /* 0x000007a000007945 */ /* 0x000fe20003800000 */
[C---:B------:R-:W-:Y:S01]  /*2030*/  LEA.HI R6, R0.reuse, R233, RZ, 0x1 ;  /* 0x000000e900067211 */ /* 0x040fe200078f08ff */
[----:B------:R-:W-:Y:S01]  /*2040*/  @UP0 UIMAD.WIDE.U32 UR22, UR14, UR4, URZ ;  /* 0x000000040e1602a5 */ /* 0x000fe2000f8e003f */
[----:B------:R-:W-:Y:S01]  /*2050*/  LOP3.LUT R0, R0, 0xfffffff0, RZ, 0xc0, !PT ;  /* 0xfffffff000007812 */ /* 0x000fe200078ec0ff */
[----:B------:R-:W-:Y:S01]  /*2060*/  IMAD.SHL.U32 R235, R18, 0x40, RZ ;  /* 0x0000004012eb7824 */ /* 0x000fe200078e00ff */
[----:B------:R-:W-:Y:S01]  /*2070*/  LOP3.LUT R2, R2, 0xfffffff8, RZ, 0xc0, !PT ;  /* 0xfffffff802027812 */ /* 0x000fe200078ec0ff */
[----:B------:R-:W-:Y:S01]  /*2080*/  @UP0 UIMAD UR15, UR14, UR5, UR23 ;  /* 0x000000050e0f02a4 */ /* 0x000fe2000f8e0217 */
[----:B------:R-:W-:Y:S01]  /*2090*/  LOP3.LUT R6, R6, 0xfffffffe, RZ, 0xc0, !PT ;  /* 0xfffffffe06067812 */ /* 0x000fe200078ec0ff */
[C---:B------:R-:W-:Y:S01]  /*20a0*/  IMAD.IADD R0, R165.reuse, 0x1, -R0 ;  /* 0x00000001a5007824 */ /* 0x040fe200078e0a00 */
[----:B------:R-:W-:Y:S01]  /*20b0*/  @!UP0 USHF.R.S32.HI UR14, URZ, 0x1f, UR29 ;  /* 0x0000001f3f0e8899 */ /* 0x000fe2000801141d */
[----:B------:R-:W-:Y:S01]  /*20c0*/  IMAD.IADD R2, R165, 0x1, -R2 ;  /* 0x00000001a5027824 */ /* 0x000fe200078e0a02 */
[----:B------:R-:W-:Y:S01]  /*20d0*/  ULDC.64 UR4, c[0x0][0x178] ;  /* 0x00005e0000047ab9 */ /* 0x000fe20000000a00 */
[----:B------:R-:W-:Y:S01]  /*20e0*/  LOP3.LUT R235, R235, 0x1c0, RZ, 0xc0, !PT ;  /* 0x000001c0ebeb7812 */ /* 0x000fe200078ec0ff */
[----:B------:R-:W-:Y:S01]  /*20f0*/  @!UP0 UIMAD UR14, UR14, UR4, URZ ;  /* 0x000000040e0e82a4 */ /* 0x000fe2000f8e023f */
[----:B------:R-:W-:Y:S01]  /*2100*/  SHF.R.S32.HI R3, RZ, 0x1f, R0 ;  /* 0x0000001fff037819 */ /* 0x000fe20000011400 */
[----:B------:R-:W-:Y:S01]  /*2110*/  IMAD.SHL.U32 R236, R2, 0x8, RZ ;  /* 0x0000000802ec7824 */ /* 0x000fe200078e00ff */
[----:B------:R-:W-:Y:S01]  /*2120*/  @!UP0 UIMAD.WIDE.U32 UR24, UR29, UR4, URZ ;  /* 0x000000041d1882a5 */ /* 0x000fe2000f8e003f */
[----:B------:R-:W-:Y:S01]  /*2130*/  IMAD.IADD R233, R233, 0x1, -R6 ;  /* 0x00000001e9e97824 */ /* 0x000fe200078e0a06 */
[----:B------:R-:W-:Y:S01]  /*2140*/  LEA.HI R3, R3, R0, RZ, 0x3 ;  /* 0x0000000003037211 */ /* 0x000fe200078f18ff */
[----:B------:R-:W-:Y:S01]  /*2150*/  @!UP0 UIMAD UR5, UR29, UR5, UR14 ;  /* 0x000000051d0582a4 */ /* 0x000fe2000f8e020e */
[----:B------:R-:W-:-:S02]  /*2160*/  IADD3 R16, P0, R236, UR18, RZ ;  /* 0x00000012ec107c10 */ /* 0x000fc4000ff1e0ff */
[----:B------:R-:W-:Y:S01]  /*2170*/  LOP3.LUT R5, R3, 0xfffffff8, RZ, 0xc0, !PT ;  /* 0xfffffff803057812 */ /* 0x000fe200078ec0ff */
[----:B------:R-:W-:Y:S01]  /*2180*/  @!UP0 UMOV UR22, UR24 ;  /* 0x0000001800168c82 */ /* 0x000fe20008000000 */
[--C-:B------:R-:W-:Y:S01]  /*2190*/  LOP3.LUT R6, R235, 0x38, R236.reuse, 0xf8, !PT ;  /* 0x00000038eb067812 */ /* 0x100fe200078ef8ec */
[----:B------:R-:W-:Y:S01]  /*21a0*/  @!UP0 UIADD3 UR15, UR25, UR5, URZ ;  /* 0x00000005190f8290 */ /* 0x000fe2000fffe03f */
[----:B------:R-:W-:Y:S01]  /*21b0*/  SHF.R.U32.HI R235, RZ, 0x3, R235 ;  /* 0x00000003ffeb7819 */ /* 0x000fe200000116eb */
[----:B------:R-:W-:Y:S01]  /*21c0*/  IMAD.IADD R0, R0, 0x1, -R5 ;  /* 0x0000000100007824 */ /* 0x000fe200078e0a05 */
[----:B------:R-:W-:Y:S01]  /*21d0*/  SHF.R.S32.HI R5, RZ, 0x1f, R236 ;  /* 0x0000001fff057819 */ /* 0x000fe200000114ec */
[----:B------:R-:W-:Y:S01]  /*21e0*/  ULDC.64 UR4, c[0x0][0x1a8] ;  /* 0x00006a0000047ab9 */ /* 0x000fe20000000a00 */
[----:B------:R-:W-:Y:S01]  /*21f0*/  SHF.R.S32.HI R19, RZ, 0x1f, R18 ;  /* 0x0000001fff137819 */ /* 0x000fe20000011412 */
[----:B------:R-:W-:Y:S01]  /*2200*/  IMAD.SHL.U32 R3, R3, 0x40, RZ ;  /* 0x0000004003037824 */ /* 0x000fe200078e00ff */
[----:B------:R-:W-:-:S02]  /*2210*/  IADD3.X R17, R5, UR17, RZ, P0, !PT ;  /* 0x0000001105117c10 */ /* 0x000fc400087fe4ff */
[C---:B------:R-:W-:Y:S01]  /*2220*/  IADD3 R14, P1, R236.reuse, R14, RZ ;  /* 0x0000000eec0e7210 */ /* 0x040fe20007f3e0ff */
[----:B------:R-:W-:Y:S01]  /*2230*/  IMAD R167, R19, c[0x0][0x198], RZ ;  /* 0x0000660013a77a24 */ /* 0x000fe200078e02ff */
[----:B------:R-:W-:Y:S01]  /*2240*/  IADD3 R8, P0, R236, UR22, RZ ;  /* 0x00000016ec087c10 */ /* 0x000fe2000ff1e0ff */
[----:B-1----:R-:W-:Y:S01]  /*2250*/  IMAD.WIDE R24, R25, 0x40, R18 ;  /* 0x0000004019187825 */ /* 0x002fe200078e0212 */
[----:B------:R-:W-:Y:S02]  /*2260*/  LOP3.LUT R235, R6, R235, RZ, 0x3c, !PT ;  /* 0x000000eb06eb7212 */ /* 0x000fe400078e3cff */
[-C--:B------:R-:W-:Y:S01]  /*2270*/  LEA.HI R6, R4, R165.reuse, RZ, 0x6 ;  /* 0x000000a504067211 */ /* 0x080fe200078f30ff */
[C---:B------:R-:W-:Y:S01]  /*2280*/  IMAD.X R15, R5.reuse, 0x1, R12, P1 ;  /* 0x00000001050f7824 */ /* 0x040fe200008e060c */
[----:B------:R-:W-:Y:S01]  /*2290*/  IADD3.X R9, R5, UR15, RZ, P0, !PT ;  /* 0x0000000f05097c10 */ /* 0x000fe200087fe4ff */
[----:B------:R-:W-:Y:S01]  /*22a0*/  IMAD R167, R18, c[0x0][0x19c], R167 ;  /* 0x0000670012a77a24 */ /* 0x000fe200078e02a7 */
[----:B------:R-:W-:Y:S01]  /*22b0*/  R2P PR, R0, 0x6 ;  /* 0x0000000600007804 */ /* 0x000fe20000000000 */
[----:B------:R-:W-:Y:S01]  /*22c0*/  IMAD.SHL.U32 R6, R6, 0x8, RZ ;  /* 0x0000000806067824 */ /* 0x000fe200078e00ff */
[----:B------:R-:W-:Y:S01]  /*22d0*/  USHF.R.S32.HI UR15, URZ, 0x1f, UR12 ;  /* 0x0000001f3f0f7899 */ /* 0x000fe2000801140c */
[----:B------:R-:W-:Y:S01]  /*22e0*/  IMAD.WIDE.U32 R14, R18, c[0x0][0x198], R14 ;  /* 0x00006600120e7a25 */ /* 0x000fe200078e000e */
[----:B------:R-:W-:-:S02]  /*22f0*/  LEA.HI R13, R4, R165, RZ, 0x5 ;  /* 0x000000a5040d7211 */ /* 0x000fc400078f28ff */
[----:B------:R-:W-:Y:S01]  /*2300*/  LOP3.LUT R235, R235, 0xfffffe00, R6, 0xf8, !PT ;  /* 0xfffffe00ebeb7812 */ /* 0x000fe200078ef806 */
[----:B------:R-:W-:Y:S01]  /*2310*/  IMAD.WIDE.U32 R20, R20, c[0x0][0x1a8], R8 ;  /* 0x00006a0014147a25 */ /* 0x000fe200078e0008 */
[----:B------:R-:W-:Y:S01]  /*2320*/  IADD3 R8, P0, R18, UR7, RZ ;  /* 0x0000000712087c10 */ /* 0x000fe2000ff1e0ff */
[----:B------:R-:W-:Y:S01]  /*2330*/  UIMAD UR4, UR15, UR4, URZ ;  /* 0x000000040f0472a4 */ /* 0x000fe2000f8e023f */
[----:B------:R-:W-:Y:S01]  /*2340*/  SHF.R.S32.HI R85, RZ, 0x5, R13 ;  /* 0x00000005ff557819 */ /* 0x000fe2000001140d */
[----:B------:R-:W-:Y:S01]  /*2350*/  IMAD.SHL.U32 R0, R0, 0x40, RZ ;  /* 0x0000004000007824 */ /* 0x000fe200078e00ff */
[----:B------:R-:W-:Y:S01]  /*2360*/  IADD3 R4, R236, 0x80, RZ ;  /* 0x00000080ec047810 */ /* 0x000fe20007ffe0ff */
[----:B------:R-:W-:Y:S01]  /*2370*/  IMAD.IADD R167, R15, 0x1, R167 ;  /* 0x000000010fa77824 */ /* 0x000fe200078e02a7 */
[----:B------:R-:W-:Y:S01]  /*2380*/  IADD3.X R15, R19, UR6, RZ, P0, !PT ;  /* 0x00000006130f7c10 */ /* 0x000fe200087fe4ff */
[----:B------:R-:W-:Y:S01]  /*2390*/  IMAD R6, R10, c[0x0][0x1bc], R7 ;  /* 0x00006f000a067a24 */ /* 0x000fe200078e0207 */
[----:B------:R-:W-:Y:S01]  /*23a0*/  LOP3.LUT R0, R0, 0x1c0, RZ, 0xc0, !PT ;  /* 0x000001c000007812 */ /* 0x000fe200078ec0ff */
[----:B------:R-:W-:Y:S01]  /*23b0*/  IMAD.SHL.U32 R5, R233, 0x8, RZ ;  /* 0x00000008e9057824 */ /* 0x000fe200078e00ff */
[----:B------:R-:W-:Y:S01]  /*23c0*/  ISETP.GE.AND P0, PT, R18, UR19, PT ;  /* 0x0000001312007c0c */ /* 0x000fe2000bf06270 */
[----:B------:R-:W-:Y:S01]  /*23d0*/  IMAD.WIDE.U32 R10, R10, c[0x0][0x1b8], R16 ;  /* 0x00006e000a0a7a25 */ /* 0x000fe200078e0010 */
[----:B------:R-:W-:-:S02]  /*23e0*/  UIMAD UR5, UR12, UR5, UR4 ;  /* 0x000000050c0572a4 */ /* 0x000fc4000f8e0204 */
[----:B------:R-:W-:Y:S01]  /*23f0*/  LOP3.LUT R5, R0, 0x8, R5, 0xf8, !PT ;  /* 0x0000000800057812 */ /* 0x000fe200078ef805 */
[----:B------:R-:W-:Y:S01]  /*2400*/  IMAD.IADD R7, R11, 0x1, R6 ;  /* 0x000000010b077824 */ /* 0x000fe200078e0206 */
[----:B------:R-:W-:Y:S01]  /*2410*/  SHF.R.U32.HI R0, RZ, 0x3, R0 ;  /* 0x00000003ff007819 */ /* 0x000fe20000011600 */
[----:B------:R-:W-:Y:S01]  /*2420*/  IMAD R15, R15, c[0x0][0x1a0], RZ ;  /* 0x000068000f0f7a24 */ /* 0x000fe200078e02ff */
[----:B------:R-:W-:Y:S01]  /*2430*/  ULDC.64 UR6, c[0x0][0x1a0] ;  /* 0x0000680000067ab9 */ /* 0x000fe20000000a00 */
[----:B------:R-:W-:Y:S01]  /*2440*/  IMAD.MOV.U32 R6, RZ, RZ, R10 ;  /* 0x000000ffff067224 */ /* 0x000fe200078e000a */
[----:B------:R-:W-:Y:S01]  /*2450*/  LOP3.LUT R0, R5, R0, RZ, 0x3c, !PT ;  /* 0x0000000005007212 */ /* 0x000fe200078e3cff */
[C---:B------:R-:W-:Y:S01]  /*2460*/  IMAD R15, R8.reuse, c[0x0][0x1a4], R15 ;  /* 0x00006900080f7a24 */ /* 0x040fe200078e020f */
[----:B------:R-:W-:Y:S01]  /*2470*/  USHF.L.U64.HI UR21, UR6, UR13, UR7 ;  /* 0x0000000d06157299 */ /* 0x000fe20008010207 */
[----:B------:R-:W-:Y:S01]  /*2480*/  IMAD.WIDE.U32 R8, R8, c[0x0][0x1a0], R6 ;  /* 0x0000680008087a25 */ /* 0x000fe200078e0006 */
[----:B------:R-:W-:Y:S01]  /*2490*/  USHF.L.U32 UR22, UR6, 0x4, URZ ;  /* 0x0000000406167899 */ /* 0x000fe2000800063f */
[----:B------:R-:W-:-:S02]  /*24a0*/  IADD3 R23, R21, UR5, RZ ;  /* 0x0000000515177c10 */ /* 0x000fc4000fffe0ff */
[----:B------:R-:W-:Y:S01]  /*24b0*/  IMAD.MOV.U32 R7, RZ, RZ, 0x10 ;  /* 0x00000010ff077424 */ /* 0x000fe200078e00ff */
[----:B------:R-:W-:Y:S01]  /*24c0*/  LOP3.LUT R0, R0, 0xfffffe00, R3, 0xf8, !PT ;  /* 0xfffffe0000007812 */ /* 0x000fe200078ef803 */
[----:B------:R-:W-:Y:S01]  /*24d0*/  IMAD.MOV.U32 R5, RZ, RZ, 0x20 ;  /* 0x00000020ff057424 */ /* 0x000fe200078e00ff */
[C---:B------:R-:W-:Y:S01]  /*24e0*/  IADD3 R6, R236.reuse, 0x40, RZ ;  /* 0x00000040ec067810 */ /* 0x040fe20007ffe0ff */
[----:B------:R-:W-:Y:S01]  /*24f0*/  IMAD.MOV.U32 R166, RZ, RZ, R14 ;  /* 0x000000ffffa67224 */ /* 0x000fe200078e000e */
        /* <DEDUP_REMOVED lines=44> */
.L_x_5177:
[----:B------:R-:W-:Y:S05]  /*27c0*/  BSYNC B0 ;  /* 0x0000000000007941 */ /* 0x000fea0003800000 */
.L_x_5176:
        /* <DEDUP_REMOVED lines=45> */
.L_x_5179:
[----:B------:R-:W-:Y:S05]  /*2aa0*/  BSYNC B0 ;  /* 0x0000000000007941 */ /* 0x000fea0003800000 */
.L_x_5178:
        /* <DEDUP_REMOVED lines=45> */
.L_x_5181:
[----:B------:R-:W-:Y:S05]  /*2d80*/  BSYNC B0 ;  /* 0x0000000000007941 */ /* 0x000fea0003800000 */
.L_x_5180:
        /* <DEDUP_REMOVED lines=44> */
.L_x_5183:
[----:B------:R-:W-:Y:S05]  /*3050*/  BSYNC B0 ;  /* 0x0000000000007941 */ /* 0x000fea0003800000 */
.L_x_5182:
        /* <DEDUP_REMOVED lines=39> */
.L_x_5185:
[----:B------:R-:W-:Y:S05]  /*32d0*/  BSYNC B0 ;  /* 0x0000000000007941 */ /* 0x000fea0003800000 */
.L_x_5184:
        /* <DEDUP_REMOVED lines=41> */
.L_x_5187:
[----:B------:R-:W-:Y:S05]  /*3570*/  BSYNC B0 ;  /* 0x0000000000007941 */ /* 0x000fea0003800000 */
.L_x_5186:
        /* <DEDUP_REMOVED lines=40> */
.L_x_5189:
[----:B------:R-:W-:Y:S05]  /*3800*/  BSYNC B0 ;  /* 0x0000000000007941 */ /* 0x000fea0003800000 */
.L_x_5188:
        /* <DEDUP_REMOVED lines=40> */
.L_x_5191:
[----:B------:R-:W-:Y:S05]  /*3a90*/  BSYNC B0 ;  /* 0x0000000000007941 */ /* 0x000fea0003800000 */
.L_x_5190:
[----:B------:R-:W-:Y:S01]  /*3aa0*/  USHF.R.S32.HI UR13, URZ, 0x1f, UR29 ;  /* 0x0000001f3f0d7899 */ /* 0x000fe2000801141d */
[----:B------:R-:W0:Y:S01]  /*3ab0*/  LDGDEPBAR ;  /* 0x00000000000079af */ /* 0x000e220000000000 */
[----:B------:R-:W-:-:S02]  /*3ac0*/  ULDC.64 UR4, c[0x0][0x320] ;  /* 0x0000c80000047ab9 */ /* 0x000fc40000000a00 */
[----:B------:R-:W-:Y:S02]  /*3ad0*/  UIMAD UR13, UR13, UR4, URZ ;  /* 0x000000040d0d72a4 */ /* 0x000fe4000f8e023f */
[----:B------:R-:W-:Y:S02]  /*3ae0*/  UMOV UR34, UR12 ;  /* 0x0000000c00227c82 */ /* 0x000fe40008000000 */
[----:B------:R-:W-:Y:S02]  /*3af0*/  UMOV UR35, UR15 ;  /* 0x0000000f00237c82 */ /* 0x000fe40008000000 */
[----:B------:R-:W-:Y:S02]  /*3b00*/  UIMAD.WIDE.U32 UR34, UR29, UR4, UR34 ;  /* 0x000000041d2272a5 */ /* 0x000fe4000f8e0022 */
[----:B------:R-:W-:-:S03]  /*3b10*/  UIMAD UR13, UR29, UR5, UR13 ;  /* 0x000000051d0d72a4 */ /* 0x000fc6000f8e020d */
[----:B------:R-:W-:Y:S02]  /*3b20*/  ULDC.64 UR4, c[0x0][0x318] ;  /* 0x0000c60000047ab9 */ /* 0x000fe40000000a00 */
[----:B------:R-:W-:Y:S02]  /*3b30*/  ULEA UR4, UP0, UR34, UR4, 0x2 ;  /* 0x0000000422047291 */ /* 0x000fe4000f80103f */
[----:B------:R-:W-:-:S04]  /*3b40*/  UIADD3 UR13, UR35, UR13, URZ ;  /* 0x0000000d230d7290 */ /* 0x000fc8000fffe03f */
[----:B------:R-:W-:Y:S01]  /*3b50*/  ULEA.HI.X UR5, UR34, UR5, UR13, 0x2, UP0 ;  /* 0x0000000522057291 */ /* 0x000fe200080f140d */
[----:B-1----:R-:W-:Y:S01]  /*3b60*/  IMAD.U32 R20, RZ, RZ, UR4 ;  /* 0x00000004ff147e24 */ /* 0x002fe2000f8e00ff */
[----:B------:R-:W-:-:S04]  /*3b70*/  DEPBAR.LE SB0, 0x0 ;  /* 0x000080000000791a */ /* 0x000fc80000000000 */
[----:B------:R-:W-:-:S05]  /*3b80*/  IMAD.U32 R21, RZ, RZ, UR5 ;  /* 0x00000005ff157e24 */ /* 0x000fca000f8e00ff */
        /* <DEDUP_REMOVED lines=41> */
.L_x_5193:
[----:B------:R-:W-:Y:S05]  /*3e20*/  BSYNC B0 ;  /* 0x0000000000007941 */ /* 0x000fea0003800000 */
.L_x_5192:
        /* <DEDUP_REMOVED lines=45> */
.L_x_5195:
[----:B------:R-:W-:Y:S05]  /*4100*/  BSYNC B0 ;  /* 0x0000000000007941 */ /* 0x000fea0003800000 */
.L_x_5194:
        /* <DEDUP_REMOVED lines=15> */
[----:B-1----:R-:W-:-:S04]  /*4200*/  IADD3 R16, P0, R8, UR13, RZ ;  /* 0x0000000d08107c10 */ /* 0x002fc8000ff1e0ff */
        /* <DEDUP_REMOVED lines=32> */
.L_x_5197:
[----:B------:R-:W-:Y:S05]  /*4410*/  BSYNC B0 ;  /* 0x0000000000007941 */ /* 0x000fea0003800000 */
.L_x_5196:
        /* <DEDUP_REMOVED lines=49> */
.L_x_5199:
[----:B------:R-:W-:Y:S05]  /*4730*/  BSYNC B0 ;  /* 0x0000000000007941 */ /* 0x000fea0003800000 */
.L_x_5198:
[C---:B-1----:R-:W-:Y:S01]  /*4740*/  IMAD.SHL.U32 R8, R2.reuse, 0x40, RZ ;  /* 0x0000004002087824 */ /* 0x042fe200078e00ff */
        /* <DEDUP_REMOVED lines=44> */
[----:B------:R-:W-:Y:S01]  /*4a10*/  LDSM.16.M88.4 R68, [R227+0x8800] ;  /* 0x00880000e344783b */ /* 0x000fe20000000200 */
[C---:B------:R-:W-:Y:S02]  /*4a20*/  IADD3 R212, R231.reuse, 0x5800, RZ ;  /* 0x00005800e7d47810 */ /* 0x040fe40007ffe0ff */
[C---:B------:R-:W-:Y:S01]  /*4a30*/  IADD3 R211, R231.reuse, 0x6000, RZ ;  /* 0x00006000e7d37810 */ /* 0x040fe20007ffe0ff */
[----:B------:R-:W-:Y:S01]  /*4a40*/  LDSM.16.M88.4 R40, [R227+0x9000] ;  /* 0x00900000e328783b */ /* 0x000fe20000000200 */
[----:B------:R-:W-:-:S02]  /*4a50*/  IADD3 R210, R231, 0x6800, RZ ;  /* 0x00006800e7d27810 */ /* 0x000fc40007ffe0ff */
[C---:B------:R-:W-:Y:S01]  /*4a60*/  IADD3 R209, R231.reuse, 0x7000, RZ ;  /* 0x00007000e7d17810 */ /* 0x040fe20007ffe0ff */
[----:B-1----:R-:W-:Y:S01]  /*4a70*/  HMMA.16816.F32.BF16 R64, R8, R60, RZ ;  /* 0x0000003c0840723c */ /* 0x002fe200000418ff */
[----:B------:R-:W-:Y:S01]  /*4a80*/  LDSM.16.M88.4 R76, [R233+0xa800] ;  /* 0x00a80000e94c783b */ /* 0x000fe20000000200 */
[----:B------:R-:W-:-:S06]  /*4a90*/  IADD3 R208, R231, 0x7800, RZ ;  /* 0x00007800e7d07810 */ /* 0x000fcc0007ffe0ff */
[C---:B------:R-:W-:Y:S08]  /*4aa0*/  HMMA.16816.F32.BF16 R60, R8.reuse, R62, RZ ;  /* 0x0000003e083c723c */ /* 0x040ff000000418ff */
        /* <DEDUP_REMOVED lines=139> */
[C---:B--2---:R-:W-:Y:S08]  /*5360*/  HMMA.16816.F32.BF16 R56, R52.reuse, R8, R56 ;  /* 0x000000083438723c */ /* 0x044ff00000041838 */
[C---:B------:R-:W-:Y:S01]  /*5370*/  HMMA.16816.F32.BF16 R72, R52.reuse, R10, R72 ;  /* 0x0000000a3448723c */ /* 0x040fe20000041848 */
[----:B------:R-:W-:Y:S07]  /*5380*/  LDSM.16.M88.4 R8, [R231+0x6000] ;  /* 0x00600000e708783b */ /* 0x000fee0000000200 */
[C---:B---3--:R-:W-:Y:S08]  /*5390*/  HMMA.16816.F32.BF16 R68, R52.reuse, R24, R68 ;  /* 0x000000183444723c */ /* 0x048ff00000041844 */
[C---:B------:R-:W-:Y:S01]  /*53a0*/  HMMA.16816.F32.BF16 R44, R52.reuse, R26, R44 ;  /* 0x0000001a342c723c */ /* 0x040fe2000004182c */
[----:B------:R-:W2:Y:S07]  /*53b0*/  LDSM.16.M88.4 R24, [R232+0x6000] ;  /* 0x00600000e818783b */ /* 0x000eae0000000200 */
[----:B------:R-:W-:Y:S07]  /*53c0*/  HMMA.16816.F32.BF16 R16, R52, R50, R16 ;  /* 0x000000323410723c */ /* 0x000fee0000041810 */
[----:B------:R-:W-:Y:S01]  /*53d0*/  IMAD.U32 R51, RZ, RZ, UR9 ;  /* 0x00000009ff337e24 */ /* 0x000fe2000f8e00ff */
[C---:B----4-:R-:W-:Y:S07]  /*53e0*/  HMMA.16816.F32.BF16 R20, R36.reuse, R32, R20 ;  /* 0x000000202414723c */ /* 0x050fee0000041814 */
[----:B------:R-:W-:Y:S01]  /*53f0*/  SHF.R.S32.HI R33, RZ, 0x1f, R84 ;  /* 0x0000001fff217819 */ /* 0x000fe20000011454 */
[----:B------:R-:W-:Y:S03]  /*5400*/  HMMA.16816.F32.BF16 R64, R36, R28, R64 ;  /* 0x0000001c2440723c */ /* 0x000fe60000041840 */
[----:B------:R-:W-:-:S04]  /*5410*/  LEA.HI R84, R33, R84, RZ, 0x2 ;  /* 0x0000005421547211 */ /* 0x000fc800078f10ff */
[----:B------:R-:W-:Y:S01]  /*5420*/  SHF.R.S32.HI R2, RZ, 0x2, R84 ;  /* 0x00000002ff027819 */ /* 0x000fe20000011454 */
[----:B------:R-:W-:Y:S01]  /*5430*/  HMMA.16816.F32.BF16 R60, R36, R30, R60 ;  /* 0x0000001e243c723c */ /* 0x000fe2000004183c */
[----:B------:R-:W3:Y:S03]  /*5440*/  LDSM.16.M88.4 R28, [R231+0x6800] ;  /* 0x00680000e71c783b */ /* 0x000ee60000000200 */
[----:B------:R-:W-:-:S04]  /*5450*/  IMAD R2, R85, 0x10, R2 ;  /* 0x0000001055027824 */ /* 0x000fc800078e0202 */
[----:B-1----:R-:W-:Y:S01]  /*5460*/  HMMA.16816.F32.BF16 R68, R36, R12, R68 ;  /* 0x0000000c2444723c */ /* 0x002fe20000041844 */
[----:B------:R-:W-:-:S04]  /*5470*/  IADD3 R2, R2, UR11, RZ ;  /* 0x0000000b02027c10 */ /* 0x000fc8000fffe0ff */
[----:B------:R-:W-:Y:S02]  /*5480*/  IADD3 R51, R51, -UR8, R2 ;  /* 0x8000000833337c10 */ /* 0x000fe4000fffe002 */
[----:B------:R-:W-:Y:S01]  /*5490*/  IMAD.SHL.U32 R12, R165, 0x2, RZ ;  /* 0x00000002a50c7824 */ /* 0x000fe200078e00ff */
[----:B------:R-:W-:Y:S01]  /*54a0*/  HMMA.16816.F32.BF16 R16, R36, R34, R16 ;  /* 0x000000222410723c */ /* 0x000fe20000041810 */
[----:B------:R-:W-:Y:S03]  /*54b0*/  LDSM.16.M88.4 R32, [R231+0x7000] ;  /* 0x00700000e720783b */ /* 0x000fe60000000200 */
[----:B------:R-:W-:-:S04]  /*54c0*/  LOP3.LUT R12, R12, 0x6, RZ, 0xc0, !PT ;  /* 0x000000060c0c7812 */ /* 0x000fc800078ec0ff */
[C---:B------:R-:W-:Y:S07]  /*54d0*/  HMMA.16816.F32.BF16 R56, R36.reuse, R40, R56 ;  /* 0x000000282438723c */ /* 0x040fee0000041838 */
[----:B------:R-:W-:Y:S01]  /*54e0*/  IADD3 R40, R12, UR14, RZ ;  /* 0x0000000e0c287c10 */ /* 0x000fe2000fffe0ff */
[----:B------:R-:W-:Y:S01]  /*54f0*/  HMMA.16816.F32.BF16 R44, R36, R14, R44 ;  /* 0x0000000e242c723c */ /* 0x000fe2000004182c */
[----:B------:R-:W1:Y:S02]  /*5500*/  LDSM.16.M88.4 R12, [R231+0x7800] ;  /* 0x00780000e70c783b */ /* 0x000e640000000200 */
[----:B------:R-:W-:-:S02]  /*5510*/  IADD3 R48, R40, 0x8, RZ ;  /* 0x0000000828307810 */ /* 0x000fc40007ffe0ff */
[C---:B------:R-:W-:Y:S02]  /*5520*/  IADD3 R78, R40.reuse, 0x18, RZ ;  /* 0x00000018284e7810 */ /* 0x040fe40007ffe0ff */
[C---:B------:R-:W-:Y:S01]  /*5530*/  IADD3 R50, R40.reuse, 0x9, RZ ;  /* 0x0000000928327810 */ /* 0x040fe20007ffe0ff */
[----:B--2---:R-:W-:Y:S01]  /*5540*/  HMMA.16816.F32.BF16 R20, R24, R8, R20 ;  /* 0x000000081814723c */ /* 0x004fe20000041814 */
[C---:B------:R-:W-:Y:S02]  /*5550*/  IADD3 R82, R40.reuse, 0x19, RZ ;  /* 0x0000001928527810 */ /* 0x040fe40007ffe0ff */
[C---:B------:R-:W-:Y:S01]  /*5560*/  IADD3 R86, R40.reuse, 0x20, RZ ;  /* 0x0000002028567810 */ /* 0x040fe20007ffe0ff */
[C---:B------:R-:W-:Y:S01]  /*5570*/  IMAD.IADD R52, R51.reuse, 0x1, -R50 ;  /* 0x0000000133347824 */ /* 0x040fe200078e0a32 */
[----:B------:R-:W-:Y:S02]  /*5580*/  IADD3 R92, R40, 0x21, RZ ;  /* 0x00000021285c7810 */ /* 0x000fe40007ffe0ff */
[----:B------:R-:W-:Y:S01]  /*5590*/  IMAD.IADD R8, R51, 0x1, -R40 ;  /* 0x0000000133087824 */ /* 0x000fe200078e0a28 */
[----:B------:R-:W-:Y:S01]  /*55a0*/  HMMA.16816.F32.BF16 R72, R36, R42, R72 ;  /* 0x0000002a2448723c */ /* 0x000fe20000041848 */
[----:B------:R-:W-:Y:S01]  /*55b0*/  LDSM.16.M88.4 R36, [R230+0x6000] ;  /* 0x00600000e624783b */ /* 0x000fe20000000200 */
[----:B------:R-:W-:-:S02]  /*55c0*/  IABS R52, R52 ;  /* 0x0000003400347213 */ /* 0x000fc40000000000 */
[----:B------:R-:W-:Y:S02]  /*55d0*/  IABS R8, R8 ;  /* 0x0000000800087213 */ /* 0x000fe40000000000 */
[C---:B------:R-:W-:Y:S02]  /*55e0*/  IADD3 R102, R40.reuse, 0x30, RZ ;  /* 0x0000003028667810 */ /* 0x040fe40007ffe0ff */
[C---:B------:R-:W-:Y:S01]  /*55f0*/  IADD3 R43, R40.reuse, 0x1, RZ ;  /* 0x00000001282b7810 */ /* 0x040fe20007ffe0ff */
[----:B------:R-:W-:Y:S01]  /*5600*/  IMAD.MOV.U32 R41, RZ, RZ, R8 ;  /* 0x000000ffff297224 */ /* 0x000fe200078e0008 */
[C---:B------:R-:W-:Y:S01]  /*5610*/  HMMA.16816.F32.BF16 R16, R24.reuse, R10, R16 ;  /* 0x0000000a1810723c */ /* 0x040fe20000041810 */
[C---:B------:R-:W-:Y:S01]  /*5620*/  IADD3 R90, R40.reuse, 0x31, RZ ;  /* 0x00000031285a7810 */ /* 0x040fe20007ffe0ff */
[C---:B------:R-:W-:Y:S01]  /*5630*/  IMAD.IADD R79, R51.reuse, 0x1, -R102 ;  /* 0x00000001334f7824 */ /* 0x040fe200078e0a66 */
[----:B------:R-:W-:Y:S01]  /*5640*/  IADD3 R54, R40, 0x10, RZ ;  /* 0x0000001028367810 */ /* 0x000fe20007ffe0ff */
[C---:B------:R-:W-:Y:S01]  /*5650*/  IMAD.IADD R9, R51.reuse, 0x1, -R43 ;  /* 0x0000000133097824 */ /* 0x040fe200078e0a2b */
[----:B------:R-:W2:Y:S01]  /*5660*/  I2F R41, R41 ;  /* 0x0000002900297306 */ /* 0x000ea20000201400 */
[----:B------:R-:W-:Y:S01]  /*5670*/  IMAD.IADD R77, R51, 0x1, -R90 ;  /* 0x00000001334d7824 */ /* 0x000fe200078e0a5a */
[----:B------:R-:W-:Y:S01]  /*5680*/  IABS R79, R79 ;  /* 0x0000004f004f7213 */ /* 0x000fe20000000000 */
[----:B---3--:R-:W-:Y:S01]  /*5690*/  HMMA.16816.F32.BF16 R64, R24, R28, R64 ;  /* 0x0000001c1840723c */ /* 0x008fe20000041840 */
[----:B------:R-:W-:-:S02]  /*56a0*/  IABS R8, R9 ;  /* 0x0000000900087213 */ /* 0x000fc40000000000 */
[----:B------:R-:W-:Y:S02]  /*56b0*/  IABS R100, R77 ;  /* 0x0000004d00647213 */ /* 0x000fe40000000000 */
[----:B------:R3:W-:Y:S01]  /*56c0*/  I2F R77, R79 ;  /* 0x0000004f004d7306 */ /* 0x0007e20000201400 */
[----:B------:R-:W-:Y:S01]  /*56d0*/  IMAD.MOV.U32 R42, RZ, RZ, R8 ;  /* 0x000000ffff2a7224 */ /* 0x000fe200078e0008 */
[C---:B------:R-:W-:Y:S01]  /*56e0*/  IADD3 R76, R40.reuse, 0x11, RZ ;  /* 0x00000011284c7810 */ /* 0x040fe20007ffe0ff */
[----:B------:R-:W4:Y:S01]  /*56f0*/  LDSM.16.M88.4 R8, [R227+0xe000] ;  /* 0x00e00000e308783b */ /* 0x000f220000000200 */
[----:B------:R-:W-:Y:S01]  /*5700*/  IMAD.IADD R28, R51, 0x1, -R48 ;  /* 0x00000001331c7824 */ /* 0x000fe200078e0a30 */
[----:B------:R-:W-:Y:S01]  /*5710*/  HMMA.16816.F32.BF16 R60, R24, R30, R60 ;  /* 0x0000001e183c723c */ /* 0x000fe2000004183c */
[----:B------:R-:W-:Y:S02]  /*5720*/  ISETP.GE.AND P2, PT, R40, UR9, PT ;  /* 0x0000000928007c0c */ /* 0x000fe4000bf46270 */
[----:B------:R-:W5:Y:S01]  /*5730*/  I2F R42, R42 ;  /* 0x0000002a002a7306 */ /* 0x000f620000201400 */
[----:B------:R-:W-:-:S02]  /*5740*/  IABS R28, R28 ;  /* 0x0000001c001c7213 */ /* 0x000fc40000000000 */
[----:B------:R-:W-:Y:S02]  /*5750*/  ISETP.GE.AND P1, PT, R43, UR9, PT ;  /* 0x000000092b007c0c */ /* 0x000fe4000bf26270 */
[C---:B-1----:R-:W-:Y:S01]  /*5760*/  HMMA.16816.F32.BF16 R68, R24.reuse, R12, R68 ;  /* 0x0000000c1844723c */ /* 0x042fe20000041844 */
[----:B------:R-:W-:Y:S02]  /*5770*/  ISETP.GE.AND P0, PT, R48, UR9, PT ;  /* 0x0000000930007c0c */ /* 0x000fe4000bf06270 */
[----:B------:R1:W-:Y:S01]  /*5780*/  I2F R49, R28 ;  /* 0x0000001c00317306 */ /* 0x0003e20000201400 */
[C---:B---3--:R-:W-:Y:S02]  /*5790*/  IADD3 R79, R51.reuse, 0x8, RZ ;  /* 0x00000008334f7810 */ /* 0x048fe40007ffe0ff */
[----:B------:R-:W-:Y:S01]  /*57a0*/  ISETP.GE.AND P3, PT, R78, UR9, PT ;  /* 0x000000094e007c0c */ /* 0x000fe2000bf66270 */
[--C-:B------:R-:W-:Y:S01]  /*57b0*/  IMAD.IADD R12, R51, 0x1, -R78.reuse ;  /* 0x00000001330c7824 */ /* 0x100fe200078e0a4e */
[C---:B------:R-:W-:Y:S01]  /*57c0*/  HMMA.16816.F32.BF16 R72, R24.reuse, R34, R72 ;  /* 0x000000221848723c */ /* 0x040fe20000041848 */
[C---:B------:R-:W-:Y:S01]  /*57d0*/  IADD3 R96, R40.reuse, 0x28, RZ ;  /* 0x0000002828607810 */ /* 0x040fe20007ffe0ff */
[----:B------:R-:W-:Y:S01]  /*57e0*/  IMAD.IADD R78, R79, 0x1, -R78 ;  /* 0x000000014f4e7824 */ /* 0x000fe200078e0a4e */
[C---:B------:R-:W-:Y:S01]  /*57f0*/  IADD3 R94, R40.reuse, 0x29, RZ ;  /* 0x00000029285e7810 */ /* 0x040fe20007ffe0ff */
[----:B------:R-:W-:Y:S01]  /*5800*/  I2F R100, R100 ;  /* 0x0000006400647306 */ /* 0x000fe20000201400 */
[----:B------:R-:W-:Y:S01]  /*5810*/  IABS R12, R12 ;  /* 0x0000000c000c7213 */ /* 0x000fe20000000000 */
[C---:B------:R-:W-:Y:S01]  /*5820*/  IMAD.IADD R55, R51.reuse, 0x1, -R96 ;  /* 0x0000000133377824 */ /* 0x040fe200078e0a60 */
[----:B------:R-:W-:Y:S01]  /*5830*/  IABS R78, R78 ;  /* 0x0000004e004e7213 */ /* 0x000fe20000000000 */
[C---:B------:R-:W-:Y:S01]  /*5840*/  HMMA.16816.F32.BF16 R44, R24.reuse, R14, R44 ;  /* 0x0000000e182c723c */ /* 0x040fe2000004182c */
[C---:B------:R-:W-:Y:S01]  /*5850*/  IMAD.IADD R34, R51.reuse, 0x1, -R76 ;  /* 0x0000000133227824 */ /* 0x040fe200078e0a4c */
[C---:B------:R-:W-:Y:S01]  /*5860*/  IADD3 R88, R40.reuse, 0x38, RZ ;  /* 0x0000003828587810 */ /* 0x040fe20007ffe0ff */
[----:B-1----:R-:W1:Y:S01]  /*5870*/  LDSM.16.M88.4 R28, [R227+0xe800] ;  /* 0x00e80000e31c783b */ /* 0x002e620000000200 */
[----:B------:R-:W-:Y:S01]  /*5880*/  IMAD.MOV.U32 R35, RZ, RZ, R12 ;  /* 0x000000ffff237224 */ /* 0x000fe200078e000c */
[----:B------:R-:W-:Y:S01]  /*5890*/  IADD3 R98, R40, 0x39, RZ ;  /* 0x0000003928627810 */ /* 0x000fe20007ffe0ff */
[C---:B------:R-:W-:Y:S01]  /*58a0*/  IMAD.IADD R84, R51.reuse, 0x1, -R94 ;  /* 0x0000000133547824 */ /* 0x040fe200078e0a5e */
[----:B------:R-:W3:Y:S01]  /*58b0*/  LDSM.16.M88.4 R12, [R227+0xf000] ;  /* 0x00f00000e30c783b */ /* 0x000ee20000000200 */
[----:B------:R-:W-:Y:S01]  /*58c0*/  HMMA.16816.F32.BF16 R56, R24, R32, R56 ;  /* 0x000000201838723c */ /* 0x000fe20000041838 */
[----:B------:R2:W-:Y:S01]  /*58d0*/  I2F R32, R52 ;  /* 0x0000003400207306 */ /* 0x0005e20000201400 */
[----:B------:R-:W-:Y:S01]  /*58e0*/  IABS R34, R34 ;  /* 0x0000002200227213 */ /* 0x000fe20000000000 */
[C---:B------:R-:W-:Y:S01]  /*58f0*/  IMAD.IADD R83, R51.reuse, 0x1, -R88 ;  /* 0x0000000133537824 */ /* 0x040fe200078e0a58 */
[----:B------:R-:W-:Y:S01]  /*5900*/  IABS R55, R55 ;  /* 0x0000003700377213 */ /* 0x000fe20000000000 */
[C---:B------:R-:W-:Y:S01]  /*5910*/  IMAD.IADD R81, R51.reuse, 0x1, -R98 ;  /* 0x0000000133517824 */ /* 0x040fe200078e0a62 */
[----:B------:R-:W-:Y:S01]  /*5920*/  IABS R84, R84 ;  /* 0x0000005400547213 */ /* 0x000fe20000000000 */
[C---:B------:R-:W-:Y:S01]  /*5930*/  IMAD.IADD R24, R51.reuse, 0x1, -R82 ;  /* 0x0000000133187824 */ /* 0x040fe200078e0a52 */
[----:B----4-:R-:W-:Y:S01]  /*5940*/  HMMA.16816.F32.BF16 R20, R36, R8, R20 ;  /* 0x000000082414723c */ /* 0x010fe20000041814 */
[----:B------:R-:W-:Y:S01]  /*5950*/  IMAD.IADD R33, R51, 0x1, -R54 ;  /* 0x0000000133217824 */ /* 0x000fe200078e0a36 */
[----:B------:R-:W-:Y:S01]  /*5960*/  I2F R34, R34 ;  /* 0x0000002200227306 */ /* 0x000fe20000201400 */
[----:B------:R-:W-:-:S02]  /*5970*/  IABS R83, R83 ;  /* 0x0000005300537213 */ /* 0x000fc40000000000 */
[----:B------:R-:W-:Y:S02]  /*5980*/  IABS R24, R24 ;  /* 0x0000001800187213 */ /* 0x000fe40000000000 */
[C---:B------:R-:W-:Y:S01]  /*5990*/  IMAD.IADD R8, R51.reuse, 0x1, -R86 ;  /* 0x0000000133087824 */ /* 0x040fe200078e0a56 */
[----:B------:R-:W-:Y:S01]  /*59a0*/  HMMA.16816.F32.BF16 R16, R36, R10, R16 ;  /* 0x0000000a2410723c */ /* 0x000fe20000041810 */
[----:B------:R-:W-:Y:S01]  /*59b0*/  IABS R33, R33 ;  /* 0x0000002100217213 */ /* 0x000fe20000000000 */
[----:B--2---:R-:W-:Y:S01]  /*59c0*/  IMAD.MOV.U32 R52, RZ, RZ, R24 ;  /* 0x000000ffff347224 */ /* 0x004fe200078e0018 */
[----:B------:R-:W-:Y:S01]  /*59d0*/  I2F R35, R35 ;  /* 0x0000002300237306 */ /* 0x000fe20000201400 */
[----:B------:R-:W-:Y:S01]  /*59e0*/  IABS R8, R8 ;  /* 0x0000000800087213 */ /* 0x000fe20000000000 */
[----:B------:R-:W-:Y:S01]  /*59f0*/  IMAD.IADD R24, R51, 0x1, -R92 ;  /* 0x0000000133187824 */ /* 0x000fe200078e0a5c */
[----:B------:R-:W-:Y:S02]  /*5a00*/  IABS R81, R81 ;  /* 0x0000005100517213 */ /* 0x000fe40000000000 */
[----:B------:R-:W-:-:S02]  /*5a10*/  ISETP.GE.AND P6, PT, R50, UR9, PT ;  /* 0x0000000932007c0c */ /* 0x000fc4000bfc6270 */
[----:B------:R-:W-:Y:S01]  /*5a20*/  IABS R24, R24 ;  /* 0x0000001800187213 */ /* 0x000fe20000000000 */
[----:B------:R2:W-:Y:S01]  /*5a30*/  I2F R53, R8 ;  /* 0x0000000800357306 */ /* 0x0005e20000201400 */
[----:B------:R-:W-:Y:S02]  /*5a40*/  ISETP.GE.AND P5, PT, R54, UR9, PT ;  /* 0x0000000936007c0c */ /* 0x000fe4000bfa6270 */
[----:B------:R-:W-:Y:S01]  /*5a50*/  ISETP.GE.AND P4, PT, R76, UR9, PT ;  /* 0x000000094c007c0c */ /* 0x000fe2000bf86270 */
[C---:B-1----:R-:W-:Y:S04]  /*5a60*/  HMMA.16816.F32.BF16 R64, R36.reuse, R28, R64 ;  /* 0x0000001c2440723c */ /* 0x042fe80000041840 */
[----:B------:R1:W-:Y:S01]  /*5a70*/  I2F R80, R24 ;  /* 0x0000001800507306 */ /* 0x0003e20000201400 */
[----:B--2---:R-:W2:Y:S03]  /*5a80*/  LDSM.16.M88.4 R8, [R227+0xf800] ;  /* 0x00f80000e308783b */ /* 0x004ea60000000200 */
[C---:B------:R-:W-:Y:S04]  /*5a90*/  HMMA.16816.F32.BF16 R60, R36.reuse, R30, R60 ;  /* 0x0000001e243c723c */ /* 0x040fe8000004183c */
[----:B------:R-:W-:Y:S01]  /*5aa0*/  I2F R33, R33 ;  /* 0x0000002100217306 */ /* 0x000fe20000201400 */
[----:B------:R-:W-:Y:S04]  /*5ab0*/  LDSM.16.M88.4 R28, [R229+0x6000] ;  /* 0x00600000e51c783b */ /* 0x000fe80000000200 */
[----:B-1----:R-:W1:Y:S01]  /*5ac0*/  LDSM.16.M88.4 R24, [R220+0x6000] ;  /* 0x00600000dc18783b */ /* 0x002e620000000200 */
[C---:B---3--:R-:W-:Y:S02]  /*5ad0*/  HMMA.16816.F32.BF16 R56, R36.reuse, R12, R56 ;  /* 0x0000000c2438723c */ /* 0x048fe40000041838 */
[----:B------:R-:W-:Y:S06]  /*5ae0*/  I2F R52, R52 ;  /* 0x0000003400347306 */ /* 0x000fec0000201400 */
[C---:B------:R-:W-:Y:S01]  /*5af0*/  HMMA.16816.F32.BF16 R72, R36.reuse, R14, R72 ;  /* 0x0000000e2448723c */ /* 0x040fe20000041848 */
[----:B------:R-:W3:Y:S01]  /*5b00*/  LDSM.16.M88.4 R12, [R220+0x6800] ;  /* 0x00680000dc0c783b */ /* 0x000ee20000000200 */
[----:B------:R-:W-:Y:S08]  /*5b10*/  I2F R55, R55 ;  /* 0x0000003700377306 */ /* 0x000ff00000201400 */
[----:B------:R-:W-:Y:S08]  /*5b20*/  I2F R84, R84 ;  /* 0x0000005400547306 */ /* 0x000ff00000201400 */
[----:B------:R-:W-:Y:S01]  /*5b30*/  I2F R51, R83 ;  /* 0x0000005300337306 */ /* 0x000fe20000201400 */
[C---:B--2---:R-:W-:Y:S07]  /*5b40*/  HMMA.16816.F32.BF16 R68, R36.reuse, R8, R68 ;  /* 0x000000082444723c */ /* 0x044fee0000041844 */
[----:B------:R-:W-:Y:S01]  /*5b50*/  I2F R104, R81 ;  /* 0x0000005100687306 */ /* 0x000fe20000201400 */
[C---:B------:R-:W-:Y:S01]  /*5b60*/  IMAD.IADD R8, R79.reuse, 0x1, -R40 ;  /* 0x000000014f087824 */ /* 0x040fe200078e0a28 */
[----:B------:R-:W-:Y:S01]  /*5b70*/  HMMA.16816.F32.BF16 R44, R36, R10, R44 ;  /* 0x0000000a242c723c */ /* 0x000fe2000004182c */
[----:B------:R-:W-:-:S03]  /*5b80*/  IMAD.IADD R9, R79, 0x1, -R43 ;  /* 0x000000014f097824 */ /* 0x000fc600078e0a2b */
[----:B------:R-:W-:-:S03]  /*5b90*/  IABS R8, R8 ;  /* 0x0000000800087213 */ /* 0x000fc60000000000 */
[C---:B------:R-:W-:Y:S01]  /*5ba0*/  IMAD.IADD R38, R79.reuse, 0x1, -R86 ;  /* 0x000000014f267824 */ /* 0x040fe200078e0a56 */
[C---:B-1----:R-:W-:Y:S01]  /*5bb0*/  HMMA.16816.F32.BF16 R20, R28.reuse, R24, R20 ;  /* 0x000000181c14723c */ /* 0x042fe20000041814 */
[----:B------:R-:W-:Y:S01]  /*5bc0*/  IMAD.MOV.U32 R37, RZ, RZ, R8 ;  /* 0x000000ffff257224 */ /* 0x000fe200078e0008 */
[----:B------:R-:W-:Y:S01]  /*5bd0*/  IABS R8, R9 ;  /* 0x0000000900087213 */ /* 0x000fe20000000000 */
[C---:B------:R-:W-:Y:S01]  /*5be0*/  IMAD.IADD R9, R79.reuse, 0x1, -R48 ;  /* 0x000000014f097824 */ /* 0x040fe200078e0a30 */
[----:B------:R-:W-:Y:S02]  /*5bf0*/  IABS R38, R38 ;  /* 0x0000002600267213 */ /* 0x000fe40000000000 */
[----:B------:R1:W2:Y:S01]  /*5c00*/  I2F R36, R8 ;  /* 0x0000000800247306 */ /* 0x0002a20000201400 */
[C---:B------:R-:W-:Y:S01]  /*5c10*/  IMAD.IADD R24, R79.reuse, 0x1, -R76 ;  /* 0x000000014f187824 */ /* 0x040fe200078e0a4c */
[----:B------:R-:W-:Y:S01]  /*5c20*/  IABS R39, R9 ;  /* 0x0000000900277213 */ /* 0x000fe20000000000 */
[----:B------:R-:W-:Y:S01]  /*5c30*/  IMAD.IADD R9, R79, 0x1, -R54 ;  /* 0x000000014f097824 */ /* 0x000fe200078e0a36 */
[----:B---3--:R-:W-:Y:S02]  /*5c40*/  HMMA.16816.F32.BF16 R64, R28, R12, R64 ;  /* 0x0000000c1c40723c */ /* 0x008fe40000041840 */
[----:B------:R-:W-:-:S02]  /*5c50*/  IABS R24, R24 ;  /* 0x0000001800187213 */ /* 0x000fc40000000000 */
[----:B------:R-:W3:Y:S03]  /*5c60*/  I2F R37, R37 ;  /* 0x0000002500257306 */ /* 0x000ee60000201400 */
[----:B------:R-:W-:Y:S01]  /*5c70*/  IABS R13, R9 ;  /* 0x00000009000d7213 */ /* 0x000fe20000000000 */
[----:B------:R-:W-:Y:S01]  /*5c80*/  HMMA.16816.F32.BF16 R16, R28, R26, R16 ;  /* 0x0000001a1c10723c */ /* 0x000fe20000041810 */
[----:B-1----:R-:W-:-:S03]  /*5c90*/  IMAD.IADD R8, R79, 0x1, -R50 ;  /* 0x000000014f087824 */ /* 0x002fc600078e0a32 */
[----:B------:R-:W-:Y:S02]  /*5ca0*/  I2F R39, R39 ;  /* 0x0000002700277306 */ /* 0x000fe40000201400 */
[----:B------:R-:W-:Y:S02]  /*5cb0*/  FFMA.FTZ R20, R41, -UR4, R20 ;  /* 0x8000000429147c23 */ /* 0x000fe40008010014 */
[----:B-----5:R-:W-:Y:S01]  /*5cc0*/  FFMA.FTZ R21, R42, -UR4, R21 ;  /* 0x800000042a157c23 */ /* 0x020fe20008010015 */
[----:B------:R-:W-:Y:S01]  /*5cd0*/  IABS R25, R8 ;  /* 0x0000000800197213 */ /* 0x000fe20000000000 */
[----:B--2---:R-:W-:Y:S01]  /*5ce0*/  FFMA.FTZ R23, R36, -UR4, R23 ;  /* 0x8000000424177c23 */ /* 0x004fe20008010017 */
[----:B------:R-:W1:Y:S01]  /*5cf0*/  LDSM.16.M88.4 R8, [R220+0x7000] ;  /* 0x00700000dc08783b */ /* 0x000e620000000200 */
[----:B---3--:R-:W-:Y:S01]  /*5d00*/  FFMA.FTZ R22, R37, -UR4, R22 ;  /* 0x8000000425167c23 */ /* 0x008fe20008010016 */
[----:B------:R-:W-:Y:S01]  /*5d10*/  HMMA.16816.F32.BF16 R60, R28, R14, R60 ;  /* 0x0000000e1c3c723c */ /* 0x000fe2000004183c */
[----:B------:R2:W3:Y:S01]  /*5d20*/  I2F R12, R25 ;  /* 0x00000019000c7306 */ /* 0x0004e20000201400 */
[----:B------:R-:W-:Y:S01]  /*5d30*/  FSEL R27, R20, -INF , !P2 ;  /* 0xff800000141b7808 */ /* 0x000fe20005000000 */
[----:B------:R-:W-:Y:S01]  /*5d40*/  FFMA.FTZ R64, R33, -UR4, R64 ;  /* 0x8000000421407c23 */ /* 0x000fe20008010040 */
[----:B------:R-:W-:-:S03]  /*5d50*/  FSEL R26, R21, -INF , !P1 ;  /* 0xff800000151a7808 */ /* 0x000fc60004800000 */
[----:B------:R-:W-:Y:S01]  /*5d60*/  IMAD.MOV.U32 R14, RZ, RZ, R24 ;  /* 0x000000ffff0e7224 */ /* 0x000fe200078e0018 */
[----:B------:R-:W-:Y:S01]  /*5d70*/  FSEL R24, R22, -INF , !P2 ;  /* 0xff80000016187808 */ /* 0x000fe20005000000 */
[----:B------:R-:W-:Y:S01]  /*5d80*/  I2F R15, R78 ;  /* 0x0000004e000f7306 */ /* 0x000fe20000201400 */
[----:B------:R-:W-:Y:S01]  /*5d90*/  ISETP.GE.AND P2, PT, R82, UR9, PT ;  /* 0x0000000952007c0c */ /* 0x000fe2000bf46270 */
[----:B------:R-:W-:Y:S02]  /*5da0*/  FFMA.FTZ R16, R49, -UR4, R16 ;  /* 0x8000000431107c23 */ /* 0x000fe40008010010 */
[----:B------:R-:W-:Y:S02]  /*5db0*/  FFMA.FTZ R17, R32, -UR4, R17 ;  /* 0x8000000420117c23 */ /* 0x000fe40008010011 */
[C---:B------:R-:W-:Y:S01]  /*5dc0*/  IMAD.IADD R82, R79.reuse, 0x1, -R82 ;  /* 0x000000014f527824 */ /* 0x040fe200078e0a52 */
[----:B------:R-:W-:Y:S01]  /*5dd0*/  FSEL R37, R16, -INF , !P0 ;  /* 0xff80000010257808 */ /* 0x000fe20004000000 */
[----:B------:R-:W-:Y:S01]  /*5de0*/  IMAD.IADD R16, R79, 0x1, -R92 ;  /* 0x000000014f107824 */ /* 0x000fe200078e0a5c */
[----:B--2---:R-:W-:Y:S01]  /*5df0*/  FSEL R25, R23, -INF , !P1 ;  /* 0xff80000017197808 */ /* 0x004fe20004800000 */
[----:B---3--:R-:W-:Y:S01]  /*5e00*/  FFMA.FTZ R12, R12, -UR4, R19 ;  /* 0x800000040c0c7c23 */ /* 0x008fe20008010013 */
[----:B------:R-:W2:Y:S01]  /*5e10*/  LDSM.16.M88.4 R20, [R220+0x7800] ;  /* 0x00780000dc14783b */ /* 0x000ea20000000200 */
[----:B------:R-:W-:Y:S01]  /*5e20*/  I2F R19, R38 ;  /* 0x0000002600137306 */ /* 0x000fe20000201400 */
[----:B------:R-:W-:Y:S01]  /*5e30*/  IABS R16, R16 ;  /* 0x0000001000107213 */ /* 0x000fe20000000000 */
[----:B------:R-:W-:Y:S01]  /*5e40*/  FFMA.FTZ R18, R39, -UR4, R18 ;  /* 0x8000000427127c23 */ /* 0x000fe20008010012 */
[----:B------:R-:W-:Y:S01]  /*5e50*/  IABS R36, R82 ;  /* 0x0000005200247213 */ /* 0x000fe20000000000 */
[----:B------:R-:W-:Y:S01]  /*5e60*/  FFMA.FTZ R35, R35, -UR4, R60 ;  /* 0x8000000423237c23 */ /* 0x000fe2000801003c */
[----:B------:R-:W-:Y:S01]  /*5e70*/  ISETP.GE.AND P1, PT, R86, UR9, PT ;  /* 0x0000000956007c0c */ /* 0x000fe2000bf26270 */
[----:B------:R-:W-:Y:S01]  /*5e80*/  IMAD.MOV.U32 R32, RZ, RZ, R16 ;  /* 0x000000ffff207224 */ /* 0x000fe200078e0010 */
[----:B------:R-:W-:Y:S01]  /*5e90*/  FSEL R18, R18, -INF , !P0 ;  /* 0xff80000012127808 */ /* 0x000fe20004000000 */
[----:B------:R-:W3:Y:S01]  /*5ea0*/  I2F R13, R13 ;  /* 0x0000000d000d7306 */ /* 0x000ee20000201400 */
[----:B------:R-:W-:Y:S01]  /*5eb0*/  ISETP.GE.AND P0, PT, R92, UR9, PT ;  /* 0x000000095c007c0c */ /* 0x000fe2000bf06270 */
[----:B------:R-:W-:Y:S01]  /*5ec0*/  FFMA.FTZ R52, R52, -UR4, R61 ;  /* 0x8000000434347c23 */ /* 0x000fe2000801003d */
[----:B------:R-:W-:Y:S01]  /*5ed0*/  FSEL R16, R12, -INF , !P6 ;  /* 0xff8000000c107808 */ /* 0x000fe20007000000 */
[----:B------:R-:W-:-:S04]  /*5ee0*/  DEPBAR.LE SB0, 0x0 ;  /* 0x000080000000791a */ /* 0x000fc80000000000 */
[----:B------:R-:W4:Y:S01]  /*5ef0*/  I2F R32, R32 ;  /* 0x0000002000207306 */ /* 0x000f220000201400 */
[----:B-1----:R-:W-:Y:S01]  /*5f00*/  HMMA.16816.F32.BF16 R56, R28, R8, R56 ;  /* 0x000000081c38723c */ /* 0x002fe20000041838 */
[----:B------:R-:W-:Y:S02]  /*5f10*/  FSEL R17, R17, -INF , !P6 ;  /* 0xff80000011117808 */ /* 0x000fe40007000000 */
[----:B------:R-:W-:-:S04]  /*5f20*/  ISETP.GE.AND P6, PT, R96, UR9, PT ;  /* 0x0000000960007c0c */ /* 0x000fc8000bfc6270 */
[C---:B------:R-:W-:Y:S01]  /*5f30*/  IMAD.IADD R8, R79.reuse, 0x1, -R96 ;  /* 0x000000014f087824 */ /* 0x040fe200078e0a60 */
[C---:B------:R-:W-:Y:S01]  /*5f40*/  HMMA.16816.F32.BF16 R72, R28.reuse, R10, R72 ;  /* 0x0000000a1c48723c */ /* 0x040fe20000041848 */
[----:B------:R-:W-:Y:S01]  /*5f50*/  IMAD.IADD R9, R79, 0x1, -R94 ;  /* 0x000000014f097824 */ /* 0x000fe200078e0a5e */
[----:B------:R-:W1:Y:S01]  /*5f60*/  I2F R14, R14 ;  /* 0x0000000e000e7306 */ /* 0x000e620000201400 */
[----:B---3--:R-:W-:Y:S01]  /*5f70*/  FFMA.FTZ R66, R13, -UR4, R66 ;  /* 0x800000040d427c23 */ /* 0x008fe20008010042 */
[----:B------:R-:W-:Y:S02]  /*5f80*/  IABS R8, R8 ;  /* 0x0000000800087213 */ /* 0x000fe40000000000 */
[----:B------:R-:W-:Y:S01]  /*5f90*/  IABS R9, R9 ;  /* 0x0000000900097213 */ /* 0x000fe20000000000 */
[----:B------:R-:W-:Y:S01]  /*5fa0*/  IMAD.IADD R10, R79, 0x1, -R102 ;  /* 0x000000014f0a7824 */ /* 0x000fe200078e0a66 */
[----:B------:R-:W-:Y:S01]  /*5fb0*/  FSEL R13, R64, -INF , !P5 ;  /* 0xff800000400d7808 */ /* 0x000fe20006800000 */
[----:B------:R-:W-:Y:S01]  /*5fc0*/  FFMA.FTZ R11, R34, -UR4, R65 ;  /* 0x80000004220b7c23 */ /* 0x000fe20008010041 */
[----:B------:R3:W5:Y:S01]  /*5fd0*/  I2F R33, R8 ;  /* 0x0000000800217306 */ /* 0x0007620000201400 */
[----:B--2---:R-:W-:Y:S03]  /*5fe0*/  HMMA.16816.F32.BF16 R68, R28, R20, R68 ;  /* 0x000000141c44723c */ /* 0x004fe60000041844 */
[----:B------:R-:W-:-:S02]  /*5ff0*/  FSEL R11, R11, -INF , !P4 ;  /* 0xff8000000b0b7808 */ /* 0x000fc40006000000 */
[----:B------:R-:W-:Y:S02]  /*6000*/  FFMA.FTZ R58, R19, -UR4, R58 ;  /* 0x80000004133a7c23 */ /* 0x000fe4000801003a */
[----:B------:R2:W2:Y:S01]  /*6010*/  I2F R34, R9 ;  /* 0x0000000900227306 */ /* 0x0004a20000201400 */
[----:B------:R-:W-:Y:S02]  /*6020*/  FFMA.FTZ R57, R80, -UR4, R57 ;  /* 0x8000000450397c23 */ /* 0x000fe40008010039 */
[----:B----4-:R-:W-:Y:S01]  /*6030*/  FFMA.FTZ R32, R32, -UR4, R59 ;  /* 0x8000000420207c23 */ /* 0x010fe2000801003b */
[----:B------:R-:W-:Y:S01]  /*6040*/  HMMA.16816.F32.BF16 R44, R28, R22, R44 ;  /* 0x000000161c2c723c */ /* 0x000fe2000004182c */
[----:B-1----:R-:W-:Y:S01]  /*6050*/  FFMA.FTZ R12, R14, -UR4, R67 ;  /* 0x800000040e0c7c23 */ /* 0x002fe20008010043 */
[----:B------:R-:W-:Y:S01]  /*6060*/  FSEL R189, R57, -INF , !P0 ;  /* 0xff80000039bd7808 */ /* 0x000fe20004000000 */
[----:B------:R-:W-:Y:S01]  /*6070*/  FFMA.FTZ R53, R53, -UR4, R56 ;  /* 0x8000000435357c23 */ /* 0x000fe20008010038 */
[----:B---3--:R-:W-:Y:S01]  /*6080*/  IABS R8, R10 ;  /* 0x0000000a00087213 */ /* 0x008fe20000000000 */
[----:B------:R-:W-:Y:S01]  /*6090*/  I2F R36, R36 ;  /* 0x0000002400247306 */ /* 0x000fe20000201400 */
[----:B------:R-:W-:Y:S01]  /*60a0*/  FFMA.FTZ R10, R15, -UR4, R62 ;  /* 0x800000040f0a7c23 */ /* 0x000fe2000801003e */
[----:B------:R-:W-:Y:S01]  /*60b0*/  FSEL R206, R32, -INF , !P0 ;  /* 0xff80000020ce7808 */ /* 0x000fe20004000000 */
[----:B------:R-:W-:Y:S01]  /*60c0*/  FFMA.FTZ R55, R55, -UR4, R72 ;  /* 0x8000000437377c23 */ /* 0x000fe20008010048 */
[----:B------:R-:W-:Y:S01]  /*60d0*/  PLOP3.LUT P0, PT, PT, PT, UP0, 0x80, 0x0 ;  /* 0x000000000000781c */ /* 0x000fe20003f0f008 */
[----:B------:R-:W-:Y:S01]  /*60e0*/  FFMA.FTZ R73, R84, -UR4, R73 ;  /* 0x8000000454497c23 */ /* 0x000fe20008010049 */
[----:B------:R-:W-:Y:S01]  /*60f0*/  FSEL R14, R66, -INF , !P5 ;  /* 0xff800000420e7808 */ /* 0x000fe20006800000 */
[----:B--2---:R-:W-:Y:S01]  /*6100*/  IMAD.IADD R9, R79, 0x1, -R90 ;  /* 0x000000014f097824 */ /* 0x004fe200078e0a5a */
[----:B------:R1:W2:Y:S01]  /*6110*/  I2F R21, R8 ;  /* 0x0000000800157306 */ /* 0x0002a20000201400 */
[----:B------:R-:W-:Y:S01]  /*6120*/  FSEL R12, R12, -INF , !P4 ;  /* 0xff8000000c0c7808 */ /* 0x000fe20006000000 */
[----:B-----5:R-:W-:Y:S01]  /*6130*/  FFMA.FTZ R33, R33, -UR4, R74 ;  /* 0x8000000421217c23 */ /* 0x020fe2000801004a */
[----:B------:R-:W-:Y:S01]  /*6140*/  FSEL R10, R10, -INF , !P3 ;  /* 0xff8000000a0a7808 */ /* 0x000fe20005800000 */
[----:B------:R-:W-:Y:S01]  /*6150*/  FFMA.FTZ R68, R77, -UR4, R68 ;  /* 0x800000044d447c23 */ /* 0x000fe20008010044 */
[----:B------:R-:W-:Y:S01]  /*6160*/  IABS R20, R9 ;  /* 0x0000000900147213 */ /* 0x000fe20000000000 */
[----:B------:R-:W-:Y:S01]  /*6170*/  FFMA.FTZ R69, R100, -UR4, R69 ;  /* 0x8000000464457c23 */ /* 0x000fe20008010045 */
[----:B------:R-:W-:Y:S01]  /*6180*/  FSEL R9, R35, -INF , !P3 ;  /* 0xff80000023097808 */ /* 0x000fe20005800000 */
[----:B------:R-:W-:Y:S01]  /*6190*/  FFMA.FTZ R34, R34, -UR4, R75 ;  /* 0x8000000422227c23 */ /* 0x000fe2000801004b */
[----:B------:R-:W-:-:S02]  /*61a0*/  FSEL R197, R53, -INF , !P1 ;  /* 0xff80000035c57808 */ /* 0x000fc40004800000 */
[----:B------:R-:W3:Y:S01]  /*61b0*/  I2F R20, R20 ;  /* 0x0000001400147306 */ /* 0x000ee20000201400 */
[----:B------:R-:W-:Y:S01]  /*61c0*/  FSEL R190, R58, -INF , !P1 ;  /* 0xff8000003abe7808 */ /* 0x000fe20004800000 */
[----:B------:R-:W-:Y:S01]  /*61d0*/  FFMA.FTZ R44, R51, -UR4, R44 ;  /* 0x80000004332c7c23 */ /* 0x000fe2000801002c */
[----:B------:R-:W-:Y:S01]  /*61e0*/  ISETP.GE.AND P5, PT, R94, UR9, PT ;  /* 0x000000095e007c0c */ /* 0x000fe2000bfa6270 */
[----:B------:R-:W-:Y:S01]  /*61f0*/  FFMA.FTZ R45, R104, -UR4, R45 ;  /* 0x80000004682d7c23 */ /* 0x000fe2000801002d */
[----:B------:R-:W-:Y:S01]  /*6200*/  ISETP.GE.AND P4, PT, R102, UR9, PT ;  /* 0x0000000966007c0c */ /* 0x000fe2000bf86270 */
[C---:B-1----:R-:W-:Y:S01]  /*6210*/  IMAD.IADD R8, R79.reuse, 0x1, -R88 ;  /* 0x000000014f087824 */ /* 0x042fe200078e0a58 */
[----:B------:R-:W-:Y:S01]  /*6220*/  ISETP.GE.AND P3, PT, R90, UR9, PT ;  /* 0x000000095a007c0c */ /* 0x000fe2000bf66270 */
[----:B------:R-:W-:Y:S01]  /*6230*/  IMAD.IADD R79, R79, 0x1, -R98 ;  /* 0x000000014f4f7824 */ /* 0x000fe200078e0a62 */
[----:B------:R-:W-:Y:S01]  /*6240*/  ISETP.GE.AND P1, PT, R98, UR9, PT ;  /* 0x0000000962007c0c */ /* 0x000fe2000bf26270 */
[----:B--2---:R-:W-:Y:S01]  /*6250*/  FFMA.FTZ R21, R21, -UR4, R70 ;  /* 0x8000000415157c23 */ /* 0x004fe20008010046 */
[----:B------:R-:W-:Y:S01]  /*6260*/  IABS R15, R8 ;  /* 0x00000008000f7213 */ /* 0x000fe20000000000 */
[----:B------:R-:W-:Y:S01]  /*6270*/  FFMA.FTZ R8, R36, -UR4, R63 ;  /* 0x8000000424087c23 */ /* 0x000fe2000801003f */
[----:B------:R-:W-:-:S02]  /*6280*/  IABS R79, R79 ;  /* 0x0000004f004f7213 */ /* 0x000fc40000000000 */
[----:B------:R-:W1:Y:S01]  /*6290*/  I2F R19, R15 ;  /* 0x0000000f00137306 */ /* 0x000e620000201400 */
[----:B---3--:R-:W-:Y:S01]  /*62a0*/  FFMA.FTZ R20, R20, -UR4, R71 ;  /* 0x8000000414147c23 */ /* 0x008fe20008010047 */
[----:B------:R-:W-:Y:S02]  /*62b0*/  FSEL R8, R8, -INF , !P2 ;  /* 0xff80000008087808 */ /* 0x000fe40005000000 */
[----:B------:R-:W-:Y:S02]  /*62c0*/  FSEL R193, R55, -INF , !P6 ;  /* 0xff80000037c17808 */ /* 0x000fe40007000000 */
[----:B------:R-:W-:Y:S02]  /*62d0*/  FSEL R194, R33, -INF , !P6 ;  /* 0xff80000021c27808 */ /* 0x000fe40007000000 */
[----:B------:R-:W2:Y:S01]  /*62e0*/  I2F R22, R79 ;  /* 0x0000004f00167306 */ /* 0x000ea20000201400 */
[----:B------:R-:W-:Y:S02]  /*62f0*/  FSEL R191, R73, -INF , !P5 ;  /* 0xff80000049bf7808 */ /* 0x000fe40006800000 */
[----:B------:R-:W-:-:S02]  /*6300*/  FSEL R204, R34, -INF , !P5 ;  /* 0xff80000022cc7808 */ /* 0x000fc40006800000 */
[----:B------:R-:W-:Y:S02]  /*6310*/  FSEL R205, R68, -INF , !P4 ;  /* 0xff80000044cd7808 */ /* 0x000fe40006000000 */
[----:B------:R-:W-:Y:S01]  /*6320*/  FSEL R200, R21, -INF , !P4 ;  /* 0xff80000015c87808 */ /* 0x000fe20006000000 */
[----:B-1----:R-:W-:Y:S01]  /*6330*/  FFMA.FTZ R46, R19, -UR4, R46 ;  /* 0x80000004132e7c23 */ /* 0x002fe2000801002e */
[----:B------:R-:W-:Y:S01]  /*6340*/  FSEL R15, R52, -INF , !P2 ;  /* 0xff800000340f7808 */ /* 0x000fe20005000000 */
[----:B------:R-:W-:Y:S01]  /*6350*/  BAR.SYNC.DEFER_BLOCKING 0x0 ;  /* 0x0000000000007b1d */ /* 0x000fe20000010000 */
[----:B------:R-:W-:Y:S02]  /*6360*/  ISETP.GE.AND P2, PT, R88, UR9, PT ;  /* 0x0000000958007c0c */ /* 0x000fe4000bf46270 */
[----:B------:R-:W-:Y:S02]  /*6370*/  FSEL R203, R69, -INF , !P3 ;  /* 0xff80000045cb7808 */ /* 0x000fe40005800000 */
[----:B------:R-:W-:Y:S01]  /*6380*/  FSEL R198, R20, -INF , !P3 ;  /* 0xff80000014c67808 */ /* 0x000fe20005800000 */
[----:B--2---:R-:W-:Y:S01]  /*6390*/  FFMA.FTZ R47, R22, -UR4, R47 ;  /* 0x80000004162f7c23 */ /* 0x004fe2000801002f */
[----:B------:R-:W-:-:S02]  /*63a0*/  FSEL R201, R44, -INF , !P2 ;  /* 0xff8000002cc97808 */ /* 0x000fc40005000000 */
[----:B------:R-:W-:Y:S02]  /*63b0*/  FSEL R196, R46, -INF , !P2 ;  /* 0xff8000002ec47808 */ /* 0x000fe40005000000 */
[----:B------:R-:W-:Y:S02]  /*63c0*/  FSEL R199, R45, -INF , !P1 ;  /* 0xff8000002dc77808 */ /* 0x000fe40004800000 */
        /* <DEDUP_REMOVED lines=21> */
[----:B---3--:R-:W-:-:S05]  /*6520*/  UIMAD.WIDE.U32 UR16, UR17, UR6, URZ ;  /* 0x00000006111072a5 */ /* 0x008fca000f8e003f */
[----:B------:R-:W-:Y:S02]  /*6530*/  UMOV UR15, UR35 ;  /* 0x00000023000f7c82 */ /* 0x000fe40008000000 */
[----:B------:R-:W-:Y:S02]  /*6540*/  UMOV UR13, UR17 ;  /* 0x00000011000d7c82 */ /* 0x000fe40008000000 */
[----:B------:R-:W-:Y:S02]  /*6550*/  UIADD3 UR7, -UR15, URZ, URZ ;  /* 0x0000003f0f077290 */ /* 0x000fe4000fffe13f */
[----:B------:R-:W-:Y:S02]  /*6560*/  UIADD3 UR5, -UR13, URZ, URZ ;  /* 0x0000003f0d057290 */ /* 0x000fe4000fffe13f */
[----:B------:R-:W-:Y:S02]  /*6570*/  UIMAD UR7, UR10, UR7, UR11 ;  /* 0x000000070a0772a4 */ /* 0x000fe4000f8e020b */
[----:B------:R-:W-:-:S02]  /*6580*/  UIMAD UR6, UR10, UR5, UR6 ;  /* 0x000000050a0672a4 */ /* 0x000fc4000f8e0206 */
[----:B------:R-:W-:Y:S02]  /*6590*/  UISETP.GT.U32.AND UP2, UPT, UR10, UR7, UPT ;  /* 0x000000070a00728c */ /* 0x000fe4000bf44070 */
[----:B------:R-:W-:Y:S02]  /*65a0*/  UISETP.GT.U32.AND UP0, UPT, UR10, UR6, UPT ;  /* 0x000000060a00728c */ /* 0x000fe4000bf04070 */
[----:B------:R-:W-:Y:S02]  /*65b0*/  ULDC UR5, c[0x0][0x2d0] ;  /* 0x0000b40000057ab9 */ /* 0x000fe40000000800 */
[----:B------:R-:W-:Y:S02]  /*65c0*/  ULOP3.LUT UR14, UR14, UR5, URZ, 0x3c, !UPT ;  /* 0x000000050e0e7292 */ /* 0x000fe4000f8e3c3f */
[----:B------:R-:W-:Y:S02]  /*65d0*/  ULOP3.LUT UR12, UR12, UR5, URZ, 0x3c, !UPT ;  /* 0x000000050c0c7292 */ /* 0x000fe4000f8e3c3f */
[----:B------:R-:W-:-:S02]  /*65e0*/  UISETP.GE.AND UP1, UPT, UR14, URZ, UPT ;  /* 0x0000003f0e00728c */ /* 0x000fc4000bf26270 */
[----:B------:R-:W-:Y:S02]  /*65f0*/  @!UP2 UIADD3 UR7, UR7, -UR10, URZ ;  /* 0x8000000a0707a290 */ /* 0x000fe4000fffe03f */
[----:B------:R-:W-:Y:S02]  /*6600*/  @!UP0 UIADD3 UR6, UR6, -UR10, URZ ;  /* 0x8000000a06068290 */ /* 0x000fe4000fffe03f */
[----:B------:R-:W-:Y:S02]  /*6610*/  UISETP.GE.U32.AND UP4, UPT, UR7, UR10, UPT ;  /* 0x0000000a0700728c */ /* 0x000fe4000bf86070 */
[----:B------:R-:W-:Y:S02]  /*6620*/  UISETP.GE.U32.AND UP3, UPT, UR6, UR10, UPT ;  /* 0x0000000a0600728c */ /* 0x000fe4000bf66070 */
[----:B------:R-:W-:Y:S02]  /*6630*/  @!UP0 UIADD3 UR13, UR13, 0x1, URZ ;  /* 0x000000010d0d8890 */ /* 0x000fe4000fffe03f */
[----:B------:R-:W-:-:S02]  /*6640*/  UISETP.GE.AND UP0, UPT, UR12, URZ, UPT ;  /* 0x0000003f0c00728c */ /* 0x000fc4000bf06270 */
[----:B------:R-:W-:Y:S02]  /*6650*/  @!UP2 UIADD3 UR15, UR15, 0x1, URZ ;  /* 0x000000010f0fa890 */ /* 0x000fe4000fffe03f */
[----:B------:R-:W-:Y:S02]  /*6660*/  UISETP.NE.AND UP2, UPT, URZ, UR5, UPT ;  /* 0x000000053f00728c */ /* 0x000fe4000bf45270 */
[----:B------:R-:W-:Y:S02]  /*6670*/  @UP4 UIADD3 UR15, UR15, 0x1, URZ ;  /* 0x000000010f0f4890 */ /* 0x000fe4000fffe03f */
[----:B------:R-:W-:Y:S02]  /*6680*/  @UP3 UIADD3 UR13, UR13, 0x1, URZ ;  /* 0x000000010d0d3890 */ /* 0x000fe4000fffe03f */
[----:B------:R-:W-:Y:S02]  /*6690*/  ULOP3.LUT UR6, URZ, UR5, URZ, 0x33, !UPT ;  /* 0x000000053f067292 */ /* 0x000fe4000f8e333f */
[----:B------:R-:W-:-:S02]  /*66a0*/  @!UP1 UIADD3 UR15, -UR15, URZ, URZ ;  /* 0x0000003f0f0f9290 */ /* 0x000fc4000fffe13f */
[----:B------:R-:W-:Y:S02]  /*66b0*/  @!UP0 UIADD3 UR13, -UR13, URZ, URZ ;  /* 0x0000003f0d0d8290 */ /* 0x000fe4000fffe13f */
        /* <DEDUP_REMOVED lines=30> */
.L_x_5201:
[----:B------:R-:W-:-:S04]  /*68a0*/  ULEA UR24, -UR24, URZ, 0x6 ;  /* 0x0000003f18187291 */ /* 0x000fc8000f8e313f */
[----:B------:R-:W-:Y:S02]  /*68b0*/  USHF.R.S32.HI UR5, URZ, 0x1f, UR24 ;  /* 0x0000001f3f057899 */ /* 0x000fe40008011418 */
[----:B------:R-:W-:-:S04]  /*68c0*/  MOV R19, UR24 ;  /* 0x0000001800137c02 */ /* 0x000fc80008000f00 */
[----:B------:R-:W-:Y:S02]  /*68d0*/  MOV R20, UR5 ;  /* 0x0000000500147c02 */ /* 0x000fe40008000f00 */
.L_x_5202:
        /* <DEDUP_REMOVED lines=156> */
.L_x_5204:
[----:B------:R-:W-:Y:S05]  /*72a0*/  BSYNC B0 ;  /* 0x0000000000007941 */ /* 0x000fea0003800000 */
.L_x_5203:
[----:B------:R-:W0:Y:S01]  /*72b0*/  LDGDEPBAR ;  /* 0x00000000000079af */ /* 0x000e220000000000 */
[----:B------:R-:W-:-:S04]  /*72c0*/  IADD3 R166, P1, R19, R166, RZ ;  /* 0x000000a613a67210 */ /* 0x000fc80007f3e0ff */
[----:B------:R-:W-:Y:S02]  /*72d0*/  IADD3.X R167, R20, R167, RZ, P1, !PT ;  /* 0x000000a714a77210 */ /* 0x000fe40000ffe4ff */
.L_x_5200:
        /* <DEDUP_REMOVED lines=31> */
[----:B------:R-:W3:Y:S03]  /*74d0*/  SHFL.BFLY PT, R19, R6, 0x2, 0x1f ;  /* 0x0c401f0006137f89 */ /* 0x000ee600000e0000 */
[-C--:B------:R-:W-:Y:S01]  /*74e0*/  LEA R226, R7, R228.reuse, 0x1 ;  /* 0x000000e407e27211 */ /* 0x080fe200078e08ff */
[----:B------:R-:W4:Y:S01]  /*74f0*/  SHFL.BFLY PT, R4, R21, 0x2, 0x1f ;  /* 0x0c401f0015047f89 */ /* 0x000f2200000e0000 */
[C---:B------:R-:W-:Y:S02]  /*7500*/  LEA R225, R5.reuse, R228, 0x1 ;  /* 0x000000e405e17211 */ /* 0x040fe400078e08ff */
[----:B------:R-:W-:Y:S01]  /*7510*/  LEA R224, R5, R226, 0x1 ;  /* 0x000000e205e07211 */ /* 0x000fe200078e08ff */
[----:B-1----:R-:W-:Y:S04]  /*7520*/  LDSM.16.MT88.4 R40, [R226+0x10000] ;  /* 0x01000000e228783b */ /* 0x002fe80000004200 */
[----:B------:R-:W-:Y:S04]  /*7530*/  LDSM.16.MT88.4 R48, [R225+0x10000] ;  /* 0x01000000e130783b */ /* 0x000fe80000004200 */
[----:B------:R-:W-:Y:S04]  /*7540*/  LDSM.16.MT88.4 R56, [R224+0x10000] ;  /* 0x01000000e038783b */ /* 0x000fe80000004200 */
[----:B------:R-:W-:Y:S01]  /*7550*/  LDSM.16.MT88.4 R156, [R228+0x10000] ;  /* 0x01000000e49c783b */ /* 0x000fe20000004200 */
[----:B---3--:R-:W-:-:S03]  /*7560*/  FMNMX.FTZ R19, R6, R19, !PT ;  /* 0x0000001306137209 */ /* 0x008fc60007810000 */
[----:B------:R-:W-:Y:S01]  /*7570*/  LDSM.16.MT88.4 R64, [R228+0x12000] ;  /* 0x01200000e440783b */ /* 0x000fe20000004200 */
[----:B----4-:R-:W-:-:S03]  /*7580*/  FMNMX.FTZ R4, R21, R4, !PT ;  /* 0x0000000415047209 */ /* 0x010fc60007810000 */
[----:B------:R-:W1:Y:S04]  /*7590*/  SHFL.BFLY PT, R164, R19, 0x1, 0x1f ;  /* 0x0c201f0013a47f89 */ /* 0x000e6800000e0000 */
[----:B------:R-:W3:Y:S04]  /*75a0*/  SHFL.BFLY PT, R3, R4, 0x1, 0x1f ;  /* 0x0c201f0004037f89 */ /* 0x000ee800000e0000 */
[----:B------:R-:W4:Y:S04]  /*75b0*/  LDSM.16.MT88.4 R72, [R226+0x12000] ;  /* 0x01200000e248783b */ /* 0x000f280000004200 */
[----:B------:R-:W5:Y:S04]  /*75c0*/  LDSM.16.MT88.4 R80, [R225+0x12000] ;  /* 0x01200000e150783b */ /* 0x000f680000004200 */
[----:B------:R-:W2:Y:S04]  /*75d0*/  LDSM.16.MT88.4 R88, [R224+0x12000] ;  /* 0x01200000e058783b */ /* 0x000ea80000004200 */
[----:B------:R-:W2:Y:S01]  /*75e0*/  LDSM.16.MT88.4 R96, [R228+0x14000] ;  /* 0x01400000e460783b */ /* 0x000ea20000004200 */
[----:B-1----:R-:W-:-:S03]  /*75f0*/  FMNMX.FTZ R164, R19, R164, !PT ;  /* 0x000000a413a47209 */ /* 0x002fc60007810000 */
[----:B------:R-:W1:Y:S01]  /*7600*/  LDSM.16.MT88.4 R104, [R226+0x14000] ;  /* 0x01400000e268783b */ /* 0x000e620000004200 */
[----:B---3--:R-:W-:Y:S01]  /*7610*/  FMNMX.FTZ R3, R4, R3, !PT ;  /* 0x0000000304037209 */ /* 0x008fe20007810000 */
[C---:B------:R-:W-:Y:S01]  /*7620*/  FMUL.FTZ R202, R164.reuse, c[0x0][0x23c] ;  /* 0x00008f00a4ca7a20 */ /* 0x040fe20000410000 */
[----:B------:R-:W-:Y:S01]  /*7630*/  FSETP.NEU.FTZ.AND P1, PT, R164, -INF , PT ;  /* 0xff800000a400780b */ /* 0x000fe20003f3d000 */
[----:B------:R-:W3:Y:S02]  /*7640*/  LDSM.16.MT88.4 R112, [R225+0x14000] ;  /* 0x01400000e170783b */ /* 0x000ee40000004200 */
        /* <DEDUP_REMOVED lines=9> */
[----:B------:R-:W-:Y:S01]  /*76e0*/  LEA R240, P1, R166, c[0x0][0x168], 0x1 ;  /* 0x00005a00a6f07a11 */ /* 0x000fe200078208ff */
[--C-:B------:R-:W-:Y:S01]  /*76f0*/  FFMA.FTZ R177, R17, c[0x0][0x23c], -R202.reuse ;  /* 0x00008f0011b17a23 */ /* 0x100fe200000108ca */
[----:B------:R-:W1:Y:S01]  /*7700*/  LDSM.16.MT88.4 R136, [R226+0x16000] ;  /* 0x01600000e288783b */ /* 0x000e620000004200 */
[--C-:B------:R-:W-:Y:S01]  /*7710*/  FFMA.FTZ R185, R24, c[0x0][0x23c], -R195.reuse ;  /* 0x00008f0018b97a23 */ /* 0x100fe200000108c3 */
[----:B------:R-:W-:Y:S01]  /*7720*/  MUFU.EX2 R183, R183 ;  /* 0x000000b700b77308 */ /* 0x000fe20000000800 */
[--C-:B------:R-:W-:Y:S01]  /*7730*/  FFMA.FTZ R184, R25, c[0x0][0x23c], -R195.reuse ;  /* 0x00008f0019b87a23 */ /* 0x100fe200000108c3 */
[----:B------:R-:W1:Y:S01]  /*7740*/  LDSM.16.MT88.4 R152, [R225+0x16000] ;  /* 0x01600000e198783b */ /* 0x000e620000004200 */
[----:B------:R-:W-:Y:S01]  /*7750*/  FFMA.FTZ R187, R18, c[0x0][0x23c], -R195 ;  /* 0x00008f0012bb7a23 */ /* 0x000fe200000108c3 */
[----:B------:R-:W-:Y:S01]  /*7760*/  LEA.HI.X R241, R166, c[0x0][0x16c], R167, 0x1, P1 ;  /* 0x00005b00a6f17a11 */ /* 0x000fe200008f0ca7 */
[----:B------:R-:W-:Y:S01]  /*7770*/  FFMA.FTZ R178, R16, c[0x0][0x23c], -R195 ;  /* 0x00008f0010b27a23 */ /* 0x000fe200000108c3 */
[----:B------:R-:W1:Y:S01]  /*7780*/  LDSM.16.MT88.4 R4, [R224+0x16000] ;  /* 0x01600000e004783b */ /* 0x000e620000004200 */
[--C-:B------:R-:W-:Y:S01]  /*7790*/  FFMA.FTZ R181, R13, c[0x0][0x23c], -R202.reuse ;  /* 0x00008f000db57a23 */ /* 0x100fe200000108ca */
[----:B------:R-:W2:Y:S01]  /*77a0*/  MUFU.EX2 R182, R182 ;  /* 0x000000b600b67308 */ /* 0x000ea20000000800 */
[--C-:B------:R-:W-:Y:S01]  /*77b0*/  FFMA.FTZ R176, R11, c[0x0][0x23c], -R202.reuse ;  /* 0x00008f000bb07a23 */ /* 0x100fe200000108ca */
[----:B------:R-:W1:Y:S01]  /*77c0*/  LDSM.16.MT88.4 R16, [R226+0x10800] ;  /* 0x01080000e210783b */ /* 0x000e620000004200 */
[----:B------:R-:W-:-:S02]  /*77d0*/  FFMA.FTZ R175, R9, c[0x0][0x23c], -R202 ;  /* 0x00008f0009af7a23 */ /* 0x000fc400000108ca */
[--C-:B------:R-:W-:Y:S01]  /*77e0*/  FFMA.FTZ R172, R15, c[0x0][0x23c], -R202.reuse ;  /* 0x00008f000fac7a23 */ /* 0x100fe200000108ca */
[----:B------:R-:W-:Y:S01]  /*77f0*/  LDSM.16.MT88.4 R24, [R228+0x10800] ;  /* 0x01080000e418783b */ /* 0x000fe20000004200 */
[--C-:B------:R-:W-:Y:S01]  /*7800*/  FFMA.FTZ R179, R14, c[0x0][0x23c], -R195.reuse ;  /* 0x00008f000eb37a23 */ /* 0x100fe200000108c3 */
[----:B------:R-:W-:Y:S01]  /*7810*/  MUFU.EX2 R180, R180 ;  /* 0x000000b400b47308 */ /* 0x000fe20000000800 */
[--C-:B------:R-:W-:Y:S01]  /*7820*/  FFMA.FTZ R174, R12, c[0x0][0x23c], -R195.reuse ;  /* 0x00008f000cae7a23 */ /* 0x100fe200000108c3 */
[----:B--2---:R-:W-:Y:S01]  /*7830*/  LDSM.16.MT88.4 R20, [R228+0x12800] ;  /* 0x01280000e414783b */ /* 0x004fe20000004200 */
[--C-:B------:R-:W-:Y:S02]  /*7840*/  FFMA.FTZ R173, R10, c[0x0][0x23c], -R195.reuse ;  /* 0x00008f000aad7a23 */ /* 0x100fe400000108c3 */
[----:B------:R-:W-:Y:S01]  /*7850*/  FFMA.FTZ R0, R8, c[0x0][0x23c], -R195 ;  /* 0x00008f0008007a23 */ /* 0x000fe200000108c3 */
[----:B------:R-:W2:Y:S01]  /*7860*/  LDSM.16.MT88.4 R12, [R225+0x10800] ;  /* 0x01080000e10c783b */ /* 0x000ea20000004200 */
[--C-:B------:R-:W-:Y:S01]  /*7870*/  FFMA.FTZ R186, R197, c[0x0][0x23c], -R202.reuse ;  /* 0x00008f00c5ba7a23 */ /* 0x100fe200000108ca */
[----:B------:R-:W3:Y:S01]  /*7880*/  MUFU.EX2 R177, R177 ;  /* 0x000000b100b17308 */ /* 0x000ee20000000800 */
[----:B------:R-:W-:Y:S01]  /*7890*/  F2FP.BF16.PACK_AB R144, R182, R183 ;  /* 0x000000b7b690723e */ /* 0x000fe200000010ff */
[----:B------:R-:W1:Y:S01]  /*78a0*/  LDSM.16.MT88.4 R8, [R224+0x10800] ;  /* 0x01080000e008783b */ /* 0x000e620000004200 */
        /* <DEDUP_REMOVED lines=11> */
[----:B------:R-:W4:Y:S01]  /*7960*/  MUFU.EX2 R184, R184 ;  /* 0x000000b800b87308 */ /* 0x000f220000000800 */
[----:B---3--:R-:W-:Y:S01]  /*7970*/  F2FP.BF16.PACK_AB R146, R177, R180 ;  /* 0x000000b4b192723e */ /* 0x008fe200000010ff */
[----:B------:R-:W-:-:S02]  /*7980*/  FFMA.FTZ R204, R205, c[0x0][0x23c], -R202 ;  /* 0x00008f00cdcc7a23 */ /* 0x000fc400000108ca */
[--C-:B------:R-:W-:Y:S02]  /*7990*/  FFMA.FTZ R203, R203, c[0x0][0x23c], -R202.reuse ;  /* 0x00008f00cbcb7a23 */ /* 0x100fe400000108ca */
[--C-:B------:R-:W-:Y:S02]  /*79a0*/  FFMA.FTZ R201, R201, c[0x0][0x23c], -R202.reuse ;  /* 0x00008f00c9c97a23 */ /* 0x100fe400000108ca */
[----:B------:R-:W-:Y:S01]  /*79b0*/  MUFU.EX2 R187, R187 ;  /* 0x000000bb00bb7308 */ /* 0x000fe20000000800 */
[----:B------:R-:W-:Y:S02]  /*79c0*/  FFMA.FTZ R202, R199, c[0x0][0x23c], -R202 ;  /* 0x00008f00c7ca7a23 */ /* 0x000fe400000108ca */
[--C-:B------:R-:W-:Y:S02]  /*79d0*/  FFMA.FTZ R199, R200, c[0x0][0x23c], -R195.reuse ;  /* 0x00008f00c8c77a23 */ /* 0x100fe400000108c3 */
[--C-:B------:R-:W-:Y:S02]  /*79e0*/  FFMA.FTZ R198, R198, c[0x0][0x23c], -R195.reuse ;  /* 0x00008f00c6c67a23 */ /* 0x100fe400000108c3 */
[--C-:B------:R-:W-:Y:S01]  /*79f0*/  FFMA.FTZ R196, R196, c[0x0][0x23c], -R195.reuse ;  /* 0x00008f00c4c47a23 */ /* 0x100fe200000108c3 */
[----:B------:R-:W3:Y:S01]  /*7a00*/  MUFU.EX2 R178, R178 ;  /* 0x000000b200b27308 */ /* 0x000ee20000000800 */
[----:B----4-:R-:W-:Y:S01]  /*7a10*/  F2FP.BF16.PACK_AB R145, R184, R185 ;  /* 0x000000b9b891723e */ /* 0x010fe200000010ff */
[----:B------:R-:W-:-:S02]  /*7a20*/  FFMA.FTZ R243, R192, c[0x0][0x23c], -R195 ;  /* 0x00008f00c0f37a23 */ /* 0x000fc400000108c3 */
[----:B------:R-:W-:Y:S02]  /*7a30*/  FADD.FTZ R183, R183, R182 ;  /* 0x000000b6b7b77221 */ /* 0x000fe40000010000 */
[----:B------:R-:W-:Y:S02]  /*7a40*/  FADD.FTZ R184, R185, R184 ;  /* 0x000000b8b9b87221 */ /* 0x000fe40000010000 */
[----:B------:R-:W-:Y:S01]  /*7a50*/  MUFU.EX2 R181, R181 ;  /* 0x000000b500b57308 */ /* 0x000fe20000000800 */
[----:B------:R-:W-:-:S04]  /*7a60*/  FADD.FTZ R180, R180, R183 ;  /* 0x000000b7b4b47221 */ /* 0x000fc80000010000 */
[----:B------:R-:W-:Y:S01]  /*7a70*/  FADD.FTZ R180, R177, R180 ;  /* 0x000000b4b1b47221 */ /* 0x000fe20000010000 */
[----:B---3--:R-:W-:Y:S02]  /*7a80*/  F2FP.BF16.PACK_AB R147, R178, R187 ;  /* 0x000000bbb293723e */ /* 0x008fe400000010ff */
        /* <DEDUP_REMOVED lines=25> */
[C---:B------:R-:W-:Y:S02]  /*7c20*/  HMMA.16816.F32.BF16 R92, R144.reuse, R96, RZ ;  /* 0x00000060905c723c */ /* 0x040fe400000418ff */
[----:B------:R-:W5:Y:S06]  /*7c30*/  MUFU.EX2 R193, R193 ;  /* 0x000000c100c17308 */ /* 0x000f6c0000000800 */
        /* <DEDUP_REMOVED lines=52> */
[C---:B---3--:R-:W-:Y:S08]  /*7f80*/  HMMA.16816.F32.BF16 R92, R4.reuse, R16, R92 ;  /* 0x00000010045c723c */ /* 0x048ff0000004185c */
        /* <DEDUP_REMOVED lines=8> */
[C---:B------:R-:W-:Y:S01]  /*8010*/  HMMA.16816.F32.BF16 R156, R4.reuse, R26, R156 ;  /* 0x0000001a049c723c */ /* 0x040fe2000004189c */
[----:B------:R-:W1:Y:S07]  /*8020*/  LDSM.16.MT88.4 R24, [R226+0x14800] ;  /* 0x01480000e218783b */ /* 0x000e6e0000004200 */
[C---:B------:R-:W-:Y:S08]  /*8030*/  HMMA.16816.F32.BF16 R60, R4.reuse, R20, R60 ;  /* 0x00000014043c723c */ /* 0x040ff0000004183c */
[C---:B------:R-:W-:Y:S01]  /*8040*/  HMMA.16816.F32.BF16 R64, R4.reuse, R22, R64 ;  /* 0x000000160440723c */ /* 0x040fe20000041840 */
[----:B------:R-:W1:Y:S07]  /*8050*/  LDSM.16.MT88.4 R20, [R228+0x16800] ;  /* 0x01680000e414783b */ /* 0x000e6e0000004200 */
[C---:B---3--:R-:W-:Y:S08]  /*8060*/  HMMA.16816.F32.BF16 R132, R4.reuse, R16, R132 ;  /* 0x000000100484723c */ /* 0x048ff00000041884 */
[C---:B------:R-:W-:Y:S01]  /*8070*/  HMMA.16816.F32.BF16 R136, R4.reuse, R18, R136 ;  /* 0x000000120488723c */ /* 0x040fe20000041888 */
[----:B------:R-:W-:Y:S07]  /*8080*/  LDSM.16.MT88.4 R16, [R228+0x13000] ;  /* 0x01300000e410783b */ /* 0x000fee0000004200 */
[C---:B--2---:R-:W-:Y:S08]  /*8090*/  HMMA.16816.F32.BF16 R140, R4.reuse, R12, R140 ;  /* 0x0000000c048c723c */ /* 0x044ff0000004188c */
[C---:B------:R-:W-:Y:S01]  /*80a0*/  HMMA.16816.F32.BF16 R152, R4.reuse, R14, R152 ;  /* 0x0000000e0498723c */ /* 0x040fe20000041898 */
[----:B------:R-:W2:Y:S07]  /*80b0*/  LDSM.16.MT88.4 R12, [R226+0x11000] ;  /* 0x01100000e20c783b */ /* 0x000eae0000004200 */
        /* <DEDUP_REMOVED lines=16> */
[----:B------:R-:W-:Y:S01]  /*81c0*/  HMMA.16816.F32.BF16 R128, R4, R22, R128 ;  /* 0x000000160480723c */ /* 0x000fe20000041880 */
[----:B------:R-:W-:Y:S06]  /*81d0*/  LDSM.16.MT88.4 R20, [R225+0x11000] ;  /* 0x01100000e114783b */ /* 0x000fec0000004200 */
[----:B------:R-:W-:Y:S01]  /*81e0*/  F2FP.BF16.PACK_AB R4, R189, R186 ;  /* 0x000000babd04723e */ /* 0x000fe200000010ff */
        /* <DEDUP_REMOVED lines=21> */
[C---:B--2---:R-:W-:Y:S08]  /*8340*/  HMMA.16816.F32.BF16 R76, R4.reuse, R12, R76 ;  /* 0x0000000c044c723c */ /* 0x044ff0000004184c */
        /* <DEDUP_REMOVED lines=105> */
[----:B------:R-:W-:Y:S01]  /*89e0*/  ULDC UR5, c[0x0][0x2d0] ;  /* 0x0000b40000057ab9 */ /* 0x000fe20000000800 */
[----:B------:R-:W-:Y:S01]  /*89f0*/  IADD3 R239, R239, -UR8, R2 ;  /* 0x80000008efef7c10 */ /* 0x000fe2000fffe002 */
        /* <DEDUP_REMOVED lines=8> */
[----:B-1----:R-:W1:Y:S01]  /*8a80*/  I2F.RP R7, UR18 ;  /* 0x0000001200077d06 */ /* 0x002e620008209400 */
[----:B------:R-:W-:-:S07]  /*8a90*/  ULDC.64 UR10, c[0x0][0x1a0] ;  /* 0x00006800000a7ab9 */ /* 0x000fce0000000a00 */
        /* <DEDUP_REMOVED lines=16> */
[----:B------:R-:W-:-:S05]  /*8ba0*/  UMOV UR17, UR37 ;  /* 0x0000002500117c82 */ /* 0x000fca0008000000 */
[----:B------:R-:W-:Y:S02]  /*8bb0*/  UMOV UR15, UR35 ;  /* 0x00000023000f7c82 */ /* 0x000fe40008000000 */
.L_x_5209:
        /* <DEDUP_REMOVED lines=78> */
.L_x_5206:
[C---:B------:R-:W-:Y:S01]  /*90a0*/  ISETP.GE.AND P6, PT, R236.reuse, c[0x0][0x220], PT ;  /* 0x00008800ec007a0c */ /* 0x040fe20003fc6270 */
[----:B------:R-:W-:Y:S01]  /*90b0*/  UISETP.GT.AND UP2, UPT, UR27, UR20, UPT ;  /* 0x000000141b00728c */ /* 0x000fe2000bf44270 */
[C---:B------:R-:W-:Y:S02]  /*90c0*/  IADD3 R2, R236.reuse, 0x40, RZ ;  /* 0x00000040ec027810 */ /* 0x040fe40007ffe0ff */
[----:B------:R-:W-:Y:S02]  /*90d0*/  IADD3 R166, R236, 0x80, RZ ;  /* 0x00000080eca67810 */ /* 0x000fe40007ffe0ff */
[----:B------:R-:W-:Y:S02]  /*90e0*/  ISETP.GE.AND P5, PT, R2, c[0x0][0x220], PT ;  /* 0x0000880002007a0c */ /* 0x000fe40003fa6270 */
[----:B------:R-:W-:Y:S02]  /*90f0*/  IADD3 R2, R236, 0xc0, RZ ;  /* 0x000000c0ec027810 */ /* 0x000fe40007ffe0ff */
[C---:B------:R-:W-:Y:S02]  /*9100*/  IADD3 R249, P1, R3.reuse, UR22, RZ ;  /* 0x0000001603f97c10 */ /* 0x040fe4000ff3e0ff */
[----:B------:R-:W-:Y:S01]  /*9110*/  ISETP.GE.AND P3, PT, R2, c[0x0][0x220], PT ;  /* 0x0000880002007a0c */ /* 0x000fe20003f66270 */
[----:B------:R-:W-:Y:S01]  /*9120*/  @P6 STS.128 [R235+0x10000], RZ ;  /* 0x010000ffeb006388 */ /* 0x000fe20000000c00 */
[CC--:B------:R-:W-:Y:S02]  /*9130*/  LEA R2, P0, R3.reuse, R246.reuse, 0x1 ;  /* 0x000000f603027211 */ /* 0x0c0fe400078008ff */
[----:B------:R-:W-:Y:S02]  /*9140*/  ISETP.GE.AND P4, PT, R166, c[0x0][0x220], PT ;  /* 0x00008800a6007a0c */ /* 0x000fe40003f86270 */
[-C--:B------:R-:W-:Y:S02]  /*9150*/  LEA.HI.X R3, R3, R247.reuse, R164, 0x1, P0 ;  /* 0x000000f703037211 */ /* 0x080fe400000f0ca4 */
        /* <DEDUP_REMOVED lines=126> */
[C---:B----4-:R-:W-:Y:S01]  /*9940*/  HMMA.16816.F32.BF16 R16, R168.reuse, R178, RZ ;  /* 0x000000b2a810723c */ /* 0x050fe200000418ff */
[----:B------:R-:W2:Y:S07]  /*9950*/  LDSM.16.M88.4 R176, [R227+0x8000] ;  /* 0x00800000e3b0783b */ /* 0x000eae0000000200 */
[C---:B------:R-:W-:Y:S08]  /*9960*/  HMMA.16816.F32.BF16 R20, R168.reuse, R180, RZ ;  /* 0x000000b4a814723c */ /* 0x040ff000000418ff */
[C---:B------:R-:W-:Y:S01]  /*9970*/  HMMA.16816.F32.BF16 R24, R168.reuse, R182, RZ ;  /* 0x000000b6a818723c */ /* 0x040fe200000418ff */
[----:B------:R-:W3:Y:S07]  /*9980*/  LDSM.16.M88.4 R180, [R227+0x8800] ;  /* 0x00880000e3b4783b */ /* 0x000eee0000000200 */
[C---:B------:R-:W-:Y:S08]  /*9990*/  HMMA.16816.F32.BF16 R28, R168.reuse, R184, RZ ;  /* 0x000000b8a81c723c */ /* 0x040ff000000418ff */
[----:B-----5:R-:W-:Y:S01]  /*99a0*/  HMMA.16816.F32.BF16 R32, R168, R186, RZ ;  /* 0x000000baa820723c */ /* 0x020fe200000418ff */
        /* <DEDUP_REMOVED lines=266> */
.L_x_5208:
        /* <DEDUP_REMOVED lines=117> */
.L_x_5207:
[----:B-1----:R-:W-:Y:S01]  /*b1a0*/  MOV R180, UR27 ;  /* 0x0000001b00b47c02 */ /* 0x002fe20008000f00 */
[----:B------:R-:W-:Y:S01]  /*b1b0*/  LDSM.16.MT88.4 R184, [R224+0x12800] ;  /* 0x01280000e0b8783b */ /* 0x000fe20000004200 */
[----:B------:R-:W-:Y:S02]  /*b1c0*/  UISETP.GT.AND UP2, UPT, UR27, UR20, UPT ;  /* 0x000000141b00728c */ /* 0x000fe4000bf44270 */
[----:B------:R-:W-:Y:S01]  /*b1d0*/  UIADD3 UR27, UR27, -0x1, URZ ;  /* 0xffffffff1b1b7890 */ /* 0x000fe2000fffe03f */
[----:B------:R-:W-:Y:S01]  /*b1e0*/  IMAD R180, R180, -0x40, R239 ;  /* 0xffffffc0b4b47824 */ /* 0x000fe200078e02ef */
[----:B------:R-:W-:Y:S02]  /*b1f0*/  UMOV UR10, UR24 ;  /* 0x00000018000a7c82 */ /* 0x000fe40008000000 */
[----:B------:R-:W-:Y:S01]  /*b200*/  UMOV UR11, UR23 ;  /* 0x00000017000b7c82 */ /* 0x000fe20008000000 */
        /* <DEDUP_REMOVED lines=159> */
[----:B------:R-:W-:Y:S01]  /*bc00*/  PLOP3.LUT P0, PT, PT, PT, UP2, 0x80, 0x0 ;  /* 0x000000000000781c */ /* 0x000fe20003f0f028 */
[--C-:B------:R-:W-:Y:S02]  /*bc10*/  FFMA.FTZ R193, R8, c[0x0][0x23c], -R198.reuse ;  /* 0x00008f0008c17a23 */ /* 0x100fe400000108c6 */
        /* <DEDUP_REMOVED lines=230> */
[C---:B--2---:R-:W-:Y:S01]  /*ca80*/  F2FP.BF16.PACK_AB R151, R206.reuse, R205 ;  /* 0x000000cdce97723e */ /* 0x044fe200000010ff */
[----:B------:R-:W-:Y:S04]  /*ca90*/  FADD.FTZ R204, R203, R204 ;  /* 0x000000cccbcc7221 */ /* 0x000fe80000010000 */
[----:B------:R-:W-:Y:S02]  /*caa0*/  FADD.FTZ R205, R205, R204 ;  /* 0x000000cccdcd7221 */ /* 0x000fe40000010000 */
[C---:B-1----:R-:W-:Y:S05]  /*cab0*/  HMMA.16816.F32.BF16 R4, R148.reuse, R152, R4 ;  /* 0x000000989404723c */ /* 0x042fea0000041804 */
[----:B------:R-:W-:Y:S03]  /*cac0*/  FADD.FTZ R205, R206, R205 ;  /* 0x000000cdcecd7221 */ /* 0x000fe60000010000 */
        /* <DEDUP_REMOVED lines=8> */
[C---:B-----5:R-:W-:Y:S08]  /*cb50*/  HMMA.16816.F32.BF16 R52, R148.reuse, R156, R52 ;  /* 0x0000009c9434723c */ /* 0x060ff00000041834 */
[C---:B------:R-:W-:Y:S01]  /*cb60*/  HMMA.16816.F32.BF16 R56, R148.reuse, R158, R56 ;  /* 0x0000009e9438723c */ /* 0x040fe20000041838 */
[----:B------:R-:W3:Y:S07]  /*cb70*/  LDSM.16.MT88.4 R156, [R224+0x14800] ;  /* 0x01480000e09c783b */ /* 0x000eee0000004200 */
        /* <DEDUP_REMOVED lines=16> */
[----:B------:R-:W-:Y:S03]  /*cc80*/  FFMA.FTZ R187, R25, c[0x0][0x23c], -R198 ;  /* 0x00008f0019bb7a23 */ /* 0x000fe600000108c6 */
[--C-:B------:R-:W-:Y:S01]  /*cc90*/  FFMA.FTZ R188, R22, c[0x0][0x23c], -R197.reuse ;  /* 0x00008f0016bc7a23 */ /* 0x100fe200000108c5 */
[C---:B------:R-:W-:Y:S01]  /*cca0*/  HMMA.16816.F32.BF16 R96, R148.reuse, R190, R96 ;  /* 0x000000be9460723c */ /* 0x040fe20000041860 */
[----:B------:R-:W5:Y:S03]  /*ccb0*/  MUFU.EX2 R185, R185 ;  /* 0x000000b900b97308 */ /* 0x000f660000000800 */
[--C-:B------:R-:W-:Y:S03]  /*ccc0*/  FFMA.FTZ R189, R23, c[0x0][0x23c], -R197.reuse ;  /* 0x00008f0017bd7a23 */ /* 0x100fe600000108c5 */
[--C-:B------:R-:W-:Y:S01]  /*ccd0*/  FFMA.FTZ R190, R26, c[0x0][0x23c], -R197.reuse ;  /* 0x00008f001abe7a23 */ /* 0x100fe200000108c5 */
[C---:B-1----:R-:W-:Y:S03]  /*cce0*/  HMMA.16816.F32.BF16 R100, R148.reuse, R152, R100 ;  /* 0x000000989464723c */ /* 0x042fe60000041864 */
[----:B------:R-:W-:Y:S01]  /*ccf0*/  MUFU.EX2 R186, R186 ;  /* 0x000000ba00ba7308 */ /* 0x000fe20000000800 */
[----:B------:R-:W-:Y:S02]  /*cd00*/  FFMA.FTZ R191, R27, c[0x0][0x23c], -R197 ;  /* 0x00008f001bbf7a23 */ /* 0x000fe400000108c5 */
[----:B------:R-:W-:Y:S02]  /*cd10*/  LDSM.16.MT88.4 R24, [R226+0x11000] ;  /* 0x01100000e218783b */ /* 0x000fe40000004200 */
[C---:B------:R-:W-:Y:S05]  /*cd20*/  HMMA.16816.F32.BF16 R104, R148.reuse, R154, R104 ;  /* 0x0000009a9468723c */ /* 0x040fea0000041868 */
[----:B------:R-:W1:Y:S01]  /*cd30*/  MUFU.EX2 R187, R187 ;  /* 0x000000bb00bb7308 */ /* 0x000e620000000800 */
[----:B------:R-:W4:Y:S02]  /*cd40*/  LDSM.16.MT88.4 R152, [R226+0x16800] ;  /* 0x01680000e298783b */ /* 0x000f240000004200 */
[C---:B--2---:R-:W-:Y:S04]  /*cd50*/  HMMA.16816.F32.BF16 R108, R148.reuse, R168, R108 ;  /* 0x000000a8946c723c */ /* 0x044fe8000004186c */
[----:B-----5:R-:W-:Y:S03]  /*cd60*/  F2FP.BF16.PACK_AB R20, R185, R184 ;  /* 0x000000b8b914723e */ /* 0x020fe600000010ff */
[----:B------:R-:W-:Y:S01]  /*cd70*/  MUFU.EX2 R188, R188 ;  /* 0x000000bc00bc7308 */ /* 0x000fe20000000800 */
[C---:B------:R-:W-:Y:S01]  /*cd80*/  HMMA.16816.F32.BF16 R112, R148.reuse, R170, R112 ;  /* 0x000000aa9470723c */ /* 0x040fe20000041870 */
[----:B------:R-:W2:Y:S07]  /*cd90*/  LDSM.16.MT88.4 R168, [R225+0x16800] ;  /* 0x01680000e1a8783b */ /* 0x000eae0000004200 */
[C---:B---3--:R-:W-:Y:S01]  /*cda0*/  HMMA.16816.F32.BF16 R116, R148.reuse, R156, R116 ;  /* 0x0000009c9474723c */ /* 0x048fe20000041874 */
[----:B------:R-:W3:Y:S03]  /*cdb0*/  MUFU.EX2 R189, R189 ;  /* 0x000000bd00bd7308 */ /* 0x000ee60000000800 */
[----:B-1----:R-:W-:Y:S04]  /*cdc0*/  F2FP.BF16.PACK_AB R22, R187, R186 ;  /* 0x000000babb16723e */ /* 0x002fe800000010ff */
[C---:B------:R-:W-:Y:S01]  /*cdd0*/  HMMA.16816.F32.BF16 R120, R148.reuse, R158, R120 ;  /* 0x0000009e9478723c */ /* 0x040fe20000041878 */
[----:B------:R-:W1:Y:S02]  /*cde0*/  LDSM.16.MT88.4 R156, [R224+0x16800] ;  /* 0x01680000e09c783b */ /* 0x000e640000004200 */
[----:B------:R-:W-:Y:S05]  /*cdf0*/  MUFU.EX2 R190, R190 ;  /* 0x000000be00be7308 */ /* 0x000fea0000000800 */
[C---:B----4-:R-:W-:Y:S05]  /*ce00*/  HMMA.16816.F32.BF16 R124, R148.reuse, R160, R124 ;  /* 0x000000a0947c723c */ /* 0x050fea000004187c */
[----:B------:R-:W4:Y:S03]  /*ce10*/  MUFU.EX2 R191, R191 ;  /* 0x000000bf00bf7308 */ /* 0x000f260000000800 */
[C---:B------:R-:W-:Y:S01]  /*ce20*/  HMMA.16816.F32.BF16 R128, R148.reuse, R162, R128 ;  /* 0x000000a29480723c */ /* 0x040fe20000041880 */
[----:B------:R-:W-:Y:S03]  /*ce30*/  LDSM.16.MT88.4 R160, [R225+0x11000] ;  /* 0x01100000e1a0783b */ /* 0x000fe60000004200 */
[C---:B---3--:R-:W-:Y:S01]  /*ce40*/  F2FP.BF16.PACK_AB R21, R189.reuse, R188 ;  /* 0x000000bcbd15723e */ /* 0x048fe200000010ff */
[----:B------:R-:W-:Y:S03]  /*ce50*/  FADD.FTZ R188, R188, R205 ;  /* 0x000000cdbcbc7221 */ /* 0x000fe60000010000 */
[C---:B------:R-:W-:Y:S04]  /*ce60*/  HMMA.16816.F32.BF16 R132, R148.reuse, R152, R132 ;  /* 0x000000989484723c */ /* 0x040fe80000041884 */
[----:B------:R-:W-:Y:S04]  /*ce70*/  FADD.FTZ R189, R189, R188 ;  /* 0x000000bcbdbd7221 */ /* 0x000fe80000010000 */
[C---:B------:R-:W-:Y:S01]  /*ce80*/  HMMA.16816.F32.BF16 R136, R148.reuse, R154, R136 ;  /* 0x0000009a9488723c */ /* 0x040fe20000041888 */
[----:B------:R-:W3:Y:S03]  /*ce90*/  LDSM.16.MT88.4 R152, [R228+0x11000] ;  /* 0x01100000e498783b */ /* 0x000ee60000004200 */
[C---:B----4-:R-:W-:Y:S01]  /*cea0*/  F2FP.BF16.PACK_AB R23, R191.reuse, R190 ;  /* 0x000000bebf17723e */ /* 0x050fe200000010ff */
[----:B------:R-:W-:Y:S03]  /*ceb0*/  FADD.FTZ R190, R190, R189 ;  /* 0x000000bdbebe7221 */ /* 0x000fe60000010000 */
[C---:B--2---:R-:W-:Y:S04]  /*cec0*/  HMMA.16816.F32.BF16 R140, R148.reuse, R168, R140 ;  /* 0x000000a8948c723c */ /* 0x044fe8000004188c */
[----:B------:R-:W-:Y:S04]  /*ced0*/  FADD.FTZ R191, R191, R190 ;  /* 0x000000bebfbf7221 */ /* 0x000fe80000010000 */
[C---:B------:R-:W-:Y:S01]  /*cee0*/  HMMA.16816.F32.BF16 R12, R148.reuse, R170, R12 ;  /* 0x000000aa940c723c */ /* 0x040fe2000004180c */
[----:B------:R-:W2:Y:S07]  /*cef0*/  LDSM.16.MT88.4 R168, [R224+0x11000] ;  /* 0x01100000e0a8783b */ /* 0x000eae0000004200 */
[C---:B-1----:R-:W-:Y:S08]  /*cf00*/  HMMA.16816.F32.BF16 R16, R148.reuse, R156, R16 ;  /* 0x0000009c9410723c */ /* 0x042ff00000041810 */
[----:B------:R-:W-:Y:S01]  /*cf10*/  HMMA.16816.F32.BF16 R144, R148, R158, R144 ;  /* 0x0000009e9490723c */ /* 0x000fe20000041890 */
[----:B------:R-:W1:Y:S07]  /*cf20*/  LDSM.16.MT88.4 R148, [R228+0x13000] ;  /* 0x01300000e494783b */ /* 0x000e6e0000004200 */
[C---:B---3--:R-:W-:Y:S01]  /*cf30*/  HMMA.16816.F32.BF16 R4, R20.reuse, R152, R4 ;  /* 0x000000981404723c */ /* 0x048fe20000041804 */
[----:B------:R-:W3:Y:S07]  /*cf40*/  LDSM.16.MT88.4 R156, [R226+0x13000] ;  /* 0x01300000e29c783b */ /* 0x000eee0000004200 */
[C---:B------:R-:W-:Y:S01]  /*cf50*/  HMMA.16816.F32.BF16 R8, R20.reuse, R154, R8 ;  /* 0x0000009a1408723c */ /* 0x040fe20000041808 */
[----:B------:R-:W4:Y:S07]  /*cf60*/  LDSM.16.MT88.4 R152, [R226+0x15000] ;  /* 0x01500000e298783b */ /* 0x000f2e0000004200 */
[C---:B------:R-:W-:Y:S08]  /*cf70*/  HMMA.16816.F32.BF16 R36, R20.reuse, R24, R36 ;  /* 0x000000181424723c */ /* 0x040ff00000041824 */
[C---:B------:R-:W-:Y:S01]  /*cf80*/  HMMA.16816.F32.BF16 R40, R20.reuse, R26, R40 ;  /* 0x0000001a1428723c */ /* 0x040fe20000041828 */
[----:B------:R-:W5:Y:S07]  /*cf90*/  LDSM.16.MT88.4 R24, [R225+0x15000] ;  /* 0x01500000e118783b */ /* 0x000f6e0000004200 */
[C---:B------:R-:W-:Y:S08]  /*cfa0*/  HMMA.16816.F32.BF16 R44, R20.reuse, R160, R44 ;  /* 0x000000a0142c723c */ /* 0x040ff0000004182c */
[C---:B------:R-:W-:Y:S08]  /*cfb0*/  HMMA.16816.F32.BF16 R48, R20.reuse, R162, R48 ;  /* 0x000000a21430723c */ /* 0x040ff00000041830 */
[C---:B--2---:R-:W-:Y:S08]  /*cfc0*/  HMMA.16816.F32.BF16 R52, R20.reuse, R168, R52 ;  /* 0x000000a81434723c */ /* 0x044ff00000041834 */
[C---:B------:R-:W-:Y:S01]  /*cfd0*/  HMMA.16816.F32.BF16 R56, R20.reuse, R170, R56 ;  /* 0x000000aa1438723c */ /* 0x040fe20000041838 */
[----:B------:R-:W-:Y:S07]  /*cfe0*/  LDSM.16.MT88.4 R168, [R226+0x15800] ;  /* 0x01580000e2a8783b */ /* 0x000fee0000004200 */
[C---:B-1----:R-:W-:Y:S08]  /*cff0*/  HMMA.16816.F32.BF16 R60, R20.reuse, R148, R60 ;  /* 0x00000094143c723c */ /* 0x042ff0000004183c */
        /* <DEDUP_REMOVED lines=18> */
[----:B------:R-:W3:Y:S03]  /*d120*/  MUFU.EX2 R177, R177 ;  /* 0x000000b100b17308 */ /* 0x000ee60000000800 */
[--C-:B------:R-:W-:Y:S02]  /*d130*/  FFMA.FTZ R181, R31, c[0x0][0x23c], -R197.reuse ;  /* 0x00008f001fb57a23 */ /* 0x100fe400000108c5 */
[----:B------:R-:W-:Y:S01]  /*d140*/  LDSM.16.MT88.4 R28, [R226+0x11800] ;  /* 0x01180000e21c783b */ /* 0x000fe20000004200 */
[--C-:B------:R-:W-:Y:S01]  /*d150*/  FFMA.FTZ R182, R34, c[0x0][0x23c], -R197.reuse ;  /* 0x00008f0022b67a23 */ /* 0x100fe200000108c5 */
[C---:B----4-:R-:W-:Y:S03]  /*d160*/  HMMA.16816.F32.BF16 R100, R20.reuse, R152, R100 ;  /* 0x000000981464723c */ /* 0x050fe60000041864 */
[----:B------:R-:W-:Y:S01]  /*d170*/  MUFU.EX2 R178, R178 ;  /* 0x000000b200b27308 */ /* 0x000fe20000000800 */
[----:B------:R-:W-:Y:S02]  /*d180*/  FFMA.FTZ R197, R35, c[0x0][0x23c], -R197 ;  /* 0x00008f0023c57a23 */ /* 0x000fe400000108c5 */
[----:B------:R-:W-:Y:S02]  /*d190*/  LDSM.16.MT88.4 R32, [R225+0x11800] ;  /* 0x01180000e120783b */ /* 0x000fe40000004200 */
[C---:B------:R-:W-:Y:S05]  /*d1a0*/  HMMA.16816.F32.BF16 R104, R20.reuse, R154, R104 ;  /* 0x0000009a1468723c */ /* 0x040fea0000041868 */
[----:B------:R-:W4:Y:S01]  /*d1b0*/  MUFU.EX2 R179, R198 ;  /* 0x000000c600b37308 */ /* 0x000f220000000800 */
[----:B------:R-:W3:Y:S02]  /*d1c0*/  LDSM.16.MT88.4 R152, [R226+0x17000] ;  /* 0x01700000e298783b */ /* 0x000ee40000004200 */
[C---:B-----5:R-:W-:Y:S07]  /*d1d0*/  HMMA.16816.F32.BF16 R108, R20.reuse, R24, R108 ;  /* 0x00000018146c723c */ /* 0x060fee000004186c */
[----:B------:R-:W-:Y:S01]  /*d1e0*/  MUFU.EX2 R180, R180 ;  /* 0x000000b400b47308 */ /* 0x000fe20000000800 */
[C---:B------:R-:W-:Y:S01]  /*d1f0*/  HMMA.16816.F32.BF16 R112, R20.reuse, R26, R112 ;  /* 0x0000001a1470723c */ /* 0x040fe20000041870 */
[----:B------:R-:W5:Y:S07]  /*d200*/  LDSM.16.MT88.4 R24, [R225+0x17000] ;  /* 0x01700000e118783b */ /* 0x000f6e0000004200 */
[C---:B-1----:R-:W-:Y:S01]  /*d210*/  HMMA.16816.F32.BF16 R116, R20.reuse, R148, R116 ;  /* 0x000000941474723c */ /* 0x042fe20000041874 */
[----:B------:R-:W1:Y:S07]  /*d220*/  MUFU.EX2 R181, R181 ;  /* 0x000000b500b57308 */ /* 0x000e6e0000000800 */
[C---:B------:R-:W-:Y:S01]  /*d230*/  HMMA.16816.F32.BF16 R120, R20.reuse, R150, R120 ;  /* 0x000000961478723c */ /* 0x040fe20000041878 */
[----:B------:R-:W1:Y:S02]  /*d240*/  LDSM.16.MT88.4 R148, [R224+0x17000] ;  /* 0x01700000e094783b */ /* 0x000e640000004200 */
[----:B------:R-:W-:Y:S05]  /*d250*/  MUFU.EX2 R182, R182 ;  /* 0x000000b600b67308 */ /* 0x000fea0000000800 */
[C---:B--2---:R-:W-:Y:S05]  /*d260*/  HMMA.16816.F32.BF16 R124, R20.reuse, R156, R124 ;  /* 0x0000009c147c723c */ /* 0x044fea000004187c */
[----:B------:R-:W2:Y:S03]  /*d270*/  MUFU.EX2 R197, R197 ;  /* 0x000000c500c57308 */ /* 0x000ea60000000800 */
        /* <DEDUP_REMOVED lines=8> */
[C---:B-1----:R-:W-:Y:S08]  /*d300*/  HMMA.16816.F32.BF16 R16, R20.reuse, R148, R16 ;  /* 0x000000941410723c */ /* 0x042ff00000041810 */
[----:B------:R-:W-:Y:S01]  /*d310*/  HMMA.16816.F32.BF16 R144, R20, R150, R144 ;  /* 0x000000961490723c */ /* 0x000fe20000041890 */
[----:B------:R-:W-:Y:S06]  /*d320*/  LDSM.16.MT88.4 R148, [R225+0x13800] ;  /* 0x01380000e194783b */ /* 0x000fec0000004200 */
[----:B------:R-:W-:Y:S02]  /*d330*/  F2FP.BF16.PACK_AB R20, R177, R176 ;  /* 0x000000b0b114723e */ /* 0x000fe400000010ff */
[----:B----4-:R-:W-:Y:S03]  /*d340*/  F2FP.BF16.PACK_AB R22, R179, R178 ;  /* 0x000000b2b316723e */ /* 0x010fe600000010ff */
[----:B------:R-:W-:Y:S01]  /*d350*/  F2FP.BF16.PACK_AB R21, R181, R180 ;  /* 0x000000b4b515723e */ /* 0x000fe200000010ff */
[----:B------:R-:W-:Y:S01]  /*d360*/  FADD.FTZ R180, R180, R191 ;  /* 0x000000bfb4b47221 */ /* 0x000fe20000010000 */
[----:B--2---:R-:W-:Y:S03]  /*d370*/  F2FP.BF16.PACK_AB R23, R197, R182 ;  /* 0x000000b6c517723e */ /* 0x004fe600000010ff */
[----:B------:R-:W-:Y:S04]  /*d380*/  FADD.FTZ R181, R181, R180 ;  /* 0x000000b4b5b57221 */ /* 0x000fe80000010000 */
[C---:B------:R-:W-:Y:S01]  /*d390*/  HMMA.16816.F32.BF16 R160, R20.reuse, R156, R4 ;  /* 0x0000009c14a0723c */ /* 0x040fe20000041804 */
[----:B------:R-:W1:Y:S02]  /*d3a0*/  LDSM.16.MT88.4 R4, [R228+0x13800] ;  /* 0x01380000e404783b */ /* 0x000e640000004200 */
[----:B------:R-:W-:Y:S04]  /*d3b0*/  FADD.FTZ R182, R182, R181 ;  /* 0x000000b5b6b67221 */ /* 0x000fe80000010000 */
[----:B------:R-:W-:Y:S01]  /*d3c0*/  FADD.FTZ R243, R197, R182 ;  /* 0x000000b6c5f37221 */ /* 0x000fe20000010000 */
        /* <DEDUP_REMOVED lines=19> */
[C---:B------:R-:W-:Y:S08]  /*d500*/  HMMA.16816.F32.BF16 R84, R20.reuse, R152, R84 ;  /* 0x000000981454723c */ /* 0x040ff00000041854 */
[C---:B------:R-:W-:Y:S01]  /*d510*/  HMMA.16816.F32.BF16 R88, R20.reuse, R154, R88 ;  /* 0x0000009a1458723c */ /* 0x040fe20000041858 */
[----:B------:R-:W2:Y:S07]  /*d520*/  LDSM.16.MT88.4 R152, [R225+0x17800] ;  /* 0x01780000e198783b */ /* 0x000eae0000004200 */
        /* <DEDUP_REMOVED lines=9> */
[C---:B------:R-:W-:Y:S08]  /*d5c0*/  HMMA.16816.F32.BF16 R128, R20.reuse, R26, R128 ;  /* 0x0000001a1480723c */ /* 0x040ff00000041880 */
[C---:B-1----:R-:W-:Y:S07]  /*d5d0*/  HMMA.16816.F32.BF16 R132, R20.reuse, R4, R132 ;  /* 0x000000041484723c */ /* 0x042fee0000041884 */
[----:B------:R-:W-:Y:S01]  /*d5e0*/  FADD.FTZ R5, R201, R200 ;  /* 0x000000c8c9057221 */ /* 0x000fe20000010000 */
[C---:B------:R-:W-:Y:S04]  /*d5f0*/  HMMA.16816.F32.BF16 R136, R20.reuse, R6, R136 ;  /* 0x000000061488723c */ /* 0x040fe80000041888 */
[----:B------:R-:W-:Y:S04]  /*d600*/  FADD.FTZ R5, R202, R5 ;  /* 0x00000005ca057221 */ /* 0x000fe80000010000 */
[C---:B--2---:R-:W-:Y:S04]  /*d610*/  HMMA.16816.F32.BF16 R140, R20.reuse, R152, R140 ;  /* 0x00000098148c723c */ /* 0x044fe8000004188c */
[----:B------:R-:W-:Y:S04]  /*d620*/  FADD.FTZ R184, R184, R5 ;  /* 0x00000005b8b87221 */ /* 0x000fe80000010000 */
[C---:B------:R-:W-:Y:S04]  /*d630*/  HMMA.16816.F32.BF16 R152, R20.reuse, R154, R12 ;  /* 0x0000009a1498723c */ /* 0x040fe8000004180c */
[----:B------:R-:W-:Y:S04]  /*d640*/  FADD.FTZ R185, R185, R184 ;  /* 0x000000b8b9b97221 */ /* 0x000fe80000010000 */
[C---:B------:R-:W-:Y:S04]  /*d650*/  HMMA.16816.F32.BF16 R148, R20.reuse, R8, R16 ;  /* 0x000000081494723c */ /* 0x040fe80000041810 */
[----:B------:R-:W-:Y:S04]  /*d660*/  FADD.FTZ R186, R186, R185 ;  /* 0x000000b9baba7221 */ /* 0x000fe80000010000 */
[----:B------:R-:W-:Y:S01]  /*d670*/  FADD.FTZ R187, R187, R186 ;  /* 0x000000babbbb7221 */ /* 0x000fe20000010000 */
[----:B------:R-:W-:Y:S03]  /*d680*/  HMMA.16816.F32.BF16 R144, R20, R10, R144 ;  /* 0x0000000a1490723c */ /* 0x000fe60000041890 */
[----:B------:R-:W-:Y:S04]  /*d690*/  FADD.FTZ R176, R176, R187 ;  /* 0x000000bbb0b07221 */ /* 0x000fe80000010000 */
[----:B------:R-:W-:Y:S05]  /*d6a0*/  FADD.FTZ R177, R177, R176 ;  /* 0x000000b0b1b17221 */ /* 0x000fea0000010000 */
[----:B------:R-:W-:Y:S04]  /*d6b0*/  FADD.FTZ R178, R178, R177 ;  /* 0x000000b1b2b27221 */ /* 0x000fe80000010000 */
[----:B------:R-:W-:Y:S01]  /*d6c0*/  FADD.FTZ R245, R179, R178 ;  /* 0x000000b2b3f57221 */ /* 0x000fe20000010000 */
[----:B------:R-:W-:-:S05]  /*d6d0*/  @P0 BRA `(.L_x_5209) ;  /* 0xffffb4e000000947 */ /* 0x000fca000383ffff */
.L_x_5205:
        /* <DEDUP_REMOVED lines=97> */
[C---:B------:R-:W-:Y:S01]  /*dcf0*/  FMUL.FTZ R53, R7.reuse, R53 ;  /* 0x0000003507357220 */ /* 0x040fe20000410000 */
[----:B------:R-:W1:Y:S01]  /*dd00*/  @P3 MUFU.LG2 R2, R2 ;  /* 0x0000000200023308 */ /* 0x000e620000000c00 */
[----:B------:R-:W-:Y:S01]  /*dd10*/  FMUL.FTZ R55, R6, R55 ;  /* 0x0000003706377220 */ /* 0x000fe20000410000 */
[----:B------:R-:W-:Y:S01]  /*dd20*/  IADD3 R9, R0, -R9, RZ ;  /* 0x8000000900097210 */ /* 0x000fe20007ffe0ff */
[----:B------:R-:W-:Y:S01]  /*dd30*/  FMUL.FTZ R54, R6, R54 ;  /* 0x0000003606367220 */ /* 0x000fe20000410000 */
[----:B------:R-:W-:Y:S01]  /*dd40*/  IADD3 R11, R10, -R11, RZ ;  /* 0x8000000b0a0b7210 */ /* 0x000fe20007ffe0ff */
        /* <DEDUP_REMOVED lines=235> */
.L_x_5211:
[----:B--234-:R-:W-:Y:S05]  /*ec00*/  BSYNC B0 ;  /* 0x0000000000007941 */ /* 0x01cfea0003800000 */
.L_x_5210:
        /* <DEDUP_REMOVED lines=23> */
.L_x_5213:
[----:B------:R-:W-:Y:S05]  /*ed80*/  BSYNC B0 ;  /* 0x0000000000007941 */ /* 0x000fea0003800000 */
.L_x_5212:
        /* <DEDUP_REMOVED lines=14> */
.L_x_5215:
[----:B------:R-:W-:Y:S05]  /*ee70*/  BSYNC B0 ;  /* 0x0000000000007941 */ /* 0x000fea0003800000 */
.L_x_5214:
        /* <DEDUP_REMOVED lines=14> */
.L_x_5217:
[----:B------:R-:W-:Y:S05]  /*ef60*/  BSYNC B0 ;  /* 0x0000000000007941 */ /* 0x000fea0003800000 */
.L_x_5216:
        /* <DEDUP_REMOVED lines=14> */
.L_x_5219:
[----:B------:R-:W-:Y:S05]  /*f050*/  BSYNC B0 ;  /* 0x0000000000007941 */ /* 0x000fea0003800000 */
.L_x_5218:
        /* <DEDUP_REMOVED lines=14> */
.L_x_5221:
[----:B------:R-:W-:Y:S05]  /*f140*/  BSYNC B0 ;  /* 0x0000000000007941 */ /* 0x000fea0003800000 */
.L_x_5220:
        /* <DEDUP_REMOVED lines=14> */
.L_x_5223:
[----:B------:R-:W-:Y:S05]  /*f230*/  BSYNC B0 ;  /* 0x0000000000007941 */ /* 0x000fea0003800000 */
.L_x_5222:
        /* <DEDUP_REMOVED lines=14> */
.L_x_5225:
[----:B------:R-:W-:Y:S05]  /*f320*/  BSYNC B0 ;  /* 0x0000000000007941 */ /* 0x000fea0003800000 */
.L_x_5224:
        /* <DEDUP_REMOVED lines=15> */
.L_x_5226:
        /* <DEDUP_REMOVED lines=14> */
.L_x_8960:


//--------------------- .text._ZN5flash24flash_fwd_splitkv_kernelI23Flash_fwd_kernel_traitsILi256ELi64ELi64ELi4ELb0ELb0EN7cutlass10bfloat16_tE19Flash_kernel_traitsILi256ELi64ELi64ELi4ES3_EELb0ELb0ELb1ELb0ELb0ELb1ELb1ELb0EEEvNS_16Flash_fwd_paramsE --------------------------
	.section	.text._ZN5flash24flash_fwd_splitkv_kernelI23Flash_fwd_kernel_traitsILi256ELi64ELi64ELi4ELb0ELb0EN7cutlass10bfloat16_tE19Flash_kernel_traitsILi256ELi64ELi64ELi4ES3_EELb0ELb0ELb1ELb0ELb0ELb1ELb1ELb0EEEvNS_16Flash_fwd_paramsE,"ax",@progbits
	.sectioninfo	@"SHI_REGISTERS=255"
	.align	128
        .global         _ZN5flash24flash_fwd_splitkv_kernelI23Flash_fwd_kernel_traitsILi256ELi64ELi64ELi4ELb0ELb0EN7cutlass10bfloat16_tE19Flash_kernel_traitsILi256ELi64ELi64ELi4ES3_EELb0ELb0ELb1ELb0ELb0ELb1ELb1ELb0EEEvNS_16Flash_fwd_paramsE
        .type           _ZN5flash24flash_fwd_splitkv_kernelI23Flash_fwd_kernel_traitsILi256ELi64ELi64ELi4ELb0ELb0EN7cutlass10bfloat16_tE19Flash_kernel_traitsILi256ELi64ELi64ELi4ES3_EELb0ELb0ELb1ELb0ELb0ELb1ELb1ELb0EEEvNS_16Flash_fwd_paramsE,@function
        .size           _ZN5flash24flash_fwd_splitkv_kernelI23Flash_fwd_kernel_traitsILi256ELi64ELi64ELi4ELb0ELb0EN7cutlass10bfloat16_tE19Flash_kernel_traitsILi256ELi64ELi64ELi4ES3_EELb0ELb0ELb1ELb0ELb0ELb1ELb1ELb0EEEvNS_16Flash_fwd_paramsE,(.L_x_8961 - _ZN5flash24flash_fwd_splitkv_kernelI23Flash_fwd_kernel_traitsILi256ELi64ELi64ELi4ELb0ELb0EN7cutlass10bfloat16_tE19Flash_kernel_traitsILi256ELi64ELi64ELi4ES3_EELb0ELb0ELb1ELb0ELb0ELb1ELb1ELb0EEEvNS_16Flash_fwd_paramsE)
        .other          _ZN5flash24flash_fwd_splitkv_kernelI23Flash_fwd_kernel_traitsILi256ELi64ELi64ELi4ELb0ELb0EN7cutlass10bfloat16_tE19Flash_kernel_traitsILi256ELi64ELi64ELi4ES3_EELb0ELb0ELb1ELb0ELb0ELb1ELb1ELb0EEEvNS_16Flash_fwd_paramsE,@"STO_CUDA_ENTRY STV_DEFAULT"
_ZN5flash24flash_fwd_splitkv_kernelI23Flash_fwd_kernel_traitsILi256ELi64ELi64ELi4ELb0ELb0EN7cutlass10bfloat16_tE19Flash_kernel_traitsILi256ELi64ELi64ELi4ES3_EELb0ELb0ELb1ELb0ELb0ELb1ELb1ELb0EEEvNS_16Flash_fwd_paramsE:
.text._ZN5flash24flash_fwd_splitkv_kernelI23Flash_fwd_kernel_traitsILi256ELi64ELi64ELi4ELb0ELb0EN7cutlass10bfloat16_tE19Flash_kernel_traitsILi256ELi64ELi64ELi4ES3_EELb0ELb0ELb1ELb0ELb0ELb1ELb1ELb0EEEvNS_16Flash_fwd_paramsE:
        /* <DEDUP_REMOVED lines=78> */
.L_x_5227:
[----:B------:R-:W-:Y:S02]  /*04e0*/  ULDC UR7, c[0x0][0x218] ;  /* 0x0000860000077ab9 */ /* 0x000fe40000000800 */
.L_x_5228:
        /* <DEDUP_REMOVED lines=101> */
.L_x_5231:
[----:B------:R-:W-:Y:S05]  /*0b40*/  BSYNC B0 ;  /* 0x0000000000007941 */ /* 0x000fea0003800000 */
.L_x_5230:
        /* <DEDUP_REMOVED lines=12> */
.L_x_5233:
[----:B------:R-:W-:Y:S05]  /*0c10*/  BSYNC B0 ;  /* 0x0000000000007941 */ /* 0x000fea0003800000 */
.L_x_5232:
        /* <DEDUP_REMOVED lines=12> */
.L_x_5235:
[----:B------:R-:W-:Y:S05]  /*0ce0*/  BSYNC B0 ;  /* 0x0000000000007941 */ /* 0x000fea0003800000 */
.L_x_5234:
        /* <DEDUP_REMOVED lines=12> */
.L_x_5237:
[----:B------:R-:W-:Y:S05]  /*0db0*/  BSYNC B0 ;  /* 0x0000000000007941 */ /* 0x000fea0003800000 */
.L_x_5236:
        /* <DEDUP_REMOVED lines=12> */
.L_x_5239:
[----:B------:R-:W-:Y:S05]  /*0e80*/  BSYNC B0 ;  /* 0x0000000000007941 */ /* 0x000fea0003800000 */
.L_x_5238:
        /* <DEDUP_REMOVED lines=12> */
.L_x_5241:
[----:B------:R-:W-:Y:S05]  /*0f50*/  BSYNC B0 ;  /* 0x0000000000007941 */ /* 0x000fea0003800000 */
.L_x_5240:
        /* <DEDUP_REMOVED lines=12> */
.L_x_5243:
[----:B------:R-:W-:Y:S05]  /*1020*/  BSYNC B0 ;  /* 0x0000000000007941 */ /* 0x000fea0003800000 */
.L_x_5242:
        /* <DEDUP_REMOVED lines=12> */
.L_x_5245:
[----:B------:R-:W-:Y:S05]  /*10f0*/  BSYNC B0 ;  /* 0x0000000000007941 */ /* 0x000fea0003800000 */
.L_x_5244:
        /* <DEDUP_REMOVED lines=32> */
.L_x_5229:
        /* <DEDUP_REMOVED lines=120> */
.L_x_5246:
        /* <DEDUP_REMOVED lines=19> */
.L_x_5248:
        /* <DEDUP_REMOVED lines=60> */
.L_x_5247:
        /* <DEDUP_REMOVED lines=133> */
.L_x_5250:
[----:B------:R-:W-:Y:S05]  /*27c0*/  BSYNC B0 ;  /* 0x0000000000007941 */ /* 0x000fea0003800000 */
.L_x_5249:
        /* <DEDUP_REMOVED lines=45> */
.L_x_5252:
[----:B------:R-:W-:Y:S05]  /*2aa0*/  BSYNC B0 ;  /* 0x0000000000007941 */ /* 0x000fea0003800000 */
.L_x_5251:
        /* <DEDUP_REMOVED lines=45> */
.L_x_5254:
[----:B------:R-:W-:Y:S05]  /*2d80*/  BSYNC B0 ;  /* 0x0000000000007941 */ /* 0x000fea0003800000 */
.L_x_5253:
        /* <DEDUP_REMOVED lines=44> */
.L_x_5256:
[----:B------:R-:W-:Y:S05]  /*3050*/  BSYNC B0 ;  /* 0x0000000000007941 */ /* 0x000fea0003800000 */
.L_x_5255:
        /* <DEDUP_REMOVED lines=39> */
.L_x_5258:
[----:B------:R-:W-:Y:S05]  /*32d0*/  BSYNC B0 ;  /* 0x0000000000007941 */ /* 0x000fea0003800000 */
.L_x_5257:
        /* <DEDUP_REMOVED lines=41> */
.L_x_5260:
[----:B------:R-:W-:Y:S05]  /*3570*/  BSYNC B0 ;  /* 0x0000000000007941 */ /* 0x000fea0003800000 */
.L_x_5259:
        /* <DEDUP_REMOVED lines=40> */
.L_x_5262:
[----:B------:R-:W-:Y:S05]  /*3800*/  BSYNC B0 ;  /* 0x0000000000007941 */ /* 0x000fea0003800000 */
.L_x_5261:
        /* <DEDUP_REMOVED lines=40> */
.L_x_5264:
[----:B------:R-:W-:Y:S05]  /*3a90*/  BSYNC B0 ;  /* 0x0000000000007941 */ /* 0x000fea0003800000 */
.L_x_5263:
        /* <DEDUP_REMOVED lines=33> */
[----:B------:R-:W-:Y:S01]  /*3cb0*/  @!P3 IMAD.MOV.U32 R195, RZ, RZ, R252 ;  /* 0x000000ffffc3b224 */ /* 0x000fe200078e00fc */
[----:B------:R3:W-:Y:S01]  /*3cc0*/  @P3 STS.128 [R243+0x10000], RZ ;  /* 0x010000fff3003388 */ /* 0x0007e20000000c00 */
[----:B-1----:R-:W-:Y:S02]  /*3cd0*/  @!P2 IMAD.MOV.U32 R16, RZ, RZ, R194 ;  /* 0x000000ffff10a224 */ /* 0x002fe400078e00c2 */
[--C-:B------:R-:W-:Y:S01]  /*3ce0*/  @!P2 IMAD.MOV.U32 R17, RZ, RZ, R252.reuse ;  /* 0x000000ffff11a224 */ /* 0x100fe200078e00fc */
        /* <DEDUP_REMOVED lines=10> */
[----:B-1----:R-:W-:-:S05]  /*3d90*/  @!P1 IMAD.MOV.U32 R195, RZ, RZ, R252 ;  /* 0x000000ffffc39224 */ /* 0x002fca00078e00fc */
[----:B------:R-:W-:Y:S01]  /*3da0*/  @!PT LDS RZ, [RZ] ;  /* 0x00000000fffff984 */ /* 0x000fe20000000800 */
[----:B------:R-:W-:Y:S01]  /*3db0*/  @!PT LDS RZ, [RZ] ;  /* 0x00000000fffff984 */ /* 0x000fe20000000800 */
[----:B------:R-:W-:Y:S01]  /*3dc0*/  @!PT LDS RZ, [RZ] ;  /* 0x00000000fffff984 */ /* 0x000fe20000000800 */
[----:B------:R3:W-:Y:S04]  /*3dd0*/  @!P1 LDGSTS.E.BYPASS.LTC128B.128 [R243+0x14000], [R194.64+0x100] ;  /* 0x14000100c2f39fae */ /* 0x0007e8000b901d60 */
[----:B------:R3:W-:Y:S01]  /*3de0*/  @P0 STS.128 [R243+0x16000], RZ ;  /* 0x016000fff3000388 */ /* 0x0007e20000000c00 */
[----:B------:R-:W-:Y:S05]  /*3df0*/  @P0 BRA `(.L_x_5266) ;  /* 0x0000005000000947 */ /* 0x000fea0003800000 */
[----:B---3--:R-:W-:-:S05]  /*3e00*/  MOV R195, R252 ;  /* 0x000000fc00c37202 */ /* 0x008fca0000000f00 */
[----:B------:R-:W-:Y:S01]  /*3e10*/  @!PT LDS RZ, [RZ] ;  /* 0x00000000fffff984 */ /* 0x000fe20000000800 */
[----:B------:R-:W-:Y:S01]  /*3e20*/  @!PT LDS RZ, [RZ] ;  /* 0x00000000fffff984 */ /* 0x000fe20000000800 */
[----:B------:R-:W-:Y:S01]  /*3e30*/  @!PT LDS RZ, [RZ] ;  /* 0x00000000fffff984 */ /* 0x000fe20000000800 */
[----:B------:R1:W-:Y:S02]  /*3e40*/  LDGSTS.E.BYPASS.LTC128B.128 [R243+0x16000], [R194.64+0x180] ;  /* 0x16000180c2f37fae */ /* 0x0003e4000b901d60 */
.L_x_5266:
[----:B------:R-:W-:Y:S05]  /*3e50*/  BSYNC B0 ;  /* 0x0000000000007941 */ /* 0x000fea0003800000 */
.L_x_5265:
        /* <DEDUP_REMOVED lines=10> */
[----:B------:R-:W-:Y:S01]  /*3f00*/  IMAD.U32 R12, RZ, RZ, UR22 ;  /* 0x00000016ff0c7e24 */ /* 0x000fe2000f8e00ff */
[----:B------:R-:W-:Y:S01]  /*3f10*/  ISETP.GE.AND P2, PT, R4, c[0x0][0x220], PT ;  /* 0x0000880004007a0c */ /* 0x000fe20003f46270 */
[----:B---3--:R-:W-:Y:S01]  /*3f20*/  IMAD.U32 R17, RZ, RZ, UR21 ;  /* 0x00000015ff117e24 */ /* 0x008fe2000f8e00ff */
[----:B-1----:R-:W-:-:S07]  /*3f30*/  IADD3 R16, P0, R8, UR22, RZ ;  /* 0x0000001608107c10 */ /* 0x002fce000ff1e0ff */
        /* <DEDUP_REMOVED lines=31> */
.L_x_5268:
[----:B------:R-:W-:Y:S05]  /*4130*/  BSYNC B0 ;  /* 0x0000000000007941 */ /* 0x000fea0003800000 */
.L_x_5267:
        /* <DEDUP_REMOVED lines=14> */
[----:B---3--:R-:W-:Y:S01]  /*4220*/  IMAD.U32 R17, RZ, RZ, UR13 ;  /* 0x0000000dff117e24 */ /* 0x008fe2000f8e00ff */
[----:B------:R-:W-:-:S04]  /*4230*/  IADD3 R12, P0, R8, UR13, RZ ;  /* 0x0000000d080c7c10 */ /* 0x000fc8000ff1e0ff */
[----:B------:R-:W-:Y:S01]  /*4240*/  IMAD.U32 R11, RZ, RZ, UR5 ;  /* 0x00000005ff0b7e24 */ /* 0x000fe2000f8e00ff */
[C---:B-1----:R-:W-:Y:S01]  /*4250*/  @!P4 LEA R16, P1, R17.reuse, R194, 0x1 ;  /* 0x000000c21110c211 */ /* 0x042fe200078208ff */
        /* <DEDUP_REMOVED lines=30> */
.L_x_5270:
[----:B------:R-:W-:Y:S05]  /*4440*/  BSYNC B0 ;  /* 0x0000000000007941 */ /* 0x000fea0003800000 */
.L_x_5269:
        /* <DEDUP_REMOVED lines=13> */
[----:B------:R-:W-:Y:S01]  /*4520*/  ISETP.GE.AND P2, PT, R4, c[0x0][0x220], PT ;  /* 0x0000880004007a0c */ /* 0x000fe20003f46270 */
[----:B------:R-:W-:Y:S01]  /*4530*/  IMAD.MOV.U32 R14, RZ, RZ, R8 ;  /* 0x000000ffff0e7224 */ /* 0x000fe200078e0008 */
[----:B------:R-:W-:Y:S01]  /*4540*/  ISETP.GE.AND P0, PT, R3, c[0x0][0x220], PT ;  /* 0x0000880003007a0c */ /* 0x000fe20003f06270 */
[----:B------:R-:W-:-:S02]  /*4550*/  IMAD R8, R10, 0x30, RZ ;  /* 0x000000300a087824 */ /* 0x000fc400078e02ff */
[----:B------:R-:W-:-:S04]  /*4560*/  IMAD.WIDE.U32 R14, R9, 0x30, R14 ;  /* 0x00000030090e7825 */ /* 0x000fc800078e000e */
[----:B-1-3--:R-:W-:Y:S01]  /*4570*/  @!P4 MOV R195, R252 ;  /* 0x000000fc00c3c202 */ /* 0x00afe20000000f00 */
[----:B------:R-:W-:Y:S01]  /*4580*/  @!P4 IMAD R10, R10, 0x60, RZ ;  /* 0x000000600a0ac824 */ /* 0x000fe200078e02ff */
[C---:B------:R-:W-:Y:S01]  /*4590*/  @!P3 LEA R20, P5, R14.reuse, c[0x0][0x170], 0x1 ;  /* 0x00005c000e14ba11 */ /* 0x040fe200078a08ff */
[----:B------:R1:W-:Y:S01]  /*45a0*/  @P4 STS.128 [R243+0x11800], RZ ;  /* 0x011800fff3004388 */ /* 0x0003e20000000c00 */
[----:B------:R-:W-:Y:S01]  /*45b0*/  @!P2 LEA R16, P1, R14, c[0x0][0x170], 0x1 ;  /* 0x00005c000e10aa11 */ /* 0x000fe200078208ff */
        /* <DEDUP_REMOVED lines=27> */
.L_x_5272:
[----:B------:R-:W-:Y:S05]  /*4770*/  BSYNC B0 ;  /* 0x0000000000007941 */ /* 0x000fea0003800000 */
.L_x_5271:
[C---:B---3--:R-:W-:Y:S01]  /*4780*/  IMAD.SHL.U32 R8, R2.reuse, 0x40, RZ ;  /* 0x0000004002087824 */ /* 0x048fe200078e00ff */
[----:B------:R-:W-:Y:S01]  /*4790*/  R2P PR, R2, 0x6 ;  /* 0x0000000602007804 */ /* 0x000fe20000000000 */
[----:B------:R-:W-:Y:S01]  /*47a0*/  IMAD.SHL.U32 R18, R18, 0x8, RZ ;  /* 0x0000000812127824 */ /* 0x000fe200078e00ff */
[----:B------:R-:W0:Y:S01]  /*47b0*/  LDGDEPBAR ;  /* 0x00000000000079af */ /* 0x000e220000000000 */
[----:B------:R-:W-:Y:S01]  /*47c0*/  IMAD R242, R81, 0x400, R0 ;  /* 0x0000040051f27824 */ /* 0x000fe200078e0200 */
[----:B------:R-:W-:Y:S01]  /*47d0*/  LOP3.LUT R9, R8, 0x1c0, RZ, 0xc0, !PT ;  /* 0x000001c008097812 */ /* 0x000fe200078ec0ff */
[----:B------:R-:W-:Y:S01]  /*47e0*/  IMAD.U32 R131, RZ, RZ, UR9 ;  /* 0x00000009ff837e24 */ /* 0x000fe2000f8e00ff */
        /* <DEDUP_REMOVED lines=13> */
[----:B------:R-:W3:Y:S01]  /*48c0*/  LDSM.16.M88.4 R8, [R241+0x8000] ;  /* 0x00800000f108783b */ /* 0x000ee20000000200 */
[C---:B------:R-:W-:Y:S02]  /*48d0*/  IADD3 R2, R241.reuse, 0x8000, RZ ;  /* 0x00008000f1027810 */ /* 0x040fe40007ffe0ff */
[----:B------:R-:W-:Y:S01]  /*48e0*/  IADD3 R239, R241, 0x8020, RZ ;  /* 0x00008020f1ef7810 */ /* 0x000fe20007ffe0ff */
[----:B------:R-:W5:Y:S01]  /*48f0*/  LDSM.16.M88.4 R52, [R241+0x9000] ;  /* 0x00900000f134783b */ /* 0x000f620000000200 */
[----:B------:R-:W-:Y:S01]  /*4900*/  @P1 IADD3 R239, R2, -0x20, RZ ;  /* 0xffffffe002ef1810 */ /* 0x000fe20007ffe0ff */
[----:B------:R-:W-:Y:S02]  /*4910*/  IMAD.MOV.U32 R2, RZ, RZ, 0x40 ;  /* 0x00000040ff027424 */ /* 0x000fe400078e00ff */
[----:B------:R-:W1:Y:S01]  /*4920*/  LDSM.16.M88.4 R28, [R241+0x8800] ;  /* 0x00880000f11c783b */ /* 0x000e620000000200 */
[C---:B------:R-:W-:Y:S02]  /*4930*/  IADD3 R231, R239.reuse, 0x800, RZ ;  /* 0x00000800efe77810 */ /* 0x040fe40007ffe0ff */
[----:B------:R-:W-:Y:S01]  /*4940*/  SEL R2, R2, 0xffffffc0, !P2 ;  /* 0xffffffc002027807 */ /* 0x000fe20005000000 */
[----:B------:R-:W4:Y:S01]  /*4950*/  LDSM.16.M88.4 R32, [R241+0x9800] ;  /* 0x00980000f120783b */ /* 0x000f220000000200 */
[----:B------:R-:W-:-:S02]  /*4960*/  IADD3 R230, R239, 0x1000, RZ ;  /* 0x00001000efe67810 */ /* 0x000fc40007ffe0ff */
[----:B------:R-:W-:Y:S01]  /*4970*/  IADD3 R229, R239, 0x1800, RZ ;  /* 0x00001800efe57810 */ /* 0x000fe20007ffe0ff */
[----:B------:R-:W2:Y:S01]  /*4980*/  LDSM.16.M88.4 R68, [R239] ;  /* 0x00000000ef44783b */ /* 0x000ea20000000200 */
[----:B------:R-:W-:Y:S01]  /*4990*/  IMAD.IADD R235, R241, 0x1, R2 ;  /* 0x00000001f1eb7824 */ /* 0x000fe200078e0202 */
[----:B------:R-:W-:Y:S01]  /*49a0*/  IADD3 R227, R239, 0x2000, RZ ;  /* 0x00002000efe37810 */ /* 0x000fe20007ffe0ff */
[----:B------:R-:W-:Y:S01]  /*49b0*/  IMAD.IADD R228, R2, 0x1, R239 ;  /* 0x0000000102e47824 */ /* 0x000fe200078e02ef */
[----:B-1----:R-:W1:Y:S01]  /*49c0*/  LDSM.16.M88.4 R20, [R239+0x1000] ;  /* 0x00100000ef14783b */ /* 0x002e620000000200 */
[----:B------:R-:W-:Y:S01]  /*49d0*/  IMAD.SHL.U32 R2, R165, 0x2, RZ ;  /* 0x00000002a5027824 */ /* 0x000fe200078e00ff */
[C---:B------:R-:W-:Y:S02]  /*49e0*/  IADD3 R226, R239.reuse, 0x2800, RZ ;  /* 0x00002800efe27810 */ /* 0x040fe40007ffe0ff */
[----:B------:R-:W1:Y:S01]  /*49f0*/  LDSM.16.M88.4 R56, [R239+0x800] ;  /* 0x00080000ef38783b */ /* 0x000e620000000200 */
[----:B------:R-:W-:-:S02]  /*4a00*/  IADD3 R225, R239, 0x3000, RZ ;  /* 0x00003000efe17810 */ /* 0x000fc40007ffe0ff */
[----:B------:R-:W-:Y:S01]  /*4a10*/  LOP3.LUT R88, R2, 0x6, RZ, 0xc0, !PT ;  /* 0x0000000602587812 */ /* 0x000fe200078ec0ff */
[----:B------:R-:W1:Y:S01]  /*4a20*/  LDSM.16.M88.4 R44, [R239+0x1800] ;  /* 0x00180000ef2c783b */ /* 0x000e620000000200 */
[C---:B------:R-:W-:Y:S02]  /*4a30*/  IADD3 R224, R239.reuse, 0x3800, RZ ;  /* 0x00003800efe07810 */ /* 0x040fe40007ffe0ff */
[----:B------:R-:W-:Y:S01]  /*4a40*/  IADD3 R88, R88, UR14, RZ ;  /* 0x0000000e58587c10 */ /* 0x000fe2000fffe0ff */
[----:B------:R-:W1:Y:S01]  /*4a50*/  LDSM.16.M88.4 R24, [R235+0x8000] ;  /* 0x00800000eb18783b */ /* 0x000e620000000200 */
[----:B------:R-:W-:Y:S02]  /*4a60*/  IADD3 R223, R239, 0x4000, RZ ;  /* 0x00004000efdf7810 */ /* 0x000fe40007ffe0ff */
[C---:B------:R-:W-:Y:S01]  /*4a70*/  IADD3 R89, R88.reuse, 0x1, RZ ;  /* 0x0000000158597810 */ /* 0x040fe20007ffe0ff */
[----:B------:R-:W-:Y:S01]  /*4a80*/  LDSM.16.M88.4 R72, [R235+0x9800] ;  /* 0x00980000eb48783b */ /* 0x000fe20000000200 */
[----:B------:R-:W-:-:S02]  /*4a90*/  IADD3 R92, R88, 0x9, RZ ;  /* 0x00000009585c7810 */ /* 0x000fc40007ffe0ff */
[C---:B------:R-:W-:Y:S01]  /*4aa0*/  IADD3 R94, R88.reuse, 0x10, RZ ;  /* 0x00000010585e7810 */ /* 0x040fe20007ffe0ff */
[C---:B---3--:R-:W-:Y:S01]  /*4ab0*/  HMMA.16816.F32.BF16 R12, R64.reuse, R8, RZ ;  /* 0x00000008400c723c */ /* 0x048fe200000418ff */
[----:B------:R-:W-:Y:S01]  /*4ac0*/  LDSM.16.M88.4 R76, [R235+0xb000] ;  /* 0x00b00000eb4c783b */ /* 0x000fe20000000200 */
[C---:B------:R-:W-:Y:S02]  /*4ad0*/  IADD3 R98, R88.reuse, 0x18, RZ ;  /* 0x0000001858627810 */ /* 0x040fe40007ffe0ff */
[C---:B------:R-:W-:Y:S01]  /*4ae0*/  IADD3 R96, R88.reuse, 0x11, RZ ;  /* 0x0000001158607810 */ /* 0x040fe20007ffe0ff */
[----:B------:R-:W-:Y:S01]  /*4af0*/  LDSM.16.M88.4 R84, [R228+0x5800] ;  /* 0x00580000e454783b */ /* 0x000fe20000000200 */
        /* <DEDUP_REMOVED lines=8> */
[C---:B------:R-:W-:Y:S02]  /*4b80*/  IADD3 R111, R88.reuse, 0x30, RZ ;  /* 0x00000030586f7810 */ /* 0x040fe40007ffe0ff */
[----:B------:R-:W-:-:S02]  /*4b90*/  IADD3 R113, R88, 0x31, RZ ;  /* 0x0000003158717810 */ /* 0x000fc40007ffe0ff */
[C---:B------:R-:W-:Y:S01]  /*4ba0*/  IADD3 R115, R88.reuse, 0x38, RZ ;  /* 0x0000003858737810 */ /* 0x040fe20007ffe0ff */
[C---:B------:R-:W-:Y:S01]  /*4bb0*/  HMMA.16816.F32.BF16 R52, R64.reuse, R54, RZ ;  /* 0x000000364034723c */ /* 0x040fe200000418ff */
[----:B------:R-:W-:Y:S02]  /*4bc0*/  IADD3 R116, R88, 0x39, RZ ;  /* 0x0000003958747810 */ /* 0x000fe40007ffe0ff */
[----:B------:R-:W-:Y:S02]  /*4bd0*/  ISETP.GE.AND P5, PT, R94, UR9, PT ;  /* 0x000000095e007c0c */ /* 0x000fe4000bfa6270 */
[----:B------:R-:W-:Y:S02]  /*4be0*/  ISETP.GE.AND P0, PT, R90, UR9, PT ;  /* 0x000000095a007c0c */ /* 0x000fe4000bf06270 */
[----:B------:R-:W-:Y:S01]  /*4bf0*/  ISETP.GE.AND P2, PT, R88, UR9, PT ;  /* 0x0000000958007c0c */ /* 0x000fe2000bf46270 */
[----:B------:R-:W-:Y:S01]  /*4c00*/  HMMA.16816.F32.BF16 R16, R64, R28, RZ ;  /* 0x0000001c4010723c */ /* 0x000fe200000418ff */
[----:B------:R-:W-:-:S02]  /*4c10*/  ISETP.GE.AND P1, PT, R89, UR9, PT ;  /* 0x0000000959007c0c */ /* 0x000fc4000bf26270 */
[----:B------:R-:W-:Y:S02]  /*4c20*/  ISETP.GE.AND P6, PT, R92, UR9, PT ;  /* 0x000000095c007c0c */ /* 0x000fe4000bfc6270 */
[----:B------:R-:W-:Y:S02]  /*4c30*/  ISETP.GE.AND P4, PT, R96, UR9, PT ;  /* 0x0000000960007c0c */ /* 0x000fe4000bf86270 */
[----:B------:R-:W-:Y:S01]  /*4c40*/  ISETP.GE.AND P3, PT, R98, UR9, PT ;  /* 0x0000000962007c0c */ /* 0x000fe2000bf66270 */
[----:B------:R-:W-:Y:S01]  /*4c50*/  HMMA.16816.F32.BF16 R28, R64, R30, RZ ;  /* 0x0000001e401c723c */ /* 0x000fe200000418ff */
[C---:B------:R-:W-:Y:S02]  /*4c60*/  IADD3 R222, R239.reuse, 0x4800, RZ ;  /* 0x00004800efde7810 */ /* 0x040fe40007ffe0ff */
[C---:B------:R-:W-:Y:S02]  /*4c70*/  IADD3 R221, R239.reuse, 0x5000, RZ ;  /* 0x00005000efdd7810 */ /* 0x040fe40007ffe0ff */
[----:B------:R-:W-:-:S02]  /*4c80*/  IADD3 R220, R239, 0x5800, RZ ;  /* 0x00005800efdc7810 */ /* 0x000fc40007ffe0ff */
[C---:B------:R-:W-:Y:S01]  /*4c90*/  IADD3 R219, R239.reuse, 0x6000, RZ ;  /* 0x00006000efdb7810 */ /* 0x040fe20007ffe0ff */
[----:B----4-:R-:W-:Y:S01]  /*4ca0*/  HMMA.16816.F32.BF16 R48, R64, R32, RZ ;  /* 0x000000204030723c */ /* 0x010fe200000418ff */
[C---:B------:R-:W-:Y:S02]  /*4cb0*/  IADD3 R218, R239.reuse, 0x6800, RZ ;  /* 0x00006800efda7810 */ /* 0x040fe40007ffe0ff */
[C---:B------:R-:W-:Y:S02]  /*4cc0*/  IADD3 R217, R239.reuse, 0x7000, RZ ;  /* 0x00007000efd97810 */ /* 0x040fe40007ffe0ff */
[----:B------:R-:W-:-:S03]  /*4cd0*/  IADD3 R216, R239, 0x7800, RZ ;  /* 0x00007800efd87810 */ /* 0x000fc60007ffe0ff */
[----:B------:R-:W-:Y:S01]  /*4ce0*/  HMMA.16816.F32.BF16 R64, R64, R34, RZ ;  /* 0x000000224040723c */ /* 0x000fe200000418ff */
        /* <DEDUP_REMOVED lines=12> */
[----:B------:R-:W-:Y:S04]  /*4db0*/  LDSM.16.M88.4 R40, [R237] ;  /* 0x00000000ed28783b */ /* 0x000fe80000000200 */
[----:B------:R-:W-:Y:S03]  /*4dc0*/  LDSM.16.M88.4 R44, [R228+0x1800] ;  /* 0x00180000e42c783b */ /* 0x000fe60000000200 */
[C---:B------:R-:W-:Y:S08]  /*4dd0*/  HMMA.16816.F32.BF16 R12, R60.reuse, R24, R12 ;  /* 0x000000183c0c723c */ /* 0x040ff0000004180c */
[C---:B------:R-:W-:Y:S01]  /*4de0*/  HMMA.16816.F32.BF16 R8, R60.reuse, R26, R8 ;  /* 0x0000001a3c08723c */ /* 0x040fe20000041808 */
[----:B------:R-:W2:Y:S07]  /*4df0*/  LDSM.16.M88.4 R24, [R228] ;  /* 0x00000000e418783b */ /* 0x000eae0000000200 */
        /* <DEDUP_REMOVED lines=35> */
[----:B------:R-:W-:Y:S03]  /*5030*/  LDSM.16.M88.4 R72, [R228+0x3800] ;  /* 0x00380000e448783b */ /* 0x000fe60000000200 */
        /* <DEDUP_REMOVED lines=11> */
[----:B------:R-:W5:Y:S04]  /*50f0*/  LDSM.16.M88.4 R44, [R228+0x2800] ;  /* 0x00280000e42c783b */ /* 0x000f680000000200 */
        /* <DEDUP_REMOVED lines=12> */
[----:B------:R-:W4:Y:S04]  /*51c0*/  LDSM.16.M88.4 R68, [R241+0xc800] ;  /* 0x00c80000f144783b */ /* 0x000f280000000200 */
[----:B------:R-:W-:Y:S03]  /*51d0*/  LDSM.16.M88.4 R60, [R241+0xd000] ;  /* 0x00d00000f13c783b */ /* 0x000fe60000000200 */
[C---:B-1----:R-:W-:Y:S08]  /*51e0*/  HMMA.16816.F32.BF16 R12, R32.reuse, R56, R12 ;  /* 0x00000038200c723c */ /* 0x042ff0000004180c */
[C---:B-----5:R-:W-:Y:S08]  /*51f0*/  HMMA.16816.F32.BF16 R16, R32.reuse, R44, R16 ;  /* 0x0000002c2010723c */ /* 0x060ff00000041810 */
[C---:B------:R-:W-:Y:S01]  /*5200*/  HMMA.16816.F32.BF16 R28, R32.reuse, R46, R28 ;  /* 0x0000002e201c723c */ /* 0x040fe2000004181c */
[----:B------:R-:W-:Y:S07]  /*5210*/  LDSM.16.M88.4 R44, [R240+0x4000] ;  /* 0x00400000f02c783b */ /* 0x000fee0000000200 */
[C---:B--2---:R-:W-:Y:S08]  /*5220*/  HMMA.16816.F32.BF16 R36, R32.reuse, R24, R36 ;  /* 0x000000182024723c */ /* 0x044ff00000041824 */
[C---:B------:R-:W-:Y:S01]  /*5230*/  HMMA.16816.F32.BF16 R52, R32.reuse, R26, R52 ;  /* 0x0000001a2034723c */ /* 0x040fe20000041834 */
[----:B------:R-:W1:Y:S07]  /*5240*/  LDSM.16.M88.4 R24, [R239+0x4000] ;  /* 0x00400000ef18783b */ /* 0x000e6e0000000200 */
[C---:B------:R-:W-:Y:S01]  /*5250*/  HMMA.16816.F32.BF16 R8, R32.reuse, R58, R8 ;  /* 0x0000003a2008723c */ /* 0x040fe20000041808 */
[----:B------:R-:W-:Y:S07]  /*5260*/  LDSM.16.M88.4 R56, [R241+0xd800] ;  /* 0x00d80000f138783b */ /* 0x000fee0000000200 */
[C---:B------:R-:W-:Y:S08]  /*5270*/  HMMA.16816.F32.BF16 R48, R32.reuse, R72, R48 ;  /* 0x000000482030723c */ /* 0x040ff00000041830 */
[----:B------:R-:W-:Y:S01]  /*5280*/  HMMA.16816.F32.BF16 R64, R32, R74, R64 ;  /* 0x0000004a2040723c */ /* 0x000fe20000041840 */
[----:B------:R-:W2:Y:S04]  /*5290*/  LDSM.16.M88.4 R32, [R239+0x4800] ;  /* 0x00480000ef20783b */ /* 0x000ea80000000200 */
[----:B------:R-:W-:Y:S03]  /*52a0*/  LDSM.16.M88.4 R72, [R228+0x6000] ;  /* 0x00600000e448783b */ /* 0x000fe60000000200 */
[C---:B---3--:R-:W-:Y:S08]  /*52b0*/  HMMA.16816.F32.BF16 R12, R40.reuse, R20, R12 ;  /* 0x00000014280c723c */ /* 0x048ff0000004180c */
[C---:B----4-:R-:W-:Y:S08]  /*52c0*/  HMMA.16816.F32.BF16 R16, R40.reuse, R68, R16 ;  /* 0x000000442810723c */ /* 0x050ff00000041810 */
[----:B------:R-:W-:Y:S01]  /*52d0*/  HMMA.16816.F32.BF16 R8, R40, R22, R8 ;  /* 0x000000162808723c */ /* 0x000fe20000041808 */
[----:B------:R-:W3:Y:S07]  /*52e0*/  LDSM.16.M88.4 R20, [R239+0x5000] ;  /* 0x00500000ef14783b */ /* 0x000eee0000000200 */
[----:B-1----:R-:W-:Y:S07]  /*52f0*/  HMMA.16816.F32.BF16 R12, R44, R24, R12 ;  /* 0x000000182c0c723c */ /* 0x002fee000004180c */
[----:B------:R-:W-:Y:S01]  /*5300*/  SHF.R.S32.HI R25, RZ, 0x1f, R80 ;  /* 0x0000001fff197819 */ /* 0x000fe20000011450 */
[----:B------:R-:W-:Y:S03]  /*5310*/  HMMA.16816.F32.BF16 R36, R40, R60, R36 ;  /* 0x0000003c2824723c */ /* 0x000fe60000041824 */
[----:B------:R-:W-:-:S05]  /*5320*/  LEA.HI R80, R25, R80, RZ, 0x2 ;  /* 0x0000005019507211 */ /* 0x000fca00078f10ff */
[----:B--2---:R-:W-:Y:S07]  /*5330*/  HMMA.16816.F32.BF16 R16, R44, R32, R16 ;  /* 0x000000202c10723c */ /* 0x004fee0000041810 */
[----:B------:R-:W-:Y:S01]  /*5340*/  SHF.R.S32.HI R32, RZ, 0x2, R80 ;  /* 0x00000002ff207819 */ /* 0x000fe20000011450 */
[----:B------:R-:W-:Y:S01]  /*5350*/  HMMA.16816.F32.BF16 R28, R40, R70, R28 ;  /* 0x00000046281c723c */ /* 0x000fe2000004181c */
[----:B------:R-:W-:Y:S03]  /*5360*/  LDSM.16.M88.4 R68, [R237+0x4000] ;  /* 0x00400000ed44783b */ /* 0x000fe60000000200 */
[----:B------:R-:W-:-:S04]  /*5370*/  IMAD R81, R81, 0x10, R32 ;  /* 0x0000001051517824 */ /* 0x000fc800078e0220 */
[C---:B------:R-:W-:Y:S01]  /*5380*/  HMMA.16816.F32.BF16 R52, R40.reuse, R62, R52 ;  /* 0x0000003e2834723c */ /* 0x040fe20000041834 */
[----:B------:R-:W-:Y:S01]  /*5390*/  IADD3 R2, R81, UR11, RZ ;  /* 0x0000000b51027c10 */ /* 0x000fe2000fffe0ff */
[----:B------:R-:W-:Y:S03]  /*53a0*/  LDSM.16.M88.4 R60, [R242+0x6000] ;  /* 0x00600000f23c783b */ /* 0x000fe60000000200 */
[----:B------:R-:W-:Y:S01]  /*53b0*/  IADD3 R131, R131, -UR8, R2 ;  /* 0x8000000883837c10 */ /* 0x000fe2000fffe002 */
[----:B------:R-:W-:Y:S02]  /*53c0*/  LDSM.16.M88.4 R80, [R241+0xf000] ;  /* 0x00f00000f150783b */ /* 0x000fe40000000200 */
[C---:B------:R-:W-:Y:S08]  /*53d0*/  HMMA.16816.F32.BF16 R48, R40.reuse, R56, R48 ;  /* 0x000000382830723c */ /* 0x040ff00000041830 */
[----:B------:R-:W-:Y:S01]  /*53e0*/  HMMA.16816.F32.BF16 R64, R40, R58, R64 ;  /* 0x0000003a2840723c */ /* 0x000fe20000041840 */
[----:B------:R-:W1:Y:S04]  /*53f0*/  LDSM.16.M88.4 R56, [R239+0x5800] ;  /* 0x00580000ef38783b */ /* 0x000e680000000200 */
[----:B------:R-:W-:Y:S03]  /*5400*/  LDSM.16.M88.4 R40, [R235+0xc000] ;  /* 0x00c00000eb28783b */ /* 0x000fe60000000200 */
[C---:B---3--:R-:W-:Y:S07]  /*5410*/  HMMA.16816.F32.BF16 R36, R44.reuse, R20, R36 ;  /* 0x000000142c24723c */ /* 0x048fee0000041824 */
[C---:B------:R-:W-:Y:S01]  /*5420*/  IMAD.IADD R20, R131.reuse, 0x1, -R88 ;  /* 0x0000000183147824 */ /* 0x040fe200078e0a58 */
[----:B------:R-:W-:Y:S01]  /*5430*/  HMMA.16816.F32.BF16 R8, R44, R26, R8 ;  /* 0x0000001a2c08723c */ /* 0x000fe20000041808 */
[----:B------:R-:W-:Y:S01]  /*5440*/  IMAD.IADD R21, R131, 0x1, -R89 ;  /* 0x0000000183157824 */ /* 0x000fe200078e0a59 */
[----:B------:R-:W2:Y:S02]  /*5450*/  LDSM.16.M88.4 R24, [R238+0x4000] ;  /* 0x00400000ee18783b */ /* 0x000ea40000000200 */
[----:B------:R-:W-:-:S04]  /*5460*/  IABS R20, R20 ;  /* 0x0000001400147213 */ /* 0x000fc80000000000 */
[----:B------:R-:W-:Y:S01]  /*5470*/  HMMA.16816.F32.BF16 R28, R44, R34, R28 ;  /* 0x000000222c1c723c */ /* 0x000fe2000004181c */
[----:B------:R-:W-:Y:S01]  /*5480*/  MOV R91, R20 ;  /* 0x00000014005b7202 */ /* 0x000fe20000000f00 */
[----:B------:R-:W3:Y:S01]  /*5490*/  LDSM.16.M88.4 R32, [R235+0xc800] ;  /* 0x00c80000eb20783b */ /* 0x000ee20000000200 */
[----:B------:R-:W-:-:S04]  /*54a0*/  IABS R20, R21 ;  /* 0x0000001500147213 */ /* 0x000fc80000000000 */
[----:B------:R-:W-:Y:S01]  /*54b0*/  I2F R91, R91 ;  /* 0x0000005b005b7306 */ /* 0x000fe20000201400 */
[C---:B------:R-:W-:Y:S01]  /*54c0*/  HMMA.16816.F32.BF16 R52, R44.reuse, R22, R52 ;  /* 0x000000162c34723c */ /* 0x040fe20000041834 */
[----:B------:R-:W-:Y:S02]  /*54d0*/  IMAD.MOV.U32 R93, RZ, RZ, R20 ;  /* 0x000000ffff5d7224 */ /* 0x000fe400078e0014 */
[----:B------:R-:W4:Y:S04]  /*54e0*/  LDSM.16.M88.4 R20, [R235+0xd000] ;  /* 0x00d00000eb14783b */ /* 0x000f280000000200 */
[----:B------:R-:W-:Y:S01]  /*54f0*/  I2F R93, R93 ;  /* 0x0000005d005d7306 */ /* 0x000fe20000201400 */
[C---:B-1----:R-:W-:Y:S07]  /*5500*/  HMMA.16816.F32.BF16 R48, R44.reuse, R56, R48 ;  /* 0x000000382c30723c */ /* 0x042fee0000041830 */
[----:B------:R-:W-:Y:S01]  /*5510*/  IMAD.IADD R56, R131, 0x1, -R90 ;  /* 0x0000000183387824 */ /* 0x000fe200078e0a5a */
[----:B------:R-:W-:Y:S04]  /*5520*/  HMMA.16816.F32.BF16 R64, R44, R58, R64 ;  /* 0x0000003a2c40723c */ /* 0x000fe80000041840 */
[----:B------:R-:W-:-:S03]  /*5530*/  IABS R56, R56 ;  /* 0x0000003800387213 */ /* 0x000fc60000000000 */
[----:B------:R-:W-:Y:S01]  /*5540*/  IMAD.IADD R44, R131, 0x1, -R92 ;  /* 0x00000001832c7824 */ /* 0x000fe200078e0a5c */
[----:B------:R1:W-:Y:S01]  /*5550*/  I2F R95, R56 ;  /* 0x00000038005f7306 */ /* 0x0003e20000201400 */
[----:B--2---:R-:W-:Y:S03]  /*5560*/  HMMA.16816.F32.BF16 R12, R24, R40, R12 ;  /* 0x00000028180c723c */ /* 0x004fe6000004180c */
[----:B------:R-:W-:-:S04]  /*5570*/  IABS R44, R44 ;  /* 0x0000002c002c7213 */ /* 0x000fc80000000000 */
[C---:B------:R-:W-:Y:S01]  /*5580*/  IMAD.IADD R40, R131.reuse, 0x1, -R94 ;  /* 0x0000000183287824 */ /* 0x040fe200078e0a5e */
[C---:B---3--:R-:W-:Y:S01]  /*5590*/  HMMA.16816.F32.BF16 R16, R24.reuse, R32, R16 ;  /* 0x000000201810723c */ /* 0x048fe20000041810 */
[----:B------:R-:W-:Y:S02]  /*55a0*/  IMAD.MOV.U32 R97, RZ, RZ, R44 ;  /* 0x000000ffff617224 */ /* 0x000fe400078e002c */
[----:B------:R-:W2:Y:S01]  /*55b0*/  LDSM.16.M88.4 R44, [R235+0xd800] ;  /* 0x00d80000eb2c783b */ /* 0x000ea20000000200 */
[----:B------:R-:W-:Y:S01]  /*55c0*/  IABS R40, R40 ;  /* 0x0000002800287213 */ /* 0x000fe20000000000 */
[C---:B------:R-:W-:Y:S02]  /*55d0*/  IMAD.IADD R41, R131.reuse, 0x1, -R96 ;  /* 0x0000000183297824 */ /* 0x040fe400078e0a60 */
[C---:B------:R-:W-:Y:S01]  /*55e0*/  IMAD.IADD R32, R131.reuse, 0x1, -R98 ;  /* 0x0000000183207824 */ /* 0x040fe200078e0a62 */
[----:B------:R-:W-:Y:S01]  /*55f0*/  HMMA.16816.F32.BF16 R8, R24, R42, R8 ;  /* 0x0000002a1808723c */ /* 0x000fe20000041808 */
[----:B------:R-:W-:Y:S01]  /*5600*/  IMAD.IADD R33, R131, 0x1, -R100 ;  /* 0x0000000183217824 */ /* 0x000fe200078e0a64 */
[----:B-1----:R-:W-:Y:S01]  /*5610*/  LDSM.16.M88.4 R56, [R239+0x6800] ;  /* 0x00680000ef38783b */ /* 0x002fe20000000200 */
[----:B------:R-:W-:Y:S01]  /*5620*/  IMAD.MOV.U32 R99, RZ, RZ, R40 ;  /* 0x000000ffff637224 */ /* 0x000fe200078e0028 */
[----:B------:R-:W-:Y:S01]  /*5630*/  IABS R32, R32 ;  /* 0x0000002000207213 */ /* 0x000fe20000000000 */
[----:B------:R-:W-:Y:S01]  /*5640*/  I2F R97, R97 ;  /* 0x0000006100617306 */ /* 0x000fe20000201400 */
[----:B------:R-:W-:-:S02]  /*5650*/  IABS R40, R41 ;  /* 0x0000002900287213 */ /* 0x000fc40000000000 */
[C---:B----4-:R-:W-:Y:S01]  /*5660*/  HMMA.16816.F32.BF16 R36, R24.reuse, R20, R36 ;  /* 0x000000141824723c */ /* 0x050fe20000041824 */
[----:B------:R-:W-:Y:S01]  /*5670*/  IMAD.MOV.U32 R103, RZ, RZ, R32 ;  /* 0x000000ffff677224 */ /* 0x000fe200078e0020 */
[----:B------:R-:W-:Y:S01]  /*5680*/  IABS R32, R33 ;  /* 0x0000002100207213 */ /* 0x000fe20000000000 */
[----:B------:R-:W-:Y:S02]  /*5690*/  IMAD.MOV.U32 R101, RZ, RZ, R40 ;  /* 0x000000ffff657224 */ /* 0x000fe400078e0028 */
[----:B------:R-:W1:Y:S01]  /*56a0*/  LDSM.16.M88.4 R40, [R228+0x4000] ;  /* 0x00400000e428783b */ /* 0x000e620000000200 */
[----:B------:R-:W-:Y:S01]  /*56b0*/  I2F R99, R99 ;  /* 0x0000006300637306 */ /* 0x000fe20000201400 */
[C---:B------:R-:W-:Y:S01]  /*56c0*/  IMAD.IADD R20, R131.reuse, 0x1, -R102 ;  /* 0x0000000183147824 */ /* 0x040fe200078e0a66 */
[----:B------:R-:W-:Y:S01]  /*56d0*/  IADD3 R21, R131, -R104, RZ ;  /* 0x8000006883157210 */ /* 0x000fe20007ffe0ff */
[----:B------:R-:W-:Y:S01]  /*56e0*/  HMMA.16816.F32.BF16 R28, R24, R34, R28 ;  /* 0x00000022181c723c */ /* 0x000fe2000004181c */
[----:B------:R-:W-:-:S02]  /*56f0*/  IMAD.MOV.U32 R105, RZ, RZ, R32 ;  /* 0x000000ffff697224 */ /* 0x000fc400078e0020 */
[----:B------:R-:W-:Y:S01]  /*5700*/  IABS R20, R20 ;  /* 0x0000001400147213 */ /* 0x000fe20000000000 */
[----:B------:R-:W3:Y:S01]  /*5710*/  LDSM.16.M88.4 R32, [R228+0x4800] ;  /* 0x00480000e420783b */ /* 0x000ee20000000200 */
[----:B------:R-:W-:Y:S03]  /*5720*/  I2F R101, R101 ;  /* 0x0000006500657306 */ /* 0x000fe60000201400 */
[----:B------:R-:W-:Y:S01]  /*5730*/  IMAD.MOV.U32 R107, RZ, RZ, R20 ;  /* 0x000000ffff6b7224 */ /* 0x000fe200078e0014 */
[----:B------:R-:W-:Y:S01]  /*5740*/  IABS R20, R21 ;  /* 0x0000001500147213 */ /* 0x000fe20000000000 */
[----:B------:R-:W-:Y:S03]  /*5750*/  HMMA.16816.F32.BF16 R52, R24, R22, R52 ;  /* 0x000000161834723c */ /* 0x000fe60000041834 */
[----:B------:R-:W-:Y:S01]  /*5760*/  I2F R105, R105 ;  /* 0x0000006900697306 */ /* 0x000fe20000201400 */
[----:B------:R-:W-:-:S02]  /*5770*/  IMAD.MOV.U32 R108, RZ, RZ, R20 ;  /* 0x000000ffff6c7224 */ /* 0x000fc400078e0014 */
[----:B------:R-:W4:Y:S02]  /*5780*/  LDSM.16.M88.4 R20, [R228+0x5000] ;  /* 0x00500000e414783b */ /* 0x000f240000000200 */
[C---:B--2---:R-:W-:Y:S03]  /*5790*/  HMMA.16816.F32.BF16 R48, R24.reuse, R44, R48 ;  /* 0x0000002c1830723c */ /* 0x044fe60000041830 */
[----:B------:R-:W-:Y:S04]  /*57a0*/  I2F R108, R108 ;  /* 0x0000006c006c7306 */ /* 0x000fe80000201400 */
[C---:B------:R-:W-:Y:S01]  /*57b0*/  IMAD.IADD R44, R131.reuse, 0x1, -R106 ;  /* 0x00000001832c7824 */ /* 0x040fe200078e0a6a */
[----:B------:R-:W-:Y:S01]  /*57c0*/  HMMA.16816.F32.BF16 R64, R24, R46, R64 ;  /* 0x0000002e1840723c */ /* 0x000fe20000041840 */
[----:B------:R-:W2:Y:S01]  /*57d0*/  LDSM.16.M88.4 R24, [R241+0xe000] ;  /* 0x00e00000f118783b */ /* 0x000ea20000000200 */
[----:B------:R-:W-:Y:S01]  /*57e0*/  IMAD.IADD R45, R131, 0x1, -R109 ;  /* 0x00000001832d7824 */ /* 0x000fe200078e0a6d */
[----:B------:R-:W-:Y:S01]  /*57f0*/  I2F R103, R103 ;  /* 0x0000006700677306 */ /* 0x000fe20000201400 */
[----:B------:R-:W-:-:S05]  /*5800*/  IABS R44, R44 ;  /* 0x0000002c002c7213 */ /* 0x000fca0000000000 */
[----:B------:R-:W-:Y:S01]  /*5810*/  IMAD.MOV.U32 R110, RZ, RZ, R44 ;  /* 0x000000ffff6e7224 */ /* 0x000fe200078e002c */
[C---:B-1----:R-:W-:Y:S01]  /*5820*/  HMMA.16816.F32.BF16 R12, R68.reuse, R40, R12 ;  /* 0x00000028440c723c */ /* 0x042fe2000004180c */
[----:B------:R-:W-:Y:S01]  /*5830*/  IABS R44, R45 ;  /* 0x0000002d002c7213 */ /* 0x000fe20000000000 */
[----:B------:R-:W-:Y:S05]  /*5840*/  I2F R107, R107 ;  /* 0x0000006b006b7306 */ /* 0x000fea0000201400 */
[C---:B------:R-:W-:Y:S01]  /*5850*/  IMAD.IADD R40, R131.reuse, 0x1, -R111 ;  /* 0x0000000183287824 */ /* 0x040fe200078e0a6f */
[----:B---3--:R-:W-:Y:S01]  /*5860*/  HMMA.16816.F32.BF16 R16, R68, R32, R16 ;  /* 0x000000204410723c */ /* 0x008fe20000041810 */
[----:B------:R-:W-:Y:S01]  /*5870*/  IMAD.IADD R41, R131, 0x1, -R113 ;  /* 0x0000000183297824 */ /* 0x000fe200078e0a71 */
[----:B------:R1:W-:Y:S02]  /*5880*/  I2F R112, R44 ;  /* 0x0000002c00707306 */ /* 0x0003e40000201400 */
[----:B------:R-:W-:-:S03]  /*5890*/  IABS R40, R40 ;  /* 0x0000002800287213 */ /* 0x000fc60000000000 */
[C---:B------:R-:W-:Y:S01]  /*58a0*/  IMAD.IADD R32, R131.reuse, 0x1, -R115 ;  /* 0x0000000183207824 */ /* 0x040fe200078e0a73 */
[C---:B------:R-:W-:Y:S01]  /*58b0*/  HMMA.16816.F32.BF16 R8, R68.reuse, R42, R8 ;  /* 0x0000002a4408723c */ /* 0x040fe20000041808 */
[C---:B------:R-:W-:Y:S01]  /*58c0*/  IMAD.IADD R33, R131.reuse, 0x1, -R116 ;  /* 0x0000000183217824 */ /* 0x040fe200078e0a74 */
[----:B------:R-:W-:Y:S01]  /*58d0*/  IADD3 R131, R131, 0x8, RZ ;  /* 0x0000000883837810 */ /* 0x000fe20007ffe0ff */
[----:B------:R-:W-:Y:S01]  /*58e0*/  IMAD.MOV.U32 R114, RZ, RZ, R40 ;  /* 0x000000ffff727224 */ /* 0x000fe200078e0028 */
[----:B------:R-:W-:Y:S01]  /*58f0*/  IABS R32, R32 ;  /* 0x0000002000207213 */ /* 0x000fe20000000000 */
[----:B------:R-:W-:Y:S01]  /*5900*/  I2F R110, R110 ;  /* 0x0000006e006e7306 */ /* 0x000fe20000201400 */
[----:B------:R-:W-:Y:S01]  /*5910*/  IABS R40, R41 ;  /* 0x0000002900287213 */ /* 0x000fe20000000000 */
[C---:B------:R-:W-:Y:S01]  /*5920*/  IMAD.IADD R124, R131.reuse, 0x1, -R96 ;  /* 0x00000001837c7824 */ /* 0x040fe200078e0a60 */
[----:B----4-:R-:W-:Y:S01]  /*5930*/  HMMA.16816.F32.BF16 R36, R68, R20, R36 ;  /* 0x000000144424723c */ /* 0x010fe20000041824 */
[----:B------:R-:W-:Y:S01]  /*5940*/  IMAD.MOV.U32 R118, RZ, RZ, R32 ;  /* 0x000000ffff767224 */ /* 0x000fe200078e0020 */
[----:B-1----:R-:W1:Y:S01]  /*5950*/  LDSM.16.M88.4 R44, [R240+0x6000] ;  /* 0x00600000f02c783b */ /* 0x002e620000000200 */
[----:B------:R-:W-:Y:S01]  /*5960*/  IABS R32, R33 ;  /* 0x0000002100207213 */ /* 0x000fe20000000000 */
[C---:B------:R-:W-:Y:S01]  /*5970*/  IMAD.IADD R123, R131.reuse, 0x1, -R98 ;  /* 0x00000001837b7824 */ /* 0x040fe200078e0a62 */
[----:B------:R3:W-:Y:S01]  /*5980*/  I2F R117, R40 ;  /* 0x0000002800757306 */ /* 0x0007e20000201400 */
[----:B------:R-:W-:Y:S01]  /*5990*/  IABS R124, R124 ;  /* 0x0000007c007c7213 */ /* 0x000fe20000000000 */
[C---:B------:R-:W-:Y:S01]  /*59a0*/  IMAD.IADD R20, R131.reuse, 0x1, -R88 ;  /* 0x0000000183147824 */ /* 0x040fe200078e0a58 */
[----:B--2---:R-:W-:Y:S01]  /*59b0*/  HMMA.16816.F32.BF16 R12, R60, R24, R12 ;  /* 0x000000183c0c723c */ /* 0x004fe2000004180c */
[----:B------:R-:W-:Y:S01]  /*59c0*/  IMAD.IADD R21, R131, 0x1, -R89 ;  /* 0x0000000183157824 */ /* 0x000fe200078e0a59 */
[----:B------:R-:W-:-:S02]  /*59d0*/  IABS R123, R123 ;  /* 0x0000007b007b7213 */ /* 0x000fc40000000000 */
[----:B------:R-:W-:Y:S01]  /*59e0*/  IABS R20, R20 ;  /* 0x0000001400147213 */ /* 0x000fe20000000000 */
[----:B------:R2:W-:Y:S02]  /*59f0*/  I2F R119, R32 ;  /* 0x0000002000777306 */ /* 0x0005e40000201400 */
[C---:B------:R-:W-:Y:S01]  /*5a00*/  IMAD.IADD R24, R131.reuse, 0x1, -R92 ;  /* 0x0000000183187824 */ /* 0x040fe200078e0a5c */
[----:B------:R-:W-:Y:S01]  /*5a10*/  MOV R120, R20 ;  /* 0x0000001400787202 */ /* 0x000fe20000000f00 */
[C---:B------:R-:W-:Y:S01]  /*5a20*/  HMMA.16816.F32.BF16 R48, R68.reuse, R84, R48 ;  /* 0x000000544430723c */ /* 0x040fe20000041830 */
[----:B------:R-:W-:Y:S01]  /*5a30*/  IABS R20, R21 ;  /* 0x0000001500147213 */ /* 0x000fe20000000000 */
[C---:B------:R-:W-:Y:S01]  /*5a40*/  IMAD.IADD R21, R131.reuse, 0x1, -R90 ;  /* 0x0000000183157824 */ /* 0x040fe200078e0a5a */
[----:B------:R-:W-:Y:S01]  /*5a50*/  IABS R24, R24 ;  /* 0x0000001800187213 */ /* 0x000fe20000000000 */
[----:B---3--:R-:W3:Y:S01]  /*5a60*/  LDSM.16.M88.4 R40, [R241+0xe800] ;  /* 0x00e80000f128783b */ /* 0x008ee20000000200 */
[C---:B------:R-:W-:Y:S01]  /*5a70*/  IMAD.IADD R25, R131.reuse, 0x1, -R94 ;  /* 0x0000000183197824 */ /* 0x040fe200078e0a5e */
[----:B------:R-:W-:Y:S01]  /*5a80*/  I2F R120, R120 ;  /* 0x0000007800787306 */ /* 0x000fe20000201400 */
[----:B------:R-:W-:Y:S01]  /*5a90*/  IMAD.MOV.U32 R121, RZ, RZ, R20 ;  /* 0x000000ffff797224 */ /* 0x000fe200078e0014 */
[----:B------:R-:W-:Y:S01]  /*5aa0*/  IABS R20, R21 ;  /* 0x0000001500147213 */ /* 0x000fe20000000000 */
[C---:B------:R-:W-:Y:S01]  /*5ab0*/  HMMA.16816.F32.BF16 R28, R68.reuse, R34, R28 ;  /* 0x00000022441c723c */ /* 0x040fe2000004181c */
[----:B------:R-:W-:Y:S01]  /*5ac0*/  IMAD.MOV.U32 R85, RZ, RZ, R24 ;  /* 0x000000ffff557224 */ /* 0x000fe200078e0018 */
[----:B------:R-:W-:Y:S01]  /*5ad0*/  IABS R24, R25 ;  /* 0x0000001900187213 */ /* 0x000fe20000000000 */
[----:B--2---:R-:W-:Y:S01]  /*5ae0*/  LDSM.16.M88.4 R32, [R238+0x6000] ;  /* 0x00600000ee20783b */ /* 0x004fe20000000200 */
[----:B------:R-:W-:Y:S01]  /*5af0*/  IMAD.MOV.U32 R84, RZ, RZ, R20 ;  /* 0x000000ffff547224 */ /* 0x000fe200078e0014 */
[----:B------:R-:W-:Y:S03]  /*5b00*/  I2F R123, R123 ;  /* 0x0000007b007b7306 */ /* 0x000fe60000201400 */
[----:B------:R-:W-:Y:S01]  /*5b10*/  HMMA.16816.F32.BF16 R52, R68, R22, R52 ;  /* 0x000000164434723c */ /* 0x000fe20000041834 */
[----:B------:R-:W2:Y:S04]  /*5b20*/  LDSM.16.M88.4 R20, [R235+0xe000] ;  /* 0x00e00000eb14783b */ /* 0x000ea80000000200 */
[----:B------:R4:W-:Y:S03]  /*5b30*/  I2F R122, R24 ;  /* 0x00000018007a7306 */ /* 0x0009e60000201400 */
[----:B-1----:R-:W-:Y:S05]  /*5b40*/  HMMA.16816.F32.BF16 R12, R44, R76, R12 ;  /* 0x0000004c2c0c723c */ /* 0x002fea000004180c */
[----:B------:R-:W-:Y:S03]  /*5b50*/  I2F R84, R84 ;  /* 0x0000005400547306 */ /* 0x000fe60000201400 */
[C---:B------:R-:W-:Y:S01]  /*5b60*/  HMMA.16816.F32.BF16 R8, R60.reuse, R26, R8 ;  /* 0x0000001a3c08723c */ /* 0x040fe20000041808 */
[----:B----4-:R-:W1:Y:S04]  /*5b70*/  LDSM.16.M88.4 R24, [R237+0x6000] ;  /* 0x00600000ed18783b */ /* 0x010e680000000200 */
[----:B------:R-:W-:Y:S03]  /*5b80*/  I2F R121, R121 ;  /* 0x0000007900797306 */ /* 0x000fe60000201400 */
[C---:B------:R-:W-:Y:S05]  /*5b90*/  HMMA.16816.F32.BF16 R36, R60.reuse, R80, R36 ;  /* 0x000000503c24723c */ /* 0x040fea0000041824 */
[----:B------:R-:W-:Y:S03]  /*5ba0*/  I2F R85, R85 ;  /* 0x0000005500557306 */ /* 0x000fe60000201400 */
[----:B---3--:R-:W-:Y:S05]  /*5bb0*/  HMMA.16816.F32.BF16 R16, R60, R40, R16 ;  /* 0x000000283c10723c */ /* 0x008fea0000041810 */
[----:B------:R-:W-:Y:S02]  /*5bc0*/  I2F R124, R124 ;  /* 0x0000007c007c7306 */ /* 0x000fe40000201400 */
[C---:B------:R-:W-:Y:S01]  /*5bd0*/  IMAD.IADD R40, R131.reuse, 0x1, -R100 ;  /* 0x0000000183287824 */ /* 0x040fe200078e0a64 */
[----:B------:R-:W-:Y:S01]  /*5be0*/  HMMA.16816.F32.BF16 R8, R44, R78, R8 ;  /* 0x0000004e2c08723c */ /* 0x000fe20000041808 */
[----:B------:R-:W-:Y:S01]  /*5bf0*/  IMAD.IADD R41, R131, 0x1, -R102 ;  /* 0x0000000183297824 */ /* 0x000fe200078e0a66 */
[----:B------:R-:W3:Y:S02]  /*5c00*/  LDSM.16.M88.4 R76, [R235+0xe800] ;  /* 0x00e80000eb4c783b */ /* 0x000ee40000000200 */
[----:B------:R-:W-:Y:S01]  /*5c10*/  IABS R40, R40 ;  /* 0x0000002800287213 */ /* 0x000fe20000000000 */
[----:B------:R-:W-:Y:S03]  /*5c20*/  I2F R114, R114 ;  /* 0x0000007200727306 */ /* 0x000fe60000201400 */
[----:B--2---:R-:W-:Y:S01]  /*5c30*/  HMMA.16816.F32.BF16 R12, R32, R20, R12 ;  /* 0x00000014200c723c */ /* 0x004fe2000004180c */
[----:B------:R-:W-:Y:S01]  /*5c40*/  IMAD.MOV.U32 R125, RZ, RZ, R40 ;  /* 0x000000ffff7d7224 */ /* 0x000fe200078e0028 */
[----:B------:R-:W-:-:S04]  /*5c50*/  IABS R40, R41 ;  /* 0x0000002900287213 */ /* 0x000fc80000000000 */
[----:B------:R2:W-:Y:S01]  /*5c60*/  I2F R126, R40 ;  /* 0x00000028007e7306 */ /* 0x0005e20000201400 */
[C---:B------:R-:W-:Y:S01]  /*5c70*/  IMAD.IADD R20, R131.reuse, 0x1, -R104 ;  /* 0x0000000183147824 */ /* 0x040fe200078e0a68 */
[----:B------:R-:W-:Y:S01]  /*5c80*/  IADD3 R21, -R106, R131, RZ ;  /* 0x000000836a157210 */ /* 0x000fe20007ffe1ff */
[----:B------:R-:W-:Y:S03]  /*5c90*/  HMMA.16816.F32.BF16 R28, R60, R42, R28 ;  /* 0x0000002a3c1c723c */ /* 0x000fe6000004181c */
[----:B------:R-:W-:Y:S02]  /*5ca0*/  IABS R20, R20 ;  /* 0x0000001400147213 */ /* 0x000fe40000000000 */
[----:B------:R-:W-:Y:S03]  /*5cb0*/  I2F R125, R125 ;  /* 0x0000007d007d7306 */ /* 0x000fe60000201400 */
[----:B------:R-:W-:Y:S01]  /*5cc0*/  IMAD.MOV.U32 R127, RZ, RZ, R20 ;  /* 0x000000ffff7f7224 */ /* 0x000fe200078e0014 */
[----:B------:R-:W-:Y:S01]  /*5cd0*/  IABS R20, R21 ;  /* 0x0000001500147213 */ /* 0x000fe20000000000 */
[C---:B------:R-:W-:Y:S01]  /*5ce0*/  IMAD.IADD R21, R131.reuse, 0x1, -R109 ;  /* 0x0000000183157824 */ /* 0x040fe200078e0a6d */
[----:B------:R-:W-:Y:S01]  /*5cf0*/  HMMA.16816.F32.BF16 R16, R44, R56, R16 ;  /* 0x000000382c10723c */ /* 0x000fe20000041810 */
[----:B--2---:R-:W2:Y:S02]  /*5d00*/  LDSM.16.M88.4 R40, [R239+0x7000] ;  /* 0x00700000ef28783b */ /* 0x004ea40000000200 */
[----:B------:R-:W-:Y:S01]  /*5d10*/  IMAD.MOV.U32 R128, RZ, RZ, R20 ;  /* 0x000000ffff807224 */ /* 0x000fe200078e0014 */
[----:B------:R-:W-:Y:S01]  /*5d20*/  IABS R20, R21 ;  /* 0x0000001500147213 */ /* 0x000fe20000000000 */
[C---:B------:R-:W-:Y:S01]  /*5d30*/  IMAD.IADD R21, R131.reuse, 0x1, -R111 ;  /* 0x0000000183157824 */ /* 0x040fe200078e0a6f */
[----:B------:R-:W-:Y:S01]  /*5d40*/  I2F R127, R127 ;  /* 0x0000007f007f7306 */ /* 0x000fe20000201400 */
[C---:B------:R-:W-:Y:S01]  /*5d50*/  IMAD.IADD R56, R131.reuse, 0x1, -R115 ;  /* 0x0000000183387824 */ /* 0x040fe200078e0a73 */
[----:B------:R-:W-:Y:S01]  /*5d60*/  HMMA.16816.F32.BF16 R8, R32, R22, R8 ;  /* 0x000000162008723c */ /* 0x000fe20000041808 */
[----:B------:R-:W-:Y:S01]  /*5d70*/  IMAD.MOV.U32 R129, RZ, RZ, R20 ;  /* 0x000000ffff817224 */ /* 0x000fe200078e0014 */
[----:B------:R-:W-:Y:S01]  /*5d80*/  IABS R20, R21 ;  /* 0x0000001500147213 */ /* 0x000fe20000000000 */
[----:B------:R-:W-:Y:S01]  /*5d90*/  IMAD.IADD R21, R131, 0x1, -R113 ;  /* 0x0000000183157824 */ /* 0x000fe200078e0a71 */
[----:B------:R-:W-:-:S02]  /*5da0*/  IABS R56, R56 ;  /* 0x0000003800387213 */ /* 0x000fc40000000000 */
[----:B------:R-:W-:Y:S01]  /*5db0*/  I2F R118, R118 ;  /* 0x0000007600767306 */ /* 0x000fe20000201400 */
[----:B------:R-:W-:Y:S01]  /*5dc0*/  IMAD.MOV.U32 R130, RZ, RZ, R20 ;  /* 0x000000ffff827224 */ /* 0x000fe200078e0014 */
[----:B------:R-:W-:Y:S01]  /*5dd0*/  IABS R20, R21 ;  /* 0x0000001500147213 */ /* 0x000fe20000000000 */
[----:B-1----:R-:W-:Y:S01]  /*5de0*/  HMMA.16816.F32.BF16 R12, R24, R72, R12 ;  /* 0x00000048180c723c */ /* 0x002fe2000004180c */
[----:B------:R-:W-:-:S03]  /*5df0*/  IMAD.MOV.U32 R81, RZ, RZ, R56 ;  /* 0x000000ffff517224 */ /* 0x000fc600078e0038 */
[----:B------:R-:W-:Y:S01]  /*5e00*/  IMAD.MOV.U32 R80, RZ, RZ, R20 ;  /* 0x000000ffff507224 */ /* 0x000fe200078e0014 */
[----:B------:R-:W-:Y:S01]  /*5e10*/  I2F R128, R128 ;  /* 0x0000008000807306 */ /* 0x000fe20000201400 */
[----:B------:R-:W-:Y:S01]  /*5e20*/  LDSM.16.M88.4 R20, [R228+0x6800] ;  /* 0x00680000e414783b */ /* 0x000fe20000000200 */
[----:B------:R-:W-:Y:S01]  /*5e30*/  IMAD.IADD R72, R131, 0x1, -R116 ;  /* 0x0000000183487824 */ /* 0x000fe200078e0a74 */
[----:B------:R-:W-:Y:S02]  /*5e40*/  HMMA.16816.F32.BF16 R28, R44, R58, R28 ;  /* 0x0000003a2c1c723c */ /* 0x000fe4000004181c */
[----:B------:R-:W1:Y:S02]  /*5e50*/  LDSM.16.M88.4 R56, [R241+0xf800] ;  /* 0x00f80000f138783b */ /* 0x000e640000000200 */
[----:B------:R-:W-:Y:S01]  /*5e60*/  IABS R72, R72 ;  /* 0x0000004800487213 */ /* 0x000fe20000000000 */
[----:B------:R-:W-:Y:S03]  /*5e70*/  I2F R129, R129 ;  /* 0x0000008100817306 */ /* 0x000fe60000201400 */
[----:B------:R-:W-:Y:S05]  /*5e80*/  HMMA.16816.F32.BF16 R64, R68, R86, R64 ;  /* 0x000000564440723c */ /* 0x000fea0000041840 */
[----:B------:R4:W-:Y:S03]  /*5e90*/  I2F R131, R72 ;  /* 0x0000004800837306 */ /* 0x0009e60000201400 */
[----:B---3--:R-:W-:Y:S01]  /*5ea0*/  HMMA.16816.F32.BF16 R16, R32, R76, R16 ;  /* 0x0000004c2010723c */ /* 0x008fe20000041810 */
[----:B------:R-:W-:-:S04]  /*5eb0*/  FMUL.FTZ R132, R12, c[0x0][0x2ec] ;  /* 0x0000bb000c847a20 */ /* 0x000fc80000410000 */
[----:B------:R-:W-:Y:S03]  /*5ec0*/  I2F R130, R130 ;  /* 0x0000008200827306 */ /* 0x000fe60000201400 */
[----:B------:R-:W-:Y:S01]  /*5ed0*/  HMMA.16816.F32.BF16 R8, R24, R74, R8 ;  /* 0x0000004a1808723c */ /* 0x000fe20000041808 */
[----:B----4-:R-:W3:Y:S04]  /*5ee0*/  LDSM.16.M88.4 R72, [R235+0xf000] ;  /* 0x00f00000eb48783b */ /* 0x010ee80000000200 */
[----:B------:R-:W4:Y:S03]  /*5ef0*/  MUFU.TANH R132, R132 ;  /* 0x0000008400847308 */ /* 0x000f260000002400 */
[----:B------:R-:W-:Y:S05]  /*5f00*/  HMMA.16816.F32.BF16 R52, R60, R82, R52 ;  /* 0x000000523c34723c */ /* 0x000fea0000041834 */
[----:B------:R-:W-:Y:S02]  /*5f10*/  I2F R80, R80 ;  /* 0x0000005000507306 */ /* 0x000fe40000201400 */
[----:B------:R-:W-:Y:S01]  /*5f20*/  FMUL.FTZ R82, R13, c[0x0][0x2ec] ;  /* 0x0000bb000d527a20 */ /* 0x000fe20000410000 */
[----:B--2---:R-:W-:Y:S05]  /*5f30*/  HMMA.16816.F32.BF16 R36, R44, R40, R36 ;  /* 0x000000282c24723c */ /* 0x004fea0000041824 */
[----:B------:R-:W-:Y:S02]  /*5f40*/  MUFU.TANH R82, R82 ;  /* 0x0000005200527308 */ /* 0x000fe40000002400 */
[----:B------:R-:W-:Y:S01]  /*5f50*/  FMUL.FTZ R41, R14, c[0x0][0x2ec] ;  /* 0x0000bb000e297a20 */ /* 0x000fe20000410000 */
[----:B-1----:R-:W-:Y:S01]  /*5f60*/  HMMA.16816.F32.BF16 R48, R60, R56, R48 ;  /* 0x000000383c30723c */ /* 0x002fe20000041830 */
[----:B------:R-:W-:-:S02]  /*5f70*/  FMUL.FTZ R40, R15, c[0x0][0x2ec] ;  /* 0x0000bb000f287a20 */ /* 0x000fc40000410000 */
[----:B------:R-:W1:Y:S01]  /*5f80*/  LDSM.16.M88.4 R12, [R239+0x7800] ;  /* 0x00780000ef0c783b */ /* 0x000e620000000200 */
[----:B------:R-:W-:Y:S01]  /*5f90*/  FMUL.FTZ R8, R8, c[0x0][0x2ec] ;  /* 0x0000bb0008087a20 */ /* 0x000fe20000410000 */
[----:B------:R-:W-:Y:S02]  /*5fa0*/  MUFU.TANH R41, R41 ;  /* 0x0000002900297308 */ /* 0x000fe40000002400 */
[----:B------:R-:W-:Y:S01]  /*5fb0*/  FMUL.FTZ R56, R9, c[0x0][0x2ec] ;  /* 0x0000bb0009387a20 */ /* 0x000fe20000410000 */
[----:B------:R-:W-:Y:S01]  /*5fc0*/  HMMA.16816.F32.BF16 R64, R60, R58, R64 ;  /* 0x0000003a3c40723c */ /* 0x000fe20000041840 */
[----:B----4-:R-:W-:-:S04]  /*5fd0*/  FFMA.FTZ R91, R91, -UR4, R132 ;  /* 0x800000045b5b7c23 */ /* 0x010fc80008010084 */
[----:B------:R-:W2:Y:S03]  /*5fe0*/  MUFU.TANH R40, R40 ;  /* 0x0000002800287308 */ /* 0x000ea60000002400 */
[----:B------:R-:W-:Y:S05]  /*5ff0*/  HMMA.16816.F32.BF16 R16, R24, R20, R16 ;  /* 0x000000141810723c */ /* 0x000fea0000041810 */
[----:B------:R-:W4:Y:S02]  /*6000*/  MUFU.TANH R20, R8 ;  /* 0x0000000800147308 */ /* 0x000f240000002400 */
[----:B------:R-:W-:Y:S01]  /*6010*/  FMUL.FTZ R21, R10, c[0x0][0x2ec] ;  /* 0x0000bb000a157a20 */ /* 0x000fe20000410000 */
[----:B------:R-:W-:Y:S01]  /*6020*/  HMMA.16816.F32.BF16 R28, R32, R78, R28 ;  /* 0x0000004e201c723c */ /* 0x000fe2000004181c */
[----:B------:R-:W5:Y:S04]  /*6030*/  LDSM.16.M88.4 R76, [R228+0x7000] ;  /* 0x00700000e44c783b */ /* 0x000f680000000200 */
[----:B------:R-:W1:Y:S01]  /*6040*/  MUFU.TANH R21, R21 ;  /* 0x0000001500157308 */ /* 0x000e620000002400 */
[----:B--2---:R-:W-:-:S02]  /*6050*/  FFMA.FTZ R40, R121, -UR4, R40 ;  /* 0x8000000479287c23 */ /* 0x004fc40008010028 */
[----:B------:R-:W-:Y:S01]  /*6060*/  HMMA.16816.F32.BF16 R52, R44, R42, R52 ;  /* 0x0000002a2c34723c */ /* 0x000fe20000041834 */
[----:B----4-:R-:W-:-:S04]  /*6070*/  FFMA.FTZ R20, R95, -UR4, R20 ;  /* 0x800000045f147c23 */ /* 0x010fc80008010014 */
[----:B------:R-:W-:Y:S02]  /*6080*/  MUFU.TANH R56, R56 ;  /* 0x0000003800387308 */ /* 0x000fe40000002400 */
[----:B------:R-:W-:Y:S01]  /*6090*/  FMUL.FTZ R42, R11, c[0x0][0x2ec] ;  /* 0x0000bb000b2a7a20 */ /* 0x000fe20000410000 */
[----:B---3--:R-:W-:Y:S01]  /*60a0*/  HMMA.16816.F32.BF16 R36, R32, R72, R36 ;  /* 0x000000482024723c */ /* 0x008fe20000041824 */
[----:B------:R-:W2:Y:S01]  /*60b0*/  LDSM.16.M88.4 R8, [R235+0xf800] ;  /* 0x00f80000eb08783b */ /* 0x000ea20000000200 */
[----:B------:R-:W-:Y:S02]  /*60c0*/  FMUL.FTZ R16, R16, c[0x0][0x2ec] ;  /* 0x0000bb0010107a20 */ /* 0x000fe40000410000 */
[----:B------:R-:W-:Y:S01]  /*60d0*/  FMUL.FTZ R17, R17, c[0x0][0x2ec] ;  /* 0x0000bb0011117a20 */ /* 0x000fe20000410000 */
[----:B------:R-:W-:Y:S01]  /*60e0*/  MUFU.TANH R42, R42 ;  /* 0x0000002a002a7308 */ /* 0x000fe20000002400 */
[----:B-1----:R-:W-:Y:S02]  /*60f0*/  FFMA.FTZ R84, R84, -UR4, R21 ;  /* 0x8000000454547c23 */ /* 0x002fe40008010015 */
[----:B------:R-:W-:Y:S01]  /*6100*/  HMMA.16816.F32.BF16 R48, R44, R12, R48 ;  /* 0x0000000c2c30723c */ /* 0x000fe20000041830 */
[----:B------:R-:W-:-:S04]  /*6110*/  FSEL R21, R40, -INF , !P1 ;  /* 0xff80000028157808 */ /* 0x000fc80004800000 */
[----:B------:R-:W1:Y:S02]  /*6120*/  MUFU.TANH R68, R17 ;  /* 0x0000001100447308 */ /* 0x000e640000002400 */
[----:B------:R-:W-:Y:S01]  /*6130*/  FMUL.FTZ R13, R18, c[0x0][0x2ec] ;  /* 0x0000bb00120d7a20 */ /* 0x000fe20000410000 */
[----:B------:R-:W-:Y:S05]  /*6140*/  HMMA.16816.F32.BF16 R64, R44, R14, R64 ;  /* 0x0000000e2c40723c */ /* 0x000fea0000041840 */
[----:B------:R-:W3:Y:S03]  /*6150*/  MUFU.TANH R13, R13 ;  /* 0x0000000d000d7308 */ /* 0x000ee60000002400 */
[----:B------:R-:W-:Y:S05]  /*6160*/  HMMA.16816.F32.BF16 R28, R24, R22, R28 ;  /* 0x00000016181c723c */ /* 0x000fea000004181c */
[----:B------:R4:W2:Y:S02]  /*6170*/  MUFU.TANH R22, R16 ;  /* 0x0000001000167308 */ /* 0x0008a40000002400 */
[----:B------:R-:W-:Y:S01]  /*6180*/  FMUL.FTZ R23, R19, c[0x0][0x2ec] ;  /* 0x0000bb0013177a20 */ /* 0x000fe20000410000 */
[----:B------:R-:W-:Y:S01]  /*6190*/  HMMA.16816.F32.BF16 R52, R32, R74, R52 ;  /* 0x0000004a2034723c */ /* 0x000fe20000041834 */
[----:B-1----:R-:W-:-:S02]  /*61a0*/  FFMA.FTZ R15, R101, -UR4, R68 ;  /* 0x80000004650f7c23 */ /* 0x002fc40008010044 */
[----:B---3--:R-:W-:Y:S02]  /*61b0*/  FFMA.FTZ R14, R122, -UR4, R13 ;  /* 0x800000047a0e7c23 */ /* 0x008fe4000801000d */
[----:B------:R-:W1:Y:S03]  /*61c0*/  MUFU.TANH R23, R23 ;  /* 0x0000001700177308 */ /* 0x000e660000002400 */
[----:B-----5:R-:W-:Y:S01]  /*61d0*/  HMMA.16816.F32.BF16 R36, R24, R76, R36 ;  /* 0x0000004c1824723c */ /* 0x020fe20000041824 */
[----:B------:R-:W-:Y:S02]  /*61e0*/  FSEL R15, R15, -INF , !P4 ;  /* 0xff8000000f0f7808 */ /* 0x000fe40006000000 */
[----:B------:R-:W-:Y:S01]  /*61f0*/  FSEL R14, R14, -INF , !P5 ;  /* 0xff8000000e0e7808 */ /* 0x000fe20006800000 */
[----:B----4-:R-:W3:Y:S01]  /*6200*/  LDSM.16.M88.4 R16, [R228+0x7800] ;  /* 0x00780000e410783b */ /* 0x010ee20000000200 */
[----:B--2---:R-:W-:-:S03]  /*6210*/  FFMA.FTZ R22, R99, -UR4, R22 ;  /* 0x8000000463167c23 */ /* 0x004fc60008010016 */
[C---:B------:R-:W-:Y:S01]  /*6220*/  HMMA.16816.F32.BF16 R48, R32.reuse, R8, R48 ;  /* 0x000000082030723c */ /* 0x040fe20000041830 */
[----:B------:R-:W-:Y:S01]  /*6230*/  FMUL.FTZ R12, R28, c[0x0][0x2ec] ;  /* 0x0000bb001c0c7a20 */ /* 0x000fe20000410000 */
[----:B------:R-:W-:Y:S01]  /*6240*/  I2F R81, R81 ;  /* 0x0000005100517306 */ /* 0x000fe20000201400 */
[----:B------:R-:W-:Y:S01]  /*6250*/  FMUL.FTZ R28, R29, c[0x0][0x2ec] ;  /* 0x0000bb001d1c7a20 */ /* 0x000fe20000410000 */
[----:B------:R-:W-:Y:S01]  /*6260*/  FSEL R13, R22, -INF , !P5 ;  /* 0xff800000160d7808 */ /* 0x000fe20006800000 */
[----:B------:R-:W-:Y:S01]  /*6270*/  FMUL.FTZ R30, R30, c[0x0][0x2ec] ;  /* 0x0000bb001e1e7a20 */ /* 0x000fe20000410000 */
[----:B------:R-:W-:Y:S01]  /*6280*/  ISETP.GE.AND P5, PT, R109, UR9, PT ;  /* 0x000000096d007c0c */ /* 0x000fe2000bfa6270 */
[----:B------:R-:W-:Y:S01]  /*6290*/  FMUL.FTZ R8, R31, c[0x0][0x2ec] ;  /* 0x0000bb001f087a20 */ /* 0x000fe20000410000 */
[----:B------:R-:W-:Y:S01]  /*62a0*/  HMMA.16816.F32.BF16 R64, R32, R10, R64 ;  /* 0x0000000a2040723c */ /* 0x000fe20000041840 */
[----:B-1----:R-:W-:Y:S01]  /*62b0*/  FFMA.FTZ R23, R124, -UR4, R23 ;  /* 0x800000047c177c23 */ /* 0x002fe20008010017 */
[----:B------:R-:W1:Y:S01]  /*62c0*/  MUFU.TANH R28, R28 ;  /* 0x0000001c001c7308 */ /* 0x000e620000002400 */
[----:B------:R-:W-:-:S05]  /*62d0*/  DEPBAR.LE SB0, 0x0 ;  /* 0x000080000000791a */ /* 0x000fca0000000000 */
[----:B------:R-:W-:Y:S01]  /*62e0*/  HMMA.16816.F32.BF16 R52, R24, R78, R52 ;  /* 0x0000004e1834723c */ /* 0x000fe20000041834 */
[----:B------:R-:W-:Y:S01]  /*62f0*/  FMUL.FTZ R31, R38, c[0x0][0x2ec] ;  /* 0x0000bb00261f7a20 */ /* 0x000fe20000410000 */
[----:B------:R-:W2:Y:S01]  /*6300*/  MUFU.TANH R30, R30 ;  /* 0x0000001e001e7308 */ /* 0x000ea20000002400 */
[----:B------:R-:W-:Y:S02]  /*6310*/  FMUL.FTZ R29, R37, c[0x0][0x2ec] ;  /* 0x0000bb00251d7a20 */ /* 0x000fe40000410000 */
[----:B------:R-:W-:Y:S02]  /*6320*/  FMUL.FTZ R38, R39, c[0x0][0x2ec] ;  /* 0x0000bb0027267a20 */ /* 0x000fe40000410000 */
[----:B------:R-:W-:-:S03]  /*6330*/  FMUL.FTZ R36, R36, c[0x0][0x2ec] ;  /* 0x0000bb0024247a20 */ /* 0x000fc60000410000 */
[----:B------:R-:W4:Y:S01]  /*6340*/  MUFU.TANH R29, R29 ;  /* 0x0000001d001d7308 */ /* 0x000f220000002400 */
[----:B-1----:R-:W-:-:S07]  /*6350*/  FFMA.FTZ R11, R105, -UR4, R28 ;  /* 0x80000004690b7c23 */ /* 0x002fce000801001c */
[----:B------:R-:W1:Y:S01]  /*6360*/  MUFU.TANH R38, R38 ;  /* 0x0000002600267308 */ /* 0x000e620000002400 */
[----:B--2---:R-:W-:Y:S01]  /*6370*/  FFMA.FTZ R10, R123, -UR4, R30 ;  /* 0x800000047b0a7c23 */ /* 0x004fe2000801001e */
[C---:B---3--:R-:W-:Y:S04]  /*6380*/  HMMA.16816.F32.BF16 R48, R24.reuse, R16, R48 ;  /* 0x000000101830723c */ /* 0x048fe80000041830 */
[----:B------:R-:W-:Y:S01]  /*6390*/  FMUL.FTZ R33, R53, c[0x0][0x2ec] ;  /* 0x0000bb0035217a20 */ /* 0x000fe20000410000 */
[----:B------:R-:W-:Y:S01]  /*63a0*/  FSEL R10, R10, -INF , !P3 ;  /* 0xff8000000a0a7808 */ /* 0x000fe20005800000 */
[----:B------:R-:W-:Y:S01]  /*63b0*/  FMUL.FTZ R35, R54, c[0x0][0x2ec] ;  /* 0x0000bb0036237a20 */ /* 0x000fe20000410000 */
[----:B------:R-:W2:Y:S01]  /*63c0*/  MUFU.TANH R12, R12 ;  /* 0x0000000c000c7308 */ /* 0x000ea20000002400 */
[----:B------:R-:W-:Y:S01]  /*63d0*/  FMUL.FTZ R32, R55, c[0x0][0x2ec] ;  /* 0x0000bb0037207a20 */ /* 0x000fe20000410000 */
[----:B------:R-:W-:Y:S01]  /*63e0*/  HMMA.16816.F32.BF16 R64, R24, R18, R64 ;  /* 0x000000121840723c */ /* 0x000fe20000041840 */
[----:B------:R-:W-:-:S02]  /*63f0*/  FFMA.FTZ R16, R120, -UR4, R41 ;  /* 0x8000000478107c23 */ /* 0x000fc40008010029 */
[----:B------:R-:W-:-:S03]  /*6400*/  FMUL.FTZ R17, R52, c[0x0][0x2ec] ;  /* 0x0000bb0034117a20 */ /* 0x000fc60000410000 */
[----:B------:R-:W3:Y:S01]  /*6410*/  MUFU.TANH R8, R8 ;  /* 0x0000000800087308 */ /* 0x000ee20000002400 */
[----:B----4-:R-:W-:Y:S01]  /*6420*/  FFMA.FTZ R29, R108, -UR4, R29 ;  /* 0x800000046c1d7c23 */ /* 0x010fe2000801001d */
[----:B------:R-:W-:Y:S01]  /*6430*/  FSEL R25, R20, -INF , !P0 ;  /* 0xff80000014197808 */ /* 0x000fe20004000000 */
[----:B-1----:R-:W-:Y:S01]  /*6440*/  FFMA.FTZ R38, R127, -UR4, R38 ;  /* 0x800000047f267c23 */ /* 0x002fe20008010026 */
[----:B------:R-:W-:Y:S01]  /*6450*/  FSEL R20, R84, -INF , !P0 ;  /* 0xff80000054147808 */ /* 0x000fe20004000000 */
[----:B------:R-:W-:Y:S01]  /*6460*/  FFMA.FTZ R24, R93, -UR4, R82 ;  /* 0x800000045d187c23 */ /* 0x000fe20008010052 */
[----:B------:R-:W-:Y:S01]  /*6470*/  ISETP.GE.AND P0, PT, R104, UR9, PT ;  /* 0x0000000968007c0c */ /* 0x000fe2000bf06270 */
[----:B------:R-:W-:Y:S01]  /*6480*/  FFMA.FTZ R27, R97, -UR4, R56 ;  /* 0x80000004611b7c23 */ /* 0x000fe20008010038 */
[----:B------:R-:W1:Y:S01]  /*6490*/  MUFU.TANH R36, R36 ;  /* 0x0000002400247308 */ /* 0x000e620000002400 */
[----:B------:R-:W-:Y:S01]  /*64a0*/  FSEL R19, R91, -INF , !P2 ;  /* 0xff8000005b137808 */ /* 0x000fe20005000000 */
[----:B------:R-:W-:Y:S01]  /*64b0*/  FFMA.FTZ R18, R85, -UR4, R42 ;  /* 0x8000000455127c23 */ /* 0x000fe2000801002a */
[----:B------:R-:W-:Y:S01]  /*64c0*/  FSEL R189, R29, -INF , !P0 ;  /* 0xff8000001dbd7808 */ /* 0x000fe20004000000 */
[----:B------:R-:W-:Y:S01]  /*64d0*/  FMUL.FTZ R37, R48, c[0x0][0x2ec] ;  /* 0x0000bb0030257a20 */ /* 0x000fe20000410000 */
[----:B------:R-:W-:Y:S01]  /*64e0*/  FSEL R208, R38, -INF , !P0 ;  /* 0xff80000026d07808 */ /* 0x000fe20004000000 */
[----:B------:R-:W-:Y:S01]  /*64f0*/  FMUL.FTZ R26, R49, c[0x0][0x2ec] ;  /* 0x0000bb00311a7a20 */ /* 0x000fe20000410000 */
[----:B------:R-:W-:Y:S01]  /*6500*/  PLOP3.LUT P0, PT, PT, PT, UP0, 0x80, 0x0 ;  /* 0x000000000000781c */ /* 0x000fe20003f0f008 */
[----:B------:R-:W-:Y:S01]  /*6510*/  FMUL.FTZ R39, R50, c[0x0][0x2ec] ;  /* 0x0000bb0032277a20 */ /* 0x000fe20000410000 */
[----:B------:R-:W4:Y:S01]  /*6520*/  MUFU.TANH R31, R31 ;  /* 0x0000001f001f7308 */ /* 0x000f220000002400 */
[----:B------:R-:W-:Y:S01]  /*6530*/  FMUL.FTZ R41, R51, c[0x0][0x2ec] ;  /* 0x0000bb0033297a20 */ /* 0x000fe20000410000 */
[----:B------:R-:W-:Y:S01]  /*6540*/  FSEL R16, R16, -INF , !P2 ;  /* 0xff80000010107808 */ /* 0x000fe20005000000 */
[----:B------:R-:W-:Y:S01]  /*6550*/  FMUL.FTZ R43, R64, c[0x0][0x2ec] ;  /* 0x0000bb00402b7a20 */ /* 0x000fe20000410000 */
[----:B------:R-:W-:Y:S01]  /*6560*/  FSEL R24, R24, -INF , !P1 ;  /* 0xff80000018187808 */ /* 0x000fe20004800000 */
[----:B------:R-:W-:Y:S01]  /*6570*/  FMUL.FTZ R22, R65, c[0x0][0x2ec] ;  /* 0x0000bb0041167a20 */ /* 0x000fe20000410000 */
[----:B------:R-:W-:Y:S01]  /*6580*/  ISETP.GE.AND P2, PT, R100, UR9, PT ;  /* 0x0000000964007c0c */ /* 0x000fe2000bf46270 */
[----:B------:R-:W-:Y:S01]  /*6590*/  FMUL.FTZ R28, R66, c[0x0][0x2ec] ;  /* 0x0000bb00421c7a20 */ /* 0x000fe20000410000 */
[----:B------:R-:W5:Y:S01]  /*65a0*/  MUFU.TANH R17, R17 ;  /* 0x0000001100117308 */ /* 0x000f620000002400 */
[----:B------:R-:W-:Y:S01]  /*65b0*/  FMUL.FTZ R30, R67, c[0x0][0x2ec] ;  /* 0x0000bb00431e7a20 */ /* 0x000fe20000410000 */
[----:B------:R-:W-:Y:S01]  /*65c0*/  ISETP.GE.AND P1, PT, R102, UR9, PT ;  /* 0x0000000966007c0c */ /* 0x000fe2000bf26270 */
[----:B--2---:R-:W-:Y:S01]  /*65d0*/  FFMA.FTZ R9, R103, -UR4, R12 ;  /* 0x8000000467097c23 */ /* 0x004fe2000801000c */
[----:B------:R-:W-:Y:S01]  /*65e0*/  FSEL R27, R27, -INF , !P6 ;  /* 0xff8000001b1b7808 */ /* 0x000fe20007000000 */
[----:B---3--:R-:W-:Y:S01]  /*65f0*/  FFMA.FTZ R8, R125, -UR4, R8 ;  /* 0x800000047d087c23 */ /* 0x008fe20008010008 */
[----:B------:R-:W-:Y:S01]  /*6600*/  FSEL R18, R18, -INF , !P6 ;  /* 0xff80000012127808 */ /* 0x000fe20007000000 */
[----:B-1----:R-:W-:Y:S01]  /*6610*/  FFMA.FTZ R36, R107, -UR4, R36 ;  /* 0x800000046b247c23 */ /* 0x002fe20008010024 */
[----:B------:R-:W1:Y:S01]  /*6620*/  MUFU.TANH R33, R33 ;  /* 0x0000002100217308 */ /* 0x000e620000002400 */
[----:B----4-:R-:W-:Y:S01]  /*6630*/  FFMA.FTZ R31, R126, -UR4, R31 ;  /* 0x800000047e1f7c23 */ /* 0x010fe2000801001f */
[----:B------:R-:W-:-:S02]  /*6640*/  FSEL R12, R23, -INF , !P4 ;  /* 0xff800000170c7808 */ /* 0x000fc40006000000 */
[----:B------:R-:W-:Y:S02]  /*6650*/  FSEL R9, R9, -INF , !P3 ;  /* 0xff80000009097808 */ /* 0x000fe40005800000 */
[----:B------:R-:W-:Y:S02]  /*6660*/  FSEL R11, R11, -INF , !P2 ;  /* 0xff8000000b0b7808 */ /* 0x000fe40005000000 */
[----:B------:R-:W2:Y:S01]  /*6670*/  MUFU.TANH R35, R35 ;  /* 0x0000002300237308 */ /* 0x000ea20000002400 */
[----:B------:R-:W-:Y:S01]  /*6680*/  FSEL R8, R8, -INF , !P2 ;  /* 0xff80000008087808 */ /* 0x000fe20005000000 */
[----:B-----5:R-:W-:Y:S01]  /*6690*/  FFMA.FTZ R17, R110, -UR4, R17 ;  /* 0x800000046e117c23 */ /* 0x020fe20008010011 */
[----:B------:R-:W-:Y:S02]  /*66a0*/  FSEL R197, R36, -INF , !P1 ;  /* 0xff80000024c57808 */ /* 0x000fe40004800000 */
[----:B------:R-:W-:Y:S02]  /*66b0*/  FSEL R190, R31, -INF , !P1 ;  /* 0xff8000001fbe7808 */ /* 0x000fe40004800000 */
[----:B------:R-:W-:Y:S01]  /*66c0*/  ISETP.GE.AND P6, PT, R106, UR9, PT ;  /* 0x000000096a007c0c */ /* 0x000fe2000bfc6270 */
[----:B------:R-:W3:Y:S01]  /*66d0*/  MUFU.TANH R32, R32 ;  /* 0x0000002000207308 */ /* 0x000ee20000002400 */
[----:B-1----:R-:W-:Y:S01]  /*66e0*/  FFMA.FTZ R33, R112, -UR4, R33 ;  /* 0x8000000470217c23 */ /* 0x002fe20008010021 */
[----:B------:R-:W-:-:S02]  /*66f0*/  ISETP.GE.AND P4, PT, R111, UR9, PT ;  /* 0x000000096f007c0c */ /* 0x000fc4000bf86270 */
[----:B------:R-:W-:Y:S02]  /*6700*/  ISETP.GE.AND P3, PT, R113, UR9, PT ;  /* 0x0000000971007c0c */ /* 0x000fe4000bf66270 */
[----:B------:R-:W-:Y:S02]  /*6710*/  ISETP.GE.AND P2, PT, R115, UR9, PT ;  /* 0x0000000973007c0c */ /* 0x000fe4000bf46270 */
[----:B------:R-:W1:Y:S01]  /*6720*/  MUFU.TANH R37, R37 ;  /* 0x0000002500257308 */ /* 0x000e620000002400 */
[----:B--2---:R-:W-:Y:S01]  /*6730*/  FFMA.FTZ R35, R128, -UR4, R35 ;  /* 0x8000000480237c23 */ /* 0x004fe20008010023 */
[----:B------:R-:W-:Y:S02]  /*6740*/  ISETP.GE.AND P1, PT, R116, UR9, PT ;  /* 0x0000000974007c0c */ /* 0x000fe4000bf26270 */
[----:B------:R-:W-:Y:S02]  /*6750*/  FSEL R193, R17, -INF , !P6 ;  /* 0xff80000011c17808 */ /* 0x000fe40007000000 */
[----:B------:R-:W-:-:S02]  /*6760*/  FSEL R196, R35, -INF , !P6 ;  /* 0xff80000023c47808 */ /* 0x000fc40007000000 */
[----:B------:R-:W2:Y:S01]  /*6770*/  MUFU.TANH R26, R26 ;  /* 0x0000001a001a7308 */ /* 0x000ea20000002400 */
[----:B---3--:R-:W-:Y:S01]  /*6780*/  FFMA.FTZ R32, R129, -UR4, R32 ;  /* 0x8000000481207c23 */ /* 0x008fe20008010020 */
[----:B------:R-:W-:-:S04]  /*6790*/  FSEL R191, R33, -INF , !P5 ;  /* 0xff80000021bf7808 */ /* 0x000fc80006800000 */
        /* <DEDUP_REMOVED lines=18> */
[----:B------:R-:W-:Y:S01]  /*68c0*/  FSEL R199, R119, -INF , !P1 ;  /* 0xff80000077c77808 */ /* 0x000fe20004800000 */
[----:B-1----:R-:W-:-:S05]  /*68d0*/  FFMA.FTZ R28, R81, -UR4, R28 ;  /* 0x80000004511c7c23 */ /* 0x002fca000801001c */
[----:B------:R-:W-:Y:S01]  /*68e0*/  FSEL R198, R28, -INF , !P2 ;  /* 0xff8000001cc67808 */ /* 0x000fe20005000000 */
[----:B--2---:R-:W-:-:S05]  /*68f0*/  FFMA.FTZ R131, R131, -UR4, R30 ;  /* 0x8000000483837c23 */ /* 0x004fca000801001e */
        /* <DEDUP_REMOVED lines=78> */
.L_x_5274:
[----:B------:R-:W-:-:S04]  /*6de0*/  ULEA UR24, -UR24, URZ, 0x6 ;  /* 0x0000003f18187291 */ /* 0x000fc8000f8e313f */
[----:B------:R-:W-:Y:S02]  /*6df0*/  USHF.R.S32.HI UR5, URZ, 0x1f, UR24 ;  /* 0x0000001f3f057899 */ /* 0x000fe40008011418 */
[----:B------:R-:W-:-:S04]  /*6e00*/  MOV R17, UR24 ;  /* 0x0000001800117c02 */ /* 0x000fc80008000f00 */
[----:B------:R-:W-:Y:S02]  /*6e10*/  MOV R22, UR5 ;  /* 0x0000000500167c02 */ /* 0x000fe40008000f00 */
.L_x_5275:
        /* <DEDUP_REMOVED lines=156> */
.L_x_5277:
[----:B------:R-:W-:Y:S05]  /*77e0*/  BSYNC B0 ;  /* 0x0000000000007941 */ /* 0x000fea0003800000 */
.L_x_5276:
[----:B------:R-:W0:Y:S01]  /*77f0*/  LDGDEPBAR ;  /* 0x00000000000079af */ /* 0x000e220000000000 */
[----:B------:R-:W-:-:S04]  /*7800*/  IADD3 R166, P1, R17, R166, RZ ;  /* 0x000000a611a67210 */ /* 0x000fc80007f3e0ff */
[----:B------:R-:W-:Y:S02]  /*7810*/  IADD3.X R167, R22, R167, RZ, P1, !PT ;  /* 0x000000a716a77210 */ /* 0x000fe40000ffe4ff */
.L_x_5273:
        /* <DEDUP_REMOVED lines=36> */
[----:B------:R-:W-:Y:S04]  /*7a60*/  LDSM.16.MT88.4 R148, [R234+0x10000] ;  /* 0x01000000ea94783b */ /* 0x000fe80000004200 */
[----:B------:R-:W-:Y:S04]  /*7a70*/  LDSM.16.MT88.4 R140, [R233+0x10000] ;  /* 0x01000000e98c783b */ /* 0x000fe80000004200 */
[----:B------:R-:W-:Y:S04]  /*7a80*/  LDSM.16.MT88.4 R132, [R232+0x10000] ;  /* 0x01000000e884783b */ /* 0x000fe80000004200 */
[----:B------:R-:W-:Y:S01]  /*7a90*/  LDSM.16.MT88.4 R156, [R236+0x10000] ;  /* 0x01000000ec9c783b */ /* 0x000fe20000004200 */
[----:B---3--:R-:W-:-:S03]  /*7aa0*/  FMNMX.FTZ R17, R6, R17, !PT ;  /* 0x0000001106117209 */ /* 0x008fc60007810000 */
[----:B-1----:R-:W-:Y:S01]  /*7ab0*/  LDSM.16.MT88.4 R40, [R236+0x12000] ;  /* 0x01200000ec28783b */ /* 0x002fe20000004200 */
        /* <DEDUP_REMOVED lines=45> */
[----:B------:R-:W-:Y:S01]  /*7d90*/  FFMA.FTZ R0, R8, c[0x0][0x23c], -R195 ;  /* 0x00008f0008007a23 */ /* 0x000fe200000108c3 */
[----:B------:R-:W1:Y:S01]  /*7da0*/  LDSM.16.MT88.4 R12, [R233+0x10800] ;  /* 0x01080000e90c783b */ /* 0x000e620000004200 */
[--C-:B------:R-:W-:Y:S01]  /*7db0*/  FFMA.FTZ R186, R197, c[0x0][0x23c], -R204.reuse ;  /* 0x00008f00c5ba7a23 */ /* 0x100fe200000108cc */
[----:B------:R-:W3:Y:S01]  /*7dc0*/  MUFU.EX2 R177, R177 ;  /* 0x000000b100b17308 */ /* 0x000ee20000000800 */
        /* <DEDUP_REMOVED lines=128> */
[C---:B----4-:R-:W-:Y:S08]  /*85d0*/  HMMA.16816.F32.BF16 R116, R4.reuse, R12, R116 ;  /* 0x0000000c0474723c */ /* 0x050ff00000041874 */
        /* <DEDUP_REMOVED lines=41> */
[C---:B-1----:R-:W-:Y:S08]  /*8870*/  HMMA.16816.F32.BF16 R160, R4.reuse, R24, R160 ;  /* 0x0000001804a0723c */ /* 0x042ff000000418a0 */
[C---:B---3--:R-:W-:Y:S08]  /*8880*/  HMMA.16816.F32.BF16 R52, R4.reuse, R12, R52 ;  /* 0x0000000c0434723c */ /* 0x048ff00000041834 */
[C---:B------:R-:W-:Y:S01]  /*8890*/  HMMA.16816.F32.BF16 R56, R4.reuse, R14, R56 ;  /* 0x0000000e0438723c */ /* 0x040fe20000041838 */
[----:B------:R-:W1:Y:S07]  /*88a0*/  LDSM.16.MT88.4 R12, [R236+0x17000] ;  /* 0x01700000ec0c783b */ /* 0x000e6e0000004200 */
[C---:B--2---:R-:W-:Y:S08]  /*88b0*/  HMMA.16816.F32.BF16 R76, R4.reuse, R8, R76 ;  /* 0x00000008044c723c */ /* 0x044ff0000004184c */
        /* <DEDUP_REMOVED lines=132> */
.L_x_5282:
        /* <DEDUP_REMOVED lines=78> */
.L_x_5279:
[C---:B------:R-:W-:Y:S01]  /*95e0*/  ISETP.GE.AND P6, PT, R244.reuse, c[0x0][0x220], PT ;  /* 0x00008800f4007a0c */ /* 0x040fe20003fc6270 */
[----:B------:R-:W-:Y:S01]  /*95f0*/  UISETP.GT.AND UP2, UPT, UR27, UR20, UPT ;  /* 0x000000141b00728c */ /* 0x000fe2000bf44270 */
[----:B------:R-:W-:Y:S02]  /*9600*/  IADD3 R2, R244, 0x40, RZ ;  /* 0x00000040f4027810 */ /* 0x000fe40007ffe0ff */
[----:B------:R-:W-:Y:S02]  /*9610*/  IADD3 R9, P1, R165, UR22, RZ ;  /* 0x00000016a5097c10 */ /* 0x000fe4000ff3e0ff */
[----:B------:R-:W-:Y:S02]  /*9620*/  ISETP.GE.AND P5, PT, R2, c[0x0][0x220], PT ;  /* 0x0000880002007a0c */ /* 0x000fe40003fa6270 */
[----:B------:R-:W-:Y:S02]  /*9630*/  IADD3 R2, R244, 0xc0, RZ ;  /* 0x000000c0f4027810 */ /* 0x000fe40007ffe0ff */
[----:B------:R-:W-:Y:S02]  /*9640*/  IADD3.X R166, R3, UR21, RZ, P1, !PT ;  /* 0x0000001503a67c10 */ /* 0x000fe40008ffe4ff */
[----:B------:R-:W-:Y:S01]  /*9650*/  ISETP.GE.AND P3, PT, R2, c[0x0][0x220], PT ;  /* 0x0000880002007a0c */ /* 0x000fe20003f66270 */
[----:B------:R-:W-:Y:S01]  /*9660*/  @P6 STS.128 [R243+0x10000], RZ ;  /* 0x010000fff3006388 */ /* 0x000fe20000000c00 */
[C---:B------:R-:W-:Y:S02]  /*9670*/  LEA R2, P0, R165.reuse, R194, 0x1 ;  /* 0x000000c2a5027211 */ /* 0x040fe400078008ff */
[----:B------:R-:W-:Y:S02]  /*9680*/  IADD3 R164, R244, 0x80, RZ ;  /* 0x00000080f4a47810 */ /* 0x000fe40007ffe0ff */
[----:B------:R-:W-:Y:S02]  /*9690*/  LEA.HI.X R3, R165, R252, R3, 0x1, P0 ;  /* 0x000000fca5037211 */ /* 0x000fe400000f0c03 */
[----:B------:R-:W-:Y:S02]  /*96a0*/  ISETP.GE.AND P4, PT, R164, c[0x0][0x220], PT ;  /* 0x00008800a4007a0c */ /* 0x000fe40003f86270 */
[CC--:B------:R-:W-:Y:S01]  /*96b0*/  @!P6 LEA R26, P1, R9.reuse, R194.reuse, 0x1 ;  /* 0x000000c2091ae211 */ /* 0x0c0fe200078208ff */
[----:B------:R-:W-:Y:S01]  /*96c0*/  @!PT LDS RZ, [RZ] ;  /* 0x00000000fffff984 */ /* 0x000fe20000000800 */
[----:B------:R-:W-:Y:S01]  /*96d0*/  @!PT LDS RZ, [RZ] ;  /* 0x00000000fffff984 */ /* 0x000fe20000000800 */
[----:B------:R-:W-:Y:S01]  /*96e0*/  @!PT LDS RZ, [RZ] ;  /* 0x00000000fffff984 */ /* 0x000fe20000000800 */
[----:B------:R1:W-:Y:S01]  /*96f0*/  @!P6 LDGSTS.E.BYPASS.LTC128B.128 [R243+0x10000], [R2.64] ;  /* 0x1000000002f3efae */ /* 0x0003e2000b901d60 */
[C---:B------:R-:W-:Y:S02]  /*9700*/  @!P5 LEA R18, P0, R9.reuse, R194, 0x1 ;  /* 0x000000c20912d211 */ /* 0x040fe400078008ff */
[CCC-:B------:R-:W-:Y:S02]  /*9710*/  @!P6 LEA.HI.X R27, R9.reuse, R252.reuse, R166.reuse, 0x1, P1 ;  /* 0x000000fc091be211 */ /* 0x1c0fe400008f0ca6 */
[----:B------:R-:W-:Y:S01]  /*9720*/  @P5 STS.128 [R243+0x12000], RZ ;  /* 0x012000fff3005388 */ /* 0x000fe20000000c00 */
[C-C-:B------:R-:W-:Y:S02]  /*9730*/  @!P5 LEA.HI.X R19, R9.reuse, R252, R166.reuse, 0x1, P0 ;  /* 0x000000fc0913d211 */ /* 0x140fe400000f0ca6 */
        /* <DEDUP_REMOVED lines=31> */
[----:B------:R2:W-:Y:S01]  /*9930*/  @!P6 LDGSTS.E.BYPASS.LTC128B.128 [R243+0x10800], [R26.64] ;  /* 0x108000001af3efae */ /* 0x0005e2000b901d60 */
[C---:B------:R-:W-:Y:S02]  /*9940*/  @!P3 LEA.HI.X R31, R164.reuse, R252, R165, 0x1, P0 ;  /* 0x000000fca41fb211 */ /* 0x040fe400000f0ca5 */
[----:B------:R-:W-:Y:S02]  /*9950*/  IADD3 R166, P2, R164, UR22, RZ ;  /* 0x00000016a4a67c10 */ /* 0x000fe4000ff5e0ff */
[----:B------:R-:W-:Y:S02]  /*9960*/  @P5 STS.128 [R243+0x12800], RZ ;  /* 0x012800fff3005388 */ /* 0x000fe40000000c00 */
[CC--:B------:R-:W-:Y:S02]  /*9970*/  @!P6 LEA R210, P0, R166.reuse, R194.reuse, 0x1 ;  /* 0x000000c2a6d2e211 */ /* 0x0c0fe400078008ff */
[----:B------:R-:W-:Y:S01]  /*9980*/  IADD3.X R165, R165, UR21, RZ, P2, !PT ;  /* 0x00000015a5a57c10 */ /* 0x000fe200097fe4ff */
[----:B------:R-:W-:Y:S01]  /*9990*/  @!PT LDS RZ, [RZ] ;  /* 0x00000000fffff984 */ /* 0x000fe20000000800 */
[----:B------:R-:W-:Y:S01]  /*99a0*/  @!PT LDS RZ, [RZ] ;  /* 0x00000000fffff984 */ /* 0x000fe20000000800 */
[----:B------:R-:W-:Y:S01]  /*99b0*/  @!PT LDS RZ, [RZ] ;  /* 0x00000000fffff984 */ /* 0x000fe20000000800 */
[----:B------:R3:W-:Y:S01]  /*99c0*/  @!P5 LDGSTS.E.BYPASS.LTC128B.128 [R243+0x12800], [R18.64+0x80] ;  /* 0x1280008012f3dfae */ /* 0x0007e2000b901d60 */
[C---:B------:R-:W-:Y:S02]  /*99d0*/  @!P5 LEA R206, P2, R166.reuse, R194, 0x1 ;  /* 0x000000c2a6ced211 */ /* 0x040fe400078408ff */
[CCC-:B------:R-:W-:Y:S02]  /*99e0*/  @!P6 LEA.HI.X R211, R166.reuse, R252.reuse, R165.reuse, 0x1, P0 ;  /* 0x000000fca6d3e211 */ /* 0x1c0fe400000f0ca5 */
[----:B------:R-:W-:Y:S01]  /*99f0*/  @P4 STS.128 [R243+0x14800], RZ ;  /* 0x014800fff3004388 */ /* 0x000fe20000000c00 */
[C-C-:B------:R-:W-:Y:S02]  /*9a00*/  @!P5 LEA.HI.X R207, R166.reuse, R252, R165.reuse, 0x1, P2 ;  /* 0x000000fca6cfd211 */ /* 0x140fe400010f0ca5 */
        /* <DEDUP_REMOVED lines=289> */
[----:B------:R5:W2:Y:S02]  /*ac20*/  MUFU.TANH R11, R165 ;  /* 0x000000a5000b7308 */ /* 0x000aa40000002400 */
[----:B------:R-:W-:Y:S02]  /*ac30*/  FMUL.FTZ R29, R29, c[0x0][0x2ec] ;  /* 0x0000bb001d1d7a20 */ /* 0x000fe40000410000 */
[----:B-1----:R-:W-:Y:S02]  /*ac40*/  FMUL.FTZ R166, R19, c[0x0][0x2ec] ;  /* 0x0000bb0013a67a20 */ /* 0x002fe40000410000 */
[----:B------:R-:W-:Y:S02]  /*ac50*/  FMUL.FTZ R30, R30, c[0x0][0x2ec] ;  /* 0x0000bb001e1e7a20 */ /* 0x000fe40000410000 */
[----:B------:R-:W-:Y:S02]  /*ac60*/  FMUL.FTZ R31, R31, c[0x0][0x2ec] ;  /* 0x0000bb001f1f7a20 */ /* 0x000fe40000410000 */
[----:B------:R-:W1:Y:S01]  /*ac70*/  MUFU.TANH R200, R199 ;  /* 0x000000c700c87308 */ /* 0x000e620000002400 */
[----:B------:R-:W-:Y:S02]  /*ac80*/  FMUL.FTZ R33, R33, c[0x0][0x2ec] ;  /* 0x0000bb0021217a20 */ /* 0x000fe40000410000 */
[----:B----4-:R-:W-:Y:S02]  /*ac90*/  FMUL.FTZ R252, R18, c[0x0][0x2ec] ;  /* 0x0000bb0012fc7a20 */ /* 0x010fe40000410000 */
[----:B------:R-:W-:Y:S05]  /*aca0*/  FMUL.FTZ R18, R24, c[0x0][0x2ec] ;  /* 0x0000bb0018127a20 */ /* 0x000fea0000410000 */
[----:B------:R4:W1:Y:S01]  /*acb0*/  MUFU.TANH R17, R252 ;  /* 0x000000fc00117308 */ /* 0x0008620000002400 */
[----:B-----5:R-:W-:Y:S09]  /*acc0*/  FMUL.FTZ R165, R20, c[0x0][0x2ec] ;  /* 0x0000bb0014a57a20 */ /* 0x020ff20000410000 */
[----:B------:R5:W1:Y:S10]  /*acd0*/  MUFU.TANH R15, R166 ;  /* 0x000000a6000f7308 */ /* 0x000a740000002400 */
        /* <DEDUP_REMOVED lines=10> */
[----:B-1----:R-:W-:Y:S09]  /*ad80*/  FMUL.FTZ R166, R34, c[0x0][0x2ec] ;  /* 0x0000bb0022a67a20 */ /* 0x002ff20000410000 */
[----:B------:R-:W1:Y:S01]  /*ad90*/  MUFU.TANH R164, R164 ;  /* 0x000000a400a47308 */ /* 0x000e620000002400 */
[----:B----4-:R-:W-:Y:S09]  /*ada0*/  FMUL.FTZ R165, R35, c[0x0][0x2ec] ;  /* 0x0000bb0023a57a20 */ /* 0x010ff20000410000 */
[----:B------:R-:W4:Y:S01]  /*adb0*/  MUFU.TANH R203, R203 ;  /* 0x000000cb00cb7308 */ /* 0x000f220000002400 */
[----:B-----5:R-:W-:Y:S09]  /*adc0*/  IMAD.MOV.U32 R252, RZ, RZ, R3 ;  /* 0x000000fffffc7224 */ /* 0x020ff200078e0003 */
[----:B------:R-:W1:Y:S10]  /*add0*/  MUFU.TANH R9, R9 ;  /* 0x0000000900097308 */ /* 0x000e740000002400 */
[----:B------:R-:W1:Y:S10]  /*ade0*/  MUFU.TANH R207, R207 ;  /* 0x000000cf00cf7308 */ /* 0x000e740000002400 */
        /* <DEDUP_REMOVED lines=12> */
[----:B------:R-:W1:Y:S01]  /*aeb0*/  MUFU.TANH R165, R165 ;  /* 0x000000a500a57308 */ /* 0x000e620000002400 */
[----:B------:R-:W-:-:S05]  /*aec0*/  @!P0 BRA `(.L_x_5280) ;  /* 0x00000c1000008947 */ /* 0x000fca0003800000 */
[----:B--234-:R-:W-:Y:S01]  /*aed0*/  ULDC.64 UR10, c[0x0][0x198] ;  /* 0x00006600000a7ab9 */ /* 0x01cfe20000000a00 */
        /* <DEDUP_REMOVED lines=16> */
[----:B--2---:R-:W-:Y:S04]  /*afe0*/  UIMAD.WIDE.U32 UR38, UR15, UR35, URZ ;  /* 0x000000230f2672a5 */ /* 0x004fe8000f8e003f */
[----:B------:R-:W-:Y:S02]  /*aff0*/  UIADD3 UR34, -UR39, URZ, URZ ;  /* 0x0000003f27227290 */ /* 0x000fe4000fffe13f */
[----:B---3--:R-:W-:Y:S02]  /*b000*/  UIMAD.WIDE.U32 UR40, UR15, UR28, URZ ;  /* 0x0000001c0f2872a5 */ /* 0x008fe4000f8e003f */
        /* <DEDUP_REMOVED lines=27> */
[----:B-1----:R-:W-:Y:S04]  /*b1c0*/  LEA R18, P1, R4, UR30, 0x2 ;  /* 0x0000001e04127c11 */ /* 0x002fe8000f8210ff */
[----:B------:R-:W-:Y:S01]  /*b1d0*/  LEA.HI.X.SX32 R19, R3, UR31, 0x2, P1 ;  /* 0x0000001f03137c11 */ /* 0x000fe200088f16ff */
[----:B------:R-:W1:Y:S08]  /*b1e0*/  R2UR UR34, R18 ;  /* 0x00000000122273c2 */ /* 0x000e7000000e0000 */
[----:B------:R-:W3:Y:S08]  /*b1f0*/  R2UR UR11, R7 ;  /* 0x00000000070b73c2 */ /* 0x000ef000000e0000 */
[----:B------:R-:W4:Y:S01]  /*b200*/  R2UR UR35, R19 ;  /* 0x00000000132373c2 */ /* 0x000f2200000e0000 */
[----:B--2---:R-:W-:Y:S02]  /*b210*/  MOV R20, UR10 ;  /* 0x0000000a00147c02 */ /* 0x004fe40008000f00 */
[----:B-1----:R-:W-:Y:S01]  /*b220*/  MOV R4, UR34 ;  /* 0x0000002200047c02 */ /* 0x002fe20008000f00 */
        /* <DEDUP_REMOVED lines=22> */
.L_x_5281:
        /* <DEDUP_REMOVED lines=13> */
[CCC-:B-1----:R-:W-:Y:S01]  /*b460*/  @!P5 LEA.HI.X R21, R5.reuse, R249.reuse, R4.reuse, 0x1, P0 ;  /* 0x000000f90515d211 */ /* 0x1c2fe200000f0c04 */
        /* <DEDUP_REMOVED lines=103> */
.L_x_5280:
[----:B-1234-:R-:W-:Y:S01]  /*bae0*/  MOV R22, UR27 ;  /* 0x0000001b00167c02 */ /* 0x01efe20008000f00 */
[----:B------:R-:W-:Y:S01]  /*baf0*/  LDSM.16.MT88.4 R28, [R233+0x10000] ;  /* 0x01000000e91c783b */ /* 0x000fe20000004200 */
[----:B------:R-:W-:Y:S02]  /*bb00*/  UISETP.GT.AND UP2, UPT, UR27, UR20, UPT ;  /* 0x000000141b00728c */ /* 0x000fe4000bf44270 */
[----:B------:R-:W-:Y:S01]  /*bb10*/  UIADD3 UR27, UR27, -0x1, URZ ;  /* 0xffffffff1b1b7890 */ /* 0x000fe2000fffe03f */
[----:B------:R-:W-:Y:S01]  /*bb20*/  IMAD R22, R22, -0x40, R247 ;  /* 0xffffffc016167824 */ /* 0x000fe200078e02f7 */
[----:B------:R-:W-:Y:S02]  /*bb30*/  UMOV UR10, UR24 ;  /* 0x00000018000a7c82 */ /* 0x000fe40008000000 */
[----:B------:R-:W-:Y:S02]  /*bb40*/  UMOV UR11, UR23 ;  /* 0x00000017000b7c82 */ /* 0x000fe40008000000 */
[C---:B------:R-:W-:Y:S02]  /*bb50*/  IADD3 R20, R22.reuse, 0x8, RZ ;  /* 0x0000000816147810 */ /* 0x040fe40007ffe0ff */
[----:B------:R-:W-:Y:S02]  /*bb60*/  IADD3 R18, R22, 0x7, RZ ;  /* 0x0000000716127810 */ /* 0x000fe40007ffe0ff */
[----:B------:R-:W-:Y:S02]  /*bb70*/  ISETP.GE.AND P1, PT, R20, RZ, PT ;  /* 0x000000ff1400720c */ /* 0x000fe40003f26270 */
[C---:B------:R-:W-:Y:S02]  /*bb80*/  IADD3 R16, R22.reuse, -0x1, RZ ;  /* 0xffffffff16107810 */ /* 0x040fe40007ffe0ff */
[----:B------:R-:W-:Y:S02]  /*bb90*/  IADD3 R172, R22, -0x9, RZ ;  /* 0xfffffff716ac7810 */ /* 0x000fe40007ffe0ff */
[----:B------:R-:W-:Y:S02]  /*bba0*/  ISETP.GE.AND P0, PT, R16, RZ, PT ;  /* 0x000000ff1000720c */ /* 0x000fe40003f06270 */
[C---:B------:R-:W-:Y:S02]  /*bbb0*/  IADD3 R174, R22.reuse, -0x8, RZ ;  /* 0xfffffff816ae7810 */ /* 0x040fe40007ffe0ff */
[C---:B------:R-:W-:Y:S02]  /*bbc0*/  IADD3 R168, R22.reuse, -0x11, RZ ;  /* 0xffffffef16a87810 */ /* 0x040fe40007ffe0ff */
[C---:B------:R-:W-:Y:S02]  /*bbd0*/  IADD3 R170, R22.reuse, -0x10, RZ ;  /* 0xfffffff016aa7810 */ /* 0x040fe40007ffe0ff */
[----:B------:R-:W-:Y:S02]  /*bbe0*/  @!P1 IADD3 R20, -R22, -0x8, RZ ;  /* 0xfffffff816149810 */ /* 0x000fe40007ffe1ff */
[----:B------:R-:W-:Y:S02]  /*bbf0*/  ISETP.GE.AND P1, PT, R18, RZ, PT ;  /* 0x000000ff1200720c */ /* 0x000fe40003f26270 */
[C---:B------:R-:W-:Y:S02]  /*bc00*/  IADD3 R21, R22.reuse, -0x19, RZ ;  /* 0xffffffe716157810 */ /* 0x040fe40007ffe0ff */
[----:B------:R-:W-:Y:S01]  /*bc10*/  @!P0 IADD3 R16, -R22, 0x1, RZ ;  /* 0x0000000116108810 */ /* 0x000fe20007ffe1ff */
[----:B------:R-:W-:Y:S01]  /*bc20*/  I2F R20, R20 ;  /* 0x0000001400147306 */ /* 0x000fe20000201400 */
[----:B------:R-:W-:Y:S02]  /*bc30*/  ISETP.GE.AND P0, PT, R174, RZ, PT ;  /* 0x000000ffae00720c */ /* 0x000fe40003f06270 */
[C---:B------:R-:W-:Y:S02]  /*bc40*/  IADD3 R23, R22.reuse, -0x18, RZ ;  /* 0xffffffe816177810 */ /* 0x040fe40007ffe0ff */
[----:B------:R-:W-:Y:S02]  /*bc50*/  IABS R25, R22 ;  /* 0x0000001600197213 */ /* 0x000fe40000000000 */
[C---:B------:R-:W-:Y:S02]  /*bc60*/  IADD3 R19, R22.reuse, -0x21, RZ ;  /* 0xffffffdf16137810 */ /* 0x040fe40007ffe0ff */
[----:B------:R-:W-:Y:S01]  /*bc70*/  @!P1 IADD3 R18, -R22, -0x7, RZ ;  /* 0xfffffff916129810 */ /* 0x000fe20007ffe1ff */
[----:B------:R-:W-:Y:S01]  /*bc80*/  I2F R16, R16 ;  /* 0x0000001000107306 */ /* 0x000fe20000201400 */
[----:B------:R-:W-:Y:S02]  /*bc90*/  ISETP.GE.AND P1, PT, R172, RZ, PT ;  /* 0x000000ffac00720c */ /* 0x000fe40003f26270 */
[C---:B------:R-:W-:Y:S02]  /*bca0*/  IADD3 R4, R22.reuse, -0x20, RZ ;  /* 0xffffffe016047810 */ /* 0x040fe40007ffe0ff */
[----:B------:R-:W-:Y:S02]  /*bcb0*/  @!P0 IADD3 R174, -R22, 0x8, RZ ;  /* 0x0000000816ae8810 */ /* 0x000fe40007ffe1ff */
[----:B------:R-:W-:Y:S02]  /*bcc0*/  ISETP.GE.AND P0, PT, R170, RZ, PT ;  /* 0x000000ffaa00720c */ /* 0x000fe40003f06270 */
[C---:B------:R-:W-:Y:S01]  /*bcd0*/  IADD3 R12, R22.reuse, -0x38, RZ ;  /* 0xffffffc8160c7810 */ /* 0x040fe20007ffe0ff */
[----:B------:R-:W-:Y:S01]  /*bce0*/  I2F R25, R25 ;  /* 0x0000001900197306 */ /* 0x000fe20000201400 */
[C---:B------:R-:W-:Y:S02]  /*bcf0*/  IADD3 R7, R22.reuse, -0x28, RZ ;  /* 0xffffffd816077810 */ /* 0x040fe40007ffe0ff */
[C---:B------:R-:W-:Y:S02]  /*bd00*/  IADD3 R5, R22.reuse, -0x29, RZ ;  /* 0xffffffd716057810 */ /* 0x040fe40007ffe0ff */
[----:B------:R-:W-:Y:S02]  /*bd10*/  @!P1 IADD3 R172, -R22, 0x9, RZ ;  /* 0x0000000916ac9810 */ /* 0x000fe40007ffe1ff */
[----:B------:R-:W-:Y:S02]  /*bd20*/  ISETP.GE.AND P1, PT, R168, RZ, PT ;  /* 0x000000ffa800720c */ /* 0x000fe40003f26270 */
[C---:B------:R-:W-:Y:S01]  /*bd30*/  IADD3 R3, R22.reuse, -0x30, RZ ;  /* 0xffffffd016037810 */ /* 0x040fe20007ffe0ff */
[----:B------:R-:W-:Y:S01]  /*bd40*/  I2F R18, R18 ;  /* 0x0000001200127306 */ /* 0x000fe20000201400 */
[C---:B------:R-:W-:Y:S02]  /*bd50*/  @!P0 IADD3 R170, -R22.reuse, 0x10, RZ ;  /* 0x0000001016aa8810 */ /* 0x040fe40007ffe1ff */
[----:B------:R-:W-:Y:S02]  /*bd60*/  ISETP.GE.AND P0, PT, R23, RZ, PT ;  /* 0x000000ff1700720c */ /* 0x000fe40003f06270 */
[----:B------:R-:W-:Y:S02]  /*bd70*/  ISETP.GE.AND P4, PT, R5, RZ, PT ;  /* 0x000000ff0500720c */ /* 0x000fe40003f86270 */
[C---:B------:R-:W-:Y:S02]  /*bd80*/  IADD3 R2, R22.reuse, -0x31, RZ ;  /* 0xffffffcf16027810 */ /* 0x040fe40007ffe0ff */
[----:B------:R-:W-:Y:S01]  /*bd90*/  ISETP.GE.AND P3, PT, R3, RZ, PT ;  /* 0x000000ff0300720c */ /* 0x000fe20003f66270 */
[----:B------:R-:W-:Y:S01]  /*bda0*/  I2F R174, R174 ;  /* 0x000000ae00ae7306 */ /* 0x000fe20000201400 */
[----:B------:R-:W-:Y:S02]  /*bdb0*/  @!P1 IADD3 R168, -R22, 0x11, RZ ;  /* 0x0000001116a89810 */ /* 0x000fe40007ffe1ff */
[----:B------:R-:W-:Y:S02]  /*bdc0*/  ISETP.GE.AND P1, PT, R21, RZ, PT ;  /* 0x000000ff1500720c */ /* 0x000fe40003f26270 */
[----:B------:R-:W-:Y:S02]  /*bdd0*/  ISETP.GE.AND P2, PT, R2, RZ, PT ;  /* 0x000000ff0200720c */ /* 0x000fe40003f46270 */
[----:B------:R-:W-:Y:S02]  /*bde0*/  @!P0 IADD3 R23, -R22, 0x18, RZ ;  /* 0x0000001816178810 */ /* 0x000fe40007ffe1ff */
[----:B------:R-:W-:Y:S01]  /*bdf0*/  ISETP.GE.AND P0, PT, R4, RZ, PT ;  /* 0x000000ff0400720c */ /* 0x000fe20003f06270 */
[----:B------:R-:W-:Y:S01]  /*be00*/  I2F R168, R168 ;  /* 0x000000a800a87306 */ /* 0x000fe20000201400 */
[C---:B------:R-:W-:Y:S02]  /*be10*/  IADD3 R6, R22.reuse, -0x39, RZ ;  /* 0xffffffc716067810 */ /* 0x040fe40007ffe0ff */
[C---:B------:R-:W-:Y:S02]  /*be20*/  @!P4 IADD3 R5, -R22.reuse, 0x29, RZ ;  /* 0x000000291605c810 */ /* 0x040fe40007ffe1ff */
[C---:B------:R-:W-:Y:S02]  /*be30*/  @!P3 IADD3 R3, -R22.reuse, 0x30, RZ ;  /* 0x000000301603b810 */ /* 0x040fe40007ffe1ff */
[C---:B------:R-:W-:Y:S02]  /*be40*/  @!P1 IADD3 R21, -R22.reuse, 0x19, RZ ;  /* 0x0000001916159810 */ /* 0x040fe40007ffe1ff */
[----:B------:R-:W-:Y:S01]  /*be50*/  ISETP.GE.AND P1, PT, R19, RZ, PT ;  /* 0x000000ff1300720c */ /* 0x000fe20003f26270 */
[----:B------:R-:W-:Y:S01]  /*be60*/  I2F R172, R172 ;  /* 0x000000ac00ac7306 */ /* 0x000fe20000201400 */
[C---:B------:R-:W-:Y:S02]  /*be70*/  @!P2 IADD3 R2, -R22.reuse, 0x31, RZ ;  /* 0x000000311602a810 */ /* 0x040fe40007ffe1ff */
[C---:B------:R-:W-:Y:S02]  /*be80*/  @!P0 IADD3 R4, -R22.reuse, 0x20, RZ ;  /* 0x0000002016048810 */ /* 0x040fe40007ffe1ff */
[----:B------:R-:W-:Y:S05]  /*be90*/  ISETP.GE.AND P0, PT, R7, RZ, PT ;  /* 0x000000ff0700720c */ /* 0x000fea0003f06270 */
[----:B------:R-:W-:Y:S02]  /*bea0*/  I2F R170, R170 ;  /* 0x000000aa00aa7306 */ /* 0x000fe40000201400 */
[----:B------:R-:W-:Y:S02]  /*beb0*/  @!P1 IADD3 R19, -R22, 0x21, RZ ;  /* 0x0000002116139810 */ /* 0x000fe40007ffe1ff */
[----:B------:R-:W-:Y:S04]  /*bec0*/  ISETP.GE.AND P1, PT, R12, RZ, PT ;  /* 0x000000ff0c00720c */ /* 0x000fe80003f26270 */
[----:B------:R-:W-:Y:S02]  /*bed0*/  @!P0 IADD3 R7, -R22, 0x28, RZ ;  /* 0x0000002816078810 */ /* 0x000fe40007ffe1ff */
[----:B------:R-:W-:Y:S01]  /*bee0*/  I2F R23, R23 ;  /* 0x0000001700177306 */ /* 0x000fe20000201400 */
[----:B------:R-:W-:Y:S06]  /*bef0*/  ISETP.GE.AND P0, PT, R6, RZ, PT ;  /* 0x000000ff0600720c */ /* 0x000fec0003f06270 */
[C---:B------:R-:W-:Y:S03]  /*bf00*/  @!P1 IADD3 R12, -R22.reuse, 0x38, RZ ;  /* 0x00000038160c9810 */ /* 0x040fe60007ffe1ff */
[----:B------:R-:W-:Y:S04]  /*bf10*/  I2F R21, R21 ;  /* 0x0000001500157306 */ /* 0x000fe80000201400 */
[----:B------:R-:W-:Y:S06]  /*bf20*/  @!P0 IADD3 R6, -R22, 0x39, RZ ;  /* 0x0000003916068810 */ /* 0x000fec0007ffe1ff */
        /* <DEDUP_REMOVED lines=16> */
[----:B------:R1:W2:Y:S01]  /*c030*/  I2F R13, R12 ;  /* 0x0000000c000d7306 */ /* 0x0002a20000201400 */
        /* <DEDUP_REMOVED lines=26> */
[----:B-1----:R-:W-:Y:S01]  /*c1e0*/  FMNMX.FTZ R12, R196, R27, !PT ;  /* 0x0000001bc40c7209 */ /* 0x002fe20007810000 */
        /* <DEDUP_REMOVED lines=16> */
[----:B--2---:R-:W-:Y:S01]  /*c2f0*/  FFMA.FTZ R186, R13, -UR4, R186 ;  /* 0x800000040dba7c23 */ /* 0x004fe200080100ba */
        /* <DEDUP_REMOVED lines=9> */
[----:B------:R-:W-:Y:S02]  /*c390*/  FMNMX.FTZ R2, R166, R3, !PT ;  /* 0x00000003a6027209 */ /* 0x000fe40007810000 */
[----:B------:R-:W-:Y:S02]  /*c3a0*/  FMNMX.FTZ R5, R179, R4, !PT ;  /* 0x00000004b3057209 */ /* 0x000fe40007810000 */
[----:B------:R-:W-:Y:S03]  /*c3b0*/  FMNMX.FTZ R7, R165, R2, !PT ;  /* 0x00000002a5077209 */ /* 0x000fe60007810000 */
[----:B------:R-:W1:Y:S08]  /*c3c0*/  SHFL.BFLY PT, R6, R5, 0x2, 0x1f ;  /* 0x0c401f0005067f89 */ /* 0x000e7000000e0000 */
[----:B------:R-:W2:Y:S01]  /*c3d0*/  SHFL.BFLY PT, R2, R7, 0x2, 0x1f ;  /* 0x0c401f0007027f89 */ /* 0x000ea200000e0000 */
[----:B-1----:R-:W-:Y:S07]  /*c3e0*/  FMNMX.FTZ R13, R5, R6, !PT ;  /* 0x00000006050d7209 */ /* 0x002fee0007810000 */
[----:B------:R-:W1:Y:S01]  /*c3f0*/  SHFL.BFLY PT, R164, R13, 0x1, 0x1f ;  /* 0x0c201f000da47f89 */ /* 0x000e6200000e0000 */
[----:B--2---:R-:W-:Y:S07]  /*c400*/  FMNMX.FTZ R4, R7, R2, !PT ;  /* 0x0000000207047209 */ /* 0x004fee0007810000 */
[----:B------:R-:W2:Y:S01]  /*c410*/  SHFL.BFLY PT, R3, R4, 0x1, 0x1f ;  /* 0x0c201f0004037f89 */ /* 0x000ea200000e0000 */
[----:B-1----:R-:W-:Y:S07]  /*c420*/  FMNMX.FTZ R164, R13, R164, !PT ;  /* 0x000000a40da47209 */ /* 0x002fee0007810000 */
[----:B------:R-:W1:Y:S01]  /*c430*/  LDSM.16.MT88.4 R12, [R236+0x10000] ;  /* 0x01000000ec0c783b */ /* 0x000e620000004200 */
[C---:B------:R-:W-:Y:S01]  /*c440*/  FSETP.NEU.FTZ.AND P0, PT, R164.reuse, -INF , PT ;  /* 0xff800000a400780b */ /* 0x040fe20003f1d000 */
[C---:B------:R-:W-:Y:S02]  /*c450*/  FMUL.FTZ R189, R164.reuse, c[0x0][0x23c] ;  /* 0x00008f00a4bd7a20 */ /* 0x040fe40000410000 */
[----:B------:R-:W-:Y:S01]  /*c460*/  FADD.FTZ R2, -R164, R167 ;  /* 0x000000a7a4027221 */ /* 0x000fe20000010100 */
[----:B--2---:R-:W-:Y:S02]  /*c470*/  FMNMX.FTZ R3, R4, R3, !PT ;  /* 0x0000000304037209 */ /* 0x004fe40007810000 */
[----:B------:R-:W-:Y:S01]  /*c480*/  FSEL R189, R189, RZ, P0 ;  /* 0x000000ffbdbd7208 */ /* 0x000fe20000000000 */
[----:B------:R-:W-:Y:S01]  /*c490*/  FMUL.FTZ R6, R2, c[0x0][0x23c] ;  /* 0x00008f0002067a20 */ /* 0x000fe20000410000 */
[C---:B------:R-:W-:Y:S01]  /*c4a0*/  FSETP.NEU.FTZ.AND P0, PT, R3.reuse, -INF , PT ;  /* 0xff8000000300780b */ /* 0x040fe20003f1d000 */
[C---:B------:R-:W-:Y:S02]  /*c4b0*/  FMUL.FTZ R177, R3.reuse, c[0x0][0x23c] ;  /* 0x00008f0003b17a20 */ /* 0x040fe40000410000 */
[----:B------:R-:W-:Y:S01]  /*c4c0*/  FADD.FTZ R5, -R3, R0 ;  /* 0x0000000003057221 */ /* 0x000fe20000010100 */
[----:B------:R-:W2:Y:S01]  /*c4d0*/  MUFU.EX2 R2, R6 ;  /* 0x0000000600027308 */ /* 0x000ea20000000800 */
[--C-:B------:R-:W-:Y:S01]  /*c4e0*/  FFMA.FTZ R187, R8, c[0x0][0x23c], -R189.reuse ;  /* 0x00008f0008bb7a23 */ /* 0x100fe200000108bd */
[----:B------:R-:W-:Y:S01]  /*c4f0*/  FSEL R177, R177, RZ, P0 ;  /* 0x000000ffb1b17208 */ /* 0x000fe20000000000 */
[--C-:B------:R-:W-:Y:S01]  /*c500*/  FFMA.FTZ R185, R197, c[0x0][0x23c], -R189.reuse ;  /* 0x00008f00c5b97a23 */ /* 0x100fe200000108bd */
[----:B------:R-:W-:Y:S01]  /*c510*/  PLOP3.LUT P0, PT, PT, PT, UP2, 0x80, 0x0 ;  /* 0x000000000000781c */ /* 0x000fe20003f0f028 */
[--C-:B------:R-:W-:Y:S02]  /*c520*/  FFMA.FTZ R183, R205, c[0x0][0x23c], -R189.reuse ;  /* 0x00008f00cdb77a23 */ /* 0x100fe400000108bd */
[----:B------:R-:W-:Y:S02]  /*c530*/  FFMA.FTZ R182, R9, c[0x0][0x23c], -R189 ;  /* 0x00008f0009b67a23 */ /* 0x000fe400000108bd */
[--C-:B------:R-:W-:Y:S01]  /*c540*/  FFMA.FTZ R184, R201, c[0x0][0x23c], -R177.reuse ;  /* 0x00008f00c9b87a23 */ /* 0x100fe200000108b1 */
[----:B------:R-:W-:Y:S01]  /*c550*/  MUFU.EX2 R187, R187 ;  /* 0x000000bb00bb7308 */ /* 0x000fe20000000800 */
[--C-:B------:R-:W-:Y:S02]  /*c560*/  FFMA.FTZ R181, R203, c[0x0][0x23c], -R177.reuse ;  /* 0x00008f00cbb57a23 */ /* 0x100fe400000108b1 */
[--C-:B------:R-:W-:Y:S02]  /*c570*/  FFMA.FTZ R180, R10, c[0x0][0x23c], -R177.reuse ;  /* 0x00008f000ab47a23 */ /* 0x100fe400000108b1 */
[--C-:B------:R-:W-:Y:S02]  /*c580*/  FFMA.FTZ R167, R11, c[0x0][0x23c], -R177.reuse ;  /* 0x00008f000ba77a23 */ /* 0x100fe400000108b1 */
[----:B------:R-:W-:Y:S02]  /*c590*/  FMUL.FTZ R0, R5, c[0x0][0x23c] ;  /* 0x00008f0005007a20 */ /* 0x000fe40000410000 */
[--C-:B------:R-:W-:Y:S01]  /*c5a0*/  FFMA.FTZ R195, R172, c[0x0][0x23c], -R177.reuse ;  /* 0x00008f00acc37a23 */ /* 0x100fe200000108b1 */
[----:B------:R-:W3:Y:S01]  /*c5b0*/  MUFU.EX2 R185, R185 ;  /* 0x000000b900b97308 */ /* 0x000ee20000000800 */
[--C-:B------:R-:W-:Y:S02]  /*c5c0*/  FFMA.FTZ R197, R170, c[0x0][0x23c], -R177.reuse ;  /* 0x00008f00aac57a23 */ /* 0x100fe400000108b1 */
[----:B------:R-:W-:Y:S02]  /*c5d0*/  FFMA.FTZ R209, R176, c[0x0][0x23c], -R177 ;  /* 0x00008f00b0d17a23 */ /* 0x000fe400000108b1 */
        /* <DEDUP_REMOVED lines=12> */
[----:B---3--:R-:W-:Y:S01]  /*c6a0*/  F2FP.BF16.PACK_AB R160, R185, R187 ;  /* 0x000000bbb9a0723e */ /* 0x008fe200000010ff */
        /* <DEDUP_REMOVED lines=16> */
[----:B------:R-:W2:Y:S01]  /*c7b0*/  MUFU.EX2 R181, R181 ;  /* 0x000000b500b57308 */ /* 0x000ea20000000800 */
[C---:B------:R-:W-:Y:S01]  /*c7c0*/  FMUL.FTZ R34, R0.reuse, R134 ;  /* 0x0000008600227220 */ /* 0x040fe20000410000 */
[----:B------:R-:W-:Y:S01]  /*c7d0*/  LDSM.16.MT88.4 R140, [R232+0x12000] ;  /* 0x01200000e88c783b */ /* 0x000fe20000004200 */
[----:B------:R-:W-:Y:S01]  /*c7e0*/  FMUL.FTZ R35, R0, R135 ;  /* 0x0000008700237220 */ /* 0x000fe20000410000 */
[----:B---3--:R-:W-:Y:S01]  /*c7f0*/  F2FP.BF16.PACK_AB R162, R182, R183 ;  /* 0x000000b7b6a2723e */ /* 0x008fe200000010ff */
[C---:B------:R-:W-:Y:S02]  /*c800*/  FMUL.FTZ R38, R0.reuse, R38 ;  /* 0x0000002600267220 */ /* 0x040fe40000410000 */
[C---:B------:R-:W-:Y:S02]  /*c810*/  FMUL.FTZ R39, R0.reuse, R39 ;  /* 0x0000002700277220 */ /* 0x040fe40000410000 */
[C---:B------:R-:W-:Y:S01]  /*c820*/  FMUL.FTZ R42, R0.reuse, R42 ;  /* 0x0000002a002a7220 */ /* 0x040fe20000410000 */
[----:B------:R-:W-:Y:S01]  /*c830*/  MUFU.EX2 R180, R180 ;  /* 0x000000b400b47308 */ /* 0x000fe20000000800 */
[----:B------:R-:W-:Y:S01]  /*c840*/  LDSM.16.MT88.4 R132, [R233+0x12000] ;  /* 0x01200000e984783b */ /* 0x000fe20000004200 */
[----:B------:R-:W-:Y:S02]  /*c850*/  FMUL.FTZ R43, R0, R43 ;  /* 0x0000002b002b7220 */ /* 0x000fe40000410000 */
[----:B------:R-:W-:Y:S02]  /*c860*/  FMUL.FTZ R45, R2, R45 ;  /* 0x0000002d022d7220 */ /* 0x000fe40000410000 */
[C---:B------:R-:W-:Y:S02]  /*c870*/  FMUL.FTZ R46, R0.reuse, R46 ;  /* 0x0000002e002e7220 */ /* 0x040fe40000410000 */
[----:B------:R-:W-:Y:S01]  /*c880*/  FMUL.FTZ R47, R0, R47 ;  /* 0x0000002f002f7220 */ /* 0x000fe20000410000 */
[----:B------:R-:W-:Y:S01]  /*c890*/  LDSM.16.MT88.4 R148, [R232+0x10800] ;  /* 0x01080000e894783b */ /* 0x000fe20000004200 */
        /* <DEDUP_REMOVED lines=127> */
[----:B------:R-:W-:Y:S02]  /*d090*/  FFMA.FTZ R191, R200, c[0x0][0x23c], -R189 ;  /* 0x00008f00c8bf7a23 */ /* 0x000fe400000108bd */
[----:B------:R-:W-:Y:S02]  /*d0a0*/  FFMA.FTZ R200, R168, c[0x0][0x23c], -R177 ;  /* 0x00008f00a8c87a23 */ /* 0x000fe400000108b1 */
[C---:B------:R-:W-:Y:S01]  /*d0b0*/  HMMA.16816.F32.BF16 R104, R160.reuse, R134, R104 ;  /* 0x00000086a068723c */ /* 0x040fe20000041868 */
[----:B------:R-:W2:Y:S01]  /*d0c0*/  LDSM.16.MT88.4 R132, [R232+0x16000] ;  /* 0x01600000e884783b */ /* 0x000ea20000004200 */
[----:B------:R-:W-:Y:S02]  /*d0d0*/  MUFU.EX2 R191, R191 ;  /* 0x000000bf00bf7308 */ /* 0x000fe40000000800 */
[--C-:B------:R-:W-:Y:S02]  /*d0e0*/  FFMA.FTZ R192, R192, c[0x0][0x23c], -R189.reuse ;  /* 0x00008f00c0c07a23 */ /* 0x100fe400000108bd */
[----:B------:R-:W-:Y:S02]  /*d0f0*/  FFMA.FTZ R193, R198, c[0x0][0x23c], -R189 ;  /* 0x00008f00c6c17a23 */ /* 0x000fe400000108bd */
[C---:B---3--:R-:W-:Y:S01]  /*d100*/  HMMA.16816.F32.BF16 R108, R160.reuse, R140, R108 ;  /* 0x0000008ca06c723c */ /* 0x048fe2000004186c */
[----:B------:R-:W-:Y:S03]  /*d110*/  LDSM.16.MT88.4 R168, [R232+0x12800] ;  /* 0x01280000e8a8783b */ /* 0x000fe60000004200 */
[----:B------:R-:W-:Y:S01]  /*d120*/  FFMA.FTZ R198, R174, c[0x0][0x23c], -R177 ;  /* 0x00008f00aec67a23 */ /* 0x000fe200000108b1 */
[----:B------:R-:W3:Y:S01]  /*d130*/  MUFU.EX2 R192, R192 ;  /* 0x000000c000c07308 */ /* 0x000ee20000000800 */
[--C-:B------:R-:W-:Y:S02]  /*d140*/  FFMA.FTZ R196, R196, c[0x0][0x23c], -R189.reuse ;  /* 0x00008f00c4c47a23 */ /* 0x100fe400000108bd */
[C---:B------:R-:W-:Y:S01]  /*d150*/  HMMA.16816.F32.BF16 R112, R160.reuse, R142, R112 ;  /* 0x0000008ea070723c */ /* 0x040fe20000041870 */
[----:B------:R-:W4:Y:S03]  /*d160*/  LDSM.16.MT88.4 R140, [R236+0x10800] ;  /* 0x01080000ec8c783b */ /* 0x000f260000004200 */
[C---:B------:R-:W-:Y:S02]  /*d170*/  FMUL.FTZ R120, R2.reuse, R120 ;  /* 0x0000007802787220 */ /* 0x040fe40000410000 */
[----:B------:R-:W-:Y:S01]  /*d180*/  FMUL.FTZ R121, R2, R121 ;  /* 0x0000007902797220 */ /* 0x000fe20000410000 */
[----:B------:R-:W-:Y:S01]  /*d190*/  MUFU.EX2 R193, R193 ;  /* 0x000000c100c17308 */ /* 0x000fe20000000800 */
[C---:B------:R-:W-:Y:S01]  /*d1a0*/  FMUL.FTZ R122, R0.reuse, R122 ;  /* 0x0000007a007a7220 */ /* 0x040fe20000410000 */
[C---:B-1----:R-:W-:Y:S01]  /*d1b0*/  HMMA.16816.F32.BF16 R116, R160.reuse, R136, R116 ;  /* 0x00000088a074723c */ /* 0x042fe20000041874 */
[----:B------:R-:W-:Y:S02]  /*d1c0*/  LDSM.16.MT88.4 R172, [R236+0x14800] ;  /* 0x01480000ecac783b */ /* 0x000fe40000004200 */
[----:B------:R-:W-:Y:S02]  /*d1d0*/  FMUL.FTZ R123, R0, R123 ;  /* 0x0000007b007b7220 */ /* 0x000fe40000410000 */
[C---:B------:R-:W-:Y:S02]  /*d1e0*/  FMUL.FTZ R124, R2.reuse, R124 ;  /* 0x0000007c027c7220 */ /* 0x040fe40000410000 */
[----:B------:R-:W-:Y:S01]  /*d1f0*/  FMUL.FTZ R125, R2, R125 ;  /* 0x0000007d027d7220 */ /* 0x000fe20000410000 */
[----:B------:R-:W1:Y:S01]  /*d200*/  MUFU.EX2 R196, R196 ;  /* 0x000000c400c47308 */ /* 0x000e620000000800 */
[C---:B------:R-:W-:Y:S01]  /*d210*/  FMUL.FTZ R126, R0.reuse, R126 ;  /* 0x0000007e007e7220 */ /* 0x040fe20000410000 */
[C---:B------:R-:W-:Y:S01]  /*d220*/  HMMA.16816.F32.BF16 R120, R160.reuse, R138, R120 ;  /* 0x0000008aa078723c */ /* 0x040fe20000041878 */
[----:B------:R-:W5:Y:S02]  /*d230*/  LDSM.16.MT88.4 R136, [R234+0x10800] ;  /* 0x01080000ea88783b */ /* 0x000f640000004200 */
[----:B------:R-:W-:Y:S02]  /*d240*/  FMUL.FTZ R127, R0, R127 ;  /* 0x0000007f007f7220 */ /* 0x000fe40000410000 */
[C---:B------:R-:W-:Y:S02]  /*d250*/  FMUL.FTZ R128, R2.reuse, R128 ;  /* 0x0000008002807220 */ /* 0x040fe40000410000 */
[----:B------:R-:W-:Y:S01]  /*d260*/  FMUL.FTZ R129, R2, R129 ;  /* 0x0000008102817220 */ /* 0x000fe20000410000 */
[----:B------:R-:W4:Y:S01]  /*d270*/  MUFU.EX2 R198, R198 ;  /* 0x000000c600c67308 */ /* 0x000f220000000800 */
[C---:B------:R-:W-:Y:S01]  /*d280*/  FMUL.FTZ R130, R0.reuse, R130 ;  /* 0x0000008200827220 */ /* 0x040fe20000410000 */
[C---:B--2---:R-:W-:Y:S03]  /*d290*/  HMMA.16816.F32.BF16 R124, R160.reuse, R132, R124 ;  /* 0x00000084a07c723c */ /* 0x044fe6000004187c */
[----:B------:R-:W-:Y:S02]  /*d2a0*/  FMUL.FTZ R131, R0, R131 ;  /* 0x0000008300837220 */ /* 0x000fe40000410000 */
[--C-:B------:R-:W-:Y:S02]  /*d2b0*/  FFMA.FTZ R199, R199, c[0x0][0x23c], -R189.reuse ;  /* 0x00008f00c7c77a23 */ /* 0x100fe400000108bd */
[----:B---3--:R-:W-:Y:S01]  /*d2c0*/  F2FP.BF16.PACK_AB R132, R192, R191 ;  /* 0x000000bfc084723e */ /* 0x008fe200000010ff */
[----:B------:R-:W2:Y:S01]  /*d2d0*/  MUFU.EX2 R200, R200 ;  /* 0x000000c800c87308 */ /* 0x000ea20000000800 */
[--C-:B------:R-:W-:Y:S01]  /*d2e0*/  FFMA.FTZ R214, R214, c[0x0][0x23c], -R189.reuse ;  /* 0x00008f00d6d67a23 */ /* 0x100fe200000108bd */
[----:B------:R-:W-:Y:S01]  /*d2f0*/  HMMA.16816.F32.BF16 R128, R160, R134, R128 ;  /* 0x00000086a080723c */ /* 0x000fe20000041880 */
[----:B------:R-:W3:Y:S02]  /*d300*/  LDSM.16.MT88.4 R160, [R233+0x12800] ;  /* 0x01280000e9a0783b */ /* 0x000ee40000004200 */
[--C-:B------:R-:W-:Y:S02]  /*d310*/  FFMA.FTZ R201, R212, c[0x0][0x23c], -R189.reuse ;  /* 0x00008f00d4c97a23 */ /* 0x100fe400000108bd */
[----:B------:R-:W-:Y:S02]  /*d320*/  FFMA.FTZ R210, R210, c[0x0][0x23c], -R189 ;  /* 0x00008f00d2d27a23 */ /* 0x000fe400000108bd */
[----:B-1----:R-:W-:Y:S01]  /*d330*/  F2FP.BF16.PACK_AB R134, R196, R193 ;  /* 0x000000c1c486723e */ /* 0x002fe200000010ff */
[--C-:B------:R-:W-:Y:S01]  /*d340*/  FFMA.FTZ R203, R208, c[0x0][0x23c], -R177.reuse ;  /* 0x00008f00d0cb7a23 */ /* 0x100fe200000108b1 */
[----:B------:R-:W-:Y:S03]  /*d350*/  MUFU.EX2 R199, R199 ;  /* 0x000000c700c77308 */ /* 0x000fe60000000800 */
[----:B----4-:R-:W-:Y:S01]  /*d360*/  F2FP.BF16.PACK_AB R133, R195, R198 ;  /* 0x000000c6c385723e */ /* 0x010fe200000010ff */
[--C-:B------:R-:W-:Y:S02]  /*d370*/  FFMA.FTZ R206, R206, c[0x0][0x23c], -R177.reuse ;  /* 0x00008f00cece7a23 */ /* 0x100fe400000108b1 */
[--C-:B------:R-:W-:Y:S02]  /*d380*/  FFMA.FTZ R204, R204, c[0x0][0x23c], -R177.reuse ;  /* 0x00008f00cccc7a23 */ /* 0x100fe400000108b1 */
[----:B------:R-:W-:Y:S02]  /*d390*/  FFMA.FTZ R205, R202, c[0x0][0x23c], -R177 ;  /* 0x00008f00cacd7a23 */ /* 0x000fe400000108b1 */
[----:B------:R-:W1:Y:S01]  /*d3a0*/  MUFU.EX2 R214, R214 ;  /* 0x000000d600d67308 */ /* 0x000e620000000800 */
[--C-:B------:R-:W-:Y:S01]  /*d3b0*/  FFMA.FTZ R190, R190, c[0x0][0x23c], -R189.reuse ;  /* 0x00008f00bebe7a23 */ /* 0x100fe200000108bd */
[----:B--2---:R-:W-:Y:S01]  /*d3c0*/  F2FP.BF16.PACK_AB R135, R200, R197 ;  /* 0x000000c5c887723e */ /* 0x004fe200000010ff */
[----:B------:R-:W-:Y:S02]  /*d3d0*/  FFMA.FTZ R207, R188, c[0x0][0x23c], -R189 ;  /* 0x00008f00bccf7a23 */ /* 0x000fe400000108bd */
[----:B------:R-:W-:Y:S02]  /*d3e0*/  FFMA.FTZ R188, R178, c[0x0][0x23c], -R177 ;  /* 0x00008f00b2bc7a23 */ /* 0x000fe400000108b1 */
[--C-:B------:R-:W-:Y:S02]  /*d3f0*/  FFMA.FTZ R186, R186, c[0x0][0x23c], -R189.reuse ;  /* 0x00008f00baba7a23 */ /* 0x100fe400000108bd */
[C---:B------:R-:W-:Y:S01]  /*d400*/  HMMA.16816.F32.BF16 R4, R132.reuse, R140, R4 ;  /* 0x0000008c8404723c */ /* 0x040fe20000041804 */
[----:B------:R-:W-:Y:S04]  /*d410*/  MUFU.EX2 R201, R201 ;  /* 0x000000c900c97308 */ /* 0x000fe80000000800 */
[----:B------:R-:W-:Y:S02]  /*d420*/  FFMA.FTZ R189, R179, c[0x0][0x23c], -R189 ;  /* 0x00008f00b3bd7a23 */ /* 0x000fe400000108bd */
[--C-:B------:R-:W-:Y:S01]  /*d430*/  FFMA.FTZ R166, R166, c[0x0][0x23c], -R177.reuse ;  /* 0x00008f00a6a67a23 */ /* 0x100fe200000108b1 */
[C---:B------:R-:W-:Y:S01]  /*d440*/  HMMA.16816.F32.BF16 R8, R132.reuse, R142, R8 ;  /* 0x0000008e8408723c */ /* 0x040fe20000041808 */
[----:B------:R-:W2:Y:S02]  /*d450*/  LDSM.16.MT88.4 R140, [R234+0x14800] ;  /* 0x01480000ea8c783b */ /* 0x000ea40000004200 */
[----:B------:R-:W4:Y:S01]  /*d460*/  MUFU.EX2 R210, R210 ;  /* 0x000000d200d27308 */ /* 0x000f220000000800 */
[----:B------:R-:W-:Y:S02]  /*d470*/  FFMA.FTZ R177, R165, c[0x0][0x23c], -R177 ;  /* 0x00008f00a5b17a23 */ /* 0x000fe400000108b1 */
[----:B------:R-:W-:Y:S02]  /*d480*/  FFMA.FTZ R187, R2, R250, R187 ;  /* 0x000000fa02bb7223 */ /* 0x000fe400000100bb */
[C---:B-----5:R-:W-:Y:S04]  /*d490*/  HMMA.16816.F32.BF16 R12, R132.reuse, R136, R12 ;  /* 0x00000088840c723c */ /* 0x060fe8000004180c */
[----:B------:R-:W-:Y:S01]  /*d4a0*/  FFMA.FTZ R184, R0, R251, R184 ;  /* 0x000000fb00b87223 */ /* 0x000fe200000100b8 */
[----:B------:R5:W-:Y:S01]  /*d4b0*/  MUFU.EX2 R165, R177 ;  /* 0x000000b100a57308 */ /* 0x000be20000000800 */
[----:B------:R-:W-:Y:S02]  /*d4c0*/  FADD.FTZ R0, R185, R187 ;  /* 0x000000bbb9007221 */ /* 0x000fe40000010000 */
[C---:B------:R-:W-:Y:S01]  /*d4d0*/  HMMA.16816.F32.BF16 R16, R132.reuse, R138, R16 ;  /* 0x0000008a8410723c */ /* 0x040fe20000041810 */
[----:B------:R-:W1:Y:S03]  /*d4e0*/  LDSM.16.MT88.4 R136, [R233+0x14800] ;  /* 0x01480000e988783b */ /* 0x000e660000004200 */
[----:B------:R-:W-:Y:S02]  /*d4f0*/  FADD.FTZ R181, R181, R184 ;  /* 0x000000b8b5b57221 */ /* 0x000fe40000010000 */
[----:B------:R-:W-:Y:S01]  /*d500*/  FADD.FTZ R183, R183, R0 ;  /* 0x00000000b7b77221 */ /* 0x000fe20000010000 */
[----:B------:R-:W-:Y:S01]  /*d510*/  MUFU.EX2 R203, R203 ;  /* 0x000000cb00cb7308 */ /* 0x000fe20000000800 */
[C---:B------:R-:W-:Y:S04]  /*d520*/  HMMA.16816.F32.BF16 R20, R132.reuse, R144, R20 ;  /* 0x000000908414723c */ /* 0x040fe80000041814 */
[----:B------:R-:W-:Y:S01]  /*d530*/  MOV R0, R3 ;  /* 0x0000000300007202 */ /* 0x000fe20000000f00 */
[----:B------:R-:W-:Y:S02]  /*d540*/  FADD.FTZ R180, R180, R181 ;  /* 0x000000b5b4b47221 */ /* 0x000fe40000010000 */
[----:B------:R-:W-:Y:S01]  /*d550*/  FADD.FTZ R182, R182, R183 ;  /* 0x000000b7b6b67221 */ /* 0x000fe20000010000 */
[C---:B------:R-:W-:Y:S01]  /*d560*/  HMMA.16816.F32.BF16 R24, R132.reuse, R146, R24 ;  /* 0x000000928418723c */ /* 0x040fe20000041818 */
[----:B------:R-:W1:Y:S01]  /*d570*/  LDSM.16.MT88.4 R144, [R232+0x14800] ;  /* 0x01480000e890783b */ /* 0x000e620000004200 */
[----:B------:R-:W1:Y:S02]  /*d580*/  MUFU.EX2 R206, R206 ;  /* 0x000000ce00ce7308 */ /* 0x000e640000000800 */
[----:B------:R-:W-:Y:S02]  /*d590*/  FADD.FTZ R167, R167, R180 ;  /* 0x000000b4a7a77221 */ /* 0x000fe40000010000 */
[----:B------:R-:W-:Y:S02]  /*d5a0*/  FADD.FTZ R191, R191, R182 ;  /* 0x000000b6bfbf7221 */ /* 0x000fe40000010000 */
[C---:B------:R-:W-:Y:S01]  /*d5b0*/  HMMA.16816.F32.BF16 R28, R132.reuse, R148, R28 ;  /* 0x00000094841c723c */ /* 0x040fe2000004181c */
[----:B-----5:R-:W-:Y:S03]  /*d5c0*/  LDSM.16.MT88.4 R176, [R233+0x15800] ;  /* 0x01580000e9b0783b */ /* 0x020fe60000004200 */
[----:B------:R-:W-:Y:S01]  /*d5d0*/  MUFU.EX2 R204, R204 ;  /* 0x000000cc00cc7308 */ /* 0x000fe20000000800 */
[----:B------:R-:W-:Y:S01]  /*d5e0*/  FADD.FTZ R198, R198, R167 ;  /* 0x000000a7c6c67221 */ /* 0x000fe20000010000 */
[----:B------:R-:W-:Y:S01]  /*d5f0*/  MOV R167, R164 ;  /* 0x000000a400a77202 */ /* 0x000fe20000000f00 */
[----:B------:R-:W-:Y:S01]  /*d600*/  FADD.FTZ R192, R192, R191 ;  /* 0x000000bfc0c07221 */ /* 0x000fe20000010000 */
[C---:B------:R-:W-:Y:S01]  /*d610*/  HMMA.16816.F32.BF16 R32, R132.reuse, R150, R32 ;  /* 0x000000968420723c */ /* 0x040fe20000041820 */
[----:B------:R-:W5:Y:S03]  /*d620*/  LDSM.16.MT88.4 R148, [R236+0x16800] ;  /* 0x01680000ec94783b */ /* 0x000f660000004200 */
[----:B------:R-:W-:Y:S02]  /*d630*/  FADD.FTZ R198, R195, R198 ;  /* 0x000000c6c3c67221 */ /* 0x000fe40000010000 */
[----:B------:R-:W1:Y:S01]  /*d640*/  MUFU.EX2 R205, R205 ;  /* 0x000000cd00cd7308 */ /* 0x000e620000000800 */
[----:B------:R-:W-:Y:S01]  /*d650*/  FADD.FTZ R193, R193, R192 ;  /* 0x000000c0c1c17221 */ /* 0x000fe20000010000 */
[C---:B------:R-:W-:Y:S04]  /*d660*/  HMMA.16816.F32.BF16 R36, R132.reuse, R152, R36 ;  /* 0x000000988424723c */ /* 0x040fe80000041824 */
[----:B------:R-:W-:Y:S02]  /*d670*/  FADD.FTZ R197, R197, R198 ;  /* 0x000000c6c5c57221 */ /* 0x000fe40000010000 */
[----:B------:R-:W-:Y:S02]  /*d680*/  FADD.FTZ R196, R196, R193 ;  /* 0x000000c1c4c47221 */ /* 0x000fe40000010000 */
[C---:B------:R-:W-:Y:S01]  /*d690*/  HMMA.16816.F32.BF16 R40, R132.reuse, R154, R40 ;  /* 0x0000009a8428723c */ /* 0x040fe20000041828 */
[----:B------:R-:W-:Y:S01]  /*d6a0*/  LDSM.16.MT88.4 R152, [R232+0x11000] ;  /* 0x01100000e898783b */ /* 0x000fe20000004200 */
[----:B------:R-:W-:Y:S02]  /*d6b0*/  MUFU.EX2 R190, R190 ;  /* 0x000000be00be7308 */ /* 0x000fe40000000800 */
[----:B------:R-:W-:Y:S04]  /*d6c0*/  FADD.FTZ R200, R200, R197 ;  /* 0x000000c5c8c87221 */ /* 0x000fe80000010000 */
[C---:B------:R-:W-:Y:S04]  /*d6d0*/  HMMA.16816.F32.BF16 R44, R132.reuse, R156, R44 ;  /* 0x0000009c842c723c */ /* 0x040fe8000004182c */
[----:B------:R-:W1:Y:S04]  /*d6e0*/  MUFU.EX2 R207, R207 ;  /* 0x000000cf00cf7308 */ /* 0x000e680000000800 */
[C---:B------:R-:W-:Y:S01]  /*d6f0*/  HMMA.16816.F32.BF16 R48, R132.reuse, R158, R48 ;  /* 0x0000009e8430723c */ /* 0x040fe20000041830 */
[----:B------:R-:W-:Y:S05]  /*d700*/  LDSM.16.MT88.4 R156, [R234+0x13000] ;  /* 0x01300000ea9c783b */ /* 0x000fea0000004200 */
[----:B------:R-:W-:Y:S02]  /*d710*/  MUFU.EX2 R186, R186 ;  /* 0x000000ba00ba7308 */ /* 0x000fe40000000800 */
[C---:B---3--:R-:W-:Y:S08]  /*d720*/  HMMA.16816.F32.BF16 R52, R132.reuse, R160, R52 ;  /* 0x000000a08434723c */ /* 0x048ff00000041834 */
[C---:B------:R-:W-:Y:S01]  /*d730*/  HMMA.16816.F32.BF16 R56, R132.reuse, R162, R56 ;  /* 0x000000a28438723c */ /* 0x040fe20000041838 */
[----:B------:R-:W-:Y:S01]  /*d740*/  LDSM.16.MT88.4 R160, [R233+0x13000] ;  /* 0x01300000e9a0783b */ /* 0x000fe20000004200 */
[----:B------:R-:W-:Y:S06]  /*d750*/  MUFU.EX2 R189, R189 ;  /* 0x000000bd00bd7308 */ /* 0x000fec0000000800 */
[C---:B------:R-:W-:Y:S04]  /*d760*/  HMMA.16816.F32.BF16 R60, R132.reuse, R168, R60 ;  /* 0x000000a8843c723c */ /* 0x040fe8000004183c */
[----:B------:R-:W3:Y:S04]  /*d770*/  MUFU.EX2 R188, R188 ;  /* 0x000000bc00bc7308 */ /* 0x000ee80000000800 */
[C---:B------:R-:W-:Y:S01]  /*d780*/  HMMA.16816.F32.BF16 R64, R132.reuse, R170, R64 ;  /* 0x000000aa8440723c */ /* 0x040fe20000041840 */
[----:B------:R-:W-:Y:S05]  /*d790*/  LDSM.16.MT88.4 R168, [R232+0x13000] ;  /* 0x01300000e8a8783b */ /* 0x000fea0000004200 */
[----:B------:R-:W1:Y:S02]  /*d7a0*/  MUFU.EX2 R166, R166 ;  /* 0x000000a600a67308 */ /* 0x000e640000000800 */
        /* <DEDUP_REMOVED lines=11> */
[----:B------:R-:W3:Y:S07]  /*d860*/  LDSM.16.MT88.4 R144, [R232+0x16800] ;  /* 0x01680000e890783b */ /* 0x000eee0000004200 */
        /* <DEDUP_REMOVED lines=14> */
[----:B----4-:R-:W-:Y:S03]  /*d950*/  F2FP.BF16.PACK_AB R134, R210, R201 ;  /* 0x000000c9d286723e */ /* 0x010fe600000010ff */
[----:B------:R-:W-:Y:S01]  /*d960*/  F2FP.BF16.PACK_AB R133, R206, R203 ;  /* 0x000000cbce85723e */ /* 0x000fe200000010ff */
[----:B------:R-:W-:Y:S01]  /*d970*/  FADD.FTZ R203, R203, R200 ;  /* 0x000000c8cbcb7221 */ /* 0x000fe20000010000 */
[C---:B------:R-:W-:Y:S01]  /*d980*/  F2FP.BF16.PACK_AB R135, R205.reuse, R204 ;  /* 0x000000cccd87723e */ /* 0x040fe200000010ff */
[----:B------:R-:W-:Y:S02]  /*d990*/  FADD.FTZ R214, R214, R199 ;  /* 0x000000c7d6d67221 */ /* 0x000fe40000010000 */
[----:B------:R-:W-:Y:S04]  /*d9a0*/  FADD.FTZ R203, R206, R203 ;  /* 0x000000cbcecb7221 */ /* 0x000fe80000010000 */
[C---:B--2---:R-:W-:Y:S03]  /*d9b0*/  HMMA.16816.F32.BF16 R4, R132.reuse, R140, R4 ;  /* 0x0000008c8404723c */ /* 0x044fe60000041804 */
[----:B------:R-:W-:Y:S04]  /*d9c0*/  FADD.FTZ R204, R204, R203 ;  /* 0x000000cbcccc7221 */ /* 0x000fe80000010000 */
[----:B------:R-:W-:Y:S01]  /*d9d0*/  FADD.FTZ R205, R205, R204 ;  /* 0x000000cccdcd7221 */ /* 0x000fe20000010000 */
        /* <DEDUP_REMOVED lines=9> */
[C---:B------:R-:W-:Y:S08]  /*da70*/  HMMA.16816.F32.BF16 R32, R132.reuse, R154, R32 ;  /* 0x0000009a8420723c */ /* 0x040ff00000041820 */
[C---:B---3--:R-:W-:Y:S08]  /*da80*/  HMMA.16816.F32.BF16 R36, R132.reuse, R144, R36 ;  /* 0x000000908424723c */ /* 0x048ff00000041824 */
[C---:B------:R-:W-:Y:S01]  /*da90*/  HMMA.16816.F32.BF16 R40, R132.reuse, R146, R40 ;  /* 0x000000928428723c */ /* 0x040fe20000041828 */
[----:B------:R-:W3:Y:S07]  /*daa0*/  LDSM.16.MT88.4 R144, [R232+0x15000] ;  /* 0x01500000e890783b */ /* 0x000eee0000004200 */
        /* <DEDUP_REMOVED lines=34> */
[C---:B------:R-:W-:Y:S08]  /*dcd0*/  HMMA.16816.F32.BF16 R120, R132.reuse, R138, R120 ;  /* 0x0000008a8478723c */ /* 0x040ff00000041878 */
[C---:B---3--:R-:W-:Y:S08]  /*dce0*/  HMMA.16816.F32.BF16 R124, R132.reuse, R144, R124 ;  /* 0x00000090847c723c */ /* 0x048ff0000004187c */
[----:B------:R-:W-:Y:S01]  /*dcf0*/  HMMA.16816.F32.BF16 R128, R132, R146, R128 ;  /* 0x000000928480723c */ /* 0x000fe20000041880 */
[----:B------:R-:W1:Y:S07]  /*dd00*/  LDSM.16.MT88.4 R132, [R232+0x11800] ;  /* 0x01180000e884783b */ /* 0x000e6e0000004200 */
        /* <DEDUP_REMOVED lines=8> */
[C---:B--2---:R-:W-:Y:S01]  /*dd90*/  HMMA.16816.F32.BF16 R144, R168.reuse, R140, R20 ;  /* 0x0000008ca890723c */ /* 0x044fe20000041814 */
[----:B------:R-:W2:Y:S07]  /*dda0*/  LDSM.16.MT88.4 R20, [R234+0x15800] ;  /* 0x01580000ea14783b */ /* 0x000eae0000004200 */
[C---:B------:R-:W-:Y:S01]  /*ddb0*/  HMMA.16816.F32.BF16 R140, R168.reuse, R142, R24 ;  /* 0x0000008ea88c723c */ /* 0x040fe20000041818 */
[----:B------:R-:W2:Y:S07]  /*ddc0*/  LDSM.16.MT88.4 R24, [R232+0x15800] ;  /* 0x01580000e818783b */ /* 0x000eae0000004200 */
[C---:B-1----:R-:W-:Y:S01]  /*ddd0*/  HMMA.16816.F32.BF16 R136, R168.reuse, R132, R28 ;  /* 0x00000084a888723c */ /* 0x042fe2000004181c */
[----:B------:R-:W1:Y:S07]  /*dde0*/  LDSM.16.MT88.4 R28, [R236+0x17800] ;  /* 0x01780000ec1c783b */ /* 0x000e6e0000004200 */
        /* <DEDUP_REMOVED lines=20> */
[C---:B-1----:R-:W-:Y:S08]  /*df30*/  HMMA.16816.F32.BF16 R100, R168.reuse, R28, R100 ;  /* 0x0000001ca864723c */ /* 0x042ff00000041864 */
[C---:B------:R-:W-:Y:S08]  /*df40*/  HMMA.16816.F32.BF16 R104, R168.reuse, R30, R104 ;  /* 0x0000001ea868723c */ /* 0x040ff00000041868 */
[C---:B---3--:R-:W-:Y:S07]  /*df50*/  HMMA.16816.F32.BF16 R108, R168.reuse, R4, R108 ;  /* 0x00000004a86c723c */ /* 0x048fee000004186c */
[----:B------:R-:W-:Y:S01]  /*df60*/  FADD.FTZ R5, R201, R214 ;  /* 0x000000d6c9057221 */ /* 0x000fe20000010000 */
[C---:B------:R-:W-:Y:S04]  /*df70*/  HMMA.16816.F32.BF16 R112, R168.reuse, R6, R112 ;  /* 0x00000006a870723c */ /* 0x040fe80000041870 */
[----:B------:R-:W-:Y:S04]  /*df80*/  FADD.FTZ R5, R210, R5 ;  /* 0x00000005d2057221 */ /* 0x000fe80000010000 */
[C---:B-----5:R-:W-:Y:S04]  /*df90*/  HMMA.16816.F32.BF16 R116, R168.reuse, R8, R116 ;  /* 0x00000008a874723c */ /* 0x060fe80000041874 */
[----:B------:R-:W-:Y:S04]  /*dfa0*/  FADD.FTZ R190, R190, R5 ;  /* 0x00000005bebe7221 */ /* 0x000fe80000010000 */
[C---:B------:R-:W-:Y:S04]  /*dfb0*/  HMMA.16816.F32.BF16 R120, R168.reuse, R10, R120 ;  /* 0x0000000aa878723c */ /* 0x040fe80000041878 */
[----:B------:R-:W-:Y:S04]  /*dfc0*/  FADD.FTZ R207, R207, R190 ;  /* 0x000000becfcf7221 */ /* 0x000fe80000010000 */
[C---:B----4-:R-:W-:Y:S04]  /*dfd0*/  HMMA.16816.F32.BF16 R124, R168.reuse, R12, R124 ;  /* 0x0000000ca87c723c */ /* 0x050fe8000004187c */
[----:B------:R-:W-:Y:S04]  /*dfe0*/  FADD.FTZ R186, R186, R207 ;  /* 0x000000cfbaba7221 */ /* 0x000fe80000010000 */
[----:B------:R-:W-:Y:S04]  /*dff0*/  HMMA.16816.F32.BF16 R128, R168, R14, R128 ;  /* 0x0000000ea880723c */ /* 0x000fe80000041880 */
[----:B------:R-:W-:Y:S04]  /*e000*/  FADD.FTZ R250, R189, R186 ;  /* 0x000000babdfa7221 */ /* 0x000fe80000010000 */
[----:B------:R-:W-:-:S05]  /*e010*/  @P0 BRA `(.L_x_5282) ;  /* 0xffffb0e000000947 */ /* 0x000fca000383ffff */
.L_x_5278:
        /* <DEDUP_REMOVED lines=338> */
.L_x_5284:
[----:B--234-:R-:W-:Y:S05]  /*f540*/  BSYNC B0 ;  /* 0x0000000000007941 */ /* 0x01cfea0003800000 */
.L_x_5283:
        /* <DEDUP_REMOVED lines=23> */
.L_x_5286:
[----:B------:R-:W-:Y:S05]  /*f6c0*/  BSYNC B0 ;  /* 0x0000000000007941 */ /* 0x000fea0003800000 */
.L_x_5285:
        /* <DEDUP_REMOVED lines=14> */
.L_x_5288:
[----:B------:R-:W-:Y:S05]  /*f7b0*/  BSYNC B0 ;  /* 0x0000000000007941 */ /* 0x000fea0003800000 */
.L_x_5287:
        /* <DEDUP_REMOVED lines=14> */
.L_x_5290:
[----:B------:R-:W-:Y:S05]  /*f8a0*/  BSYNC B0 ;  /* 0x0000000000007941 */ /* 0x000fea0003800000 */
.L_x_5289:
        /* <DEDUP_REMOVED lines=14> */
.L_x_5292:
[----:B------:R-:W-:Y:S05]  /*f990*/  BSYNC B0 ;  /* 0x0000000000007941 */ /* 0x000fea0003800000 */
.L_x_5291:
        /* <DEDUP_REMOVED lines=14> */
.L_x_5294:
[----:B------:R-:W-:Y:S05]  /*fa80*/  BSYNC B0 ;  /* 0x0000000000007941 */ /* 0x000fea0003800000 */
.L_x_5293:
        /* <DEDUP_REMOVED lines=14> */
.L_x_5296:
[----:B------:R-:W-:Y:S05]  /*fb70*/  BSYNC B0 ;  /* 0x0000000000007941 */ /* 0x000fea0003800000 */
.L_x_5295:
        /* <DEDUP_REMOVED lines=14> */
.L_x_5298:
[----:B------:R-:W-:Y:S05]  /*fc60*/  BSYNC B0 ;  /* 0x0000000000007941 */ /* 0x000fea0003800000 */
.L_x_5297:
        /* <DEDUP_REMOVED lines=15> */
.L_x_5299:
        /* <DEDUP_REMOVED lines=10> */
.L_x_8961:


//--------------------- .text._ZN5flash24flash_fwd_splitkv_kernelI23Flash_fwd_kernel_traitsILi256ELi64ELi64ELi4ELb0ELb0EN7cutlass10bfloat16_tE19Flash_kernel_traitsILi256ELi64ELi64ELi4ES3_EELb0ELb0ELb0ELb0ELb1ELb0ELb1ELb1EEEvNS_16Flash_fwd_paramsE --------------------------
	.section	.text._ZN5flash24flash_fwd_splitkv_kernelI23Flash_fwd_kernel_traitsILi256ELi64ELi64ELi4ELb0ELb0EN7cutlass10bfloat16_tE19Flash_kernel_traitsILi256ELi64ELi64ELi4ES3_EELb0ELb0ELb0ELb0ELb1ELb0ELb1ELb1EEEvNS_16Flash_fwd_paramsE,"ax",@progbits
	.sectioninfo	@"SHI_REGISTERS=255"
	.align	128
        .global         _ZN5flash24flash_fwd_splitkv_kernelI23Flash_fwd_kernel_traitsILi256ELi64ELi64ELi4ELb0ELb0EN7cutlass10bfloat16_tE19Flash_kernel_traitsILi256ELi64ELi64ELi4ES3_EELb0ELb0ELb0ELb0ELb1ELb0ELb1ELb1EEEvNS_16Flash_fwd_paramsE
        .type           _ZN5flash24flash_fwd_splitkv_kernelI23Flash_fwd_kernel_traitsILi256ELi64ELi64ELi4ELb0ELb0EN7cutlass10bfloat16_tE19Flash_kernel_traitsILi256ELi64ELi64ELi4ES3_EELb0ELb0ELb0ELb0ELb1ELb0ELb1ELb1EEEvNS_16Flash_fwd_paramsE,@function
        .size           _ZN5flash24flash_fwd_splitkv_kernelI23Flash_fwd_kernel_traitsILi256ELi64ELi64ELi4ELb0ELb0EN7cutlass10bfloat16_tE19Flash_kernel_traitsILi256ELi64ELi64ELi4ES3_EELb0ELb0ELb0ELb0ELb1ELb0ELb1ELb1EEEvNS_16Flash_fwd_paramsE,(.L_x_8897 - _ZN5flash24flash_fwd_splitkv_kernelI23Flash_fwd_kernel_traitsILi256ELi64ELi64ELi4ELb0ELb0EN7cutlass10bfloat16_tE19Flash_kernel_traitsILi256ELi64ELi64ELi4ES3_EELb0ELb0ELb0ELb0ELb1ELb0ELb1ELb1EEEvNS_16Flash_fwd_paramsE)
        .other          _ZN5flash24flash_fwd_splitkv_kernelI23Flash_fwd_kernel_traitsILi256ELi64ELi64ELi4ELb0ELb0EN7cutlass10bfloat16_tE19Flash_kernel_traitsILi256ELi64ELi64ELi4ES3_EELb0ELb0ELb0ELb0ELb1ELb0ELb1ELb1EEEvNS_16Flash_fwd_paramsE,@"STO_CUDA_ENTRY STV_DEFAULT"
_ZN5flash24flash_fwd_splitkv_kernelI23Flash_fwd_kernel_traitsILi256ELi64ELi64ELi4ELb0ELb0EN7cutlass10bfloat16_tE19Flash_kernel_traitsILi256ELi64ELi64ELi4ES3_EELb0ELb0ELb0ELb0ELb1ELb0ELb1ELb1EEEvNS_16Flash_fwd_paramsE:
.text._ZN5flash24flash_fwd_splitkv_kernelI23Flash_fwd_kernel_traitsILi256ELi64ELi64ELi4ELb0ELb0EN7cutlass10bfloat16_tE19Flash_kernel_traitsILi256ELi64ELi64ELi4ES3_EELb0ELb0ELb0ELb0ELb1ELb0ELb1ELb1EEEvNS_16Flash_fwd_paramsE:
        /* <DEDUP_REMOVED lines=30> */
[----:B---34-:R-:W-:Y:S05]  /*01e0*/  CALL.REL.NOINC `($_ZN5flash24flash_fwd_splitkv_kernelI23Flash_fwd_kernel_traitsILi256ELi64ELi64ELi4ELb0ELb0EN7cutlass10bfloat16_tE19Flash_kernel_traitsILi256ELi64ELi64ELi4ES3_EELb0ELb0ELb0ELb0ELb1ELb0ELb1ELb1EEEvNS_16Flash_fwd_paramsE$_ZN5flash30compute_attn_1rowblock_splitkvI23Flash_fwd_kernel_traitsILi256ELi64ELi64ELi4ELb0ELb0EN7cutlass10bfloat16_tE19Flash_kernel_traitsILi256ELi64ELi64ELi4ES3_EELb0ELb0ELb0ELb0ELb1ELb0ELb1ELb1ENS_16Flash_fwd_paramsEEEvRKT8_iiiii) ;  /* 0x0000002000007944 */ /* 0x018fea0003c00000 */
[----:B------:R-:W-:Y:S05]  /*01f0*/  BSYNC B3 ;  /* 0x0000000000037941 */ /* 0x000fea0003800000 */
.L_x_5300:
[----:B------:R-:W-:Y:S05]  /*0200*/  EXIT ;  /* 0x000000000000794d */ /* 0x000fea0003800000 */
        .type           $_ZN5flash24flash_fwd_splitkv_kernelI23Flash_fwd_kernel_traitsILi256ELi64ELi64ELi4ELb0ELb0EN7cutlass10bfloat16_tE19Flash_kernel_traitsILi256ELi64ELi64ELi4ES3_EELb0ELb0ELb0ELb0ELb1ELb0ELb1ELb1EEEvNS_16Flash_fwd_paramsE$_ZN5flash30compute_attn_1rowblock_splitkvI23Flash_fwd_kernel_traitsILi256ELi64ELi64ELi4ELb0ELb0EN7cutlass10bfloat16_tE19Flash_kernel_traitsILi256ELi64ELi64ELi4ES3_EELb0ELb0ELb0ELb0ELb1ELb0ELb1ELb1ENS_16Flash_fwd_paramsEEEvRKT8_iiiii,@function
        .size           $_ZN5flash24flash_fwd_splitkv_kernelI23Flash_fwd_kernel_traitsILi256ELi64ELi64ELi4ELb0ELb0EN7cutlass10bfloat16_tE19Flash_kernel_traitsILi256ELi64ELi64ELi4ES3_EELb0ELb0ELb0ELb0ELb1ELb0ELb1ELb1EEEvNS_16Flash_fwd_paramsE$_ZN5flash30compute_attn_1rowblock_splitkvI23Flash_fwd_kernel_traitsILi256ELi64ELi64ELi4ELb0ELb0EN7cutlass10bfloat16_tE19Flash_kernel_traitsILi256ELi64ELi64ELi4ES3_EELb0ELb0ELb0ELb0ELb1ELb0ELb1ELb1ENS_16Flash_fwd_paramsEEEvRKT8_iiiii,($__internal_26_$__cuda_sm70_shflsync_bfly_p - $_ZN5flash24flash_fwd_splitkv_kernelI23Flash_fwd_kernel_traitsILi256ELi64ELi64ELi4ELb0ELb0EN7cutlass10bfloat16_tE19Flash_kernel_traitsILi256ELi64ELi64ELi4ES3_EELb0ELb0ELb0ELb0ELb1ELb0ELb1ELb1EEEvNS_16Flash_fwd_paramsE$_ZN5flash30compute_attn_1rowblock_splitkvI23Flash_fwd_kernel_traitsILi256ELi64ELi64ELi4ELb0ELb0EN7cutlass10bfloat16_tE19Flash_kernel_traitsILi256ELi64ELi64ELi4ES3_EELb0ELb0ELb0ELb0ELb1ELb0ELb1ELb1ENS_16Flash_fwd_paramsEEEvRKT8_iiiii)
$_ZN5flash24flash_fwd_splitkv_kernelI23Flash_fwd_kernel_traitsILi256ELi64ELi64ELi4ELb0ELb0EN7cutlass10bfloat16_tE19Flash_kernel_traitsILi256ELi64ELi64ELi4ES3_EELb0ELb0ELb0ELb0ELb1ELb0ELb1ELb1EEEvNS_16Flash_fwd_paramsE$_ZN5flash30compute_attn_1rowblock_splitkvI23Flash_fwd_kernel_traitsILi256ELi64ELi64ELi4ELb0ELb0EN7cutlass10bfloat16_tE19Flash_kernel_traitsILi256ELi64ELi64ELi4ES3_EELb0ELb0ELb0ELb0ELb1ELb0ELb1ELb1ENS_16Flash_fwd_paramsEEEvRKT8_iiiii:
        /* <DEDUP_REMOVED lines=21> */
.L_x_5302:
[----:B------:R-:W-:Y:S05]  /*0360*/  BSYNC B0 ;  /* 0x0000000000007941 */ /* 0x000fea0003800000 */
.L_x_5301:
[----:B------:R-:W4:Y:S04]  /*0370*/  LD.E.64 R30, [R28.64+0xf0] ;  /* 0x0000f0061c1e7980 */ /* 0x000f28000c101b00 */
[----:B---3--:R-:W3:Y:S01]  /*0380*/  @P1 LD.E R240, [R2.64+0x4] ;  /* 0x0000040602f01980 */ /* 0x008ee2000c101900 */
        /* <DEDUP_REMOVED lines=9> */
[----:B------:R-:W4:Y:S02]  /*0420*/  LD.E.U8 R0, [R28.64+0x1b2] ;  /* 0x0001b2061c007980 */ /* 0x000f24000c101100 */
[----:B----4-:R-:W-:-:S13]  /*0430*/  ISETP.NE.AND P0, PT, R0, RZ, PT ;  /* 0x000000ff0000720c */ /* 0x010fda0003f05270 */
[----:B------:R-:W4:Y:S02]  /*0440*/  @P0 LD.E R0, [R4.64+0x4] ;  /* 0x0000040604000980 */ /* 0x000f24000c101900 */
[----:B-1--4-:R-:W-:-:S06]  /*0450*/  @P0 IADD3 R3, R0, -R13, RZ ;  /* 0x8000000d00030210 */ /* 0x012fcc0007ffe0ff */
[----:B------:R1:W5:Y:S01]  /*0460*/  @!P0 LD.E R3, [R4.64] ;  /* 0x0000000604038980 */ /* 0x000362000c101900 */
[----:B------:R-:W-:Y:S05]  /*0470*/  BRA `(.L_x_5305) ;  /* 0x0000001000007947 */ /* 0x000fea0003800000 */
.L_x_5304:
[----:B-1----:R1:W5:Y:S02]  /*0480*/  LD.E R3, [R28.64+0xb8] ;  /* 0x0000b8061c037980 */ /* 0x002364000c101900 */
.L_x_5305:
[----:B------:R-:W-:Y:S05]  /*0490*/  BSYNC B0 ;  /* 0x0000000000007941 */ /* 0x000fea0003800000 */
.L_x_5303:
[----:B-1----:R-:W4:Y:S01]  /*04a0*/  LD.E.64 R4, [R28.64+0xf8] ;  /* 0x0000f8061c047980 */ /* 0x002f22000c101b00 */
        /* <DEDUP_REMOVED lines=9> */
.L_x_5307:
[----:B------:R-:W4:Y:S01]  /*0540*/  LD.E.64 R2, [R28.64+0x108] ;  /* 0x000108061c027980 */ /* 0x000f22000c101b00 */
[----:B------:R-:W-:Y:S01]  /*0550*/  BSSY B0, `(.L_x_5309) ;  /* 0x0000006000007945 */ /* 0x000fe20003800000 */
[----:B----4-:R-:W-:-:S04]  /*0560*/  ISETP.NE.U32.AND P0, PT, R2, RZ, PT ;  /* 0x000000ff0200720c */ /* 0x010fc80003f05070 */
[----:B------:R-:W-:Y:S01]  /*0570*/  ISETP.NE.AND.EX P0, PT, R3, RZ, PT, P0 ;  /* 0x000000ff0300720c */ /* 0x000fe20003f05300 */
[----:B------:R-:W-:-:S12]  /*0580*/  IMAD.MOV.U32 R3, RZ, RZ, RZ ;  /* 0x000000ffff037224 */ /* 0x000fd800078e00ff */
[----:B------:R-:W-:Y:S05]  /*0590*/  @!P0 BRA `(.L_x_5310) ;  /* 0x0000001000008947 */ /* 0x000fea0003800000 */
[----:B------:R1:W5:Y:S02]  /*05a0*/  LD.E R3, [R28.64+0xbc] ;  /* 0x0000bc061c037980 */ /* 0x000364000c101900 */
.L_x_5310:
[----:B------:R-:W-:Y:S05]  /*05b0*/  BSYNC B0 ;  /* 0x0000000000007941 */ /* 0x000fea0003800000 */
.L_x_5309:
[----:B-----5:R-:W-:Y:S02]  /*05c0*/  IADD3 R58, R66, R3, RZ ;  /* 0x00000003423a7210 */ /* 0x020fe40007ffe0ff */
.L_x_5308:
[----:B------:R-:W-:Y:S05]  /*05d0*/  BSYNC B1 ;  /* 0x0000000000017941 */ /* 0x000fea0003800000 */
.L_x_5306:
[----:B------:R-:W-:Y:S01]  /*05e0*/  IMAD.SHL.U32 R69, R239, 0x40, RZ ;  /* 0x00000040ef457824 */ /* 0x000fe200078e00ff */
[----:B------:R-:W-:Y:S01]  /*05f0*/  MOV R2, R238 ;  /* 0x000000ee00027202 */ /* 0x000fe20000000f00 */
[----:B------:R-:W-:-:S03]  /*0600*/  IMAD.MOV.U32 R3, RZ, RZ, 0x0 ;  /* 0x00000000ff037424 */ /* 0x000fc600078e00ff */
[----:B------:R-:W-:-:S13]  /*0610*/  ISETP.GT.AND P0, PT, R240, R69, PT ;  /* 0x00000045f000720c */ /* 0x000fda0003f04270 */
[----:B------:R-:W-:Y:S05]  /*0620*/  @!P0 RET.REL.NODEC R2 `(_ZN5flash24flash_fwd_splitkv_kernelI23Flash_fwd_kernel_traitsILi256ELi64ELi64ELi4ELb0ELb0EN7cutlass10bfloat16_tE19Flash_kernel_traitsILi256ELi64ELi64ELi4ES3_EELb0ELb0ELb0ELb0ELb1ELb0ELb1ELb1EEEvNS_16Flash_fwd_paramsE) ;  /* 0xfffff9d002008950 */ /* 0x000fea0003c3ffff */
[----:B------:R-:W4:Y:S01]  /*0630*/  LD.E R0, [R28.64+0xb8] ;  /* 0x0000b8061c007980 */ /* 0x000f22000c101900 */
[----:B------:R-:W-:-:S04]  /*0640*/  IABS R4, c[0x0][0x10] ;  /* 0x0000040000047a13 */ /* 0x000fc80000000000 */
[----:B------:R-:W5:Y:S08]  /*0650*/  I2F.RP R2, R4 ;  /* 0x0000000400027306 */ /* 0x000f700000209400 */
[----:B-----5:R-:W5:Y:S02]  /*0660*/  MUFU.RCP R6, R2 ;  /* 0x0000000200067308 */ /* 0x020f640000001000 */
[----:B-----5:R-:W-:-:S06]  /*0670*/  IADD3 R6, R6, 0xffffffe, RZ ;  /* 0x0ffffffe06067810 */ /* 0x020fcc0007ffe0ff */
[----:B------:R-:W5:Y:S02]  /*0680*/  F2I.FTZ.U32.TRUNC.NTZ R7, R6 ;  /* 0x0000000600077305 */ /* 0x000f64000021f000 */
[----:B-----5:R-:W-:Y:S02]  /*0690*/  IMAD.MOV R3, RZ, RZ, -R7 ;  /* 0x000000ffff037224 */ /* 0x020fe400078e0a07 */
        /* <DEDUP_REMOVED lines=33> */
[----:B------:R-:W5:Y:S04]  /*08b0*/  LD.E R4, [R28.64+0x60] ;  /* 0x000060061c047980 */ /* 0x000f68000c101900 */
[----:B---3--:R-:W3:Y:S04]  /*08c0*/  LD.E R0, [R28.64+0xcc] ;  /* 0x0000cc061c007980 */ /* 0x008ee8000c101900 */
[----:B--2---:R-:W2:Y:S04]  /*08d0*/  LD.E.64 R6, [R28.64+0x78] ;  /* 0x000078061c067980 */ /* 0x004ea8000c101b00 */
[----:B------:R-:W2:Y:S01]  /*08e0*/  LD.E.64 R10, [R28.64+0xa8] ;  /* 0x0000a8061c0a7980 */ /* 0x000ea2000c101b00 */
[----:B------:R-:W-:Y:S01]  /*08f0*/  SHF.R.S32.HI R5, RZ, 0x1f, R56 ;  /* 0x0000001fff057819 */ /* 0x000fe20000011438 */
[----:B------:R-:W-:Y:S01]  /*0900*/  IMAD.MOV.U32 R239, RZ, RZ, 0x0 ;  /* 0x00000000ffef7424 */ /* 0x000fe200078e00ff */
[----:B------:R-:W-:-:S02]  /*0910*/  LOP3.LUT P6, RZ, R56, 0xf, RZ, 0xc0, !PT ;  /* 0x0000000f38ff7812 */ /* 0x000fc400078cc0ff */
[----:B------:R-:W-:-:S04]  /*0920*/  LEA.HI R8, R5, R56, RZ, 0x4 ;  /* 0x0000003805087211 */ /* 0x000fc800078f20ff */
[----:B------:R-:W-:Y:S02]  /*0930*/  LOP3.LUT R5, R8, 0x3ffffff0, RZ, 0xc0, !PT ;  /* 0x3ffffff008057812 */ /* 0x000fe400078ec0ff */
[----:B------:R-:W-:-:S03]  /*0940*/  SHF.R.S32.HI R8, RZ, 0x4, R8 ;  /* 0x00000004ff087819 */ /* 0x000fc60000011408 */
[----:B------:R-:W-:Y:S01]  /*0950*/  IMAD.IADD R5, R56, 0x1, -R5 ;  /* 0x0000000138057824 */ /* 0x000fe200078e0a05 */
[----:B------:R-:W-:Y:S01]  /*0960*/  IADD3 R14, R8, 0x18, RZ ;  /* 0x00000018080e7810 */ /* 0x000fe20007ffe0ff */
[----:B----4-:R-:W-:-:S04]  /*0970*/  IMAD R2, R2, UR8, R243 ;  /* 0x0000000802027c24 */ /* 0x010fc8000f8e02f3 */
[----:B-----5:R-:W-:Y:S02]  /*0980*/  IMAD R2, R2, R4, R241 ;  /* 0x0000000402027224 */ /* 0x020fe400078e02f1 */
[----:B------:R-:W-:Y:S02]  /*0990*/  IMAD.SHL.U32 R4, R5, 0x4, RZ ;  /* 0x0000000405047824 */ /* 0x000fe400078e00ff */
[--C-:B------:R-:W-:Y:S01]  /*09a0*/  IMAD R3, R3, R2, R69.reuse ;  /* 0x0000000203037224 */ /* 0x100fe200078e0245 */
[----:B------:R-:W-:Y:S01]  /*09b0*/  IADD3 R2, R8, 0x8, RZ ;  /* 0x0000000808027810 */ /* 0x000fe20007ffe0ff */
[----:B------:R-:W-:Y:S01]  /*09c0*/  IMAD.IADD R69, R240, 0x1, -R69 ;  /* 0x00000001f0457824 */ /* 0x000fe200078e0a45 */
[--C-:B------:R-:W-:Y:S01]  /*09d0*/  SHF.R.S32.HI R5, RZ, 0x1f, R4.reuse ;  /* 0x0000001fff057819 */ /* 0x100fe20000011404 */
[----:B---3--:R-:W-:Y:S01]  /*09e0*/  IMAD R0, R3, R0, RZ ;  /* 0x0000000003007224 */ /* 0x008fe200078e02ff */
[----:B------:R-:W-:Y:S02]  /*09f0*/  SHF.R.S32.HI R9, RZ, 0x1f, R3 ;  /* 0x0000001fff097819 */ /* 0x000fe40000011403 */
[-C--:B------:R-:W-:Y:S01]  /*0a00*/  ISETP.GE.AND P2, PT, R2, R69.reuse, PT ;  /* 0x000000450200720c */ /* 0x080fe20003f46270 */
[----:B------:R-:W-:Y:S01]  /*0a10*/  IMAD.WIDE R12, R8, 0x100, R4 ;  /* 0x00000100080c7825 */ /* 0x000fe200078e0204 */
[----:B------:R-:W-:-:S02]  /*0a20*/  ISETP.GE.OR P5, PT, R2, R69, P6 ;  /* 0x000000450200720c */ /* 0x000fc400037a6670 */
[----:B------:R-:W-:Y:S02]  /*0a30*/  IADD3 R2, R8, 0x10, RZ ;  /* 0x0000001008027810 */ /* 0x000fe40007ffe0ff */
[----:B------:R-:W-:Y:S02]  /*0a40*/  IADD3 R5, P0, R0, R12, RZ ;  /* 0x0000000c00057210 */ /* 0x000fe40007f1e0ff */
[----:B------:R-:W-:Y:S02]  /*0a50*/  ISETP.GE.AND P3, PT, R8, R69, PT ;  /* 0x000000450800720c */ /* 0x000fe40003f66270 */
[----:B------:R-:W-:Y:S02]  /*0a60*/  LEA.HI.X.SX32 R0, R0, R13, 0x1, P0 ;  /* 0x0000000d00007211 */ /* 0x000fe400000f0eff */
[----:B------:R-:W-:Y:S02]  /*0a70*/  IADD3 R3, P0, R3, R8, RZ ;  /* 0x0000000803037210 */ /* 0x000fe40007f1e0ff */
[----:B--2---:R-:W-:-:S02]  /*0a80*/  LEA R4, P1, R5, R6, 0x2 ;  /* 0x0000000605047211 */ /* 0x004fc400078210ff */
[----:B------:R-:W-:Y:S02]  /*0a90*/  LEA.HI.X.SX32 R9, R8, R9, 0x1, P0 ;  /* 0x0000000908097211 */ /* 0x000fe400000f0eff */
[----:B------:R-:W-:Y:S02]  /*0aa0*/  LEA R6, P0, R3, R10, 0x2 ;  /* 0x0000000a03067211 */ /* 0x000fe400078010ff */
[----:B------:R-:W-:Y:S02]  /*0ab0*/  LEA.HI.X R5, R5, R7, R0, 0x2, P1 ;  /* 0x0000000705057211 */ /* 0x000fe400008f1400 */
[----:B------:R-:W-:Y:S01]  /*0ac0*/  LEA.HI.X R7, R3, R11, R9, 0x2, P0 ;  /* 0x0000000b03077211 */ /* 0x000fe200000f1409 */
[----:B------:R-:W-:Y:S01]  /*0ad0*/  @!P5 IMAD.MOV.U32 R3, RZ, RZ, -0x800000 ;  /* 0xff800000ff03d424 */ /* 0x000fe200078e00ff */
[-C--:B------:R-:W-:Y:S01]  /*0ae0*/  ISETP.GE.AND P1, PT, R2, R69.reuse, PT ;  /* 0x000000450200720c */ /* 0x080fe20003f26270 */
[----:B------:R2:W-:Y:S01]  /*0af0*/  @!P3 ST.E.128 [R4.64], RZ ;  /* 0x000000ff0400b985 */ /* 0x0005e2000c101d06 */
[----:B------:R-:W-:-:S02]  /*0b00*/  ISETP.GE.AND P0, PT, R14, R69, PT ;  /* 0x000000450e00720c */ /* 0x000fc40003f06270 */
[-C--:B------:R-:W-:Y:S01]  /*0b10*/  ISETP.GE.OR P4, PT, R2, R69.reuse, P6 ;  /* 0x000000450200720c */ /* 0x080fe20003786670 */
[----:B------:R2:W-:Y:S01]  /*0b20*/  @!P3 ST.E.128 [R4.64+0x100], RZ ;  /* 0x000100ff0400b985 */ /* 0x0005e2000c101d06 */
[C---:B------:R-:W-:Y:S02]  /*0b30*/  IADD3 R12, R8.reuse, 0x20, RZ ;  /* 0x00000020080c7810 */ /* 0x040fe40007ffe0ff */
[C---:B------:R-:W-:Y:S01]  /*0b40*/  IADD3 R10, R8.reuse, 0x28, RZ ;  /* 0x00000028080a7810 */ /* 0x040fe20007ffe0ff */
[----:B------:R2:W-:Y:S01]  /*0b50*/  @!P3 ST.E.128 [R4.64+0x200], RZ ;  /* 0x000200ff0400b985 */ /* 0x0005e2000c101d06 */
[C---:B------:R-:W-:Y:S02]  /*0b60*/  IADD3 R2, R8.reuse, 0x30, RZ ;  /* 0x0000003008027810 */ /* 0x040fe40007ffe0ff */
[----:B------:R-:W-:Y:S01]  /*0b70*/  IADD3 R0, R8, 0x38, RZ ;  /* 0x0000003808007810 */ /* 0x000fe20007ffe0ff */
[----:B------:R2:W-:Y:S01]  /*0b80*/  @!P3 ST.E.128 [R4.64+0x300], RZ ;  /* 0x000300ff0400b985 */ /* 0x0005e2000c101d06 */
[----:B------:R-:W-:-:S03]  /*0b90*/  ISETP.GE.AND P3, PT, R12, R69, PT ;  /* 0x000000450c00720c */ /* 0x000fc60003f66270 */
[----:B------:R2:W-:Y:S01]  /*0ba0*/  @!P2 ST.E.128 [R4.64+0x2000], RZ ;  /* 0x002000ff0400a985 */ /* 0x0005e2000c101d06 */
[----:B------:R-:W-:-:S03]  /*0bb0*/  @!P4 IMAD.MOV.U32 R19, RZ, RZ, -0x800000 ;  /* 0xff800000ff13c424 */ /* 0x000fc600078e00ff */
[----:B------:R2:W-:Y:S04]  /*0bc0*/  @!P2 ST.E.128 [R4.64+0x2100], RZ ;  /* 0x002100ff0400a985 */ /* 0x0005e8000c101d06 */
[----:B------:R2:W-:Y:S04]  /*0bd0*/  @!P2 ST.E.128 [R4.64+0x2200], RZ ;  /* 0x002200ff0400a985 */ /* 0x0005e8000c101d06 */
[----:B------:R2:W-:Y:S01]  /*0be0*/  @!P2 ST.E.128 [R4.64+0x2300], RZ ;  /* 0x002300ff0400a985 */ /* 0x0005e2000c101d06 */
[----:B------:R-:W-:-:S03]  /*0bf0*/  ISETP.GE.AND P2, PT, R10, R69, PT ;  /* 0x000000450a00720c */ /* 0x000fc60003f46270 */
[----:B------:R2:W-:Y:S04]  /*0c00*/  @!P1 ST.E.128 [R4.64+0x4000], RZ ;  /* 0x004000ff04009985 */ /* 0x0005e8000c101d06 */
        /* <DEDUP_REMOVED lines=13> */
[----:B------:R-:W-:-:S03]  /*0ce0*/  ISETP.GE.OR P3, PT, R14, R69, P6 ;  /* 0x000000450e00720c */ /* 0x000fc60003766670 */
[----:B------:R2:W-:Y:S04]  /*0cf0*/  @!P2 ST.E.128 [R4.64+0xa000], RZ ;  /* 0x00a000ff0400a985 */ /* 0x0005e8000c101d06 */
[----:B------:R2:W-:Y:S04]  /*0d00*/  @!P2 ST.E.128 [R4.64+0xa100], RZ ;  /* 0x00a100ff0400a985 */ /* 0x0005e8000c101d06 */
[----:B------:R2:W-:Y:S02]  /*0d10*/  @!P2 ST.E.128 [R4.64+0xa200], RZ ;  /* 0x00a200ff0400a985 */ /* 0x0005e4000c101d06 */
[----:B------:R-:W-:-:S02]  /*0d20*/  @!P3 IMAD.MOV.U32 R15, RZ, RZ, -0x800000 ;  /* 0xff800000ff0fb424 */ /* 0x000fc400078e00ff */
        /* <DEDUP_REMOVED lines=14> */
[----:B------:R2:W-:Y:S01]  /*0e10*/  @!P5 ST.E [R6.64+0x20], R3 ;  /* 0x000020030600d985 */ /* 0x0005e2000c101906 */
[-C--:B------:R-:W-:Y:S02]  /*0e20*/  ISETP.GE.OR P5, PT, R8, R69.reuse, P6 ;  /* 0x000000450800720c */ /* 0x080fe400037a6670 */
[----:B------:R-:W-:Y:S01]  /*0e30*/  ISETP.GE.OR P6, PT, R0, R69, P6 ;  /* 0x000000450000720c */ /* 0x000fe200037c6670 */
[----:B------:R2:W-:Y:S04]  /*0e40*/  @!P4 ST.E [R6.64+0x40], R19 ;  /* 0x000040130600c985 */ /* 0x0005e8000c101906 */
[----:B------:R2:W-:Y:S02]  /*0e50*/  @!P3 ST.E [R6.64+0x60], R15 ;  /* 0x0000600f0600b985 */ /* 0x0005e4000c101906 */
[----:B------:R-:W-:-:S02]  /*0e60*/  @!P0 IMAD.MOV.U32 R9, RZ, RZ, -0x800000 ;  /* 0xff800000ff098424 */ /* 0x000fc400078e00ff */
[----:B------:R2:W-:Y:S02]  /*0e70*/  @!P2 ST.E [R6.64+0x80], R13 ;  /* 0x0000800d0600a985 */ /* 0x0005e4000c101906 */
[----:B------:R-:W-:Y:S02]  /*0e80*/  @!P5 IMAD.MOV.U32 R17, RZ, RZ, -0x800000 ;  /* 0xff800000ff11d424 */ /* 0x000fe400078e00ff */
[----:B------:R2:W-:Y:S04]  /*0e90*/  @!P1 ST.E [R6.64+0xa0], R11 ;  /* 0x0000a00b06009985 */ /* 0x0005e8000c101906 */
[----:B------:R2:W-:Y:S04]  /*0ea0*/  @!P0 ST.E [R6.64+0xc0], R9 ;  /* 0x0000c00906008985 */ /* 0x0005e8000c101906 */
[----:B------:R2:W-:Y:S01]  /*0eb0*/  @!P5 ST.E [R6.64], R17 ;  /* 0x000000110600d985 */ /* 0x0005e2000c101906 */
[----:B------:R-:W-:Y:S05]  /*0ec0*/  @P6 RET.REL.NODEC R238 `(_ZN5flash24flash_fwd_splitkv_kernelI23Flash_fwd_kernel_traitsILi256ELi64ELi64ELi4ELb0ELb0EN7cutlass10bfloat16_tE19Flash_kernel_traitsILi256ELi64ELi64ELi4ES3_EELb0ELb0ELb0ELb0ELb1ELb0ELb1ELb1EEEvNS_16Flash_fwd_paramsE) ;  /* 0xfffff130ee006950 */ /* 0x000fea0003c3ffff */
[----:B--2---:R-:W-:Y:S02]  /*0ed0*/  MOV R3, 0xff800000 ;  /* 0xff80000000037802 */ /* 0x004fe40000000f00 */
[----:B------:R-:W-:-:S03]  /*0ee0*/  MOV R239, 0x0 ;  /* 0x0000000000ef7802 */ /* 0x000fc60000000f00 */
[----:B------:R2:W-:Y:S01]  /*0ef0*/  ST.E [R6.64+0xe0], R3 ;  /* 0x0000e00306007985 */ /* 0x0005e2000c101906 */
[----:B------:R-:W-:Y:S05]  /*0f00*/  RET.REL.NODEC R238 `(_ZN5flash24flash_fwd_splitkv_kernelI23Flash_fwd_kernel_traitsILi256ELi64ELi64ELi4ELb0ELb0EN7cutlass10bfloat16_tE19Flash_kernel_traitsILi256ELi64ELi64ELi4ES3_EELb0ELb0ELb0ELb0ELb1ELb0ELb1ELb1EEEvNS_16Flash_fwd_paramsE) ;  /* 0xfffff0f0ee007950 */ /* 0x000fea0003c3ffff */
.L_x_5311:
        /* <DEDUP_REMOVED lines=23> */
[----:B-----5:R-:W4:Y:S01]  /*1080*/  LD.E R8, [R28.64+0x68] ;  /* 0x000068061c087980 */ /* 0x020f22000c101900 */
        /* <DEDUP_REMOVED lines=11> */
[----:B------:R-:W3:Y:S02]  /*1140*/  F2I.FTZ.U32.TRUNC.NTZ R11, R10 ;  /* 0x0000000a000b7305 */ /* 0x000ee4000021f000 */
        /* <DEDUP_REMOVED lines=46> */
[----:B------:R-:W-:Y:S02]  /*1430*/  @!P0 IMAD.MOV R4, RZ, RZ, -R4 ;  /* 0x000000ffff048224 */ /* 0x000fe400078e0a04 */
[----:B------:R-:W-:Y:S02]  /*1440*/  @!P1 LOP3.LUT R4, RZ, R8, RZ, 0x33, !PT ;  /* 0x00000008ff049212 */ /* 0x000fe400078e33ff */
[----:B---3--:R-:W-:Y:S01]  /*1450*/  SHF.R.S32.HI R0, RZ, 0x1f, R2 ;  /* 0x0000001fff007819 */ /* 0x008fe20000011402 */
[-C--:B------:R-:W-:Y:S02]  /*1460*/  IMAD R3, R19, R2.reuse, RZ ;  /* 0x0000000213037224 */ /* 0x080fe400078e02ff */
[----:B------:R-:W-:-:S04]  /*1470*/  IMAD.WIDE.U32 R12, R18, R2, RZ ;  /* 0x00000002120c7225 */ /* 0x000fc800078e00ff */
[----:B------:R-:W-:Y:S01]  /*1480*/  IMAD R3, R18, R0, R3 ;  /* 0x0000000012037224 */ /* 0x000fe200078e0203 */
[----:B------:R-:W-:-:S04]  /*1490*/  SHF.R.S32.HI R19, RZ, 0x1f, R6 ;  /* 0x0000001fff137819 */ /* 0x000fc80000011406 */
[----:B------:R-:W-:Y:S01]  /*14a0*/  IADD3 R13, R13, R3, RZ ;  /* 0x000000030d0d7210 */ /* 0x000fe20007ffe0ff */
[----:B------:R-:W-:-:S04]  /*14b0*/  IMAD R7, R168, R19, R7 ;  /* 0x00000013a8077224 */ /* 0x000fc800078e0207 */
[----:B------:R-:W-:-:S04]  /*14c0*/  IMAD.WIDE.U32 R12, R6, R168, R12 ;  /* 0x000000a8060c7225 */ /* 0x000fc800078e000c */
[----:B------:R-:W-:Y:S01]  /*14d0*/  IMAD R3, R11, R2, RZ ;  /* 0x000000020b037224 */ /* 0x000fe200078e02ff */
[----:B------:R-:W-:Y:S01]  /*14e0*/  IADD3 R13, R13, R7, RZ ;  /* 0x000000070d0d7210 */ /* 0x000fe20007ffe0ff */
[----:B------:R-:W-:Y:S01]  /*14f0*/  IMAD R7, R15, R4, RZ ;  /* 0x000000040f077224 */ /* 0x000fe200078e02ff */
[----:B------:R-:W-:Y:S01]  /*1500*/  SHF.R.S32.HI R11, RZ, 0x1f, R4 ;  /* 0x0000001fff0b7819 */ /* 0x000fe20000011404 */
[----:B------:R-:W-:-:S04]  /*1510*/  IMAD.WIDE.U32 R16, R10, R2, RZ ;  /* 0x000000020a107225 */ /* 0x000fc800078e00ff */
[----:B------:R-:W-:Y:S02]  /*1520*/  IMAD R7, R14, R11, R7 ;  /* 0x0000000b0e077224 */ /* 0x000fe400078e0207 */
[----:B------:R-:W-:Y:S02]  /*1530*/  IMAD R3, R10, R0, R3 ;  /* 0x000000000a037224 */ /* 0x000fe400078e0203 */
[----:B------:R-:W-:-:S03]  /*1540*/  IMAD.WIDE.U32 R14, R4, R14, R12 ;  /* 0x0000000e040e7225 */ /* 0x000fc600078e000c */
[----:B------:R-:W-:Y:S01]  /*1550*/  IADD3 R13, R17, R3, RZ ;  /* 0x00000003110d7210 */ /* 0x000fe20007ffe0ff */
[----:B------:R-:W-:Y:S01]  /*1560*/  IMAD.MOV.U32 R2, RZ, RZ, R16 ;  /* 0x000000ffff027224 */ /* 0x000fe200078e0010 */
[----:B------:R-:W-:Y:S01]  /*1570*/  MOV R0, R14 ;  /* 0x0000000e00007202 */ /* 0x000fe20000000f00 */
[----:B------:R-:W-:Y:S01]  /*1580*/  IMAD.IADD R7, R15, 0x1, R7 ;  /* 0x000000010f077824 */ /* 0x000fe200078e0207 */
[----:B------:R-:W-:Y:S05]  /*1590*/  BRA `(.L_x_5314) ;  /* 0x0000050000007947 */ /* 0x000fea0003800000 */
.L_x_5313:
        /* <DEDUP_REMOVED lines=22> */
[----:B------:R-:W-:Y:S01]  /*1700*/  @!P3 SHF.R.S32.HI R6, RZ, 0x1f, R12 ;  /* 0x0000001fff06b819 */ /* 0x000fe2000001140c */
[----:B----4-:R-:W-:-:S03]  /*1710*/  @!P3 IMAD R5, R169, R12, RZ ;  /* 0x0000000ca905b224 */ /* 0x010fc600078e02ff */
[----:B------:R-:W-:Y:S01]  /*1720*/  ISETP.GT.U32.AND P0, PT, R3, R0, PT ;  /* 0x000000000300720c */ /* 0x000fe20003f04070 */
[----:B------:R-:W-:Y:S02]  /*1730*/  @!P3 IMAD R5, R6, R168, R5 ;  /* 0x000000a80605b224 */ /* 0x000fe400078e0205 */
[----:B------:R-:W-:Y:S01]  /*1740*/  @!P3 IMAD.WIDE.U32 R20, R168, R12, RZ ;  /* 0x0000000ca814b225 */ /* 0x000fe200078e00ff */
[----:B-----5:R-:W-:-:S04]  /*1750*/  @!P3 SHF.R.S32.HI R6, RZ, 0x1f, R8 ;  /* 0x0000001fff06b819 */ /* 0x020fc80000011408 */
[----:B------:R-:W-:Y:S01]  /*1760*/  @!P3 IADD3 R21, R21, R5, RZ ;  /* 0x000000051515b210 */ /* 0x000fe20007ffe0ff */
[----:B--2---:R-:W-:Y:S02]  /*1770*/  @!P3 IMAD R5, R19, R8, RZ ;  /* 0x000000081305b224 */ /* 0x004fe400078e02ff */
[----:B------:R-:W-:Y:S02]  /*1780*/  @P3 IMAD.IADD R7, R12, 0x1, R13 ;  /* 0x000000010c073824 */ /* 0x000fe400078e020d */
[----:B------:R-:W-:Y:S02]  /*1790*/  @!P0 IMAD.IADD R0, R0, 0x1, -R3 ;  /* 0x0000000100008824 */ /* 0x000fe400078e0a03 */
[----:B------:R-:W-:Y:S02]  /*17a0*/  @!P3 IMAD R5, R18, R6, R5 ;  /* 0x000000061205b224 */ /* 0x000fe400078e0205 */
[----:B------:R-:W-:Y:S01]  /*17b0*/  @P3 IMAD R11, R169, R7, RZ ;  /* 0x00000007a90b3224 */ /* 0x000fe200078e02ff */
[----:B------:R-:W-:Y:S01]  /*17c0*/  ISETP.GE.U32.AND P2, PT, R0, R3, PT ;  /* 0x000000030000720c */ /* 0x000fe20003f46070 */
[----:B------:R-:W-:-:S04]  /*17d0*/  @P3 IMAD.WIDE.U32 R24, R168, R7, RZ ;  /* 0x00000007a8183225 */ /* 0x000fc800078e00ff */
[----:B------:R-:W-:Y:S01]  /*17e0*/  @!P3 IMAD.WIDE.U32 R18, R18, R8, R20 ;  /* 0x000000081212b225 */ /* 0x000fe200078e0014 */
[----:B------:R-:W-:-:S03]  /*17f0*/  LOP3.LUT R0, R241, R4, RZ, 0x3c, !PT ;  /* 0x00000004f1007212 */ /* 0x000fc600078e3cff */
[----:B------:R-:W-:Y:S01]  /*1800*/  @P3 IMAD.IADD R11, R25, 0x1, R11 ;  /* 0x00000001190b3824 */ /* 0x000fe200078e020b */
[----:B------:R-:W-:Y:S02]  /*1810*/  @!P3 IADD3 R11, R19, R5, RZ ;  /* 0x00000005130bb210 */ /* 0x000fe40007ffe0ff */
[----:B------:R-:W-:Y:S01]  /*1820*/  LEA R5, R165, 0xffffffc0, 0x6 ;  /* 0xffffffc0a5057811 */ /* 0x000fe200078e30ff */
[----:B------:R-:W-:Y:S01]  /*1830*/  @!P3 IMAD R6, R171, R12, RZ ;  /* 0x0000000cab06b224 */ /* 0x000fe200078e02ff */
[----:B------:R-:W-:Y:S02]  /*1840*/  @!P3 SHF.R.S32.HI R3, RZ, 0x1f, R12 ;  /* 0x0000001fff03b819 */ /* 0x000fe4000001140c */
[----:B------:R-:W-:Y:S02]  /*1850*/  ISETP.GE.AND P1, PT, R0, RZ, PT ;  /* 0x000000ff0000720c */ /* 0x000fe40003f26270 */
[----:B------:R-:W-:Y:S01]  /*1860*/  @!P0 IADD3 R2, R2, 0x1, RZ ;  /* 0x0000000102028810 */ /* 0x000fe20007ffe0ff */
[----:B------:R-:W-:Y:S01]  /*1870*/  IMAD R7, R169, R5, RZ ;  /* 0x00000005a9077224 */ /* 0x000fe200078e02ff */
[----:B------:R-:W-:Y:S01]  /*1880*/  @P3 MOV R10, R24 ;  /* 0x00000018000a3202 */ /* 0x000fe20000000f00 */
[----:B------:R-:W-:Y:S01]  /*1890*/  @!P3 IMAD.MOV.U32 R10, RZ, RZ, R18 ;  /* 0x000000ffff0ab224 */ /* 0x000fe200078e0012 */
[----:B------:R-:W-:-:S02]  /*18a0*/  SHF.R.S32.HI R19, RZ, 0x1f, R5 ;  /* 0x0000001fff137819 */ /* 0x000fc40000011405 */
[----:B------:R-:W-:Y:S01]  /*18b0*/  ISETP.NE.AND P0, PT, R4, RZ, PT ;  /* 0x000000ff0400720c */ /* 0x000fe20003f05270 */
[----:B------:R-:W-:Y:S01]  /*18c0*/  @!P3 IMAD R3, R3, R170, R6 ;  /* 0x000000aa0303b224 */ /* 0x000fe200078e0206 */
[----:B------:R-:W-:Y:S01]  /*18d0*/  @P2 IADD3 R2, R2, 0x1, RZ ;  /* 0x0000000102022810 */ /* 0x000fe20007ffe0ff */
[----:B------:R-:W-:-:S04]  /*18e0*/  @!P3 IMAD.WIDE.U32 R20, R170, R12, RZ ;  /* 0x0000000caa14b225 */ /* 0x000fc800078e00ff */
[----:B------:R-:W-:Y:S02]  /*18f0*/  IMAD R7, R19, R168, R7 ;  /* 0x000000a813077224 */ /* 0x000fe400078e0207 */
[----:B------:R-:W-:Y:S01]  /*1900*/  IMAD.WIDE.U32 R10, R168, R5, R10 ;  /* 0x00000005a80a7225 */ /* 0x000fe200078e000a */
[----:B------:R-:W-:-:S03]  /*1910*/  @!P3 IADD3 R21, R21, R3, RZ ;  /* 0x000000031515b210 */ /* 0x000fc60007ffe0ff */
[----:B------:R-:W-:Y:S01]  /*1920*/  IMAD.MOV.U32 R3, RZ, RZ, R2 ;  /* 0x000000ffff037224 */ /* 0x000fe200078e0002 */
[----:B------:R-:W-:Y:S01]  /*1930*/  IADD3 R7, R11, R7, RZ ;  /* 0x000000070b077210 */ /* 0x000fe20007ffe0ff */
[----:B------:R-:W-:Y:S01]  /*1940*/  @!P3 IMAD R0, R17, R8, RZ ;  /* 0x000000081100b224 */ /* 0x000fe200078e02ff */
[----:B------:R-:W-:Y:S01]  /*1950*/  @!P3 SHF.R.S32.HI R11, RZ, 0x1f, R8 ;  /* 0x0000001fff0bb819 */ /* 0x000fe20000011408 */
[----:B------:R-:W-:Y:S01]  /*1960*/  @!P1 IMAD.MOV R3, RZ, RZ, -R3 ;  /* 0x000000ffff039224 */ /* 0x000fe200078e0a03 */
[----:B------:R-:W-:Y:S02]  /*1970*/  @!P0 LOP3.LUT R3, RZ, R4, RZ, 0x33, !PT ;  /* 0x00000004ff038212 */ /* 0x000fe400078e33ff */
[----:B------:R-:W-:Y:S01]  /*1980*/  @P3 IADD3 R12, R12, R13, RZ ;  /* 0x0000000d0c0c3210 */ /* 0x000fe20007ffe0ff */
[----:B------:R-:W-:Y:S01]  /*1990*/  @!P3 IMAD R0, R16, R11, R0 ;  /* 0x0000000b1000b224 */ /* 0x000fe200078e0200 */
[----:B------:R-:W-:Y:S01]  /*19a0*/  MOV R6, R10 ;  /* 0x0000000a00067202 */ /* 0x000fe20000000f00 */
[----:B------:R-:W-:Y:S01]  /*19b0*/  IMAD R4, R15, R3, RZ ;  /* 0x000000030f047224 */ /* 0x000fe200078e02ff */
[----:B------:R-:W-:Y:S01]  /*19c0*/  SHF.R.S32.HI R11, RZ, 0x1f, R3 ;  /* 0x0000001fff0b7819 */ /* 0x000fe20000011403 */
[----:B------:R-:W-:-:S02]  /*19d0*/  @P3 IMAD R13, R171, R12, RZ ;  /* 0x0000000cab0d3224 */ /* 0x000fc400078e02ff */
[----:B------:R-:W-:-:S04]  /*19e0*/  @P3 IMAD.WIDE.U32 R24, R170, R12, RZ ;  /* 0x0000000caa183225 */ /* 0x000fc800078e00ff */
[----:B------:R-:W-:Y:S01]  /*19f0*/  @!P3 IMAD.WIDE.U32 R16, R16, R8, R20 ;  /* 0x000000081010b225 */ /* 0x000fe200078e0014 */
[----:B------:R-:W-:-:S03]  /*1a00*/  @P3 IADD3 R13, R25, R13, RZ ;  /* 0x0000000d190d3210 */ /* 0x000fc60007ffe0ff */
[----:B------:R-:W-:-:S04]  /*1a10*/  IMAD.WIDE.U32 R6, R14, R3, R6 ;  /* 0x000000030e067225 */ /* 0x000fc800078e0006 */
[----:B------:R-:W-:Y:S01]  /*1a20*/  IMAD R4, R14, R11, R4 ;  /* 0x0000000b0e047224 */ /* 0x000fe200078e0204 */
[----:B------:R-:W-:Y:S01]  /*1a30*/  @P3 MOV R2, R24 ;  /* 0x0000001800023202 */ /* 0x000fe20000000f00 */
[----:B------:R-:W-:Y:S01]  /*1a40*/  @!P3 IMAD.IADD R13, R17, 0x1, R0 ;  /* 0x00000001110db824 */ /* 0x000fe200078e0200 */
[----:B------:R-:W-:Y:S01]  /*1a50*/  MOV R0, R6 ;  /* 0x0000000600007202 */ /* 0x000fe20000000f00 */
[----:B------:R-:W-:Y:S01]  /*1a60*/  IMAD.IADD R7, R7, 0x1, R4 ;  /* 0x0000000107077824 */ /* 0x000fe200078e0204 */
[----:B------:R-:W-:Y:S02]  /*1a70*/  @!P3 MOV R2, R16 ;  /* 0x000000100002b202 */ /* 0x000fe40000000f00 */
[----:B------:R-:W-:Y:S02]  /*1a80*/  MOV R6, R5 ;  /* 0x0000000500067202 */ /* 0x000fe40000000f00 */
[----:B------:R-:W-:Y:S02]  /*1a90*/  MOV R4, R3 ;  /* 0x0000000300047202 */ /* 0x000fe40000000f00 */
.L_x_5314:
[----:B-1----:R-:W-:Y:S05]  /*1aa0*/  BSYNC B0 ;  /* 0x0000000000007941 */ /* 0x002fea0003800000 */
.L_x_5312:
        /* <DEDUP_REMOVED lines=11> */
[----:B------:R-:W-:-:S04]  /*1b60*/  IMAD.IADD R57, R56, 0x1, -R57 ;  /* 0x0000000138397824 */ /* 0x000fc800078e0a39 */
[----:B------:R-:W-:Y:S01]  /*1b70*/  IMAD.SHL.U32 R24, R57, 0x8, RZ ;  /* 0x0000000839187824 */ /* 0x000fe200078e00ff */
[----:B------:R-:W-:-:S04]  /*1b80*/  SHF.R.S32.HI R144, RZ, 0x3, R144 ;  /* 0x00000003ff907819 */ /* 0x000fc80000011490 */
[----:B------:R-:W-:Y:S02]  /*1b90*/  IADD3 R26, P0, R24, R2, RZ ;  /* 0x00000002181a7210 */ /* 0x000fe40007f1e0ff */
[----:B------:R-:W-:Y:S01]  /*1ba0*/  SHF.R.S32.HI R25, RZ, 0x1f, R24 ;  /* 0x0000001fff197819 */ /* 0x000fe20000011418 */
[----:B-----5:R-:W-:-:S03]  /*1bb0*/  IMAD R2, R19, R170, RZ ;  /* 0x000000aa13027224 */ /* 0x020fc600078e02ff */
[----:B------:R-:W-:Y:S01]  /*1bc0*/  IADD3.X R27, R25, R13, RZ, P0, !PT ;  /* 0x0000000d191b7210 */ /* 0x000fe200007fe4ff */
[----:B------:R-:W-:Y:S01]  /*1bd0*/  IMAD R2, R6, R171, R2 ;  /* 0x000000ab06027224 */ /* 0x000fe200078e0202 */
[----:B------:R-:W-:Y:S01]  /*1be0*/  SHF.R.S32.HI R60, RZ, 0x1f, R243 ;  /* 0x0000001fff3c7819 */ /* 0x000fe200000114f3 */
[----:B------:R-:W-:Y:S02]  /*1bf0*/  IMAD.SHL.U32 R19, R144, 0x40, RZ ;  /* 0x0000004090137824 */ /* 0x000fe400078e00ff */
[----:B------:R-:W-:-:S03]  /*1c00*/  IMAD.WIDE.U32 R26, R6, R170, R26 ;  /* 0x000000aa061a7225 */ /* 0x000fc600078e001a */
[----:B------:R-:W-:Y:S02]  /*1c10*/  LOP3.LUT R19, R19, 0x1c0, RZ, 0xc0, !PT ;  /* 0x000001c013137812 */ /* 0x000fe400078ec0ff */
[----:B------:R-:W-:Y:S02]  /*1c20*/  IADD3 R27, R27, R2, RZ ;  /* 0x000000021b1b7210 */ /* 0x000fe40007ffe0ff */
[----:B------:R-:W-:Y:S02]  /*1c30*/  LOP3.LUT R13, R19, 0x38, R24, 0xf8, !PT ;  /* 0x00000038130d7812 */ /* 0x000fe400078ef818 */
[----:B------:R-:W-:Y:S01]  /*1c40*/  SHF.R.U32.HI R10, RZ, 0x3, R19 ;  /* 0x00000003ff0a7819 */ /* 0x000fe20000011613 */
[----:B------:R-:W-:-:S04]  /*1c50*/  IMAD R2, R23, R4, RZ ;  /* 0x0000000417027224 */ /* 0x000fc800078e02ff */
[-C--:B------:R-:W-:Y:S02]  /*1c60*/  IMAD R2, R11, R22.reuse, R2 ;  /* 0x000000160b027224 */ /* 0x080fe400078e0202 */
[----:B------:R-:W-:Y:S01]  /*1c70*/  IMAD.WIDE.U32 R22, R4, R22, R26 ;  /* 0x0000001604167225 */ /* 0x000fe200078e001a */
[----:B------:R-:W-:Y:S02]  /*1c80*/  LOP3.LUT R10, R13, R10, RZ, 0x3c, !PT ;  /* 0x0000000a0d0a7212 */ /* 0x000fe400078e3cff */
[----:B------:R-:W-:Y:S01]  /*1c90*/  SHF.R.S32.HI R145, RZ, 0x1f, R144 ;  /* 0x0000001fff917819 */ /* 0x000fe20000011490 */
[----:B------:R-:W-:-:S04]  /*1ca0*/  IMAD R235, R169, R144, RZ ;  /* 0x00000090a9eb7224 */ /* 0x000fc800078e02ff */
[----:B------:R-:W-:Y:S01]  /*1cb0*/  IMAD R235, R145, R168, R235 ;  /* 0x000000a891eb7224 */ /* 0x000fe200078e02eb */
[C---:B------:R-:W-:Y:S01]  /*1cc0*/  SHF.L.U64.HI R64, R168.reuse, 0x4, R169 ;  /* 0x00000004a8407819 */ /* 0x040fe200000102a9 */
[----:B------:R-:W-:Y:S01]  /*1cd0*/  IMAD.SHL.U32 R63, R168, 0x10, RZ ;  /* 0x00000010a83f7824 */ /* 0x000fe200078e00ff */
[C---:B------:R-:W-:Y:S01]  /*1ce0*/  SHF.L.U64.HI R62, R170.reuse, 0x4, R171 ;  /* 0x00000004aa3e7819 */ /* 0x040fe200000102ab */
[----:B------:R-:W-:Y:S01]  /*1cf0*/  IMAD.SHL.U32 R65, R57, 0x4, RZ ;  /* 0x0000000439417824 */ /* 0x000fe200078e00ff */
[----:B------:R-:W-:Y:S01]  /*1d00*/  SHF.L.U32 R61, R170, 0x4, RZ ;  /* 0x00000004aa3d7819 */ /* 0x000fe200000006ff */
[----:B--2---:R-:W-:-:S04]  /*1d10*/  @P1 IMAD.WIDE.U32 R32, R146, R9, RZ ;  /* 0x0000000992201225 */ /* 0x004fc800078e00ff */
[----:B------:R-:W-:Y:S02]  /*1d20*/  @P1 IMAD R6, R147, R9, RZ ;  /* 0x0000000993061224 */ /* 0x000fe400078e02ff */
[----:B------:R-:W-:Y:S02]  /*1d30*/  @P1 IMAD.MOV.U32 R8, RZ, RZ, R32 ;  /* 0x000000ffff081224 */ /* 0x000fe400078e0020 */
[-C--:B---3--:R-:W-:Y:S02]  /*1d40*/  @!P1 IMAD R9, R35, R243.reuse, RZ ;  /* 0x000000f323099224 */ /* 0x088fe400078e02ff */
[----:B-1----:R-:W-:-:S04]  /*1d50*/  @!P1 IMAD.WIDE.U32 R30, R34, R243, RZ ;  /* 0x000000f3221e9225 */ /* 0x002fc800078e00ff */
[----:B------:R-:W-:Y:S02]  /*1d60*/  @!P1 IMAD R9, R34, R60, R9 ;  /* 0x0000003c22099224 */ /* 0x000fe400078e0209 */
[----:B------:R-:W-:Y:S02]  /*1d70*/  @!P1 IMAD.MOV.U32 R8, RZ, RZ, R30 ;  /* 0x000000ffff089224 */ /* 0x000fe400078e001e */
[----:B------:R-:W-:Y:S01]  /*1d80*/  @P1 IMAD.IADD R19, R33, 0x1, R6 ;  /* 0x0000000121131824 */ /* 0x000fe200078e0206 */
[----:B------:R-:W-:Y:S02]  /*1d90*/  @!P1 IADD3 R19, R31, R9, RZ ;  /* 0x000000091f139210 */ /* 0x000fe40007ffe0ff */
[----:B------:R-:W-:Y:S01]  /*1da0*/  IADD3 R18, P0, R24, R8, RZ ;  /* 0x0000000818127210 */ /* 0x000fe20007f1e0ff */
[----:B------:R-:W-:Y:S01]  /*1db0*/  IMAD R6, R21, R241, RZ ;  /* 0x000000f115067224 */ /* 0x000fe200078e02ff */
[----:B------:R-:W-:Y:S02]  /*1dc0*/  SHF.R.S32.HI R9, RZ, 0x1f, R241 ;  /* 0x0000001fff097819 */ /* 0x000fe400000114f1 */
[----:B------:R-:W-:Y:S01]  /*1dd0*/  LEA.HI R8, R3, R56, RZ, 0x6 ;  /* 0x0000003803087211 */ /* 0x000fe200078f30ff */
[----:B------:R-:W-:-:S02]  /*1de0*/  IMAD.X R19, R25, 0x1, R19, P0 ;  /* 0x0000000119137824 */ /* 0x000fc400000e0613 */
[----:B------:R-:W-:Y:S02]  /*1df0*/  IMAD R6, R20, R9, R6 ;  /* 0x0000000914067224 */ /* 0x000fe400078e0206 */
[----:B------:R-:W-:Y:S02]  /*1e00*/  IMAD.SHL.U32 R9, R8, 0x8, RZ ;  /* 0x0000000808097824 */ /* 0x000fe400078e00ff */
[----:B------:R-:W-:-:S04]  /*1e10*/  IMAD.WIDE.U32 R140, R241, R20, R18 ;  /* 0x00000014f18c7225 */ /* 0x000fc800078e0012 */
[----:B------:R-:W-:Y:S01]  /*1e20*/  IMAD.MOV.U32 R18, RZ, RZ, R22 ;  /* 0x000000ffff127224 */ /* 0x000fe200078e0016 */
[----:B------:R-:W-:Y:S02]  /*1e30*/  IADD3 R22, P0, R24, R0, RZ ;  /* 0x0000000018167210 */ /* 0x000fe40007f1e0ff */
[----:B------:R-:W-:Y:S02]  /*1e40*/  LOP3.LUT R138, R10, 0xfffffe00, R9, 0xf8, !PT ;  /* 0xfffffe000a8a7812 */ /* 0x000fe400078ef809 */
[----:B------:R-:W-:Y:S02]  /*1e50*/  IADD3 R19, R23, R2, RZ ;  /* 0x0000000217137210 */ /* 0x000fe40007ffe0ff */
[----:B------:R-:W-:Y:S02]  /*1e60*/  SHF.R.S32.HI R9, RZ, 0x1f, R66 ;  /* 0x0000001fff097819 */ /* 0x000fe40000011442 */
[----:B------:R-:W-:Y:S01]  /*1e70*/  IADD3.X R23, R25, R7, RZ, P0, !PT ;  /* 0x0000000719177210 */ /* 0x000fe200007fe4ff */
[----:B------:R-:W-:Y:S01]  /*1e80*/  IMAD R7, R171, R144, RZ ;  /* 0x00000090ab077224 */ /* 0x000fe200078e02ff */
[----:B------:R-:W-:Y:S01]  /*1e90*/  LEA.HI R0, R9, R66, RZ, 0x6 ;  /* 0x0000004209007211 */ /* 0x000fe200078f30ff */
[----:B------:R-:W-:-:S04]  /*1ea0*/  IMAD.WIDE.U32 R18, R144, R170, R18 ;  /* 0x000000aa90127225 */ /* 0x000fc800078e0012 */
[----:B------:R-:W-:Y:S01]  /*1eb0*/  IMAD R7, R145, R170, R7 ;  /* 0x000000aa91077224 */ /* 0x000fe200078e0207 */
[----:B------:R-:W-:Y:S02]  /*1ec0*/  SHF.R.S32.HI R9, RZ, 0x6, R0 ;  /* 0x00000006ff097819 */ /* 0x000fe40000011400 */
[----:B----4-:R-:W-:Y:S02]  /*1ed0*/  LEA R246, P0, R18, R14, 0x1 ;  /* 0x0000000e12f67211 */ /* 0x010fe400078008ff */
[----:B------:R-:W-:Y:S02]  /*1ee0*/  IADD3 R7, R19, R7, RZ ;  /* 0x0000000713077210 */ /* 0x000fe40007ffe0ff */
[----:B------:R-:W-:Y:S02]  /*1ef0*/  IMNMX R74, R234, R9, !PT ;  /* 0x00000009ea4a7217 */ /* 0x000fe40007800200 */
[----:B------:R-:W-:Y:S02]  /*1f00*/  LEA.HI.X R247, R18, R15, R7, 0x1, P0 ;  /* 0x0000000f12f77211 */ /* 0x000fe400000f0c07 */
[----:B------:R-:W-:Y:S01]  /*1f10*/  ISETP.GT.AND P0, PT, R165, R74, PT ;  /* 0x0000004aa500720c */ /* 0x000fe20003f04270 */
[----:B------:R-:W-:Y:S01]  /*1f20*/  IMAD.WIDE R20, R239, 0x40, R144 ;  /* 0x00000040ef147825 */ /* 0x000fe200078e0290 */
[----:B------:R-:W-:-:S03]  /*1f30*/  LEA.HI R3, R3, R56, RZ, 0x4 ;  /* 0x0000003803037211 */ /* 0x000fc600078f20ff */
[----:B------:R-:W-:Y:S02]  /*1f40*/  IMAD.IADD R141, R141, 0x1, R6 ;  /* 0x000000018d8d7824 */ /* 0x000fe400078e0206 */
[----:B------:R-:W-:Y:S02]  /*1f50*/  IMAD R143, R21, R146, RZ ;  /* 0x00000092158f7224 */ /* 0x000fe400078e02ff */
[----:B------:R-:W-:Y:S01]  /*1f60*/  IMAD.WIDE.U32 R22, R144, R168, R22 ;  /* 0x000000a890167225 */ /* 0x000fe200078e0016 */
[----:B------:R-:W-:-:S03]  /*1f70*/  LOP3.LUT R67, R3, 0xfffffff0, RZ, 0xc0, !PT ;  /* 0xfffffff003437812 */ /* 0x000fc600078ec0ff */
[----:B------:R-:W-:Y:S01]  /*1f80*/  IMAD R143, R20, R147, R143 ;  /* 0x00000093148f7224 */ /* 0x000fe200078e028f */
[----:B------:R-:W-:Y:S01]  /*1f90*/  LEA R236, P1, R22, R16, 0x1 ;  /* 0x0000001016ec7211 */ /* 0x000fe200078208ff */
[----:B------:R-:W-:Y:S02]  /*1fa0*/  IMAD.IADD R235, R23, 0x1, R235 ;  /* 0x0000000117eb7824 */ /* 0x000fe400078e02eb */
[----:B------:R-:W-:Y:S01]  /*1fb0*/  IMAD.WIDE.U32 R140, R20, R146, R140 ;  /* 0x00000092148c7225 */ /* 0x000fe200078e008c */
[----:B------:R-:W-:Y:S02]  /*1fc0*/  SHF.R.S32.HI R59, RZ, 0x4, R3 ;  /* 0x00000004ff3b7819 */ /* 0x000fe40000011403 */
[----:B------:R-:W-:Y:S01]  /*1fd0*/  LEA.HI.X R235, R22, R17, R235, 0x1, P1 ;  /* 0x0000001116eb7211 */ /* 0x000fe200008f0ceb */
[----:B------:R-:W-:Y:S01]  /*1fe0*/  @!P4 IMAD.MOV.U32 R12, RZ, RZ, RZ ;  /* 0x000000ffff0cc224 */ /* 0x000fe200078e00ff */
[----:B------:R-:W-:Y:S02]  /*1ff0*/  IADD3 R67, -R67, R56, RZ ;  /* 0x0000003843437210 */ /* 0x000fe40007ffe1ff */
[----:B------:R-:W-:Y:S01]  /*2000*/  IADD3 R143, R141, R143, RZ ;  /* 0x0000008f8d8f7210 */ /* 0x000fe20007ffe0ff */
[----:B------:R-:W-:Y:S05]  /*2010*/  @!P0 BRA `(.L_x_5315) ;  /* 0x0000a38000008947 */ /* 0x000fea0003800000 */
[----:B------:R-:W2:Y:S04]  /*2020*/  LD.E.64 R26, [R28.64+0x120] ;  /* 0x000120061c1a7980 */ /* 0x000ea8000c101b00 */
[----:B------:R-:W3:Y:S04]  /*2030*/  LD.E.64 R30, [R28.64+0x118] ;  /* 0x000118061c1e7980 */ /* 0x000ee8000c101b00 */
[----:B------:R-:W4:Y:S04]  /*2040*/  LD.E.64 R156, [R28.64+0x128] ;  /* 0x000128061c9c7980 */ /* 0x000f28000c101b00 */
[----:B------:R-:W5:Y:S04]  /*2050*/  LD.E.64 R152, [R28.64+0x130] ;  /* 0x000130061c987980 */ /* 0x000f68000c101b00 */
[----:B------:R-:W4:Y:S04]  /*2060*/  LD.E.64 R18, [R28.64+0x138] ;  /* 0x000138061c127980 */ /* 0x000f28000c101b00 */
[----:B------:R-:W4:Y:S04]  /*2070*/  LD.E R10, [R28.64+0xd0] ;  /* 0x0000d0061c0a7980 */ /* 0x000f28000c101900 */
[----:B------:R-:W4:Y:S04]  /*2080*/  LD.E.64 R20, [R28.64+0x140] ;  /* 0x000140061c147980 */ /* 0x000f28000c101b00 */
[----:B------:R-:W5:Y:S04]  /*2090*/  LD.E.64 R16, [R28.64+0x110] ;  /* 0x000110061c107980 */ /* 0x000f68000c101b00 */
[----:B------:R-:W5:Y:S04]  /*20a0*/  LD.E.64 R14, [R28.64+0x108] ;  /* 0x000108061c0e7980 */ /* 0x000f68000c101b00 */
[----:B------:R-:W5:Y:S04]  /*20b0*/  LD.E.64 R8, [R28.64+0x150] ;  /* 0x000150061c087980 */ /* 0x000f68000c101b00 */
[----:B------:R-:W5:Y:S01]  /*20c0*/  LD.E.64 R6, [R28.64+0x148] ;  /* 0x000148061c067980 */ /* 0x000f62000c101b00 */
[----:B------:R-:W-:Y:S01]  /*20d0*/  SHF.R.S32.HI R13, RZ, 0x1f, R66 ;  /* 0x0000001fff0d7819 */ /* 0x000fe20000011442 */
[----:B------:R-:W-:Y:S01]  /*20e0*/  IMAD.IADD R12, R12, 0x1, R5 ;  /* 0x000000010c0c7824 */ /* 0x000fe200078e0205 */
[C---:B------:R-:W-:Y:S01]  /*20f0*/  SHF.L.U64.HI R71, R170.reuse, 0x5, R171 ;  /* 0x00000005aa477819 */ /* 0x040fe200000102ab */
[----:B------:R-:W-:-:S02]  /*2100*/  IMAD.SHL.U32 R70, R170, 0x20, RZ ;  /* 0x00000020aa467824 */ /* 0x000fc400078e00ff */
[----:B------:R-:W-:Y:S01]  /*2110*/  IMAD.WIDE.U32 R150, R170, 0x60, RZ ;  /* 0x00000060aa967825 */ /* 0x000fe200078e00ff */
[----:B------:R-:W-:Y:S02]  /*2120*/  IADD3 R137, R144, 0x10, RZ ;  /* 0x0000001090897810 */ /* 0x000fe40007ffe0ff */
[----:B------:R-:W-:Y:S01]  /*2130*/  SHF.L.U64.HI R71, R70, 0x1, R71 ;  /* 0x0000000146477819 */ /* 0x000fe20000010247 */
[----:B------:R-:W-:Y:S01]  /*2140*/  IMAD.MOV.U32 R110, RZ, RZ, R246 ;  /* 0x000000ffff6e7224 */ /* 0x000fe200078e00f6 */
[C---:B------:R-:W-:Y:S01]  /*2150*/  IADD3 R136, R144.reuse, 0x20, RZ ;  /* 0x0000002090887810 */ /* 0x040fe20007ffe0ff */
[----:B------:R-:W-:Y:S01]  /*2160*/  IMAD.MOV.U32 R111, RZ, RZ, R247 ;  /* 0x000000ffff6f7224 */ /* 0x000fe200078e00f7 */
[----:B------:R-:W-:Y:S01]  /*2170*/  IADD3 R134, R144, 0x30, RZ ;  /* 0x0000003090867810 */ /* 0x000fe20007ffe0ff */
[----:B------:R-:W-:Y:S01]  /*2180*/  IMAD.SHL.U32 R70, R70, 0x2, RZ ;  /* 0x0000000246467824 */ /* 0x000fe200078e00ff */
[C---:B------:R-:W-:Y:S01]  /*2190*/  SHF.L.U64.HI R73, R168.reuse, 0x5, R169 ;  /* 0x00000005a8497819 */ /* 0x040fe200000102a9 */
[----:B------:R-:W-:Y:S01]  /*21a0*/  IMAD.MOV.U32 R154, RZ, RZ, R236 ;  /* 0x000000ffff9a7224 */ /* 0x000fe200078e00ec */
[----:B------:R-:W-:Y:S01]  /*21b0*/  SHF.L.U32 R72, R168, 0x5, RZ ;  /* 0x00000005a8487819 */ /* 0x000fe200000006ff */
[----:B------:R-:W-:-:S02]  /*21c0*/  IMAD.MOV.U32 R155, RZ, RZ, R235 ;  /* 0x000000ffff9b7224 */ /* 0x000fc400078e00eb */
[----:B--2---:R-:W-:-:S04]  /*21d0*/  IMAD R3, R27, R243, RZ ;  /* 0x000000f31b037224 */ /* 0x004fc800078e02ff */
[----:B------:R-:W-:Y:S02]  /*21e0*/  IMAD R0, R26, R60, R3 ;  /* 0x0000003c1a007224 */ /* 0x000fe400078e0203 */
[----:B------:R-:W-:-:S04]  /*21f0*/  IMAD.WIDE.U32 R26, R243, R26, R24 ;  /* 0x0000001af31a7225 */ /* 0x000fc800078e0018 */
[----:B---3--:R-:W-:Y:S02]  /*2200*/  IMAD R3, R31, R243, RZ ;  /* 0x000000f31f037224 */ /* 0x008fe400078e02ff */
[----:B------:R-:W-:Y:S02]  /*2210*/  IMAD.IADD R27, R27, 0x1, R0 ;  /* 0x000000011b1b7824 */ /* 0x000fe400078e0200 */
[----:B------:R-:W-:-:S04]  /*2220*/  IMAD.WIDE.U32 R22, R243, R30, R24 ;  /* 0x0000001ef3167225 */ /* 0x000fc800078e0018 */
[----:B------:R-:W-:Y:S01]  /*2230*/  IMAD R0, R30, R60, R3 ;  /* 0x0000003c1e007224 */ /* 0x000fe200078e0203 */
[----:B------:R-:W-:-:S03]  /*2240*/  SHF.R.S32.HI R3, RZ, 0x1f, R5 ;  /* 0x0000001fff037819 */ /* 0x000fc60000011405 */
[----:B------:R-:W-:Y:S02]  /*2250*/  IMAD.IADD R23, R23, 0x1, R0 ;  /* 0x0000000117177824 */ /* 0x000fe400078e0200 */
[-C--:B----4-:R-:W-:Y:S02]  /*2260*/  IMAD R0, R157, R5.reuse, RZ ;  /* 0x000000059d007224 */ /* 0x090fe400078e02ff */
[----:B-----5:R-:W-:Y:S02]  /*2270*/  IMAD R2, R153, R5, RZ ;  /* 0x0000000599027224 */ /* 0x020fe400078e02ff */
[C---:B------:R-:W-:Y:S02]  /*2280*/  IMAD R0, R156.reuse, R3, R0 ;  /* 0x000000039c007224 */ /* 0x040fe400078e0200 */
[----:B------:R-:W-:-:S04]  /*2290*/  IMAD.WIDE.U32 R22, R156, R5, R22 ;  /* 0x000000059c167225 */ /* 0x000fc800078e0016 */
[C---:B------:R-:W-:Y:S02]  /*22a0*/  IMAD R2, R152.reuse, R3, R2 ;  /* 0x0000000398027224 */ /* 0x040fe400078e0202 */
[----:B------:R-:W-:Y:S01]  /*22b0*/  IMAD.WIDE.U32 R26, R152, R5, R26 ;  /* 0x00000005981a7225 */ /* 0x000fe200078e001a */
[----:B------:R-:W-:-:S03]  /*22c0*/  LEA.HI R133, R10, R10, RZ, 0x1 ;  /* 0x0000000a0a857211 */ /* 0x000fc600078f08ff */
[----:B------:R-:W-:Y:S02]  /*22d0*/  IMAD.IADD R23, R23, 0x1, R0 ;  /* 0x0000000117177824 */ /* 0x000fe400078e0200 */
[----:B------:R-:W-:Y:S01]  /*22e0*/  IMAD R0, R19, R4, RZ ;  /* 0x0000000413007224 */ /* 0x000fe200078e02ff */
[----:B------:R-:W-:Y:S01]  /*22f0*/  IADD3 R3, P0, -R66, R144, RZ ;  /* 0x0000009042037210 */ /* 0x000fe20007f1e1ff */
[----:B------:R-:W-:Y:S02]  /*2300*/  IMAD.IADD R27, R27, 0x1, R2 ;  /* 0x000000011b1b7824 */ /* 0x000fe400078e0202 */
        /* <DEDUP_REMOVED lines=82> */
[----:B------:R-:W-:Y:S02]  /*2830*/  IMAD.IADD R124, R139, 0x1, R126 ;  /* 0x000000018b7c7824 */ /* 0x000fe400078e027e */
[----:B------:R-:W-:Y:S01]  /*2840*/  IMAD R3, R171, 0x60, RZ ;  /* 0x00000060ab037824 */ /* 0x000fe200078e02ff */
[----:B------:R-:W-:Y:S01]  /*2850*/  SHF.L.U64.HI R91, R92, 0x1, R91 ;  /* 0x000000015c5b7819 */ /* 0x000fe2000001025b */
[----:B------:R-:W-:Y:S01]  /*2860*/  IMAD.MOV.U32 R17, RZ, RZ, R165 ;  /* 0x000000ffff117224 */ /* 0x000fe200078e00a5 */
[----:B------:R-:W-:Y:S01]  /*2870*/  SHF.L.U64.HI R93, R94, 0x1, R93 ;  /* 0x000000015e5d7819 */ /* 0x000fe2000001025d */
[----:B------:R-:W-:Y:S01]  /*2880*/  IMAD.IADD R68, R151, 0x1, R3 ;  /* 0x0000000197447824 */ /* 0x000fe200078e0203 */
        /* <DEDUP_REMOVED lines=8> */
[C---:B------:R-:W-:Y:S01]  /*2910*/  IADD3 R19, R24.reuse, 0x80, RZ ;  /* 0x0000008018137810 */ /* 0x040fe20007ffe0ff */
[----:B------:R-:W-:Y:S01]  /*2920*/  IMAD.SHL.U32 R101, R101, 0x2, RZ ;  /* 0x0000000265657824 */ /* 0x000fe200078e00ff */
[----:B------:R-:W-:-:S02]  /*2930*/  IADD3 R18, R24, 0xc0, RZ ;  /* 0x000000c018127810 */ /* 0x000fc40007ffe0ff */
[----:B------:R-:W-:Y:S02]  /*2940*/  IADD3 R95, R153, R95, RZ ;  /* 0x0000005f995f7210 */ /* 0x000fe40007ffe0ff */
        /* <DEDUP_REMOVED lines=12> */
.L_x_5371:
[----:B------:R-:W-:Y:S01]  /*2a10*/  IMAD.SHL.U32 R22, R17, 0x40, RZ ;  /* 0x0000004011167824 */ /* 0x000fe200078e00ff */
[----:B------:R-:W-:Y:S04]  /*2a20*/  BSSY B2, `(.L_x_5316) ;  /* 0x0000932000027945 */ /* 0x000fe80003800000 */
[----:B------:R-:W-:Y:S05]  /*2a30*/  IADD3 R21, R22, -0x40, RZ ;  /* 0xffffffc016157810 */ /* 0x000fea0007ffe0ff */
[--C-:B------:R-:W-:Y:S02]  /*2a40*/  IMAD.IADD R161, R58, 0x1, -R21.reuse ;  /* 0x000000013aa17824 */ /* 0x100fe400078e0a15 */
[----:B------:R-:W-:Y:S03]  /*2a50*/  IMAD.IADD R159, R66, 0x1, -R21 ;  /* 0x00000001429f7824 */ /* 0x000fe600078e0a15 */
[CC--:B------:R-:W-:Y:S02]  /*2a60*/  ISETP.GE.AND P3, PT, R144.reuse, R161.reuse, PT ;  /* 0x000000a19000720c */ /* 0x0c0fe40003f66270 */
[C---:B------:R-:W-:Y:S02]  /*2a70*/  ISETP.GE.AND P2, PT, R137.reuse, R161, PT ;  /* 0x000000a18900720c */ /* 0x040fe40003f46270 */
[-C--:B------:R-:W-:Y:S02]  /*2a80*/  ISETP.GE.AND P3, PT, R144, R159.reuse, !P3 ;  /* 0x0000009f9000720c */ /* 0x080fe40005f66270 */
[----:B------:R-:W-:Y:S02]  /*2a90*/  ISETP.GE.AND P2, PT, R137, R159, !P2 ;  /* 0x0000009f8900720c */ /* 0x000fe40005746270 */
[C---:B------:R-:W-:Y:S04]  /*2aa0*/  ISETP.GE.AND P1, PT, R136.reuse, R161, PT ;  /* 0x000000a18800720c */ /* 0x040fe80003f26270 */
[----:B------:R-:W-:Y:S05]  /*2ab0*/  ISETP.GE.AND P1, PT, R136, R159, !P1 ;  /* 0x0000009f8800720c */ /* 0x000fea0004f26270 */
[----:B---3--:R-:W2:Y:S02]  /*2ac0*/  @P3 LD.E.128 R12, [R102.64] ;  /* 0x00000006660c3980 */ /* 0x008ea4000c101d00 */
[C---:B------:R-:W-:Y:S05]  /*2ad0*/  @P2 IADD3 R2, P0, R102.reuse, R92, RZ ;  /* 0x0000005c66022210 */ /* 0x040fea0007f1e0ff */
[----:B------:R-:W-:Y:S01]  /*2ae0*/  @P2 IMAD.X R3, R103, 0x1, R91, P0 ;  /* 0x0000000167032824 */ /* 0x000fe200000e065b */
[C---:B------:R-:W-:Y:S04]  /*2af0*/  @P2 LEA R30, P0, R61.reuse, R110, 0x1 ;  /* 0x0000006e3d1e2211 */ /* 0x040fe800078008ff */
[----:B------:R-:W-:Y:S02]  /*2b00*/  @P2 LEA.HI.X R31, R61, R111, R62, 0x1, P0 ;  /* 0x0000006f3d1f2211 */ /* 0x000fe400000f0c3e */
[----:B------:R-:W-:Y:S05]  /*2b10*/  @P1 IADD3 R40, P0, R102, R94, RZ ;  /* 0x0000005e66281210 */ /* 0x000fea0007f1e0ff */
[----:B------:R-:W-:Y:S01]  /*2b20*/  @P1 IMAD.X R41, R103, 0x1, R93, P0 ;  /* 0x0000000167291824 */ /* 0x000fe200000e065d */
[----:B------:R-:W-:Y:S05]  /*2b30*/  @P1 IADD3 R42, P0, R110, R70, RZ ;  /* 0x000000466e2a1210 */ /* 0x000fea0007f1e0ff */
[----:B------:R-:W-:Y:S01]  /*2b40*/  @P1 IMAD.X R43, R111, 0x1, R71, P0 ;  /* 0x000000016f2b1824 */ /* 0x000fe200000e0647 */
[C---:B------:R-:W-:Y:S04]  /*2b50*/  ISETP.GE.AND P0, PT, R134.reuse, R161, PT ;  /* 0x000000a18600720c */ /* 0x040fe80003f06270 */
[----:B------:R-:W-:Y:S01]  /*2b60*/  ISETP.GE.AND P0, PT, R134, R159, !P0 ;  /* 0x0000009f8600720c */ /* 0x000fe20004706270 */
[----:B--2---:R1:W-:Y:S04]  /*2b70*/  @P3 ST.E.128 [R110.64], R12 ;  /* 0x0000000c6e003985 */ /* 0x0043e8000c101d06 */
[----:B------:R-:W2:Y:S04]  /*2b80*/  @P3 LD.E.128 R8, [R102.64+0x80] ;  /* 0x0000800666083980 */ /* 0x000ea8000c101d00 */
[----:B--2---:R2:W-:Y:S04]  /*2b90*/  @P3 ST.E.128 [R110.64+0x80], R8 ;  /* 0x000080086e003985 */ /* 0x0045e8000c101d06 */
[----:B------:R-:W3:Y:S04]  /*2ba0*/  @P3 LD.E.128 R4, [R102.64+0x100] ;  /* 0x0001000666043980 */ /* 0x000ee8000c101d00 */
[----:B---3--:R3:W-:Y:S04]  /*2bb0*/  @P3 ST.E.128 [R110.64+0x100], R4 ;  /* 0x000100046e003985 */ /* 0x0087e8000c101d06 */
[----:B------:R-:W4:Y:S04]  /*2bc0*/  @P3 LD.E.128 R36, [R102.64+0x180] ;  /* 0x0001800666243980 */ /* 0x000f28000c101d00 */
[----:B----4-:R-:W-:Y:S04]  /*2bd0*/  @P3 ST.E.128 [R110.64+0x180], R36 ;  /* 0x000180246e003985 */ /* 0x010fe8000c101d06 */
[----:B-1----:R-:W4:Y:S04]  /*2be0*/  @P2 LD.E.128 R12, [R2.64] ;  /* 0x00000006020c2980 */ /* 0x002f28000c101d00 */
[----:B----4-:R1:W-:Y:S04]  /*2bf0*/  @P2 ST.E.128 [R30.64], R12 ;  /* 0x0000000c1e002985 */ /* 0x0103e8000c101d06 */
[----:B--2---:R-:W2:Y:S04]  /*2c00*/  @P2 LD.E.128 R8, [R2.64+0x80] ;  /* 0x0000800602082980 */ /* 0x004ea8000c101d00 */
[----:B--2---:R-:W-:Y:S04]  /*2c10*/  @P2 ST.E.128 [R30.64+0x80], R8 ;  /* 0x000080081e002985 */ /* 0x004fe8000c101d06 */
[----:B---3--:R-:W2:Y:S04]  /*2c20*/  @P2 LD.E.128 R4, [R2.64+0x100] ;  /* 0x0001000602042980 */ /* 0x008ea8000c101d00 */
[----:B--2---:R-:W-:Y:S04]  /*2c30*/  @P2 ST.E.128 [R30.64+0x100], R4 ;  /* 0x000100041e002985 */ /* 0x004fe8000c101d06 */
[----:B------:R-:W2:Y:S04]  /*2c40*/  @P2 LD.E.128 R32, [R2.64+0x180] ;  /* 0x0001800602202980 */ /* 0x000ea8000c101d00 */
[----:B--2---:R2:W-:Y:S04]  /*2c50*/  @P2 ST.E.128 [R30.64+0x180], R32 ;  /* 0x000180201e002985 */ /* 0x0045e8000c101d06 */
[----:B-1----:R-:W3:Y:S01]  /*2c60*/  @P1 LD.E.128 R12, [R40.64] ;  /* 0x00000006280c1980 */ /* 0x002ee2000c101d00 */
[----:B--2---:R-:W-:Y:S05]  /*2c70*/  @P0 IADD3 R30, P4, R102, R152, RZ ;  /* 0x00000098661e0210 */ /* 0x004fea0007f9e0ff */
[----:B------:R-:W-:Y:S01]  /*2c80*/  @P0 IMAD.X R31, R103, 0x1, R95, P4 ;  /* 0x00000001671f0824 */ /* 0x000fe200020e065f */
[----:B---3--:R1:W-:Y:S04]  /*2c90*/  @P1 ST.E.128 [R42.64], R12 ;  /* 0x0000000c2a001985 */ /* 0x0083e8000c101d06 */
[----:B------:R-:W2:Y:S04]  /*2ca0*/  @P1 LD.E.128 R8, [R40.64+0x80] ;  /* 0x0000800628081980 */ /* 0x000ea8000c101d00 */
[----:B--2---:R2:W-:Y:S04]  /*2cb0*/  @P1 ST.E.128 [R42.64+0x80], R8 ;  /* 0x000080082a001985 */ /* 0x0045e8000c101d06 */
[----:B------:R-:W3:Y:S04]  /*2cc0*/  @P1 LD.E.128 R4, [R40.64+0x100] ;  /* 0x0001000628041980 */ /* 0x000ee8000c101d00 */
[----:B---3--:R3:W-:Y:S04]  /*2cd0*/  @P1 ST.E.128 [R42.64+0x100], R4 ;  /* 0x000100042a001985 */ /* 0x0087e8000c101d06 */
[----:B------:R-:W4:Y:S04]  /*2ce0*/  @P1 LD.E.128 R36, [R40.64+0x180] ;  /* 0x0001800628241980 */ /* 0x000f28000c101d00 */
[----:B----4-:R4:W-:Y:S01]  /*2cf0*/  @P1 ST.E.128 [R42.64+0x180], R36 ;  /* 0x000180242a001985 */ /* 0x0109e2000c101d06 */
[----:B------:R-:W-:Y:S03]  /*2d00*/  @P0 IADD3 R44, P1, R110, R150, RZ ;  /* 0x000000966e2c0210 */ /* 0x000fe60007f3e0ff */
[----:B------:R-:W5:Y:S02]  /*2d10*/  @P0 LD.E.128 R32, [R30.64] ;  /* 0x000000061e200980 */ /* 0x000f64000c101d00 */
[----:B------:R-:W-:Y:S05]  /*2d20*/  @P0 IMAD.X R45, R111, 0x1, R68, P1 ;  /* 0x000000016f2d0824 */ /* 0x000fea00008e0644 */
[----:B-----5:R4:W-:Y:S04]  /*2d30*/  @P0 ST.E.128 [R44.64], R32 ;  /* 0x000000202c000985 */ /* 0x0209e8000c101d06 */
        /* <DEDUP_REMOVED lines=199> */
.L_x_5320:
[----:B------:R-:W-:Y:S05]  /*39b0*/  BSYNC B0 ;  /* 0x0000000000007941 */ /* 0x000fea0003800000 */
.L_x_5319:
        /* <DEDUP_REMOVED lines=41> */
[C---:B------:R-:W-:Y:S01]  /*3c50*/  @!P0 FMUL.FTZ R175, R34.reuse, R51 ;  /* 0x0000003322af8220 */ /* 0x040fe20000410000 */
        /* <DEDUP_REMOVED lines=150> */
.L_x_5322:
[----:B------:R-:W-:Y:S05]  /*45c0*/  BSYNC B0 ;  /* 0x0000000000007941 */ /* 0x000fea0003800000 */
.L_x_5321:
        /* <DEDUP_REMOVED lines=195> */
.L_x_5324:
[----:B------:R-:W-:Y:S05]  /*5200*/  BSYNC B0 ;  /* 0x0000000000007941 */ /* 0x000fea0003800000 */
.L_x_5323:
        /* <DEDUP_REMOVED lines=197> */
.L_x_5326:
[----:B------:R-:W-:Y:S05]  /*5e60*/  BSYNC B0 ;  /* 0x0000000000007941 */ /* 0x000fea0003800000 */
.L_x_5325:
[----:B------:R-:W2:Y:S02]  /*5e70*/  LD.E R3, [R28.64+0xd0] ;  /* 0x0000d0061c037980 */ /* 0x000ea4000c101900 */
[----:B--2---:R-:W-:Y:S05]  /*5e80*/  IMAD.U32 R3, R3, -0x20, RZ ;  /* 0xffffffe003037824 */ /* 0x004fea00078e00ff */
[C---:B------:R-:W-:Y:S02]  /*5e90*/  LEA R26, P1, R3.reuse, R26, 0x1 ;  /* 0x0000001a031a7211 */ /* 0x040fe400078208ff */
[C---:B------:R-:W-:Y:S02]  /*5ea0*/  LEA R52, P0, R3.reuse, R52, 0x1 ;  /* 0x0000003403347211 */ /* 0x040fe400078008ff */
[C---:B------:R-:W-:Y:S02]  /*5eb0*/  LEA.HI.X.SX32 R27, R3.reuse, R27, 0x1, P1 ;  /* 0x0000001b031b7211 */ /* 0x040fe400008f0eff */
[----:B------:R-:W-:Y:S01]  /*5ec0*/  LEA.HI.X.SX32 R53, R3, R53, 0x1, P0 ;  /* 0x0000003503357211 */ /* 0x000fe200000f0eff */
[----:B------:R-:W-:-:S05]  /*5ed0*/  BRA `(.L_x_5327) ;  /* 0x00005e6000007947 */ /* 0x000fca0003800000 */
.L_x_5318:
        /* <DEDUP_REMOVED lines=85> */
.L_x_5331:
[----:B------:R-:W-:Y:S05]  /*6430*/  BSYNC B0 ;  /* 0x0000000000007941 */ /* 0x000fea0003800000 */
.L_x_5330:
        /* <DEDUP_REMOVED lines=84> */
.L_x_5333:
[----:B------:R-:W-:Y:S05]  /*6980*/  BSYNC B0 ;  /* 0x0000000000007941 */ /* 0x000fea0003800000 */
.L_x_5332:
        /* <DEDUP_REMOVED lines=83> */
.L_x_5335:
[----:B------:R-:W-:Y:S05]  /*6ec0*/  BSYNC B0 ;  /* 0x0000000000007941 */ /* 0x000fea0003800000 */
.L_x_5334:
        /* <DEDUP_REMOVED lines=84> */
.L_x_5337:
[----:B------:R-:W-:Y:S05]  /*7410*/  BSYNC B0 ;  /* 0x0000000000007941 */ /* 0x000fea0003800000 */
.L_x_5336:
[----:B-----5:R3:W-:Y:S02]  /*7420*/  ST.E.128 [R154.64+0x180], R8 ;  /* 0x000180089a007985 */ /* 0x0207e4000c101d06 */
.L_x_5329:
[----:B------:R-:W-:Y:S05]  /*7430*/  BSYNC B1 ;  /* 0x0000000000017941 */ /* 0x000fea0003800000 */
.L_x_5328:
        /* <DEDUP_REMOVED lines=90> */
.L_x_5341:
[----:B------:R-:W-:Y:S05]  /*79e0*/  BSYNC B0 ;  /* 0x0000000000007941 */ /* 0x000fea0003800000 */
.L_x_5340:
        /* <DEDUP_REMOVED lines=92> */
.L_x_5343:
[----:B------:R-:W-:Y:S05]  /*7fb0*/  BSYNC B0 ;  /* 0x0000000000007941 */ /* 0x000fea0003800000 */
.L_x_5342:
        /* <DEDUP_REMOVED lines=89> */
.L_x_5345:
[----:B------:R-:W-:Y:S05]  /*8550*/  BSYNC B0 ;  /* 0x0000000000007941 */ /* 0x000fea0003800000 */
.L_x_5344:
        /* <DEDUP_REMOVED lines=90> */
.L_x_5347:
[----:B------:R-:W-:Y:S05]  /*8b00*/  BSYNC B0 ;  /* 0x0000000000007941 */ /* 0x000fea0003800000 */
.L_x_5346:
[----:B-----5:R3:W-:Y:S02]  /*8b10*/  ST.E.128 [R42.64+0x180], R8 ;  /* 0x000180082a007985 */ /* 0x0207e4000c101d06 */
.L_x_5339:
[----:B------:R-:W-:Y:S05]  /*8b20*/  BSYNC B1 ;  /* 0x0000000000017941 */ /* 0x000fea0003800000 */
.L_x_5338:
        /* <DEDUP_REMOVED lines=93> */
.L_x_5351:
[----:B------:R-:W-:Y:S05]  /*9100*/  BSYNC B0 ;  /* 0x0000000000007941 */ /* 0x000fea0003800000 */
.L_x_5350:
        /* <DEDUP_REMOVED lines=92> */
.L_x_5353:
[----:B------:R-:W-:Y:S05]  /*96d0*/  BSYNC B0 ;  /* 0x0000000000007941 */ /* 0x000fea0003800000 */
.L_x_5352:
        /* <DEDUP_REMOVED lines=89> */
.L_x_5355:
[----:B------:R-:W-:Y:S05]  /*9c70*/  BSYNC B0 ;  /* 0x0000000000007941 */ /* 0x000fea0003800000 */
.L_x_5354:
        /* <DEDUP_REMOVED lines=90> */
.L_x_5357:
[----:B------:R-:W-:Y:S05]  /*a220*/  BSYNC B0 ;  /* 0x0000000000007941 */ /* 0x000fea0003800000 */
.L_x_5356:
[----:B-----5:R4:W-:Y:S02]  /*a230*/  ST.E.128 [R42.64+0x180], R8 ;  /* 0x000180082a007985 */ /* 0x0209e4000c101d06 */
.L_x_5349:
[----:B------:R-:W-:Y:S05]  /*a240*/  BSYNC B1 ;  /* 0x0000000000017941 */ /* 0x000fea0003800000 */
.L_x_5348:
        /* <DEDUP_REMOVED lines=94> */
.L_x_5361:
[----:B------:R-:W-:Y:S05]  /*a830*/  BSYNC B0 ;  /* 0x0000000000007941 */ /* 0x000fea0003800000 */
.L_x_5360:
        /* <DEDUP_REMOVED lines=93> */
.L_x_5363:
[----:B------:R-:W-:Y:S05]  /*ae10*/  BSYNC B0 ;  /* 0x0000000000007941 */ /* 0x000fea0003800000 */
.L_x_5362:
        /* <DEDUP_REMOVED lines=89> */
.L_x_5365:
[----:B------:R-:W-:Y:S05]  /*b3b0*/  BSYNC B0 ;  /* 0x0000000000007941 */ /* 0x000fea0003800000 */
.L_x_5364:
        /* <DEDUP_REMOVED lines=90> */
.L_x_5367:
[----:B------:R-:W-:Y:S05]  /*b960*/  BSYNC B0 ;  /* 0x0000000000007941 */ /* 0x000fea0003800000 */
.L_x_5366:
[----:B-----5:R4:W-:Y:S02]  /*b970*/  ST.E.128 [R54.64+0x180], R8 ;  /* 0x0001800836007985 */ /* 0x0209e4000c101d06 */
.L_x_5359:
[----:B------:R-:W-:Y:S05]  /*b980*/  BSYNC B1 ;  /* 0x0000000000017941 */ /* 0x000fea0003800000 */
.L_x_5358:
[----:B------:R-:W5:Y:S02]  /*b990*/  LD.E R3, [R28.64+0xd0] ;  /* 0x0000d0061c037980 */ /* 0x000f64000c101900 */
[----:B-----5:R-:W-:Y:S05]  /*b9a0*/  IMAD.U32 R3, R3, -0x20, RZ ;  /* 0xffffffe003037824 */ /* 0x020fea00078e00ff */
[C---:B------:R-:W-:Y:S02]  /*b9b0*/  LEA R108, P1, R3.reuse, R108, 0x1 ;  /* 0x0000006c036c7211 */ /* 0x040fe400078208ff */
[C---:B------:R-:W-:Y:S02]  /*b9c0*/  LEA R106, P0, R3.reuse, R106, 0x1 ;  /* 0x0000006a036a7211 */ /* 0x040fe400078008ff */
[C---:B------:R-:W-:Y:S02]  /*b9d0*/  LEA.HI.X.SX32 R109, R3.reuse, R109, 0x1, P1 ;  /* 0x0000006d036d7211 */ /* 0x040fe400008f0eff */
[----:B------:R-:W-:Y:S01]  /*b9e0*/  LEA.HI.X.SX32 R107, R3, R107, 0x1, P0 ;  /* 0x0000006b036b7211 */ /* 0x000fe200000f0eff */
[----:B------:R-:W-:-:S05]  /*b9f0*/  BRA `(.L_x_5327) ;  /* 0x0000034000007947 */ /* 0x000fca0003800000 */
.L_x_5317:
        /* <DEDUP_REMOVED lines=52> */
.L_x_5327:
[----:B------:R-:W-:Y:S05]  /*bd40*/  BSYNC B2 ;  /* 0x0000000000027941 */ /* 0x000fea0003800000 */
.L_x_5316:
        /* <DEDUP_REMOVED lines=88> */
.L_x_5369:
        /* <DEDUP_REMOVED lines=8> */
.L_x_5370:
[----:B------:R-:W-:Y:S05]  /*c350*/  BSYNC B0 ;  /* 0x0000000000007941 */ /* 0x000fea0003800000 */
.L_x_5368:
[----:B------:R-:W-:Y:S04]  /*c360*/  IADD3 R17, R17, -0x1, RZ ;  /* 0xffffffff11117810 */ /* 0x000fe80007ffe0ff */
[----:B------:R-:W-:Y:S11]  /*c370*/  ISETP.GT.AND P0, PT, R17, R74, PT ;  /* 0x0000004a1100720c */ /* 0x000ff60003f04270 */
[----:B------:R-:W-:Y:S02]  /*c380*/  @!UPT UIADD3 URZ, URZ, URZ, URZ ;  /* 0x0000003f3f3ff290 */ /* 0x000fe4000fffe03f */
[----:B------:R-:W-:-:S05]  /*c390*/  @P0 BRA `(.L_x_5371) ;  /* 0xffff667000000947 */ /* 0x000fca000383ffff */
.L_x_5315:
[----:B------:R-:W-:Y:S01]  /*c3a0*/  WARPSYNC 0xffffffff ;  /* 0xffffffff00007948 */ /* 0x000fe20003800000 */
        /* <DEDUP_REMOVED lines=101> */
.L_x_5378:
[----:B------:R-:W-:Y:S05]  /*ca00*/  BSYNC B0 ;  /* 0x0000000000007941 */ /* 0x000fea0003800000 */
.L_x_5377:
        /* <DEDUP_REMOVED lines=44> */
.L_x_5380:
[----:B------:R-:W-:Y:S05]  /*ccd0*/  BSYNC B0 ;  /* 0x0000000000007941 */ /* 0x000fea0003800000 */
.L_x_5379:
        /* <DEDUP_REMOVED lines=46> */
.L_x_5382:
[----:B------:R-:W-:Y:S05]  /*cfc0*/  BSYNC B0 ;  /* 0x0000000000007941 */ /* 0x000fea0003800000 */
.L_x_5381:
        /* <DEDUP_REMOVED lines=44> */
.L_x_5384:
[----:B------:R-:W-:Y:S05]  /*d290*/  BSYNC B0 ;  /* 0x0000000000007941 */ /* 0x000fea0003800000 */
.L_x_5383:
[----:B-----5:R3:W-:Y:S02]  /*d2a0*/  STS.128 [R249+0x6000], R16 ;  /* 0x00600010f9007388 */ /* 0x0207e40000000c00 */
.L_x_5376:
[----:B------:R-:W-:Y:S05]  /*d2b0*/  BSYNC B1 ;  /* 0x0000000000017941 */ /* 0x000fea0003800000 */
.L_x_5375:
        /* <DEDUP_REMOVED lines=49> */
.L_x_5388:
[----:B------:R-:W-:Y:S05]  /*d5d0*/  BSYNC B0 ;  /* 0x0000000000007941 */ /* 0x000fea0003800000 */
.L_x_5387:
        /* <DEDUP_REMOVED lines=44> */
.L_x_5390:
[----:B------:R-:W-:Y:S05]  /*d8a0*/  BSYNC B0 ;  /* 0x0000000000007941 */ /* 0x000fea0003800000 */
.L_x_5389:
        /* <DEDUP_REMOVED lines=46> */
.L_x_5392:
[----:B------:R-:W-:Y:S05]  /*db90*/  BSYNC B0 ;  /* 0x0000000000007941 */ /* 0x000fea0003800000 */
.L_x_5391:
        /* <DEDUP_REMOVED lines=44> */
.L_x_5394:
[----:B------:R-:W-:Y:S05]  /*de60*/  BSYNC B0 ;  /* 0x0000000000007941 */ /* 0x000fea0003800000 */
.L_x_5393:
[----:B-----5:R1:W-:Y:S02]  /*de70*/  STS.128 [R249+0x6800], R44 ;  /* 0x0068002cf9007388 */ /* 0x0203e40000000c00 */
.L_x_5386:
[----:B------:R-:W-:Y:S05]  /*de80*/  BSYNC B1 ;  /* 0x0000000000017941 */ /* 0x000fea0003800000 */
.L_x_5385:
        /* <DEDUP_REMOVED lines=48> */
.L_x_5398:
[----:B------:R-:W-:Y:S05]  /*e190*/  BSYNC B0 ;  /* 0x0000000000007941 */ /* 0x000fea0003800000 */
.L_x_5397:
        /* <DEDUP_REMOVED lines=44> */
.L_x_5400:
[----:B------:R-:W-:Y:S05]  /*e460*/  BSYNC B0 ;  /* 0x0000000000007941 */ /* 0x000fea0003800000 */
.L_x_5399:
        /* <DEDUP_REMOVED lines=45> */
.L_x_5402:
[----:B------:R-:W-:Y:S05]  /*e740*/  BSYNC B0 ;  /* 0x0000000000007941 */ /* 0x000fea0003800000 */
.L_x_5401:
        /* <DEDUP_REMOVED lines=44> */
.L_x_5404:
[----:B------:R-:W-:Y:S05]  /*ea10*/  BSYNC B0 ;  /* 0x0000000000007941 */ /* 0x000fea0003800000 */
.L_x_5403:
[----:B-----5:R3:W-:Y:S02]  /*ea20*/  STS.128 [R249+0x7000], R16 ;  /* 0x00700010f9007388 */ /* 0x0207e40000000c00 */
.L_x_5396:
[----:B------:R-:W-:Y:S05]  /*ea30*/  BSYNC B1 ;  /* 0x0000000000017941 */ /* 0x000fea0003800000 */
.L_x_5395:
        /* <DEDUP_REMOVED lines=46> */
.L_x_5407:
[----:B------:R-:W-:Y:S05]  /*ed20*/  BSYNC B0 ;  /* 0x0000000000007941 */ /* 0x000fea0003800000 */
.L_x_5406:
        /* <DEDUP_REMOVED lines=45> */
.L_x_5409:
[----:B------:R-:W-:Y:S05]  /*f000*/  BSYNC B0 ;  /* 0x0000000000007941 */ /* 0x000fea0003800000 */
.L_x_5408:
        /* <DEDUP_REMOVED lines=44> */
.L_x_5411:
[----:B------:R-:W-:Y:S05]  /*f2d0*/  BSYNC B0 ;  /* 0x0000000000007941 */ /* 0x000fea0003800000 */
.L_x_5410:
        /* <DEDUP_REMOVED lines=44> */
.L_x_5413:
[----:B------:R-:W-:Y:S05]  /*f5a0*/  BSYNC B0 ;  /* 0x0000000000007941 */ /* 0x000fea0003800000 */
.L_x_5412:
[----:B-----5:R2:W-:Y:S01]  /*f5b0*/  STS.128 [R249+0x7800], R40 ;  /* 0x00780028f9007388 */ /* 0x0205e20000000c00 */
[----:B------:R-:W-:Y:S05]  /*f5c0*/  BRA `(.L_x_5405) ;  /* 0x000059d000007947 */ /* 0x000fea0003800000 */
.L_x_5374:
        /* <DEDUP_REMOVED lines=85> */
.L_x_5417:
[----:B------:R-:W-:Y:S05]  /*fb20*/  BSYNC B0 ;  /* 0x0000000000007941 */ /* 0x000fea0003800000 */
.L_x_5416:
        /* <DEDUP_REMOVED lines=85> */
.L_x_5419:
[----:B------:R-:W-:Y:S05]  /*10080*/  BSYNC B0 ;  /* 0x0000000000007941 */ /* 0x000fea0003800000 */
.L_x_5418:
        /* <DEDUP_REMOVED lines=85> */
.L_x_5421:
[----:B------:R-:W-:Y:S05]  /*105e0*/  BSYNC B0 ;  /* 0x0000000000007941 */ /* 0x000fea0003800000 */
.L_x_5420:
        /* <DEDUP_REMOVED lines=85> */
.L_x_5423:
[----:B------:R-:W-:Y:S05]  /*10b40*/  BSYNC B0 ;  /* 0x0000000000007941 */ /* 0x000fea0003800000 */
.L_x_5422:
[----:B-----5:R3:W-:Y:S02]  /*10b50*/  STS.128 [R249+0x6000], R16 ;  /* 0x00600010f9007388 */ /* 0x0207e40000000c00 */
.L_x_5415:
[----:B------:R-:W-:Y:S05]  /*10b60*/  BSYNC B1 ;  /* 0x0000000000017941 */ /* 0x000fea0003800000 */
.L_x_5414:
        /* <DEDUP_REMOVED lines=88> */
.L_x_5427:
[----:B------:R-:W-:Y:S05]  /*110f0*/  BSYNC B0 ;  /* 0x0000000000007941 */ /* 0x000fea0003800000 */
.L_x_5426:
        /* <DEDUP_REMOVED lines=85> */
.L_x_5429:
[----:B------:R-:W-:Y:S05]  /*11650*/  BSYNC B0 ;  /* 0x0000000000007941 */ /* 0x000fea0003800000 */
.L_x_5428:
        /* <DEDUP_REMOVED lines=85> */
.L_x_5431:
[----:B------:R-:W-:Y:S05]  /*11bb0*/  BSYNC B0 ;  /* 0x0000000000007941 */ /* 0x000fea0003800000 */
.L_x_5430:
        /* <DEDUP_REMOVED lines=85> */
.L_x_5433:
[----:B------:R-:W-:Y:S05]  /*12110*/  BSYNC B0 ;  /* 0x0000000000007941 */ /* 0x000fea0003800000 */
.L_x_5432:
[----:B-----5:R3:W-:Y:S02]  /*12120*/  STS.128 [R249+0x6800], R16 ;  /* 0x00680010f9007388 */ /* 0x0207e40000000c00 */
.L_x_5425:
[----:B------:R-:W-:Y:S05]  /*12130*/  BSYNC B1 ;  /* 0x0000000000017941 */ /* 0x000fea0003800000 */
.L_x_5424:
        /* <DEDUP_REMOVED lines=88> */
.L_x_5437:
[----:B------:R-:W-:Y:S05]  /*126c0*/  BSYNC B0 ;  /* 0x0000000000007941 */ /* 0x000fea0003800000 */
.L_x_5436:
        /* <DEDUP_REMOVED lines=85> */
.L_x_5439:
[----:B------:R-:W-:Y:S05]  /*12c20*/  BSYNC B0 ;  /* 0x0000000000007941 */ /* 0x000fea0003800000 */
.L_x_5438:
        /* <DEDUP_REMOVED lines=85> */
.L_x_5441:
[----:B------:R-:W-:Y:S05]  /*13180*/  BSYNC B0 ;  /* 0x0000000000007941 */ /* 0x000fea0003800000 */
.L_x_5440:
        /* <DEDUP_REMOVED lines=85> */
.L_x_5443:
[----:B------:R-:W-:Y:S05]  /*136e0*/  BSYNC B0 ;  /* 0x0000000000007941 */ /* 0x000fea0003800000 */
.L_x_5442:
[----:B-----5:R3:W-:Y:S02]  /*136f0*/  STS.128 [R249+0x7000], R16 ;  /* 0x00700010f9007388 */ /* 0x0207e40000000c00 */
.L_x_5435:
[----:B------:R-:W-:Y:S05]  /*13700*/  BSYNC B1 ;  /* 0x0000000000017941 */ /* 0x000fea0003800000 */
.L_x_5434:
        /* <DEDUP_REMOVED lines=87> */
.L_x_5445:
[----:B------:R-:W-:Y:S05]  /*13c80*/  BSYNC B0 ;  /* 0x0000000000007941 */ /* 0x000fea0003800000 */
.L_x_5444:
        /* <DEDUP_REMOVED lines=85> */
.L_x_5447:
[----:B------:R-:W-:Y:S05]  /*141e0*/  BSYNC B0 ;  /* 0x0000000000007941 */ /* 0x000fea0003800000 */
.L_x_5446:
        /* <DEDUP_REMOVED lines=85> */
.L_x_5449:
[----:B------:R-:W-:Y:S05]  /*14740*/  BSYNC B0 ;  /* 0x0000000000007941 */ /* 0x000fea0003800000 */
.L_x_5448:
        /* <DEDUP_REMOVED lines=86> */
.L_x_5451:
[----:B------:R-:W-:Y:S05]  /*14cb0*/  BSYNC B0 ;  /* 0x0000000000007941 */ /* 0x000fea0003800000 */
.L_x_5450:
[----:B-----5:R4:W-:Y:S01]  /*14cc0*/  STS.128 [R249+0x7800], R4 ;  /* 0x00780004f9007388 */ /* 0x0209e20000000c00 */
[----:B------:R-:W-:Y:S05]  /*14cd0*/  BRA `(.L_x_5405) ;  /* 0x000002c000007947 */ /* 0x000fea0003800000 */
.L_x_5373:
        /* <DEDUP_REMOVED lines=44> */
.L_x_5405:
[----:B------:R-:W-:Y:S05]  /*14fa0*/  BSYNC B2 ;  /* 0x0000000000027941 */ /* 0x000fea0003800000 */
.L_x_5372:
[----:B------:R-:W-:Y:S01]  /*14fb0*/  IADD3 R91, R165, -0x1, RZ ;  /* 0xffffffffa55b7810 */ /* 0x000fe20007ffe0ff */
[----:B-1--4-:R-:W-:Y:S01]  /*14fc0*/  IMAD.SHL.U32 R7, R57, 0x40, RZ ;  /* 0x0000004039077824 */ /* 0x012fe200078e00ff */
[----:B------:R-:W-:Y:S01]  /*14fd0*/  LEA.HI R4, R59, R59, RZ, 0x1 ;  /* 0x0000003b3b047211 */ /* 0x000fe200078f08ff */
[----:B------:R-:W-:Y:S01]  /*14fe0*/  IMAD.SHL.U32 R6, R144, 0x8, RZ ;  /* 0x0000000890067824 */ /* 0x000fe200078e00ff */
[----:B------:R-:W-:Y:S01]  /*14ff0*/  BSSY B1, `(.L_x_5452) ;  /* 0x0000211000017945 */ /* 0x000fe20003800000 */
[----:B------:R-:W-:Y:S01]  /*15000*/  IMAD.SHL.U32 R89, R91, 0x40, RZ ;  /* 0x000000405b597824 */ /* 0x000fe200078e00ff */
[----:B------:R-:W-:-:S02]  /*15010*/  LOP3.LUT R4, R4, 0xfffffffe, RZ, 0xc0, !PT ;  /* 0xfffffffe04047812 */ /* 0x000fc400078ec0ff */
[----:B------:R-:W-:Y:S01]  /*15020*/  LOP3.LUT R7, R7, 0x1c0, RZ, 0xc0, !PT ;  /* 0x000001c007077812 */ /* 0x000fe200078ec0ff */
[----:B------:R-:W-:Y:S02]  /*15030*/  IMAD.IADD R3, R58, 0x1, -R89 ;  /* 0x000000013a037824 */ /* 0x000fe400078e0a59 */
[----:B------:R-:W-:Y:S01]  /*15040*/  IMAD.IADD R59, R59, 0x1, -R4 ;  /* 0x000000013b3b7824 */ /* 0x000fe200078e0a04 */
[----:B------:R-:W-:Y:S02]  /*15050*/  LOP3.LUT R6, R7, 0x8, R6, 0xf8, !PT ;  /* 0x0000000807067812 */ /* 0x000fe400078ef806 */
[-C--:B------:R-:W-:Y:S02]  /*15060*/  ISETP.GE.AND P1, PT, R26, R3.reuse, PT ;  /* 0x000000031a00720c */ /* 0x080fe40003f26270 */
[-C--:B------:R-:W-:Y:S02]  /*15070*/  ISETP.GE.AND P4, PT, R144, R3.reuse, PT ;  /* 0x000000039000720c */ /* 0x080fe40003f86270 */
[----:B------:R-:W-:-:S02]  /*15080*/  ISETP.GE.AND P0, PT, R2, R3, PT ;  /* 0x000000030200720c */ /* 0x000fc40003f06270 */
[----:B------:R-:W-:Y:S02]  /*15090*/  ISETP.GE.AND P2, PT, R2, R3, PT ;  /* 0x000000030200720c */ /* 0x000fe40003f46270 */
[----:B------:R-:W-:Y:S02]  /*150a0*/  SHF.R.S32.HI R2, RZ, 0x1f, R67 ;  /* 0x0000001fff027819 */ /* 0x000fe40000011443 */
[----:B------:R-:W-:Y:S02]  /*150b0*/  SHF.R.U32.HI R7, RZ, 0x3, R7 ;  /* 0x00000003ff077819 */ /* 0x000fe40000011607 */
[----:B------:R-:W-:Y:S02]  /*150c0*/  LEA.HI R2, R2, R67, RZ, 0x3 ;  /* 0x0000004302027211 */ /* 0x000fe400078f18ff */
[C---:B------:R-:W-:Y:S01]  /*150d0*/  @!P1 LEA R10, P5, R63.reuse, R236, 0x1 ;  /* 0x000000ec3f0a9211 */ /* 0x040fe200078a08ff */
[----:B------:R-:W-:Y:S01]  /*150e0*/  @!P4 IMAD.MOV.U32 R237, RZ, RZ, R235 ;  /* 0x000000ffffedc224 */ /* 0x000fe200078e00eb */
[C---:B------:R-:W-:Y:S01]  /*150f0*/  LOP3.LUT R4, R2.reuse, 0xfffffff8, RZ, 0xc0, !PT ;  /* 0xfffffff802047812 */ /* 0x040fe200078ec0ff */
[----:B------:R-:W-:Y:S01]  /*15100*/  IMAD.SHL.U32 R31, R2, 0x40, RZ ;  /* 0x00000040021f7824 */ /* 0x000fe200078e00ff */
[----:B------:R-:W-:-:S02]  /*15110*/  @!P1 LEA.HI.X R11, R63, R235, R64, 0x1, P5 ;  /* 0x000000eb3f0b9211 */ /* 0x000fc400028f0c40 */
[-C--:B------:R-:W-:Y:S01]  /*15120*/  ISETP.GE.AND P5, PT, R0, R3.reuse, PT ;  /* 0x000000030000720c */ /* 0x080fe20003fa6270 */
[----:B------:R-:W-:Y:S01]  /*15130*/  @!PT LDS RZ, [RZ] ;  /* 0x00000000fffff984 */ /* 0x000fe20000000800 */
[----:B------:R-:W-:Y:S01]  /*15140*/  @!PT LDS RZ, [RZ] ;  /* 0x00000000fffff984 */ /* 0x000fe20000000800 */
[----:B------:R-:W-:Y:S01]  /*15150*/  @!PT LDS RZ, [RZ] ;  /* 0x00000000fffff984 */ /* 0x000fe20000000800 */
[----:B------:R1:W-:Y:S01]  /*15160*/  @!P4 LDGSTS.E.BYPASS.LTC128B.128 [R249+0x8000], [R236.64] ;  /* 0x08000000ecf9cfae */ /* 0x0003e2000b901d46 */
[----:B------:R-:W-:Y:S01]  /*15170*/  ISETP.GE.AND P3, PT, R26, R3, PT ;  /* 0x000000031a00720c */ /* 0x000fe20003f66270 */
[----:B------:R-:W-:Y:S01]  /*15180*/  IMAD.IADD R67, R67, 0x1, -R4 ;  /* 0x0000000143437824 */ /* 0x000fe200078e0a04 */
[----:B------:R-:W-:Y:S01]  /*15190*/  LOP3.LUT R6, R6, R7, RZ, 0x3c, !PT ;  /* 0x0000000706067212 */ /* 0x000fe200078e3cff */
[----:B------:R1:W-:Y:S01]  /*151a0*/  @!P4 LDGSTS.E.BYPASS.LTC128B.128 [R249+0xa000], [R236.64+0x80] ;  /* 0x0a000080ecf9cfae */ /* 0x0003e2000b901d46 */
[----:B------:R-:W-:-:S03]  /*151b0*/  LOP3.LUT R31, R31, 0xfffffe00, RZ, 0xc0, !PT ;  /* 0xfffffe001f1f7812 */ /* 0x000fc600078ec0ff */
[----:B------:R1:W-:Y:S01]  /*151c0*/  @!P4 LDGSTS.E.BYPASS.LTC128B.128 [R249+0xc000], [R236.64+0x100] ;  /* 0x0c000100ecf9cfae */ /* 0x0003e2000b901d46 */
[----:B------:R-:W-:Y:S02]  /*151d0*/  IMAD R228, R59, 0x200, R6 ;  /* 0x000002003be47824 */ /* 0x000fe400078e0206 */
[----:B------:R-:W-:Y:S01]  /*151e0*/  IMAD.SHL.U32 R6, R67, 0x40, RZ ;  /* 0x0000004043067824 */ /* 0x000fe200078e00ff */
[----:B------:R1:W-:Y:S01]  /*151f0*/  @!P4 LDGSTS.E.BYPASS.LTC128B.128 [R249+0xe000], [R236.64+0x180] ;  /* 0x0e000180ecf9cfae */ /* 0x0003e2000b901d46 */
[----:B------:R-:W-:Y:S01]  /*15200*/  @!P5 IMAD R5, R169, 0x60, RZ ;  /* 0x00000060a905d824 */ /* 0x000fe200078e02ff */
[----:B------:R-:W-:Y:S01]  /*15210*/  ISETP.GE.AND P4, PT, R144, R3, PT ;  /* 0x000000039000720c */ /* 0x000fe20003f86270 */
[----:B------:R-:W-:Y:S01]  /*15220*/  IMAD.SHL.U32 R59, R59, 0x8, RZ ;  /* 0x000000083b3b7824 */ /* 0x000fe200078e00ff */
[----:B------:R4:W-:Y:S01]  /*15230*/  @!P1 LDGSTS.E.BYPASS.LTC128B.128 [R249+0x8800], [R10.64] ;  /* 0x088000000af99fae */ /* 0x0009e2000b901d46 */
[----:B------:R-:W-:Y:S01]  /*15240*/  LOP3.LUT R6, R6, 0x1c0, RZ, 0xc0, !PT ;  /* 0x000001c006067812 */ /* 0x000fe200078ec0ff */
[----:B------:R-:W-:-:S02]  /*15250*/  IMAD.SHL.U32 R228, R228, 0x2, RZ ;  /* 0x00000002e4e47824 */ /* 0x000fc400078e00ff */
[----:B------:R4:W-:Y:S01]  /*15260*/  @!P1 LDGSTS.E.BYPASS.LTC128B.128 [R249+0xa800], [R10.64+0x80] ;  /* 0x0a8000800af99fae */ /* 0x0009e2000b901d46 */
[----:B------:R-:W-:Y:S02]  /*15270*/  LOP3.LUT R30, R6, 0x8, R59, 0xf8, !PT ;  /* 0x00000008061e7812 */ /* 0x000fe400078ef83b */
[----:B------:R-:W-:Y:S01]  /*15280*/  IADD3 R226, R228, 0x8020, RZ ;  /* 0x00008020e4e27810 */ /* 0x000fe20007ffe0ff */
[----:B------:R4:W-:Y:S04]  /*15290*/  @!P1 LDGSTS.E.BYPASS.LTC128B.128 [R249+0xc800], [R10.64+0x100] ;  /* 0x0c8001000af99fae */ /* 0x0009e8000b901d46 */
[----:B------:R4:W-:Y:S01]  /*152a0*/  @!P1 LDGSTS.E.BYPASS.LTC128B.128 [R249+0xe800], [R10.64+0x180] ;  /* 0x0e8001800af99fae */ /* 0x0009e2000b901d46 */
[----:B-1----:R-:W-:-:S04]  /*152b0*/  @!P5 IMAD.MOV.U32 R237, RZ, RZ, R235 ;  /* 0x000000ffffedd224 */ /* 0x002fc800078e00eb */
[----:B------:R-:W-:-:S04]  /*152c0*/  @!P5 IMAD.WIDE.U32 R8, R168, 0x60, R236 ;  /* 0x00000060a808d825 */ /* 0x000fc800078e00ec */
[----:B--2---:R-:W-:Y:S02]  /*152d0*/  @!P5 IMAD.IADD R13, R5, 0x1, R9 ;  /* 0x00000001050dd824 */ /* 0x004fe400078e0209 */
[----:B------:R-:W-:Y:S01]  /*152e0*/  @!P5 IMAD.MOV.U32 R12, RZ, RZ, R8 ;  /* 0x000000ffff0cd224 */ /* 0x000fe200078e0008 */
[----:B----4-:R-:W-:-:S04]  /*152f0*/  @!P0 LEA R10, P1, R168, R236, 0x6 ;  /* 0x000000eca80a8211 */ /* 0x010fc800078230ff */
[----:B------:R-:W-:Y:S02]  /*15300*/  @!P0 LEA.HI.X R11, R168, R235, R169, 0x6, P1 ;  /* 0x000000eba80b8211 */ /* 0x000fe400008f34a9 */
[----:B------:R-:W-:Y:S02]  /*15310*/  ISETP.GE.AND P1, PT, R0, R3, PT ;  /* 0x000000030000720c */ /* 0x000fe40003f26270 */
[----:B------:R-:W-:Y:S01]  /*15320*/  SHF.R.S32.HI R3, RZ, 0x1f, R56 ;  /* 0x0000001fff037819 */ /* 0x000fe20000011438 */
[----:B------:R1:W-:Y:S03]  /*15330*/  @!P0 LDGSTS.E.BYPASS.LTC128B.128 [R249+0x9000], [R10.64] ;  /* 0x090000000af98fae */ /* 0x0003e6000b901d46 */
[----:B------:R-:W-:Y:S01]  /*15340*/  LEA.HI R0, R3, R56, RZ, 0x5 ;  /* 0x0000003803007211 */ /* 0x000fe200078f28ff */
[----:B------:R1:W-:Y:S01]  /*15350*/  @!P0 LDGSTS.E.BYPASS.LTC128B.128 [R249+0xb000], [R10.64+0x80] ;  /* 0x0b0000800af98fae */ /* 0x0003e2000b901d46 */
[----:B------:R-:W-:-:S02]  /*15360*/  IMAD.SHL.U32 R56, R56, 0x2, RZ ;  /* 0x0000000238387824 */ /* 0x000fc400078e00ff */
[----:B------:R-:W-:Y:S01]  /*15370*/  SHF.R.S32.HI R0, RZ, 0x5, R0 ;  /* 0x00000005ff007819 */ /* 0x000fe20000011400 */
[----:B------:R1:W-:Y:S02]  /*15380*/  @!P0 LDGSTS.E.BYPASS.LTC128B.128 [R249+0xd000], [R10.64+0x100] ;  /* 0x0d0001000af98fae */ /* 0x0003e4000b901d46 */
[----:B------:R-:W-:Y:S01]  /*15390*/  @!P1 IMAD R3, R171, 0x60, RZ ;  /* 0x00000060ab039824 */ /* 0x000fe200078e02ff */
[----:B------:R-:W-:Y:S01]  /*153a0*/  LOP3.LUT R56, R56, 0x6, RZ, 0xc0, !PT ;  /* 0x0000000638387812 */ /* 0x000fe200078ec0ff */
[----:B------:R1:W-:Y:S01]  /*153b0*/  @!P0 LDGSTS.E.BYPASS.LTC128B.128 [R249+0xf000], [R10.64+0x180] ;  /* 0x0f0001800af98fae */ /* 0x0003e2000b901d46 */
[----:B------:R-:W-:Y:S01]  /*153c0*/  @!P1 IMAD.WIDE.U32 R8, R170, 0x60, R246 ;  /* 0x00000060aa089825 */ /* 0x000fe200078e00f6 */
[-C--:B------:R-:W-:Y:S02]  /*153d0*/  @!P3 LEA R4, P0, R61, R246.reuse, 0x1 ;  /* 0x000000f63d04b211 */ /* 0x080fe400078008ff */
[----:B------:R2:W-:Y:S01]  /*153e0*/  @!P5 LDGSTS.E.BYPASS.LTC128B.128 [R249+0x9800], [R12.64] ;  /* 0x098000000cf9dfae */ /* 0x0005e2000b901d46 */
[----:B------:R-:W-:Y:S01]  /*153f0*/  @!P1 IMAD.IADD R9, R3, 0x1, R9 ;  /* 0x0000000103099824 */ /* 0x000fe200078e0209 */
[----:B------:R-:W-:Y:S01]  /*15400*/  @!P3 LEA.HI.X R5, R61, R247, R62, 0x1, P0 ;  /* 0x000000f73d05b211 */ /* 0x000fe200000f0c3e */
[----:B------:R-:W-:Y:S01]  /*15410*/  IMAD R229, R0, 0x400, R31 ;  /* 0x0000040000e57824 */ /* 0x000fe200078e021f */
[----:B------:R2:W-:Y:S01]  /*15420*/  @!P5 LDGSTS.E.BYPASS.LTC128B.128 [R249+0xb800], [R12.64+0x80] ;  /* 0x0b8000800cf9dfae */ /* 0x0005e2000b901d46 */
[----:B------:R-:W-:Y:S01]  /*15430*/  SHF.R.U32.HI R3, RZ, 0x3, R6 ;  /* 0x00000003ff037819 */ /* 0x000fe20000011606 */
[----:B------:R-:W-:Y:S01]  /*15440*/  IMAD.MOV.U32 R0, RZ, RZ, 0x20 ;  /* 0x00000020ff007424 */ /* 0x000fe200078e00ff */
[----:B------:R-:W-:Y:S01]  /*15450*/  @!P2 LEA R2, P0, R170, R246, 0x6 ;  /* 0x000000f6aa02a211 */ /* 0x000fe200078030ff */
[----:B------:R2:W-:Y:S01]  /*15460*/  @!P5 LDGSTS.E.BYPASS.LTC128B.128 [R249+0xd800], [R12.64+0x100] ;  /* 0x0d8001000cf9dfae */ /* 0x0005e2000b901d46 */
[----:B------:R-:W-:-:S02]  /*15470*/  LOP3.LUT R30, R30, R3, RZ, 0x3c, !PT ;  /* 0x000000031e1e7212 */ /* 0x000fc400078e3cff */
[----:B------:R-:W-:Y:S01]  /*15480*/  @!P2 LEA.HI.X R3, R170, R247, R171, 0x6, P0 ;  /* 0x000000f7aa03a211 */ /* 0x000fe200000f34ab */
[----:B------:R2:W-:Y:S02]  /*15490*/  @!P5 LDGSTS.E.BYPASS.LTC128B.128 [R249+0xf800], [R12.64+0x180] ;  /* 0x0f8001800cf9dfae */ /* 0x0005e4000b901d46 */
[----:B------:R-:W-:Y:S02]  /*154a0*/  IMAD.IADD R229, R30, 0x1, R229 ;  /* 0x000000011ee57824 */ /* 0x000fe400078e02e5 */
[----:B------:R-:W0:Y:S02]  /*154b0*/  LDGDEPBAR ;  /* 0x00000000000079af */ /* 0x000e240000000000 */
[----:B------:R-:W-:Y:S01]  /*154c0*/  IMAD.SHL.U32 R229, R229, 0x2, RZ ;  /* 0x00000002e5e57824 */ /* 0x000fe200078e00ff */
[----:B------:R-:W-:-:S04]  /*154d0*/  DEPBAR.LE SB0, 0x0 ;  /* 0x000080000000791a */ /* 0x000fc80000000000 */
[----:B------:R-:W-:Y:S06]  /*154e0*/  BAR.SYNC.DEFER_BLOCKING 0x0 ;  /* 0x0000000000007b1d */ /* 0x000fec0000010000 */
        /* <DEDUP_REMOVED lines=42> */
[----:B-1----:R-:W-:-:S03]  /*15790*/  IMAD.MOV.U32 R2, RZ, RZ, 0x10 ;  /* 0x00000010ff027424 */ /* 0x002fc600078e00ff */
[----:B------:R2:W-:Y:S01]  /*157a0*/  @!P1 LDGSTS.E.BYPASS.LTC128B.128 [R249+0x15800], [R8.64+0x100] ;  /* 0x1580010008f99fae */ /* 0x0005e2000b901d46 */
[----:B------:R-:W-:-:S03]  /*157b0*/  IADD3 R3, R228, 0x8000, RZ ;  /* 0x00008000e4037810 */ /* 0x000fc60007ffe0ff */
[----:B------:R2:W-:Y:S01]  /*157c0*/  @!P1 LDGSTS.E.BYPASS.LTC128B.128 [R249+0x17800], [R8.64+0x180] ;  /* 0x1780018008f99fae */ /* 0x0005e2000b901d46 */
[----:B------:R-:W-:-:S03]  /*157d0*/  R2P PR, R67, 0x6 ;  /* 0x0000000643007804 */ /* 0x000fc60000000000 */
[----:B------:R-:W-:Y:S02]  /*157e0*/  LDSM.16.M88.4 R20, [R229] ;  /* 0x00000000e514783b */ /* 0x000fe40000000200 */
[----:B------:R-:W-:Y:S02]  /*157f0*/  SEL R2, R2, 0xfffffff0, !P1 ;  /* 0xfffffff002027807 */ /* 0x000fe40004800000 */
[----:B------:R-:W3:Y:S01]  /*15800*/  LDSM.16.M88.4 R76, [R228+0x8000] ;  /* 0x00800000e44c783b */ /* 0x000ee20000000200 */
[----:B------:R-:W-:Y:S02]  /*15810*/  SEL R0, R0, 0xffffffe0, !P2 ;  /* 0xffffffe000007807 */ /* 0x000fe40005000000 */
[----:B------:R-:W-:Y:S01]  /*15820*/  R2P PR, R57, 0x6 ;  /* 0x0000000639007804 */ /* 0x000fe20000000000 */
[----:B---3--:R-:W1:Y:S01]  /*15830*/  LDSM.16.M88.4 R40, [R228+0x8800] ;  /* 0x00880000e428783b */ /* 0x008e620000000200 */
[--C-:B------:R-:W-:Y:S01]  /*15840*/  IMAD R227, R2, 0x2, R229.reuse ;  /* 0x0000000202e37824 */ /* 0x100fe200078e02e5 */
[----:B------:R-:W-:Y:S01]  /*15850*/  ISETP.GT.AND P0, PT, R91, R234, PT ;  /* 0x000000ea5b00720c */ /* 0x000fe20003f04270 */
[C---:B------:R-:W-:Y:S01]  /*15860*/  IMAD R225, R0.reuse, 0x2, R229 ;  /* 0x0000000200e17824 */ /* 0x040fe200078e02e5 */
[----:B-----5:R-:W3:Y:S01]  /*15870*/  LDSM.16.M88.4 R32, [R228+0x9000] ;  /* 0x00900000e420783b */ /* 0x020ee20000000200 */
[----:B------:R-:W-:-:S03]  /*15880*/  IMAD R224, R0, 0x2, R227 ;  /* 0x0000000200e07824 */ /* 0x000fc600078e02e3 */
[----:B------:R-:W-:Y:S04]  /*15890*/  LDSM.16.M88.4 R64, [R227] ;  /* 0x00000000e340783b */ /* 0x000fe80000000200 */
[----:B------:R-:W-:Y:S01]  /*158a0*/  @P1 IADD3 R226, R3, -0x20, RZ ;  /* 0xffffffe003e21810 */ /* 0x000fe20007ffe0ff */
[----:B------:R-:W-:Y:S01]  /*158b0*/  IMAD.MOV.U32 R3, RZ, RZ, 0x40 ;  /* 0x00000040ff037424 */ /* 0x000fe200078e00ff */
[----:B------:R-:W-:Y:S02]  /*158c0*/  LDSM.16.M88.4 R16, [R225] ;  /* 0x00000000e110783b */ /* 0x000fe40000000200 */
[----:B------:R-:W-:Y:S02]  /*158d0*/  IADD3 R222, R226, 0x800, RZ ;  /* 0x00000800e2de7810 */ /* 0x000fe40007ffe0ff */
[----:B--2---:R-:W2:Y:S01]  /*158e0*/  LDSM.16.M88.4 R8, [R228+0x9800] ;  /* 0x00980000e408783b */ /* 0x004ea20000000200 */
[----:B------:R-:W-:-:S02]  /*158f0*/  SEL R3, R3, 0xffffffc0, !P2 ;  /* 0xffffffc003037807 */ /* 0x000fc40005000000 */
[C---:B------:R-:W-:Y:S01]  /*15900*/  IADD3 R221, R226.reuse, 0x1000, RZ ;  /* 0x00001000e2dd7810 */ /* 0x040fe20007ffe0ff */
[----:B------:R-:W2:Y:S01]  /*15910*/  LDSM.16.M88.4 R68, [R226] ;  /* 0x00000000e244783b */ /* 0x000ea20000000200 */
[----:B------:R-:W-:Y:S01]  /*15920*/  IADD3 R220, R226, 0x1800, RZ ;  /* 0x00001800e2dc7810 */ /* 0x000fe20007ffe0ff */
[----:B------:R-:W-:Y:S01]  /*15930*/  IMAD.IADD R223, R228, 0x1, R3 ;  /* 0x00000001e4df7824 */ /* 0x000fe200078e0203 */
[C---:B------:R-:W-:Y:S01]  /*15940*/  IADD3 R218, R226.reuse, 0x2000, RZ ;  /* 0x00002000e2da7810 */ /* 0x040fe20007ffe0ff */
[----:B------:R-:W2:Y:S01]  /*15950*/  LDSM.16.M88.4 R60, [R226+0x800] ;  /* 0x00080000e23c783b */ /* 0x000ea20000000200 */
[----:B------:R-:W-:Y:S01]  /*15960*/  IMAD.IADD R219, R3, 0x1, R226 ;  /* 0x0000000103db7824 */ /* 0x000fe200078e02e2 */
[C---:B------:R-:W-:Y:S02]  /*15970*/  IADD3 R217, R226.reuse, 0x2800, RZ ;  /* 0x00002800e2d97810 */ /* 0x040fe40007ffe0ff */
[----:B------:R-:W2:Y:S01]  /*15980*/  LDSM.16.M88.4 R52, [R226+0x1000] ;  /* 0x00100000e234783b */ /* 0x000ea20000000200 */
[----:B------:R-:W-:-:S02]  /*15990*/  IADD3 R216, R226, 0x3000, RZ ;  /* 0x00003000e2d87810 */ /* 0x000fc40007ffe0ff */
[C---:B------:R-:W-:Y:S01]  /*159a0*/  IADD3 R215, R226.reuse, 0x3800, RZ ;  /* 0x00003800e2d77810 */ /* 0x040fe20007ffe0ff */
[----:B------:R-:W2:Y:S01]  /*159b0*/  LDSM.16.M88.4 R48, [R226+0x1800] ;  /* 0x00180000e230783b */ /* 0x000ea20000000200 */
[C---:B------:R-:W-:Y:S01]  /*159c0*/  IADD3 R214, R226.reuse, 0x4000, RZ ;  /* 0x00004000e2d67810 */ /* 0x040fe20007ffe0ff */
[C---:B------:R-:W-:Y:S01]  /*159d0*/  HMMA.16816.F32.BF16 R4, R20.reuse, R76, RZ ;  /* 0x0000004c1404723c */ /* 0x040fe200000418ff */
[C---:B------:R-:W-:Y:S01]  /*159e0*/  IADD3 R213, R226.reuse, 0x4800, RZ ;  /* 0x00004800e2d57810 */ /* 0x040fe20007ffe0ff */
[----:B------:R-:W2:Y:S01]  /*159f0*/  LDSM.16.M88.4 R12, [R223+0x8000] ;  /* 0x00800000df0c783b */ /* 0x000ea20000000200 */
[C---:B------:R-:W-:Y:S02]  /*15a00*/  IADD3 R212, R226.reuse, 0x5000, RZ ;  /* 0x00005000e2d47810 */ /* 0x040fe40007ffe0ff */
[C---:B------:R-:W-:Y:S01]  /*15a10*/  IADD3 R211, R226.reuse, 0x5800, RZ ;  /* 0x00005800e2d37810 */ /* 0x040fe20007ffe0ff */
[----:B------:R-:W-:Y:S01]  /*15a20*/  LDSM.16.M88.4 R84, [R223+0x9000] ;  /* 0x00900000df54783b */ /* 0x000fe20000000200 */
[C---:B------:R-:W-:Y:S01]  /*15a30*/  IADD3 R210, R226.reuse, 0x6000, RZ ;  /* 0x00006000e2d27810 */ /* 0x040fe20007ffe0ff */
[----:B------:R-:W-:Y:S01]  /*15a40*/  HMMA.16816.F32.BF16 R76, R20, R78, RZ ;  /* 0x0000004e144c723c */ /* 0x000fe200000418ff */
[C---:B------:R-:W-:Y:S01]  /*15a50*/  IADD3 R209, R226.reuse, 0x6800, RZ ;  /* 0x00006800e2d17810 */ /* 0x040fe20007ffe0ff */
[----:B------:R-:W-:Y:S01]  /*15a60*/  LDSM.16.M88.4 R80, [R223+0x9800] ;  /* 0x00980000df50783b */ /* 0x000fe20000000200 */
[----:B------:R-:W-:-:S02]  /*15a70*/  IADD3 R208, R226, 0x7000, RZ ;  /* 0x00007000e2d07810 */ /* 0x000fc40007ffe0ff */
[----:B------:R-:W-:Y:S01]  /*15a80*/  IADD3 R167, R226, 0x7800, RZ ;  /* 0x00007800e2a77810 */ /* 0x000fe20007ffe0ff */
[----:B------:R-:W-:Y:S02]  /*15a90*/  LDSM.16.M88.4 R72, [R224] ;  /* 0x00000000e048783b */ /* 0x000fe40000000200 */
[C---:B-1----:R-:W-:Y:S02]  /*15aa0*/  HMMA.16816.F32.BF16 R44, R20.reuse, R40, RZ ;  /* 0x00000028142c723c */ /* 0x042fe400000418ff */
[----:B------:R-:W0:Y:S06]  /*15ab0*/  LDGDEPBAR ;  /* 0x00000000000079af */ /* 0x000e2c0000000000 */
[C---:B---3--:R-:W-:Y:S08]  /*15ac0*/  HMMA.16816.F32.BF16 R36, R20.reuse, R32, RZ ;  /* 0x000000201424723c */ /* 0x048ff000000418ff */
        /* <DEDUP_REMOVED lines=16> */
[----:B------:R-:W2:Y:S04]  /*15bd0*/  LDSM.16.M88.4 R48, [R219+0x1000] ;  /* 0x00100000db30783b */ /* 0x000ea80000000200 */
        /* <DEDUP_REMOVED lines=20> */
[C---:B------:R-:W-:Y:S08]  /*15d20*/  HMMA.16816.F32.BF16 R36, R72.reuse, R48, R36 ;  /* 0x000000304824723c */ /* 0x040ff00000041824 */
[----:B------:R-:W-:Y:S01]  /*15d30*/  HMMA.16816.F32.BF16 R32, R72, R50, R32 ;  /* 0x000000324820723c */ /* 0x000fe20000041820 */
[----:B------:R-:W2:Y:S07]  /*15d40*/  LDSM.16.M88.4 R48, [R226+0x3000] ;  /* 0x00300000e230783b */ /* 0x000eae0000000200 */
        /* <DEDUP_REMOVED lines=23> */
[C---:B------:R-:W-:Y:S08]  /*15ec0*/  HMMA.16816.F32.BF16 R36, R76.reuse, R48, R36 ;  /* 0x000000304c24723c */ /* 0x040ff00000041824 */
[----:B------:R-:W-:Y:S01]  /*15ed0*/  HMMA.16816.F32.BF16 R32, R76, R50, R32 ;  /* 0x000000324c20723c */ /* 0x000fe20000041820 */
[----:B------:R-:W3:Y:S07]  /*15ee0*/  LDSM.16.M88.4 R48, [R219+0x2800] ;  /* 0x00280000db30783b */ /* 0x000eee0000000200 */
[C---:B------:R-:W-:Y:S08]  /*15ef0*/  HMMA.16816.F32.BF16 R4, R64.reuse, R12, R4 ;  /* 0x0000000c4004723c */ /* 0x040ff00000041804 */
[----:B------:R-:W-:Y:S01]  /*15f00*/  HMMA.16816.F32.BF16 R80, R64, R14, R80 ;  /* 0x0000000e4050723c */ /* 0x000fe20000041850 */
[----:B------:R-:W2:Y:S07]  /*15f10*/  LDSM.16.M88.4 R12, [R219+0x3000] ;  /* 0x00300000db0c783b */ /* 0x000eae0000000200 */
        /* <DEDUP_REMOVED lines=18> */
[C---:B------:R-:W-:Y:S08]  /*16040*/  HMMA.16816.F32.BF16 R36, R68.reuse, R12, R36 ;  /* 0x0000000c4424723c */ /* 0x040ff00000041824 */
        /* <DEDUP_REMOVED lines=26> */
[C---:B------:R-:W-:Y:S01]  /*161f0*/  HMMA.16816.F32.BF16 R76, R32.reuse, R16, R36 ;  /* 0x00000010204c723c */ /* 0x040fe20000041824 */
[----:B------:R-:W1:Y:S07]  /*16200*/  LDSM.16.M88.4 R36, [R219+0x4000] ;  /* 0x00400000db24783b */ /* 0x000e6e0000000200 */
        /* <DEDUP_REMOVED lines=19> */
[C---:B------:R-:W-:Y:S08]  /*16340*/  HMMA.16816.F32.BF16 R4, R68.reuse, R36, R4 ;  /* 0x000000244404723c */ /* 0x040ff00000041804 */
[C---:B------:R-:W-:Y:S01]  /*16350*/  HMMA.16816.F32.BF16 R80, R68.reuse, R38, R80 ;  /* 0x000000264450723c */ /* 0x040fe20000041850 */
[----:B------:R-:W-:Y:S07]  /*16360*/  LDSM.16.M88.4 R36, [R227+0x6000] ;  /* 0x00600000e324783b */ /* 0x000fee0000000200 */
[C---:B--2---:R-:W-:Y:S01]  /*16370*/  HMMA.16816.F32.BF16 R48, R68.reuse, R12, R24 ;  /* 0x0000000c4430723c */ /* 0x044fe20000041818 */
[----:B------:R-:W2:Y:S07]  /*16380*/  LDSM.16.M88.4 R24, [R226+0x6000] ;  /* 0x00600000e218783b */ /* 0x000eae0000000200 */
[C---:B------:R-:W-:Y:S08]  /*16390*/  HMMA.16816.F32.BF16 R76, R68.reuse, R16, R76 ;  /* 0x00000010444c723c */ /* 0x040ff0000004184c */
[C---:B------:R-:W-:Y:S01]  /*163a0*/  HMMA.16816.F32.BF16 R72, R68.reuse, R18, R72 ;  /* 0x000000124448723c */ /* 0x040fe20000041848 */
[----:B------:R-:W2:Y:S07]  /*163b0*/  LDSM.16.M88.4 R16, [R228+0xf000] ;  /* 0x00f00000e410783b */ /* 0x000eae0000000200 */
        /* <DEDUP_REMOVED lines=20> */
[C---:B----4-:R-:W-:Y:S08]  /*16500*/  HMMA.16816.F32.BF16 R44, R36.reuse, R12, R44 ;  /* 0x0000000c242c723c */ /* 0x050ff0000004182c */
        /* <DEDUP_REMOVED lines=52> */
[-C--:B------:R-:W-:Y:S01]  /*16850*/  ISETP.GE.AND P5, PT, R21, R58.reuse, PT ;  /* 0x0000003a1500720c */ /* 0x080fe20003fa6270 */
[----:B--2---:R-:W-:Y:S01]  /*16860*/  HMMA.16816.F32.BF16 R48, R32, R12, R48 ;  /* 0x0000000c2030723c */ /* 0x004fe20000041830 */
[----:B------:R-:W-:Y:S02]  /*16870*/  FSEL R10, R46, -INF , !P6 ;  /* 0xff8000002e0a7808 */ /* 0x000fe40007000000 */
[----:B------:R-:W-:Y:S02]  /*16880*/  FSEL R6, R44, -INF , !P6 ;  /* 0xff8000002c067808 */ /* 0x000fe40007000000 */
[----:B------:R-:W-:-:S02]  /*16890*/  ISETP.GE.AND P1, PT, R9, R58, PT ;  /* 0x0000003a0900720c */ /* 0x000fc40003f26270 */
[----:B------:R-:W-:Y:S01]  /*168a0*/  IADD3 R13, R17, 0x29, RZ ;  /* 0x00000029110d7810 */ /* 0x000fe20007ffe0ff */
        /* <DEDUP_REMOVED lines=69> */
[----:B------:R-:W3:Y:S01]  /*16d00*/  LD.E.64 R24, [R28.64+0x38] ;  /* 0x000038061c187980 */ /* 0x000ee2000c101b00 */
        /* <DEDUP_REMOVED lines=28> */
.L_x_5455:
[----:B------:R-:W2:Y:S02]  /*16ed0*/  LD.E R15, [R28.64+0x38] ;  /* 0x000038061c0f7980 */ /* 0x000ea4000c101900 */
[----:B--2---:R-:W-:-:S04]  /*16ee0*/  LEA R15, -R15, RZ, 0x6 ;  /* 0x000000ff0f0f7211 */ /* 0x004fc800078e31ff */
[----:B------:R-:W-:Y:S02]  /*16ef0*/  SHF.R.S32.HI R20, RZ, 0x1f, R15 ;  /* 0x0000001fff147819 */ /* 0x000fe4000001140f */
.L_x_5456:
[----:B------:R-:W-:Y:S05]  /*16f00*/  BSYNC B0 ;  /* 0x0000000000007941 */ /* 0x000fea0003800000 */
.L_x_5454:
[C---:B------:R-:W-:Y:S01]  /*16f10*/  LEA R236, P2, R15.reuse, R236, 0x1 ;  /* 0x000000ec0fec7211 */ /* 0x040fe200078408ff */
[C---:B------:R-:W-:Y:S01]  /*16f20*/  IMAD.SHL.U32 R13, R168.reuse, 0x20, RZ ;  /* 0x00000020a80d7824 */ /* 0x040fe200078e00ff */
[----:B------:R-:W-:Y:S02]  /*16f30*/  SHF.L.U64.HI R14, R168, 0x5, R169 ;  /* 0x00000005a80e7819 */ /* 0x000fe400000102a9 */
[----:B------:R-:W-:Y:S02]  /*16f40*/  LEA.HI.X R235, R15, R235, R20, 0x1, P2 ;  /* 0x000000eb0feb7211 */ /* 0x000fe400010f0c14 */
[----:B------:R-:W-:-:S03]  /*16f50*/  IADD3 R22, P1, R236, R13, RZ ;  /* 0x0000000dec167210 */ /* 0x000fc60007f3e0ff */
[----:B------:R-:W-:Y:S01]  /*16f60*/  IMAD.MOV.U32 R237, RZ, RZ, R235 ;  /* 0x000000ffffed7224 */ /* 0x000fe200078e00eb */
[----:B------:R-:W-:Y:S01]  /*16f70*/  IADD3 R20, P2, R22, R13, RZ ;  /* 0x0000000d16147210 */ /* 0x000fe20007f5e0ff */
[----:B------:R-:W-:-:S03]  /*16f80*/  IMAD.X R23, R235, 0x1, R14, P1 ;  /* 0x00000001eb177824 */ /* 0x000fc600008e060e */
[----:B------:R-:W-:Y:S01]  /*16f90*/  @!PT LDS RZ, [RZ] ;  /* 0x00000000fffff984 */ /* 0x000fe20000000800 */
[----:B------:R-:W-:Y:S01]  /*16fa0*/  @!PT LDS RZ, [RZ] ;  /* 0x00000000fffff984 */ /* 0x000fe20000000800 */
[----:B------:R-:W-:Y:S01]  /*16fb0*/  @!PT LDS RZ, [RZ] ;  /* 0x00000000fffff984 */ /* 0x000fe20000000800 */
[----:B------:R1:W-:Y:S01]  /*16fc0*/  LDGSTS.E.BYPASS.LTC128B.128 [R249+0x8000], [R236.64] ;  /* 0x08000000ecf97fae */ /* 0x0003e2000b901d46 */
[----:B------:R-:W-:Y:S01]  /*16fd0*/  IADD3 R24, P1, R20, R13, RZ ;  /* 0x0000000d14187210 */ /* 0x000fe20007f3e0ff */
[--C-:B------:R-:W-:Y:S02]  /*16fe0*/  IMAD.X R21, R23, 0x1, R14.reuse, P2 ;  /* 0x0000000117157824 */ /* 0x100fe400010e060e */
[----:B------:R1:W-:Y:S02]  /*16ff0*/  LDGSTS.E.BYPASS.LTC128B.128 [R249+0xa000], [R236.64+0x80] ;  /* 0x0a000080ecf97fae */ /* 0x0003e4000b901d46 */
[----:B------:R-:W-:Y:S02]  /*17000*/  IMAD.X R25, R21, 0x1, R14, P1 ;  /* 0x0000000115197824 */ /* 0x000fe400008e060e */
        /* <DEDUP_REMOVED lines=15> */
.L_x_5453:
[----:B------:R-:W-:Y:S05]  /*17100*/  BSYNC B1 ;  /* 0x0000000000017941 */ /* 0x000fea0003800000 */
.L_x_5452:
        /* <DEDUP_REMOVED lines=53> */
[----:B--2---:R-:W-:Y:S04]  /*17460*/  LDSM.16.MT88.4 R28, [R232+0x10800] ;  /* 0x01080000e81c783b */ /* 0x004fe80000004200 */
[----:B------:R-:W1:Y:S04]  /*17470*/  SHFL.BFLY PT, R164, R15, 0x1, 0x1f ;  /* 0x0c201f000fa47f89 */ /* 0x000e6800000e0000 */
[----:B------:R-:W-:Y:S04]  /*17480*/  LDSM.16.MT88.4 R24, [R231+0x10800] ;  /* 0x01080000e718783b */ /* 0x000fe80000004200 */
[----:B------:R-:W-:Y:S01]  /*17490*/  LDSM.16.MT88.4 R20, [R230+0x10800] ;  /* 0x01080000e614783b */ /* 0x000fe20000004200 */
[----:B----4-:R-:W-:-:S05]  /*174a0*/  FMNMX.FTZ R14, R17, R14, !PT ;  /* 0x0000000e110e7209 */ /* 0x010fca0007810000 */
[----:B------:R-:W2:Y:S01]  /*174b0*/  SHFL.BFLY PT, R13, R14, 0x1, 0x1f ;  /* 0x0c201f000e0d7f89 */ /* 0x000ea200000e0000 */
[----:B-1----:R-:W-:-:S04]  /*174c0*/  FMNMX.FTZ R164, R15, R164, !PT ;  /* 0x000000a40fa47209 */ /* 0x002fc80007810000 */
[----:B------:R-:W-:Y:S01]  /*174d0*/  FSETP.NEU.FTZ.AND P1, PT, R164, -INF , PT ;  /* 0xff800000a400780b */ /* 0x000fe20003f3d000 */
[----:B---3--:R-:W-:-:S05]  /*174e0*/  FMUL.FTZ R35, R192, R164 ;  /* 0x000000a4c0237220 */ /* 0x008fca0000410000 */
[----:B------:R-:W-:-:S05]  /*174f0*/  FSEL R35, R35, RZ, P1 ;  /* 0x000000ff23237208 */ /* 0x000fca0000800000 */
[-CC-:B------:R-:W-:Y:S01]  /*17500*/  FFMA.FTZ R183, R3, R192.reuse, -R35.reuse ;  /* 0x000000c003b77223 */ /* 0x180fe20000010823 */
[----:B--2---:R-:W-:Y:S01]  /*17510*/  FMNMX.FTZ R3, R14, R13, !PT ;  /* 0x0000000d0e037209 */ /* 0x004fe20007810000 */
[-CC-:B------:R-:W-:Y:S02]  /*17520*/  FFMA.FTZ R178, R18, R192.reuse, -R35.reuse ;  /* 0x000000c012b27223 */ /* 0x180fe40000010823 */
[-CC-:B------:R-:W-:Y:S01]  /*17530*/  FFMA.FTZ R181, R80, R192.reuse, -R35.reuse ;  /* 0x000000c050b57223 */ /* 0x180fe20000010823 */
[----:B------:R-:W-:Y:S01]  /*17540*/  FSETP.NEU.FTZ.AND P1, PT, R3, -INF , PT ;  /* 0xff8000000300780b */ /* 0x000fe20003f3d000 */
[----:B------:R-:W-:Y:S01]  /*17550*/  FMUL.FTZ R195, R192, R3 ;  /* 0x00000003c0c37220 */ /* 0x000fe20000410000 */
[----:B------:R-:W-:Y:S01]  /*17560*/  MUFU.EX2 R183, R183 ;  /* 0x000000b700b77308 */ /* 0x000fe20000000800 */
[-CC-:B------:R-:W-:Y:S02]  /*17570*/  FFMA.FTZ R174, R81, R192.reuse, -R35.reuse ;  /* 0x000000c051ae7223 */ /* 0x180fe40000010823 */
[-CC-:B------:R-:W-:Y:S01]  /*17580*/  FFMA.FTZ R179, R6, R192.reuse, -R35.reuse ;  /* 0x000000c006b37223 */ /* 0x180fe20000010823 */
[----:B------:R-:W-:Y:S01]  /*17590*/  FSEL R195, R195, RZ, P1 ;  /* 0x000000ffc3c37208 */ /* 0x000fe20000800000 */
[----:B------:R-:W-:-:S02]  /*175a0*/  FFMA.FTZ R172, R5, R192, -R35 ;  /* 0x000000c005ac7223 */ /* 0x000fc40000010823 */
[-C--:B------:R-:W-:Y:S01]  /*175b0*/  FFMA.FTZ R175, R4, R192.reuse, -R35 ;  /* 0x000000c004af7223 */ /* 0x080fe20000010823 */
[----:B------:R-:W1:Y:S01]  /*175c0*/  MUFU.EX2 R178, R178 ;  /* 0x000000b200b27308 */ /* 0x000e620000000800 */
[-CC-:B------:R-:W-:Y:S02]  /*175d0*/  FFMA.FTZ R185, R16, R192.reuse, -R195.reuse ;  /* 0x000000c010b97223 */ /* 0x180fe400000108c3 */
[-CC-:B------:R-:W-:Y:S01]  /*175e0*/  FFMA.FTZ R180, R7, R192.reuse, -R195.reuse ;  /* 0x000000c007b47223 */ /* 0x180fe200000108c3 */
[----:B------:R-:W-:Y:S01]  /*175f0*/  LDSM.16.MT88.4 R16, [R232+0x12800] ;  /* 0x01280000e810783b */ /* 0x000fe20000004200 */
[-CC-:B------:R-:W-:Y:S02]  /*17600*/  FFMA.FTZ R187, R82, R192.reuse, -R195.reuse ;  /* 0x000000c052bb7223 */ /* 0x180fe400000108c3 */
[-C--:B------:R-:W-:Y:S01]  /*17610*/  FFMA.FTZ R176, R83, R192.reuse, -R195 ;  /* 0x000000c053b07223 */ /* 0x080fe200000108c3 */
[----:B------:R-:W-:Y:S01]  /*17620*/  LDSM.16.MT88.4 R4, [R230+0x16000] ;  /* 0x01600000e604783b */ /* 0x000fe20000004200 */
[----:B------:R-:W-:Y:S01]  /*17630*/  MUFU.EX2 R181, R181 ;  /* 0x000000b500b57308 */ /* 0x000fe20000000800 */
[----:B------:R-:W-:-:S02]  /*17640*/  FFMA.FTZ R2, R12, R192, -R35 ;  /* 0x000000c00c027223 */ /* 0x000fc40000010823 */
[----:B------:R-:W2:Y:S01]  /*17650*/  LDSM.16.MT88.4 R80, [R231+0x12000] ;  /* 0x01200000e750783b */ /* 0x000ea20000004200 */
[-CC-:B------:R-:W-:Y:S02]  /*17660*/  FFMA.FTZ R177, R10, R192.reuse, -R195.reuse ;  /* 0x000000c00ab17223 */ /* 0x180fe400000108c3 */
[-CC-:B------:R-:W-:Y:S01]  /*17670*/  FFMA.FTZ R166, R9, R192.reuse, -R195.reuse ;  /* 0x000000c009a67223 */ /* 0x180fe200000108c3 */
[----:B------:R-:W3:Y:S01]  /*17680*/  LDSM.16.MT88.4 R12, [R233+0x10800] ;  /* 0x01080000e90c783b */ /* 0x000ee20000004200 */
[----:B------:R-:W4:Y:S01]  /*17690*/  MUFU.EX2 R174, R174 ;  /* 0x000000ae00ae7308 */ /* 0x000f220000000800 */
[-CC-:B------:R-:W-:Y:S01]  /*176a0*/  FFMA.FTZ R173, R8, R192.reuse, -R195.reuse ;  /* 0x000000c008ad7223 */ /* 0x180fe200000108c3 */
[----:B-1----:R-:W-:Y:S01]  /*176b0*/  F2FP.BF16.PACK_AB R144, R178, R183 ;  /* 0x000000b7b290723e */ /* 0x002fe200000010ff */
[-C--:B------:R-:W-:Y:S02]  /*176c0*/  FFMA.FTZ R0, R11, R192.reuse, -R195 ;  /* 0x000000c00b007223 */ /* 0x080fe400000108c3 */
[----:B------:R-:W1:Y:S01]  /*176d0*/  LDSM.16.MT88.4 R8, [R233+0x12800] ;  /* 0x01280000e908783b */ /* 0x000e620000004200 */
[----:B------:R-:W-:-:S02]  /*176e0*/  FFMA.FTZ R182, R182, R192, -R35 ;  /* 0x000000c0b6b67223 */ /* 0x000fc40000010823 */
[----:B------:R-:W-:Y:S01]  /*176f0*/  MUFU.EX2 R185, R185 ;  /* 0x000000b900b97308 */ /* 0x000fe20000000800 */
[-CC-:B------:R-:W-:Y:S02]  /*17700*/  FFMA.FTZ R189, R189, R192.reuse, -R35.reuse ;  /* 0x000000c0bdbd7223 */ /* 0x180fe40000010823 */
[-CC-:B------:R-:W-:Y:S02]  /*17710*/  FFMA.FTZ R184, R184, R192.reuse, -R35.reuse ;  /* 0x000000c0b8b87223 */ /* 0x180fe40000010823 */
[-C--:B------:R-:W-:Y:S02]  /*17720*/  FFMA.FTZ R191, R191, R192.reuse, -R35 ;  /* 0x000000c0bfbf7223 */ /* 0x080fe40000010823 */
[-CC-:B------:R-:W-:Y:S01]  /*17730*/  FFMA.FTZ R186, R186, R192.reuse, -R195.reuse ;  /* 0x000000c0baba7223 */ /* 0x180fe200000108c3 */
[----:B------:R-:W5:Y:S01]  /*17740*/  MUFU.EX2 R180, R180 ;  /* 0x000000b400b47308 */ /* 0x000f620000000800 */
[----:B----4-:R-:W-:Y:S01]  /*17750*/  F2FP.BF16.PACK_AB R146, R174, R181 ;  /* 0x000000b5ae92723e */ /* 0x010fe200000010ff */
        /* <DEDUP_REMOVED lines=8> */
[----:B------:R-:W4:Y:S01]  /*177e0*/  MUFU.EX2 R176, R176 ;  /* 0x000000b000b07308 */ /* 0x000f220000000800 */
[----:B-----5:R-:W-:Y:S01]  /*177f0*/  F2FP.BF16.PACK_AB R145, R180, R185 ;  /* 0x000000b9b491723e */ /* 0x020fe200000010ff */
[----:B------:R-:W-:-:S02]  /*17800*/  FFMA.FTZ R202, R32, R192, -R195 ;  /* 0x000000c020ca7223 */ /* 0x000fc400000108c3 */
[-CC-:B------:R-:W-:Y:S01]  /*17810*/  FFMA.FTZ R203, R194, R192.reuse, -R195.reuse ;  /* 0x000000c0c2cb7223 */ /* 0x180fe200000108c3 */
[----:B------:R-:W-:Y:S01]  /*17820*/  LDSM.16.MT88.4 R32, [R233+0x11800] ;  /* 0x01180000e920783b */ /* 0x000fe20000004200 */
[-CC-:B------:R-:W-:Y:S02]  /*17830*/  FFMA.FTZ R190, R190, R192.reuse, -R195.reuse ;  /* 0x000000c0bebe7223 */ /* 0x180fe400000108c3 */
[----:B------:R-:W-:Y:S01]  /*17840*/  MUFU.EX2 R179, R179 ;  /* 0x000000b300b37308 */ /* 0x000fe20000000800 */
[----:B------:R-:W-:Y:S02]  /*17850*/  FFMA.FTZ R251, R188, R192, -R195 ;  /* 0x000000c0bcfb7223 */ /* 0x000fe400000108c3 */
[----:B------:R-:W-:Y:S02]  /*17860*/  FADD.FTZ R178, R183, R178 ;  /* 0x000000b2b7b27221 */ /* 0x000fe40000010000 */
[----:B------:R-:W-:Y:S02]  /*17870*/  FADD.FTZ R180, R185, R180 ;  /* 0x000000b4b9b47221 */ /* 0x000fe40000010000 */
[----:B------:R-:W-:Y:S01]  /*17880*/  FADD.FTZ R181, R181, R178 ;  /* 0x000000b2b5b57221 */ /* 0x000fe20000010000 */
[----:B----4-:R-:W-:Y:S01]  /*17890*/  F2FP.BF16.PACK_AB R147, R176, R187 ;  /* 0x000000bbb093723e */ /* 0x010fe200000010ff */
[----:B------:R-:W4:Y:S01]  /*178a0*/  MUFU.EX2 R172, R172 ;  /* 0x000000ac00ac7308 */ /* 0x000f220000000800 */
        /* <DEDUP_REMOVED lines=86> */
[----:B------:R-:W5:Y:S07]  /*17e10*/  LDSM.16.MT88.4 R28, [R230+0x12800] ;  /* 0x01280000e61c783b */ /* 0x000f6e0000004200 */
[C---:B------:R-:W-:Y:S08]  /*17e20*/  HMMA.16816.F32.BF16 R44, R4.reuse, R24, R44 ;  /* 0x00000018042c723c */ /* 0x040ff0000004182c */
        /* <DEDUP_REMOVED lines=14> */
[C---:B-----5:R-:W-:Y:S08]  /*17f10*/  HMMA.16816.F32.BF16 R84, R4.reuse, R28, R84 ;  /* 0x0000001c0454723c */ /* 0x060ff00000041854 */
        /* <DEDUP_REMOVED lines=30> */
[C---:B-1----:R-:W-:Y:S08]  /*18100*/  HMMA.16816.F32.BF16 R60, R4.reuse, R12, R60 ;  /* 0x0000000c043c723c */ /* 0x042ff0000004183c */
        /* <DEDUP_REMOVED lines=97> */
[----:B------:R-:W-:Y:S09]  /*18720*/  @!P0 BRA `(.L_x_5457) ;  /* 0x00003a3000008947 */ /* 0x000ff20003800000 */
[----:B------:R-:W-:Y:S01]  /*18730*/  IADD3 R2, R165, -0x2, RZ ;  /* 0xfffffffea5027810 */ /* 0x000fe20007ffe0ff */
[C---:B------:R-:W-:Y:S01]  /*18740*/  IMAD.SHL.U32 R248, R170.reuse, 0x20, RZ ;  /* 0x00000020aaf87824 */ /* 0x040fe200078e00ff */
[----:B------:R-:W-:Y:S01]  /*18750*/  SHF.L.U64.HI R242, R170, 0x5, R171 ;  /* 0x00000005aaf27819 */ /* 0x000fe200000102ab */
[C---:B------:R-:W-:Y:S01]  /*18760*/  IMAD.SHL.U32 R252, R168.reuse, 0x20, RZ ;  /* 0x00000020a8fc7824 */ /* 0x040fe200078e00ff */
[----:B------:R-:W-:Y:S01]  /*18770*/  SHF.L.U64.HI R250, R168, 0x5, R169 ;  /* 0x00000005a8fa7819 */ /* 0x000fe200000102a9 */
[----:B------:R1:W-:Y:S01]  /*18780*/  STL [R1], R2 ;  /* 0x0000000201007387 */ /* 0x0003e20000100800 */
[----:B------:R-:W-:Y:S01]  /*18790*/  MOV R0, R3 ;  /* 0x0000000300007202 */ /* 0x000fe20000000f00 */
[----:B------:R-:W-:-:S07]  /*187a0*/  IMAD.MOV.U32 R165, RZ, RZ, R164 ;  /* 0x000000ffffa57224 */ /* 0x000fce00078e00a4 */
.L_x_5466:
        /* <DEDUP_REMOVED lines=12> */
[----:B------:R-:W-:Y:S01]  /*18870*/  ULDC.64 UR4, c[0x0][0x118] ;  /* 0x0000460000047ab9 */ /* 0x000fe20000000a00 */
[----:B------:R-:W2:Y:S04]  /*18880*/  LDL R5, [R1] ;  /* 0x0000000001057983 */ /* 0x000ea80000100800 */
[----:B------:R-:W3:Y:S02]  /*18890*/  LD.E R11, [R2.64+0x170] ;  /* 0x00017004020b7980 */ /* 0x000ee4000c101900 */
[-C--:B---3--:R-:W-:Y:S02]  /*188a0*/  IABS R8, R11.reuse ;  /* 0x0000000b00087213 */ /* 0x088fe40000000000 */
[-C--:B------:R-:W-:Y:S02]  /*188b0*/  IABS R6, R11.reuse ;  /* 0x0000000b00067213 */ /* 0x080fe40000000000 */
[----:B------:R-:W1:Y:S03]  /*188c0*/  I2F.RP R9, R8 ;  /* 0x0000000800097306 */ /* 0x000e660000209400 */
[----:B------:R-:W-:Y:S07]  /*188d0*/  IMAD.MOV R6, RZ, RZ, -R6 ;  /* 0x000000ffff067224 */ /* 0x000fee00078e0a06 */
[----:B-1----:R-:W1:Y:S02]  /*188e0*/  MUFU.RCP R4, R9 ;  /* 0x0000000900047308 */ /* 0x002e640000001000 */
[----:B-1----:R-:W-:Y:S01]  /*188f0*/  IADD3 R14, R4, 0xffffffe, RZ ;  /* 0x0ffffffe040e7810 */ /* 0x002fe20007ffe0ff */
[----:B--2---:R-:W-:Y:S07]  /*18900*/  IMAD.SHL.U32 R4, R5, 0x40, RZ ;  /* 0x0000004005047824 */ /* 0x004fee00078e00ff */
        /* <DEDUP_REMOVED lines=54> */
.L_x_5459:
[----:B------:R-:W-:Y:S02]  /*18c70*/  ULDC.64 UR4, c[0x0][0x118] ;  /* 0x0000460000047ab9 */ /* 0x000fe40000000a00 */
[----:B------:R-:W2:Y:S02]  /*18c80*/  LD.E R8, [R2.64+0x40] ;  /* 0x0000400402087980 */ /* 0x000ea4000c101900 */
[----:B--2---:R-:W-:Y:S04]  /*18c90*/  LEA R8, -R8, RZ, 0x6 ;  /* 0x000000ff08087211 */ /* 0x004fe800078e31ff */
[----:B------:R-:W-:Y:S02]  /*18ca0*/  SHF.R.S32.HI R7, RZ, 0x1f, R8 ;  /* 0x0000001fff077819 */ /* 0x000fe40000011408 */
.L_x_5460:
[----:B------:R-:W-:Y:S05]  /*18cb0*/  BSYNC B0 ;  /* 0x0000000000007941 */ /* 0x000fea0003800000 */
.L_x_5458:
[C---:B------:R-:W-:Y:S01]  /*18cc0*/  LEA R246, P0, R8.reuse, R246, 0x1 ;  /* 0x000000f608f67211 */ /* 0x040fe200078008ff */
[----:B------:R-:W-:Y:S01]  /*18cd0*/  ULDC.64 UR4, c[0x0][0x118] ;  /* 0x0000460000047ab9 */ /* 0x000fe20000000a00 */
[----:B------:R-:W-:Y:S02]  /*18ce0*/  BSSY B1, `(.L_x_5461) ;  /* 0x0000159000017945 */ /* 0x000fe40003800000 */
[----:B------:R-:W-:Y:S02]  /*18cf0*/  LEA.HI.X R247, R8, R247, R7, 0x1, P0 ;  /* 0x000000f708f77211 */ /* 0x000fe400000f0c07 */
[----:B------:R-:W-:Y:S03]  /*18d00*/  IADD3 R12, P0, R248, R246, RZ ;  /* 0x000000f6f80c7210 */ /* 0x000fe60007f1e0ff */
[----:B------:R-:W-:Y:S01]  /*18d10*/  @!PT LDS RZ, [RZ] ;  /* 0x00000000fffff984 */ /* 0x000fe20000000800 */
[----:B------:R-:W-:Y:S01]  /*18d20*/  @!PT LDS RZ, [RZ] ;  /* 0x00000000fffff984 */ /* 0x000fe20000000800 */
[----:B------:R-:W-:Y:S01]  /*18d30*/  @!PT LDS RZ, [RZ] ;  /* 0x00000000fffff984 */ /* 0x000fe20000000800 */
[----:B------:R1:W-:Y:S02]  /*18d40*/  LDGSTS.E.BYPASS.LTC128B.128 [R249+0x10000], [R246.64] ;  /* 0x10000000f6f97fae */ /* 0x0003e4000b901d44 */
[----:B------:R-:W-:Y:S01]  /*18d50*/  IMAD.X R13, R242, 0x1, R247, P0 ;  /* 0x00000001f20d7824 */ /* 0x000fe200000e06f7 */
[----:B------:R-:W-:Y:S01]  /*18d60*/  IADD3 R6, P0, R248, R12, RZ ;  /* 0x0000000cf8067210 */ /* 0x000fe20007f1e0ff */
[----:B------:R1:W-:Y:S04]  /*18d70*/  LDGSTS.E.BYPASS.LTC128B.128 [R249+0x12000], [R246.64+0x80] ;  /* 0x12000080f6f97fae */ /* 0x0003e8000b901d44 */
[----:B------:R1:W-:Y:S01]  /*18d80*/  LDGSTS.E.BYPASS.LTC128B.128 [R249+0x14000], [R246.64+0x100] ;  /* 0x14000100f6f97fae */ /* 0x0003e2000b901d44 */
[----:B------:R-:W-:Y:S01]  /*18d90*/  IMAD.X R7, R242, 0x1, R13, P0 ;  /* 0x00000001f2077824 */ /* 0x000fe200000e060d */
        /* <DEDUP_REMOVED lines=217> */
[----:B------:R-:W-:Y:S01]  /*19b30*/  HMMA.16816.F32.BF16 R32, R192, R206, R32 ;  /* 0x000000cec020723c */ /* 0x000fe20000041820 */
[----:B------:R-:W2:Y:S07]  /*19b40*/  LDL R206, [R1] ;  /* 0x0000000001ce7983 */ /* 0x000eae0000100800 */
[C---:B-1----:R-:W-:Y:S08]  /*19b50*/  HMMA.16816.F32.BF16 R4, R176.reuse, R180, R4 ;  /* 0x000000b4b004723c */ /* 0x042ff00000041804 */
[C---:B------:R-:W-:Y:S08]  /*19b60*/  HMMA.16816.F32.BF16 R8, R176.reuse, R182, R8 ;  /* 0x000000b6b008723c */ /* 0x040ff00000041808 */
[C---:B------:R-:W-:Y:S08]  /*19b70*/  HMMA.16816.F32.BF16 R12, R176.reuse, R184, R12 ;  /* 0x000000b8b00c723c */ /* 0x040ff0000004180c */
[C---:B------:R-:W-:Y:S08]  /*19b80*/  HMMA.16816.F32.BF16 R16, R176.reuse, R186, R16 ;  /* 0x000000bab010723c */ /* 0x040ff00000041810 */
[C---:B----4-:R-:W-:Y:S08]  /*19b90*/  HMMA.16816.F32.BF16 R20, R176.reuse, R172, R20 ;  /* 0x000000acb014723c */ /* 0x050ff00000041814 */
[C---:B------:R-:W-:Y:S08]  /*19ba0*/  HMMA.16816.F32.BF16 R24, R176.reuse, R174, R24 ;  /* 0x000000aeb018723c */ /* 0x040ff00000041818 */
[C---:B-----5:R-:W-:Y:S08]  /*19bb0*/  HMMA.16816.F32.BF16 R28, R176.reuse, R188, R28 ;  /* 0x000000bcb01c723c */ /* 0x060ff0000004181c */
[----:B------:R-:W-:Y:S03]  /*19bc0*/  HMMA.16816.F32.BF16 R32, R176, R190, R32 ;  /* 0x000000beb020723c */ /* 0x000fe60000041820 */
[----:B--2---:R-:W-:Y:S11]  /*19bd0*/  ISETP.GT.AND P0, PT, R206, R234, PT ;  /* 0x000000eace00720c */ /* 0x004ff60003f04270 */
[----:B------:R-:W-:Y:S02]  /*19be0*/  @!UPT UIADD3 URZ, URZ, URZ, URZ ;  /* 0x0000003f3f3ff290 */ /* 0x000fe4000fffe03f */
[----:B------:R-:W-:-:S05]  /*19bf0*/  @!P0 BRA `(.L_x_5462) ;  /* 0x0000067000008947 */ /* 0x000fca0003800000 */
        /* <DEDUP_REMOVED lines=68> */
.L_x_5464:
[----:B------:R-:W-:Y:S02]  /*1a040*/  ULDC.64 UR4, c[0x0][0x118] ;  /* 0x0000460000047ab9 */ /* 0x000fe40000000a00 */
[----:B------:R-:W2:Y:S02]  /*1a050*/  LD.E R172, [R2.64+0x38] ;  /* 0x0000380402ac7980 */ /* 0x000ea4000c101900 */
[----:B--2---:R-:W-:Y:S04]  /*1a060*/  LEA R172, -R172, RZ, 0x6 ;  /* 0x000000ffacac7211 */ /* 0x004fe800078e31ff */
[----:B------:R-:W-:Y:S02]  /*1a070*/  SHF.R.S32.HI R171, RZ, 0x1f, R172 ;  /* 0x0000001fffab7819 */ /* 0x000fe400000114ac */
.L_x_5465:
[----:B------:R-:W-:Y:S05]  /*1a080*/  BSYNC B0 ;  /* 0x0000000000007941 */ /* 0x000fea0003800000 */
.L_x_5463:
[C---:B------:R-:W-:Y:S01]  /*1a090*/  LEA R236, P0, R172.reuse, R236, 0x1 ;  /* 0x000000ecacec7211 */ /* 0x040fe200078008ff */
[----:B------:R-:W-:Y:S03]  /*1a0a0*/  ULDC.64 UR4, c[0x0][0x118] ;  /* 0x0000460000047ab9 */ /* 0x000fe60000000a00 */
[----:B------:R-:W-:Y:S02]  /*1a0b0*/  LEA.HI.X R235, R172, R235, R171, 0x1, P0 ;  /* 0x000000ebaceb7211 */ /* 0x000fe400000f0cab */
[----:B------:R-:W-:Y:S03]  /*1a0c0*/  IADD3 R172, P0, R252, R236, RZ ;  /* 0x000000ecfcac7210 */ /* 0x000fe60007f1e0ff */
[--C-:B------:R-:W-:Y:S02]  /*1a0d0*/  IMAD.MOV.U32 R237, RZ, RZ, R235.reuse ;  /* 0x000000ffffed7224 */ /* 0x100fe400078e00eb */
[----:B------:R-:W-:Y:S01]  /*1a0e0*/  IMAD.X R173, R250, 0x1, R235, P0 ;  /* 0x00000001faad7824 */ /* 0x000fe200000e06eb */
[----:B------:R-:W-:Y:S02]  /*1a0f0*/  IADD3 R170, P0, R252, R172, RZ ;  /* 0x000000acfcaa7210 */ /* 0x000fe40007f1e0ff */
[----:B------:R-:W-:Y:S01]  /*1a100*/  @!PT LDS RZ, [RZ] ;  /* 0x00000000fffff984 */ /* 0x000fe20000000800 */
[----:B------:R-:W-:Y:S01]  /*1a110*/  @!PT LDS RZ, [RZ] ;  /* 0x00000000fffff984 */ /* 0x000fe20000000800 */
[----:B------:R-:W-:Y:S01]  /*1a120*/  @!PT LDS RZ, [RZ] ;  /* 0x00000000fffff984 */ /* 0x000fe20000000800 */
[----:B------:R1:W-:Y:S03]  /*1a130*/  LDGSTS.E.BYPASS.LTC128B.128 [R249+0x8000], [R236.64] ;  /* 0x08000000ecf97fae */ /* 0x0003e6000b901d44 */
[----:B------:R-:W-:Y:S01]  /*1a140*/  IMAD.X R171, R250, 0x1, R173, P0 ;  /* 0x00000001faab7824 */ /* 0x000fe200000e06ad */
[----:B------:R1:W-:Y:S01]  /*1a150*/  LDGSTS.E.BYPASS.LTC128B.128 [R249+0xa000], [R236.64+0x80] ;  /* 0x0a000080ecf97fae */ /* 0x0003e2000b901d44 */
[----:B------:R-:W-:Y:S03]  /*1a160*/  IADD3 R168, P0, R252, R170, RZ ;  /* 0x000000aafca87210 */ /* 0x000fe60007f1e0ff */
[----:B------:R1:W-:Y:S02]  /*1a170*/  LDGSTS.E.BYPASS.LTC128B.128 [R249+0xc000], [R236.64+0x100] ;  /* 0x0c000100ecf97fae */ /* 0x0003e4000b901d44 */
[----:B------:R-:W-:Y:S02]  /*1a180*/  IMAD.X R169, R250, 0x1, R171, P0 ;  /* 0x00000001faa97824 */ /* 0x000fe400000e06ab */
        /* <DEDUP_REMOVED lines=14> */
.L_x_5462:
[----:B------:R-:W-:Y:S05]  /*1a270*/  BSYNC B1 ;  /* 0x0000000000017941 */ /* 0x000fea0003800000 */
.L_x_5461:
        /* <DEDUP_REMOVED lines=14> */
[----:B------:R-:W4:Y:S01]  /*1a360*/  LDL.LU R237, [R1+0x4] ;  /* 0x0000040001ed7983 */ /* 0x000f220000300800 */
        /* <DEDUP_REMOVED lines=45> */
[----:B------:R-:W-:Y:S01]  /*1a640*/  FFMA.FTZ R193, R9, R166, -R199 ;  /* 0x000000a609c17223 */ /* 0x000fe200000108c7 */
[----:B------:R-:W-:Y:S01]  /*1a650*/  ISETP.GT.AND P0, PT, R206, R234, PT ;  /* 0x000000eace00720c */ /* 0x000fe20003f04270 */
        /* <DEDUP_REMOVED lines=222> */
[----:B------:R-:W-:Y:S01]  /*1b440*/  IADD3 R0, R206, -0x1, RZ ;  /* 0xffffffffce007810 */ /* 0x000fe20007ffe0ff */
[----:B------:R-:W-:Y:S01]  /*1b450*/  FADD.FTZ R191, R165, R191 ;  /* 0x000000bfa5bf7221 */ /* 0x000fe20000010000 */
[----:B------:R-:W-:Y:S01]  /*1b460*/  MOV R165, R164 ;  /* 0x000000a400a57202 */ /* 0x000fe20000000f00 */
[----:B------:R-:W-:Y:S01]  /*1b470*/  FADD.FTZ R189, R189, R188 ;  /* 0x000000bcbdbd7221 */ /* 0x000fe20000010000 */
[----:B-1----:R-:W-:Y:S01]  /*1b480*/  F2FP.BF16.PACK_AB R151, R207, R200 ;  /* 0x000000c8cf97723e */ /* 0x002fe200000010ff */
[----:B------:R-:W-:Y:S01]  /*1b490*/  FADD.FTZ R190, R190, R191 ;  /* 0x000000bfbebe7221 */ /* 0x000fe20000010000 */
[----:B------:R-:W1:Y:S03]  /*1b4a0*/  LDSM.16.MT88.4 R160, [R233+0x12800] ;  /* 0x01280000e9a0783b */ /* 0x000e660000004200 */
[----:B------:R-:W-:Y:S02]  /*1b4b0*/  FADD.FTZ R193, R193, R190 ;  /* 0x000000bec1c17221 */ /* 0x000fe40000010000 */
[C---:B------:R-:W-:Y:S05]  /*1b4c0*/  HMMA.16816.F32.BF16 R4, R148.reuse, R156, R4 ;  /* 0x0000009c9404723c */ /* 0x040fea0000041804 */
[----:B------:R-:W-:Y:S02]  /*1b4d0*/  FADD.FTZ R194, R194, R193 ;  /* 0x000000c1c2c27221 */ /* 0x000fe40000010000 */
        /* <DEDUP_REMOVED lines=164> */
[----:B------:R-:W-:Y:S04]  /*1bf20*/  STL [R1+0x4], R2 ;  /* 0x0000040201007387 */ /* 0x000fe80000100800 */
[----:B------:R2:W-:Y:S03]  /*1bf30*/  STL [R1], R0 ;  /* 0x0000000001007387 */ /* 0x0005e60000100800 */
[C---:B------:R-:W-:Y:S01]  /*1bf40*/  HMMA.16816.F32.BF16 R48, R20.reuse, R34, R48 ;  /* 0x000000221430723c */ /* 0x040fe20000041830 */
[----:B------:R-:W4:Y:S07]  /*1bf50*/  LDSM.16.MT88.4 R32, [R232+0x15800] ;  /* 0x01580000e820783b */ /* 0x000f2e0000004200 */
[C---:B-1----:R-:W-:Y:S08]  /*1bf60*/  HMMA.16816.F32.BF16 R52, R20.reuse, R28, R52 ;  /* 0x0000001c1434723c */ /* 0x042ff00000041834 */
[C---:B------:R-:W-:Y:S01]  /*1bf70*/  HMMA.16816.F32.BF16 R56, R20.reuse, R30, R56 ;  /* 0x0000001e1438723c */ /* 0x040fe20000041838 */
[----:B------:R-:W1:Y:S03]  /*1bf80*/  LDSM.16.MT88.4 R28, [R231+0x15800] ;  /* 0x01580000e71c783b */ /* 0x000e660000004200 */
[----:B--2---:R-:W-:Y:S04]  /*1bf90*/  MOV R0, R3 ;  /* 0x0000000300007202 */ /* 0x004fe80000000f00 */
        /* <DEDUP_REMOVED lines=28> */
.L_x_5457:
        /* <DEDUP_REMOVED lines=12> */
.L_x_5471:
        /* <DEDUP_REMOVED lines=8> */
.L_x_5472:
[----:B------:R-:W4:Y:S01]  /*1c2a0*/  S2R R9, SR_TID.X ;  /* 0x0000000000097919 */ /* 0x000f220000002100 */
[----:B---3--:R-:W-:Y:S01]  /*1c2b0*/  FADD.FTZ R6, R10, R12 ;  /* 0x0000000c0a067221 */ /* 0x008fe20000010000 */
[----:B------:R-:W-:Y:S01]  /*1c2c0*/  FSETP.NE.FTZ.AND P4, PT, R2, RZ, PT ;  /* 0x000000ff0200720b */ /* 0x000fe20003f95000 */
[----:B------:R-:W-:Y:S01]  /*1c2d0*/  ULDC.64 UR4, c[0x0][0x118] ;  /* 0x0000460000047ab9 */ /* 0x000fe20000000a00 */
[----:B------:R-:W-:Y:S01]  /*1c2e0*/  MOV R8, 0x3f800000 ;  /* 0x3f80000000087802 */ /* 0x000fe20000000f00 */
[----:B------:R-:W-:Y:S01]  /*1c2f0*/  BAR.SYNC.DEFER_BLOCKING 0x0 ;  /* 0x0000000000007b1d */ /* 0x000fe20000010000 */
[----:B------:R-:W-:Y:S02]  /*1c300*/  FSETP.NE.FTZ.AND P3, PT, R6, RZ, PT ;  /* 0x000000ff0600720b */ /* 0x000fe40003f75000 */
[----:B------:R-:W-:-:S07]  /*1c310*/  MOV R7, 0x3f800000 ;  /* 0x3f80000000077802 */ /* 0x000fce0000000f00 */
[----:B------:R-:W3:Y:S08]  /*1c320*/  @P4 MUFU.RCP R8, R2 ;  /* 0x0000000200084308 */ /* 0x000ef00000001000 */
[----:B------:R-:W1:Y:S01]  /*1c330*/  @P3 MUFU.RCP R7, R6 ;  /* 0x0000000600073308 */ /* 0x000e620000001000 */
[----:B----4-:R-:W-:-:S04]  /*1c340*/  SHF.R.S32.HI R10, RZ, 0x1f, R9 ;  /* 0x0000001fff0a7819 */ /* 0x010fc80000011409 */
[CC--:B------:R-:W-:Y:S02]  /*1c350*/  LEA.HI R11, R10.reuse, R9.reuse, RZ, 0x2 ;  /* 0x000000090a0b7211 */ /* 0x0c0fe400078f10ff */
[----:B------:R-:W-:Y:S01]  /*1c360*/  LEA.HI R10, R10, R9, RZ, 0x5 ;  /* 0x000000090a0a7211 */ /* 0x000fe200078f28ff */
[C---:B---3--:R-:W-:Y:S01]  /*1c370*/  FMUL.FTZ R160, R8.reuse, R160 ;  /* 0x000000a008a07220 */ /* 0x048fe20000410000 */
[--C-:B--2---:R-:W-:Y:S01]  /*1c380*/  SHF.R.S32.HI R12, RZ, 0x2, R11.reuse ;  /* 0x00000002ff0c7819 */ /* 0x104fe2000001140b */
[C---:B------:R-:W-:Y:S01]  /*1c390*/  FMUL.FTZ R161, R8.reuse, R161 ;  /* 0x000000a108a17220 */ /* 0x040fe20000410000 */
[----:B------:R-:W-:Y:S01]  /*1c3a0*/  SHF.R.S32.HI R13, RZ, 0x1f, R11 ;  /* 0x0000001fff0d7819 */ /* 0x000fe2000001140b */
[C---:B------:R-:W-:Y:S01]  /*1c3b0*/  FMUL.FTZ R156, R8.reuse, R156 ;  /* 0x0000009c089c7220 */ /* 0x040fe20000410000 */
[----:B------:R-:W-:Y:S01]  /*1c3c0*/  LOP3.LUT R16, R11, 0x1ffffffc, RZ, 0xc0, !PT ;  /* 0x1ffffffc0b107812 */ /* 0x000fe200078ec0ff */
[C---:B------:R-:W-:Y:S01]  /*1c3d0*/  FMUL.FTZ R157, R8.reuse, R157 ;  /* 0x0000009d089d7220 */ /* 0x040fe20000410000 */
[----:B------:R-:W-:Y:S01]  /*1c3e0*/  LEA.HI R13, R13, R12, RZ, 0x3 ;  /* 0x0000000c0d0d7211 */ /* 0x000fe200078f18ff */
[C---:B------:R-:W-:Y:S01]  /*1c3f0*/  FMUL.FTZ R36, R8.reuse, R36 ;  /* 0x0000002408247220 */ /* 0x040fe20000410000 */
[----:B------:R-:W-:Y:S01]  /*1c400*/  SHF.R.S32.HI R11, RZ, 0x5, R10 ;  /* 0x00000005ff0b7819 */ /* 0x000fe2000001140a */
[C---:B------:R-:W-:Y:S01]  /*1c410*/  FMUL.FTZ R37, R8.reuse, R37 ;  /* 0x0000002508257220 */ /* 0x040fe20000410000 */
[----:B------:R-:W-:Y:S01]  /*1c420*/  LOP3.LUT R13, R13, 0xfffffff8, RZ, 0xc0, !PT ;  /* 0xfffffff80d0d7812 */ /* 0x000fe200078ec0ff */
[----:B------:R-:W-:Y:S01]  /*1c430*/  FMUL.FTZ R40, R8, R40 ;  /* 0x0000002808287220 */ /* 0x000fe20000410000 */
[----:B------:R-:W-:Y:S01]  /*1c440*/  IADD3 R16, -R16, R9, RZ ;  /* 0x0000000910107210 */ /* 0x000fe20007ffe1ff */
[----:B------:R-:W-:Y:S01]  /*1c450*/  FMUL.FTZ R41, R8, R41 ;  /* 0x0000002908297220 */ /* 0x000fe20000410000 */
[----:B------:R-:W-:Y:S01]  /*1c460*/  IADD3 R12, R12, -R13, RZ ;  /* 0x8000000d0c0c7210 */ /* 0x000fe20007ffe0ff */
[C---:B------:R-:W-:Y:S01]  /*1c470*/  FMUL.FTZ R44, R8.reuse, R44 ;  /* 0x0000002c082c7220 */ /* 0x040fe20000410000 */
[----:B------:R-:W-:Y:S01]  /*1c480*/  LEA R13, R11, R16, 0x9 ;  /* 0x000000100b0d7211 */ /* 0x000fe200078e48ff */
[----:B------:R-:W-:Y:S01]  /*1c490*/  FMUL.FTZ R45, R8, R45 ;  /* 0x0000002d082d7220 */ /* 0x000fe20000410000 */
[----:B------:R-:W-:Y:S01]  /*1c4a0*/  SHF.L.U32 R14, R12, 0x6, RZ ;  /* 0x000000060c0e7819 */ /* 0x000fe200000006ff */
[----:B------:R-:W-:Y:S01]  /*1c4b0*/  FMUL.FTZ R48, R8, R48 ;  /* 0x0000003008307220 */ /* 0x000fe20000410000 */
[----:B------:R-:W-:Y:S01]  /*1c4c0*/  LOP3.LUT R15, R12, 0x1, RZ, 0xc0, !PT ;  /* 0x000000010c0f7812 */ /* 0x000fe200078ec0ff */
[----:B------:R-:W-:Y:S01]  /*1c4d0*/  FMUL.FTZ R49, R8, R49 ;  /* 0x0000003108317220 */ /* 0x000fe20000410000 */
[----:B------:R-:W-:Y:S01]  /*1c4e0*/  LOP3.LUT R14, R14, 0x1c0, RZ, 0xc0, !PT ;  /* 0x000001c00e0e7812 */ /* 0x000fe200078ec0ff */
[C---:B------:R-:W-:Y:S01]  /*1c4f0*/  FMUL.FTZ R52, R8.reuse, R52 ;  /* 0x0000003408347220 */ /* 0x040fe20000410000 */
[----:B------:R-:W-:Y:S01]  /*1c500*/  ISETP.NE.U32.AND P0, PT, R15, 0x1, PT ;  /* 0x000000010f00780c */ /* 0x000fe20003f05070 */
[----:B------:R-:W-:Y:S01]  /*1c510*/  FMUL.FTZ R53, R8, R53 ;  /* 0x0000003508357220 */ /* 0x000fe20000410000 */
[----:B------:R-:W-:Y:S01]  /*1c520*/  LEA.HI R14, R14, R14, RZ, 0x1d ;  /* 0x0000000e0e0e7211 */ /* 0x000fe200078fe8ff */
[----:B------:R-:W-:Y:S01]  /*1c530*/  FMUL.FTZ R56, R8, R56 ;  /* 0x0000003808387220 */ /* 0x000fe20000410000 */
[----:B------:R-:W-:Y:S01]  /*1c540*/  R2P PR, R12, 0x6 ;  /* 0x000000060c007804 */ /* 0x000fe20000000000 */
[C---:B------:R-:W-:Y:S01]  /*1c550*/  FMUL.FTZ R57, R8.reuse, R57 ;  /* 0x0000003908397220 */ /* 0x040fe20000410000 */
[----:B------:R-:W-:Y:S01]  /*1c560*/  LEA R13, R13, R14, 0x1 ;  /* 0x0000000e0d0d7211 */ /* 0x000fe200078e08ff */
[----:B------:R-:W-:-:S02]  /*1c570*/  FMUL.FTZ R60, R8, R60 ;  /* 0x0000003c083c7220 */ /* 0x000fc40000410000 */
[C---:B------:R-:W-:Y:S01]  /*1c580*/  FMUL.FTZ R61, R8.reuse, R61 ;  /* 0x0000003d083d7220 */ /* 0x040fe20000410000 */
[----:B------:R-:W-:Y:S01]  /*1c590*/  SHF.L.U32 R12, R13, 0x2, RZ ;  /* 0x000000020d0c7819 */ /* 0x000fe200000006ff */
[C---:B------:R-:W-:Y:S01]  /*1c5a0*/  FMUL.FTZ R64, R8.reuse, R64 ;  /* 0x0000004008407220 */ /* 0x040fe20000410000 */
[----:B------:R-:W-:Y:S01]  /*1c5b0*/  STS.64 [R13.X4], R160 ;  /* 0x000000a00d007388 */ /* 0x000fe20000004a00 */
[----:B------:R-:W-:Y:S01]  /*1c5c0*/  FMUL.FTZ R65, R8, R65 ;  /* 0x0000004108417220 */ /* 0x000fe20000410000 */
[----:B------:R-:W-:Y:S01]  /*1c5d0*/  IADD3 R14, R12, -0x20, RZ ;  /* 0xffffffe00c0e7810 */ /* 0x000fe20007ffe0ff */
[----:B------:R-:W-:Y:S01]  /*1c5e0*/  FMUL.FTZ R68, R8, R68 ;  /* 0x0000004408447220 */ /* 0x000fe20000410000 */
[----:B------:R-:W-:Y:S01]  /*1c5f0*/  @P0 IADD3 R14, R12, 0x20, RZ ;  /* 0x000000200c0e0810 */ /* 0x000fe20007ffe0ff */
        /* <DEDUP_REMOVED lines=42> */
[----:B------:R-:W-:Y:S01]  /*1c8a0*/  FMUL.FTZ R145, R8, R145 ;  /* 0x0000009108917220 */ /* 0x000fe20000410000 */
[----:B------:R-:W-:Y:S01]  /*1c8b0*/  MOV R8, 0x40 ;  /* 0x0000004000087802 */ /* 0x000fe20000000f00 */
[----:B-1----:R-:W-:-:S02]  /*1c8c0*/  FMUL.FTZ R163, R7, R163 ;  /* 0x000000a307a37220 */ /* 0x002fc40000410000 */
[C---:B------:R-:W-:Y:S02]  /*1c8d0*/  FMUL.FTZ R162, R7.reuse, R162 ;  /* 0x000000a207a27220 */ /* 0x040fe40000410000 */
[C---:B------:R-:W-:Y:S02]  /*1c8e0*/  FMUL.FTZ R159, R7.reuse, R159 ;  /* 0x0000009f079f7220 */ /* 0x040fe40000410000 */
[C---:B------:R-:W-:Y:S01]  /*1c8f0*/  FMUL.FTZ R158, R7.reuse, R158 ;  /* 0x0000009e079e7220 */ /* 0x040fe20000410000 */
[----:B------:R-:W-:Y:S01]  /*1c900*/  STS.64 [R13.X4+0x800], R162 ;  /* 0x000800a20d007388 */ /* 0x000fe20000004a00 */
        /* <DEDUP_REMOVED lines=62> */
[----:B------:R-:W-:Y:S02]  /*1ccf0*/  SEL R7, R8, 0xffffffc0, !P1 ;  /* 0xffffffc008077807 */ /* 0x000fe40004800000 */
[----:B------:R-:W-:Y:S02]  /*1cd00*/  MOV R8, 0x80 ;  /* 0x0000008000087802 */ /* 0x000fe40000000f00 */
[----:B------:R-:W-:Y:S02]  /*1cd10*/  IADD3 R15, R12, R7, RZ ;  /* 0x000000070c0f7210 */ /* 0x000fe40007ffe0ff */
[----:B------:R-:W-:-:S02]  /*1cd20*/  SEL R17, R8, 0xffffff80, !P2 ;  /* 0xffffff8008117807 */ /* 0x000fc40005000000 */
[-C--:B------:R-:W-:Y:S01]  /*1cd30*/  IADD3 R8, R7, R14.reuse, RZ ;  /* 0x0000000e07087210 */ /* 0x080fe20007ffe0ff */
[----:B------:R-:W-:Y:S01]  /*1cd40*/  STS.64 [R15], R36 ;  /* 0x000000240f007388 */ /* 0x000fe20000000a00 */
[-C--:B------:R-:W-:Y:S02]  /*1cd50*/  IADD3 R16, R12, R17.reuse, RZ ;  /* 0x000000110c107210 */ /* 0x080fe40007ffe0ff */
[----:B------:R-:W-:Y:S01]  /*1cd60*/  IADD3 R18, R17, R14, RZ ;  /* 0x0000000e11127210 */ /* 0x000fe20007ffe0ff */
[----:B------:R-:W-:Y:S01]  /*1cd70*/  STS.64 [R15+0x800], R38 ;  /* 0x000800260f007388 */ /* 0x000fe20000000a00 */
[-C--:B------:R-:W-:Y:S02]  /*1cd80*/  IADD3 R19, R15, R17.reuse, RZ ;  /* 0x000000110f137210 */ /* 0x080fe40007ffe0ff */
[----:B------:R-:W-:Y:S01]  /*1cd90*/  IADD3 R17, R8, R17, RZ ;  /* 0x0000001108117210 */ /* 0x000fe20007ffe0ff */
        /* <DEDUP_REMOVED lines=43> */
[----:B------:R1:W-:Y:S04]  /*1d050*/  STS.64 [R13.X4+0xc800], R126 ;  /* 0x00c8007e0d007388 */ /* 0x0003e80000004a00 */
        /* <DEDUP_REMOVED lines=14> */
[----:B-1----:R1:W4:Y:S04]  /*1d140*/  LD.E.64 R12, [R4.64+0xb0] ;  /* 0x0000b004040c7980 */ /* 0x002328000c101b00 */
[----:B--2---:R1:W2:Y:S04]  /*1d150*/  LD.E R8, [R4.64+0x60] ;  /* 0x0000600404087980 */ /* 0x0042a8000c101900 */
[----:B------:R-:W1:Y:S04]  /*1d160*/  S2R R21, SR_TID.X ;  /* 0x0000000000157919 */ /* 0x000e680000002100 */
[----:B------:R3:W5:Y:S04]  /*1d170*/  LD.E R7, [R4.64+0xcc] ;  /* 0x0000cc0404077980 */ /* 0x000768000c101900 */
[----:B------:R3:W5:Y:S04]  /*1d180*/  LD.E.64 R152, [R4.64+0x78] ;  /* 0x0000780404987980 */ /* 0x000768000c101b00 */
[----:B------:R3:W5:Y:S01]  /*1d190*/  LD.E.64 R154, [R4.64+0xa8] ;  /* 0x0000a804049a7980 */ /* 0x000762000c101b00 */
[----:B------:R-:W-:Y:S01]  /*1d1a0*/  LOP3.LUT R10, R10, 0xffffffe0, RZ, 0xc0, !PT ;  /* 0xffffffe00a0a7812 */ /* 0x000fe200078ec0ff */
[----:B------:R-:W3:Y:S01]  /*1d1b0*/  @P4 MUFU.LG2 R2, R2 ;  /* 0x0000000200024308 */ /* 0x000ee20000000c00 */
[----:B------:R-:W-:Y:S02]  /*1d1c0*/  BSSY B0, `(.L_x_5469) ;  /* 0x0000053000007945 */ /* 0x000fe40003800000 */
[----:B------:R-:W-:Y:S01]  /*1d1d0*/  IADD3 R9, -R10, R9, RZ ;  /* 0x000000090a097210 */ /* 0x000fe20007ffe1ff */
[----:B------:R-:W-:Y:S03]  /*1d1e0*/  BAR.SYNC.DEFER_BLOCKING 0x0 ;  /* 0x0000000000007b1d */ /* 0x000fe60000010000 */
[----:B------:R-:W-:-:S02]  /*1d1f0*/  LOP3.LUT P0, RZ, R9, 0x3, RZ, 0xc0, !PT ;  /* 0x0000000309ff7812 */ /* 0x000fc4000780c0ff */
[----:B-1----:R-:W-:Y:S01]  /*1d200*/  SHF.R.S32.HI R14, RZ, 0x1f, R21 ;  /* 0x0000001fff0e7819 */ /* 0x002fe20000011415 */
[----:B------:R-:W1:Y:S03]  /*1d210*/  @P3 MUFU.LG2 R6, R6 ;  /* 0x0000000600063308 */ /* 0x000e660000000c00 */
[----:B------:R-:W-:Y:S01]  /*1d220*/  LEA.HI R15, R14, R21, RZ, 0x4 ;  /* 0x000000150e0f7211 */ /* 0x000fe200078f20ff */
[----:B---3--:R-:W-:-:S03]  /*1d230*/  @P4 FMUL.FTZ R145, R2, 0.69314718246459960938 ;  /* 0x3f31721802914820 */ /* 0x008fc60000410000 */
[----:B------:R-:W-:Y:S02]  /*1d240*/  LOP3.LUT R14, R15, 0xfffffff0, RZ, 0xc0, !PT ;  /* 0xfffffff00f0e7812 */ /* 0x000fe400078ec0ff */
[----:B------:R-:W-:Y:S02]  /*1d250*/  SHF.R.S32.HI R15, RZ, 0x4, R15 ;  /* 0x00000004ff0f7819 */ /* 0x000fe4000001140f */
[----:B------:R-:W-:Y:S02]  /*1d260*/  IADD3 R14, -R14, R21, RZ ;  /* 0x000000150e0e7210 */ /* 0x000fe40007ffe1ff */
[----:B------:R-:W-:Y:S02]  /*1d270*/  SHF.L.U32 R18, R15, 0x6, RZ ;  /* 0x000000060f127819 */ /* 0x000fe400000006ff */
[----:B------:R-:W-:Y:S01]  /*1d280*/  LEA.HI R16, R14, R14, RZ, 0x1 ;  /* 0x0000000e0e107211 */ /* 0x000fe200078f08ff */
[----:B-1----:R-:W-:Y:S01]  /*1d290*/  @P3 FMUL.FTZ R6, R6, 0.69314718246459960938 ;  /* 0x3f31721806063820 */ /* 0x002fe20000410000 */
[----:B------:R-:W-:-:S02]  /*1d2a0*/  LOP3.LUT R18, R18, 0x1c0, RZ, 0xc0, !PT ;  /* 0x000001c012127812 */ /* 0x000fc400078ec0ff */
[----:B------:R-:W-:Y:S02]  /*1d2b0*/  SHF.L.U32 R17, R16, 0x2, RZ ;  /* 0x0000000210117819 */ /* 0x000fe400000006ff */
[----:B------:R-:W-:Y:S02]  /*1d2c0*/  SHF.R.U32.HI R4, RZ, 0x3, R18 ;  /* 0x00000003ff047819 */ /* 0x000fe40000011612 */
[----:B------:R-:W-:Y:S02]  /*1d2d0*/  LOP3.LUT R17, R18, 0x38, R17, 0xf8, !PT ;  /* 0x0000003812117812 */ /* 0x000fe400078ef811 */
[----:B------:R-:W-:Y:S02]  /*1d2e0*/  LOP3.LUT R5, R16, 0xffffffe, RZ, 0xc0, !PT ;  /* 0x0ffffffe10057812 */ /* 0x000fe400078ec0ff */
[----:B------:R-:W-:Y:S02]  /*1d2f0*/  LOP3.LUT R4, R17, R4, RZ, 0x3c, !PT ;  /* 0x0000000411047212 */ /* 0x000fe400078e3cff */
[----:B------:R-:W-:-:S04]  /*1d300*/  IADD3 R5, R14, -R5, RZ ;  /* 0x800000050e057210 */ /* 0x000fc80007ffe0ff */
[----:B------:R-:W-:Y:S02]  /*1d310*/  LEA R5, R5, R4, 0x2 ;  /* 0x0000000405057211 */ /* 0x000fe400078e10ff */
[----:B------:R-:W-:-:S03]  /*1d320*/  SHF.R.S32.HI R4, RZ, 0x1f, R11 ;  /* 0x0000001fff047819 */ /* 0x000fc6000001140b */
[----:B------:R-:W1:Y:S01]  /*1d330*/  LDS.128 R140, [R5.X4] ;  /* 0x00000000058c7984 */ /* 0x000e620000004c00 */
[----:B------:R-:W-:Y:S02]  /*1d340*/  LEA.HI R10, R4, R11, RZ, 0x2 ;  /* 0x0000000b040a7211 */ /* 0x000fe400078f10ff */
[----:B------:R-:W-:Y:S01]  /*1d350*/  SHF.R.S32.HI R4, RZ, 0x1f, R9 ;  /* 0x0000001fff047819 */ /* 0x000fe20000011409 */
[----:B------:R-:W3:Y:S01]  /*1d360*/  LDS.128 R136, [R5.X4+0x800] ;  /* 0x0008000005887984 */ /* 0x000ee20000004c00 */
[----:B------:R-:W-:Y:S02]  /*1d370*/  LOP3.LUT R10, R10, 0xffffffc, RZ, 0xc0, !PT ;  /* 0x0ffffffc0a0a7812 */ /* 0x000fe400078ec0ff */
[----:B------:R-:W-:Y:S01]  /*1d380*/  LEA.HI R4, R4, R9, RZ, 0x2 ;  /* 0x0000000904047211 */ /* 0x000fe200078f10ff */
[----:B------:R-:W1:Y:S01]  /*1d390*/  LDS.128 R132, [R5.X4+0x1000] ;  /* 0x0010000005847984 */ /* 0x000e620000004c00 */
[----:B------:R-:W-:Y:S02]  /*1d3a0*/  IADD3 R11, -R10, R11, RZ ;  /* 0x0000000b0a0b7210 */ /* 0x000fe40007ffe1ff */
[----:B------:R-:W-:Y:S01]  /*1d3b0*/  SHF.L.U32 R10, R239, 0x6, RZ ;  /* 0x00000006ef0a7819 */ /* 0x000fe200000006ff */
[----:B------:R-:W1:Y:S01]  /*1d3c0*/  LDS.128 R128, [R5.X4+0x1800] ;  /* 0x0018000005807984 */ /* 0x000e620000004c00 */
[----:B------:R-:W-:-:S02]  /*1d3d0*/  SHF.R.S32.HI R4, RZ, 0x2, R4 ;  /* 0x00000002ff047819 */ /* 0x000fc40000011404 */
[----:B------:R-:W-:Y:S01]  /*1d3e0*/  MOV R9, 0xff800000 ;  /* 0xff80000000097802 */ /* 0x000fe20000000f00 */
[----:B------:R-:W1:Y:S01]  /*1d3f0*/  LDS.128 R124, [R5.X4+0x2000] ;  /* 0x00200000057c7984 */ /* 0x000e620000004c00 */
[----:B-----5:R-:W-:Y:S01]  /*1d400*/  @P3 FFMA.FTZ R9, R3, R0, R6 ;  /* 0x0000000003093223 */ /* 0x020fe20000010006 */
[----:B------:R-:W-:Y:S02]  /*1d410*/  LEA R4, R11, R4, 0x4 ;  /* 0x000000040b047211 */ /* 0x000fe400078e20ff */
        /* <DEDUP_REMOVED lines=27> */
[----:B---3--:R-:W-:Y:S01]  /*1d5d0*/  MOV R5, 0xff800000 ;  /* 0xff80000000057802 */ /* 0x008fe20000000f00 */
[----:B------:R-:W-:-:S02]  /*1d5e0*/  @P4 FFMA.FTZ R5, R164, R0, R145 ;  /* 0x00000000a4054223 */ /* 0x000fc40000010091 */
[----:B----4-:R-:W-:-:S04]  /*1d5f0*/  IMAD R12, R12, UR8, R243 ;  /* 0x000000080c0c7c24 */ /* 0x010fc8000f8e02f3 */
[----:B--2---:R-:W-:-:S04]  /*1d600*/  IMAD R8, R12, R8, R241 ;  /* 0x000000080c087224 */ /* 0x004fc800078e02f1 */
[----:B------:R-:W-:Y:S01]  /*1d610*/  IMAD R8, R13, R8, R10 ;  /* 0x000000080d087224 */ /* 0x000fe200078e020a */
[----:B------:R-:W-:Y:S05]  /*1d620*/  @P0 BRA `(.L_x_5470) ;  /* 0x000000c000000947 */ /* 0x000fea0003800000 */
[----:B-1----:R-:W-:Y:S01]  /*1d630*/  IMAD R3, R239, -0x40, R240 ;  /* 0xffffffc0ef037824 */ /* 0x002fe200078e02f0 */
        /* <DEDUP_REMOVED lines=11> */
.L_x_5470:
[----:B-1----:R-:W-:Y:S05]  /*1d6f0*/  BSYNC B0 ;  /* 0x0000000000007941 */ /* 0x002fea0003800000 */
.L_x_5469:
[----:B------:R-:W-:Y:S01]  /*1d700*/  IMAD.SHL.U32 R4, R14, 0x4, RZ ;  /* 0x000000040e047824 */ /* 0x000fe200078e00ff */
[----:B------:R-:W-:Y:S01]  /*1d710*/  IADD3 R3, R15, 0x8, RZ ;  /* 0x000000080f037810 */ /* 0x000fe20007ffe0ff */
[----:B------:R-:W-:Y:S01]  /*1d720*/  IMAD R240, R239, -0x40, R240 ;  /* 0xffffffc0eff07824 */ /* 0x000fe200078e02f0 */
[----:B------:R-:W-:Y:S01]  /*1d730*/  ULDC.64 UR4, c[0x0][0x118] ;  /* 0x0000460000047ab9 */ /* 0x000fe20000000a00 */
[----:B------:R-:W-:Y:S01]  /*1d740*/  IMAD R7, R8, R7, RZ ;  /* 0x0000000708077224 */ /* 0x000fe200078e02ff */
[----:B------:R-:W-:Y:S01]  /*1d750*/  SHF.R.S32.HI R5, RZ, 0x1f, R4 ;  /* 0x0000001fff057819 */ /* 0x000fe20000011404 */
[----:B------:R-:W-:Y:S01]  /*1d760*/  IMAD.MOV.U32 R239, RZ, RZ, 0x0 ;  /* 0x00000000ffef7424 */ /* 0x000fe200078e00ff */
[----:B------:R-:W-:-:S02]  /*1d770*/  ISETP.GE.AND P5, PT, R3, R240, PT ;  /* 0x000000f00300720c */ /* 0x000fc40003fa6270 */
[C---:B------:R-:W-:Y:S01]  /*1d780*/  IADD3 R3, R15.reuse, 0x18, RZ ;  /* 0x000000180f037810 */ /* 0x040fe20007ffe0ff */
[C---:B------:R-:W-:Y:S01]  /*1d790*/  IMAD.WIDE R10, R15.reuse, 0x100, R4 ;  /* 0x000001000f0a7825 */ /* 0x040fe200078e0204 */
[----:B------:R-:W-:Y:S02]  /*1d7a0*/  IADD3 R5, R15, 0x10, RZ ;  /* 0x000000100f057810 */ /* 0x000fe40007ffe0ff */
[----:B------:R-:W-:Y:S02]  /*1d7b0*/  ISETP.GE.AND P3, PT, R3, R240, PT ;  /* 0x000000f00300720c */ /* 0x000fe40003f66270 */
[----:B------:R-:W-:Y:S02]  /*1d7c0*/  IADD3 R9, P0, R10, R7, RZ ;  /* 0x000000070a097210 */ /* 0x000fe40007f1e0ff */
[----:B------:R-:W-:Y:S02]  /*1d7d0*/  IADD3 R3, R15, 0x30, RZ ;  /* 0x000000300f037810 */ /* 0x000fe40007ffe0ff */
[----:B------:R-:W-:-:S02]  /*1d7e0*/  LEA.HI.X.SX32 R0, R7, R11, 0x1, P0 ;  /* 0x0000000b07007211 */ /* 0x000fc400000f0eff */
[----:B------:R-:W-:Y:S02]  /*1d7f0*/  LEA R8, P0, R9, R152, 0x2 ;  /* 0x0000009809087211 */ /* 0x000fe400078010ff */
[-C--:B------:R-:W-:Y:S02]  /*1d800*/  ISETP.GE.AND P4, PT, R5, R240.reuse, PT ;  /* 0x000000f00500720c */ /* 0x080fe40003f86270 */
[----:B------:R-:W-:Y:S02]  /*1d810*/  LEA.HI.X R9, R9, R153, R0, 0x2, P0 ;  /* 0x0000009909097211 */ /* 0x000fe400000f1400 */
[-C--:B------:R-:W-:Y:S02]  /*1d820*/  ISETP.GE.AND P0, PT, R3, R240.reuse, PT ;  /* 0x000000f00300720c */ /* 0x080fe40003f06270 */
[C---:B------:R-:W-:Y:S01]  /*1d830*/  ISETP.GE.AND P6, PT, R15.reuse, R240, PT ;  /* 0x000000f00f00720c */ /* 0x040fe20003fc6270 */
[----:B------:R1:W-:Y:S01]  /*1d840*/  @!P5 ST.E.128 [R8.64+0x2000], R136 ;  /* 0x002000880800d985 */ /* 0x0003e2000c101d04 */
[----:B------:R-:W-:-:S02]  /*1d850*/  IADD3 R7, R15, 0x20, RZ ;  /* 0x000000200f077810 */ /* 0x000fc40007ffe0ff */
[C---:B------:R-:W-:Y:S01]  /*1d860*/  IADD3 R5, R15.reuse, 0x28, RZ ;  /* 0x000000280f057810 */ /* 0x040fe20007ffe0ff */
[----:B------:R1:W-:Y:S01]  /*1d870*/  @!P5 ST.E.128 [R8.64+0x2100], R104 ;  /* 0x002100680800d985 */ /* 0x0003e2000c101d04 */
[----:B------:R-:W-:Y:S02]  /*1d880*/  IADD3 R15, R15, 0x38, RZ ;  /* 0x000000380f0f7810 */ /* 0x000fe40007ffe0ff */
[-C--:B------:R-:W-:Y:S01]  /*1d890*/  ISETP.GE.AND P2, PT, R7, R240.reuse, PT ;  /* 0x000000f00700720c */ /* 0x080fe20003f46270 */
[----:B------:R1:W-:Y:S01]  /*1d8a0*/  @!P5 ST.E.128 [R8.64+0x2200], R72 ;  /* 0x002200480800d985 */ /* 0x0003e2000c101d04 */
[----:B------:R-:W-:-:S03]  /*1d8b0*/  ISETP.GE.AND P1, PT, R5, R240, PT ;  /* 0x000000f00500720c */ /* 0x000fc60003f26270 */
[----:B------:R1:W-:Y:S04]  /*1d8c0*/  @!P0 ST.E.128 [R8.64+0xc000], R116 ;  /* 0x00c0007408008985 */ /* 0x0003e8000c101d04 */
[----:B------:R1:W-:Y:S04]  /*1d8d0*/  @!P0 ST.E.128 [R8.64+0xc100], R84 ;  /* 0x00c1005408008985 */ /* 0x0003e8000c101d04 */
[----:B------:R1:W-:Y:S04]  /*1d8e0*/  @!P0 ST.E.128 [R8.64+0xc200], R52 ;  /* 0x00c2003408008985 */ /* 0x0003e8000c101d04 */
[----:B------:R1:W-:Y:S01]  /*1d8f0*/  @!P0 ST.E.128 [R8.64+0xc300], R20 ;  /* 0x00c3001408008985 */ /* 0x0003e2000c101d04 */
[----:B------:R-:W-:-:S03]  /*1d900*/  ISETP.GE.AND P0, PT, R15, R240, PT ;  /* 0x000000f00f00720c */ /* 0x000fc60003f06270 */
[----:B------:R1:W-:Y:S04]  /*1d910*/  @!P6 ST.E.128 [R8.64+0x100], R108 ;  /* 0x0001006c0800e985 */ /* 0x0003e8000c101d04 */
        /* <DEDUP_REMOVED lines=19> */
[----:B------:R1:W-:Y:S04]  /*1da50*/  @!P6 ST.E.64 [R8.64], R140 ;  /* 0x0000008c0800e985 */ /* 0x0003e8000c101b04 */
[----:B------:R1:W-:Y:S01]  /*1da60*/  @!P6 ST.E.64 [R8.64+0x8], R142 ;  /* 0x0000088e0800e985 */ /* 0x0003e2000c101b04 */
[----:B------:R-:W-:Y:S05]  /*1da70*/  @P0 RET.REL.NODEC R238 `(_ZN5flash24flash_fwd_splitkv_kernelI23Flash_fwd_kernel_traitsILi256ELi64ELi64ELi4ELb0ELb0EN7cutlass10bfloat16_tE19Flash_kernel_traitsILi256ELi64ELi64ELi4ES3_EELb0ELb0ELb0ELb0ELb1ELb0ELb1ELb1EEEvNS_16Flash_fwd_paramsE) ;  /* 0xfffe2580ee000950 */ /* 0x000fea0003c3ffff */
[----:B------:R-:W-:Y:S01]  /*1da80*/  MOV R239, 0x0 ;  /* 0x0000000000ef7802 */ /* 0x000fe20000000f00 */
[----:B------:R-:W-:-:S02]  /*1da90*/  ULDC.64 UR4, c[0x0][0x118] ;  /* 0x0000460000047ab9 */ /* 0x000fc40000000a00 */
[----:B------:R2:W-:Y:S04]  /*1daa0*/  ST.E.128 [R8.64+0xe000], R112 ;  /* 0x00e0007008007985 */ /* 0x0005e8000c101d04 */
[----:B------:R2:W-:Y:S04]  /*1dab0*/  ST.E.128 [R8.64+0xe100], R80 ;  /* 0x00e1005008007985 */ /* 0x0005e8000c101d04 */
[----:B------:R2:W-:Y:S04]  /*1dac0*/  ST.E.128 [R8.64+0xe200], R48 ;  /* 0x00e2003008007985 */ /* 0x0005e8000c101d04 */
[----:B------:R2:W-:Y:S01]  /*1dad0*/  ST.E.128 [R8.64+0xe300], R16 ;  /* 0x00e3001008007985 */ /* 0x0005e2000c101d04 */
[----:B------:R-:W-:Y:S05]  /*1dae0*/  RET.REL.NODEC R238 `(_ZN5flash24flash_fwd_splitkv_kernelI23Flash_fwd_kernel_traitsILi256ELi64ELi64ELi4ELb0ELb0EN7cutlass10bfloat16_tE19Flash_kernel_traitsILi256ELi64ELi64ELi4ES3_EELb0ELb0ELb0ELb0ELb1ELb0ELb1ELb1EEEvNS_16Flash_fwd_paramsE) ;  /* 0xfffe2510ee007950 */ /* 0x000fea0003c3ffff */
.L_x_5467:
[----:B------:R2:W5:Y:S01]  /*1daf0*/  LDL R12, [R1+0x4] ;  /* 0x00000400010c7983 */ /* 0x0005620000100800 */
[----:B------:R-:W-:-:S02]  /*1db00*/  MOV R9, 0x2 ;  /* 0x0000000200097802 */ /* 0x000fc40000000f00 */
[----:B------:R-:W-:Y:S02]  /*1db10*/  MOV R8, 0x1db30 ;  /* 0x0001db3000087802 */ /* 0x000fe40000000f00 */
[----:B-12--5:R-:W-:Y:S05]  /*1db20*/  CALL.REL.NOINC `($__internal_26_$__cuda_sm70_shflsync_bfly_p) ;  /* 0x000000f000007944 */ /* 0x026fea0003c00000 */
[----:B-12---:R-:W-:Y:S05]  /*1db30*/  BRA `(.L_x_5471) ;  /* 0xffffe6e000007947 */ /* 0x006fea000383ffff */
.L_x_5468:
[----:B------:R-:W-:Y:S01]  /*1db40*/  IMAD.MOV.U32 R12, RZ, RZ, R11 ;  /* 0x000000ffff0c7224 */ /* 0x000fe200078e000b */
[----:B------:R-:W-:Y:S02]  /*1db50*/  MOV R9, 0x1 ;  /* 0x0000000100097802 */ /* 0x000fe40000000f00 */
[----:B------:R-:W-:Y:S02]  /*1db60*/  MOV R8, 0x1db80 ;  /* 0x0001db8000087802 */ /* 0x000fe40000000f00 */
[----:B-1---5:R-:W-:Y:S05]  /*1db70*/  CALL.REL.NOINC `($__internal_26_$__cuda_sm70_shflsync_bfly_p) ;  /* 0x000000a000007944 */ /* 0x022fea0003c00000 */
[----:B--2---:R-:W-:Y:S01]  /*1db80*/  FADD.FTZ R2, R11, R10 ;  /* 0x0000000a0b027221 */ /* 0x004fe20000010000 */
[----:B-1----:R-:W-:Y:S02]  /*1db90*/  MOV R12, R251 ;  /* 0x000000fb000c7202 */ /* 0x002fe40000000f00 */
[----:B------:R-:W-:Y:S02]  /*1dba0*/  MOV R9, 0x2 ;  /* 0x0000000200097802 */ /* 0x000fe40000000f00 */
[----:B------:R-:W-:Y:S02]  /*1dbb0*/  MOV R8, 0x1dbd0 ;  /* 0x0001dbd000087802 */ /* 0x000fe40000000f00 */
[----:B------:R-:W-:Y:S05]  /*1dbc0*/  CALL.REL.NOINC `($__internal_26_$__cuda_sm70_shflsync_bfly_p) ;  /* 0x0000005000007944 */ /* 0x000fea0003c00000 */
[----:B-12---:R-:W-:Y:S01]  /*1dbd0*/  FADD.FTZ R12, R251, R10 ;  /* 0x0000000afb0c7221 */ /* 0x006fe20000010000 */
[----:B------:R-:W-:Y:S02]  /*1dbe0*/  MOV R9, 0x1 ;  /* 0x0000000100097802 */ /* 0x000fe40000000f00 */
[----:B------:R-:W-:-:S02]  /*1dbf0*/  MOV R8, 0x1dc10 ;  /* 0x0001dc1000087802 */ /* 0x000fc40000000f00 */
[----:B------:R-:W-:Y:S05]  /*1dc00*/  CALL.REL.NOINC `($__internal_26_$__cuda_sm70_shflsync_bfly_p) ;  /* 0x0000001000007944 */ /* 0x000fea0003c00000 */
[----:B-12---:R-:W-:Y:S05]  /*1dc10*/  BRA `(.L_x_5472) ;  /* 0xffffe68000007947 */ /* 0x006fea000383ffff */
        .weak           $__internal_26_$__cuda_sm70_shflsync_bfly_p
        .type           $__internal_26_$__cuda_sm70_shflsync_bfly_p,@function
        .size           $__internal_26_$__cuda_sm70_shflsync_bfly_p,(.L_x_8897 - $__internal_26_$__cuda_sm70_shflsync_bfly_p)
$__internal_26_$__cuda_sm70_shflsync_bfly_p:
[----:B------:R-:W-:Y:S01]  /*1dc20*/  MOV R14, R8 ;  /* 0x00000008000e7202 */ /* 0x000fe20000000f00 */
[----:B------:R-:W-:Y:S04]  /*1dc30*/  WARPSYNC R6 ;  /* 0x0000000600007348 */ /* 0x000fe80003800000 */
[----:B------:R-:W-:Y:S01]  /*1dc40*/  MOV R15, 0x0 ;  /* 0x00000000000f7802 */ /* 0x000fe20000000f00 */
[----:B------:R1:W2:Y:S03]  /*1dc50*/  SHFL.BFLY PT, R10, R12, R9, R7 ;  /* 0x0c0000090c0a7389 */ /* 0x0002a600000e0007 */
[----:B------:R-:W-:Y:S05]  /*1dc60*/  RET.REL.NODEC R14 `(_ZN5flash24flash_fwd_splitkv_kernelI23Flash_fwd_kernel_traitsILi256ELi64ELi64ELi4ELb0ELb0EN7cutlass10bfloat16_tE19Flash_kernel_traitsILi256ELi64ELi64ELi4ES3_EELb0ELb0ELb0ELb0ELb1ELb0ELb1ELb1EEEvNS_16Flash_fwd_paramsE) ;  /* 0xfffe23900e007950 */ /* 0x000fea0003c3ffff */
.L_x_5473:
        /* <DEDUP_REMOVED lines=9> */
.L_x_8897:


//--------------------- .text._ZN5flash24flash_fwd_splitkv_kernelI23Flash_fwd_kernel_traitsILi256ELi64ELi64ELi4ELb0ELb0EN7cutlass10bfloat16_tE19Flash_kernel_traitsILi256ELi64ELi64ELi4ES3_EELb0ELb0ELb0ELb0ELb1ELb1ELb1ELb1EEEvNS_16Flash_fwd_paramsE --------------------------
	.section	.text._ZN5flash24flash_fwd_splitkv_kernelI23Flash_fwd_kernel_traitsILi256ELi64ELi64ELi4ELb0ELb0EN7cutlass10bfloat16_tE19Flash_kernel_traitsILi256ELi64ELi64ELi4ES3_EELb0ELb0ELb0ELb0ELb1ELb1ELb1ELb1EEEvNS_16Flash_fwd_paramsE,"ax",@progbits
	.sectioninfo	@"SHI_REGISTERS=255"
	.align	128
        .global         _ZN5flash24flash_fwd_splitkv_kernelI23Flash_fwd_kernel_traitsILi256ELi64ELi64ELi4ELb0ELb0EN7cutlass10bfloat16_tE19Flash_kernel_traitsILi256ELi64ELi64ELi4ES3_EELb0ELb0ELb0ELb0ELb1ELb1ELb1ELb1EEEvNS_16Flash_fwd_paramsE
        .type           _ZN5flash24flash_fwd_splitkv_kernelI23Flash_fwd_kernel_traitsILi256ELi64ELi64ELi4ELb0ELb0EN7cutlass10bfloat16_tE19Flash_kernel_traitsILi256ELi64ELi64ELi4ES3_EELb0ELb0ELb0ELb0ELb1ELb1ELb1ELb1EEEvNS_16Flash_fwd_paramsE,@function
        .size           _ZN5flash24flash_fwd_splitkv_kernelI23Flash_fwd_kernel_traitsILi256ELi64ELi64ELi4ELb0ELb0EN7cutlass10bfloat16_tE19Flash_kernel_traitsILi256ELi64ELi64ELi4ES3_EELb0ELb0ELb0ELb0ELb1ELb1ELb1ELb1EEEvNS_16Flash_fwd_paramsE,(.L_x_8899 - _ZN5flash24flash_fwd_splitkv_kernelI23Flash_fwd_kernel_traitsILi256ELi64ELi64ELi4ELb0ELb0EN7cutlass10bfloat16_tE19Flash_kernel_traitsILi256ELi64ELi64ELi4ES3_EELb0ELb0ELb0ELb0ELb1ELb1ELb1ELb1EEEvNS_16Flash_fwd_paramsE)
        .other          _ZN5flash24flash_fwd_splitkv_kernelI23Flash_fwd_kernel_traitsILi256ELi64ELi64ELi4ELb0ELb0EN7cutlass10bfloat16_tE19Flash_kernel_traitsILi256ELi64ELi64ELi4ES3_EELb0ELb0ELb0ELb0ELb1ELb1ELb1ELb1EEEvNS_16Flash_fwd_paramsE,@"STO_CUDA_ENTRY STV_DEFAULT"
_ZN5flash24flash_fwd_splitkv_kernelI23Flash_fwd_kernel_traitsILi256ELi64ELi64ELi4ELb0ELb0EN7cutlass10bfloat16_tE19Flash_kernel_traitsILi256ELi64ELi64ELi4ES3_EELb0ELb0ELb0ELb0ELb1ELb1ELb1ELb1EEEvNS_16Flash_fwd_paramsE:
.text._ZN5flash24flash_fwd_splitkv_kernelI23Flash_fwd_kernel_traitsILi256ELi64ELi64ELi4ELb0ELb0EN7cutlass10bfloat16_tE19Flash_kernel_traitsILi256ELi64ELi64ELi4ES3_EELb0ELb0ELb0ELb0ELb1ELb1ELb1ELb1EEEvNS_16Flash_fwd_paramsE:
        /* <DEDUP_REMOVED lines=30> */
[----:B---34-:R-:W-:Y:S05]  /*01e0*/  CALL.REL.NOINC `($_ZN5flash24flash_fwd_splitkv_kernelI23Flash_fwd_kernel_traitsILi256ELi64ELi64ELi4ELb0ELb0EN7cutlass10bfloat16_tE19Flash_kernel_traitsILi256ELi64ELi64ELi4ES3_EELb0ELb0ELb0ELb0ELb1ELb1ELb1ELb1EEEvNS_16Flash_fwd_paramsE$_ZN5flash30compute_attn_1rowblock_splitkvI23Flash_fwd_kernel_traitsILi256ELi64ELi64ELi4ELb0ELb0EN7cutlass10bfloat16_tE19Flash_kernel_traitsILi256ELi64ELi64ELi4ES3_EELb0ELb0ELb0ELb0ELb1ELb1ELb1ELb1ENS_16Flash_fwd_paramsEEEvRKT8_iiiii) ;  /* 0x0000002000007944 */ /* 0x018fea0003c00000 */
[----:B------:R-:W-:Y:S05]  /*01f0*/  BSYNC B3 ;  /* 0x0000000000037941 */ /* 0x000fea0003800000 */
.L_x_5474:
[----:B------:R-:W-:Y:S05]  /*0200*/  EXIT ;  /* 0x000000000000794d */ /* 0x000fea0003800000 */
        .type           $_ZN5flash24flash_fwd_splitkv_kernelI23Flash_fwd_kernel_traitsILi256ELi64ELi64ELi4ELb0ELb0EN7cutlass10bfloat16_tE19Flash_kernel_traitsILi256ELi64ELi64ELi4ES3_EELb0ELb0ELb0ELb0ELb1ELb1ELb1ELb1EEEvNS_16Flash_fwd_paramsE$_ZN5flash30compute_attn_1rowblock_splitkvI23Flash_fwd_kernel_traitsILi256ELi64ELi64ELi4ELb0ELb0EN7cutlass10bfloat16_tE19Flash_kernel_traitsILi256ELi64ELi64ELi4ES3_EELb0ELb0ELb0ELb0ELb1ELb1ELb1ELb1ENS_16Flash_fwd_paramsEEEvRKT8_iiiii,@function
        .size           $_ZN5flash24flash_fwd_splitkv_kernelI23Flash_fwd_kernel_traitsILi256ELi64ELi64ELi4ELb0ELb0EN7cutlass10bfloat16_tE19Flash_kernel_traitsILi256ELi64ELi64ELi4ES3_EELb0ELb0ELb0ELb0ELb1ELb1ELb1ELb1EEEvNS_16Flash_fwd_paramsE$_ZN5flash30compute_attn_1rowblock_splitkvI23Flash_fwd_kernel_traitsILi256ELi64ELi64ELi4ELb0ELb0EN7cutlass10bfloat16_tE19Flash_kernel_traitsILi256ELi64ELi64ELi4ES3_EELb0ELb0ELb0ELb0ELb1ELb1ELb1ELb1ENS_16Flash_fwd_paramsEEEvRKT8_iiiii,($__internal_27_$__cuda_sm70_shflsync_bfly_p - $_ZN5flash24flash_fwd_splitkv_kernelI23Flash_fwd_kernel_traitsILi256ELi64ELi64ELi4ELb0ELb0EN7cutlass10bfloat16_tE19Flash_kernel_traitsILi256ELi64ELi64ELi4ES3_EELb0ELb0ELb0ELb0ELb1ELb1ELb1ELb1EEEvNS_16Flash_fwd_paramsE$_ZN5flash30compute_attn_1rowblock_splitkvI23Flash_fwd_kernel_traitsILi256ELi64ELi64ELi4ELb0ELb0EN7cutlass10bfloat16_tE19Flash_kernel_traitsILi256ELi64ELi64ELi4ES3_EELb0ELb0ELb0ELb0ELb1ELb1ELb1ELb1ENS_16Flash_fwd_paramsEEEvRKT8_iiiii)
$_ZN5flash24flash_fwd_splitkv_kernelI23Flash_fwd_kernel_traitsILi256ELi64ELi64ELi4ELb0ELb0EN7cutlass10bfloat16_tE19Flash_kernel_traitsILi256ELi64ELi64ELi4ES3_EELb0ELb0ELb0ELb0ELb1ELb1ELb1ELb1EEEvNS_16Flash_fwd_paramsE$_ZN5flash30compute_attn_1rowblock_splitkvI23Flash_fwd_kernel_traitsILi256ELi64ELi64ELi4ELb0ELb0EN7cutlass10bfloat16_tE19Flash_kernel_traitsILi256ELi64ELi64ELi4ES3_EELb0ELb0ELb0ELb0ELb1ELb1ELb1ELb1ENS_16Flash_fwd_paramsEEEvRKT8_iiiii:
        /* <DEDUP_REMOVED lines=21> */
.L_x_5476:
[----:B------:R-:W-:Y:S05]  /*0360*/  BSYNC B0 ;  /* 0x0000000000007941 */ /* 0x000fea0003800000 */
.L_x_5475:
        /* <DEDUP_REMOVED lines=17> */
.L_x_5478:
[----:B-1----:R1:W5:Y:S02]  /*0480*/  LD.E R3, [R28.64+0xb8] ;  /* 0x0000b8061c037980 */ /* 0x002364000c101900 */
.L_x_5479:
[----:B------:R-:W-:Y:S05]  /*0490*/  BSYNC B0 ;  /* 0x0000000000007941 */ /* 0x000fea0003800000 */
.L_x_5477:
        /* <DEDUP_REMOVED lines=10> */
.L_x_5481:
[----:B------:R-:W4:Y:S01]  /*0540*/  LD.E.64 R2, [R28.64+0x108] ;  /* 0x000108061c027980 */ /* 0x000f22000c101b00 */
[----:B------:R-:W-:Y:S01]  /*0550*/  BSSY B0, `(.L_x_5483) ;  /* 0x0000006000007945 */ /* 0x000fe20003800000 */
[----:B----4-:R-:W-:-:S04]  /*0560*/  ISETP.NE.U32.AND P0, PT, R2, RZ, PT ;  /* 0x000000ff0200720c */ /* 0x010fc80003f05070 */
[----:B------:R-:W-:Y:S01]  /*0570*/  ISETP.NE.AND.EX P0, PT, R3, RZ, PT, P0 ;  /* 0x000000ff0300720c */ /* 0x000fe20003f05300 */
[----:B------:R-:W-:-:S12]  /*0580*/  IMAD.MOV.U32 R3, RZ, RZ, RZ ;  /* 0x000000ffff037224 */ /* 0x000fd800078e00ff */
[----:B------:R-:W-:Y:S05]  /*0590*/  @!P0 BRA `(.L_x_5484) ;  /* 0x0000001000008947 */ /* 0x000fea0003800000 */
[----:B------:R1:W5:Y:S02]  /*05a0*/  LD.E R3, [R28.64+0xbc] ;  /* 0x0000bc061c037980 */ /* 0x000364000c101900 */
.L_x_5484:
[----:B------:R-:W-:Y:S05]  /*05b0*/  BSYNC B0 ;  /* 0x0000000000007941 */ /* 0x000fea0003800000 */
.L_x_5483:
[----:B-----5:R-:W-:Y:S02]  /*05c0*/  IADD3 R58, R66, R3, RZ ;  /* 0x00000003423a7210 */ /* 0x020fe40007ffe0ff */
.L_x_5482:
[----:B------:R-:W-:Y:S05]  /*05d0*/  BSYNC B1 ;  /* 0x0000000000017941 */ /* 0x000fea0003800000 */
.L_x_5480:
[----:B------:R-:W-:Y:S01]  /*05e0*/  IMAD.SHL.U32 R69, R239, 0x40, RZ ;  /* 0x00000040ef457824 */ /* 0x000fe200078e00ff */
[----:B------:R-:W-:Y:S01]  /*05f0*/  MOV R2, R238 ;  /* 0x000000ee00027202 */ /* 0x000fe20000000f00 */
[----:B------:R-:W-:-:S03]  /*0600*/  IMAD.MOV.U32 R3, RZ, RZ, 0x0 ;  /* 0x00000000ff037424 */ /* 0x000fc600078e00ff */
[----:B------:R-:W-:-:S13]  /*0610*/  ISETP.GT.AND P0, PT, R240, R69, PT ;  /* 0x00000045f000720c */ /* 0x000fda0003f04270 */
[----:B------:R-:W-:Y:S05]  /*0620*/  @!P0 RET.REL.NODEC R2 `(_ZN5flash24flash_fwd_splitkv_kernelI23Flash_fwd_kernel_traitsILi256ELi64ELi64ELi4ELb0ELb0EN7cutlass10bfloat16_tE19Flash_kernel_traitsILi256ELi64ELi64ELi4ES3_EELb0ELb0ELb0ELb0ELb1ELb1ELb1ELb1EEEvNS_16Flash_fwd_paramsE) ;  /* 0xfffff9d002008950 */ /* 0x000fea0003c3ffff */
        /* <DEDUP_REMOVED lines=20> */
[----:B------:R-:W-:-:S03]  /*0770*/  ISETP.GE.AND P0, PT, R5, RZ, PT ;  /* 0x000000ff0500720c */ /* 0x000fc60003f06270 */
[----:B------:R-:W-:Y:S01]  /*0780*/  IMAD R7, R3, R0, R2 ;  /* 0x0000000003077224 */ /* 0x000fe200078e0202 */
[----:B------:R-:W-:-:S04]  /*0790*/  IADD3 R0, R58, 0x3f, RZ ;  /* 0x0000003f3a007810 */ /* 0x000fc80007ffe0ff */
[----:B------:R-:W-:-:S13]  /*07a0*/  ISETP.GT.U32.AND P1, PT, R4, R7, PT ;  /* 0x000000070400720c */ /* 0x000fda0003f24070 */
[----:B------:R-:W-:Y:S01]  /*07b0*/  @!P1 IMAD.IADD R7, R7, 0x1, -R4 ;  /* 0x0000000107079824 */ /* 0x000fe200078e0a04 */
[----:B------:R-:W-:Y:S02]  /*07c0*/  @!P1 IADD3 R3, R3, 0x1, RZ ;  /* 0x0000000103039810 */ /* 0x000fe40007ffe0ff */
[----:B------:R-:W-:Y:S02]  /*07d0*/  ISETP.NE.AND P1, PT, RZ, c[0x0][0x10], PT ;  /* 0x00000400ff007a0c */ /* 0x000fe40003f25270 */
[----:B------:R-:W-:-:S13]  /*07e0*/  ISETP.GE.U32.AND P2, PT, R7, R4, PT ;  /* 0x000000040700720c */ /* 0x000fda0003f46070 */
        /* <DEDUP_REMOVED lines=110> */
[----:B------:R-:W-:Y:S05]  /*0ed0*/  @P6 RET.REL.NODEC R238 `(_ZN5flash24flash_fwd_splitkv_kernelI23Flash_fwd_kernel_traitsILi256ELi64ELi64ELi4ELb0ELb0EN7cutlass10bfloat16_tE19Flash_kernel_traitsILi256ELi64ELi64ELi4ES3_EELb0ELb0ELb0ELb0ELb1ELb1ELb1ELb1EEEvNS_16Flash_fwd_paramsE) ;  /* 0xfffff120ee006950 */ /* 0x000fea0003c3ffff */
[----:B--2---:R-:W-:Y:S02]  /*0ee0*/  MOV R3, 0xff800000 ;  /* 0xff80000000037802 */ /* 0x004fe40000000f00 */
[----:B------:R-:W-:-:S03]  /*0ef0*/  MOV R239, 0x0 ;  /* 0x0000000000ef7802 */ /* 0x000fc60000000f00 */
[----:B------:R2:W-:Y:S01]  /*0f00*/  ST.E [R6.64+0xe0], R3 ;  /* 0x0000e00306007985 */ /* 0x0005e2000c101906 */
[----:B------:R-:W-:Y:S05]  /*0f10*/  RET.REL.NODEC R238 `(_ZN5flash24flash_fwd_splitkv_kernelI23Flash_fwd_kernel_traitsILi256ELi64ELi64ELi4ELb0ELb0EN7cutlass10bfloat16_tE19Flash_kernel_traitsILi256ELi64ELi64ELi4ES3_EELb0ELb0ELb0ELb0ELb1ELb1ELb1ELb1EEEvNS_16Flash_fwd_paramsE) ;  /* 0xfffff0e0ee007950 */ /* 0x000fea0003c3ffff */
.L_x_5485:
        /* <DEDUP_REMOVED lines=105> */
.L_x_5487:
        /* <DEDUP_REMOVED lines=80> */
.L_x_5488:
[----:B-1----:R-:W-:Y:S05]  /*1ab0*/  BSYNC B0 ;  /* 0x0000000000007941 */ /* 0x002fea0003800000 */
.L_x_5486:
        /* <DEDUP_REMOVED lines=66> */
[C---:B----4-:R-:W-:Y:S02]  /*1ee0*/  LEA R246, P0, R18.reuse, R14, 0x1 ;  /* 0x0000000e12f67211 */ /* 0x050fe400078008ff */
        /* <DEDUP_REMOVED lines=179> */
.L_x_5545:
        /* <DEDUP_REMOVED lines=250> */
.L_x_5494:
[----:B------:R-:W-:Y:S05]  /*39c0*/  BSYNC B0 ;  /* 0x0000000000007941 */ /* 0x000fea0003800000 */
.L_x_5493:
        /* <DEDUP_REMOVED lines=192> */
.L_x_5496:
[----:B------:R-:W-:Y:S05]  /*45d0*/  BSYNC B0 ;  /* 0x0000000000007941 */ /* 0x000fea0003800000 */
.L_x_5495:
        /* <DEDUP_REMOVED lines=195> */
.L_x_5498:
[----:B------:R-:W-:Y:S05]  /*5210*/  BSYNC B0 ;  /* 0x0000000000007941 */ /* 0x000fea0003800000 */
.L_x_5497:
        /* <DEDUP_REMOVED lines=197> */
.L_x_5500:
[----:B------:R-:W-:Y:S05]  /*5e70*/  BSYNC B0 ;  /* 0x0000000000007941 */ /* 0x000fea0003800000 */
.L_x_5499:
[----:B------:R-:W2:Y:S02]  /*5e80*/  LD.E R3, [R28.64+0xd0] ;  /* 0x0000d0061c037980 */ /* 0x000ea4000c101900 */
[----:B--2---:R-:W-:Y:S05]  /*5e90*/  IMAD.U32 R3, R3, -0x20, RZ ;  /* 0xffffffe003037824 */ /* 0x004fea00078e00ff */
[C---:B------:R-:W-:Y:S02]  /*5ea0*/  LEA R26, P1, R3.reuse, R26, 0x1 ;  /* 0x0000001a031a7211 */ /* 0x040fe400078208ff */
[C---:B------:R-:W-:Y:S02]  /*5eb0*/  LEA R52, P0, R3.reuse, R52, 0x1 ;  /* 0x0000003403347211 */ /* 0x040fe400078008ff */
[C---:B------:R-:W-:Y:S02]  /*5ec0*/  LEA.HI.X.SX32 R27, R3.reuse, R27, 0x1, P1 ;  /* 0x0000001b031b7211 */ /* 0x040fe400008f0eff */
[----:B------:R-:W-:Y:S01]  /*5ed0*/  LEA.HI.X.SX32 R53, R3, R53, 0x1, P0 ;  /* 0x0000003503357211 */ /* 0x000fe200000f0eff */
[----:B------:R-:W-:-:S05]  /*5ee0*/  BRA `(.L_x_5501) ;  /* 0x00005e6000007947 */ /* 0x000fca0003800000 */
.L_x_5492:
        /* <DEDUP_REMOVED lines=85> */
.L_x_5505:
[----:B------:R-:W-:Y:S05]  /*6440*/  BSYNC B0 ;  /* 0x0000000000007941 */ /* 0x000fea0003800000 */
.L_x_5504:
        /* <DEDUP_REMOVED lines=84> */
.L_x_5507:
[----:B------:R-:W-:Y:S05]  /*6990*/  BSYNC B0 ;  /* 0x0000000000007941 */ /* 0x000fea0003800000 */
.L_x_5506:
        /* <DEDUP_REMOVED lines=83> */
.L_x_5509:
[----:B------:R-:W-:Y:S05]  /*6ed0*/  BSYNC B0 ;  /* 0x0000000000007941 */ /* 0x000fea0003800000 */
.L_x_5508:
        /* <DEDUP_REMOVED lines=84> */
.L_x_5511:
[----:B------:R-:W-:Y:S05]  /*7420*/  BSYNC B0 ;  /* 0x0000000000007941 */ /* 0x000fea0003800000 */
.L_x_5510:
[----:B-----5:R3:W-:Y:S02]  /*7430*/  ST.E.128 [R154.64+0x180], R8 ;  /* 0x000180089a007985 */ /* 0x0207e4000c101d06 */
.L_x_5503:
[----:B------:R-:W-:Y:S05]  /*7440*/  BSYNC B1 ;  /* 0x0000000000017941 */ /* 0x000fea0003800000 */
.L_x_5502:
        /* <DEDUP_REMOVED lines=90> */
.L_x_5515:
[----:B------:R-:W-:Y:S05]  /*79f0*/  BSYNC B0 ;  /* 0x0000000000007941 */ /* 0x000fea0003800000 */
.L_x_5514:
        /* <DEDUP_REMOVED lines=92> */
.L_x_5517:
[----:B------:R-:W-:Y:S05]  /*7fc0*/  BSYNC B0 ;  /* 0x0000000000007941 */ /* 0x000fea0003800000 */
.L_x_5516:
        /* <DEDUP_REMOVED lines=89> */
.L_x_5519:
[----:B------:R-:W-:Y:S05]  /*8560*/  BSYNC B0 ;  /* 0x0000000000007941 */ /* 0x000fea0003800000 */
.L_x_5518:
        /* <DEDUP_REMOVED lines=90> */
.L_x_5521:
[----:B------:R-:W-:Y:S05]  /*8b10*/  BSYNC B0 ;  /* 0x0000000000007941 */ /* 0x000fea0003800000 */
.L_x_5520:
[----:B-----5:R3:W-:Y:S02]  /*8b20*/  ST.E.128 [R42.64+0x180], R8 ;  /* 0x000180082a007985 */ /* 0x0207e4000c101d06 */
.L_x_5513:
[----:B------:R-:W-:Y:S05]  /*8b30*/  BSYNC B1 ;  /* 0x0000000000017941 */ /* 0x000fea0003800000 */
.L_x_5512:
        /* <DEDUP_REMOVED lines=93> */
.L_x_5525:
[----:B------:R-:W-:Y:S05]  /*9110*/  BSYNC B0 ;  /* 0x0000000000007941 */ /* 0x000fea0003800000 */
.L_x_5524:
        /* <DEDUP_REMOVED lines=92> */
.L_x_5527:
[----:B------:R-:W-:Y:S05]  /*96e0*/  BSYNC B0 ;  /* 0x0000000000007941 */ /* 0x000fea0003800000 */
.L_x_5526:
        /* <DEDUP_REMOVED lines=89> */
.L_x_5529:
[----:B------:R-:W-:Y:S05]  /*9c80*/  BSYNC B0 ;  /* 0x0000000000007941 */ /* 0x000fea0003800000 */
.L_x_5528:
        /* <DEDUP_REMOVED lines=90> */
.L_x_5531:
[----:B------:R-:W-:Y:S05]  /*a230*/  BSYNC B0 ;  /* 0x0000000000007941 */ /* 0x000fea0003800000 */
.L_x_5530:
[----:B-----5:R4:W-:Y:S02]  /*a240*/  ST.E.128 [R42.64+0x180], R8 ;  /* 0x000180082a007985 */ /* 0x0209e4000c101d06 */
.L_x_5523:
[----:B------:R-:W-:Y:S05]  /*a250*/  BSYNC B1 ;  /* 0x0000000000017941 */ /* 0x000fea0003800000 */
.L_x_5522:
        /* <DEDUP_REMOVED lines=94> */
.L_x_5535:
[----:B------:R-:W-:Y:S05]  /*a840*/  BSYNC B0 ;  /* 0x0000000000007941 */ /* 0x000fea0003800000 */
.L_x_5534:
        /* <DEDUP_REMOVED lines=93> */
.L_x_5537:
[----:B------:R-:W-:Y:S05]  /*ae20*/  BSYNC B0 ;  /* 0x0000000000007941 */ /* 0x000fea0003800000 */
.L_x_5536:
        /* <DEDUP_REMOVED lines=89> */
.L_x_5539:
[----:B------:R-:W-:Y:S05]  /*b3c0*/  BSYNC B0 ;  /* 0x0000000000007941 */ /* 0x000fea0003800000 */
.L_x_5538:
        /* <DEDUP_REMOVED lines=90> */
.L_x_5541:
[----:B------:R-:W-:Y:S05]  /*b970*/  BSYNC B0 ;  /* 0x0000000000007941 */ /* 0x000fea0003800000 */
.L_x_5540:
[----:B-----5:R4:W-:Y:S02]  /*b980*/  ST.E.128 [R54.64+0x180], R8 ;  /* 0x0001800836007985 */ /* 0x0209e4000c101d06 */
.L_x_5533:
[----:B------:R-:W-:Y:S05]  /*b990*/  BSYNC B1 ;  /* 0x0000000000017941 */ /* 0x000fea0003800000 */
.L_x_5532:
[----:B------:R-:W5:Y:S02]  /*b9a0*/  LD.E R3, [R28.64+0xd0] ;  /* 0x0000d0061c037980 */ /* 0x000f64000c101900 */
[----:B-----5:R-:W-:Y:S05]  /*b9b0*/  IMAD.U32 R3, R3, -0x20, RZ ;  /* 0xffffffe003037824 */ /* 0x020fea00078e00ff */
[C---:B------:R-:W-:Y:S02]  /*b9c0*/  LEA R108, P1, R3.reuse, R108, 0x1 ;  /* 0x0000006c036c7211 */ /* 0x040fe400078208ff */
[C---:B------:R-:W-:Y:S02]  /*b9d0*/  LEA R106, P0, R3.reuse, R106, 0x1 ;  /* 0x0000006a036a7211 */ /* 0x040fe400078008ff */
[C---:B------:R-:W-:Y:S02]  /*b9e0*/  LEA.HI.X.SX32 R109, R3.reuse, R109, 0x1, P1 ;  /* 0x0000006d036d7211 */ /* 0x040fe400008f0eff */
[----:B------:R-:W-:Y:S01]  /*b9f0*/  LEA.HI.X.SX32 R107, R3, R107, 0x1, P0 ;  /* 0x0000006b036b7211 */ /* 0x000fe200000f0eff */
[----:B------:R-:W-:-:S05]  /*ba00*/  BRA `(.L_x_5501) ;  /* 0x0000034000007947 */ /* 0x000fca0003800000 */
.L_x_5491:
        /* <DEDUP_REMOVED lines=52> */
.L_x_5501:
[----:B------:R-:W-:Y:S05]  /*bd50*/  BSYNC B2 ;  /* 0x0000000000027941 */ /* 0x000fea0003800000 */
.L_x_5490:
        /* <DEDUP_REMOVED lines=88> */
.L_x_5543:
        /* <DEDUP_REMOVED lines=8> */
.L_x_5544:
[----:B------:R-:W-:Y:S05]  /*c360*/  BSYNC B0 ;  /* 0x0000000000007941 */ /* 0x000fea0003800000 */
.L_x_5542:
[----:B------:R-:W-:Y:S04]  /*c370*/  IADD3 R17, R17, -0x1, RZ ;  /* 0xffffffff11117810 */ /* 0x000fe80007ffe0ff */
[----:B------:R-:W-:Y:S11]  /*c380*/  ISETP.GT.AND P0, PT, R17, R74, PT ;  /* 0x0000004a1100720c */ /* 0x000ff60003f04270 */
[----:B------:R-:W-:Y:S02]  /*c390*/  @!UPT UIADD3 URZ, URZ, URZ, URZ ;  /* 0x0000003f3f3ff290 */ /* 0x000fe4000fffe03f */
[----:B------:R-:W-:-:S05]  /*c3a0*/  @P0 BRA `(.L_x_5545) ;  /* 0xffff667000000947 */ /* 0x000fca000383ffff */
.L_x_5489:
        /* <DEDUP_REMOVED lines=102> */
.L_x_5552:
[----:B------:R-:W-:Y:S05]  /*ca10*/  BSYNC B0 ;  /* 0x0000000000007941 */ /* 0x000fea0003800000 */
.L_x_5551:
        /* <DEDUP_REMOVED lines=44> */
.L_x_5554:
[----:B------:R-:W-:Y:S05]  /*cce0*/  BSYNC B0 ;  /* 0x0000000000007941 */ /* 0x000fea0003800000 */
.L_x_5553:
        /* <DEDUP_REMOVED lines=46> */
.L_x_5556:
[----:B------:R-:W-:Y:S05]  /*cfd0*/  BSYNC B0 ;  /* 0x0000000000007941 */ /* 0x000fea0003800000 */
.L_x_5555:
        /* <DEDUP_REMOVED lines=44> */
.L_x_5558:
[----:B------:R-:W-:Y:S05]  /*d2a0*/  BSYNC B0 ;  /* 0x0000000000007941 */ /* 0x000fea0003800000 */
.L_x_5557:
[----:B-----5:R3:W-:Y:S02]  /*d2b0*/  STS.128 [R249+0x6000], R16 ;  /* 0x00600010f9007388 */ /* 0x0207e40000000c00 */
.L_x_5550:
[----:B------:R-:W-:Y:S05]  /*d2c0*/  BSYNC B1 ;  /* 0x0000000000017941 */ /* 0x000fea0003800000 */
.L_x_5549:
        /* <DEDUP_REMOVED lines=49> */
.L_x_5562:
[----:B------:R-:W-:Y:S05]  /*d5e0*/  BSYNC B0 ;  /* 0x0000000000007941 */ /* 0x000fea0003800000 */
.L_x_5561:
        /* <DEDUP_REMOVED lines=44> */
.L_x_5564:
[----:B------:R-:W-:Y:S05]  /*d8b0*/  BSYNC B0 ;  /* 0x0000000000007941 */ /* 0x000fea0003800000 */
.L_x_5563:
        /* <DEDUP_REMOVED lines=46> */
.L_x_5566:
[----:B------:R-:W-:Y:S05]  /*dba0*/  BSYNC B0 ;  /* 0x0000000000007941 */ /* 0x000fea0003800000 */
.L_x_5565:
        /* <DEDUP_REMOVED lines=44> */
.L_x_5568:
[----:B------:R-:W-:Y:S05]  /*de70*/  BSYNC B0 ;  /* 0x0000000000007941 */ /* 0x000fea0003800000 */
.L_x_5567:
[----:B-----5:R1:W-:Y:S02]  /*de80*/  STS.128 [R249+0x6800], R44 ;  /* 0x0068002cf9007388 */ /* 0x0203e40000000c00 */
.L_x_5560:
[----:B------:R-:W-:Y:S05]  /*de90*/  BSYNC B1 ;  /* 0x0000000000017941 */ /* 0x000fea0003800000 */
.L_x_5559:
        /* <DEDUP_REMOVED lines=48> */
.L_x_5572:
[----:B------:R-:W-:Y:S05]  /*e1a0*/  BSYNC B0 ;  /* 0x0000000000007941 */ /* 0x000fea0003800000 */
.L_x_5571:
        /* <DEDUP_REMOVED lines=44> */
.L_x_5574:
[----:B------:R-:W-:Y:S05]  /*e470*/  BSYNC B0 ;  /* 0x0000000000007941 */ /* 0x000fea0003800000 */
.L_x_5573:
        /* <DEDUP_REMOVED lines=45> */
.L_x_5576:
[----:B------:R-:W-:Y:S05]  /*e750*/  BSYNC B0 ;  /* 0x0000000000007941 */ /* 0x000fea0003800000 */
.L_x_5575:
        /* <DEDUP_REMOVED lines=44> */
.L_x_5578:
[----:B------:R-:W-:Y:S05]  /*ea20*/  BSYNC B0 ;  /* 0x0000000000007941 */ /* 0x000fea0003800000 */
.L_x_5577:
[----:B-----5:R3:W-:Y:S02]  /*ea30*/  STS.128 [R249+0x7000], R16 ;  /* 0x00700010f9007388 */ /* 0x0207e40000000c00 */
.L_x_5570:
[----:B------:R-:W-:Y:S05]  /*ea40*/  BSYNC B1 ;  /* 0x0000000000017941 */ /* 0x000fea0003800000 */
.L_x_5569:
        /* <DEDUP_REMOVED lines=46> */
.L_x_5581:
[----:B------:R-:W-:Y:S05]  /*ed30*/  BSYNC B0 ;  /* 0x0000000000007941 */ /* 0x000fea0003800000 */
.L_x_5580:
        /* <DEDUP_REMOVED lines=45> */
.L_x_5583:
[----:B------:R-:W-:Y:S05]  /*f010*/  BSYNC B0 ;  /* 0x0000000000007941 */ /* 0x000fea0003800000 */
.L_x_5582:
        /* <DEDUP_REMOVED lines=44> */
.L_x_5585:
[----:B------:R-:W-:Y:S05]  /*f2e0*/  BSYNC B0 ;  /* 0x0000000000007941 */ /* 0x000fea0003800000 */
.L_x_5584:
        /* <DEDUP_REMOVED lines=44> */
.L_x_5587:
[----:B------:R-:W-:Y:S05]  /*f5b0*/  BSYNC B0 ;  /* 0x0000000000007941 */ /* 0x000fea0003800000 */
.L_x_5586:
[----:B-----5:R2:W-:Y:S01]  /*f5c0*/  STS.128 [R249+0x7800], R40 ;  /* 0x00780028f9007388 */ /* 0x0205e20000000c00 */
[----:B------:R-:W-:Y:S05]  /*f5d0*/  BRA `(.L_x_5579) ;  /* 0x000059d000007947 */ /* 0x000fea0003800000 */
.L_x_5548:
        /* <DEDUP_REMOVED lines=85> */
.L_x_5591:
[----:B------:R-:W-:Y:S05]  /*fb30*/  BSYNC B0 ;  /* 0x0000000000007941 */ /* 0x000fea0003800000 */
.L_x_5590:
        /* <DEDUP_REMOVED lines=85> */
.L_x_5593:
[----:B------:R-:W-:Y:S05]  /*10090*/  BSYNC B0 ;  /* 0x0000000000007941 */ /* 0x000fea0003800000 */
.L_x_5592:
        /* <DEDUP_REMOVED lines=85> */
.L_x_5595:
[----:B------:R-:W-:Y:S05]  /*105f0*/  BSYNC B0 ;  /* 0x0000000000007941 */ /* 0x000fea0003800000 */
.L_x_5594:
        /* <DEDUP_REMOVED lines=85> */
.L_x_5597:
[----:B------:R-:W-:Y:S05]  /*10b50*/  BSYNC B0 ;  /* 0x0000000000007941 */ /* 0x000fea0003800000 */
.L_x_5596:
[----:B-----5:R3:W-:Y:S02]  /*10b60*/  STS.128 [R249+0x6000], R16 ;  /* 0x00600010f9007388 */ /* 0x0207e40000000c00 */
.L_x_5589:
[----:B------:R-:W-:Y:S05]  /*10b70*/  BSYNC B1 ;  /* 0x0000000000017941 */ /* 0x000fea0003800000 */
.L_x_5588:
        /* <DEDUP_REMOVED lines=88> */
.L_x_5601:
[----:B------:R-:W-:Y:S05]  /*11100*/  BSYNC B0 ;  /* 0x0000000000007941 */ /* 0x000fea0003800000 */
.L_x_5600:
        /* <DEDUP_REMOVED lines=85> */
.L_x_5603:
[----:B------:R-:W-:Y:S05]  /*11660*/  BSYNC B0 ;  /* 0x0000000000007941 */ /* 0x000fea0003800000 */
.L_x_5602:
        /* <DEDUP_REMOVED lines=85> */
.L_x_5605:
[----:B------:R-:W-:Y:S05]  /*11bc0*/  BSYNC B0 ;  /* 0x0000000000007941 */ /* 0x000fea0003800000 */
.L_x_5604:
        /* <DEDUP_REMOVED lines=85> */
.L_x_5607:
[----:B------:R-:W-:Y:S05]  /*12120*/  BSYNC B0 ;  /* 0x0000000000007941 */ /* 0x000fea0003800000 */
.L_x_5606:
[----:B-----5:R3:W-:Y:S02]  /*12130*/  STS.128 [R249+0x6800], R16 ;  /* 0x00680010f9007388 */ /* 0x0207e40000000c00 */
.L_x_5599:
[----:B------:R-:W-:Y:S05]  /*12140*/  BSYNC B1 ;  /* 0x0000000000017941 */ /* 0x000fea0003800000 */
.L_x_5598:
        /* <DEDUP_REMOVED lines=88> */
.L_x_5611:
[----:B------:R-:W-:Y:S05]  /*126d0*/  BSYNC B0 ;  /* 0x0000000000007941 */ /* 0x000fea0003800000 */
.L_x_5610:
        /* <DEDUP_REMOVED lines=85> */
.L_x_5613:
[----:B------:R-:W-:Y:S05]  /*12c30*/  BSYNC B0 ;  /* 0x0000000000007941 */ /* 0x000fea0003800000 */
.L_x_5612:
        /* <DEDUP_REMOVED lines=85> */
.L_x_5615:
[----:B------:R-:W-:Y:S05]  /*13190*/  BSYNC B0 ;  /* 0x0000000000007941 */ /* 0x000fea0003800000 */
.L_x_5614:
        /* <DEDUP_REMOVED lines=85> */
.L_x_5617:
[----:B------:R-:W-:Y:S05]  /*136f0*/  BSYNC B0 ;  /* 0x0000000000007941 */ /* 0x000fea0003800000 */
.L_x_5616:
[----:B-----5:R3:W-:Y:S02]  /*13700*/  STS.128 [R249+0x7000], R16 ;  /* 0x00700010f9007388 */ /* 0x0207e40000000c00 */
.L_x_5609:
[----:B------:R-:W-:Y:S05]  /*13710*/  BSYNC B1 ;  /* 0x0000000000017941 */ /* 0x000fea0003800000 */
.L_x_5608:
        /* <DEDUP_REMOVED lines=87> */
.L_x_5619:
[----:B------:R-:W-:Y:S05]  /*13c90*/  BSYNC B0 ;  /* 0x0000000000007941 */ /* 0x000fea0003800000 */
.L_x_5618:
        /* <DEDUP_REMOVED lines=85> */
.L_x_5621:
[----:B------:R-:W-:Y:S05]  /*141f0*/  BSYNC B0 ;  /* 0x0000000000007941 */ /* 0x000fea0003800000 */
.L_x_5620:
        /* <DEDUP_REMOVED lines=85> */
.L_x_5623:
[----:B------:R-:W-:Y:S05]  /*14750*/  BSYNC B0 ;  /* 0x0000000000007941 */ /* 0x000fea0003800000 */
.L_x_5622:
        /* <DEDUP_REMOVED lines=86> */
.L_x_5625:
[----:B------:R-:W-:Y:S05]  /*14cc0*/  BSYNC B0 ;  /* 0x0000000000007941 */ /* 0x000fea0003800000 */
.L_x_5624:
[----:B-----5:R4:W-:Y:S01]  /*14cd0*/  STS.128 [R249+0x7800], R4 ;  /* 0x00780004f9007388 */ /* 0x0209e20000000c00 */
[----:B------:R-:W-:Y:S05]  /*14ce0*/  BRA `(.L_x_5579) ;  /* 0x000002c000007947 */ /* 0x000fea0003800000 */
.L_x_5547:
        /* <DEDUP_REMOVED lines=44> */
.L_x_5579:
[----:B------:R-:W-:Y:S05]  /*14fb0*/  BSYNC B2 ;  /* 0x0000000000027941 */ /* 0x000fea0003800000 */
.L_x_5546:
[----:B-1--4-:R-:W-:Y:S01]  /*14fc0*/  IADD3 R4, R170, -0x1, RZ ;  /* 0xffffffffaa047810 */ /* 0x012fe20007ffe0ff */
[----:B------:R-:W-:Y:S01]  /*14fd0*/  IMAD.SHL.U32 R9, R57, 0x40, RZ ;  /* 0x0000004039097824 */ /* 0x000fe200078e00ff */
[----:B------:R-:W-:Y:S01]  /*14fe0*/  LEA.HI R6, R59, R59, RZ, 0x1 ;  /* 0x0000003b3b067211 */ /* 0x000fe200078f08ff */
[----:B------:R-:W-:-:S02]  /*14ff0*/  IMAD.SHL.U32 R8, R144, 0x8, RZ ;  /* 0x0000000890087824 */ /* 0x000fc400078e00ff */
[----:B------:R-:W-:Y:S01]  /*15000*/  IMAD.SHL.U32 R3, R4, 0x40, RZ ;  /* 0x0000004004037824 */ /* 0x000fe200078e00ff */
[----:B------:R-:W-:Y:S02]  /*15010*/  LOP3.LUT R6, R6, 0xfffffffe, RZ, 0xc0, !PT ;  /* 0xfffffffe06067812 */ /* 0x000fe400078ec0ff */
[----:B------:R-:W-:Y:S01]  /*15020*/  LOP3.LUT R9, R9, 0x1c0, RZ, 0xc0, !PT ;  /* 0x000001c009097812 */ /* 0x000fe200078ec0ff */
[----:B------:R-:W-:Y:S02]  /*15030*/  IMAD.IADD R5, R58, 0x1, -R3 ;  /* 0x000000013a057824 */ /* 0x000fe400078e0a03 */
[----:B------:R-:W-:Y:S01]  /*15040*/  IMAD.IADD R59, R59, 0x1, -R6 ;  /* 0x000000013b3b7824 */ /* 0x000fe200078e0a06 */
[----:B------:R-:W-:Y:S02]  /*15050*/  LOP3.LUT R8, R9, 0x8, R8, 0xf8, !PT ;  /* 0x0000000809087812 */ /* 0x000fe400078ef808 */
[-C--:B------:R-:W-:Y:S02]  /*15060*/  ISETP.GE.AND P1, PT, R26, R5.reuse, PT ;  /* 0x000000051a00720c */ /* 0x080fe40003f26270 */
[----:B------:R-:W-:-:S02]  /*15070*/  ISETP.GE.AND P4, PT, R144, R5, PT ;  /* 0x000000059000720c */ /* 0x000fc40003f86270 */
[CC--:B------:R-:W-:Y:S02]  /*15080*/  ISETP.GE.AND P0, PT, R2.reuse, R5.reuse, PT ;  /* 0x000000050200720c */ /* 0x0c0fe40003f06270 */
[----:B------:R-:W-:Y:S02]  /*15090*/  ISETP.GE.AND P2, PT, R2, R5, PT ;  /* 0x000000050200720c */ /* 0x000fe40003f46270 */
[----:B------:R-:W-:Y:S02]  /*150a0*/  SHF.R.S32.HI R2, RZ, 0x1f, R67 ;  /* 0x0000001fff027819 */ /* 0x000fe40000011443 */
[----:B------:R-:W-:Y:S02]  /*150b0*/  SHF.R.U32.HI R9, RZ, 0x3, R9 ;  /* 0x00000003ff097819 */ /* 0x000fe40000011609 */
[----:B------:R-:W-:Y:S02]  /*150c0*/  LEA.HI R2, R2, R67, RZ, 0x3 ;  /* 0x0000004302027211 */ /* 0x000fe400078f18ff */
[C---:B--2---:R-:W-:Y:S01]  /*150d0*/  @!P1 LEA R12, P5, R63.reuse, R236, 0x1 ;  /* 0x000000ec3f0c9211 */ /* 0x044fe200078a08ff */
[----:B------:R-:W-:Y:S01]  /*150e0*/  @!PT LDS RZ, [RZ] ;  /* 0x00000000fffff984 */ /* 0x000fe20000000800 */
[----:B------:R-:W-:Y:S01]  /*150f0*/  @!PT LDS RZ, [RZ] ;  /* 0x00000000fffff984 */ /* 0x000fe20000000800 */
[----:B------:R-:W-:Y:S01]  /*15100*/  @!PT LDS RZ, [RZ] ;  /* 0x00000000fffff984 */ /* 0x000fe20000000800 */
[----:B------:R1:W-:Y:S01]  /*15110*/  @!P4 LDGSTS.E.BYPASS.LTC128B.128 [R249+0x8000], [R236.64] ;  /* 0x08000000ecf9cfae */ /* 0x0003e2000b901d46 */
[C---:B------:R-:W-:Y:S01]  /*15120*/  LOP3.LUT R6, R2.reuse, 0xfffffff8, RZ, 0xc0, !PT ;  /* 0xfffffff802067812 */ /* 0x040fe200078ec0ff */
[----:B------:R-:W-:Y:S01]  /*15130*/  IMAD.SHL.U32 R31, R2, 0x40, RZ ;  /* 0x00000040021f7824 */ /* 0x000fe200078e00ff */
[----:B------:R-:W-:Y:S01]  /*15140*/  @!P1 LEA.HI.X R13, R63, R237, R64, 0x1, P5 ;  /* 0x000000ed3f0d9211 */ /* 0x000fe200028f0c40 */
[----:B------:R1:W-:Y:S01]  /*15150*/  @!P4 LDGSTS.E.BYPASS.LTC128B.128 [R249+0xa000], [R236.64+0x80] ;  /* 0x0a000080ecf9cfae */ /* 0x0003e2000b901d46 */
[-C--:B------:R-:W-:Y:S01]  /*15160*/  ISETP.GE.AND P5, PT, R0, R5.reuse, PT ;  /* 0x000000050000720c */ /* 0x080fe20003fa6270 */
[----:B------:R-:W-:Y:S01]  /*15170*/  IMAD.IADD R67, R67, 0x1, -R6 ;  /* 0x0000000143437824 */ /* 0x000fe200078e0a06 */
[----:B------:R-:W-:Y:S01]  /*15180*/  ISETP.GE.AND P3, PT, R26, R5, PT ;  /* 0x000000051a00720c */ /* 0x000fe20003f66270 */
[----:B------:R1:W-:Y:S01]  /*15190*/  @!P4 LDGSTS.E.BYPASS.LTC128B.128 [R249+0xc000], [R236.64+0x100] ;  /* 0x0c000100ecf9cfae */ /* 0x0003e2000b901d46 */
[----:B------:R-:W-:-:S02]  /*151a0*/  LOP3.LUT R8, R8, R9, RZ, 0x3c, !PT ;  /* 0x0000000908087212 */ /* 0x000fc400078e3cff */
[----:B------:R-:W-:Y:S01]  /*151b0*/  LOP3.LUT R31, R31, 0xfffffe00, RZ, 0xc0, !PT ;  /* 0xfffffe001f1f7812 */ /* 0x000fe200078ec0ff */
[----:B------:R1:W-:Y:S01]  /*151c0*/  @!P4 LDGSTS.E.BYPASS.LTC128B.128 [R249+0xe000], [R236.64+0x180] ;  /* 0x0e000180ecf9cfae */ /* 0x0003e2000b901d46 */
[----:B------:R-:W-:Y:S01]  /*151d0*/  ISETP.GE.AND P4, PT, R144, R5, PT ;  /* 0x000000059000720c */ /* 0x000fe20003f86270 */
[----:B------:R-:W-:Y:S02]  /*151e0*/  IMAD R229, R59, 0x200, R8 ;  /* 0x000002003be57824 */ /* 0x000fe400078e0208 */
[----:B------:R2:W-:Y:S01]  /*151f0*/  @!P1 LDGSTS.E.BYPASS.LTC128B.128 [R249+0x8800], [R12.64] ;  /* 0x088000000cf99fae */ /* 0x0005e2000b901d46 */
[----:B------:R-:W-:Y:S02]  /*15200*/  IMAD.SHL.U32 R8, R67, 0x40, RZ ;  /* 0x0000004043087824 */ /* 0x000fe400078e00ff */
[----:B------:R-:W-:Y:S01]  /*15210*/  @!P5 IMAD R7, R167, 0x60, RZ ;  /* 0x00000060a707d824 */ /* 0x000fe200078e02ff */
[----:B------:R2:W-:Y:S01]  /*15220*/  @!P1 LDGSTS.E.BYPASS.LTC128B.128 [R249+0xa800], [R12.64+0x80] ;  /* 0x0a8000800cf99fae */ /* 0x0005e2000b901d46 */
[----:B------:R-:W-:Y:S01]  /*15230*/  @!P5 IMAD.WIDE.U32 R10, R166, 0x60, R236 ;  /* 0x00000060a60ad825 */ /* 0x000fe200078e00ec */
[----:B------:R-:W-:-:S02]  /*15240*/  LOP3.LUT R8, R8, 0x1c0, RZ, 0xc0, !PT ;  /* 0x000001c008087812 */ /* 0x000fc400078ec0ff */
[----:B------:R2:W-:Y:S01]  /*15250*/  @!P1 LDGSTS.E.BYPASS.LTC128B.128 [R249+0xc800], [R12.64+0x100] ;  /* 0x0c8001000cf99fae */ /* 0x0005e2000b901d46 */
[----:B------:R-:W-:Y:S02]  /*15260*/  @!P5 IMAD.IADD R15, R7, 0x1, R11 ;  /* 0x00000001070fd824 */ /* 0x000fe400078e020b */
[----:B------:R-:W-:Y:S01]  /*15270*/  @!P5 IMAD.MOV.U32 R14, RZ, RZ, R10 ;  /* 0x000000ffff0ed224 */ /* 0x000fe200078e000a */
[----:B------:R2:W-:Y:S01]  /*15280*/  @!P1 LDGSTS.E.BYPASS.LTC128B.128 [R249+0xe800], [R12.64+0x180] ;  /* 0x0e8001800cf99fae */ /* 0x0005e2000b901d46 */
[----:B------:R-:W-:Y:S02]  /*15290*/  IMAD.SHL.U32 R59, R59, 0x8, RZ ;  /* 0x000000083b3b7824 */ /* 0x000fe400078e00ff */
[----:B------:R-:W-:-:S03]  /*152a0*/  IMAD.SHL.U32 R229, R229, 0x2, RZ ;  /* 0x00000002e5e57824 */ /* 0x000fc600078e00ff */
[----:B------:R-:W-:Y:S02]  /*152b0*/  LOP3.LUT R2, R8, 0x8, R59, 0xf8, !PT ;  /* 0x0000000808027812 */ /* 0x000fe400078ef83b */
[----:B------:R-:W-:Y:S02]  /*152c0*/  IADD3 R227, R229, 0x8020, RZ ;  /* 0x00008020e5e37810 */ /* 0x000fe40007ffe0ff */
[----:B--2---:R-:W-:-:S04]  /*152d0*/  @!P0 LEA R12, P1, R166, R236, 0x6 ;  /* 0x000000eca60c8211 */ /* 0x004fc800078230ff */
[----:B------:R-:W-:Y:S02]  /*152e0*/  @!P0 LEA.HI.X R13, R166, R237, R167, 0x6, P1 ;  /* 0x000000eda60d8211 */ /* 0x000fe400008f34a7 */
[----:B------:R-:W-:Y:S02]  /*152f0*/  ISETP.GE.AND P1, PT, R0, R5, PT ;  /* 0x000000050000720c */ /* 0x000fe40003f26270 */
[----:B------:R-:W-:Y:S01]  /*15300*/  SHF.R.S32.HI R5, RZ, 0x1f, R56 ;  /* 0x0000001fff057819 */ /* 0x000fe20000011438 */
[----:B------:R2:W-:Y:S03]  /*15310*/  @!P0 LDGSTS.E.BYPASS.LTC128B.128 [R249+0x9000], [R12.64] ;  /* 0x090000000cf98fae */ /* 0x0005e6000b901d46 */
[----:B------:R-:W-:Y:S01]  /*15320*/  LEA.HI R0, R5, R56, RZ, 0x5 ;  /* 0x0000003805007211 */ /* 0x000fe200078f28ff */
[----:B------:R2:W-:Y:S03]  /*15330*/  @!P0 LDGSTS.E.BYPASS.LTC128B.128 [R249+0xb000], [R12.64+0x80] ;  /* 0x0b0000800cf98fae */ /* 0x0005e6000b901d46 */
[----:B------:R-:W-:Y:S01]  /*15340*/  SHF.R.S32.HI R0, RZ, 0x5, R0 ;  /* 0x00000005ff007819 */ /* 0x000fe20000011400 */
[----:B------:R2:W-:Y:S02]  /*15350*/  @!P0 LDGSTS.E.BYPASS.LTC128B.128 [R249+0xd000], [R12.64+0x100] ;  /* 0x0d0001000cf98fae */ /* 0x0005e4000b901d46 */
[----:B------:R-:W-:-:S02]  /*15360*/  @!P1 IMAD R5, R169, 0x60, RZ ;  /* 0x00000060a9059824 */ /* 0x000fc400078e02ff */
[----:B------:R2:W-:Y:S01]  /*15370*/  @!P0 LDGSTS.E.BYPASS.LTC128B.128 [R249+0xf000], [R12.64+0x180] ;  /* 0x0f0001800cf98fae */ /* 0x0005e2000b901d46 */
[C---:B------:R-:W-:Y:S01]  /*15380*/  @!P1 IMAD.WIDE.U32 R10, R168.reuse, 0x60, R246 ;  /* 0x00000060a80a9825 */ /* 0x040fe200078e00f6 */
[-C--:B------:R-:W-:Y:S02]  /*15390*/  @!P3 LEA R6, P0, R61, R246.reuse, 0x1 ;  /* 0x000000f63d06b211 */ /* 0x080fe400078008ff */
[----:B------:R2:W-:Y:S01]  /*153a0*/  @!P5 LDGSTS.E.BYPASS.LTC128B.128 [R249+0x9800], [R14.64] ;  /* 0x098000000ef9dfae */ /* 0x0005e2000b901d46 */
[----:B------:R-:W-:Y:S01]  /*153b0*/  @!P1 IMAD.IADD R11, R5, 0x1, R11 ;  /* 0x00000001050b9824 */ /* 0x000fe200078e020b */
[----:B------:R-:W-:Y:S02]  /*153c0*/  @!P3 LEA.HI.X R7, R61, R247, R62, 0x1, P0 ;  /* 0x000000f73d07b211 */ /* 0x000fe400000f0c3e */
[----:B------:R2:W-:Y:S01]  /*153d0*/  @!P5 LDGSTS.E.BYPASS.LTC128B.128 [R249+0xb800], [R14.64+0x80] ;  /* 0x0b8000800ef9dfae */ /* 0x0005e2000b901d46 */
[----:B------:R-:W-:Y:S02]  /*153e0*/  SHF.R.U32.HI R5, RZ, 0x3, R8 ;  /* 0x00000003ff057819 */ /* 0x000fe40000011608 */
[----:B------:R-:W-:Y:S01]  /*153f0*/  @!P2 LEA R8, P0, R168, R246, 0x6 ;  /* 0x000000f6a808a211 */ /* 0x000fe200078030ff */
[----:B------:R2:W-:Y:S01]  /*15400*/  @!P5 LDGSTS.E.BYPASS.LTC128B.128 [R249+0xd800], [R14.64+0x100] ;  /* 0x0d8001000ef9dfae */ /* 0x0005e2000b901d46 */
[----:B------:R-:W-:Y:S01]  /*15410*/  LOP3.LUT R2, R2, R5, RZ, 0x3c, !PT ;  /* 0x0000000502027212 */ /* 0x000fe200078e3cff */
[----:B------:R-:W-:Y:S01]  /*15420*/  IMAD R5, R0, 0x400, R31 ;  /* 0x0000040000057824 */ /* 0x000fe200078e021f */
[----:B------:R-:W-:Y:S01]  /*15430*/  @!P2 LEA.HI.X R9, R168, R247, R169, 0x6, P0 ;  /* 0x000000f7a809a211 */ /* 0x000fe200000f34a9 */
[----:B------:R2:W-:Y:S01]  /*15440*/  @!P5 LDGSTS.E.BYPASS.LTC128B.128 [R249+0xf800], [R14.64+0x180] ;  /* 0x0f8001800ef9dfae */ /* 0x0005e2000b901d46 */
[----:B------:R-:W-:Y:S01]  /*15450*/  IADD3 R0, R229, 0x8000, RZ ;  /* 0x00008000e5007810 */ /* 0x000fe20007ffe0ff */
[----:B------:R-:W-:-:S02]  /*15460*/  IMAD.IADD R230, R2, 0x1, R5 ;  /* 0x0000000102e67824 */ /* 0x000fc400078e0205 */
[----:B------:R-:W0:Y:S01]  /*15470*/  LDGDEPBAR ;  /* 0x00000000000079af */ /* 0x000e220000000000 */
[----:B------:R-:W-:Y:S02]  /*15480*/  IMAD.MOV.U32 R5, RZ, RZ, 0x20 ;  /* 0x00000020ff057424 */ /* 0x000fe400078e00ff */
        /* <DEDUP_REMOVED lines=34> */
[----:B----4-:R-:W-:-:S03]  /*156b0*/  IMAD.MOV.U32 R7, RZ, RZ, 0x10 ;  /* 0x00000010ff077424 */ /* 0x010fc600078e00ff */
        /* <DEDUP_REMOVED lines=16> */
[----:B---3--:R-:W3:Y:S01]  /*157c0*/  LDSM.16.M88.4 R16, [R229+0x8000] ;  /* 0x00800000e510783b */ /* 0x008ee20000000200 */
[----:B------:R-:W-:Y:S02]  /*157d0*/  SEL R5, R5, 0xffffffe0, !P2 ;  /* 0xffffffe005057807 */ /* 0x000fe40005000000 */
[----:B------:R-:W-:Y:S01]  /*157e0*/  R2P PR, R57, 0x6 ;  /* 0x0000000639007804 */ /* 0x000fe20000000000 */
[----:B------:R-:W4:Y:S01]  /*157f0*/  LDSM.16.M88.4 R48, [R229+0x8800] ;  /* 0x00880000e530783b */ /* 0x000f220000000200 */
[--C-:B------:R-:W-:Y:S02]  /*15800*/  IMAD R228, R7, 0x2, R230.reuse ;  /* 0x0000000207e47824 */ /* 0x100fe400078e02e6 */
[C---:B------:R-:W-:Y:S01]  /*15810*/  IMAD R226, R5.reuse, 0x2, R230 ;  /* 0x0000000205e27824 */ /* 0x040fe200078e02e6 */
[----:B------:R-:W1:Y:S01]  /*15820*/  LDSM.16.M88.4 R68, [R229+0x9000] ;  /* 0x00900000e544783b */ /* 0x000e620000000200 */
[----:B------:R-:W-:-:S03]  /*15830*/  IMAD R225, R5, 0x2, R228 ;  /* 0x0000000205e17824 */ /* 0x000fc600078e02e4 */
[----:B------:R-:W-:Y:S04]  /*15840*/  LDSM.16.M88.4 R76, [R228] ;  /* 0x00000000e44c783b */ /* 0x000fe80000000200 */
[----:B------:R-:W-:Y:S01]  /*15850*/  @P1 IADD3 R227, R0, -0x20, RZ ;  /* 0xffffffe000e31810 */ /* 0x000fe20007ffe0ff */
[----:B------:R-:W-:Y:S01]  /*15860*/  IMAD.MOV.U32 R0, RZ, RZ, 0x40 ;  /* 0x00000040ff007424 */ /* 0x000fe200078e00ff */
[----:B------:R-:W-:Y:S04]  /*15870*/  LDSM.16.M88.4 R84, [R226] ;  /* 0x00000000e254783b */ /* 0x000fe80000000200 */
[----:B------:R-:W1:Y:S01]  /*15880*/  LDSM.16.M88.4 R8, [R229+0x9800] ;  /* 0x00980000e508783b */ /* 0x000e620000000200 */
[----:B------:R-:W-:-:S03]  /*15890*/  SEL R0, R0, 0xffffffc0, !P2 ;  /* 0xffffffc000007807 */ /* 0x000fc60005000000 */
[----:B-----5:R-:W1:Y:S02]  /*158a0*/  LDSM.16.M88.4 R32, [R227] ;  /* 0x00000000e320783b */ /* 0x020e640000000200 */
[----:B------:R-:W-:Y:S02]  /*158b0*/  IMAD.IADD R224, R229, 0x1, R0 ;  /* 0x00000001e5e07824 */ /* 0x000fe400078e0200 */
[----:B------:R-:W1:Y:S01]  /*158c0*/  LDSM.16.M88.4 R24, [R227+0x800] ;  /* 0x00080000e318783b */ /* 0x000e620000000200 */
[----:B------:R-:W-:-:S03]  /*158d0*/  IMAD.IADD R220, R0, 0x1, R227 ;  /* 0x0000000100dc7824 */ /* 0x000fc600078e02e3 */
[----:B--2---:R-:W2:Y:S04]  /*158e0*/  LDSM.16.M88.4 R12, [R227+0x1000] ;  /* 0x00100000e30c783b */ /* 0x004ea80000000200 */
[----:B------:R-:W2:Y:S01]  /*158f0*/  LDSM.16.M88.4 R44, [R224+0x8000] ;  /* 0x00800000e02c783b */ /* 0x000ea20000000200 */
[C---:B---3--:R-:W-:Y:S03]  /*15900*/  HMMA.16816.F32.BF16 R20, R52.reuse, R16, RZ ;  /* 0x000000103414723c */ /* 0x048fe600000418ff */
[----:B------:R-:W3:Y:S04]  /*15910*/  LDSM.16.M88.4 R80, [R227+0x1800] ;  /* 0x00180000e350783b */ /* 0x000ee80000000200 */
[----:B------:R-:W2:Y:S01]  /*15920*/  LDSM.16.M88.4 R40, [R224+0x8800] ;  /* 0x00880000e028783b */ /* 0x000ea20000000200 */
[C---:B------:R-:W-:Y:S03]  /*15930*/  HMMA.16816.F32.BF16 R16, R52.reuse, R18, RZ ;  /* 0x000000123410723c */ /* 0x040fe600000418ff */
[----:B------:R-:W-:Y:S04]  /*15940*/  LDSM.16.M88.4 R60, [R225] ;  /* 0x00000000e13c783b */ /* 0x000fe80000000200 */
[----:B------:R-:W-:Y:S01]  /*15950*/  LDSM.16.M88.4 R88, [R224+0x9800] ;  /* 0x00980000e058783b */ /* 0x000fe20000000200 */
[C---:B----4-:R-:W-:Y:S03]  /*15960*/  HMMA.16816.F32.BF16 R36, R52.reuse, R48, RZ ;  /* 0x000000303424723c */ /* 0x050fe600000418ff */
[----:B------:R-:W4:Y:S04]  /*15970*/  LD.E R0, [R28.64+0x18c] ;  /* 0x00018c061c007980 */ /* 0x000f28000c101900 */
[----:B------:R-:W-:Y:S01]  /*15980*/  LDSM.16.M88.4 R100, [R220+0x4800] ;  /* 0x00480000dc64783b */ /* 0x000fe20000000200 */
[C---:B------:R-:W-:Y:S03]  /*15990*/  HMMA.16816.F32.BF16 R48, R52.reuse, R50, RZ ;  /* 0x000000323430723c */ /* 0x040fe600000418ff */
[----:B------:R-:W-:Y:S04]  /*159a0*/  LDSM.16.M88.4 R92, [R229+0xe800] ;  /* 0x00e80000e55c783b */ /* 0x000fe80000000200 */
[----:B------:R-:W-:Y:S01]  /*159b0*/  LDSM.16.M88.4 R96, [R224+0xd800] ;  /* 0x00d80000e060783b */ /* 0x000fe20000000200 */
[C---:B-1----:R-:W-:Y:S03]  /*159c0*/  HMMA.16816.F32.BF16 R72, R52.reuse, R68, RZ ;  /* 0x000000443448723c */ /* 0x042fe600000418ff */
[----:B------:R-:W0:Y:S05]  /*159d0*/  LDGDEPBAR ;  /* 0x00000000000079af */ /* 0x000e2a0000000000 */
[C---:B------:R-:W-:Y:S08]  /*159e0*/  HMMA.16816.F32.BF16 R68, R52.reuse, R70, RZ ;  /* 0x000000463444723c */ /* 0x040ff000000418ff */
[C---:B------:R-:W-:Y:S08]  /*159f0*/  HMMA.16816.F32.BF16 R64, R52.reuse, R8, RZ ;  /* 0x000000083440723c */ /* 0x040ff000000418ff */
[----:B------:R-:W-:Y:S01]  /*15a00*/  HMMA.16816.F32.BF16 R52, R52, R10, RZ ;  /* 0x0000000a3434723c */ /* 0x000fe200000418ff */
[----:B------:R-:W1:Y:S07]  /*15a10*/  LDSM.16.M88.4 R8, [R224+0x9000] ;  /* 0x00900000e008783b */ /* 0x000e6e0000000200 */
[C---:B------:R-:W-:Y:S08]  /*15a20*/  HMMA.16816.F32.BF16 R20, R76.reuse, R32, R20 ;  /* 0x000000204c14723c */ /* 0x040ff00000041814 */
[C---:B------:R-:W-:Y:S01]  /*15a30*/  HMMA.16816.F32.BF16 R16, R76.reuse, R34, R16 ;  /* 0x000000224c10723c */ /* 0x040fe20000041810 */
[----:B------:R-:W1:Y:S07]  /*15a40*/  LDSM.16.M88.4 R32, [R220] ;  /* 0x00000000dc20783b */ /* 0x000e6e0000000200 */
[C---:B------:R-:W-:Y:S08]  /*15a50*/  HMMA.16816.F32.BF16 R36, R76.reuse, R24, R36 ;  /* 0x000000184c24723c */ /* 0x040ff00000041824 */
        /* <DEDUP_REMOVED lines=8> */
[C---:B---3--:R-:W-:Y:S08]  /*15ae0*/  HMMA.16816.F32.BF16 R64, R76.reuse, R80, R64 ;  /* 0x000000504c40723c */ /* 0x048ff00000041840 */
        /* <DEDUP_REMOVED lines=18> */
[----:B------:R-:W1:Y:S07]  /*15c10*/  LDSM.16.M88.4 R24, [R227+0x2000] ;  /* 0x00200000e318783b */ /* 0x000e6e0000000200 */
[C---:B--2---:R-:W-:Y:S08]  /*15c20*/  HMMA.16816.F32.BF16 R72, R60.reuse, R12, R72 ;  /* 0x0000000c3c48723c */ /* 0x044ff00000041848 */
[----:B------:R-:W-:Y:S01]  /*15c30*/  HMMA.16816.F32.BF16 R68, R60, R14, R68 ;  /* 0x0000000e3c44723c */ /* 0x000fe20000041844 */
[----:B------:R-:W2:Y:S07]  /*15c40*/  LDSM.16.M88.4 R12, [R227+0x2800] ;  /* 0x00280000e30c783b */ /* 0x000eae0000000200 */
[C---:B---3--:R-:W-:Y:S08]  /*15c50*/  HMMA.16816.F32.BF16 R20, R76.reuse, R40, R20 ;  /* 0x000000284c14723c */ /* 0x048ff00000041814 */
[----:B------:R-:W-:Y:S01]  /*15c60*/  HMMA.16816.F32.BF16 R16, R76, R42, R16 ;  /* 0x0000002a4c10723c */ /* 0x000fe20000041810 */
[----:B------:R-:W-:Y:S07]  /*15c70*/  LDSM.16.M88.4 R40, [R224+0xa000] ;  /* 0x00a00000e028783b */ /* 0x000fee0000000200 */
[C---:B------:R-:W-:Y:S08]  /*15c80*/  HMMA.16816.F32.BF16 R64, R60.reuse, R80, R64 ;  /* 0x000000503c40723c */ /* 0x040ff00000041840 */
[----:B------:R-:W-:Y:S01]  /*15c90*/  HMMA.16816.F32.BF16 R84, R60, R82, R84 ;  /* 0x000000523c54723c */ /* 0x000fe20000041854 */
[----:B------:R-:W3:Y:S04]  /*15ca0*/  LDSM.16.M88.4 R60, [R226+0x2000] ;  /* 0x00200000e23c783b */ /* 0x000ee80000000200 */
[----:B------:R-:W2:Y:S03]  /*15cb0*/  LDSM.16.M88.4 R80, [R227+0x3800] ;  /* 0x00380000e350783b */ /* 0x000ea60000000200 */
[C---:B-1----:R-:W-:Y:S08]  /*15cc0*/  HMMA.16816.F32.BF16 R36, R76.reuse, R8, R36 ;  /* 0x000000084c24723c */ /* 0x042ff00000041824 */
[----:B------:R-:W-:Y:S01]  /*15cd0*/  HMMA.16816.F32.BF16 R48, R76, R10, R48 ;  /* 0x0000000a4c30723c */ /* 0x000fe20000041830 */
[----:B------:R-:W1:Y:S07]  /*15ce0*/  LDSM.16.M88.4 R8, [R224+0xa800] ;  /* 0x00a80000e008783b */ /* 0x000e6e0000000200 */
        /* <DEDUP_REMOVED lines=8> */
[----:B------:R-:W1:Y:S04]  /*15d70*/  LDSM.16.M88.4 R76, [R225+0x2000] ;  /* 0x00200000e14c783b */ /* 0x000e680000000200 */
[----:B------:R-:W-:Y:S03]  /*15d80*/  LDSM.16.M88.4 R88, [R224+0xb800] ;  /* 0x00b80000e058783b */ /* 0x000fe60000000200 */
[C---:B--2---:R-:W-:Y:S08]  /*15d90*/  HMMA.16816.F32.BF16 R36, R52.reuse, R12, R36 ;  /* 0x0000000c3424723c */ /* 0x044ff00000041824 */
[----:B------:R-:W-:Y:S01]  /*15da0*/  HMMA.16816.F32.BF16 R48, R52, R14, R48 ;  /* 0x0000000e3430723c */ /* 0x000fe20000041830 */
[----:B------:R-:W2:Y:S07]  /*15db0*/  LDSM.16.M88.4 R12, [R220+0x2800] ;  /* 0x00280000dc0c783b */ /* 0x000eae0000000200 */
        /* <DEDUP_REMOVED lines=18> */
[----:B------:R-:W-:Y:S07]  /*15ee0*/  LDSM.16.M88.4 R44, [R229+0xd000] ;  /* 0x00d00000e52c783b */ /* 0x000fee0000000200 */
[C---:B--2---:R-:W-:Y:S08]  /*15ef0*/  HMMA.16816.F32.BF16 R36, R76.reuse, R12, R36 ;  /* 0x0000000c4c24723c */ /* 0x044ff00000041824 */
[----:B------:R-:W-:Y:S01]  /*15f00*/  HMMA.16816.F32.BF16 R48, R76, R14, R48 ;  /* 0x0000000e4c30723c */ /* 0x000fe20000041830 */
[----:B------:R-:W2:Y:S07]  /*15f10*/  LDSM.16.M88.4 R12, [R228+0x4000] ;  /* 0x00400000e40c783b */ /* 0x000eae0000000200 */
[C---:B------:R-:W-:Y:S08]  /*15f20*/  HMMA.16816.F32.BF16 R64, R60.reuse, R88, R64 ;  /* 0x000000583c40723c */ /* 0x040ff00000041840 */
[----:B------:R-:W-:Y:S01]  /*15f30*/  HMMA.16816.F32.BF16 R84, R60, R90, R84 ;  /* 0x0000005a3c54723c */ /* 0x000fe20000041854 */
[----:B------:R-:W2:Y:S04]  /*15f40*/  LDSM.16.M88.4 R60, [R229+0xd800] ;  /* 0x00d80000e53c783b */ /* 0x000ea80000000200 */
        /* <DEDUP_REMOVED lines=77> */
[----:B------:R-:W3:Y:S01]  /*16420*/  LDSM.16.M88.4 R8, [R224+0xf000] ;  /* 0x00f00000e008783b */ /* 0x000ee20000000200 */
[----:B----4-:R-:W-:-:S06]  /*16430*/  FMUL.FTZ R16, R16, R0 ;  /* 0x0000000010107220 */ /* 0x010fcc0000410000 */
[----:B------:R-:W-:Y:S01]  /*16440*/  HMMA.16816.F32.BF16 R88, R80, R94, R88 ;  /* 0x0000005e5058723c */ /* 0x000fe20000041858 */
[-C--:B------:R-:W-:Y:S02]  /*16450*/  FMUL.FTZ R17, R17, R0.reuse ;  /* 0x0000000011117220 */ /* 0x080fe40000410000 */
[----:B------:R-:W-:-:S05]  /*16460*/  FMUL.FTZ R18, R18, R0 ;  /* 0x0000000012127220 */ /* 0x000fca0000410000 */
[----:B-1----:R-:W-:Y:S01]  /*16470*/  HMMA.16816.F32.BF16 R64, R60, R40, R64 ;  /* 0x000000283c40723c */ /* 0x002fe20000041840 */
[----:B------:R-:W-:Y:S01]  /*16480*/  MUFU.TANH R54, R16 ;  /* 0x0000001000367308 */ /* 0x000fe20000002400 */
[----:B------:R-:W-:-:S07]  /*16490*/  FMUL.FTZ R59, R19, R0 ;  /* 0x00000000133b7220 */ /* 0x000fce0000410000 */
[----:B------:R-:W-:Y:S08]  /*164a0*/  MUFU.TANH R55, R17 ;  /* 0x0000001100377308 */ /* 0x000ff00000002400 */
[----:B------:R1:W-:Y:S01]  /*164b0*/  MUFU.TANH R57, R18 ;  /* 0x0000001200397308 */ /* 0x0003e20000002400 */
[----:B------:R-:W-:Y:S01]  /*164c0*/  HMMA.16816.F32.BF16 R88, R60, R42, R88 ;  /* 0x0000002a3c58723c */ /* 0x000fe20000041858 */
[----:B-1----:R-:W1:Y:S07]  /*164d0*/  LDSM.16.M88.4 R16, [R224+0xf800] ;  /* 0x00f80000e010783b */ /* 0x002e6e0000000200 */
[----:B--2---:R-:W-:Y:S08]  /*164e0*/  HMMA.16816.F32.BF16 R64, R44, R24, R64 ;  /* 0x000000182c40723c */ /* 0x004ff00000041840 */
[C---:B---3--:R-:W-:Y:S08]  /*164f0*/  HMMA.16816.F32.BF16 R72, R32.reuse, R8, R72 ;  /* 0x000000082048723c */ /* 0x048ff00000041848 */
[----:B------:R-:W-:Y:S01]  /*16500*/  HMMA.16816.F32.BF16 R76, R32, R10, R76 ;  /* 0x0000000a204c723c */ /* 0x000fe2000004184c */
[----:B------:R-:W2:Y:S01]  /*16510*/  LDSM.16.M88.4 R8, [R220+0x7800] ;  /* 0x00780000dc08783b */ /* 0x000ea20000000200 */
[----:B------:R-:W-:-:S02]  /*16520*/  FMUL.FTZ R21, R21, R0 ;  /* 0x0000000015157220 */ /* 0x000fc40000410000 */
[----:B------:R-:W-:-:S04]  /*16530*/  FMUL.FTZ R6, R20, R0 ;  /* 0x0000000014067220 */ /* 0x000fc80000410000 */
[----:B------:R-:W-:Y:S01]  /*16540*/  HMMA.16816.F32.BF16 R36, R32, R84, R36 ;  /* 0x000000542024723c */ /* 0x000fe20000041824 */
[----:B------:R3:W-:Y:S01]  /*16550*/  MUFU.TANH R30, R21 ;  /* 0x00000015001e7308 */ /* 0x0007e20000002400 */
[-C--:B------:R-:W-:Y:S02]  /*16560*/  FMUL.FTZ R52, R22, R0.reuse ;  /* 0x0000000016347220 */ /* 0x080fe40000410000 */
[----:B------:R-:W-:-:S04]  /*16570*/  FMUL.FTZ R53, R23, R0 ;  /* 0x0000000017357220 */ /* 0x000fc80000410000 */
[----:B------:R-:W-:Y:S08]  /*16580*/  HMMA.16816.F32.BF16 R88, R44, R26, R88 ;  /* 0x0000001a2c58723c */ /* 0x000ff00000041858 */
[C---:B-1----:R-:W-:Y:S01]  /*16590*/  HMMA.16816.F32.BF16 R64, R32.reuse, R16, R64 ;  /* 0x000000102040723c */ /* 0x042fe20000041840 */
[----:B---3--:R-:W1:Y:S07]  /*165a0*/  LDSM.16.M88.4 R20, [R220+0x7000] ;  /* 0x00700000dc14783b */ /* 0x008e6e0000000200 */
[----:B------:R-:W-:Y:S01]  /*165b0*/  HMMA.16816.F32.BF16 R48, R32, R86, R48 ;  /* 0x000000562030723c */ /* 0x000fe20000041830 */
[----:B------:R-:W-:-:S07]  /*165c0*/  IMAD.SHL.U32 R16, R56, 0x2, RZ ;  /* 0x0000000238107824 */ /* 0x000fce00078e00ff */
[----:B------:R-:W-:Y:S01]  /*165d0*/  HMMA.16816.F32.BF16 R36, R12, R68, R36 ;  /* 0x000000440c24723c */ /* 0x000fe20000041824 */
[----:B------:R-:W-:Y:S01]  /*165e0*/  LOP3.LUT R16, R16, 0x6, RZ, 0xc0, !PT ;  /* 0x0000000610107812 */ /* 0x000fe200078ec0ff */
[----:B------:R-:W-:Y:S01]  /*165f0*/  MUFU.TANH R6, R6 ;  /* 0x0000000600067308 */ /* 0x000fe20000002400 */
[----:B------:R-:W-:Y:S01]  /*16600*/  ISETP.GT.AND P0, PT, R4, R235, PT ;  /* 0x000000eb0400720c */ /* 0x000fe20003f04270 */
[----:B------:R-:W-:-:S04]  /*16610*/  DEPBAR.LE SB0, 0x0 ;  /* 0x000080000000791a */ /* 0x000fc80000000000 */
[----:B------:R-:W-:-:S05]  /*16620*/  IMAD.IADD R27, R3, 0x1, R16 ;  /* 0x00000001031b7824 */ /* 0x000fca00078e0210 */
[----:B------:R-:W-:-:S04]  /*16630*/  IADD3 R17, R27, 0x1, RZ ;  /* 0x000000011b117810 */ /* 0x000fc80007ffe0ff */
[-C--:B------:R-:W-:Y:S02]  /*16640*/  ISETP.GE.AND P3, PT, R17, R58.reuse, PT ;  /* 0x0000003a1100720c */ /* 0x080fe40003f66270 */
[----:B------:R-:W-:Y:S01]  /*16650*/  HMMA.16816.F32.BF16 R16, R32, R18, R88 ;  /* 0x000000122010723c */ /* 0x000fe20000041858 */
[----:B------:R-:W3:Y:S07]  /*16660*/  MUFU.TANH R52, R52 ;  /* 0x0000003400347308 */ /* 0x000eee0000002400 */
[C---:B------:R-:W-:Y:S08]  /*16670*/  HMMA.16816.F32.BF16 R48, R12.reuse, R70, R48 ;  /* 0x000000460c30723c */ /* 0x040ff00000041830 */
[----:B--2---:R-:W-:Y:S07]  /*16680*/  HMMA.16816.F32.BF16 R64, R12, R8, R64 ;  /* 0x000000080c40723c */ /* 0x004fee0000041840 */
[----:B------:R-:W-:Y:S01]  /*16690*/  IADD3 R9, R27, 0x8, RZ ;  /* 0x000000081b097810 */ /* 0x000fe20007ffe0ff */
[----:B------:R-:W2:Y:S03]  /*166a0*/  MUFU.TANH R53, R53 ;  /* 0x0000003500357308 */ /* 0x000ea60000002400 */
[----:B------:R-:W-:-:S02]  /*166b0*/  ISETP.GE.AND P2, PT, R9, R58, PT ;  /* 0x0000003a0900720c */ /* 0x000fc40003f46270 */
[----:B------:R-:W-:Y:S01]  /*166c0*/  IADD3 R9, R27, 0x9, RZ ;  /* 0x000000091b097810 */ /* 0x000fe20007ffe0ff */
[C---:B-1----:R-:W-:Y:S03]  /*166d0*/  HMMA.16816.F32.BF16 R72, R12.reuse, R20, R72 ;  /* 0x000000140c48723c */ /* 0x042fe60000041848 */
[-C--:B------:R-:W-:Y:S02]  /*166e0*/  ISETP.GE.AND P1, PT, R9, R58.reuse, PT ;  /* 0x0000003a0900720c */ /* 0x080fe40003f26270 */
[C---:B------:R-:W-:Y:S02]  /*166f0*/  IADD3 R9, R27.reuse, 0x11, RZ ;  /* 0x000000111b097810 */ /* 0x040fe40007ffe0ff */
[-C--:B------:R-:W-:Y:S02]  /*16700*/  ISETP.GE.AND P4, PT, R27, R58.reuse, PT ;  /* 0x0000003a1b00720c */ /* 0x080fe40003f86270 */
[----:B------:R-:W-:Y:S01]  /*16710*/  ISETP.GE.AND P5, PT, R9, R58, PT ;  /* 0x0000003a0900720c */ /* 0x000fe20003fa6270 */
[-C--:B------:R-:W-:Y:S01]  /*16720*/  FMUL.FTZ R36, R36, R0.reuse ;  /* 0x0000000024247220 */ /* 0x080fe20000410000 */
[----:B------:R-:W-:Y:S01]  /*16730*/  IADD3 R9, R27, 0x18, RZ ;  /* 0x000000181b097810 */ /* 0x000fe20007ffe0ff */
[-C--:B------:R-:W-:Y:S01]  /*16740*/  FMUL.FTZ R38, R38, R0.reuse ;  /* 0x0000000026267220 */ /* 0x080fe20000410000 */
[----:B------:R-:W1:Y:S01]  /*16750*/  MUFU.TANH R59, R59 ;  /* 0x0000003b003b7308 */ /* 0x000e620000002400 */
[----:B------:R-:W-:Y:S01]  /*16760*/  HMMA.16816.F32.BF16 R76, R12, R22, R76 ;  /* 0x000000160c4c723c */ /* 0x000fe2000004184c */
[----:B---3--:R-:W-:Y:S01]  /*16770*/  FSEL R52, R52, -INF , !P4 ;  /* 0xff80000034347808 */ /* 0x008fe20006000000 */
[----:B------:R-:W-:-:S02]  /*16780*/  FMUL.FTZ R37, R37, R0 ;  /* 0x0000000025257220 */ /* 0x000fc40000410000 */
[----:B------:R-:W-:-:S03]  /*16790*/  FMUL.FTZ R39, R39, R0 ;  /* 0x0000000027277220 */ /* 0x000fc60000410000 */
[----:B------:R-:W-:Y:S01]  /*167a0*/  IADD3 R23, R27, 0x10, RZ ;  /* 0x000000101b177810 */ /* 0x000fe20007ffe0ff */
[----:B------:R-:W-:Y:S01]  /*167b0*/  HMMA.16816.F32.BF16 R16, R12, R10, R16 ;  /* 0x0000000a0c10723c */ /* 0x000fe20000041810 */
[----:B------:R-:W-:Y:S02]  /*167c0*/  FSEL R22, R6, -INF , !P4 ;  /* 0xff80000006167808 */ /* 0x000fe40006000000 */
[-C--:B------:R-:W-:Y:S02]  /*167d0*/  ISETP.GE.AND P4, PT, R9, R58.reuse, PT ;  /* 0x0000003a0900720c */ /* 0x080fe40003f86270 */
[----:B------:R-:W-:Y:S01]  /*167e0*/  IADD3 R9, R27, 0x19, RZ ;  /* 0x000000191b097810 */ /* 0x000fe20007ffe0ff */
[----:B------:R-:W-:Y:S01]  /*167f0*/  MUFU.TANH R36, R36 ;  /* 0x0000002400247308 */ /* 0x000fe20000002400 */
[----:B------:R-:W-:Y:S01]  /*16800*/  ISETP.GE.AND P6, PT, R23, R58, PT ;  /* 0x0000003a1700720c */ /* 0x000fe20003fc6270 */
[-C--:B------:R-:W-:Y:S01]  /*16810*/  FMUL.FTZ R20, R48, R0.reuse ;  /* 0x0000000030147220 */ /* 0x080fe20000410000 */
[----:B--2---:R-:W-:Y:S01]  /*16820*/  FSEL R53, R53, -INF , !P3 ;  /* 0xff80000035357808 */ /* 0x004fe20005800000 */
[----:B------:R-:W-:Y:S01]  /*16830*/  FMUL.FTZ R24, R50, R0 ;  /* 0x0000000032187220 */ /* 0x000fe20000410000 */
[----:B------:R-:W-:-:S03]  /*16840*/  FSEL R23, R30, -INF , !P3 ;  /* 0xff8000001e177808 */ /* 0x000fc60005800000 */
[----:B------:R-:W2:Y:S01]  /*16850*/  MUFU.TANH R38, R38 ;  /* 0x0000002600267308 */ /* 0x000ea20000002400 */
[----:B------:R-:W-:Y:S02]  /*16860*/  ISETP.GE.AND P3, PT, R9, R58, PT ;  /* 0x0000003a0900720c */ /* 0x000fe40003f66270 */
[----:B------:R-:W-:Y:S01]  /*16870*/  IADD3 R9, R27, 0x20, RZ ;  /* 0x000000201b097810 */ /* 0x000fe20007ffe0ff */
[-C--:B------:R-:W-:Y:S01]  /*16880*/  FMUL.FTZ R21, R49, R0.reuse ;  /* 0x0000000031157220 */ /* 0x080fe20000410000 */
[----:B------:R-:W-:Y:S01]  /*16890*/  FSEL R57, R57, -INF , !P2 ;  /* 0xff80000039397808 */ /* 0x000fe20005000000 */
[----:B------:R-:W-:Y:S01]  /*168a0*/  FMUL.FTZ R25, R51, R0 ;  /* 0x0000000033197220 */ /* 0x000fe20000410000 */
[----:B------:R-:W-:Y:S01]  /*168b0*/  FSEL R54, R54, -INF , !P2 ;  /* 0xff80000036367808 */ /* 0x000fe20005000000 */
[----:B------:R-:W-:Y:S01]  /*168c0*/  MUFU.TANH R37, R37 ;  /* 0x0000002500257308 */ /* 0x000fe20000002400 */
[----:B------:R-:W-:Y:S02]  /*168d0*/  ISETP.GE.AND P2, PT, R9, R58, PT ;  /* 0x0000003a0900720c */ /* 0x000fe40003f46270 */
[----:B------:R-:W-:-:S05]  /*168e0*/  IADD3 R9, R27, 0x21, RZ ;  /* 0x000000211b097810 */ /* 0x000fca0007ffe0ff */
[----:B------:R-:W3:Y:S01]  /*168f0*/  MUFU.TANH R39, R39 ;  /* 0x0000002700277308 */ /* 0x000ee20000002400 */
[----:B-1----:R-:W-:Y:S02]  /*16900*/  FSEL R59, R59, -INF , !P1 ;  /* 0xff8000003b3b7808 */ /* 0x002fe40004800000 */
[----:B------:R-:W-:-:S05]  /*16910*/  FSEL R55, R55, -INF , !P1 ;  /* 0xff80000037377808 */ /* 0x000fca0004800000 */
[----:B------:R-:W-:Y:S01]  /*16920*/  MUFU.TANH R20, R20 ;  /* 0x0000001400147308 */ /* 0x000fe20000002400 */
[----:B------:R-:W-:-:S07]  /*16930*/  ISETP.GE.AND P1, PT, R9, R58, PT ;  /* 0x0000003a0900720c */ /* 0x000fce0003f26270 */
[----:B------:R-:W1:Y:S01]  /*16940*/  MUFU.TANH R24, R24 ;  /* 0x0000001800187308 */ /* 0x000e620000002400 */
[----:B------:R-:W-:Y:S01]  /*16950*/  IADD3 R9, R27, 0x28, RZ ;  /* 0x000000281b097810 */ /* 0x000fe20007ffe0ff */
[-C--:B------:R-:W-:Y:S02]  /*16960*/  FMUL.FTZ R72, R72, R0.reuse ;  /* 0x0000000048487220 */ /* 0x080fe40000410000 */
[-C--:B------:R-:W-:Y:S02]  /*16970*/  FMUL.FTZ R73, R73, R0.reuse ;  /* 0x0000000049497220 */ /* 0x080fe40000410000 */
[-C--:B------:R-:W-:Y:S02]  /*16980*/  FMUL.FTZ R74, R74, R0.reuse ;  /* 0x000000004a4a7220 */ /* 0x080fe40000410000 */
[----:B------:R-:W-:Y:S01]  /*16990*/  MUFU.TANH R21, R21 ;  /* 0x0000001500157308 */ /* 0x000fe20000002400 */
[-C--:B------:R-:W-:Y:S01]  /*169a0*/  FMUL.FTZ R75, R75, R0.reuse ;  /* 0x000000004b4b7220 */ /* 0x080fe20000410000 */
[----:B--2---:R-:W-:Y:S01]  /*169b0*/  FSEL R11, R38, -INF , !P6 ;  /* 0xff800000260b7808 */ /* 0x004fe20007000000 */
[----:B------:R-:W-:Y:S01]  /*169c0*/  FMUL.FTZ R35, R65, R0 ;  /* 0x0000000041237220 */ /* 0x000fe20000410000 */
[----:B------:R-:W-:-:S04]  /*169d0*/  FSEL R13, R36, -INF , !P6 ;  /* 0xff800000240d7808 */ /* 0x000fc80007000000 */
[----:B------:R-:W2:Y:S01]  /*169e0*/  MUFU.TANH R25, R25 ;  /* 0x0000001900197308 */ /* 0x000ea20000002400 */
[----:B------:R-:W-:Y:S01]  /*169f0*/  ISETP.GE.AND P6, PT, R9, R58, PT ;  /* 0x0000003a0900720c */ /* 0x000fe20003fc6270 */
[-C--:B------:R-:W-:Y:S01]  /*16a00*/  FMUL.FTZ R32, R66, R0.reuse ;  /* 0x0000000042207220 */ /* 0x080fe20000410000 */
[C---:B------:R-:W-:Y:S01]  /*16a10*/  IADD3 R9, R27.reuse, 0x29, RZ ;  /* 0x000000291b097810 */ /* 0x040fe20007ffe0ff */
[-C--:B------:R-:W-:Y:S01]  /*16a20*/  FMUL.FTZ R76, R76, R0.reuse ;  /* 0x000000004c4c7220 */ /* 0x080fe20000410000 */
[----:B------:R-:W-:Y:S01]  /*16a30*/  IADD3 R15, R27, 0x30, RZ ;  /* 0x000000301b0f7810 */ /* 0x000fe20007ffe0ff */
[-C--:B------:R-:W-:Y:S02]  /*16a40*/  FMUL.FTZ R77, R77, R0.reuse ;  /* 0x000000004d4d7220 */ /* 0x080fe40000410000 */
[----:B------:R-:W-:Y:S01]  /*16a50*/  MUFU.TANH R184, R72 ;  /* 0x0000004800b87308 */ /* 0x000fe20000002400 */
[-C--:B------:R-:W-:Y:S02]  /*16a60*/  FMUL.FTZ R78, R78, R0.reuse ;  /* 0x000000004e4e7220 */ /* 0x080fe40000410000 */
        /* <DEDUP_REMOVED lines=8> */
[----:B------:R-:W4:Y:S01]  /*16af0*/  MUFU.TANH R188, R74 ;  /* 0x0000004a00bc7308 */ /* 0x000f220000002400 */
[----:B---3--:R-:W-:-:S02]  /*16b00*/  FSEL R10, R39, -INF , !P5 ;  /* 0xff800000270a7808 */ /* 0x008fc40006800000 */
[----:B------:R-:W-:-:S05]  /*16b10*/  FSEL R6, R37, -INF , !P5 ;  /* 0xff80000025067808 */ /* 0x000fca0006800000 */
[----:B------:R-:W3:Y:S01]  /*16b20*/  MUFU.TANH R191, R75 ;  /* 0x0000004b00bf7308 */ /* 0x000ee20000002400 */
[-C--:B------:R-:W-:Y:S02]  /*16b30*/  ISETP.GE.AND P5, PT, R9, R58.reuse, PT ;  /* 0x0000003a0900720c */ /* 0x080fe40003fa6270 */
[----:B-1----:R-:W-:Y:S02]  /*16b40*/  FSEL R9, R24, -INF , !P4 ;  /* 0xff80000018097808 */ /* 0x002fe40006000000 */
[----:B------:R-:W-:Y:S02]  /*16b50*/  FSEL R4, R20, -INF , !P4 ;  /* 0xff80000014047808 */ /* 0x000fe40006000000 */
[----:B------:R-:W-:Y:S01]  /*16b60*/  ISETP.GE.AND P4, PT, R15, R58, PT ;  /* 0x0000003a0f00720c */ /* 0x000fe20003f86270 */
[----:B------:R-:W-:Y:S01]  /*16b70*/  MUFU.TANH R185, R76 ;  /* 0x0000004c00b97308 */ /* 0x000fe20000002400 */
[----:B------:R-:W-:Y:S02]  /*16b80*/  IADD3 R15, R27, 0x31, RZ ;  /* 0x000000311b0f7810 */ /* 0x000fe40007ffe0ff */
[----:B--2---:R-:W-:-:S05]  /*16b90*/  FSEL R8, R25, -INF , !P3 ;  /* 0xff80000019087808 */ /* 0x004fca0005800000 */
[----:B------:R-:W-:Y:S01]  /*16ba0*/  MUFU.TANH R186, R77 ;  /* 0x0000004d00ba7308 */ /* 0x000fe20000002400 */
[----:B------:R-:W-:-:S07]  /*16bb0*/  FSEL R12, R21, -INF , !P3 ;  /* 0xff800000150c7808 */ /* 0x000fce0005800000 */
[----:B------:R-:W1:Y:S01]  /*16bc0*/  MUFU.TANH R195, R78 ;  /* 0x0000004e00c37308 */ /* 0x000e620000002400 */
[----:B------:R-:W-:-:S07]  /*16bd0*/  ISETP.GE.AND P3, PT, R15, R58, PT ;  /* 0x0000003a0f00720c */ /* 0x000fce0003f66270 */
[----:B------:R-:W2:Y:S01]  /*16be0*/  MUFU.TANH R196, R79 ;  /* 0x0000004f00c47308 */ /* 0x000ea20000002400 */
[----:B------:R-:W-:-:S07]  /*16bf0*/  IADD3 R15, R27, 0x38, RZ ;  /* 0x000000381b0f7810 */ /* 0x000fce0007ffe0ff */
        /* <DEDUP_REMOVED lines=9> */
[----:B----4-:R-:W-:Y:S02]  /*16c90*/  FSEL R188, R188, -INF , !P2 ;  /* 0xff800000bcbc7808 */ /* 0x010fe40005000000 */
        /* <DEDUP_REMOVED lines=23> */
[----:B--2---:R-:W-:-:S02]  /*16e10*/  FSEL R196, R196, -INF , !P5 ;  /* 0xff800000c4c47808 */ /* 0x004fc40006800000 */
        /* <DEDUP_REMOVED lines=75> */
.L_x_5629:
[----:B------:R-:W2:Y:S02]  /*172d0*/  LD.E R15, [R28.64+0x38] ;  /* 0x000038061c0f7980 */ /* 0x000ea4000c101900 */
[----:B--2---:R-:W-:-:S04]  /*172e0*/  LEA R15, -R15, RZ, 0x6 ;  /* 0x000000ff0f0f7211 */ /* 0x004fc800078e31ff */
[----:B------:R-:W-:Y:S02]  /*172f0*/  SHF.R.S32.HI R14, RZ, 0x1f, R15 ;  /* 0x0000001fff0e7819 */ /* 0x000fe4000001140f */
.L_x_5630:
[----:B------:R-:W-:Y:S05]  /*17300*/  BSYNC B0 ;  /* 0x0000000000007941 */ /* 0x000fea0003800000 */
.L_x_5628:
        /* <DEDUP_REMOVED lines=30> */
.L_x_5627:
[----:B------:R-:W-:Y:S05]  /*174f0*/  BSYNC B1 ;  /* 0x0000000000017941 */ /* 0x000fea0003800000 */
.L_x_5626:
[----:B------:R2:W3:Y:S01]  /*17500*/  LD.E R193, [R28.64+0xdc] ;  /* 0x0000dc061cc17980 */ /* 0x0004e2000c101900 */
[----:B------:R-:W-:-:S02]  /*17510*/  FMNMX.FTZ R3, R22, R23, !PT ;  /* 0x0000001716037209 */ /* 0x000fc40007810000 */
[----:B-1----:R-:W-:Y:S02]  /*17520*/  FMNMX.FTZ R14, R52, R53, !PT ;  /* 0x00000035340e7209 */ /* 0x002fe40007810000 */
[----:B------:R-:W-:Y:S02]  /*17530*/  FMNMX.FTZ R0, R54, R3, !PT ;  /* 0x0000000336007209 */ /* 0x000fe40007810000 */
[----:B------:R-:W-:Y:S02]  /*17540*/  FMNMX.FTZ R14, R57, R14, !PT ;  /* 0x0000000e390e7209 */ /* 0x000fe40007810000 */
[----:B------:R-:W-:Y:S02]  /*17550*/  FMNMX.FTZ R0, R55, R0, !PT ;  /* 0x0000000037007209 */ /* 0x000fe40007810000 */
[----:B------:R-:W-:Y:S02]  /*17560*/  FMNMX.FTZ R14, R59, R14, !PT ;  /* 0x0000000e3b0e7209 */ /* 0x000fe40007810000 */
[----:B------:R-:W-:-:S02]  /*17570*/  FMNMX.FTZ R3, R13, R0, !PT ;  /* 0x000000000d037209 */ /* 0x000fc40007810000 */
[----:B------:R-:W-:Y:S02]  /*17580*/  FMNMX.FTZ R15, R11, R14, !PT ;  /* 0x0000000e0b0f7209 */ /* 0x000fe40007810000 */
[----:B------:R-:W-:Y:S02]  /*17590*/  FMNMX.FTZ R3, R6, R3, !PT ;  /* 0x0000000306037209 */ /* 0x000fe40007810000 */
[----:B------:R-:W-:Y:S02]  /*175a0*/  IADD3 R234, R31, R2, RZ ;  /* 0x000000021fea7210 */ /* 0x000fe40007ffe0ff */
[----:B------:R-:W-:Y:S02]  /*175b0*/  FMNMX.FTZ R3, R4, R3, !PT ;  /* 0x0000000304037209 */ /* 0x000fe40007810000 */
[----:B------:R-:W-:Y:S02]  /*175c0*/  SHF.L.U32 R234, R234, 0x1, RZ ;  /* 0x00000001eaea7819 */ /* 0x000fe400000006ff */
[----:B------:R-:W-:-:S02]  /*175d0*/  FMNMX.FTZ R3, R12, R3, !PT ;  /* 0x000000030c037209 */ /* 0x000fc40007810000 */
[-C--:B------:R-:W-:Y:S01]  /*175e0*/  LEA R233, R7, R234.reuse, 0x1 ;  /* 0x000000ea07e97211 */ /* 0x080fe200078e08ff */
[----:B------:R-:W-:Y:S01]  /*175f0*/  LDSM.16.MT88.4 R156, [R234+0x10000] ;  /* 0x01000000ea9c783b */ /* 0x000fe20000004200 */
[----:B------:R-:W-:Y:S02]  /*17600*/  FMNMX.FTZ R0, R184, R3, !PT ;  /* 0x00000003b8007209 */ /* 0x000fe40007810000 */
[----:B------:R-:W-:Y:S01]  /*17610*/  LEA R232, R5, R234, 0x1 ;  /* 0x000000ea05e87211 */ /* 0x000fe200078e08ff */
        /* <DEDUP_REMOVED lines=37> */
[----:B------:R-:W-:Y:S01]  /*17870*/  LDSM.16.MT88.4 R24, [R232+0x10800] ;  /* 0x01080000e818783b */ /* 0x000fe20000004200 */
[----:B----4-:R-:W-:-:S03]  /*17880*/  FMNMX.FTZ R0, R17, R0, !PT ;  /* 0x0000000011007209 */ /* 0x010fc60007810000 */
[----:B------:R-:W-:Y:S04]  /*17890*/  LDSM.16.MT88.4 R16, [R233+0x12800] ;  /* 0x01280000e910783b */ /* 0x000fe80000004200 */
        /* <DEDUP_REMOVED lines=23> */
[----:B------:R-:W3:Y:S01]  /*17a10*/  LDSM.16.MT88.4 R4, [R231+0x16000] ;  /* 0x01600000e704783b */ /* 0x000ee20000004200 */
[-CC-:B------:R-:W-:Y:S01]  /*17a20*/  FFMA.FTZ R177, R13, R193.reuse, -R198.reuse ;  /* 0x000000c10db17223 */ /* 0x180fe200000108c6 */
[----:B------:R-:W-:Y:S01]  /*17a30*/  MUFU.EX2 R179, R179 ;  /* 0x000000b300b37308 */ /* 0x000fe20000000800 */
[----:B------:R-:W-:-:S02]  /*17a40*/  FFMA.FTZ R2, R12, R193, -R198 ;  /* 0x000000c10c027223 */ /* 0x000fc400000108c6 */
[----:B------:R-:W4:Y:S01]  /*17a50*/  LDSM.16.MT88.4 R12, [R234+0x10800] ;  /* 0x01080000ea0c783b */ /* 0x000f220000004200 */
[-CC-:B------:R-:W-:Y:S02]  /*17a60*/  FFMA.FTZ R176, R11, R193.reuse, -R192.reuse ;  /* 0x000000c10bb07223 */ /* 0x180fe400000108c0 */
[-CC-:B------:R-:W-:Y:S02]  /*17a70*/  FFMA.FTZ R171, R10, R193.reuse, -R192.reuse ;  /* 0x000000c10aab7223 */ /* 0x180fe400000108c0 */
[----:B------:R-:W5:Y:S01]  /*17a80*/  MUFU.EX2 R174, R174 ;  /* 0x000000ae00ae7308 */ /* 0x000f620000000800 */
[--C-:B------:R-:W-:Y:S01]  /*17a90*/  FFMA.FTZ R165, R9, R193, -R192.reuse ;  /* 0x000000c109a57223 */ /* 0x100fe200000108c0 */
        /* <DEDUP_REMOVED lines=18> */
[----:B------:R-:W-:Y:S01]  /*17bc0*/  FFMA.FTZ R198, R34, R193, -R198 ;  /* 0x000000c122c67223 */ /* 0x000fe200000108c6 */
[----:B------:R-:W5:Y:S01]  /*17bd0*/  MUFU.EX2 R175, R175 ;  /* 0x000000af00af7308 */ /* 0x000f620000000800 */
[----:B--2---:R-:W-:Y:S01]  /*17be0*/  F2FP.BF16.PACK_AB R129, R180, R183 ;  /* 0x000000b7b481723e */ /* 0x004fe200000010ff */
        /* <DEDUP_REMOVED lines=251> */
.L_x_5640:
[----:B------:R2:W5:Y:S01]  /*18ba0*/  LDL R166, [R1] ;  /* 0x0000000001a67983 */ /* 0x0005620000100800 */
        /* <DEDUP_REMOVED lines=75> */
.L_x_5633:
[----:B--2---:R-:W-:Y:S02]  /*19060*/  ULDC.64 UR4, c[0x0][0x118] ;  /* 0x0000460000047ab9 */ /* 0x004fe40000000a00 */
[----:B------:R-:W2:Y:S02]  /*19070*/  LD.E R8, [R2.64+0x40] ;  /* 0x0000400402087980 */ /* 0x000ea4000c101900 */
[----:B--2---:R-:W-:Y:S04]  /*19080*/  LEA R8, -R8, RZ, 0x6 ;  /* 0x000000ff08087211 */ /* 0x004fe800078e31ff */
[----:B------:R-:W-:Y:S02]  /*19090*/  SHF.R.S32.HI R7, RZ, 0x1f, R8 ;  /* 0x0000001fff077819 */ /* 0x000fe40000011408 */
.L_x_5634:
[----:B------:R-:W-:Y:S05]  /*190a0*/  BSYNC B0 ;  /* 0x0000000000007941 */ /* 0x000fea0003800000 */
.L_x_5632:
        /* <DEDUP_REMOVED lines=8> */
[----:B------:R1:W-:Y:S01]  /*19130*/  LDGSTS.E.BYPASS.LTC128B.128 [R249+0x10000], [R246.64] ;  /* 0x10000000f6f97fae */ /* 0x0003e2000b901d44 */
[----:B------:R-:W-:Y:S02]  /*19140*/  IADD3.X R13, R242, R247, RZ, P0, !PT ;  /* 0x000000f7f20d7210 */ /* 0x000fe400007fe4ff */
[----:B------:R-:W-:Y:S02]  /*19150*/  IADD3 R6, P0, R248, R12, RZ ;  /* 0x0000000cf8067210 */ /* 0x000fe40007f1e0ff */
[----:B------:R1:W-:Y:S02]  /*19160*/  LDGSTS.E.BYPASS.LTC128B.128 [R249+0x12000], [R246.64+0x80] ;  /* 0x12000080f6f97fae */ /* 0x0003e4000b901d44 */
[----:B------:R-:W-:Y:S02]  /*19170*/  IADD3.X R7, R242, R13, RZ, P0, !PT ;  /* 0x0000000df2077210 */ /* 0x000fe400007fe4ff */
        /* <DEDUP_REMOVED lines=217> */
[C---:B------:R-:W-:Y:S07]  /*19f10*/  HMMA.16816.F32.BF16 R8, R192.reuse, R206, R8 ;  /* 0x000000cec008723c */ /* 0x040fee0000041808 */
[----:B-----5:R-:W-:Y:S01]  /*19f20*/  MOV R207, R166 ;  /* 0x000000a600cf7202 */ /* 0x020fe20000000f00 */
[C---:B-1----:R-:W-:Y:S03]  /*19f30*/  HMMA.16816.F32.BF16 R12, R192.reuse, R168, R12 ;  /* 0x000000a8c00c723c */ /* 0x042fe6000004180c */
[----:B------:R-:W-:Y:S05]  /*19f40*/  ISETP.GT.AND P0, PT, R207, R235, PT ;  /* 0x000000ebcf00720c */ /* 0x000fea0003f04270 */
        /* <DEDUP_REMOVED lines=142> */
.L_x_5638:
[----:B------:R-:W-:Y:S02]  /*1a830*/  ULDC.64 UR4, c[0x0][0x118] ;  /* 0x0000460000047ab9 */ /* 0x000fe40000000a00 */
[----:B------:R-:W2:Y:S02]  /*1a840*/  LD.E R8, [R2.64+0x38] ;  /* 0x0000380402087980 */ /* 0x000ea4000c101900 */
[----:B--2---:R-:W-:Y:S04]  /*1a850*/  LEA R8, -R8, RZ, 0x6 ;  /* 0x000000ff08087211 */ /* 0x004fe800078e31ff */
[----:B------:R-:W-:Y:S02]  /*1a860*/  SHF.R.S32.HI R7, RZ, 0x1f, R8 ;  /* 0x0000001fff077819 */ /* 0x000fe40000011408 */
.L_x_5639:
[----:B------:R-:W-:Y:S05]  /*1a870*/  BSYNC B0 ;  /* 0x0000000000007941 */ /* 0x000fea0003800000 */
.L_x_5637:
[C---:B------:R-:W-:Y:S01]  /*1a880*/  LEA R236, P0, R8.reuse, R236, 0x1 ;  /* 0x000000ec08ec7211 */ /* 0x040fe200078008ff */
[----:B------:R-:W-:Y:S03]  /*1a890*/  ULDC.64 UR4, c[0x0][0x118] ;  /* 0x0000460000047ab9 */ /* 0x000fe60000000a00 */
        /* <DEDUP_REMOVED lines=27> */
.L_x_5636:
[----:B--234-:R-:W-:Y:S05]  /*1aa50*/  BSYNC B1 ;  /* 0x0000000000017941 */ /* 0x01cfea0003800000 */
.L_x_5635:
        /* <DEDUP_REMOVED lines=70> */
[-CC-:B------:R-:W-:Y:S02]  /*1aec0*/  FFMA.FTZ R199, R174, R167.reuse, -R178.reuse ;  /* 0x000000a7aec77223 */ /* 0x180fe400000108b2 */
        /* <DEDUP_REMOVED lines=64> */
[-C--:B------:R-:W-:Y:S02]  /*1b2d0*/  FFMA.FTZ R180, R180, R167.reuse, -R178 ;  /* 0x000000a7b4b47223 */ /* 0x080fe400000108b2 */
[--C-:B------:R-:W-:Y:S01]  /*1b2e0*/  FFMA.FTZ R177, R177, R167, -R170.reuse ;  /* 0x000000a7b1b17223 */ /* 0x100fe200000108aa */
[----:B------:R-:W-:Y:S01]  /*1b2f0*/  MUFU.EX2 R200, R200 ;  /* 0x000000c800c87308 */ /* 0x000fe20000000800 */
[C---:B------:R-:W-:Y:S05]  /*1b300*/  HMMA.16816.F32.BF16 R4, R160.reuse, R12, R4 ;  /* 0x0000000ca004723c */ /* 0x040fea0000041804 */
[C---:B------:R-:W-:Y:S02]  /*1b310*/  FMUL.FTZ R60, R2.reuse, R60 ;  /* 0x0000003c023c7220 */ /* 0x040fe40000410000 */
[C---:B------:R-:W-:Y:S01]  /*1b320*/  FMUL.FTZ R12, R2.reuse, R152 ;  /* 0x00000098020c7220 */ /* 0x040fe20000410000 */
[C---:B------:R-:W-:Y:S01]  /*1b330*/  HMMA.16816.F32.BF16 R8, R160.reuse, R14, R8 ;  /* 0x0000000ea008723c */ /* 0x040fe20000041808 */
[----:B------:R-:W2:Y:S03]  /*1b340*/  MUFU.EX2 R199, R199 ;  /* 0x000000c700c77308 */ /* 0x000ea60000000800 */
[C---:B------:R-:W-:Y:S02]  /*1b350*/  FMUL.FTZ R13, R2.reuse, R153 ;  /* 0x00000099020d7220 */ /* 0x040fe40000410000 */
[----:B------:R-:W-:Y:S02]  /*1b360*/  FMUL.FTZ R61, R2, R61 ;  /* 0x0000003d023d7220 */ /* 0x000fe40000410000 */
[C---:B------:R-:W-:Y:S03]  /*1b370*/  FMUL.FTZ R14, R0.reuse, R154 ;  /* 0x0000009a000e7220 */ /* 0x040fe60000410000 */
[----:B------:R-:W-:Y:S01]  /*1b380*/  MUFU.EX2 R201, R201 ;  /* 0x000000c900c97308 */ /* 0x000fe20000000800 */
[C---:B------:R-:W-:Y:S02]  /*1b390*/  FMUL.FTZ R15, R0.reuse, R155 ;  /* 0x0000009b000f7220 */ /* 0x040fe40000410000 */
[----:B------:R-:W3:Y:S01]  /*1b3a0*/  LDSM.16.MT88.4 R152, [R231+0x10000] ;  /* 0x01000000e798783b */ /* 0x000ee20000004200 */
[C---:B------:R-:W-:Y:S02]  /*1b3b0*/  FMUL.FTZ R62, R0.reuse, R62 ;  /* 0x0000003e003e7220 */ /* 0x040fe40000410000 */
[----:B------:R-:W-:Y:S02]  /*1b3c0*/  FMUL.FTZ R63, R0, R63 ;  /* 0x0000003f003f7220 */ /* 0x000fe40000410000 */
[C---:B------:R-:W-:Y:S02]  /*1b3d0*/  HMMA.16816.F32.BF16 R12, R160.reuse, R20, R12 ;  /* 0x00000014a00c723c */ /* 0x040fe4000004180c */
[----:B------:R-:W4:Y:S01]  /*1b3e0*/  MUFU.EX2 R202, R202 ;  /* 0x000000ca00ca7308 */ /* 0x000f220000000800 */
        /* <DEDUP_REMOVED lines=8> */
[----:B------:R-:W5:Y:S01]  /*1b470*/  LDSM.16.MT88.4 R144, [R234+0x12000] ;  /* 0x01200000ea90783b */ /* 0x000f620000004200 */
        /* <DEDUP_REMOVED lines=109> */
[C---:B---3--:R-:W-:Y:S01]  /*1bb50*/  HMMA.16816.F32.BF16 R124, R160.reuse, R132, R124 ;  /* 0x00000084a07c723c */ /* 0x048fe2000004187c */
[----:B------:R-:W3:Y:S02]  /*1bb60*/  MUFU.EX2 R198, R198 ;  /* 0x000000c600c67308 */ /* 0x000ee40000000800 */
[C---:B------:R-:W-:Y:S02]  /*1bb70*/  FMUL.FTZ R130, R0.reuse, R130 ;  /* 0x0000008200827220 */ /* 0x040fe40000410000 */
[----:B------:R-:W-:Y:S02]  /*1bb80*/  FMUL.FTZ R131, R0, R131 ;  /* 0x0000008300837220 */ /* 0x000fe40000410000 */
[----:B------:R-:W-:Y:S01]  /*1bb90*/  F2FP.BF16.PACK_AB R132, R196, R195 ;  /* 0x000000c3c484723e */ /* 0x000fe200000010ff */
[-CC-:B------:R-:W-:Y:S04]  /*1bba0*/  FFMA.FTZ R204, R187, R167.reuse, -R178.reuse ;  /* 0x000000a7bbcc7223 */ /* 0x180fe800000108b2 */
[----:B------:R-:W-:Y:S01]  /*1bbb0*/  HMMA.16816.F32.BF16 R128, R160, R134, R128 ;  /* 0x00000086a080723c */ /* 0x000fe20000041880 */
[----:B------:R-:W-:Y:S01]  /*1bbc0*/  LDSM.16.MT88.4 R160, [R234+0x14800] ;  /* 0x01480000eaa0783b */ /* 0x000fe20000004200 */
[----:B------:R-:W-:Y:S01]  /*1bbd0*/  MUFU.EX2 R204, R204 ;  /* 0x000000cc00cc7308 */ /* 0x000fe20000000800 */
[-C--:B------:R-:W-:Y:S02]  /*1bbe0*/  FFMA.FTZ R203, R203, R167.reuse, -R178 ;  /* 0x000000a7cbcb7223 */ /* 0x080fe400000108b2 */
[----:B------:R-:W-:Y:S01]  /*1bbf0*/  FFMA.FTZ R205, R186, R167, -R170 ;  /* 0x000000a7bacd7223 */ /* 0x000fe200000108aa */
[----:B------:R-:W-:Y:S01]  /*1bc00*/  MOV R186, R207 ;  /* 0x000000cf00ba7202 */ /* 0x000fe20000000f00 */
[-CC-:B------:R-:W-:Y:S01]  /*1bc10*/  FFMA.FTZ R207, R185, R167.reuse, -R178.reuse ;  /* 0x000000a7b9cf7223 */ /* 0x180fe200000108b2 */
[----:B--2---:R-:W-:Y:S01]  /*1bc20*/  F2FP.BF16.PACK_AB R134, R199, R200 ;  /* 0x000000c8c786723e */ /* 0x004fe200000010ff */
[----:B------:R-:W-:Y:S03]  /*1bc30*/  FFMA.FTZ R183, R183, R167, -R178 ;  /* 0x000000a7b7b77223 */ /* 0x000fe600000108b2 */
[----:B----4-:R-:W-:Y:S01]  /*1bc40*/  F2FP.BF16.PACK_AB R135, R202, R201 ;  /* 0x000000c9ca87723e */ /* 0x010fe200000010ff */
[--C-:B------:R-:W-:Y:S01]  /*1bc50*/  FFMA.FTZ R206, R184, R167, -R170.reuse ;  /* 0x000000a7b8ce7223 */ /* 0x100fe200000108aa */
[----:B---3--:R-:W-:Y:S01]  /*1bc60*/  F2FP.BF16.PACK_AB R133, R198, R197 ;  /* 0x000000c5c685723e */ /* 0x008fe200000010ff */
[----:B------:R-:W-:Y:S01]  /*1bc70*/  MUFU.EX2 R185, R180 ;  /* 0x000000b400b97308 */ /* 0x000fe20000000800 */
[-CC-:B------:R-:W-:Y:S02]  /*1bc80*/  FFMA.FTZ R182, R182, R167.reuse, -R170.reuse ;  /* 0x000000a7b6b67223 */ /* 0x180fe400000108aa */
[-CC-:B------:R-:W-:Y:S02]  /*1bc90*/  FFMA.FTZ R181, R181, R167.reuse, -R170.reuse ;  /* 0x000000a7b5b57223 */ /* 0x180fe400000108aa */
[-C--:B------:R-:W-:Y:S01]  /*1bca0*/  FFMA.FTZ R171, R171, R167.reuse, -R170 ;  /* 0x000000a7abab7223 */ /* 0x080fe200000108aa */
[C---:B-----5:R-:W-:Y:S04]  /*1bcb0*/  HMMA.16816.F32.BF16 R4, R132.reuse, R140, R4 ;  /* 0x0000008c8404723c */ /* 0x060fe80000041804 */
[----:B------:R-:W-:Y:S01]  /*1bcc0*/  MUFU.EX2 R187, R183 ;  /* 0x000000b700bb7308 */ /* 0x000fe20000000800 */
[-CC-:B------:R-:W-:Y:S02]  /*1bcd0*/  FFMA.FTZ R169, R169, R167.reuse, -R178.reuse ;  /* 0x000000a7a9a97223 */ /* 0x180fe400000108b2 */
[-C--:B------:R-:W-:Y:S01]  /*1bce0*/  FFMA.FTZ R178, R176, R167.reuse, -R178 ;  /* 0x000000a7b0b27223 */ /* 0x080fe200000108b2 */
[C---:B------:R-:W-:Y:S01]  /*1bcf0*/  HMMA.16816.F32.BF16 R8, R132.reuse, R142, R8 ;  /* 0x0000008e8408723c */ /* 0x040fe20000041808 */
[----:B------:R-:W2:Y:S03]  /*1bd00*/  LDSM.16.MT88.4 R140, [R233+0x12800] ;  /* 0x01280000e98c783b */ /* 0x000ea60000004200 */
[-CC-:B------:R-:W-:Y:S02]  /*1bd10*/  FFMA.FTZ R168, R168, R167.reuse, -R170.reuse ;  /* 0x000000a7a8a87223 */ /* 0x180fe400000108aa */
[----:B------:R-:W-:Y:S01]  /*1bd20*/  MUFU.EX2 R183, R181 ;  /* 0x000000b500b77308 */ /* 0x000fe20000000800 */
[----:B------:R-:W-:Y:S01]  /*1bd30*/  FFMA.FTZ R170, R166, R167, -R170 ;  /* 0x000000a7a6aa7223 */ /* 0x000fe200000108aa */
[C---:B-1----:R-:W-:Y:S04]  /*1bd40*/  HMMA.16816.F32.BF16 R12, R132.reuse, R136, R12 ;  /* 0x00000088840c723c */ /* 0x042fe8000004180c */
[----:B------:R-:W-:Y:S04]  /*1bd50*/  FFMA.FTZ R190, R0, R251, R190 ;  /* 0x000000fb00be7223 */ /* 0x000fe800000100be */
[C---:B------:R-:W-:Y:S01]  /*1bd60*/  HMMA.16816.F32.BF16 R16, R132.reuse, R138, R16 ;  /* 0x0000008a8410723c */ /* 0x040fe20000041810 */
[----:B------:R-:W1:Y:S01]  /*1bd70*/  LDSM.16.MT88.4 R136, [R231+0x12800] ;  /* 0x01280000e788783b */ /* 0x000e620000004200 */
[----:B------:R-:W-:Y:S02]  /*1bd80*/  MUFU.EX2 R181, R171 ;  /* 0x000000ab00b57308 */ /* 0x000fe40000000800 */
[----:B------:R-:W-:Y:S04]  /*1bd90*/  FADD.FTZ R189, R189, R190 ;  /* 0x000000bebdbd7221 */ /* 0x000fe80000010000 */
[C---:B------:R-:W-:Y:S04]  /*1bda0*/  HMMA.16816.F32.BF16 R20, R132.reuse, R144, R20 ;  /* 0x000000908414723c */ /* 0x040fe80000041814 */
[----:B------:R-:W3:Y:S01]  /*1bdb0*/  MUFU.EX2 R184, R182 ;  /* 0x000000b600b87308 */ /* 0x000ee20000000800 */
[----:B------:R-:W-:Y:S03]  /*1bdc0*/  FADD.FTZ R0, R188, R189 ;  /* 0x000000bdbc007221 */ /* 0x000fe60000010000 */
[C---:B------:R-:W-:Y:S01]  /*1bdd0*/  HMMA.16816.F32.BF16 R24, R132.reuse, R146, R24 ;  /* 0x000000928418723c */ /* 0x040fe20000041818 */
[----:B------:R-:W4:Y:S03]  /*1bde0*/  LDSM.16.MT88.4 R144, [R232+0x14800] ;  /* 0x01480000e890783b */ /* 0x000f260000004200 */
[----:B------:R-:W-:Y:S01]  /*1bdf0*/  FADD.FTZ R0, R165, R0 ;  /* 0x00000000a5007221 */ /* 0x000fe20000010000 */
[----:B------:R-:W-:Y:S01]  /*1be00*/  MOV R165, R164 ;  /* 0x000000a400a57202 */ /* 0x000fe20000000f00 */
[----:B------:R-:W-:Y:S02]  /*1be10*/  MUFU.EX2 R182, R179 ;  /* 0x000000b300b67308 */ /* 0x000fe40000000800 */
[C---:B------:R-:W-:Y:S04]  /*1be20*/  HMMA.16816.F32.BF16 R28, R132.reuse, R148, R28 ;  /* 0x00000094841c723c */ /* 0x040fe8000004181c */
[----:B------:R-:W-:Y:S04]  /*1be30*/  FADD.FTZ R197, R197, R0 ;  /* 0x00000000c5c57221 */ /* 0x000fe80000010000 */
[C---:B------:R-:W-:Y:S01]  /*1be40*/  HMMA.16816.F32.BF16 R32, R132.reuse, R150, R32 ;  /* 0x000000968420723c */ /* 0x040fe20000041820 */
[----:B------:R-:W5:Y:S01]  /*1be50*/  LDSM.16.MT88.4 R148, [R231+0x14800] ;  /* 0x01480000e794783b */ /* 0x000f620000004200 */
[----:B------:R-:W1:Y:S02]  /*1be60*/  MUFU.EX2 R203, R203 ;  /* 0x000000cb00cb7308 */ /* 0x000e640000000800 */
[----:B------:R-:W-:Y:S04]  /*1be70*/  FADD.FTZ R198, R198, R197 ;  /* 0x000000c5c6c67221 */ /* 0x000fe80000010000 */
[C---:B------:R-:W-:Y:S04]  /*1be80*/  HMMA.16816.F32.BF16 R36, R132.reuse, R152, R36 ;  /* 0x000000988424723c */ /* 0x040fe80000041824 */
[----:B------:R-:W-:Y:S01]  /*1be90*/  MUFU.EX2 R205, R205 ;  /* 0x000000cd00cd7308 */ /* 0x000fe20000000800 */
[----:B------:R-:W-:Y:S03]  /*1bea0*/  FADD.FTZ R201, R201, R198 ;  /* 0x000000c6c9c97221 */ /* 0x000fe60000010000 */
[C---:B------:R-:W-:Y:S01]  /*1beb0*/  HMMA.16816.F32.BF16 R40, R132.reuse, R154, R40 ;  /* 0x0000009a8428723c */ /* 0x040fe20000041828 */
[----:B------:R-:W-:Y:S03]  /*1bec0*/  LDSM.16.MT88.4 R152, [R232+0x11000] ;  /* 0x01100000e898783b */ /* 0x000fe60000004200 */
[----:B------:R-:W-:Y:S02]  /*1bed0*/  FADD.FTZ R202, R202, R201 ;  /* 0x000000c9caca7221 */ /* 0x000fe40000010000 */
[----:B------:R-:W1:Y:S02]  /*1bee0*/  MUFU.EX2 R206, R206 ;  /* 0x000000ce00ce7308 */ /* 0x000e640000000800 */
[C---:B--2---:R-:W-:Y:S08]  /*1bef0*/  HMMA.16816.F32.BF16 R44, R132.reuse, R140, R44 ;  /* 0x0000008c842c723c */ /* 0x044ff0000004182c */
[C---:B------:R-:W-:Y:S01]  /*1bf00*/  HMMA.16816.F32.BF16 R48, R132.reuse, R142, R48 ;  /* 0x0000008e8430723c */ /* 0x040fe20000041830 */
[----:B------:R-:W2:Y:S01]  /*1bf10*/  LDSM.16.MT88.4 R140, [R234+0x16800] ;  /* 0x01680000ea8c783b */ /* 0x000ea20000004200 */
[----:B------:R-:W2:Y:S06]  /*1bf20*/  MUFU.EX2 R207, R207 ;  /* 0x000000cf00cf7308 */ /* 0x000eac0000000800 */
[C---:B------:R-:W-:Y:S04]  /*1bf30*/  HMMA.16816.F32.BF16 R52, R132.reuse, R156, R52 ;  /* 0x0000009c8434723c */ /* 0x040fe80000041834 */
[----:B------:R-:W-:Y:S04]  /*1bf40*/  MUFU.EX2 R166, R170 ;  /* 0x000000aa00a67308 */ /* 0x000fe80000000800 */
        /* <DEDUP_REMOVED lines=29> */
[----:B---3--:R-:W-:Y:S02]  /*1c120*/  F2FP.BF16.PACK_AB R135, R183, R184 ;  /* 0x000000b8b787723e */ /* 0x008fe400000010ff */
[----:B------:R-:W-:Y:S03]  /*1c130*/  F2FP.BF16.PACK_AB R132, R203, R204 ;  /* 0x000000cccb84723e */ /* 0x000fe600000010ff */
[C---:B------:R-:W-:Y:S01]  /*1c140*/  F2FP.BF16.PACK_AB R133, R206.reuse, R205 ;  /* 0x000000cdce85723e */ /* 0x040fe200000010ff */
[----:B------:R-:W-:Y:S01]  /*1c150*/  FADD.FTZ R205, R205, R202 ;  /* 0x000000cacdcd7221 */ /* 0x000fe20000010000 */
[----:B------:R-:W-:Y:S03]  /*1c160*/  F2FP.BF16.PACK_AB R134, R187, R207 ;  /* 0x000000cfbb86723e */ /* 0x000fe600000010ff */
        /* <DEDUP_REMOVED lines=14> */
[----:B------:R-:W3:Y:S07]  /*1c250*/  MUFU.EX2 R160, R178 ;  /* 0x000000b200a07308 */ /* 0x000eee0000000800 */
[C---:B------:R-:W-:Y:S03]  /*1c260*/  HMMA.16816.F32.BF16 R40, R132.reuse, R162, R40 ;  /* 0x000000a28428723c */ /* 0x040fe60000041828 */
[----:B------:R-:W5:Y:S04]  /*1c270*/  MUFU.EX2 R161, R169 ;  /* 0x000000a900a17308 */ /* 0x000f680000000800 */
[----:B------:R-:W-:Y:S01]  /*1c280*/  MOV R163, R184 ;  /* 0x000000b800a37202 */ /* 0x000fe20000000f00 */
[C---:B----4-:R-:W-:Y:S04]  /*1c290*/  HMMA.16816.F32.BF16 R44, R132.reuse, R144, R44 ;  /* 0x00000090842c723c */ /* 0x050fe8000004182c */
[----:B------:R-:W-:Y:S01]  /*1c2a0*/  MOV R162, R187 ;  /* 0x000000bb00a27202 */ /* 0x000fe20000000f00 */
[----:B------:R4:W1:Y:S03]  /*1c2b0*/  MUFU.EX2 R184, R177 ;  /* 0x000000b100b87308 */ /* 0x0008660000000800 */
[C---:B------:R-:W-:Y:S01]  /*1c2c0*/  HMMA.16816.F32.BF16 R48, R132.reuse, R146, R48 ;  /* 0x000000928430723c */ /* 0x040fe20000041830 */
[----:B------:R-:W5:Y:S03]  /*1c2d0*/  LDSM.16.MT88.4 R144, [R233+0x15000] ;  /* 0x01500000e990783b */ /* 0x000f660000004200 */
[----:B---3--:R-:W-:Y:S03]  /*1c2e0*/  MOV R167, R160 ;  /* 0x000000a000a77202 */ /* 0x008fe60000000f00 */
[----:B------:R3:W1:Y:S01]  /*1c2f0*/  MUFU.EX2 R187, R168 ;  /* 0x000000a800bb7308 */ /* 0x0006620000000800 */
        /* <DEDUP_REMOVED lines=12> */
[----:B------:R-:W4:Y:S07]  /*1c3c0*/  LDSM.16.MT88.4 R144, [R231+0x17000] ;  /* 0x01700000e790783b */ /* 0x000f2e0000004200 */
        /* <DEDUP_REMOVED lines=14> */
[----:B------:R-:W1:Y:S01]  /*1c4b0*/  LDSM.16.MT88.4 R180, [R231+0x11800] ;  /* 0x01180000e7b4783b */ /* 0x000e620000004200 */
[----:B------:R-:W-:Y:S01]  /*1c4c0*/  F2FP.BF16.PACK_AB R170, R167, R136 ;  /* 0x00000088a7aa723e */ /* 0x000fe200000010ff */
[C---:B------:R-:W-:Y:S08]  /*1c4d0*/  HMMA.16816.F32.BF16 R112, R132.reuse, R154, R112 ;  /* 0x0000009a8470723c */ /* 0x040ff00000041870 */
[C---:B------:R-:W-:Y:S08]  /*1c4e0*/  HMMA.16816.F32.BF16 R116, R132.reuse, R156, R116 ;  /* 0x0000009c8474723c */ /* 0x040ff00000041874 */
[C---:B------:R-:W-:Y:S08]  /*1c4f0*/  HMMA.16816.F32.BF16 R120, R132.reuse, R158, R120 ;  /* 0x0000009e8478723c */ /* 0x040ff00000041878 */
[C---:B----4-:R-:W-:Y:S07]  /*1c500*/  HMMA.16816.F32.BF16 R124, R132.reuse, R144, R124 ;  /* 0x00000090847c723c */ /* 0x050fee000004187c */
[----:B------:R-:W-:Y:S01]  /*1c510*/  MOV R144, R185 ;  /* 0x000000b900907202 */ /* 0x000fe20000000f00 */
[----:B------:R-:W-:Y:S04]  /*1c520*/  HMMA.16816.F32.BF16 R128, R132, R146, R128 ;  /* 0x000000928480723c */ /* 0x000fe80000041880 */
[----:B------:R-:W-:Y:S02]  /*1c530*/  MOV R145, R184 ;  /* 0x000000b800917202 */ /* 0x000fe40000000f00 */
[----:B---3--:R-:W-:Y:S02]  /*1c540*/  F2FP.BF16.PACK_AB R168, R144, R138 ;  /* 0x0000008a90a8723e */ /* 0x008fe400000010ff */
[----:B------:R-:W-:Y:S04]  /*1c550*/  MOV R135, R187 ;  /* 0x000000bb00877202 */ /* 0x000fe80000000f00 */
        /* <DEDUP_REMOVED lines=14> */
[----:B------:R-:W-:Y:S02]  /*1c640*/  MOV R174, R144 ;  /* 0x0000009000ae7202 */ /* 0x000fe40000000f00 */
[----:B------:R-:W-:Y:S02]  /*1c650*/  MOV R175, R145 ;  /* 0x0000009100af7202 */ /* 0x000fe40000000f00 */
[C---:B------:R-:W-:Y:S01]  /*1c660*/  HMMA.16816.F32.BF16 R144, R168.reuse, R176, R20 ;  /* 0x000000b0a890723c */ /* 0x040fe20000041814 */
[----:B------:R-:W2:Y:S06]  /*1c670*/  LDSM.16.MT88.4 R20, [R233+0x15800] ;  /* 0x01580000e914783b */ /* 0x000eac0000004200 */
[----:B------:R-:W-:Y:S01]  /*1c680*/  MOV R177, R134 ;  /* 0x0000008600b17202 */ /* 0x000fe20000000f00 */
[C---:B------:R-:W-:Y:S03]  /*1c690*/  HMMA.16816.F32.BF16 R140, R168.reuse, R178, R24 ;  /* 0x000000b2a88c723c */ /* 0x040fe60000041818 */
[C---:B------:R-:W-:Y:S02]  /*1c6a0*/  ISETP.GT.AND P0, PT, R177.reuse, R235, PT ;  /* 0x000000ebb100720c */ /* 0x040fe40003f04270 */
[----:B------:R-:W-:Y:S02]  /*1c6b0*/  MOV R176, R135 ;  /* 0x0000008700b07202 */ /* 0x000fe40000000f00 */
        /* <DEDUP_REMOVED lines=13> */
[C---:B---3--:R-:W-:Y:S04]  /*1c790*/  HMMA.16816.F32.BF16 R36, R168.reuse, R184, R36 ;  /* 0x000000b8a824723c */ /* 0x048fe80000041824 */
[----:B------:R-:W-:Y:S02]  /*1c7a0*/  MOV R182, R25 ;  /* 0x0000001900b67202 */ /* 0x000fe40000000f00 */
[----:B------:R-:W1:Y:S01]  /*1c7b0*/  LDSM.16.MT88.4 R24, [R232+0x15800] ;  /* 0x01580000e818783b */ /* 0x000e620000004200 */
[----:B------:R-:W-:Y:S01]  /*1c7c0*/  MOV R184, R172 ;  /* 0x000000ac00b87202 */ /* 0x000fe20000000f00 */
[C---:B------:R-:W-:Y:S04]  /*1c7d0*/  HMMA.16816.F32.BF16 R40, R168.reuse, R186, R40 ;  /* 0x000000baa828723c */ /* 0x040fe80000041828 */
[----:B------:R-:W-:Y:S01]  /*1c7e0*/  MOV R185, R173 ;  /* 0x000000ad00b97202 */ /* 0x000fe20000000f00 */
[----:B------:R-:W-:Y:S01]  /*1c7f0*/  FADD.FTZ R0, R184, R206 ;  /* 0x000000ceb8007221 */ /* 0x000fe20000010000 */
[----:B------:R-:W3:Y:S02]  /*1c800*/  LDL.LU R187, [R1+0x4] ;  /* 0x0000040001bb7983 */ /* 0x000ee40000300800 */
        /* <DEDUP_REMOVED lines=10> */
[----:B------:R-:W-:Y:S01]  /*1c8b0*/  FADD.FTZ R251, R176, R0 ;  /* 0x00000000b0fb7221 */ /* 0x000fe20000010000 */
[----:B------:R-:W-:Y:S03]  /*1c8c0*/  IADD3 R0, R177, -0x1, RZ ;  /* 0xffffffffb1007810 */ /* 0x000fe60007ffe0ff */
[C---:B-----5:R-:W-:Y:S04]  /*1c8d0*/  HMMA.16816.F32.BF16 R60, R168.reuse, R12, R60 ;  /* 0x0000000ca83c723c */ /* 0x060fe8000004183c */
[----:B------:R-:W-:Y:S04]  /*1c8e0*/  FADD.FTZ R251, R166, R251 ;  /* 0x000000fba6fb7221 */ /* 0x000fe80000010000 */
        /* <DEDUP_REMOVED lines=33> */
[----:B------:R-:W-:Y:S04]  /*1cb00*/  STL [R1+0x4], R2 ;  /* 0x0000040201007387 */ /* 0x000fe80000100800 */
[----:B------:R1:W-:Y:S02]  /*1cb10*/  STL [R1], R0 ;  /* 0x0000000001007387 */ /* 0x0003e40000100800 */
[----:B-1----:R-:W-:Y:S01]  /*1cb20*/  MOV R0, R3 ;  /* 0x0000000300007202 */ /* 0x002fe20000000f00 */
[----:B------:R-:W-:-:S05]  /*1cb30*/  @P0 BRA `(.L_x_5640) ;  /* 0xffffc06000000947 */ /* 0x000fca000383ffff */
.L_x_5631:
        /* <DEDUP_REMOVED lines=12> */
.L_x_5645:
        /* <DEDUP_REMOVED lines=8> */
.L_x_5646:
        /* <DEDUP_REMOVED lines=241> */
[----:B------:R-:W1:Y:S01]  /*1db90*/  @P4 MUFU.LG2 R2, R2 ;  /* 0x0000000200024308 */ /* 0x000e620000000c00 */
[----:B------:R-:W-:Y:S02]  /*1dba0*/  BSSY B0, `(.L_x_5643) ;  /* 0x0000053000007945 */ /* 0x000fe40003800000 */
[----:B------:R-:W-:Y:S01]  /*1dbb0*/  IADD3 R9, -R10, R9, RZ ;  /* 0x000000090a097210 */ /* 0x000fe20007ffe1ff */
[----:B------:R-:W-:Y:S03]  /*1dbc0*/  BAR.SYNC.DEFER_BLOCKING 0x0 ;  /* 0x0000000000007b1d */ /* 0x000fe60000010000 */
[----:B------:R-:W-:-:S02]  /*1dbd0*/  LOP3.LUT P0, RZ, R9, 0x3, RZ, 0xc0, !PT ;  /* 0x0000000309ff7812 */ /* 0x000fc4000780c0ff */
[----:B-1----:R-:W-:Y:S01]  /*1dbe0*/  SHF.R.S32.HI R14, RZ, 0x1f, R21 ;  /* 0x0000001fff0e7819 */ /* 0x002fe20000011415 */
[----:B------:R-:W1:Y:S03]  /*1dbf0*/  @P3 MUFU.LG2 R6, R6 ;  /* 0x0000000600063308 */ /* 0x000e660000000c00 */
[----:B------:R-:W-:Y:S01]  /*1dc00*/  LEA.HI R15, R14, R21, RZ, 0x4 ;  /* 0x000000150e0f7211 */ /* 0x000fe200078f20ff */
[----:B------:R-:W-:-:S03]  /*1dc10*/  @P4 FMUL.FTZ R145, R2, 0.69314718246459960938 ;  /* 0x3f31721802914820 */ /* 0x000fc60000410000 */
[----:B------:R-:W-:Y:S02]  /*1dc20*/  LOP3.LUT R14, R15, 0xfffffff0, RZ, 0xc0, !PT ;  /* 0xfffffff00f0e7812 */ /* 0x000fe400078ec0ff */
[----:B------:R-:W-:Y:S02]  /*1dc30*/  SHF.R.S32.HI R15, RZ, 0x4, R15 ;  /* 0x00000004ff0f7819 */ /* 0x000fe4000001140f */
[----:B------:R-:W-:Y:S02]  /*1dc40*/  IADD3 R14, -R14, R21, RZ ;  /* 0x000000150e0e7210 */ /* 0x000fe40007ffe1ff */
[----:B---3--:R-:W-:Y:S02]  /*1dc50*/  SHF.L.U32 R18, R15, 0x6, RZ ;  /* 0x000000060f127819 */ /* 0x008fe400000006ff */
        /* <DEDUP_REMOVED lines=71> */
.L_x_5644:
[----:B-1----:R-:W-:Y:S05]  /*1e0d0*/  BSYNC B0 ;  /* 0x0000000000007941 */ /* 0x002fea0003800000 */
.L_x_5643:
        /* <DEDUP_REMOVED lines=55> */
[----:B------:R-:W-:Y:S05]  /*1e450*/  @P0 RET.REL.NODEC R238 `(_ZN5flash24flash_fwd_splitkv_kernelI23Flash_fwd_kernel_traitsILi256ELi64ELi64ELi4ELb0ELb0EN7cutlass10bfloat16_tE19Flash_kernel_traitsILi256ELi64ELi64ELi4ES3_EELb0ELb0ELb0ELb0ELb1ELb1ELb1ELb1EEEvNS_16Flash_fwd_paramsE) ;  /* 0xfffe1ba0ee000950 */ /* 0x000fea0003c3ffff */
[----:B------:R-:W-:Y:S01]  /*1e460*/  MOV R239, 0x0 ;  /* 0x0000000000ef7802 */ /* 0x000fe20000000f00 */
[----:B------:R-:W-:-:S02]  /*1e470*/  ULDC.64 UR4, c[0x0][0x118] ;  /* 0x0000460000047ab9 */ /* 0x000fc40000000a00 */
[----:B------:R2:W-:Y:S04]  /*1e480*/  ST.E.128 [R8.64+0xe000], R112 ;  /* 0x00e0007008007985 */ /* 0x0005e8000c101d04 */
[----:B------:R2:W-:Y:S04]  /*1e490*/  ST.E.128 [R8.64+0xe100], R80 ;  /* 0x00e1005008007985 */ /* 0x0005e8000c101d04 */
[----:B------:R2:W-:Y:S04]  /*1e4a0*/  ST.E.128 [R8.64+0xe200], R48 ;  /* 0x00e2003008007985 */ /* 0x0005e8000c101d04 */
[----:B------:R2:W-:Y:S01]  /*1e4b0*/  ST.E.128 [R8.64+0xe300], R16 ;  /* 0x00e3001008007985 */ /* 0x0005e2000c101d04 */
[----:B------:R-:W-:Y:S05]  /*1e4c0*/  RET.REL.NODEC R238 `(_ZN5flash24flash_fwd_splitkv_kernelI23Flash_fwd_kernel_traitsILi256ELi64ELi64ELi4ELb0ELb0EN7cutlass10bfloat16_tE19Flash_kernel_traitsILi256ELi64ELi64ELi4ES3_EELb0ELb0ELb0ELb0ELb1ELb1ELb1ELb1EEEvNS_16Flash_fwd_paramsE) ;  /* 0xfffe1b30ee007950 */ /* 0x000fea0003c3ffff */
.L_x_5641:
[----:B------:R2:W5:Y:S01]  /*1e4d0*/  LDL R12, [R1+0x4] ;  /* 0x00000400010c7983 */ /* 0x0005620000100800 */
[----:B------:R-:W-:-:S02]  /*1e4e0*/  MOV R9, 0x2 ;  /* 0x0000000200097802 */ /* 0x000fc40000000f00 */
[----:B------:R-:W-:Y:S02]  /*1e4f0*/  MOV R8, 0x1e510 ;  /* 0x0001e51000087802 */ /* 0x000fe40000000f00 */
[----:B-12--5:R-:W-:Y:S05]  /*1e500*/  CALL.REL.NOINC `($__internal_27_$__cuda_sm70_shflsync_bfly_p) ;  /* 0x000000f000007944 */ /* 0x026fea0003c00000 */
[----:B-12---:R-:W-:Y:S05]  /*1e510*/  BRA `(.L_x_5645) ;  /* 0xffffe6e000007947 */ /* 0x006fea000383ffff */
.L_x_5642:
[----:B------:R-:W-:Y:S01]  /*1e520*/  IMAD.MOV.U32 R12, RZ, RZ, R11 ;  /* 0x000000ffff0c7224 */ /* 0x000fe200078e000b */
[----:B------:R-:W-:Y:S02]  /*1e530*/  MOV R9, 0x1 ;  /* 0x0000000100097802 */ /* 0x000fe40000000f00 */
[----:B------:R-:W-:Y:S02]  /*1e540*/  MOV R8, 0x1e560 ;  /* 0x0001e56000087802 */ /* 0x000fe40000000f00 */
[----:B-1---5:R-:W-:Y:S05]  /*1e550*/  CALL.REL.NOINC `($__internal_27_$__cuda_sm70_shflsync_bfly_p) ;  /* 0x000000a000007944 */ /* 0x022fea0003c00000 */
[----:B--2---:R-:W-:Y:S01]  /*1e560*/  FADD.FTZ R2, R11, R10 ;  /* 0x0000000a0b027221 */ /* 0x004fe20000010000 */
[----:B-1----:R-:W-:Y:S02]  /*1e570*/  MOV R12, R251 ;  /* 0x000000fb000c7202 */ /* 0x002fe40000000f00 */
[----:B------:R-:W-:Y:S02]  /*1e580*/  MOV R9, 0x2 ;  /* 0x0000000200097802 */ /* 0x000fe40000000f00 */
[----:B------:R-:W-:Y:S02]  /*1e590*/  MOV R8, 0x1e5b0 ;  /* 0x0001e5b000087802 */ /* 0x000fe40000000f00 */
[----:B------:R-:W-:Y:S05]  /*1e5a0*/  CALL.REL.NOINC `($__internal_27_$__cuda_sm70_shflsync_bfly_p) ;  /* 0x0000005000007944 */ /* 0x000fea0003c00000 */
[----:B-12---:R-:W-:Y:S01]  /*1e5b0*/  FADD.FTZ R12, R251, R10 ;  /* 0x0000000afb0c7221 */ /* 0x006fe20000010000 */
[----:B------:R-:W-:Y:S02]  /*1e5c0*/  MOV R9, 0x1 ;  /* 0x0000000100097802 */ /* 0x000fe40000000f00 */
[----:B------:R-:W-:-:S02]  /*1e5d0*/  MOV R8, 0x1e5f0 ;  /* 0x0001e5f000087802 */ /* 0x000fc40000000f00 */
[----:B------:R-:W-:Y:S05]  /*1e5e0*/  CALL.REL.NOINC `($__internal_27_$__cuda_sm70_shflsync_bfly_p) ;  /* 0x0000001000007944 */ /* 0x000fea0003c00000 */
[----:B-12---:R-:W-:Y:S05]  /*1e5f0*/  BRA `(.L_x_5646) ;  /* 0xffffe68000007947 */ /* 0x006fea000383ffff */
        .weak           $__internal_27_$__cuda_sm70_shflsync_bfly_p
        .type           $__internal_27_$__cuda_sm70_shflsync_bfly_p,@function
        .size           $__internal_27_$__cuda_sm70_shflsync_bfly_p,(.L_x_8899 - $__internal_27_$__cuda_sm70_shflsync_bfly_p)
$__internal_27_$__cuda_sm70_shflsync_bfly_p:
[----:B------:R-:W-:Y:S01]  /*1e600*/  MOV R14, R8 ;  /* 0x00000008000e7202 */ /* 0x000fe20000000f00 */
[----:B------:R-:W-:Y:S04]  /*1e610*/  WARPSYNC R6 ;  /* 0x0000000600007348 */ /* 0x000fe80003800000 */
[----:B------:R-:W-:Y:S01]  /*1e620*/  MOV R15, 0x0 ;  /* 0x00000000000f7802 */ /* 0x000fe20000000f00 */
[----:B------:R1:W2:Y:S03]  /*1e630*/  SHFL.BFLY PT, R10, R12, R9, R7 ;  /* 0x0c0000090c0a7389 */ /* 0x0002a600000e0007 */
[----:B------:R-:W-:Y:S05]  /*1e640*/  RET.REL.NODEC R14 `(_ZN5flash24flash_fwd_splitkv_kernelI23Flash_fwd_kernel_traitsILi256ELi64ELi64ELi4ELb0ELb0EN7cutlass10bfloat16_tE19Flash_kernel_traitsILi256ELi64ELi64ELi4ES3_EELb0ELb0ELb0ELb0ELb1ELb1ELb1ELb1EEEvNS_16Flash_fwd_paramsE) ;  /* 0xfffe19b00e007950 */ /* 0x000fea0003c3ffff */
.L_x_5647:
        /* <DEDUP_REMOVED lines=11> */
.L_x_8899:


//--------------------- .text._ZN5flash24flash_fwd_splitkv_kernelI23Flash_fwd_kernel_traitsILi256ELi64ELi64ELi4ELb0ELb0EN7cutlass10bfloat16_tE19Flash_kernel_traitsILi256ELi64ELi64ELi4ES3_EELb0ELb0ELb1ELb0ELb0ELb0ELb1ELb1EEEvNS_16Flash_fwd_paramsE --------------------------
	.section	.text._ZN5flash24flash_fwd_splitkv_kernelI23Flash_fwd_kernel_traitsILi256ELi64ELi64ELi4ELb0ELb0EN7cutlass10bfloat16_tE19Flash_kernel_traitsILi256ELi64ELi64ELi4ES3_EELb0ELb0ELb1ELb0ELb0ELb0ELb1ELb1EEEvNS_16Flash_fwd_paramsE,"ax",@progbits
	.sectioninfo	@"SHI_REGISTERS=254"
	.align	128
        .global         _ZN5flash24flash_fwd_splitkv_kernelI23Flash_fwd_kernel_traitsILi256ELi64ELi64ELi4ELb0ELb0EN7cutlass10bfloat16_tE19Flash_kernel_traitsILi256ELi64ELi64ELi4ES3_EELb0ELb0ELb1ELb0ELb0ELb0ELb1ELb1EEEvNS_16Flash_fwd_paramsE
        .type           _ZN5flash24flash_fwd_splitkv_kernelI23Flash_fwd_kernel_traitsILi256ELi64ELi64ELi4ELb0ELb0EN7cutlass10bfloat16_tE19Flash_kernel_traitsILi256ELi64ELi64ELi4ES3_EELb0ELb0ELb1ELb0ELb0ELb0ELb1ELb1EEEvNS_16Flash_fwd_paramsE,@function
        .size           _ZN5flash24flash_fwd_splitkv_kernelI23Flash_fwd_kernel_traitsILi256ELi64ELi64ELi4ELb0ELb0EN7cutlass10bfloat16_tE19Flash_kernel_traitsILi256ELi64ELi64ELi4ES3_EELb0ELb0ELb1ELb0ELb0ELb0ELb1ELb1EEEvNS_16Flash_fwd_paramsE,(.L_x_8901 - _ZN5flash24flash_fwd_splitkv_kernelI23Flash_fwd_kernel_traitsILi256ELi64ELi64ELi4ELb0ELb0EN7cutlass10bfloat16_tE19Flash_kernel_traitsILi256ELi64ELi64ELi4ES3_EELb0ELb0ELb1ELb0ELb0ELb0ELb1ELb1EEEvNS_16Flash_fwd_paramsE)
        .other          _ZN5flash24flash_fwd_splitkv_kernelI23Flash_fwd_kernel_traitsILi256ELi64ELi64ELi4ELb0ELb0EN7cutlass10bfloat16_tE19Flash_kernel_traitsILi256ELi64ELi64ELi4ES3_EELb0ELb0ELb1ELb0ELb0ELb0ELb1ELb1EEEvNS_16Flash_fwd_paramsE,@"STO_CUDA_ENTRY STV_DEFAULT"
_ZN5flash24flash_fwd_splitkv_kernelI23Flash_fwd_kernel_traitsILi256ELi64ELi64ELi4ELb0ELb0EN7cutlass10bfloat16_tE19Flash_kernel_traitsILi256ELi64ELi64ELi4ES3_EELb0ELb0ELb1ELb0ELb0ELb0ELb1ELb1EEEvNS_16Flash_fwd_paramsE:
.text._ZN5flash24flash_fwd_splitkv_kernelI23Flash_fwd_kernel_traitsILi256ELi64ELi64ELi4ELb0ELb0EN7cutlass10bfloat16_tE19Flash_kernel_traitsILi256ELi64ELi64ELi4ES3_EELb0ELb0ELb1ELb0ELb0ELb0ELb1ELb1EEEvNS_16Flash_fwd_paramsE:
        /* <DEDUP_REMOVED lines=29> */
[----:B---34-:R-:W-:Y:S05]  /*01d0*/  CALL.REL.NOINC `($_ZN5flash24flash_fwd_splitkv_kernelI23Flash_fwd_kernel_traitsILi256ELi64ELi64ELi4ELb0ELb0EN7cutlass10bfloat16_tE19Flash_kernel_traitsILi256ELi64ELi64ELi4ES3_EELb0ELb0ELb1ELb0ELb0ELb0ELb1ELb1EEEvNS_16Flash_fwd_paramsE$_ZN5flash30compute_attn_1rowblock_splitkvI23Flash_fwd_kernel_traitsILi256ELi64ELi64ELi4ELb0ELb0EN7cutlass10bfloat16_tE19Flash_kernel_traitsILi256ELi64ELi64ELi4ES3_EELb0ELb0ELb1ELb0ELb0ELb0ELb1ELb1ENS_16Flash_fwd_paramsEEEvRKT8_iiiii) ;  /* 0x0000002000007944 */ /* 0x018fea0003c00000 */
[----:B------:R-:W-:Y:S05]  /*01e0*/  BSYNC B4 ;  /* 0x0000000000047941 */ /* 0x000fea0003800000 */
.L_x_5648:
[----:B------:R-:W-:Y:S05]  /*01f0*/  EXIT ;  /* 0x000000000000794d */ /* 0x000fea0003800000 */
        .type           $_ZN5flash24flash_fwd_splitkv_kernelI23Flash_fwd_kernel_traitsILi256ELi64ELi64ELi4ELb0ELb0EN7cutlass10bfloat16_tE19Flash_kernel_traitsILi256ELi64ELi64ELi4ES3_EELb0ELb0ELb1ELb0ELb0ELb0ELb1ELb1EEEvNS_16Flash_fwd_paramsE$_ZN5flash30compute_attn_1rowblock_splitkvI23Flash_fwd_kernel_traitsILi256ELi64ELi64ELi4ELb0ELb0EN7cutlass10bfloat16_tE19Flash_kernel_traitsILi256ELi64ELi64ELi4ES3_EELb0ELb0ELb1ELb0ELb0ELb0ELb1ELb1ENS_16Flash_fwd_paramsEEEvRKT8_iiiii,@function
        .size           $_ZN5flash24flash_fwd_splitkv_kernelI23Flash_fwd_kernel_traitsILi256ELi64ELi64ELi4ELb0ELb0EN7cutlass10bfloat16_tE19Flash_kernel_traitsILi256ELi64ELi64ELi4ES3_EELb0ELb0ELb1ELb0ELb0ELb0ELb1ELb1EEEvNS_16Flash_fwd_paramsE$_ZN5flash30compute_attn_1rowblock_splitkvI23Flash_fwd_kernel_traitsILi256ELi64ELi64ELi4ELb0ELb0EN7cutlass10bfloat16_tE19Flash_kernel_traitsILi256ELi64ELi64ELi4ES3_EELb0ELb0ELb1ELb0ELb0ELb0ELb1ELb1ENS_16Flash_fwd_paramsEEEvRKT8_iiiii,($__internal_28_$__cuda_sm70_shflsync_bfly_p - $_ZN5flash24flash_fwd_splitkv_kernelI23Flash_fwd_kernel_traitsILi256ELi64ELi64ELi4ELb0ELb0EN7cutlass10bfloat16_tE19Flash_kernel_traitsILi256ELi64ELi64ELi4ES3_EELb0ELb0ELb1ELb0ELb0ELb0ELb1ELb1EEEvNS_16Flash_fwd_paramsE$_ZN5flash30compute_attn_1rowblock_splitkvI23Flash_fwd_kernel_traitsILi256ELi64ELi64ELi4ELb0ELb0EN7cutlass10bfloat16_tE19Flash_kernel_traitsILi256ELi64ELi64ELi4ES3_EELb0ELb0ELb1ELb0ELb0ELb0ELb1ELb1ENS_16Flash_fwd_paramsEEEvRKT8_iiiii)
$_ZN5flash24flash_fwd_splitkv_kernelI23Flash_fwd_kernel_traitsILi256ELi64ELi64ELi4ELb0ELb0EN7cutlass10bfloat16_tE19Flash_kernel_traitsILi256ELi64ELi64ELi4ES3_EELb0ELb0ELb1ELb0ELb0ELb0ELb1ELb1EEEvNS_16Flash_fwd_paramsE$_ZN5flash30compute_attn_1rowblock_splitkvI23Flash_fwd_kernel_traitsILi256ELi64ELi64ELi4ELb0ELb0EN7cutlass10bfloat16_tE19Flash_kernel_traitsILi256ELi64ELi64ELi4ES3_EELb0ELb0ELb1ELb0ELb0ELb0ELb1ELb1ENS_16Flash_fwd_paramsEEEvRKT8_iiiii:
        /* <DEDUP_REMOVED lines=21> */
.L_x_5650:
[----:B------:R-:W-:Y:S05]  /*0350*/  BSYNC B0 ;  /* 0x0000000000007941 */ /* 0x000fea0003800000 */
.L_x_5649:
        /* <DEDUP_REMOVED lines=17> */
.L_x_5652:
[----:B------:R4:W5:Y:S02]  /*0470*/  LD.E R58, [R14.64+0xb8] ;  /* 0x0000b8060e3a7980 */ /* 0x000964000c101900 */
.L_x_5653:
[----:B------:R-:W-:Y:S05]  /*0480*/  BSYNC B0 ;  /* 0x0000000000007941 */ /* 0x000fea0003800000 */
.L_x_5651:
        /* <DEDUP_REMOVED lines=10> */
.L_x_5655:
[----:B------:R-:W4:Y:S01]  /*0530*/  LD.E.64 R2, [R14.64+0x108] ;  /* 0x000108060e027980 */ /* 0x000f22000c101b00 */
[----:B------:R-:W-:Y:S01]  /*0540*/  BSSY B0, `(.L_x_5657) ;  /* 0x0000006000007945 */ /* 0x000fe20003800000 */
[----:B------:R-:W-:Y:S01]  /*0550*/  IMAD.MOV.U32 R166, RZ, RZ, RZ ;  /* 0x000000ffffa67224 */ /* 0x000fe200078e00ff */
[----:B----4-:R-:W-:-:S04]  /*0560*/  ISETP.NE.U32.AND P0, PT, R2, RZ, PT ;  /* 0x000000ff0200720c */ /* 0x010fc80003f05070 */
[----:B------:R-:W-:-:S13]  /*0570*/  ISETP.NE.AND.EX P0, PT, R3, RZ, PT, P0 ;  /* 0x000000ff0300720c */ /* 0x000fda0003f05300 */
[----:B------:R-:W-:Y:S05]  /*0580*/  @!P0 BRA `(.L_x_5658) ;  /* 0x0000001000008947 */ /* 0x000fea0003800000 */
[----:B------:R4:W5:Y:S02]  /*0590*/  LD.E R166, [R14.64+0xbc] ;  /* 0x0000bc060ea67980 */ /* 0x000964000c101900 */
.L_x_5658:
[----:B------:R-:W-:Y:S05]  /*05a0*/  BSYNC B0 ;  /* 0x0000000000007941 */ /* 0x000fea0003800000 */
.L_x_5657:
[----:B-----5:R-:W-:Y:S02]  /*05b0*/  IADD3 R166, R58, R166, RZ ;  /* 0x000000a63aa67210 */ /* 0x020fe40007ffe0ff */
.L_x_5656:
[----:B------:R-:W-:Y:S05]  /*05c0*/  BSYNC B1 ;  /* 0x0000000000017941 */ /* 0x000fea0003800000 */
.L_x_5654:
[----:B------:R-:W-:Y:S01]  /*05d0*/  IMAD.SHL.U32 R54, R239, 0x40, RZ ;  /* 0x00000040ef367824 */ /* 0x000fe200078e00ff */
[----:B------:R-:W-:Y:S01]  /*05e0*/  MOV R2, R238 ;  /* 0x000000ee00027202 */ /* 0x000fe20000000f00 */
[----:B------:R-:W-:-:S03]  /*05f0*/  IMAD.MOV.U32 R3, RZ, RZ, 0x0 ;  /* 0x00000000ff037424 */ /* 0x000fc600078e00ff */
[----:B------:R-:W-:-:S13]  /*0600*/  ISETP.GT.AND P0, PT, R240, R54, PT ;  /* 0x00000036f000720c */ /* 0x000fda0003f04270 */
[----:B------:R-:W-:Y:S05]  /*0610*/  @!P0 RET.REL.NODEC R2 `(_ZN5flash24flash_fwd_splitkv_kernelI23Flash_fwd_kernel_traitsILi256ELi64ELi64ELi4ELb0ELb0EN7cutlass10bfloat16_tE19Flash_kernel_traitsILi256ELi64ELi64ELi4ES3_EELb0ELb0ELb1ELb0ELb0ELb0ELb1ELb1EEEvNS_16Flash_fwd_paramsE) ;  /* 0xfffff9e002008950 */ /* 0x000fea0003c3ffff */
[----:B------:R-:W5:Y:S01]  /*0620*/  LD.E R0, [R14.64+0xb8] ;  /* 0x0000b8060e007980 */ /* 0x000f62000c101900 */
[----:B-1----:R-:W-:-:S04]  /*0630*/  IABS R4, c[0x0][0x10] ;  /* 0x0000040000047a13 */ /* 0x002fc80000000000 */
[----:B------:R-:W1:Y:S08]  /*0640*/  I2F.RP R8, R4 ;  /* 0x0000000400087306 */ /* 0x000e700000209400 */
[----:B-1----:R-:W1:Y:S02]  /*0650*/  MUFU.RCP R8, R8 ;  /* 0x0000000800087308 */ /* 0x002e640000001000 */
[----:B-1----:R-:W-:-:S06]  /*0660*/  IADD3 R8, R8, 0xffffffe, RZ ;  /* 0x0ffffffe08087810 */ /* 0x002fcc0007ffe0ff */
[----:B------:R-:W1:Y:S02]  /*0670*/  F2I.FTZ.U32.TRUNC.NTZ R9, R8 ;  /* 0x0000000800097305 */ /* 0x000e64000021f000 */
[----:B-1----:R-:W-:Y:S02]  /*0680*/  IMAD.MOV R3, RZ, RZ, -R9 ;  /* 0x000000ffff037224 */ /* 0x002fe400078e0a09 */
[----:B------:R-:W-:Y:S02]  /*0690*/  IMAD.MOV.U32 R8, RZ, RZ, RZ ;  /* 0x000000ffff087224 */ /* 0x000fe400078e00ff */
[----:B------:R-:W-:-:S04]  /*06a0*/  IMAD R3, R3, R4, RZ ;  /* 0x0000000403037224 */ /* 0x000fc800078e02ff */
[----:B------:R-:W-:Y:S01]  /*06b0*/  IMAD.HI.U32 R3, R9, R3, R8 ;  /* 0x0000000309037227 */ /* 0x000fe200078e0008 */
[----:B-----5:R-:W-:-:S04]  /*06c0*/  IADD3 R0, R0, 0x3f, RZ ;  /* 0x0000003f00007810 */ /* 0x020fc80007ffe0ff */
        /* <DEDUP_REMOVED lines=28> */
[----:B---3--:R1:W3:Y:S04]  /*0890*/  LD.E.64 R2, [R14.64+0xb0] ;  /* 0x0000b0060e027980 */ /* 0x0082e8000c101b00 */
[----:B----4-:R1:W4:Y:S04]  /*08a0*/  LD.E R4, [R14.64+0x60] ;  /* 0x000060060e047980 */ /* 0x010328000c101900 */
[----:B--2---:R1:W2:Y:S04]  /*08b0*/  LD.E R6, [R14.64+0xcc] ;  /* 0x0000cc060e067980 */ /* 0x0042a8000c101900 */
[----:B------:R1:W2:Y:S04]  /*08c0*/  LD.E.64 R8, [R14.64+0x78] ;  /* 0x000078060e087980 */ /* 0x0002a8000c101b00 */
[----:B------:R1:W5:Y:S04]  /*08d0*/  LD.E R0, [R14.64+0xc0] ;  /* 0x0000c0060e007980 */ /* 0x000368000c101900 */
[----:B-1----:R-:W5:Y:S01]  /*08e0*/  LD.E.64 R14, [R14.64+0xa8] ;  /* 0x0000a8060e0e7980 */ /* 0x002f62000c101b00 */
[----:B------:R-:W-:Y:S01]  /*08f0*/  SHF.R.S32.HI R7, RZ, 0x1f, R52 ;  /* 0x0000001fff077819 */ /* 0x000fe20000011434 */
[----:B------:R-:W-:Y:S03]  /*0900*/  BSSY B0, `(.L_x_5660) ;  /* 0x000001e000007945 */ /* 0x000fe60003800000 */
[----:B------:R-:W-:-:S04]  /*0910*/  LEA.HI R7, R7, R52, RZ, 0x4 ;  /* 0x0000003407077211 */ /* 0x000fc800078f20ff */
[----:B------:R-:W-:-:S05]  /*0920*/  LOP3.LUT R5, R7, 0xfffffff0, RZ, 0xc0, !PT ;  /* 0xfffffff007057812 */ /* 0x000fca00078ec0ff */
[----:B------:R-:W-:Y:S02]  /*0930*/  IMAD.IADD R52, R52, 0x1, -R5 ;  /* 0x0000000134347824 */ /* 0x000fe400078e0a05 */
[----:B---3--:R-:W-:-:S04]  /*0940*/  IMAD R2, R2, UR8, R242 ;  /* 0x0000000802027c24 */ /* 0x008fc8000f8e02f2 */
[----:B----4-:R-:W-:Y:S02]  /*0950*/  IMAD R2, R2, R4, R241 ;  /* 0x0000000402027224 */ /* 0x010fe400078e02f1 */
[----:B------:R-:W-:Y:S02]  /*0960*/  IMAD.SHL.U32 R4, R52, 0x4, RZ ;  /* 0x0000000434047824 */ /* 0x000fe400078e00ff */
[--C-:B------:R-:W-:Y:S01]  /*0970*/  IMAD R3, R3, R2, R54.reuse ;  /* 0x0000000203037224 */ /* 0x100fe200078e0236 */
[----:B------:R-:W-:Y:S01]  /*0980*/  SHF.R.S32.HI R2, RZ, 0x4, R7 ;  /* 0x00000004ff027819 */ /* 0x000fe20000011407 */
[----:B------:R-:W-:Y:S01]  /*0990*/  IMAD.IADD R54, R240, 0x1, -R54 ;  /* 0x00000001f0367824 */ /* 0x000fe200078e0a36 */
[--C-:B------:R-:W-:Y:S01]  /*09a0*/  SHF.R.S32.HI R5, RZ, 0x1f, R4.reuse ;  /* 0x0000001fff057819 */ /* 0x100fe20000011404 */
[----:B--2---:R-:W-:Y:S01]  /*09b0*/  IMAD R7, R3, R6, RZ ;  /* 0x0000000603077224 */ /* 0x004fe200078e02ff */
        /* <DEDUP_REMOVED lines=18> */
.L_x_5661:
[----:B------:R-:W-:Y:S05]  /*0ae0*/  BSYNC B0 ;  /* 0x0000000000007941 */ /* 0x000fea0003800000 */
.L_x_5660:
        /* <DEDUP_REMOVED lines=12> */
.L_x_5663:
[----:B------:R-:W-:Y:S05]  /*0bb0*/  BSYNC B0 ;  /* 0x0000000000007941 */ /* 0x000fea0003800000 */
.L_x_5662:
        /* <DEDUP_REMOVED lines=12> */
.L_x_5665:
[----:B------:R-:W-:Y:S05]  /*0c80*/  BSYNC B0 ;  /* 0x0000000000007941 */ /* 0x000fea0003800000 */
.L_x_5664:
        /* <DEDUP_REMOVED lines=12> */
.L_x_5667:
[----:B------:R-:W-:Y:S05]  /*0d50*/  BSYNC B0 ;  /* 0x0000000000007941 */ /* 0x000fea0003800000 */
.L_x_5666:
        /* <DEDUP_REMOVED lines=12> */
.L_x_5669:
[----:B------:R-:W-:Y:S05]  /*0e20*/  BSYNC B0 ;  /* 0x0000000000007941 */ /* 0x000fea0003800000 */
.L_x_5668:
        /* <DEDUP_REMOVED lines=12> */
.L_x_5671:
[----:B------:R-:W-:Y:S05]  /*0ef0*/  BSYNC B0 ;  /* 0x0000000000007941 */ /* 0x000fea0003800000 */
.L_x_5670:
        /* <DEDUP_REMOVED lines=12> */
.L_x_5673:
[----:B------:R-:W-:Y:S05]  /*0fc0*/  BSYNC B0 ;  /* 0x0000000000007941 */ /* 0x000fea0003800000 */
.L_x_5672:
        /* <DEDUP_REMOVED lines=12> */
.L_x_5675:
[----:B------:R-:W-:Y:S05]  /*1090*/  BSYNC B0 ;  /* 0x0000000000007941 */ /* 0x000fea0003800000 */
.L_x_5674:
        /* <DEDUP_REMOVED lines=30> */
[----:B------:R-:W-:Y:S05]  /*1280*/  @P6 RET.REL.NODEC R4 `(_ZN5flash24flash_fwd_splitkv_kernelI23Flash_fwd_kernel_traitsILi256ELi64ELi64ELi4ELb0ELb0EN7cutlass10bfloat16_tE19Flash_kernel_traitsILi256ELi64ELi64ELi4ES3_EELb0ELb0ELb1ELb0ELb0ELb0ELb1ELb1EEEvNS_16Flash_fwd_paramsE) ;  /* 0xffffed7004006950 */ /* 0x000fea0003c3ffff */
[----:B-1----:R-:W-:Y:S02]  /*1290*/  MOV R0, 0xff800000 ;  /* 0xff80000000007802 */ /* 0x002fe40000000f00 */
[----:B------:R-:W-:-:S03]  /*12a0*/  MOV R239, 0x0 ;  /* 0x0000000000ef7802 */ /* 0x000fc60000000f00 */
[----:B------:R1:W-:Y:S01]  /*12b0*/  ST.E [R2.64+0xe0], R0 ;  /* 0x0000e00002007985 */ /* 0x0003e2000c101906 */
[----:B------:R-:W-:Y:S05]  /*12c0*/  RET.REL.NODEC R238 `(_ZN5flash24flash_fwd_splitkv_kernelI23Flash_fwd_kernel_traitsILi256ELi64ELi64ELi4ELb0ELb0EN7cutlass10bfloat16_tE19Flash_kernel_traitsILi256ELi64ELi64ELi4ES3_EELb0ELb0ELb1ELb0ELb0ELb0ELb1ELb1EEEvNS_16Flash_fwd_paramsE) ;  /* 0xffffed30ee007950 */ /* 0x000fea0003c3ffff */
.L_x_5659:
        /* <DEDUP_REMOVED lines=25> */
[----:B-----5:R-:W3:Y:S04]  /*1460*/  LD.E R12, [R14.64+0x170] ;  /* 0x000170060e0c7980 */ /* 0x020ee8000c101900 */
[----:B------:R-:W4:Y:S01]  /*1470*/  LD.E R4, [R14.64+0x68] ;  /* 0x000068060e047980 */ /* 0x000f22000c101900 */
[----:B------:R-:W-:-:S03]  /*1480*/  LEA R2, R167, 0xffffffc0, 0x6 ;  /* 0xffffffc0a7027811 */ /* 0x000fc600078e30ff */
[----:B--2---:R-:W3:Y:S01]  /*1490*/  LD.E.64 R22, [R14.64+0x20] ;  /* 0x000020060e167980 */ /* 0x004ee2000c101b00 */
[----:B------:R-:W-:-:S03]  /*14a0*/  IABS R3, R2 ;  /* 0x0000000200037213 */ /* 0x000fc60000000000 */
[----:B------:R-:W3:Y:S04]  /*14b0*/  LD.E.64 R50, [R14.64+0x38] ;  /* 0x000038060e327980 */ /* 0x000ee8000c101b00 */
[----:B------:R-:W3:Y:S04]  /*14c0*/  LD.E.64 R18, [R14.64+0x50] ;  /* 0x000050060e127980 */ /* 0x000ee8000c101b00 */
        /* <DEDUP_REMOVED lines=27> */
[----:B------:R3:W2:Y:S04]  /*1680*/  LD.E R3, [R8.64] ;  /* 0x0000000608037980 */ /* 0x0006a8000c101900 */
[----:B---3--:R-:W3:Y:S01]  /*1690*/  LD.E.64 R8, [R14.64+0x28] ;  /* 0x000028060e087980 */ /* 0x008ee2000c101b00 */
        /* <DEDUP_REMOVED lines=18> */
[----:B------:R-:W-:Y:S01]  /*17c0*/  LOP3.LUT R6, R241, R4, RZ, 0x3c, !PT ;  /* 0x00000004f1067212 */ /* 0x000fe200078e3cff */
[----:B------:R-:W-:Y:S01]  /*17d0*/  IMAD R12, R12, R10, R2 ;  /* 0x0000000a0c0c7224 */ /* 0x000fe200078e0202 */
[----:B------:R-:W-:Y:S02]  /*17e0*/  @!P1 IADD3 R16, R16, 0x1, RZ ;  /* 0x0000000110109810 */ /* 0x000fe40007ffe0ff */
[----:B------:R-:W-:Y:S02]  /*17f0*/  ISETP.GE.AND P0, PT, R6, RZ, PT ;  /* 0x000000ff0600720c */ /* 0x000fe40003f06270 */
[----:B------:R-:W-:Y:S01]  /*1800*/  ISETP.NE.AND P1, PT, R4, RZ, PT ;  /* 0x000000ff0400720c */ /* 0x000fe20003f25270 */
[----:B------:R-:W-:-:S04]  /*1810*/  IMAD R6, R51, R12, RZ ;  /* 0x0000000c33067224 */ /* 0x000fc800078e02ff */
[----:B------:R-:W-:-:S06]  /*1820*/  @P2 IADD3 R16, R16, 0x1, RZ ;  /* 0x0000000110102810 */ /* 0x000fcc0007ffe0ff */
[----:B------:R-:W-:Y:S02]  /*1830*/  @!P0 IMAD.MOV R16, RZ, RZ, -R16 ;  /* 0x000000ffff108224 */ /* 0x000fe400078e0a10 */
[----:B------:R-:W-:-:S04]  /*1840*/  @!P1 LOP3.LUT R16, RZ, R4, RZ, 0x33, !PT ;  /* 0x00000004ff109212 */ /* 0x000fc800078e33ff */
[----:B------:R-:W-:Y:S02]  /*1850*/  SHF.R.S32.HI R13, RZ, 0x1f, R16 ;  /* 0x0000001fff0d7819 */ /* 0x000fe40000011410 */
[----:B--2---:R-:W-:Y:S01]  /*1860*/  SHF.R.S32.HI R0, RZ, 0x1f, R3 ;  /* 0x0000001fff007819 */ /* 0x004fe20000011403 */
[-C--:B------:R-:W-:Y:S02]  /*1870*/  IMAD R5, R23, R3.reuse, RZ ;  /* 0x0000000317057224 */ /* 0x080fe400078e02ff */
[----:B------:R-:W-:-:S04]  /*1880*/  IMAD.WIDE.U32 R10, R22, R3, RZ ;  /* 0x00000003160a7225 */ /* 0x000fc800078e00ff */
[----:B------:R-:W-:-:S05]  /*1890*/  IMAD R5, R22, R0, R5 ;  /* 0x0000000016057224 */ /* 0x000fca00078e0205 */
[----:B------:R-:W-:Y:S02]  /*18a0*/  IADD3 R11, R11, R5, RZ ;  /* 0x000000050b0b7210 */ /* 0x000fe40007ffe0ff */
[----:B------:R-:W-:-:S03]  /*18b0*/  SHF.R.S32.HI R5, RZ, 0x1f, R12 ;  /* 0x0000001fff057819 */ /* 0x000fc6000001140c */
[----:B------:R-:W-:-:S04]  /*18c0*/  IMAD.WIDE.U32 R10, R12, R50, R10 ;  /* 0x000000320c0a7225 */ /* 0x000fc800078e000a */
[----:B------:R-:W-:Y:S02]  /*18d0*/  IMAD R6, R50, R5, R6 ;  /* 0x0000000532067224 */ /* 0x000fe400078e0206 */
[----:B---3--:R-:W-:-:S03]  /*18e0*/  IMAD R4, R9, R3, RZ ;  /* 0x0000000309047224 */ /* 0x008fc600078e02ff */
        /* <DEDUP_REMOVED lines=11> */
.L_x_5677:
        /* <DEDUP_REMOVED lines=20> */
[----:B------:R-:W-:-:S03]  /*1ae0*/  IADD3 R0, RZ, -R0, RZ ;  /* 0x80000000ff007210 */ /* 0x000fc60007ffe0ff */
[----:B----4-:R-:W-:Y:S02]  /*1af0*/  @!P3 IMAD R2, R51, R13, RZ ;  /* 0x0000000d3302b224 */ /* 0x010fe400078e02ff */
        /* <DEDUP_REMOVED lines=10> */
[-C--:B--2---:R-:W-:Y:S02]  /*1ba0*/  @!P3 IMAD R2, R25, R12.reuse, RZ ;  /* 0x0000000c1902b224 */ /* 0x084fe400078e02ff */
        /* <DEDUP_REMOVED lines=8> */
[----:B------:R-:W-:Y:S02]  /*1c30*/  LOP3.LUT R11, R11, R10, RZ, 0x3c, !PT ;  /* 0x0000000a0b0b7212 */ /* 0x000fe400078e3cff */
        /* <DEDUP_REMOVED lines=8> */
[----:B------:R-:W-:Y:S01]  /*1cc0*/  @!P3 IMAD R8, R49, R13, RZ ;  /* 0x0000000d3108b224 */ /* 0x000fe200078e02ff */
[----:B------:R-:W-:Y:S01]  /*1cd0*/  @!P3 SHF.R.S32.HI R0, RZ, 0x1f, R13 ;  /* 0x0000001fff00b819 */ /* 0x000fe2000001140d */
[----:B------:R-:W-:Y:S01]  /*1ce0*/  IMAD.WIDE.U32 R24, R50, R2, R10 ;  /* 0x0000000232187225 */ /* 0x000fe200078e000a */
[----:B------:R-:W-:Y:S02]  /*1cf0*/  SHF.R.S32.HI R5, RZ, 0x1f, R2 ;  /* 0x0000001fff057819 */ /* 0x000fe40000011402 */
[----:B------:R-:W-:Y:S01]  /*1d00*/  @P2 IADD3 R4, R4, 0x1, RZ ;  /* 0x0000000104042810 */ /* 0x000fe20007ffe0ff */
[----:B------:R-:W-:-:S02]  /*1d10*/  @!P3 IMAD R0, R0, R48, R8 ;  /* 0x000000300000b224 */ /* 0x000fc400078e0208 */
[----:B------:R-:W-:-:S04]  /*1d20*/  @!P3 IMAD.WIDE.U32 R10, R48, R13, RZ ;  /* 0x0000000d300ab225 */ /* 0x000fc800078e00ff */
[----:B------:R-:W-:Y:S01]  /*1d30*/  IMAD R9, R51, R2, RZ ;  /* 0x0000000233097224 */ /* 0x000fe200078e02ff */
[----:B------:R-:W-:Y:S01]  /*1d40*/  @!P3 IADD3 R11, R11, R0, RZ ;  /* 0x000000000b0bb210 */ /* 0x000fe20007ffe0ff */
[----:B------:R-:W-:Y:S01]  /*1d50*/  @P3 IMAD.IADD R13, R13, 0x1, R16 ;  /* 0x000000010d0d3824 */ /* 0x000fe200078e0210 */
[----:B------:R-:W-:Y:S01]  /*1d60*/  @!P3 SHF.R.S32.HI R0, RZ, 0x1f, R12 ;  /* 0x0000001fff00b819 */ /* 0x000fe2000001140c */
[----:B------:R-:W-:Y:S02]  /*1d70*/  IMAD R9, R5, R50, R9 ;  /* 0x0000003205097224 */ /* 0x000fe400078e0209 */
[----:B------:R-:W-:Y:S01]  /*1d80*/  @!P1 IMAD.MOV R4, RZ, RZ, -R4 ;  /* 0x000000ffff049224 */ /* 0x000fe200078e0a04 */
[----:B------:R-:W-:Y:S01]  /*1d90*/  @!P0 LOP3.LUT R4, RZ, R6, RZ, 0x33, !PT ;  /* 0x00000006ff048212 */ /* 0x000fe200078e33ff */
[----:B------:R-:W-:Y:S01]  /*1da0*/  @!P3 IMAD R3, R23, R12, RZ ;  /* 0x0000000c1703b224 */ /* 0x000fe200078e02ff */
[----:B------:R-:W-:Y:S01]  /*1db0*/  MOV R8, R24 ;  /* 0x0000001800087202 */ /* 0x000fe20000000f00 */
[----:B------:R-:W-:-:S02]  /*1dc0*/  IMAD.IADD R9, R25, 0x1, R9 ;  /* 0x0000000119097824 */ /* 0x000fc400078e0209 */
[-C--:B------:R-:W-:Y:S02]  /*1dd0*/  @P3 IMAD R17, R49, R13.reuse, RZ ;  /* 0x0000000d31113224 */ /* 0x080fe400078e02ff */
[----:B------:R-:W-:Y:S01]  /*1de0*/  @P3 IMAD.WIDE.U32 R24, R48, R13, RZ ;  /* 0x0000000d30183225 */ /* 0x000fe200078e00ff */
[----:B------:R-:W-:-:S03]  /*1df0*/  SHF.R.S32.HI R13, RZ, 0x1f, R4 ;  /* 0x0000001fff0d7819 */ /* 0x000fc60000011404 */
[C---:B------:R-:W-:Y:S02]  /*1e00*/  @!P3 IMAD R0, R22.reuse, R0, R3 ;  /* 0x000000001600b224 */ /* 0x040fe400078e0203 */
[----:B------:R-:W-:Y:S02]  /*1e10*/  IMAD R3, R19, R4, RZ ;  /* 0x0000000413037224 */ /* 0x000fe400078e02ff */
[----:B------:R-:W-:Y:S01]  /*1e20*/  @!P3 IMAD.WIDE.U32 R10, R22, R12, R10 ;  /* 0x0000000c160ab225 */ /* 0x000fe200078e000a */
[----:B------:R-:W-:-:S03]  /*1e30*/  @P3 IADD3 R17, R25, R17, RZ ;  /* 0x0000001119113210 */ /* 0x000fc60007ffe0ff */
[----:B------:R-:W-:Y:S01]  /*1e40*/  IMAD.WIDE.U32 R8, R18, R4, R8 ;  /* 0x0000000412087225 */ /* 0x000fe200078e0008 */
[----:B------:R-:W-:-:S03]  /*1e50*/  @P3 MOV R6, R24 ;  /* 0x0000001800063202 */ /* 0x000fc60000000f00 */
[----:B------:R-:W-:Y:S01]  /*1e60*/  IMAD R18, R18, R13, R3 ;  /* 0x0000000d12127224 */ /* 0x000fe200078e0203 */
[----:B------:R-:W-:Y:S01]  /*1e70*/  @!P3 MOV R6, R10 ;  /* 0x0000000a0006b202 */ /* 0x000fe20000000f00 */
[----:B------:R-:W-:Y:S01]  /*1e80*/  @!P3 IMAD.IADD R17, R11, 0x1, R0 ;  /* 0x000000010b11b824 */ /* 0x000fe200078e0200 */
[----:B------:R-:W-:Y:S01]  /*1e90*/  MOV R3, R8 ;  /* 0x0000000800037202 */ /* 0x000fe20000000f00 */
[----:B------:R-:W-:Y:S01]  /*1ea0*/  IMAD.IADD R0, R9, 0x1, R18 ;  /* 0x0000000109007824 */ /* 0x000fe200078e0212 */
[----:B------:R-:W-:Y:S02]  /*1eb0*/  MOV R12, R2 ;  /* 0x00000002000c7202 */ /* 0x000fe40000000f00 */
[----:B------:R-:W-:Y:S02]  /*1ec0*/  MOV R16, R4 ;  /* 0x0000000400107202 */ /* 0x000fe40000000f00 */
.L_x_5678:
[----:B-1----:R-:W-:Y:S05]  /*1ed0*/  BSYNC B0 ;  /* 0x0000000000007941 */ /* 0x002fea0003800000 */
.L_x_5676:
        /* <DEDUP_REMOVED lines=15> */
[----:B------:R-:W-:-:S02]  /*1fd0*/  LOP3.LUT R4, R4, 0xfffffff0, RZ, 0xc0, !PT ;  /* 0xfffffff004047812 */ /* 0x000fc400078ec0ff */
[----:B------:R-:W-:Y:S01]  /*1fe0*/  LOP3.LUT R18, R18, 0xfffffffe, RZ, 0xc0, !PT ;  /* 0xfffffffe12127812 */ /* 0x000fe200078ec0ff */
[C---:B------:R-:W-:Y:S02]  /*1ff0*/  IMAD.IADD R55, R52.reuse, 0x1, -R55 ;  /* 0x0000000134377824 */ /* 0x040fe400078e0a37 */
[----:B------:R-:W-:Y:S02]  /*2000*/  IMAD.IADD R4, R52, 0x1, -R4 ;  /* 0x0000000134047824 */ /* 0x000fe400078e0a04 */
[----:B------:R-:W-:Y:S02]  /*2010*/  IMAD.IADD R56, R56, 0x1, -R18 ;  /* 0x0000000138387824 */ /* 0x000fe400078e0a12 */
[----:B------:R-:W-:Y:S01]  /*2020*/  IMAD.SHL.U32 R18, R55, 0x8, RZ ;  /* 0x0000000837127824 */ /* 0x000fe200078e00ff */
[----:B------:R-:W-:Y:S02]  /*2030*/  SHF.R.S32.HI R19, RZ, 0x1f, R4 ;  /* 0x0000001fff137819 */ /* 0x000fe40000011404 */
[----:B------:R-:W-:-:S02]  /*2040*/  SHF.R.S32.HI R170, RZ, 0x3, R170 ;  /* 0x00000003ffaa7819 */ /* 0x000fc400000114aa */
[----:B------:R-:W-:Y:S02]  /*2050*/  IADD3 R30, P0, R18, R6, RZ ;  /* 0x00000006121e7210 */ /* 0x000fe40007f1e0ff */
[----:B------:R-:W-:Y:S01]  /*2060*/  LEA.HI R6, R19, R4, RZ, 0x3 ;  /* 0x0000000413067211 */ /* 0x000fe200078f18ff */
[----:B------:R-:W-:-:S03]  /*2070*/  IMAD.SHL.U32 R22, R170, 0x40, RZ ;  /* 0x00000040aa167824 */ /* 0x000fc600078e00ff */
[----:B-1----:R-:W-:Y:S02]  /*2080*/  LOP3.LUT R21, R6, 0xfffffff8, RZ, 0xc0, !PT ;  /* 0xfffffff806157812 */ /* 0x002fe400078ec0ff */
[--C-:B------:R-:W-:Y:S02]  /*2090*/  SHF.R.S32.HI R19, RZ, 0x1f, R18.reuse ;  /* 0x0000001fff137819 */ /* 0x100fe40000011412 */
[----:B------:R-:W-:Y:S01]  /*20a0*/  LOP3.LUT R22, R22, 0x1c0, RZ, 0xc0, !PT ;  /* 0x000001c016167812 */ /* 0x000fe200078ec0ff */
[----:B------:R-:W-:Y:S01]  /*20b0*/  IMAD.IADD R21, R4, 0x1, -R21 ;  /* 0x0000000104157824 */ /* 0x000fe200078e0a15 */
[----:B------:R-:W-:Y:S01]  /*20c0*/  LEA.HI R23, R53, R52, RZ, 0x6 ;  /* 0x0000003435177211 */ /* 0x000fe200078f30ff */
[----:B-----5:R-:W-:Y:S01]  /*20d0*/  IMAD R5, R5, R48, RZ ;  /* 0x0000003005057224 */ /* 0x020fe200078e02ff */
[----:B------:R-:W-:Y:S01]  /*20e0*/  LOP3.LUT R24, R22, 0x38, R18, 0xf8, !PT ;  /* 0x0000003816187812 */ /* 0x000fe200078ef812 */
[----:B------:R-:W-:Y:S01]  /*20f0*/  IMAD.X R31, R19, 0x1, R17, P0 ;  /* 0x00000001131f7824 */ /* 0x000fe200000e0611 */
[----:B------:R-:W-:Y:S01]  /*2100*/  SHF.R.U32.HI R22, RZ, 0x3, R22 ;  /* 0x00000003ff167819 */ /* 0x000fe20000011616 */
[----:B------:R-:W-:-:S02]  /*2110*/  IMAD.SHL.U32 R4, R21, 0x40, RZ ;  /* 0x0000004015047824 */ /* 0x000fc400078e00ff */
[----:B------:R-:W-:Y:S01]  /*2120*/  IMAD R5, R12, R49, R5 ;  /* 0x000000310c057224 */ /* 0x000fe200078e0205 */
[----:B------:R-:W-:Y:S01]  /*2130*/  LOP3.LUT R22, R24, R22, RZ, 0x3c, !PT ;  /* 0x0000001618167212 */ /* 0x000fe200078e3cff */
[----:B------:R-:W-:Y:S02]  /*2140*/  IMAD.SHL.U32 R23, R23, 0x8, RZ ;  /* 0x0000000817177824 */ /* 0x000fe400078e00ff */
[----:B------:R-:W-:Y:S01]  /*2150*/  IMAD.WIDE.U32 R30, R12, R48, R30 ;  /* 0x000000300c1e7225 */ /* 0x000fe200078e001e */
[----:B------:R-:W-:-:S03]  /*2160*/  LOP3.LUT R4, R4, 0x1c0, RZ, 0xc0, !PT ;  /* 0x000001c004047812 */ /* 0x000fc600078ec0ff */
[----:B------:R-:W-:Y:S01]  /*2170*/  IMAD.SHL.U32 R12, R56, 0x8, RZ ;  /* 0x00000008380c7824 */ /* 0x000fe200078e00ff */
[----:B------:R-:W-:Y:S01]  /*2180*/  LOP3.LUT R157, R22, 0xfffffe00, R23, 0xf8, !PT ;  /* 0xfffffe00169d7812 */ /* 0x000fe200078ef817 */
[----:B------:R-:W-:Y:S01]  /*2190*/  IMAD.IADD R31, R31, 0x1, R5 ;  /* 0x000000011f1f7824 */ /* 0x000fe200078e0205 */
[----:B------:R-:W-:Y:S02]  /*21a0*/  SHF.R.U32.HI R41, RZ, 0x3, R4 ;  /* 0x00000003ff297819 */ /* 0x000fe40000011604 */
[----:B------:R-:W-:Y:S02]  /*21b0*/  LOP3.LUT R12, R4, 0x8, R12, 0xf8, !PT ;  /* 0x00000008040c7812 */ /* 0x000fe400078ef80c */
[----:B------:R-:W-:Y:S01]  /*21c0*/  SHF.R.S32.HI R57, RZ, 0x1f, R242 ;  /* 0x0000001fff397819 */ /* 0x000fe200000114f2 */
[----:B------:R-:W-:Y:S01]  /*21d0*/  IMAD.SHL.U32 R6, R6, 0x40, RZ ;  /* 0x0000004006067824 */ /* 0x000fe200078e00ff */
[----:B------:R-:W-:-:S04]  /*21e0*/  LOP3.LUT R41, R12, R41, RZ, 0x3c, !PT ;  /* 0x000000290c297212 */ /* 0x000fc800078e3cff */
[----:B------:R-:W-:Y:S02]  /*21f0*/  LOP3.LUT R41, R41, 0xfffffe00, R6, 0xf8, !PT ;  /* 0xfffffe0029297812 */ /* 0x000fe400078ef806 */
[----:B------:R-:W-:Y:S02]  /*2200*/  IADD3 R12, R18, 0x40, RZ ;  /* 0x00000040120c7810 */ /* 0x000fe40007ffe0ff */
[----:B------:R-:W-:-:S04]  /*2210*/  SHF.R.S32.HI R85, RZ, 0x1f, R58 ;  /* 0x0000001fff557819 */ /* 0x000fc8000001143a */
[----:B------:R-:W-:Y:S01]  /*2220*/  LEA.HI R85, R85, R58, RZ, 0x6 ;  /* 0x0000003a55557211 */ /* 0x000fe200078f30ff */
[----:B------:R-:W-:-:S03]  /*2230*/  IMAD R164, R29, R16, RZ ;  /* 0x000000101da47224 */ /* 0x000fc600078e02ff */
[----:B------:R-:W-:Y:S01]  /*2240*/  SHF.R.S32.HI R85, RZ, 0x6, R85 ;  /* 0x00000006ff557819 */ /* 0x000fe20000011455 */
[-C--:B------:R-:W-:Y:S01]  /*2250*/  IMAD R164, R13, R28.reuse, R164 ;  /* 0x0000001c0da47224 */ /* 0x080fe200078e02a4 */
[----:B------:R-:W-:Y:S01]  /*2260*/  SHF.R.S32.HI R175, RZ, 0x1f, R241 ;  /* 0x0000001fffaf7819 */ /* 0x000fe200000114f1 */
[----:B------:R-:W-:Y:S01]  /*2270*/  IMAD.WIDE.U32 R28, R16, R28, R30 ;  /* 0x0000001c101c7225 */ /* 0x000fe200078e001e */
[----:B------:R-:W-:Y:S02]  /*2280*/  IMNMX R85, R235, R85, !PT ;  /* 0x00000055eb557217 */ /* 0x000fe40007800200 */
        /* <DEDUP_REMOVED lines=11> */
[----:B------:R-:W-:Y:S01]  /*2340*/  IMAD.MOV.U32 R40, RZ, RZ, 0x10 ;  /* 0x00000010ff287424 */ /* 0x000fe200078e00ff */
[----:B------:R-:W-:Y:S01]  /*2350*/  LEA.HI R53, R53, R52, RZ, 0x5 ;  /* 0x0000003435357211 */ /* 0x000fe200078f28ff */
[----:B------:R-:W-:-:S02]  /*2360*/  IMAD.MOV.U32 R39, RZ, RZ, 0x20 ;  /* 0x00000020ff277424 */ /* 0x000fc400078e00ff */
[----:B------:R-:W-:Y:S01]  /*2370*/  IMAD.IADD R169, R165, 0x1, R168 ;  /* 0x00000001a5a97824 */ /* 0x000fe200078e02a8 */
[C---:B------:R-:W-:Y:S01]  /*2380*/  SHF.L.U64.HI R234, R50.reuse, 0x4, R51 ;  /* 0x0000000432ea7819 */ /* 0x040fe20000010233 */
[----:B------:R-:W-:Y:S01]  /*2390*/  IMAD.SHL.U32 R233, R50, 0x10, RZ ;  /* 0x0000001032e97824 */ /* 0x000fe200078e00ff */
[C---:B------:R-:W-:Y:S01]  /*23a0*/  SHF.L.U64.HI R232, R48.reuse, 0x4, R49 ;  /* 0x0000000430e87819 */ /* 0x040fe20000010231 */
[----:B------:R-:W-:Y:S01]  /*23b0*/  IMAD.SHL.U32 R231, R48, 0x10, RZ ;  /* 0x0000001030e77824 */ /* 0x000fe200078e00ff */
[----:B------:R-:W-:Y:S01]  /*23c0*/  SHF.R.S32.HI R53, RZ, 0x5, R53 ;  /* 0x00000005ff357819 */ /* 0x000fe20000011435 */
[----:B------:R-:W-:Y:S01]  /*23d0*/  IMAD.SHL.U32 R59, R55, 0x4, RZ ;  /* 0x00000004373b7824 */ /* 0x000fe200078e00ff */
[----:B------:R-:W-:Y:S02]  /*23e0*/  SEL R40, R40, 0xfffffff0, !P0 ;  /* 0xfffffff028287807 */ /* 0x000fe40004000000 */
        /* <DEDUP_REMOVED lines=9> */
[----:B------:R-:W-:Y:S01]  /*2480*/  IADD3 R6, P2, R18, R4, RZ ;  /* 0x0000000412067210 */ /* 0x000fe20007f5e0ff */
[----:B------:R-:W-:Y:S02]  /*2490*/  @!P3 IMAD.IADD R5, R23, 0x1, R26 ;  /* 0x000000011705b824 */ /* 0x000fe400078e021a */
[----:B------:R-:W-:-:S02]  /*24a0*/  @P3 IMAD.MOV.U32 R180, RZ, RZ, R10 ;  /* 0x000000ffffb43224 */ /* 0x000fc400078e000a */
[----:B------:R-:W-:Y:S01]  /*24b0*/  IMAD.X R7, R19, 0x1, R5, P2 ;  /* 0x0000000113077824 */ /* 0x000fe200010e0605 */
[-C--:B------:R-:W-:Y:S01]  /*24c0*/  ISETP.GE.AND P2, PT, R12, R61.reuse, PT ;  /* 0x0000003d0c00720c */ /* 0x080fe20003f46270 */
[----:B------:R-:W-:Y:S01]  /*24d0*/  @!P3 IMAD.MOV.U32 R180, RZ, RZ, R10 ;  /* 0x000000ffffb4b224 */ /* 0x000fe200078e000a */
[----:B------:R-:W-:Y:S02]  /*24e0*/  IADD3 R10, R18, 0xc0, RZ ;  /* 0x000000c0120a7810 */ /* 0x000fe40007ffe0ff */
[----:B------:R-:W-:Y:S02]  /*24f0*/  SEL R5, RZ, 0xffffffff, P2 ;  /* 0xffffffffff057807 */ /* 0x000fe40001000000 */
[----:B------:R-:W-:Y:S01]  /*2500*/  ISETP.GE.AND P2, PT, R10, R61, PT ;  /* 0x0000003d0a00720c */ /* 0x000fe20003f46270 */
[----:B----4-:R-:W-:-:S03]  /*2510*/  IMAD R4, R9, R241, RZ ;  /* 0x000000f109047224 */ /* 0x010fc600078e02ff */
[----:B------:R-:W-:Y:S02]  /*2520*/  SEL R60, RZ, 0x8, P2 ;  /* 0x00000008ff3c7807 */ /* 0x000fe40001000000 */
[C---:B------:R-:W-:Y:S01]  /*2530*/  IADD3 R158, P2, R18.reuse, R3, RZ ;  /* 0x00000003129e7210 */ /* 0x040fe20007f5e0ff */
[--C-:B------:R-:W-:Y:S02]  /*2540*/  @P3 IMAD.MOV.U32 R181, RZ, RZ, R11.reuse ;  /* 0x000000ffffb53224 */ /* 0x100fe400078e000b */
[----:B------:R-:W-:Y:S01]  /*2550*/  @!P4 IMAD.MOV.U32 R20, RZ, RZ, RZ ;  /* 0x000000ffff14c224 */ /* 0x000fe200078e00ff */
[----:B------:R-:W-:Y:S01]  /*2560*/  ISETP.GT.AND P4, PT, R167, R85, PT ;  /* 0x00000055a700720c */ /* 0x000fe20003f84270 */
[----:B------:R-:W-:Y:S01]  /*2570*/  @!P3 IMAD.MOV.U32 R181, RZ, RZ, R11 ;  /* 0x000000ffffb5b224 */ /* 0x000fe200078e000b */
[----:B------:R-:W-:Y:S01]  /*2580*/  ISETP.GE.AND P3, PT, R18, R61, PT ;  /* 0x0000003d1200720c */ /* 0x000fe20003f66270 */
[----:B------:R-:W-:Y:S01]  /*2590*/  IMAD R4, R8, R175, R4 ;  /* 0x000000af08047224 */ /* 0x000fe200078e0204 */
[----:B------:R-:W-:Y:S01]  /*25a0*/  IADD3 R11, R18, 0x80, RZ ;  /* 0x00000080120b7810 */ /* 0x000fe20007ffe0ff */
[----:B------:R-:W-:-:S02]  /*25b0*/  IMAD.X R159, R19, 0x1, R0, P2 ;  /* 0x00000001139f7824 */ /* 0x000fc400010e0600 */
[----:B------:R-:W-:Y:S01]  /*25c0*/  IMAD.WIDE.U32 R8, R241, R8, R6 ;  /* 0x00000008f1087225 */ /* 0x000fe200078e0006 */
[----:B------:R-:W-:Y:S02]  /*25d0*/  SEL R6, RZ, 0x1, P3 ;  /* 0x00000001ff067807 */ /* 0x000fe40001800000 */
[----:B------:R-:W-:Y:S01]  /*25e0*/  ISETP.GE.AND P3, PT, R11, R61, PT ;  /* 0x0000003d0b00720c */ /* 0x000fe20003f66270 */
[----:B------:R-:W-:Y:S02]  /*25f0*/  IMAD.SHL.U32 R5, R5, 0x2, RZ ;  /* 0x0000000205057824 */ /* 0x000fe400078e00ff */
[----:B------:R-:W-:Y:S02]  /*2600*/  IMAD R178, R177, R180, RZ ;  /* 0x000000b4b1b27224 */ /* 0x000fe400078e02ff */
        /* <DEDUP_REMOVED lines=25> */
[----:B------:R-:W-:Y:S01]  /*27a0*/  IMAD.SHL.U32 R63, R48, 0x20, RZ ;  /* 0x00000020303f7824 */ /* 0x000fe200078e00ff */
[----:B------:R-:W-:Y:S01]  /*27b0*/  LOP3.LUT R149, R60, 0xffff, RZ, 0xc0, !PT ;  /* 0x0000ffff3c957812 */ /* 0x000fe200078ec0ff */
[----:B------:R-:W-:Y:S01]  /*27c0*/  IMAD R62, R49, 0x60, RZ ;  /* 0x00000060313e7824 */ /* 0x000fe200078e02ff */
[C---:B------:R-:W-:Y:S01]  /*27d0*/  SHF.L.U64.HI R64, R48.reuse, 0x5, R49 ;  /* 0x0000000530407819 */ /* 0x040fe20000010231 */
[----:B------:R-:W-:Y:S01]  /*27e0*/  IMAD.WIDE.U32 R186, R48, 0x60, RZ ;  /* 0x0000006030ba7825 */ /* 0x000fe200078e00ff */
[----:B------:R-:W-:-:S02]  /*27f0*/  LOP3.LUT R155, R149, 0x1, RZ, 0xc0, !PT ;  /* 0x00000001959b7812 */ /* 0x000fc400078ec0ff */
        /* <DEDUP_REMOVED lines=8> */
[C---:B------:R-:W-:Y:S01]  /*2880*/  IADD3 R152, R170.reuse, 0x20, RZ ;  /* 0x00000020aa987810 */ /* 0x040fe20007ffe0ff */
[----:B------:R-:W-:Y:S01]  /*2890*/  IMAD.IADD R62, R187, 0x1, R62 ;  /* 0x00000001bb3e7824 */ /* 0x000fe200078e023e */
[----:B------:R-:W-:-:S02]  /*28a0*/  IADD3 R150, R170, 0x30, RZ ;  /* 0x00000030aa967810 */ /* 0x000fc40007ffe0ff */
[C---:B------:R-:W-:Y:S02]  /*28b0*/  SHF.L.U64.HI R84, R50.reuse, 0x5, R51 ;  /* 0x0000000532547819 */ /* 0x040fe40000010233 */
[----:B------:R-:W-:Y:S02]  /*28c0*/  SHF.L.U32 R83, R50, 0x5, RZ ;  /* 0x0000000532537819 */ /* 0x000fe400000006ff */
[----:B------:R-:W-:Y:S02]  /*28d0*/  MOV R124, R184 ;  /* 0x000000b8007c7202 */ /* 0x000fe40000000f00 */
[----:B------:R-:W-:Y:S01]  /*28e0*/  LOP3.LUT R149, R149, 0x8, RZ, 0xc0, !PT ;  /* 0x0000000895957812 */ /* 0x000fe200078ec0ff */
[-C--:B--2---:R-:W-:Y:S02]  /*28f0*/  IMAD R0, R33, R242.reuse, RZ ;  /* 0x000000f221007224 */ /* 0x084fe400078e02ff */
[----:B---3--:R-:W-:Y:S02]  /*2900*/  IMAD R4, R35, R242, RZ ;  /* 0x000000f223047224 */ /* 0x008fe400078e02ff */
[----:B------:R-:W-:-:S02]  /*2910*/  IMAD R0, R32, R57, R0 ;  /* 0x0000003920007224 */ /* 0x000fc400078e0200 */
        /* <DEDUP_REMOVED lines=21> */
[----:B------:R-:W-:Y:S01]  /*2a70*/  IMAD.WIDE.U32 R26, R26, R16, R30 ;  /* 0x000000101a1a7225 */ /* 0x000fe200078e001e */
[----:B------:R-:W-:-:S03]  /*2a80*/  IADD3 R2, R20, R2, RZ ;  /* 0x0000000214027210 */ /* 0x000fc60007ffe0ff */
[----:B------:R-:W-:Y:S02]  /*2a90*/  IMAD.X R5, R171, 0x1, ~R5, P0 ;  /* 0x00000001ab057824 */ /* 0x000fe400000e0e05 */
[C---:B------:R-:W-:Y:S02]  /*2aa0*/  IMAD R4, R28.reuse, R13, R4 ;  /* 0x0000000d1c047224 */ /* 0x040fe400078e0204 */
[----:B------:R-:W-:-:S04]  /*2ab0*/  IMAD.WIDE.U32 R28, R28, R16, R32 ;  /* 0x000000101c1c7225 */ /* 0x000fc800078e0020 */
[----:B------:R-:W-:Y:S02]  /*2ac0*/  IMAD.IADD R21, R27, 0x1, R0 ;  /* 0x000000011b157824 */ /* 0x000fe400078e0200 */
[----:B------:R-:W-:Y:S02]  /*2ad0*/  IMAD R0, R170, R146, R59 ;  /* 0x00000092aa007224 */ /* 0x000fe400078e023b */
[----:B------:R-:W-:Y:S02]  /*2ae0*/  IMAD R116, R5, R190, RZ ;  /* 0x000000be05747224 */ /* 0x000fe400078e02ff */
[----:B------:R-:W-:Y:S02]  /*2af0*/  IMAD.MOV.U32 R20, RZ, RZ, R26 ;  /* 0x000000ffff147224 */ /* 0x000fe400078e001a */
[----:B------:R-:W-:Y:S02]  /*2b00*/  IMAD.IADD R17, R29, 0x1, R4 ;  /* 0x000000011d117824 */ /* 0x000fe400078e0204 */
[----:B------:R-:W-:-:S02]  /*2b10*/  IMAD R113, R5, R188, RZ ;  /* 0x000000bc05717224 */ /* 0x000fc400078e02ff */
[----:B------:R-:W-:Y:S02]  /*2b20*/  IMAD.MOV.U32 R16, RZ, RZ, R28 ;  /* 0x000000ffff107224 */ /* 0x000fe400078e001c */
[----:B------:R-:W-:Y:S01]  /*2b30*/  IMAD R2, R146, R2, RZ ;  /* 0x0000000292027224 */ /* 0x000fe200078e02ff */
[----:B------:R-:W-:Y:S01]  /*2b40*/  IADD3 R4, R59, R0, RZ ;  /* 0x000000003b047210 */ /* 0x000fe20007ffe0ff */
        /* <DEDUP_REMOVED lines=8> */
[----:B------:R-:W-:Y:S01]  /*2bd0*/  LEA R117, P0, R20, R24, 0x1 ;  /* 0x0000001814757211 */ /* 0x000fe200078008ff */
[----:B------:R-:W-:Y:S01]  /*2be0*/  IMAD.IADD R113, R17, 0x1, R113 ;  /* 0x0000000111717824 */ /* 0x000fe200078e0271 */
[----:B------:R-:W-:Y:S01]  /*2bf0*/  LEA.HI.X.SX32 R0, R0, R120, 0x1, P3 ;  /* 0x0000007800007211 */ /* 0x000fe200018f0eff */
[----:B------:R-:W-:Y:S01]  /*2c00*/  IMAD.SHL.U32 R121, R2, 0x2, RZ ;  /* 0x0000000202797824 */ /* 0x000fe200078e00ff */
[----:B------:R-:W-:Y:S01]  /*2c10*/  LEA.HI.X R116, R20, R25, R116, 0x1, P0 ;  /* 0x0000001914747211 */ /* 0x000fe200000f0c74 */
[----:B------:R-:W-:Y:S01]  /*2c20*/  IMAD.SHL.U32 R20, R3, 0x2, RZ ;  /* 0x0000000203147824 */ /* 0x000fe200078e00ff */
[----:B------:R-:W-:-:S02]  /*2c30*/  LEA R114, P1, R16, R22, 0x1 ;  /* 0x0000001610727211 */ /* 0x000fc400078208ff */
[----:B------:R-:W-:Y:S02]  /*2c40*/  LEA.HI.X.SX32 R120, R4, R120, 0x1, P2 ;  /* 0x0000007804787211 */ /* 0x000fe400010f0eff */
[----:B------:R-:W-:Y:S02]  /*2c50*/  LEA.HI.X R113, R16, R23, R113, 0x1, P1 ;  /* 0x0000001710717211 */ /* 0x000fe400008f0c71 */
[----:B------:R-:W-:Y:S02]  /*2c60*/  SHF.L.U64.HI R120, R2, 0x1, R120 ;  /* 0x0000000102787819 */ /* 0x000fe40000010278 */
[CC--:B------:R-:W-:Y:S02]  /*2c70*/  IADD3 R119, P3, R8.reuse, R121.reuse, RZ ;  /* 0x0000007908777210 */ /* 0x0c0fe40007f7e0ff */
[----:B------:R-:W-:Y:S02]  /*2c80*/  IADD3 R42, P1, R8, R20, RZ ;  /* 0x00000014082a7210 */ /* 0x000fe40007f3e0ff */
[----:B------:R-:W-:-:S02]  /*2c90*/  IADD3 R121, P2, R6, R121, RZ ;  /* 0x0000007906797210 */ /* 0x000fc40007f5e0ff */
[----:B------:R-:W-:Y:S02]  /*2ca0*/  SHF.L.U64.HI R0, R3, 0x1, R0 ;  /* 0x0000000103007819 */ /* 0x000fe40000010200 */
[----:B------:R-:W-:Y:S01]  /*2cb0*/  IADD3 R20, P0, R6, R20, RZ ;  /* 0x0000001406147210 */ /* 0x000fe20007f1e0ff */
[C-C-:B------:R-:W-:Y:S01]  /*2cc0*/  IMAD.X R118, R9.reuse, 0x1, R120.reuse, P3 ;  /* 0x0000000109767824 */ /* 0x140fe200018e0678 */
[----:B------:R-:W-:Y:S01]  /*2cd0*/  IADD3.X R43, R9, R0, RZ, P1, !PT ;  /* 0x00000000092b7210 */ /* 0x000fe20000ffe4ff */
[----:B------:R-:W-:Y:S01]  /*2ce0*/  IMAD.X R120, R7, 0x1, R120, P2 ;  /* 0x0000000107787824 */ /* 0x000fe200010e0678 */
[----:B------:R-:W-:Y:S01]  /*2cf0*/  IADD3 R82, P2, R233, 0x40, RZ ;  /* 0x00000040e9527810 */ /* 0x000fe20007f5e0ff */
[----:B------:R-:W-:Y:S01]  /*2d00*/  IMAD.X R21, R7, 0x1, R0, P0 ;  /* 0x0000000107157824 */ /* 0x000fe200000e0600 */
[C---:B------:R-:W-:Y:S02]  /*2d10*/  IADD3 R78, P1, R233.reuse, 0x80, RZ ;  /* 0x00000080e94e7810 */ /* 0x040fe40007f3e0ff */
[----:B------:R-:W-:Y:S01]  /*2d20*/  IADD3 R72, P0, R233, 0xc0, RZ ;  /* 0x000000c0e9487810 */ /* 0x000fe20007f1e0ff */
[----:B------:R-:W-:-:S02]  /*2d30*/  IMAD.SHL.U32 R156, R146, 0x10, RZ ;  /* 0x00000010929c7824 */ /* 0x000fc400078e00ff */
[--C-:B------:R-:W-:Y:S01]  /*2d40*/  IMAD.X R81, RZ, RZ, R234.reuse, P2 ;  /* 0x000000ffff517224 */ /* 0x100fe200010e06ea */
[----:B------:R-:W-:Y:S01]  /*2d50*/  IADD3.X R71, RZ, R234, RZ, P0, !PT ;  /* 0x000000eaff477210 */ /* 0x000fe200007fe4ff */
[----:B------:R-:W-:Y:S01]  /*2d60*/  IMAD.X R77, RZ, RZ, R234, P1 ;  /* 0x000000ffff4d7224 */ /* 0x000fe200008e06ea */
[-C--:B------:R-:W-:Y:S01]  /*2d70*/  IADD3 R80, P2, R82, R233.reuse, RZ ;  /* 0x000000e952507210 */ /* 0x080fe20007f5e0ff */
[----:B------:R-:W-:Y:S01]  /*2d80*/  IMAD.SHL.U32 R87, R190, 0x10, RZ ;  /* 0x00000010be577824 */ /* 0x000fe200078e00ff */
[-C--:B------:R-:W-:Y:S02]  /*2d90*/  IADD3 R76, P1, R78, R233.reuse, RZ ;  /* 0x000000e94e4c7210 */ /* 0x080fe40007f3e0ff */
[----:B------:R-:W-:Y:S02]  /*2da0*/  IADD3 R70, P0, R72, R233, RZ ;  /* 0x000000e948467210 */ /* 0x000fe40007f1e0ff */
[C---:B------:R-:W-:Y:S02]  /*2db0*/  IADD3 R147, R156.reuse, 0x40, RZ ;  /* 0x000000409c937810 */ /* 0x040fe40007ffe0ff */
[----:B------:R-:W-:-:S02]  /*2dc0*/  IADD3 R145, R156, 0x80, RZ ;  /* 0x000000809c917810 */ /* 0x000fc40007ffe0ff */
[----:B------:R-:W-:Y:S01]  /*2dd0*/  IADD3 R143, R156, 0xc0, RZ ;  /* 0x000000c09c8f7810 */ /* 0x000fe20007ffe0ff */
[--C-:B------:R-:W-:Y:S01]  /*2de0*/  IMAD.X R75, R77, 0x1, R234.reuse, P1 ;  /* 0x000000014d4b7824 */ /* 0x100fe200008e06ea */
[----:B------:R-:W-:Y:S01]  /*2df0*/  IADD3.X R79, R81, R234, RZ, P2, !PT ;  /* 0x000000ea514f7210 */ /* 0x000fe200017fe4ff */
[--C-:B------:R-:W-:Y:S01]  /*2e00*/  IMAD.X R69, R71, 0x1, R234.reuse, P0 ;  /* 0x0000000147457824 */ /* 0x100fe200000e06ea */
[C---:B------:R-:W-:Y:S01]  /*2e10*/  SHF.L.U64.HI R86, R190.reuse, 0x4, R191 ;  /* 0x00000004be567819 */ /* 0x040fe200000102bf */
[----:B------:R-:W-:Y:S01]  /*2e20*/  IMAD.SHL.U32 R97, R190, 0x20, RZ ;  /* 0x00000020be617824 */ /* 0x000fe200078e00ff */
[-C--:B------:R-:W-:Y:S02]  /*2e30*/  IADD3 R68, P3, R76, R233.reuse, RZ ;  /* 0x000000e94c447210 */ /* 0x080fe40007f7e0ff */
[-C--:B------:R-:W-:Y:S02]  /*2e40*/  IADD3 R66, P2, R70, R233.reuse, RZ ;  /* 0x000000e946427210 */ /* 0x080fe40007f5e0ff */
[C---:B------:R-:W-:Y:S01]  /*2e50*/  IADD3 R89, P5, R87.reuse, 0x40, RZ ;  /* 0x0000004057597810 */ /* 0x040fe20007fbe0ff */
[----:B------:R-:W-:Y:S01]  /*2e60*/  IMAD.IADD R144, R156, 0x1, R147 ;  /* 0x000000019c907824 */ /* 0x000fe200078e0293 */
[----:B------:R-:W-:Y:S01]  /*2e70*/  IADD3 R74, P4, R80, R233, RZ ;  /* 0x000000e9504a7210 */ /* 0x000fe20007f9e0ff */
[C---:B------:R-:W-:Y:S01]  /*2e80*/  IMAD.IADD R142, R156.reuse, 0x1, R145 ;  /* 0x000000019c8e7824 */ /* 0x040fe200078e0291 */
[C---:B------:R-:W-:Y:S01]  /*2e90*/  IADD3 R93, P1, R87.reuse, 0x80, RZ ;  /* 0x00000080575d7810 */ /* 0x040fe20007f3e0ff */
[----:B------:R-:W-:Y:S01]  /*2ea0*/  IMAD.IADD R140, R156, 0x1, R143 ;  /* 0x000000019c8c7824 */ /* 0x000fe200078e028f */
[----:B------:R-:W-:Y:S01]  /*2eb0*/  IADD3 R101, P0, R87, 0xc0, RZ ;  /* 0x000000c057657810 */ /* 0x000fe20007f1e0ff */
[C---:B------:R-:W-:Y:S01]  /*2ec0*/  IMAD.SHL.U32 R109, R188.reuse, 0x10, RZ ;  /* 0x00000010bc6d7824 */ /* 0x040fe200078e00ff */
[C-C-:B------:R-:W-:Y:S01]  /*2ed0*/  SHF.L.U64.HI R108, R188.reuse, 0x4, R189.reuse ;  /* 0x00000004bc6c7819 */ /* 0x140fe200000102bd */
[C---:B------:R-:W-:Y:S01]  /*2ee0*/  IMAD.SHL.U32 R111, R188.reuse, 0x20, RZ ;  /* 0x00000020bc6f7824 */ /* 0x040fe200078e00ff */
[----:B------:R-:W-:Y:S01]  /*2ef0*/  SHF.L.U64.HI R110, R188, 0x5, R189 ;  /* 0x00000005bc6e7819 */ /* 0x000fe200000102bd */
[----:B------:R-:W-:Y:S01]  /*2f00*/  IMAD R112, R189, 0x60, RZ ;  /* 0x00000060bd707824 */ /* 0x000fe200078e02ff */
[----:B------:R-:W-:Y:S01]  /*2f10*/  IADD3.X R92, RZ, R86, RZ, P1, !PT ;  /* 0x00000056ff5c7210 */ /* 0x000fe20000ffe4ff */
[--C-:B------:R-:W-:Y:S01]  /*2f20*/  IMAD.X R67, R75, 0x1, R234.reuse, P3 ;  /* 0x000000014b437824 */ /* 0x100fe200018e06ea */
[----:B------:R-:W-:Y:S01]  /*2f30*/  SHF.L.U64.HI R96, R190, 0x5, R191 ;  /* 0x00000005be607819 */ /* 0x000fe200000102bf */
[----:B------:R-:W-:Y:S01]  /*2f40*/  IMAD.X R65, R69, 0x1, R234, P2 ;  /* 0x0000000145417824 */ /* 0x000fe200010e06ea */
[----:B------:R-:W-:Y:S01]  /*2f50*/  IADD3 R99, P3, R97, R89, RZ ;  /* 0x0000005961637210 */ /* 0x000fe20007f7e0ff */
[----:B------:R-:W-:Y:S01]  /*2f60*/  IMAD.X R88, RZ, RZ, R86, P5 ;  /* 0x000000ffff587224 */ /* 0x000fe200028e0656 */
[-C--:B------:R-:W-:Y:S01]  /*2f70*/  IADD3 R91, P5, R89, R87.reuse, RZ ;  /* 0x00000057595b7210 */ /* 0x080fe20007fbe0ff */
[----:B------:R-:W-:Y:S01]  /*2f80*/  IMAD.SHL.U32 R148, R146, 0x20, RZ ;  /* 0x0000002092947824 */ /* 0x000fe200078e00ff */
[----:B------:R-:W-:Y:S01]  /*2f90*/  IADD3 R103, P2, R101, R87, RZ ;  /* 0x0000005765677210 */ /* 0x000fe20007f5e0ff */
[----:B------:R-:W-:Y:S01]  /*2fa0*/  IMAD.WIDE.U32 R188, R188, 0x60, RZ ;  /* 0x00000060bcbc7825 */ /* 0x000fe200078e00ff */
[----:B------:R-:W-:-:S02]  /*2fb0*/  IADD3 R105, P1, R97, R93, RZ ;  /* 0x0000005d61697210 */ /* 0x000fc40007f3e0ff */
[----:B------:R-:W-:Y:S01]  /*2fc0*/  IADD3 R141, R156, R144, RZ ;  /* 0x000000909c8d7210 */ /* 0x000fe20007ffe0ff */
[----:B------:R-:W-:Y:S01]  /*2fd0*/  IMAD.X R73, R79, 0x1, R234, P4 ;  /* 0x000000014f497824 */ /* 0x000fe200020e06ea */
[----:B------:R-:W-:Y:S01]  /*2fe0*/  IADD3 R95, P4, R93, R87, RZ ;  /* 0x000000575d5f7210 */ /* 0x000fe20007f9e0ff */
[----:B------:R-:W-:Y:S01]  /*2ff0*/  IMAD.X R100, RZ, RZ, R86, P0 ;  /* 0x000000ffff647224 */ /* 0x000fe200000e0656 */
[----:B------:R-:W-:Y:S01]  /*3000*/  IADD3 R107, P0, R101, R97, RZ ;  /* 0x00000061656b7210 */ /* 0x000fe20007f1e0ff */
[----:B------:R-:W-:Y:S02]  /*3010*/  IMAD R146, R146, 0x30, RZ ;  /* 0x0000003092927824 */ /* 0x000fe400078e02ff */
[C---:B------:R-:W-:Y:S02]  /*3020*/  IMAD.IADD R139, R156.reuse, 0x1, R142 ;  /* 0x000000019c8b7824 */ /* 0x040fe400078e028e */
[----:B------:R-:W-:Y:S01]  /*3030*/  IMAD.IADD R138, R156, 0x1, R140 ;  /* 0x000000019c8a7824 */ /* 0x000fe200078e028c */
[----:B------:R-:W-:Y:S01]  /*3040*/  SHF.L.U64.HI R108, R109, 0x1, R108 ;  /* 0x000000016d6c7819 */ /* 0x000fe2000001026c */
[----:B------:R-:W-:Y:S01]  /*3050*/  IMAD.MOV.U32 R9, RZ, RZ, R167 ;  /* 0x000000ffff097224 */ /* 0x000fe200078e00a7 */
[----:B------:R-:W-:Y:S01]  /*3060*/  SHF.L.U64.HI R110, R111, 0x1, R110 ;  /* 0x000000016f6e7819 */ /* 0x000fe2000001026e */
[----:B------:R-:W-:Y:S01]  /*3070*/  IMAD.SHL.U32 R109, R109, 0x2, RZ ;  /* 0x000000026d6d7824 */ /* 0x000fe200078e00ff */
[----:B------:R-:W-:Y:S01]  /*3080*/  IADD3 R112, R189, R112, RZ ;  /* 0x00000070bd707210 */ /* 0x000fe20007ffe0ff */
[----:B------:R-:W-:Y:S01]  /*3090*/  IMAD.SHL.U32 R111, R111, 0x2, RZ ;  /* 0x000000026f6f7824 */ /* 0x000fe200078e00ff */
[----:B------:R-:W-:Y:S01]  /*30a0*/  IADD3.X R94, R92, R86, RZ, P4, !PT ;  /* 0x000000565c5e7210 */ /* 0x000fe200027fe4ff */
[----:B------:R-:W-:Y:S01]  /*30b0*/  IMAD.X R90, R88, 0x1, R86, P5 ;  /* 0x00000001585a7824 */ /* 0x000fe200028e0656 */
[----:B------:R-:W-:Y:S01]  /*30c0*/  IADD3.X R106, R100, R96, RZ, P0, !PT ;  /* 0x00000060646a7210 */ /* 0x000fe200007fe4ff */
[----:B------:R-:W-:Y:S01]  /*30d0*/  IMAD.X R98, R96, 0x1, R88, P3 ;  /* 0x0000000160627824 */ /* 0x000fe200018e0658 */
        /* <DEDUP_REMOVED lines=14> */
.L_x_5797:
        /* <DEDUP_REMOVED lines=30> */
.L_x_5681:
[----:B------:R-:W-:Y:S05]  /*33a0*/  BSYNC B0 ;  /* 0x0000000000007941 */ /* 0x000fea0003800000 */
.L_x_5680:
        /* <DEDUP_REMOVED lines=21> */
.L_x_5683:
[----:B------:R-:W-:Y:S05]  /*3500*/  BSYNC B0 ;  /* 0x0000000000007941 */ /* 0x000fea0003800000 */
.L_x_5682:
        /* <DEDUP_REMOVED lines=21> */
.L_x_5685:
[----:B------:R-:W-:Y:S05]  /*3660*/  BSYNC B0 ;  /* 0x0000000000007941 */ /* 0x000fea0003800000 */
.L_x_5684:
        /* <DEDUP_REMOVED lines=21> */
.L_x_5687:
[----:B------:R-:W-:Y:S05]  /*37c0*/  BSYNC B0 ;  /* 0x0000000000007941 */ /* 0x000fea0003800000 */
.L_x_5686:
        /* <DEDUP_REMOVED lines=66> */
.L_x_5694:
[----:B------:R-:W-:Y:S05]  /*3bf0*/  BSYNC B0 ;  /* 0x0000000000007941 */ /* 0x000fea0003800000 */
.L_x_5693:
        /* <DEDUP_REMOVED lines=51> */
.L_x_5696:
[----:B------:R-:W-:Y:S05]  /*3f30*/  BSYNC B0 ;  /* 0x0000000000007941 */ /* 0x000fea0003800000 */
.L_x_5695:
        /* <DEDUP_REMOVED lines=51> */
.L_x_5698:
[----:B------:R-:W-:Y:S05]  /*4270*/  BSYNC B0 ;  /* 0x0000000000007941 */ /* 0x000fea0003800000 */
.L_x_5697:
        /* <DEDUP_REMOVED lines=50> */
.L_x_5692:
[----:B------:R-:W-:Y:S05]  /*45a0*/  BSYNC B1 ;  /* 0x0000000000017941 */ /* 0x000fea0003800000 */
.L_x_5691:
        /* <DEDUP_REMOVED lines=63> */
.L_x_5702:
[----:B------:R-:W-:Y:S05]  /*49a0*/  BSYNC B0 ;  /* 0x0000000000007941 */ /* 0x000fea0003800000 */
.L_x_5701:
        /* <DEDUP_REMOVED lines=53> */
.L_x_5704:
[----:B------:R-:W-:Y:S05]  /*4d00*/  BSYNC B0 ;  /* 0x0000000000007941 */ /* 0x000fea0003800000 */
.L_x_5703:
        /* <DEDUP_REMOVED lines=53> */
.L_x_5706:
[----:B------:R-:W-:Y:S05]  /*5060*/  BSYNC B0 ;  /* 0x0000000000007941 */ /* 0x000fea0003800000 */
.L_x_5705:
        /* <DEDUP_REMOVED lines=52> */
.L_x_5700:
[----:B------:R-:W-:Y:S05]  /*53b0*/  BSYNC B1 ;  /* 0x0000000000017941 */ /* 0x000fea0003800000 */
.L_x_5699:
        /* <DEDUP_REMOVED lines=63> */
.L_x_5710:
[----:B------:R-:W-:Y:S05]  /*57b0*/  BSYNC B0 ;  /* 0x0000000000007941 */ /* 0x000fea0003800000 */
.L_x_5709:
        /* <DEDUP_REMOVED lines=53> */
.L_x_5712:
[----:B------:R-:W-:Y:S05]  /*5b10*/  BSYNC B0 ;  /* 0x0000000000007941 */ /* 0x000fea0003800000 */
.L_x_5711:
        /* <DEDUP_REMOVED lines=53> */
.L_x_5714:
[----:B------:R-:W-:Y:S05]  /*5e70*/  BSYNC B0 ;  /* 0x0000000000007941 */ /* 0x000fea0003800000 */
.L_x_5713:
        /* <DEDUP_REMOVED lines=52> */
.L_x_5708:
[----:B------:R-:W-:Y:S05]  /*61c0*/  BSYNC B1 ;  /* 0x0000000000017941 */ /* 0x000fea0003800000 */
.L_x_5707:
        /* <DEDUP_REMOVED lines=67> */
.L_x_5718:
[----:B------:R-:W-:Y:S05]  /*6600*/  BSYNC B0 ;  /* 0x0000000000007941 */ /* 0x000fea0003800000 */
.L_x_5717:
        /* <DEDUP_REMOVED lines=53> */
.L_x_5720:
[----:B------:R-:W-:Y:S05]  /*6960*/  BSYNC B0 ;  /* 0x0000000000007941 */ /* 0x000fea0003800000 */
.L_x_5719:
        /* <DEDUP_REMOVED lines=53> */
.L_x_5722:
[----:B------:R-:W-:Y:S05]  /*6cc0*/  BSYNC B0 ;  /* 0x0000000000007941 */ /* 0x000fea0003800000 */
.L_x_5721:
        /* <DEDUP_REMOVED lines=52> */
.L_x_5716:
[----:B------:R-:W-:Y:S05]  /*7010*/  BSYNC B1 ;  /* 0x0000000000017941 */ /* 0x000fea0003800000 */
.L_x_5715:
[----:B------:R-:W2:Y:S02]  /*7020*/  LD.E R0, [R14.64+0xd0] ;  /* 0x0000d0060e007980 */ /* 0x000ea4000c101900 */
[----:B--2---:R-:W-:Y:S05]  /*7030*/  IMAD.U32 R0, R0, -0x20, RZ ;  /* 0xffffffe000007824 */ /* 0x004fea00078e00ff */
[C---:B------:R-:W-:Y:S02]  /*7040*/  LEA R20, P1, R0.reuse, R20, 0x1 ;  /* 0x0000001400147211 */ /* 0x040fe400078208ff */
[C---:B------:R-:W-:Y:S02]  /*7050*/  LEA R42, P0, R0.reuse, R42, 0x1 ;  /* 0x0000002a002a7211 */ /* 0x040fe400078008ff */
[C---:B------:R-:W-:Y:S02]  /*7060*/  LEA.HI.X.SX32 R21, R0.reuse, R21, 0x1, P1 ;  /* 0x0000001500157211 */ /* 0x040fe400008f0eff */
[----:B------:R-:W-:Y:S01]  /*7070*/  LEA.HI.X.SX32 R43, R0, R43, 0x1, P0 ;  /* 0x0000002b002b7211 */ /* 0x000fe200000f0eff */
[----:B------:R-:W-:-:S05]  /*7080*/  BRA `(.L_x_5723) ;  /* 0x00006a3000007947 */ /* 0x000fca0003800000 */
.L_x_5690:
        /* <DEDUP_REMOVED lines=94> */
.L_x_5729:
[----:B------:R-:W-:Y:S05]  /*7670*/  BSYNC B0 ;  /* 0x0000000000007941 */ /* 0x000fea0003800000 */
.L_x_5728:
[----:B-----5:R2:W-:Y:S02]  /*7680*/  ST.E.128 [R122.64], R24 ;  /* 0x000000187a007985 */ /* 0x0205e4000c101d06 */
.L_x_5727:
[----:B------:R-:W-:Y:S05]  /*7690*/  BSYNC B1 ;  /* 0x0000000000017941 */ /* 0x000fea0003800000 */
.L_x_5726:
        /* <DEDUP_REMOVED lines=92> */
.L_x_5733:
[----:B------:R-:W-:Y:S05]  /*7c60*/  BSYNC B0 ;  /* 0x0000000000007941 */ /* 0x000fea0003800000 */
.L_x_5732:
[----:B-----5:R2:W-:Y:S02]  /*7c70*/  ST.E.128 [R122.64+0x80], R24 ;  /* 0x000080187a007985 */ /* 0x0205e4000c101d06 */
.L_x_5731:
[----:B------:R-:W-:Y:S05]  /*7c80*/  BSYNC B1 ;  /* 0x0000000000017941 */ /* 0x000fea0003800000 */
.L_x_5730:
        /* <DEDUP_REMOVED lines=92> */
.L_x_5737:
[----:B------:R-:W-:Y:S05]  /*8250*/  BSYNC B0 ;  /* 0x0000000000007941 */ /* 0x000fea0003800000 */
.L_x_5736:
[----:B-----5:R2:W-:Y:S02]  /*8260*/  ST.E.128 [R122.64+0x100], R24 ;  /* 0x000100187a007985 */ /* 0x0205e4000c101d06 */
.L_x_5735:
[----:B------:R-:W-:Y:S05]  /*8270*/  BSYNC B1 ;  /* 0x0000000000017941 */ /* 0x000fea0003800000 */
.L_x_5734:
        /* <DEDUP_REMOVED lines=91> */
.L_x_5739:
[----:B------:R-:W-:Y:S05]  /*8830*/  BSYNC B0 ;  /* 0x0000000000007941 */ /* 0x000fea0003800000 */
.L_x_5738:
[----:B-----5:R2:W-:Y:S02]  /*8840*/  ST.E.128 [R122.64+0x180], R24 ;  /* 0x000180187a007985 */ /* 0x0205e4000c101d06 */
.L_x_5725:
[----:B------:R-:W-:Y:S05]  /*8850*/  BSYNC B2 ;  /* 0x0000000000027941 */ /* 0x000fea0003800000 */
.L_x_5724:
        /* <DEDUP_REMOVED lines=97> */
.L_x_5745:
[----:B------:R-:W-:Y:S05]  /*8e70*/  BSYNC B0 ;  /* 0x0000000000007941 */ /* 0x000fea0003800000 */
.L_x_5744:
[C---:B------:R-:W-:Y:S04]  /*8e80*/  LEA R2, P0, R233.reuse, R122, 0x1 ;  /* 0x0000007ae9027211 */ /* 0x040fe800078008ff */
[----:B------:R-:W-:Y:S05]  /*8e90*/  LEA.HI.X R3, R233, R123, R234, 0x1, P0 ;  /* 0x0000007be9037211 */ /* 0x000fea00000f0cea */
[----:B-----5:R2:W-:Y:S04]  /*8ea0*/  ST.E.128 [R2.64], R24 ;  /* 0x0000001802007985 */ /* 0x0205e8000c101d06 */
.L_x_5743:
[----:B------:R-:W-:Y:S05]  /*8eb0*/  BSYNC B1 ;  /* 0x0000000000017941 */ /* 0x000fea0003800000 */
.L_x_5742:
        /* <DEDUP_REMOVED lines=92> */
.L_x_5749:
[----:B------:R-:W-:Y:S05]  /*9480*/  BSYNC B0 ;  /* 0x0000000000007941 */ /* 0x000fea0003800000 */
.L_x_5748:
[C---:B------:R-:W-:Y:S04]  /*9490*/  LEA R2, P0, R82.reuse, R122, 0x1 ;  /* 0x0000007a52027211 */ /* 0x040fe800078008ff */
[----:B------:R-:W-:Y:S05]  /*94a0*/  LEA.HI.X R3, R82, R123, R81, 0x1, P0 ;  /* 0x0000007b52037211 */ /* 0x000fea00000f0c51 */
[----:B-----5:R2:W-:Y:S04]  /*94b0*/  ST.E.128 [R2.64], R24 ;  /* 0x0000001802007985 */ /* 0x0205e8000c101d06 */
.L_x_5747:
[----:B------:R-:W-:Y:S05]  /*94c0*/  BSYNC B1 ;  /* 0x0000000000017941 */ /* 0x000fea0003800000 */
.L_x_5746:
        /* <DEDUP_REMOVED lines=92> */
.L_x_5753:
[----:B------:R-:W-:Y:S05]  /*9a90*/  BSYNC B0 ;  /* 0x0000000000007941 */ /* 0x000fea0003800000 */
.L_x_5752:
[C---:B------:R-:W-:Y:S04]  /*9aa0*/  LEA R2, P0, R78.reuse, R122, 0x1 ;  /* 0x0000007a4e027211 */ /* 0x040fe800078008ff */
[----:B------:R-:W-:Y:S05]  /*9ab0*/  LEA.HI.X R3, R78, R123, R77, 0x1, P0 ;  /* 0x0000007b4e037211 */ /* 0x000fea00000f0c4d */
[----:B-----5:R2:W-:Y:S04]  /*9ac0*/  ST.E.128 [R2.64], R24 ;  /* 0x0000001802007985 */ /* 0x0205e8000c101d06 */
.L_x_5751:
[----:B------:R-:W-:Y:S05]  /*9ad0*/  BSYNC B1 ;  /* 0x0000000000017941 */ /* 0x000fea0003800000 */
.L_x_5750:
        /* <DEDUP_REMOVED lines=91> */
.L_x_5755:
[----:B------:R-:W-:Y:S05]  /*a090*/  BSYNC B0 ;  /* 0x0000000000007941 */ /* 0x000fea0003800000 */
.L_x_5754:
[C---:B------:R-:W-:Y:S04]  /*a0a0*/  LEA R2, P0, R72.reuse, R122, 0x1 ;  /* 0x0000007a48027211 */ /* 0x040fe800078008ff */
[----:B------:R-:W-:Y:S05]  /*a0b0*/  LEA.HI.X R3, R72, R123, R71, 0x1, P0 ;  /* 0x0000007b48037211 */ /* 0x000fea00000f0c47 */
[----:B-----5:R2:W-:Y:S04]  /*a0c0*/  ST.E.128 [R2.64], R24 ;  /* 0x0000001802007985 */ /* 0x0205e8000c101d06 */
.L_x_5741:
[----:B------:R-:W-:Y:S05]  /*a0d0*/  BSYNC B2 ;  /* 0x0000000000027941 */ /* 0x000fea0003800000 */
.L_x_5740:
        /* <DEDUP_REMOVED lines=97> */
.L_x_5761:
[----:B------:R-:W-:Y:S05]  /*a6f0*/  BSYNC B0 ;  /* 0x0000000000007941 */ /* 0x000fea0003800000 */
.L_x_5760:
[C---:B------:R-:W-:Y:S04]  /*a700*/  LEA R2, P0, R83.reuse, R122, 0x1 ;  /* 0x0000007a53027211 */ /* 0x040fe800078008ff */
[----:B------:R-:W-:Y:S05]  /*a710*/  LEA.HI.X R3, R83, R123, R84, 0x1, P0 ;  /* 0x0000007b53037211 */ /* 0x000fea00000f0c54 */
[----:B-----5:R2:W-:Y:S04]  /*a720*/  ST.E.128 [R2.64], R24 ;  /* 0x0000001802007985 */ /* 0x0205e8000c101d06 */
.L_x_5759:
[----:B------:R-:W-:Y:S05]  /*a730*/  BSYNC B1 ;  /* 0x0000000000017941 */ /* 0x000fea0003800000 */
.L_x_5758:
        /* <DEDUP_REMOVED lines=92> */
.L_x_5765:
[----:B------:R-:W-:Y:S05]  /*ad00*/  BSYNC B0 ;  /* 0x0000000000007941 */ /* 0x000fea0003800000 */
.L_x_5764:
[C---:B------:R-:W-:Y:S04]  /*ad10*/  LEA R2, P0, R80.reuse, R122, 0x1 ;  /* 0x0000007a50027211 */ /* 0x040fe800078008ff */
[----:B------:R-:W-:Y:S05]  /*ad20*/  LEA.HI.X R3, R80, R123, R79, 0x1, P0 ;  /* 0x0000007b50037211 */ /* 0x000fea00000f0c4f */
[----:B-----5:R2:W-:Y:S04]  /*ad30*/  ST.E.128 [R2.64], R24 ;  /* 0x0000001802007985 */ /* 0x0205e8000c101d06 */
.L_x_5763:
[----:B------:R-:W-:Y:S05]  /*ad40*/  BSYNC B1 ;  /* 0x0000000000017941 */ /* 0x000fea0003800000 */
.L_x_5762:
        /* <DEDUP_REMOVED lines=92> */
.L_x_5769:
[----:B------:R-:W-:Y:S05]  /*b310*/  BSYNC B0 ;  /* 0x0000000000007941 */ /* 0x000fea0003800000 */
.L_x_5768:
[C---:B------:R-:W-:Y:S04]  /*b320*/  LEA R2, P0, R76.reuse, R122, 0x1 ;  /* 0x0000007a4c027211 */ /* 0x040fe800078008ff */
[----:B------:R-:W-:Y:S05]  /*b330*/  LEA.HI.X R3, R76, R123, R75, 0x1, P0 ;  /* 0x0000007b4c037211 */ /* 0x000fea00000f0c4b */
[----:B-----5:R2:W-:Y:S04]  /*b340*/  ST.E.128 [R2.64], R24 ;  /* 0x0000001802007985 */ /* 0x0205e8000c101d06 */
.L_x_5767:
[----:B------:R-:W-:Y:S05]  /*b350*/  BSYNC B1 ;  /* 0x0000000000017941 */ /* 0x000fea0003800000 */
.L_x_5766:
        /* <DEDUP_REMOVED lines=91> */
.L_x_5771:
[----:B------:R-:W-:Y:S05]  /*b910*/  BSYNC B0 ;  /* 0x0000000000007941 */ /* 0x000fea0003800000 */
.L_x_5770:
[C---:B------:R-:W-:Y:S04]  /*b920*/  LEA R2, P0, R70.reuse, R122, 0x1 ;  /* 0x0000007a46027211 */ /* 0x040fe800078008ff */
[----:B------:R-:W-:Y:S05]  /*b930*/  LEA.HI.X R3, R70, R123, R69, 0x1, P0 ;  /* 0x0000007b46037211 */ /* 0x000fea00000f0c45 */
[----:B-----5:R2:W-:Y:S04]  /*b940*/  ST.E.128 [R2.64], R24 ;  /* 0x0000001802007985 */ /* 0x0205e8000c101d06 */
.L_x_5757:
[----:B------:R-:W-:Y:S05]  /*b950*/  BSYNC B2 ;  /* 0x0000000000027941 */ /* 0x000fea0003800000 */
.L_x_5756:
        /* <DEDUP_REMOVED lines=100> */
.L_x_5777:
[----:B------:R-:W-:Y:S05]  /*bfa0*/  BSYNC B0 ;  /* 0x0000000000007941 */ /* 0x000fea0003800000 */
.L_x_5776:
[----:B------:R-:W-:Y:S02]  /*bfb0*/  IMAD R0, R51, 0x60, RZ ;  /* 0x0000006033007824 */ /* 0x000fe400078e02ff */
[----:B------:R-:W-:Y:S05]  /*bfc0*/  IMAD.WIDE.U32 R2, R50, 0x60, R122 ;  /* 0x0000006032027825 */ /* 0x000fea00078e007a */
[----:B------:R-:W-:Y:S05]  /*bfd0*/  IADD3 R3, R3, R0, RZ ;  /* 0x0000000003037210 */ /* 0x000fea0007ffe0ff */
[----:B-----5:R2:W-:Y:S02]  /*bfe0*/  ST.E.128 [R2.64], R24 ;  /* 0x0000001802007985 */ /* 0x0205e4000c101d06 */
.L_x_5775:
[----:B------:R-:W-:Y:S05]  /*bff0*/  BSYNC B1 ;  /* 0x0000000000017941 */ /* 0x000fea0003800000 */
.L_x_5774:
        /* <DEDUP_REMOVED lines=92> */
.L_x_5781:
[----:B------:R-:W-:Y:S05]  /*c5c0*/  BSYNC B0 ;  /* 0x0000000000007941 */ /* 0x000fea0003800000 */
.L_x_5780:
[C---:B------:R-:W-:Y:S04]  /*c5d0*/  LEA R2, P0, R74.reuse, R122, 0x1 ;  /* 0x0000007a4a027211 */ /* 0x040fe800078008ff */
[----:B------:R-:W-:Y:S05]  /*c5e0*/  LEA.HI.X R3, R74, R123, R73, 0x1, P0 ;  /* 0x0000007b4a037211 */ /* 0x000fea00000f0c49 */
[----:B-----5:R2:W-:Y:S04]  /*c5f0*/  ST.E.128 [R2.64], R24 ;  /* 0x0000001802007985 */ /* 0x0205e8000c101d06 */
.L_x_5779:
[----:B------:R-:W-:Y:S05]  /*c600*/  BSYNC B1 ;  /* 0x0000000000017941 */ /* 0x000fea0003800000 */
.L_x_5778:
        /* <DEDUP_REMOVED lines=92> */
.L_x_5785:
[----:B------:R-:W-:Y:S05]  /*cbd0*/  BSYNC B0 ;  /* 0x0000000000007941 */ /* 0x000fea0003800000 */
.L_x_5784:
[C---:B------:R-:W-:Y:S04]  /*cbe0*/  LEA R2, P0, R68.reuse, R122, 0x1 ;  /* 0x0000007a44027211 */ /* 0x040fe800078008ff */
[----:B------:R-:W-:Y:S05]  /*cbf0*/  LEA.HI.X R3, R68, R123, R67, 0x1, P0 ;  /* 0x0000007b44037211 */ /* 0x000fea00000f0c43 */
[----:B-----5:R2:W-:Y:S04]  /*cc00*/  ST.E.128 [R2.64], R24 ;  /* 0x0000001802007985 */ /* 0x0205e8000c101d06 */
.L_x_5783:
[----:B------:R-:W-:Y:S05]  /*cc10*/  BSYNC B1 ;  /* 0x0000000000017941 */ /* 0x000fea0003800000 */
.L_x_5782:
        /* <DEDUP_REMOVED lines=91> */
.L_x_5787:
[----:B------:R-:W-:Y:S05]  /*d1d0*/  BSYNC B0 ;  /* 0x0000000000007941 */ /* 0x000fea0003800000 */
.L_x_5786:
[C---:B------:R-:W-:Y:S04]  /*d1e0*/  LEA R2, P0, R66.reuse, R122, 0x1 ;  /* 0x0000007a42027211 */ /* 0x040fe800078008ff */
[----:B------:R-:W-:Y:S05]  /*d1f0*/  LEA.HI.X R3, R66, R123, R65, 0x1, P0 ;  /* 0x0000007b42037211 */ /* 0x000fea00000f0c41 */
[----:B-----5:R2:W-:Y:S04]  /*d200*/  ST.E.128 [R2.64], R24 ;  /* 0x0000001802007985 */ /* 0x0205e8000c101d06 */
.L_x_5773:
[----:B------:R-:W-:Y:S05]  /*d210*/  BSYNC B2 ;  /* 0x0000000000027941 */ /* 0x000fea0003800000 */
.L_x_5772:
        /* <DEDUP_REMOVED lines=11> */
.L_x_5689:
        /* <DEDUP_REMOVED lines=22> */
.L_x_5789:
[----:B------:R-:W-:Y:S05]  /*d430*/  BSYNC B0 ;  /* 0x0000000000007941 */ /* 0x000fea0003800000 */
.L_x_5788:
        /* <DEDUP_REMOVED lines=33> */
.L_x_5791:
[----:B------:R-:W-:Y:S05]  /*d650*/  BSYNC B0 ;  /* 0x0000000000007941 */ /* 0x000fea0003800000 */
.L_x_5790:
        /* <DEDUP_REMOVED lines=33> */
.L_x_5793:
[----:B------:R-:W-:Y:S05]  /*d870*/  BSYNC B0 ;  /* 0x0000000000007941 */ /* 0x000fea0003800000 */
.L_x_5792:
        /* <DEDUP_REMOVED lines=36> */
.L_x_5723:
[----:B------:R-:W-:Y:S05]  /*dac0*/  BSYNC B3 ;  /* 0x0000000000037941 */ /* 0x000fea0003800000 */
.L_x_5688:
        /* <DEDUP_REMOVED lines=91> */
.L_x_5795:
        /* <DEDUP_REMOVED lines=10> */
.L_x_5796:
[----:B------:R-:W-:Y:S05]  /*e120*/  BSYNC B0 ;  /* 0x0000000000007941 */ /* 0x000fea0003800000 */
.L_x_5794:
[----:B------:R-:W-:Y:S04]  /*e130*/  IADD3 R9, R9, -0x1, RZ ;  /* 0xffffffff09097810 */ /* 0x000fe80007ffe0ff */
[----:B------:R-:W-:Y:S11]  /*e140*/  ISETP.GT.AND P0, PT, R9, R85, PT ;  /* 0x000000550900720c */ /* 0x000ff60003f04270 */
[----:B------:R-:W-:Y:S02]  /*e150*/  @!UPT UIADD3 URZ, URZ, URZ, URZ ;  /* 0x0000003f3f3ff290 */ /* 0x000fe4000fffe03f */
[----:B------:R-:W-:-:S05]  /*e160*/  @P0 BRA `(.L_x_5797) ;  /* 0xffff505000000947 */ /* 0x000fca000383ffff */
.L_x_5679:
        /* <DEDUP_REMOVED lines=22> */
[----:B------:R-:W-:-:S02]  /*e2d0*/  IMAD.MOV.U32 R178, RZ, RZ, R176 ;  /* 0x000000ffffb27224 */ /* 0x000fc400078e00b0 */
[----:B------:R-:W-:Y:S01]  /*e2e0*/  IMAD.X R7, R7, 0x1, R179, P1 ;  /* 0x0000000107077824 */ /* 0x000fe200008e06b3 */
[-C--:B------:R-:W-:Y:S02]  /*e2f0*/  LEA R46, P1, R5, R182.reuse, 0x1 ;  /* 0x000000b6052e7211 */ /* 0x080fe400078208ff */
[----:B------:R-:W-:Y:S01]  /*e300*/  LEA.HI.X R16, R180, R179, R181, 0x5, P0 ;  /* 0x000000b3b4107211 */ /* 0x000fe200000f2cb5 */
[----:B------:R-:W-:Y:S01]  /*e310*/  IMAD R13, R181, 0x30, RZ ;  /* 0x00000030b50d7824 */ /* 0x000fe200078e02ff */
[-C--:B------:R-:W-:Y:S02]  /*e320*/  LEA R36, P0, R4, R182.reuse, 0x1 ;  /* 0x000000b604247211 */ /* 0x080fe400078008ff */
[-C--:B------:R-:W-:Y:S01]  /*e330*/  LEA.HI.X R47, R5, R183.reuse, R7, 0x1, P1 ;  /* 0x000000b7052f7211 */ /* 0x080fe200008f0c07 */
[----:B------:R-:W-:Y:S01]  /*e340*/  IMAD.IADD R7, R240, 0x1, -R54 ;  /* 0x00000001f0077824 */ /* 0x000fe200078e0a36 */
[----:B------:R-:W-:Y:S02]  /*e350*/  LEA.HI.X R37, R4, R183, R16, 0x1, P0 ;  /* 0x000000b704257211 */ /* 0x000fe400000f0c10 */
[----:B---3--:R-:W-:-:S04]  /*e360*/  LEA R8, P2, R176, R182, 0x1 ;  /* 0x000000b6b0087211 */ /* 0x008fc800078408ff */
[--C-:B------:R-:W-:Y:S01]  /*e370*/  LEA.HI.X R9, R176, R183, R179.reuse, 0x1, P2 ;  /* 0x000000b7b0097211 */ /* 0x100fe200010f0cb3 */
[----:B------:R-:W-:Y:S01]  /*e380*/  IMAD.WIDE.U32 R178, R180, 0x30, R178 ;  /* 0x00000030b4b27825 */ /* 0x000fe200078e00b2 */
[----:B------:R-:W-:-:S03]  /*e390*/  ISETP.GE.AND P0, PT, R170, R7, PT ;  /* 0x00000007aa00720c */ /* 0x000fc60003f06270 */
[----:B------:R-:W-:Y:S01]  /*e3a0*/  IMAD.IADD R4, R179, 0x1, R13 ;  /* 0x00000001b3047824 */ /* 0x000fe200078e020d */
[----:B------:R-:W-:Y:S02]  /*e3b0*/  LEA R16, P1, R178, R182, 0x1 ;  /* 0x000000b6b2107211 */ /* 0x000fe400078208ff */
[----:B------:R-:W-:Y:S02]  /*e3c0*/  ISETP.GT.AND P0, PT, R52, -0x8, !P0 ;  /* 0xfffffff83400780c */ /* 0x000fe40004704270 */
[----:B------:R-:W-:Y:S01]  /*e3d0*/  LEA.HI.X R17, R178, R183, R4, 0x1, P1 ;  /* 0x000000b7b2117211 */ /* 0x000fe200008f0c04 */
        /* <DEDUP_REMOVED lines=15> */
[-C--:B-----5:R-:W-:Y:S02]  /*e4d0*/  IADD3 R20, P2, R44, R22.reuse, RZ ;  /* 0x000000162c147210 */ /* 0x0a0fe40007f5e0ff */
        /* <DEDUP_REMOVED lines=54> */
.L_x_5806:
[----:B------:R-:W-:Y:S05]  /*e840*/  BSYNC B0 ;  /* 0x0000000000007941 */ /* 0x000fea0003800000 */
.L_x_5805:
[----:B-----5:R3:W-:Y:S02]  /*e850*/  STS.128 [R243], R24 ;  /* 0x00000018f3007388 */ /* 0x0207e40000000c00 */
.L_x_5804:
[----:B------:R-:W-:Y:S05]  /*e860*/  BSYNC B1 ;  /* 0x0000000000017941 */ /* 0x000fea0003800000 */
.L_x_5803:
        /* <DEDUP_REMOVED lines=50> */
.L_x_5810:
[----:B------:R-:W-:Y:S05]  /*eb90*/  BSYNC B0 ;  /* 0x0000000000007941 */ /* 0x000fea0003800000 */
.L_x_5809:
[----:B-----5:R1:W-:Y:S02]  /*eba0*/  STS.128 [R243+0x2000], R24 ;  /* 0x00200018f3007388 */ /* 0x0203e40000000c00 */
.L_x_5808:
[----:B------:R-:W-:Y:S05]  /*ebb0*/  BSYNC B1 ;  /* 0x0000000000017941 */ /* 0x000fea0003800000 */
.L_x_5807:
        /* <DEDUP_REMOVED lines=50> */
.L_x_5814:
[----:B------:R-:W-:Y:S05]  /*eee0*/  BSYNC B0 ;  /* 0x0000000000007941 */ /* 0x000fea0003800000 */
.L_x_5813:
[----:B-----5:R3:W-:Y:S02]  /*eef0*/  STS.128 [R243+0x4000], R24 ;  /* 0x00400018f3007388 */ /* 0x0207e40000000c00 */
.L_x_5812:
[----:B------:R-:W-:Y:S05]  /*ef00*/  BSYNC B1 ;  /* 0x0000000000017941 */ /* 0x000fea0003800000 */
.L_x_5811:
        /* <DEDUP_REMOVED lines=11> */
[C---:B-1----:R-:W-:Y:S02]  /*efc0*/  SHF.L.U32 R9, R25.reuse, 0x10, RZ ;  /* 0x0000001019097819 */ /* 0x042fe400000006ff */
        /* <DEDUP_REMOVED lines=37> */
.L_x_5816:
[----:B------:R-:W-:Y:S05]  /*f220*/  BSYNC B0 ;  /* 0x0000000000007941 */ /* 0x000fea0003800000 */
.L_x_5815:
[----:B-----5:R3:W-:Y:S02]  /*f230*/  STS.128 [R243+0x6000], R24 ;  /* 0x00600018f3007388 */ /* 0x0207e40000000c00 */
.L_x_5802:
[----:B------:R-:W-:Y:S05]  /*f240*/  BSYNC B2 ;  /* 0x0000000000027941 */ /* 0x000fea0003800000 */
.L_x_5801:
[----:B-123--:R-:W-:Y:S01]  /*f250*/  IADD3 R8, R170, 0x10, RZ ;  /* 0x00000010aa087810 */ /* 0x00efe20007ffe0ff */
        /* <DEDUP_REMOVED lines=12> */
[----:B------:R-:W3:Y:S04]  /*f320*/  LD.E.64 R2, [R22.64] ;  /* 0x0000000616027980 */ /* 0x000ee8000c101b00 */
[----:B--2---:R-:W2:Y:S01]  /*f330*/  LD.E.64 R4, [R20.64] ;  /* 0x0000000614047980 */ /* 0x004ea2000c101b00 */
[C---:B-----5:R-:W-:Y:S01]  /*f340*/  SHF.L.U32 R32, R27.reuse, 0x10, RZ ;  /* 0x000000101b207819 */ /* 0x060fe200000006ff */
[C---:B------:R-:W-:Y:S01]  /*f350*/  IMAD.U32 R33, R26.reuse, 0x10000, RZ ;  /* 0x000100001a217824 */ /* 0x040fe200078e00ff */
[----:B------:R-:W-:Y:S02]  /*f360*/  LOP3.LUT R31, R27, 0xffff0000, RZ, 0xc0, !PT ;  /* 0xffff00001b1f7812 */ /* 0x000fe400078ec0ff */
[----:B------:R-:W-:Y:S02]  /*f370*/  LOP3.LUT R35, R26, 0xffff0000, RZ, 0xc0, !PT ;  /* 0xffff00001a237812 */ /* 0x000fe400078ec0ff */
[----:B------:R-:W-:-:S02]  /*f380*/  LOP3.LUT R9, R25, 0xffff0000, RZ, 0xc0, !PT ;  /* 0xffff000019097812 */ /* 0x000fc400078ec0ff */
        /* <DEDUP_REMOVED lines=13> */
[C---:B------:R-:W-:Y:S02]  /*f460*/  FFMA.FTZ R31, R32.reuse, R27, R31 ;  /* 0x0000001b201f7223 */ /* 0x040fe4000001001f */
        /* <DEDUP_REMOVED lines=14> */
[----:B------:R-:W-:Y:S01]  /*f550*/  FFMA.FTZ R13, R25, R4, -R13 ;  /* 0x00000004190d7223 */ /* 0x000fe2000001080d */
[----:B------:R-:W-:Y:S01]  /*f560*/  F2FP.BF16.PACK_AB R24, R9, R24 ;  /* 0x000000180918723e */ /* 0x000fe200000010ff */
[----:B------:R-:W-:Y:S01]  /*f570*/  FFMA.FTZ R34, R25, R2, R34 ;  /* 0x0000000219227223 */ /* 0x000fe20000010022 */
[----:B------:R-:W-:-:S02]  /*f580*/  LOP3.LUT R26, R27, R26, RZ, 0x3c, !PT ;  /* 0x0000001a1b1a7212 */ /* 0x000fc400078e3cff */
[----:B------:R-:W-:Y:S02]  /*f590*/  MOV R25, R24 ;  /* 0x0000001800197202 */ /* 0x000fe40000000f00 */
[----:B------:R-:W-:Y:S02]  /*f5a0*/  F2FP.BF16.PACK_AB R13, R34, R13 ;  /* 0x0000000d220d723e */ /* 0x000fe400000010ff */
[----:B------:R-:W-:Y:S02]  /*f5b0*/  LOP3.LUT R27, R27, R26, RZ, 0x3c, !PT ;  /* 0x0000001a1b1b7212 */ /* 0x000fe400078e3cff */
[----:B------:R-:W-:Y:S02]  /*f5c0*/  MOV R24, R13 ;  /* 0x0000000d00187202 */ /* 0x000fe40000000f00 */
.L_x_5822:
[----:B------:R-:W-:Y:S05]  /*f5d0*/  BSYNC B0 ;  /* 0x0000000000007941 */ /* 0x000fea0003800000 */
.L_x_5821:
[----:B-----5:R3:W-:Y:S02]  /*f5e0*/  STS.128 [R243+0x800], R24 ;  /* 0x00080018f3007388 */ /* 0x0207e40000000c00 */
.L_x_5820:
[----:B------:R-:W-:Y:S05]  /*f5f0*/  BSYNC B1 ;  /* 0x0000000000017941 */ /* 0x000fea0003800000 */
.L_x_5819:
        /* <DEDUP_REMOVED lines=18> */
[C---:B--2---:R-:W-:Y:S02]  /*f720*/  LOP3.LUT R27, R3.reuse, 0xffff0000, RZ, 0xc0, !PT ;  /* 0xffff0000031b7812 */ /* 0x044fe400078ec0ff */
[----:B------:R-:W-:Y:S02]  /*f730*/  SHF.L.U32 R3, R3, 0x10, RZ ;  /* 0x0000001003037819 */ /* 0x000fe400000006ff */
[----:B---3--:R-:W-:Y:S01]  /*f740*/  LOP3.LUT R29, R5, 0xffff0000, RZ, 0xc0, !PT ;  /* 0xffff0000051d7812 */ /* 0x008fe200078ec0ff */
        /* <DEDUP_REMOVED lines=30> */
.L_x_5826:
[----:B------:R-:W-:Y:S05]  /*f930*/  BSYNC B0 ;  /* 0x0000000000007941 */ /* 0x000fea0003800000 */
.L_x_5825:
[----:B-----5:R1:W-:Y:S02]  /*f940*/  STS.128 [R243+0x2800], R24 ;  /* 0x00280018f3007388 */ /* 0x0203e40000000c00 */
.L_x_5824:
[----:B------:R-:W-:Y:S05]  /*f950*/  BSYNC B1 ;  /* 0x0000000000017941 */ /* 0x000fea0003800000 */
.L_x_5823:
        /* <DEDUP_REMOVED lines=51> */
.L_x_5830:
[----:B------:R-:W-:Y:S05]  /*fc90*/  BSYNC B0 ;  /* 0x0000000000007941 */ /* 0x000fea0003800000 */
.L_x_5829:
[----:B-----5:R3:W-:Y:S02]  /*fca0*/  STS.128 [R243+0x4800], R24 ;  /* 0x00480018f3007388 */ /* 0x0207e40000000c00 */
.L_x_5828:
[----:B------:R-:W-:Y:S05]  /*fcb0*/  BSYNC B1 ;  /* 0x0000000000017941 */ /* 0x000fea0003800000 */
.L_x_5827:
[----:B------:R-:W-:-:S13]  /*fcc0*/  ISETP.GE.AND P0, PT, R10, R6, PT ;  /* 0x000000060a00720c */ /* 0x000fda0003f06270 */
[----:B------:R1:W-:Y:S01]  /*fcd0*/  @P0 STS.128 [R243+0x6800], RZ ;  /* 0x006800fff3000388 */ /* 0x0003e20000000c00 */
[----:B------:R-:W-:Y:S05]  /*fce0*/  @P0 BRA `(.L_x_5818) ;  /* 0x000002e000000947 */ /* 0x000fea0003800000 */
[----:B-123--:R-:W5:Y:S01]  /*fcf0*/  LD.E.128 R44, [R46.64+0x180] ;  /* 0x000180062e2c7980 */ /* 0x00ef62000c101d00 */
[----:B------:R-:W-:Y:S01]  /*fd00*/  ISETP.GE.AND P0, PT, R10, R0, PT ;  /* 0x000000000a00720c */ /* 0x000fe20003f06270 */
[----:B------:R-:W-:-:S12]  /*fd10*/  BSSY B0, `(.L_x_5831) ;  /* 0x000002a000007945 */ /* 0x000fd80003800000 */
[----:B------:R-:W-:Y:S05]  /*fd20*/  @P0 BRA `(.L_x_5832) ;  /* 0x0000028000000947 */ /* 0x000fea0003800000 */
[----:B------:R-:W2:Y:S04]  /*fd30*/  LD.E.64 R2, [R22.64+0xc0] ;  /* 0x0000c00616027980 */ /* 0x000ea8000c101b00 */
[----:B------:R-:W3:Y:S01]  /*fd40*/  LD.E.64 R4, [R20.64+0xc0] ;  /* 0x0000c00614047980 */ /* 0x000ee2000c101b00 */
[----:B-----5:R-:W-:Y:S01]  /*fd50*/  LOP3.LUT R9, R45, 0xffff0000, RZ, 0xc0, !PT ;  /* 0xffff00002d097812 */ /* 0x020fe200078ec0ff */
[C---:B------:R-:W-:Y:S01]  /*fd60*/  IMAD.U32 R31, R47.reuse, 0x10000, RZ ;  /* 0x000100002f1f7824 */ /* 0x040fe200078e00ff */
[----:B------:R-:W-:Y:S02]  /*fd70*/  LOP3.LUT R30, R47, 0xffff0000, RZ, 0xc0, !PT ;  /* 0xffff00002f1e7812 */ /* 0x000fe400078ec0ff */
[----:B------:R-:W-:Y:S02]  /*fd80*/  SHF.L.U32 R13, R45, 0x10, RZ ;  /* 0x000000102d0d7819 */ /* 0x000fe400000006ff */
[----:B------:R-:W-:-:S02]  /*fd90*/  SHF.L.U32 R24, R44, 0x10, RZ ;  /* 0x000000102c187819 */ /* 0x000fc400000006ff */
[----:B------:R-:W-:Y:S02]  /*fda0*/  SHF.L.U32 R32, R46, 0x10, RZ ;  /* 0x000000102e207819 */ /* 0x000fe400000006ff */
[----:B------:R-:W-:Y:S02]  /*fdb0*/  LOP3.LUT R44, R44, 0xffff0000, RZ, 0xc0, !PT ;  /* 0xffff00002c2c7812 */ /* 0x000fe400078ec0ff */
        /* <DEDUP_REMOVED lines=21> */
[-C--:B------:R-:W-:Y:S02]  /*ff10*/  FMUL.FTZ R44, R44, R4.reuse ;  /* 0x000000042c2c7220 */ /* 0x080fe40000410000 */
        /* <DEDUP_REMOVED lines=9> */
.L_x_5832:
[----:B------:R-:W-:Y:S05]  /*ffb0*/  BSYNC B0 ;  /* 0x0000000000007941 */ /* 0x000fea0003800000 */
.L_x_5831:
[----:B-----5:R1:W-:Y:S02]  /*ffc0*/  STS.128 [R243+0x6800], R44 ;  /* 0x0068002cf3007388 */ /* 0x0203e40000000c00 */
.L_x_5818:
[----:B------:R-:W-:Y:S05]  /*ffd0*/  BSYNC B2 ;  /* 0x0000000000027941 */ /* 0x000fea0003800000 */
.L_x_5817:
        /* <DEDUP_REMOVED lines=55> */
.L_x_5838:
[----:B------:R-:W-:Y:S05]  /*10350*/  BSYNC B0 ;  /* 0x0000000000007941 */ /* 0x000fea0003800000 */
.L_x_5837:
[----:B-----5:R3:W-:Y:S02]  /*10360*/  STS.128 [R243+0x1000], R24 ;  /* 0x00100018f3007388 */ /* 0x0207e40000000c00 */
.L_x_5836:
[----:B------:R-:W-:Y:S05]  /*10370*/  BSYNC B1 ;  /* 0x0000000000017941 */ /* 0x000fea0003800000 */
.L_x_5835:
        /* <DEDUP_REMOVED lines=50> */
.L_x_5842:
[----:B------:R-:W-:Y:S05]  /*106a0*/  BSYNC B0 ;  /* 0x0000000000007941 */ /* 0x000fea0003800000 */
.L_x_5841:
[----:B-----5:R3:W-:Y:S02]  /*106b0*/  STS.128 [R243+0x3000], R24 ;  /* 0x00300018f3007388 */ /* 0x0207e40000000c00 */
.L_x_5840:
[----:B------:R-:W-:Y:S05]  /*106c0*/  BSYNC B1 ;  /* 0x0000000000017941 */ /* 0x000fea0003800000 */
.L_x_5839:
        /* <DEDUP_REMOVED lines=50> */
.L_x_5846:
[----:B------:R-:W-:Y:S05]  /*109f0*/  BSYNC B0 ;  /* 0x0000000000007941 */ /* 0x000fea0003800000 */
.L_x_5845:
[----:B-----5:R3:W-:Y:S02]  /*10a00*/  STS.128 [R243+0x5000], R24 ;  /* 0x00500018f3007388 */ /* 0x0207e40000000c00 */
.L_x_5844:
[----:B------:R-:W-:Y:S05]  /*10a10*/  BSYNC B1 ;  /* 0x0000000000017941 */ /* 0x000fea0003800000 */
.L_x_5843:
        /* <DEDUP_REMOVED lines=49> */
.L_x_5848:
[----:B------:R-:W-:Y:S05]  /*10d30*/  BSYNC B0 ;  /* 0x0000000000007941 */ /* 0x000fea0003800000 */
.L_x_5847:
[----:B-----5:R3:W-:Y:S02]  /*10d40*/  STS.128 [R243+0x7000], R24 ;  /* 0x00700018f3007388 */ /* 0x0207e40000000c00 */
.L_x_5834:
[----:B------:R-:W-:Y:S05]  /*10d50*/  BSYNC B2 ;  /* 0x0000000000027941 */ /* 0x000fea0003800000 */
.L_x_5833:
        /* <DEDUP_REMOVED lines=54> */
.L_x_5853:
[----:B------:R-:W-:Y:S05]  /*110c0*/  BSYNC B0 ;  /* 0x0000000000007941 */ /* 0x000fea0003800000 */
.L_x_5852:
[----:B-----5:R3:W-:Y:S02]  /*110d0*/  STS.128 [R243+0x1800], R24 ;  /* 0x00180018f3007388 */ /* 0x0207e40000000c00 */
.L_x_5851:
[----:B------:R-:W-:Y:S05]  /*110e0*/  BSYNC B1 ;  /* 0x0000000000017941 */ /* 0x000fea0003800000 */
.L_x_5850:
        /* <DEDUP_REMOVED lines=50> */
.L_x_5857:
[----:B------:R-:W-:Y:S05]  /*11410*/  BSYNC B0 ;  /* 0x0000000000007941 */ /* 0x000fea0003800000 */
.L_x_5856:
[----:B-----5:R3:W-:Y:S02]  /*11420*/  STS.128 [R243+0x3800], R24 ;  /* 0x00380018f3007388 */ /* 0x0207e40000000c00 */
.L_x_5855:
[----:B------:R-:W-:Y:S05]  /*11430*/  BSYNC B1 ;  /* 0x0000000000017941 */ /* 0x000fea0003800000 */
.L_x_5854:
        /* <DEDUP_REMOVED lines=50> */
.L_x_5861:
[----:B------:R-:W-:Y:S05]  /*11760*/  BSYNC B0 ;  /* 0x0000000000007941 */ /* 0x000fea0003800000 */
.L_x_5860:
[----:B-----5:R3:W-:Y:S02]  /*11770*/  STS.128 [R243+0x5800], R24 ;  /* 0x00580018f3007388 */ /* 0x0207e40000000c00 */
.L_x_5859:
[----:B------:R-:W-:Y:S05]  /*11780*/  BSYNC B1 ;  /* 0x0000000000017941 */ /* 0x000fea0003800000 */
.L_x_5858:
        /* <DEDUP_REMOVED lines=49> */
.L_x_5863:
[----:B------:R-:W-:Y:S05]  /*11aa0*/  BSYNC B0 ;  /* 0x0000000000007941 */ /* 0x000fea0003800000 */
.L_x_5862:
[----:B-----5:R1:W-:Y:S01]  /*11ab0*/  STS.128 [R243+0x7800], R16 ;  /* 0x00780010f3007388 */ /* 0x0203e20000000c00 */
[----:B------:R-:W-:Y:S05]  /*11ac0*/  BRA `(.L_x_5849) ;  /* 0x0000680000007947 */ /* 0x000fea0003800000 */
.L_x_5800:
        /* <DEDUP_REMOVED lines=93> */
.L_x_5869:
[----:B------:R-:W-:Y:S05]  /*120a0*/  BSYNC B0 ;  /* 0x0000000000007941 */ /* 0x000fea0003800000 */
.L_x_5868:
[----:B-----5:R3:W-:Y:S02]  /*120b0*/  STS.128 [R243], R32 ;  /* 0x00000020f3007388 */ /* 0x0207e40000000c00 */
.L_x_5867:
[----:B------:R-:W-:Y:S05]  /*120c0*/  BSYNC B1 ;  /* 0x0000000000017941 */ /* 0x000fea0003800000 */
.L_x_5866:
        /* <DEDUP_REMOVED lines=91> */
.L_x_5873:
[----:B------:R-:W-:Y:S05]  /*12680*/  BSYNC B0 ;  /* 0x0000000000007941 */ /* 0x000fea0003800000 */
.L_x_5872:
[----:B-----5:R1:W-:Y:S02]  /*12690*/  STS.128 [R243+0x2000], R32 ;  /* 0x00200020f3007388 */ /* 0x0203e40000000c00 */
.L_x_5871:
[----:B------:R-:W-:Y:S05]  /*126a0*/  BSYNC B1 ;  /* 0x0000000000017941 */ /* 0x000fea0003800000 */
.L_x_5870:
        /* <DEDUP_REMOVED lines=91> */
.L_x_5877:
[----:B------:R-:W-:Y:S05]  /*12c60*/  BSYNC B0 ;  /* 0x0000000000007941 */ /* 0x000fea0003800000 */
.L_x_5876:
[----:B-----5:R3:W-:Y:S02]  /*12c70*/  STS.128 [R243+0x4000], R32 ;  /* 0x00400020f3007388 */ /* 0x0207e40000000c00 */
.L_x_5875:
[----:B------:R-:W-:Y:S05]  /*12c80*/  BSYNC B1 ;  /* 0x0000000000017941 */ /* 0x000fea0003800000 */
.L_x_5874:
        /* <DEDUP_REMOVED lines=14> */
[----:B-12---:R-:W-:Y:S02]  /*12d70*/  LEA.HI.X.SX32 R8, R20, R4, 0x1, P1 ;  /* 0x0000000414087211 */ /* 0x006fe400008f0eff */
[C---:B------:R-:W-:Y:S01]  /*12d80*/  LEA R24, P1, R13.reuse, R42, 0x1 ;  /* 0x0000002a0d187211 */ /* 0x040fe200078208ff */
[----:B------:R-:W2:Y:S03]  /*12d90*/  LD.E.128 R20, [R22.64+0x180] ;  /* 0x0001800616147980 */ /* 0x000ea6000c101d00 */
[----:B------:R-:W-:Y:S01]  /*12da0*/  LEA.HI.X R25, R13, R43, R8, 0x1, P1 ;  /* 0x0000002b0d197211 */ /* 0x000fe200008f0c08 */
[----:B------:R-:W-:Y:S01]  /*12db0*/  IMAD.MOV.U32 R8, RZ, RZ, RZ ;  /* 0x000000ffff087224 */ /* 0x000fe200078e00ff */
[----:B------:R-:W-:-:S04]  /*12dc0*/  @P0 IADD3 R8, -R2, RZ, RZ ;  /* 0x000000ff02080210 */ /* 0x000fc80007ffe1ff */
[C---:B------:R-:W-:Y:S01]  /*12dd0*/  IADD3 R9, P1, R8.reuse, R3, RZ ;  /* 0x0000000308097210 */ /* 0x040fe20007f3e0ff */
[----:B------:R-:W3:Y:S03]  /*12de0*/  LD.E.128 R24, [R24.64+0x180] ;  /* 0x0001800618187980 */ /* 0x000ee6000c101d00 */
        /* <DEDUP_REMOVED lines=68> */
.L_x_5879:
[----:B------:R-:W-:Y:S05]  /*13230*/  BSYNC B0 ;  /* 0x0000000000007941 */ /* 0x000fea0003800000 */
.L_x_5878:
[----:B-----5:R3:W-:Y:S02]  /*13240*/  STS.128 [R243+0x6000], R32 ;  /* 0x00600020f3007388 */ /* 0x0207e40000000c00 */
.L_x_5865:
[----:B------:R-:W-:Y:S05]  /*13250*/  BSYNC B2 ;  /* 0x0000000000027941 */ /* 0x000fea0003800000 */
.L_x_5864:
[----:B-123--:R-:W-:Y:S01]  /*13260*/  IADD3 R8, R170, 0x10, RZ ;  /* 0x00000010aa087810 */ /* 0x00efe20007ffe0ff */
        /* <DEDUP_REMOVED lines=95> */
.L_x_5885:
[----:B------:R-:W-:Y:S05]  /*13860*/  BSYNC B0 ;  /* 0x0000000000007941 */ /* 0x000fea0003800000 */
.L_x_5884:
[----:B-----5:R3:W-:Y:S02]  /*13870*/  STS.128 [R243+0x800], R32 ;  /* 0x00080020f3007388 */ /* 0x0207e40000000c00 */
.L_x_5883:
[----:B------:R-:W-:Y:S05]  /*13880*/  BSYNC B1 ;  /* 0x0000000000017941 */ /* 0x000fea0003800000 */
.L_x_5882:
        /* <DEDUP_REMOVED lines=91> */
.L_x_5889:
[----:B------:R-:W-:Y:S05]  /*13e40*/  BSYNC B0 ;  /* 0x0000000000007941 */ /* 0x000fea0003800000 */
.L_x_5888:
[----:B-----5:R1:W-:Y:S02]  /*13e50*/  STS.128 [R243+0x2800], R32 ;  /* 0x00280020f3007388 */ /* 0x0203e40000000c00 */
.L_x_5887:
[----:B------:R-:W-:Y:S05]  /*13e60*/  BSYNC B1 ;  /* 0x0000000000017941 */ /* 0x000fea0003800000 */
.L_x_5886:
        /* <DEDUP_REMOVED lines=91> */
.L_x_5893:
[----:B------:R-:W-:Y:S05]  /*14420*/  BSYNC B0 ;  /* 0x0000000000007941 */ /* 0x000fea0003800000 */
.L_x_5892:
[----:B-----5:R3:W-:Y:S02]  /*14430*/  STS.128 [R243+0x4800], R32 ;  /* 0x00480020f3007388 */ /* 0x0207e40000000c00 */
.L_x_5891:
[----:B------:R-:W-:Y:S05]  /*14440*/  BSYNC B1 ;  /* 0x0000000000017941 */ /* 0x000fea0003800000 */
.L_x_5890:
        /* <DEDUP_REMOVED lines=90> */
.L_x_5895:
[----:B------:R-:W-:Y:S05]  /*149f0*/  BSYNC B0 ;  /* 0x0000000000007941 */ /* 0x000fea0003800000 */
.L_x_5894:
[----:B-----5:R3:W-:Y:S02]  /*14a00*/  STS.128 [R243+0x6800], R32 ;  /* 0x00680020f3007388 */ /* 0x0207e40000000c00 */
.L_x_5881:
[----:B------:R-:W-:Y:S05]  /*14a10*/  BSYNC B2 ;  /* 0x0000000000027941 */ /* 0x000fea0003800000 */
.L_x_5880:
        /* <DEDUP_REMOVED lines=96> */
.L_x_5901:
[----:B------:R-:W-:Y:S05]  /*15020*/  BSYNC B0 ;  /* 0x0000000000007941 */ /* 0x000fea0003800000 */
.L_x_5900:
[----:B-----5:R3:W-:Y:S02]  /*15030*/  STS.128 [R243+0x1000], R32 ;  /* 0x00100020f3007388 */ /* 0x0207e40000000c00 */
.L_x_5899:
[----:B------:R-:W-:Y:S05]  /*15040*/  BSYNC B1 ;  /* 0x0000000000017941 */ /* 0x000fea0003800000 */
.L_x_5898:
        /* <DEDUP_REMOVED lines=91> */
.L_x_5905:
[----:B------:R-:W-:Y:S05]  /*15600*/  BSYNC B0 ;  /* 0x0000000000007941 */ /* 0x000fea0003800000 */
.L_x_5904:
[----:B-----5:R3:W-:Y:S02]  /*15610*/  STS.128 [R243+0x3000], R32 ;  /* 0x00300020f3007388 */ /* 0x0207e40000000c00 */
.L_x_5903:
[----:B------:R-:W-:Y:S05]  /*15620*/  BSYNC B1 ;  /* 0x0000000000017941 */ /* 0x000fea0003800000 */
.L_x_5902:
        /* <DEDUP_REMOVED lines=91> */
.L_x_5909:
[----:B------:R-:W-:Y:S05]  /*15be0*/  BSYNC B0 ;  /* 0x0000000000007941 */ /* 0x000fea0003800000 */
.L_x_5908:
[----:B-----5:R3:W-:Y:S02]  /*15bf0*/  STS.128 [R243+0x5000], R32 ;  /* 0x00500020f3007388 */ /* 0x0207e40000000c00 */
.L_x_5907:
[----:B------:R-:W-:Y:S05]  /*15c00*/  BSYNC B1 ;  /* 0x0000000000017941 */ /* 0x000fea0003800000 */
.L_x_5906:
        /* <DEDUP_REMOVED lines=88> */
.L_x_5911:
[----:B------:R-:W-:Y:S05]  /*16190*/  BSYNC B0 ;  /* 0x0000000000007941 */ /* 0x000fea0003800000 */
.L_x_5910:
[----:B-----5:R1:W-:Y:S02]  /*161a0*/  STS.128 [R243+0x7000], R20 ;  /* 0x00700014f3007388 */ /* 0x0203e40000000c00 */
.L_x_5897:
[----:B------:R-:W-:Y:S05]  /*161b0*/  BSYNC B2 ;  /* 0x0000000000027941 */ /* 0x000fea0003800000 */
.L_x_5896:
        /* <DEDUP_REMOVED lines=95> */
.L_x_5915:
[----:B------:R-:W-:Y:S05]  /*167b0*/  BSYNC B0 ;  /* 0x0000000000007941 */ /* 0x000fea0003800000 */
.L_x_5914:
[----:B-----5:R1:W-:Y:S02]  /*167c0*/  STS.128 [R243+0x1800], R20 ;  /* 0x00180014f3007388 */ /* 0x0203e40000000c00 */
.L_x_5913:
[----:B------:R-:W-:Y:S05]  /*167d0*/  BSYNC B1 ;  /* 0x0000000000017941 */ /* 0x000fea0003800000 */
.L_x_5912:
        /* <DEDUP_REMOVED lines=90> */
.L_x_5919:
[----:B------:R-:W-:Y:S05]  /*16d80*/  BSYNC B0 ;  /* 0x0000000000007941 */ /* 0x000fea0003800000 */
.L_x_5918:
[----:B-----5:R1:W-:Y:S02]  /*16d90*/  STS.128 [R243+0x3800], R20 ;  /* 0x00380014f3007388 */ /* 0x0203e40000000c00 */
.L_x_5917:
[----:B------:R-:W-:Y:S05]  /*16da0*/  BSYNC B1 ;  /* 0x0000000000017941 */ /* 0x000fea0003800000 */
.L_x_5916:
        /* <DEDUP_REMOVED lines=90> */
.L_x_5923:
[----:B------:R-:W-:Y:S05]  /*17350*/  BSYNC B0 ;  /* 0x0000000000007941 */ /* 0x000fea0003800000 */
.L_x_5922:
[----:B-----5:R1:W-:Y:S02]  /*17360*/  STS.128 [R243+0x5800], R20 ;  /* 0x00580014f3007388 */ /* 0x0203e40000000c00 */
.L_x_5921:
[----:B------:R-:W-:Y:S05]  /*17370*/  BSYNC B1 ;  /* 0x0000000000017941 */ /* 0x000fea0003800000 */
.L_x_5920:
        /* <DEDUP_REMOVED lines=93> */
.L_x_5925:
[----:B------:R-:W-:Y:S05]  /*17950*/  BSYNC B0 ;  /* 0x0000000000007941 */ /* 0x000fea0003800000 */
.L_x_5924:
[----:B-----5:R1:W-:Y:S01]  /*17960*/  STS.128 [R243+0x7800], R20 ;  /* 0x00780014f3007388 */ /* 0x0203e20000000c00 */
[----:B------:R-:W-:Y:S05]  /*17970*/  BRA `(.L_x_5849) ;  /* 0x0000095000007947 */ /* 0x000fea0003800000 */
.L_x_5799:
        /* <DEDUP_REMOVED lines=37> */
.L_x_5927:
[----:B------:R-:W-:Y:S05]  /*17bd0*/  BSYNC B0 ;  /* 0x0000000000007941 */ /* 0x000fea0003800000 */
.L_x_5926:
[----:B-1----:R-:W-:Y:S01]  /*17be0*/  IADD3 R8, R170, 0x10, RZ ;  /* 0x00000010aa087810 */ /* 0x002fe20007ffe0ff */
[----:B------:R-:W-:Y:S03]  /*17bf0*/  BSSY B0, `(.L_x_5928) ;  /* 0x0000023000007945 */ /* 0x000fe60003800000 */
[----:B------:R-:W-:-:S13]  /*17c00*/  ISETP.GE.AND P3, PT, R8, R0, PT ;  /* 0x000000000800720c */ /* 0x000fda0003f66270 */
[----:B------:R-:W-:Y:S05]  /*17c10*/  @P3 BRA `(.L_x_5929) ;  /* 0x0000020000003947 */ /* 0x000fea0003800000 */
[----:B------:R-:W-:Y:S02]  /*17c20*/  ISETP.GE.AND P5, PT, R18, R61, PT ;  /* 0x0000003d1200720c */ /* 0x000fe40003fa6270 */
[----:B------:R-:W-:-:S04]  /*17c30*/  IADD3 R5, P3, R5, R176, RZ ;  /* 0x000000b005057210 */ /* 0x000fc80007f7e0ff */
[-C--:B------:R-:W-:Y:S01]  /*17c40*/  @!P0 LEA R10, P4, R5, R182.reuse, 0x1 ;  /* 0x000000b6050a8211 */ /* 0x080fe200078808ff */
        /* <DEDUP_REMOVED lines=29> */
.L_x_5929:
[----:B------:R-:W-:Y:S05]  /*17e20*/  BSYNC B0 ;  /* 0x0000000000007941 */ /* 0x000fea0003800000 */
.L_x_5928:
[----:B------:R-:W-:Y:S01]  /*17e30*/  IADD3 R9, R170, 0x20, RZ ;  /* 0x00000020aa097810 */ /* 0x000fe20007ffe0ff */
[----:B------:R-:W-:Y:S03]  /*17e40*/  BSSY B0, `(.L_x_5930) ;  /* 0x0000023000007945 */ /* 0x000fe60003800000 */
[----:B------:R-:W-:-:S13]  /*17e50*/  ISETP.GE.AND P3, PT, R9, R0, PT ;  /* 0x000000000900720c */ /* 0x000fda0003f66270 */
[----:B------:R-:W-:Y:S05]  /*17e60*/  @P3 BRA `(.L_x_5931) ;  /* 0x0000020000003947 */ /* 0x000fea0003800000 */
[----:B------:R-:W-:Y:S02]  /*17e70*/  ISETP.GE.AND P5, PT, R18, R61, PT ;  /* 0x0000003d1200720c */ /* 0x000fe40003fa6270 */
[----:B-1----:R-:W-:-:S04]  /*17e80*/  LEA R3, P3, R180, R176, 0x5 ;  /* 0x000000b0b4037211 */ /* 0x002fc800078628ff */
[----:B------:R-:W-:Y:S02]  /*17e90*/  LEA.HI.X R2, R180, R179, R181, 0x5, P3 ;  /* 0x000000b3b4027211 */ /* 0x000fe400018f2cb5 */
        /* <DEDUP_REMOVED lines=29> */
.L_x_5931:
[----:B------:R-:W-:Y:S05]  /*18070*/  BSYNC B0 ;  /* 0x0000000000007941 */ /* 0x000fea0003800000 */
.L_x_5930:
        /* <DEDUP_REMOVED lines=37> */
.L_x_5849:
[----:B------:R-:W-:Y:S05]  /*182d0*/  BSYNC B3 ;  /* 0x0000000000037941 */ /* 0x000fea0003800000 */
.L_x_5798:
[----:B------:R-:W-:Y:S01]  /*182e0*/  IADD3 R12, R167, -0x1, RZ ;  /* 0xffffffffa70c7810 */ /* 0x000fe20007ffe0ff */
[----:B------:R-:W-:Y:S01]  /*182f0*/  BSSY B0, `(.L_x_5932) ;  /* 0x0000025000007945 */ /* 0x000fe20003800000 */
[----:B------:R-:W-:-:S03]  /*18300*/  LOP3.LUT R246, R60, 0xff, RZ, 0xc0, !PT ;  /* 0x000000ff3cf67812 */ /* 0x000fc600078ec0ff */
[----:B-1----:R-:W-:-:S04]  /*18310*/  IMAD.SHL.U32 R3, R12, 0x40, RZ ;  /* 0x000000400c037824 */ /* 0x002fc800078e00ff */
[----:B------:R-:W-:-:S05]  /*18320*/  IMAD.IADD R2, R166, 0x1, -R3 ;  /* 0x00000001a6027824 */ /* 0x000fca00078e0a03 */
[----:B------:R-:W-:-:S13]  /*18330*/  ISETP.GE.AND P0, PT, R170, R2, PT ;  /* 0x00000002aa00720c */ /* 0x000fda0003f06270 */
[----:B------:R-:W-:Y:S05]  /*18340*/  @P0 BRA `(.L_x_5933) ;  /* 0x000001f000000947 */ /* 0x000fea0003800000 */
[C---:B------:R-:W-:Y:S02]  /*18350*/  LOP3.LUT R0, R246.reuse, 0x1, RZ, 0xc0, !PT ;  /* 0x00000001f6007812 */ /* 0x040fe400078ec0ff */
[----:B------:R-:W-:Y:S02]  /*18360*/  R2P PR, R246, 0xe ;  /* 0x0000000ef6007804 */ /* 0x000fe40000000000 */
[----:B------:R-:W-:-:S11]  /*18370*/  ISETP.NE.U32.AND P0, PT, R0, 0x1, PT ;  /* 0x000000010000780c */ /* 0x000fd60003f05070 */
[----:B------:R-:W-:Y:S01]  /*18380*/  @P1 IMAD.MOV.U32 R10, RZ, RZ, R237 ;  /* 0x000000ffff0a1224 */ /* 0x000fe200078e00ed */
[-C--:B-----5:R-:W-:Y:S01]  /*18390*/  @P2 MOV R6, R237.reuse ;  /* 0x000000ed00062202 */ /* 0x0a0fe20000000f00 */
        /* <DEDUP_REMOVED lines=26> */
.L_x_5933:
[----:B------:R-:W-:Y:S05]  /*18540*/  BSYNC B0 ;  /* 0x0000000000007941 */ /* 0x000fea0003800000 */
.L_x_5932:
        /* <DEDUP_REMOVED lines=10> */
[CC--:B------:R-:W-:Y:S02]  /*185f0*/  @P4 LEA R16, P6, R4.reuse, R162.reuse, 0x1 ;  /* 0x000000a204104211 */ /* 0x0c0fe400078c08ff */
[C---:B------:R-:W-:Y:S02]  /*18600*/  @!P5 LEA R18, P0, R233.reuse, R237, 0x1 ;  /* 0x000000ede912d211 */ /* 0x040fe400078008ff */
[C---:B------:R-:W-:Y:S02]  /*18610*/  @P3 LEA R10, P2, R4.reuse, R162, 0x1 ;  /* 0x000000a2040a3211 */ /* 0x040fe400078408ff */
[----:B------:R-:W-:Y:S02]  /*18620*/  @!P5 LEA.HI.X R19, R233, R236, R234, 0x1, P0 ;  /* 0x000000ece913d211 */ /* 0x000fe400000f0cea */
[C---:B-----5:R-:W-:Y:S02]  /*18630*/  @P1 LEA R6, P0, R4.reuse, R162, 0x1 ;  /* 0x000000a204061211 */ /* 0x060fe400078008ff */
        /* <DEDUP_REMOVED lines=23> */
.L_x_5935:
[----:B------:R-:W-:Y:S05]  /*187b0*/  BSYNC B0 ;  /* 0x0000000000007941 */ /* 0x000fea0003800000 */
.L_x_5934:
        /* <DEDUP_REMOVED lines=12> */
[----:B-----5:R-:W-:-:S04]  /*18880*/  @!P5 LEA R6, P2, R0, R237, 0x1 ;  /* 0x000000ed0006d211 */ /* 0x020fc800078408ff */
        /* <DEDUP_REMOVED lines=27> */
.L_x_5937:
[----:B------:R-:W-:Y:S05]  /*18a40*/  BSYNC B0 ;  /* 0x0000000000007941 */ /* 0x000fea0003800000 */
.L_x_5936:
        /* <DEDUP_REMOVED lines=13> */
[----:B-----5:R-:W-:Y:S02]  /*18b20*/  @!P5 IMAD.MOV.U32 R6, RZ, RZ, R237 ;  /* 0x000000ffff06d224 */ /* 0x020fe400078e00ed */
        /* <DEDUP_REMOVED lines=29> */
.L_x_5939:
[----:B------:R-:W-:Y:S05]  /*18d00*/  BSYNC B0 ;  /* 0x0000000000007941 */ /* 0x000fea0003800000 */
.L_x_5938:
[----:B-12---:R-:W2:Y:S04]  /*18d10*/  LD.E.64 R16, [R14.64+0x1c0] ;  /* 0x0001c0060e107980 */ /* 0x006ea8000c101b00 */
[----:B---3-5:R-:W3:Y:S01]  /*18d20*/  LD.E.64 R6, [R14.64+0x1b8] ;  /* 0x0001b8060e067980 */ /* 0x028ee2000c101b00 */
        /* <DEDUP_REMOVED lines=52> */
.L_x_5941:
[----:B-1----:R-:W-:Y:S05]  /*19070*/  BSYNC B0 ;  /* 0x0000000000007941 */ /* 0x002fea0003800000 */
.L_x_5940:
        /* <DEDUP_REMOVED lines=42> */
.L_x_5943:
[----:B------:R-:W-:Y:S05]  /*19320*/  BSYNC B0 ;  /* 0x0000000000007941 */ /* 0x000fea0003800000 */
.L_x_5942:
        /* <DEDUP_REMOVED lines=44> */
.L_x_5945:
[----:B------:R-:W-:Y:S05]  /*195f0*/  BSYNC B0 ;  /* 0x0000000000007941 */ /* 0x000fea0003800000 */
.L_x_5944:
        /* <DEDUP_REMOVED lines=52> */
.L_x_5948:
[----:B------:R1:W-:Y:S02]  /*19940*/  STS.128 [R243+0x17800], RZ ;  /* 0x017800fff3007388 */ /* 0x0003e40000000c00 */
.L_x_5947:
[----:B------:R-:W-:Y:S05]  /*19950*/  BSYNC B0 ;  /* 0x0000000000007941 */ /* 0x000fea0003800000 */
.L_x_5946:
[C---:B------:R-:W-:Y:S01]  /*19960*/  IMAD.SHL.U32 R2, R55.reuse, 0x40, RZ ;  /* 0x0000004037027824 */ /* 0x040fe200078e00ff */
[----:B------:R-:W-:Y:S01]  /*19970*/  R2P PR, R55, 0x6 ;  /* 0x0000000637007804 */ /* 0x000fe20000000000 */
[----:B------:R-:W-:Y:S01]  /*19980*/  IMAD.SHL.U32 R170, R170, 0x8, RZ ;  /* 0x00000008aaaa7824 */ /* 0x000fe200078e00ff */
[----:B------:R-:W-:Y:S01]  /*19990*/  ISETP.GT.AND P5, PT, R12, R235, PT ;  /* 0x000000eb0c00720c */ /* 0x000fe20003fa4270 */
[----:B------:R-:W-:Y:S01]  /*199a0*/  IMAD R226, R53, 0x400, R41 ;  /* 0x0000040035e27824 */ /* 0x000fe200078e0229 */
[----:B------:R-:W-:Y:S01]  /*199b0*/  LOP3.LUT R2, R2, 0x1c0, RZ, 0xc0, !PT ;  /* 0x000001c002027812 */ /* 0x000fe200078ec0ff */
[----:B------:R-:W-:Y:S01]  /*199c0*/  IMAD.SHL.U32 R52, R52, 0x2, RZ ;  /* 0x0000000234347824 */ /* 0x000fe200078e00ff */
[----:B------:R-:W0:Y:S01]  /*199d0*/  LDGDEPBAR ;  /* 0x00000000000079af */ /* 0x000e220000000000 */
[----:B------:R-:W-:Y:S01]  /*199e0*/  IMAD.SHL.U32 R226, R226, 0x2, RZ ;  /* 0x00000002e2e27824 */ /* 0x000fe200078e00ff */
[----:B------:R-:W-:Y:S01]  /*199f0*/  LOP3.LUT R170, R2, 0x8, R170, 0xf8, !PT ;  /* 0x0000000802aa7812 */ /* 0x000fe200078ef8aa */
[----:B------:R-:W-:Y:S01]  /*19a00*/  BSSY B1, `(.L_x_5949) ;  /* 0x000028e000017945 */ /* 0x000fe20003800000 */
        /* <DEDUP_REMOVED lines=8> */
[----:B------:R-:W-:Y:S01]  /*19a90*/  IMAD R225, R56, 0x200, R225 ;  /* 0x0000020038e17824 */ /* 0x000fe200078e02e1 */
[----:B------:R-:W-:Y:S02]  /*19aa0*/  LDSM.16.M88.4 R64, [R222] ;  /* 0x00000000de40783b */ /* 0x000fe40000000200 */
[----:B------:R-:W-:Y:S02]  /*19ab0*/  IMAD.IADD R36, R3, 0x1, R36 ;  /* 0x0000000103247824 */ /* 0x000fe400078e0224 */
[----:B------:R-:W-:Y:S01]  /*19ac0*/  IMAD.SHL.U32 R225, R225, 0x2, RZ ;  /* 0x00000002e1e17824 */ /* 0x000fe200078e00ff */
[----:B------:R-:W-:Y:S02]  /*19ad0*/  LDSM.16.M88.4 R88, [R222+0x4000] ;  /* 0x00400000de58783b */ /* 0x000fe40000000200 */
[----:B------:R-:W-:Y:S02]  /*19ae0*/  IADD3 R55, R36, 0x8, RZ ;  /* 0x0000000824377810 */ /* 0x000fe40007ffe0ff */
[----:B------:R-:W5:Y:S01]  /*19af0*/  LDSM.16.M88.4 R72, [R225+0x9000] ;  /* 0x00900000e148783b */ /* 0x000f620000000200 */
[----:B------:R-:W-:-:S02]  /*19b00*/  IADD3 R2, R225, 0x8000, RZ ;  /* 0x00008000e1027810 */ /* 0x000fc40007ffe0ff */
[----:B------:R-:W-:Y:S01]  /*19b10*/  IADD3 R223, R225, 0x8020, RZ ;  /* 0x00008020e1df7810 */ /* 0x000fe20007ffe0ff */
[----:B------:R-:W1:Y:S01]  /*19b20*/  LDSM.16.M88.4 R24, [R225+0x8000] ;  /* 0x00800000e118783b */ /* 0x000e620000000200 */
[----:B------:R-:W-:Y:S01]  /*19b30*/  @P1 IADD3 R223, R2, -0x20, RZ ;  /* 0xffffffe002df1810 */ /* 0x000fe20007ffe0ff */
[----:B------:R-:W-:Y:S01]  /*19b40*/  IMAD.MOV.U32 R2, RZ, RZ, 0x40 ;  /* 0x00000040ff027424 */ /* 0x000fe200078e00ff */
[C---:B------:R-:W-:Y:S01]  /*19b50*/  IADD3 R52, R36.reuse, 0x1, RZ ;  /* 0x0000000124347810 */ /* 0x040fe20007ffe0ff */
[----:B--2---:R-:W2:Y:S01]  /*19b60*/  LDSM.16.M88.4 R16, [R225+0x8800] ;  /* 0x00880000e110783b */ /* 0x004ea20000000200 */
[----:B------:R-:W-:Y:S02]  /*19b70*/  IADD3 R94, R36, 0x30, RZ ;  /* 0x00000030245e7810 */ /* 0x000fe40007ffe0ff */
[----:B------:R-:W-:Y:S01]  /*19b80*/  SEL R2, R2, 0xffffffc0, !P2 ;  /* 0xffffffc002027807 */ /* 0x000fe20005000000 */
[----:B------:R-:W3:Y:S01]  /*19b90*/  LDSM.16.M88.4 R48, [R225+0x9800] ;  /* 0x00980000e130783b */ /* 0x000ee20000000200 */
[----:B------:R-:W-:-:S02]  /*19ba0*/  IADD3 R93, R36, 0x38, RZ ;  /* 0x00000038245d7810 */ /* 0x000fc40007ffe0ff */
[C---:B------:R-:W-:Y:S01]  /*19bb0*/  IADD3 R92, R36.reuse, 0x29, RZ ;  /* 0x00000029245c7810 */ /* 0x040fe20007ffe0ff */
[----:B------:R-:W4:Y:S01]  /*19bc0*/  LDSM.16.M88.4 R4, [R223+0x1000] ;  /* 0x00100000df04783b */ /* 0x000f220000000200 */
[----:B------:R-:W-:Y:S01]  /*19bd0*/  IMAD.IADD R220, R225, 0x1, R2 ;  /* 0x00000001e1dc7824 */ /* 0x000fe200078e0202 */
[-C--:B------:R-:W-:Y:S01]  /*19be0*/  ISETP.GE.AND P3, PT, R36, R166.reuse, PT ;  /* 0x000000a62400720c */ /* 0x080fe20003f66270 */
[----:B------:R-:W-:Y:S01]  /*19bf0*/  IMAD.IADD R216, R2, 0x1, R223 ;  /* 0x0000000102d87824 */ /* 0x000fe200078e02df */
[----:B------:R-:W2:Y:S01]  /*19c00*/  LDSM.16.M88.4 R44, [R223] ;  /* 0x00000000df2c783b */ /* 0x000ea20000000200 */
[----:B------:R-:W-:Y:S02]  /*19c10*/  SHF.R.S32.HI R2, RZ, 0x1f, R13 ;  /* 0x0000001fff027819 */ /* 0x000fe4000001140d */
[----:B------:R-:W-:Y:S01]  /*19c20*/  ISETP.GE.AND P2, PT, R52, R166, PT ;  /* 0x000000a63400720c */ /* 0x000fe20003f46270 */
[----:B------:R-:W2:Y:S01]  /*19c30*/  LDSM.16.M88.4 R8, [R223+0x800] ;  /* 0x00080000df08783b */ /* 0x000ea20000000200 */
[----:B------:R-:W-:-:S02]  /*19c40*/  LEA.HI R13, R2, R13, RZ, 0x2 ;  /* 0x0000000d020d7211 */ /* 0x000fc400078f10ff */
[----:B------:R-:W-:Y:S01]  /*19c50*/  ISETP.GE.AND P1, PT, R55, R166, PT ;  /* 0x000000a63700720c */ /* 0x000fe20003f26270 */
[----:B------:R-:W3:Y:S01]  /*19c60*/  LDSM.16.M88.4 R80, [R223+0x1800] ;  /* 0x00180000df50783b */ /* 0x000ee20000000200 */
[----:B------:R-:W-:Y:S02]  /*19c70*/  SHF.R.S32.HI R2, RZ, 0x2, R13 ;  /* 0x00000002ff027819 */ /* 0x000fe4000001140d */
[C---:B------:R-:W-:Y:S01]  /*19c80*/  IADD3 R219, R223.reuse, 0x800, RZ ;  /* 0x00000800dfdb7810 */ /* 0x040fe20007ffe0ff */
[----:B------:R-:W3:Y:S01]  /*19c90*/  LDSM.16.M88.4 R56, [R220+0x8000] ;  /* 0x00800000dc38783b */ /* 0x000ee20000000200 */
[----:B------:R-:W-:Y:S01]  /*19ca0*/  IADD3 R218, R223, 0x1000, RZ ;  /* 0x00001000dfda7810 */ /* 0x000fe20007ffe0ff */
[----:B------:R-:W-:Y:S01]  /*19cb0*/  IMAD R2, R53, 0x10, R2 ;  /* 0x0000001035027824 */ /* 0x000fe200078e0202 */
[C---:B------:R-:W-:Y:S01]  /*19cc0*/  IADD3 R217, R223.reuse, 0x1800, RZ ;  /* 0x00001800dfd97810 */ /* 0x040fe20007ffe0ff */
[----:B------:R-:W-:Y:S01]  /*19cd0*/  LDSM.16.M88.4 R84, [R220+0x9800] ;  /* 0x00980000dc54783b */ /* 0x000fe20000000200 */
[C---:B------:R-:W-:Y:S01]  /*19ce0*/  IADD3 R215, R223.reuse, 0x2000, RZ ;  /* 0x00002000dfd77810 */ /* 0x040fe20007ffe0ff */
[----:B------:R-:W-:Y:S01]  /*19cf0*/  IMAD.IADD R2, R54, 0x1, R2 ;  /* 0x0000000136027824 */ /* 0x000fe200078e0202 */
[C---:B------:R-:W-:Y:S01]  /*19d00*/  IADD3 R214, R223.reuse, 0x2800, RZ ;  /* 0x00002800dfd67810 */ /* 0x040fe20007ffe0ff */
[----:B-----5:R-:W-:Y:S01]  /*19d10*/  HMMA.16816.F32.BF16 R76, R60, R72, RZ ;  /* 0x000000483c4c723c */ /* 0x020fe200000418ff */
[----:B------:R-:W-:-:S02]  /*19d20*/  IADD3 R213, R223, 0x3000, RZ ;  /* 0x00003000dfd57810 */ /* 0x000fc40007ffe0ff */
[C---:B------:R-:W-:Y:S02]  /*19d30*/  IADD3 R212, R223.reuse, 0x3800, RZ ;  /* 0x00003800dfd47810 */ /* 0x040fe40007ffe0ff */
[C---:B------:R-:W-:Y:S02]  /*19d40*/  IADD3 R211, R223.reuse, 0x4000, RZ ;  /* 0x00004000dfd37810 */ /* 0x040fe40007ffe0ff */
[C---:B------:R-:W-:Y:S01]  /*19d50*/  IADD3 R210, R223.reuse, 0x4800, RZ ;  /* 0x00004800dfd27810 */ /* 0x040fe20007ffe0ff */
[----:B------:R-:W-:Y:S01]  /*19d60*/  HMMA.16816.F32.BF16 R72, R60, R74, RZ ;  /* 0x0000004a3c48723c */ /* 0x000fe200000418ff */
[C---:B------:R-:W-:Y:S02]  /*19d70*/  IADD3 R209, R223.reuse, 0x5000, RZ ;  /* 0x00005000dfd17810 */ /* 0x040fe40007ffe0ff */
[C---:B------:R-:W-:Y:S02]  /*19d80*/  IADD3 R208, R223.reuse, 0x5800, RZ ;  /* 0x00005800dfd07810 */ /* 0x040fe40007ffe0ff */
[----:B------:R-:W-:-:S02]  /*19d90*/  IADD3 R207, R223, 0x6000, RZ ;  /* 0x00006000dfcf7810 */ /* 0x000fc40007ffe0ff */
[C---:B------:R-:W-:Y:S01]  /*19da0*/  IADD3 R206, R223.reuse, 0x6800, RZ ;  /* 0x00006800dfce7810 */ /* 0x040fe20007ffe0ff */
[----:B-1----:R-:W-:Y:S01]  /*19db0*/  HMMA.16816.F32.BF16 R28, R60, R24, RZ ;  /* 0x000000183c1c723c */ /* 0x002fe200000418ff */
[C---:B------:R-:W-:Y:S02]  /*19dc0*/  IADD3 R205, R223.reuse, 0x7000, RZ ;  /* 0x00007000dfcd7810 */ /* 0x040fe40007ffe0ff */
[----:B------:R-:W-:-:S05]  /*19dd0*/  IADD3 R204, R223, 0x7800, RZ ;  /* 0x00007800dfcc7810 */ /* 0x000fca0007ffe0ff */
        /* <DEDUP_REMOVED lines=38> */
[C---:B-----5:R-:W-:Y:S08]  /*1a040*/  HMMA.16816.F32.BF16 R76, R8.reuse, R56, R76 ;  /* 0x00000038084c723c */ /* 0x060ff0000004184c */
[C---:B------:R-:W-:Y:S01]  /*1a050*/  HMMA.16816.F32.BF16 R72, R8.reuse, R58, R72 ;  /* 0x0000003a0848723c */ /* 0x040fe20000041848 */
[----:B------:R-:W-:Y:S07]  /*1a060*/  LDSM.16.M88.4 R56, [R223+0x3800] ;  /* 0x00380000df38783b */ /* 0x000fee0000000200 */
[C---:B-1----:R-:W-:Y:S08]  /*1a070*/  HMMA.16816.F32.BF16 R68, R8.reuse, R48, R68 ;  /* 0x000000300844723c */ /* 0x042ff00000041844 */
[----:B------:R-:W-:Y:S01]  /*1a080*/  HMMA.16816.F32.BF16 R64, R8, R50, R64 ;  /* 0x000000320840723c */ /* 0x000fe20000041840 */
[----:B------:R-:W1:Y:S04]  /*1a090*/  LDSM.16.M88.4 R8, [R224+0x2000] ;  /* 0x00200000e008783b */ /* 0x000e680000000200 */
[----:B------:R-:W5:Y:S03]  /*1a0a0*/  LDSM.16.M88.4 R48, [R223+0x2800] ;  /* 0x00280000df30783b */ /* 0x000f660000000200 */
        /* <DEDUP_REMOVED lines=11> */
[----:B------:R-:W4:Y:S04]  /*1a160*/  LDSM.16.M88.4 R84, [R220+0xa800] ;  /* 0x00a80000dc54783b */ /* 0x000f280000000200 */
[----:B------:R-:W3:Y:S03]  /*1a170*/  LDSM.16.M88.4 R80, [R220+0xb000] ;  /* 0x00b00000dc50783b */ /* 0x000ee60000000200 */
[C---:B-1----:R-:W-:Y:S08]  /*1a180*/  HMMA.16816.F32.BF16 R28, R8.reuse, R60, R28 ;  /* 0x0000003c081c723c */ /* 0x042ff0000004181c */
[C---:B------:R-:W-:Y:S01]  /*1a190*/  HMMA.16816.F32.BF16 R24, R8.reuse, R62, R24 ;  /* 0x0000003e0818723c */ /* 0x040fe20000041818 */
[----:B------:R-:W1:Y:S07]  /*1a1a0*/  LDSM.16.M88.4 R60, [R220+0xb800] ;  /* 0x00b80000dc3c783b */ /* 0x000e6e0000000200 */
[C---:B-----5:R-:W-:Y:S08]  /*1a1b0*/  HMMA.16816.F32.BF16 R20, R8.reuse, R48, R20 ;  /* 0x000000300814723c */ /* 0x060ff00000041814 */
[C---:B------:R-:W-:Y:S01]  /*1a1c0*/  HMMA.16816.F32.BF16 R16, R8.reuse, R50, R16 ;  /* 0x000000320810723c */ /* 0x040fe20000041810 */
[----:B------:R-:W-:Y:S07]  /*1a1d0*/  LDSM.16.M88.4 R48, [R221+0x2000] ;  /* 0x00200000dd30783b */ /* 0x000fee0000000200 */
[C---:B--2---:R-:W-:Y:S08]  /*1a1e0*/  HMMA.16816.F32.BF16 R76, R8.reuse, R4, R76 ;  /* 0x00000004084c723c */ /* 0x044ff0000004184c */
[C---:B------:R-:W-:Y:S01]  /*1a1f0*/  HMMA.16816.F32.BF16 R72, R8.reuse, R6, R72 ;  /* 0x000000060848723c */ /* 0x040fe20000041848 */
[----:B------:R-:W2:Y:S07]  /*1a200*/  LDSM.16.M88.4 R4, [R216+0x2000] ;  /* 0x00200000d804783b */ /* 0x000eae0000000200 */
[C---:B------:R-:W-:Y:S08]  /*1a210*/  HMMA.16816.F32.BF16 R68, R8.reuse, R56, R68 ;  /* 0x000000380844723c */ /* 0x040ff00000041844 */
[----:B------:R-:W-:Y:S01]  /*1a220*/  HMMA.16816.F32.BF16 R64, R8, R58, R64 ;  /* 0x0000003a0840723c */ /* 0x000fe20000041840 */
[----:B------:R-:W5:Y:S04]  /*1a230*/  LDSM.16.M88.4 R8, [R216+0x2800] ;  /* 0x00280000d808783b */ /* 0x000f680000000200 */
[----:B------:R-:W-:Y:S03]  /*1a240*/  LDSM.16.M88.4 R56, [R216+0x3800] ;  /* 0x00380000d838783b */ /* 0x000fe60000000200 */
        /* <DEDUP_REMOVED lines=9> */
[C---:B-1----:R-:W-:Y:S08]  /*1a2e0*/  HMMA.16816.F32.BF16 R68, R44.reuse, R60, R68 ;  /* 0x0000003c2c44723c */ /* 0x042ff00000041844 */
[----:B------:R-:W-:Y:S01]  /*1a2f0*/  HMMA.16816.F32.BF16 R64, R44, R62, R64 ;  /* 0x0000003e2c40723c */ /* 0x000fe20000041840 */
[----:B------:R-:W-:Y:S04]  /*1a300*/  LDSM.16.M88.4 R44, [R225+0xd000] ;  /* 0x00d00000e12c783b */ /* 0x000fe80000000200 */
[----:B------:R-:W-:Y:S03]  /*1a310*/  LDSM.16.M88.4 R60, [R223+0x4000] ;  /* 0x00400000df3c783b */ /* 0x000fe60000000200 */
[C---:B--2---:R-:W-:Y:S08]  /*1a320*/  HMMA.16816.F32.BF16 R28, R48.reuse, R4, R28 ;  /* 0x00000004301c723c */ /* 0x044ff0000004181c */
[C---:B------:R-:W-:Y:S01]  /*1a330*/  HMMA.16816.F32.BF16 R24, R48.reuse, R6, R24 ;  /* 0x000000063018723c */ /* 0x040fe20000041818 */
[----:B------:R-:W1:Y:S07]  /*1a340*/  LDSM.16.M88.4 R4, [R226+0x4000] ;  /* 0x00400000e204783b */ /* 0x000e6e0000000200 */
[C---:B-----5:R-:W-:Y:S08]  /*1a350*/  HMMA.16816.F32.BF16 R20, R48.reuse, R8, R20 ;  /* 0x000000083014723c */ /* 0x060ff00000041814 */
        /* <DEDUP_REMOVED lines=44> */
[C---:B------:R-:W-:Y:S07]  /*1a620*/  HMMA.16816.F32.BF16 R76, R88.reuse, R84, R76 ;  /* 0x00000054584c723c */ /* 0x040fee000004184c */
[C---:B------:R-:W-:Y:S01]  /*1a630*/  IADD3 R85, R36.reuse, 0x20, RZ ;  /* 0x0000002024557810 */ /* 0x040fe20007ffe0ff */
[----:B------:R-:W-:Y:S07]  /*1a640*/  HMMA.16816.F32.BF16 R72, R88, R86, R72 ;  /* 0x000000565848723c */ /* 0x000fee0000041848 */
[C---:B------:R-:W-:Y:S01]  /*1a650*/  IADD3 R87, R36.reuse, 0x10, RZ ;  /* 0x0000001024577810 */ /* 0x040fe20007ffe0ff */
[----:B---3--:R-:W-:Y:S01]  /*1a660*/  HMMA.16816.F32.BF16 R28, R60, R56, R28 ;  /* 0x000000383c1c723c */ /* 0x008fe2000004181c */
[----:B------:R-:W-:-:S02]  /*1a670*/  IADD3 R86, R36, 0x18, RZ ;  /* 0x0000001824567810 */ /* 0x000fc40007ffe0ff */
[C---:B------:R-:W-:Y:S02]  /*1a680*/  IADD3 R89, R36.reuse, 0x21, RZ ;  /* 0x0000002124597810 */ /* 0x040fe40007ffe0ff */
[C---:B------:R-:W-:Y:S02]  /*1a690*/  IADD3 R88, R36.reuse, 0x28, RZ ;  /* 0x0000002824587810 */ /* 0x040fe40007ffe0ff */
[----:B------:R-:W-:Y:S01]  /*1a6a0*/  IADD3 R90, R36, 0x31, RZ ;  /* 0x00000031245a7810 */ /* 0x000fe20007ffe0ff */
[----:B------:R-:W-:Y:S01]  /*1a6b0*/  HMMA.16816.F32.BF16 R56, R60, R58, R24 ;  /* 0x0000003a3c38723c */ /* 0x000fe20000041818 */
[----:B------:R-:W3:Y:S01]  /*1a6c0*/  LDSM.16.M88.4 R24, [R225+0xf000] ;  /* 0x00f00000e118783b */ /* 0x000ee20000000200 */
[----:B------:R-:W-:-:S06]  /*1a6d0*/  ISETP.GE.AND P6, PT, R87, R166, PT ;  /* 0x000000a65700720c */ /* 0x000fcc0003fc6270 */
[C---:B-1----:R-:W-:Y:S08]  /*1a6e0*/  HMMA.16816.F32.BF16 R68, R60.reuse, R32, R68 ;  /* 0x000000203c44723c */ /* 0x042ff00000041844 */
[C---:B------:R-:W-:Y:S01]  /*1a6f0*/  HMMA.16816.F32.BF16 R80, R60.reuse, R34, R80 ;  /* 0x000000223c50723c */ /* 0x040fe20000041850 */
[----:B------:R-:W1:Y:S07]  /*1a700*/  LDSM.16.M88.4 R32, [R225+0xf800] ;  /* 0x00f80000e120783b */ /* 0x000e6e0000000200 */
        /* <DEDUP_REMOVED lines=8> */
[----:B------:R-:W-:Y:S06]  /*1a790*/  LDSM.16.M88.4 R48, [R223+0x6800] ;  /* 0x00680000df30783b */ /* 0x000fec0000000200 */
[----:B------:R-:W-:Y:S01]  /*1a7a0*/  IADD3 R62, R166, R2, -R240 ;  /* 0x00000002a63e7210 */ /* 0x000fe20007ffe8f0 */
[----:B---3--:R-:W-:Y:S01]  /*1a7b0*/  HMMA.16816.F32.BF16 R76, R4, R24, R76 ;  /* 0x00000018044c723c */ /* 0x008fe2000004184c */
[----:B------:R-:W-:-:S02]  /*1a7c0*/  IADD3 R63, R36, 0x9, RZ ;  /* 0x00000009243f7810 */ /* 0x000fc40007ffe0ff */
[C---:B------:R-:W-:Y:S01]  /*1a7d0*/  IADD3 R97, R62.reuse, 0x8, RZ ;  /* 0x000000083e617810 */ /* 0x040fe20007ffe0ff */
[C---:B------:R-:W-:Y:S01]  /*1a7e0*/  IMAD.IADD R95, R62.reuse, 0x1, -R90 ;  /* 0x000000013e5f7824 */ /* 0x040fe200078e0a5a */
[----:B------:R-:W-:Y:S01]  /*1a7f0*/  ISETP.GE.AND P0, PT, R63, R166, PT ;  /* 0x000000a63f00720c */ /* 0x000fe20003f06270 */
[----:B------:R-:W-:Y:S02]  /*1a800*/  IMAD.IADD R13, R62, 0x1, -R36 ;  /* 0x000000013e0d7824 */ /* 0x000fe400078e0a24 */
[----:B------:R-:W-:Y:S01]  /*1a810*/  HMMA.16816.F32.BF16 R72, R4, R26, R72 ;  /* 0x0000001a0448723c */ /* 0x000fe20000041848 */
[----:B------:R-:W3:Y:S01]  /*1a820*/  LDSM.16.M88.4 R24, [R223+0x7000] ;  /* 0x00700000df18783b */ /* 0x000ee20000000200 */
[----:B------:R-:W-:Y:S02]  /*1a830*/  IABS R95, R95 ;  /* 0x0000005f005f7213 */ /* 0x000fe40000000000 */
[----:B------:R-:W-:-:S03]  /*1a840*/  IABS R13, R13 ;  /* 0x0000000d000d7213 */ /* 0x000fc60000000000 */
[----:B------:R-:W-:Y:S01]  /*1a850*/  IMAD.MOV.U32 R96, RZ, RZ, R95 ;  /* 0x000000ffff607224 */ /* 0x000fe200078e005f */
[C---:B------:R-:W-:Y:S01]  /*1a860*/  HMMA.16816.F32.BF16 R20, R4.reuse, R64, R20 ;  /* 0x000000400414723c */ /* 0x040fe20000041814 */
[C---:B------:R-:W-:Y:S01]  /*1a870*/  IADD3 R95, R36.reuse, 0x39, RZ ;  /* 0x00000039245f7810 */ /* 0x040fe20007ffe0ff */
[----:B------:R-:W4:Y:S05]  /*1a880*/  I2F R13, R13 ;  /* 0x0000000d000d7306 */ /* 0x000f2a0000201400 */
[C---:B------:R-:W-:Y:S01]  /*1a890*/  IADD3 R65, R36.reuse, 0x19, RZ ;  /* 0x0000001924417810 */ /* 0x040fe20007ffe0ff */
[C---:B------:R-:W-:Y:S02]  /*1a8a0*/  HMMA.16816.F32.BF16 R16, R4.reuse, R66, R16 ;  /* 0x000000420410723c */ /* 0x040fe40000041810 */
[----:B------:R-:W-:Y:S05]  /*1a8b0*/  I2F R96, R96 ;  /* 0x0000006000607306 */ /* 0x000fea0000201400 */
[----:B------:R-:W-:Y:S01]  /*1a8c0*/  IADD3 R66, R36, 0x11, RZ ;  /* 0x0000001124427810 */ /* 0x000fe20007ffe0ff */
[----:B-1----:R-:W-:Y:S01]  /*1a8d0*/  HMMA.16816.F32.BF16 R68, R4, R32, R68 ;  /* 0x000000200444723c */ /* 0x002fe20000041844 */
[----:B------:R-:W-:-:S02]  /*1a8e0*/  IMAD.IADD R67, R62, 0x1, -R92 ;  /* 0x000000013e437824 */ /* 0x000fc400078e0a5c */
[----:B------:R-:W-:Y:S01]  /*1a8f0*/  ISETP.GE.AND P4, PT, R66, R166, PT ;  /* 0x000000a64200720c */ /* 0x000fe20003f86270 */
[C---:B------:R-:W-:Y:S02]  /*1a900*/  IMAD.IADD R38, R62.reuse, 0x1, -R66 ;  /* 0x000000013e267824 */ /* 0x040fe400078e0a42 */
[----:B------:R-:W-:Y:S01]  /*1a910*/  IABS R67, R67 ;  /* 0x0000004300437213 */ /* 0x000fe20000000000 */
[----:B------:R-:W-:Y:S01]  /*1a920*/  IMAD.IADD R32, R62, 0x1, -R52 ;  /* 0x000000013e207824 */ /* 0x000fe200078e0a34 */
[----:B------:R-:W-:Y:S01]  /*1a930*/  HMMA.16816.F32.BF16 R80, R4, R34, R80 ;  /* 0x000000220450723c */ /* 0x000fe20000041850 */
[----:B------:R-:W-:-:S03]  /*1a940*/  IABS R38, R38 ;  /* 0x0000002600267213 */ /* 0x000fc60000000000 */
[----:B------:R-:W-:Y:S01]  /*1a950*/  IABS R32, R32 ;  /* 0x0000002000207213 */ /* 0x000fe20000000000 */
[----:B------:R-:W-:Y:S02]  /*1a960*/  I2F R67, R67 ;  /* 0x0000004300437306 */ /* 0x000fe40000201400 */
[C---:B------:R-:W-:Y:S01]  /*1a970*/  IMAD.IADD R4, R62.reuse, 0x1, -R55 ;  /* 0x000000013e047824 */ /* 0x040fe200078e0a37 */
[C---:B--2---:R-:W-:Y:S04]  /*1a980*/  HMMA.16816.F32.BF16 R28, R44.reuse, R8, R28 ;  /* 0x000000082c1c723c */ /* 0x044fe8000004181c */
[----:B------:R-:W-:Y:S01]  /*1a990*/  IABS R4, R4 ;  /* 0x0000000400047213 */ /* 0x000fe20000000000 */
[----:B------:R1:W-:Y:S02]  /*1a9a0*/  I2F R37, R32 ;  /* 0x0000002000257306 */ /* 0x0003e40000201400 */
[----:B------:R-:W-:Y:S01]  /*1a9b0*/  IMAD.IADD R8, R62, 0x1, -R63 ;  /* 0x000000013e087824 */ /* 0x000fe200078e0a3f */
[----:B---3--:R-:W-:Y:S01]  /*1a9c0*/  HMMA.16816.F32.BF16 R76, R44, R24, R76 ;  /* 0x000000182c4c723c */ /* 0x008fe2000004184c */
[----:B------:R-:W-:-:S02]  /*1a9d0*/  IMAD.MOV.U32 R42, RZ, RZ, R4 ;  /* 0x000000ffff2a7224 */ /* 0x000fc400078e0004 */
[----:B------:R-:W2:Y:S01]  /*1a9e0*/  LDSM.16.M88.4 R4, [R223+0x7800] ;  /* 0x00780000df04783b */ /* 0x000ea20000000200 */
[----:B------:R-:W-:Y:S01]  /*1a9f0*/  IABS R8, R8 ;  /* 0x0000000800087213 */ /* 0x000fe20000000000 */
[C---:B------:R-:W-:Y:S01]  /*1aa00*/  IMAD.IADD R9, R62.reuse, 0x1, -R87 ;  /* 0x000000013e097824 */ /* 0x040fe200078e0a57 */
[----:B------:R-:W-:Y:S01]  /*1aa10*/  I2F R38, R38 ;  /* 0x0000002600267306 */ /* 0x000fe20000201400 */
[----:B------:R-:W-:Y:S01]  /*1aa20*/  IMAD.IADD R24, R62, 0x1, -R65 ;  /* 0x000000013e187824 */ /* 0x000fe200078e0a41 */
[C---:B------:R-:W-:Y:S01]  /*1aa30*/  HMMA.16816.F32.BF16 R56, R44.reuse, R10, R56 ;  /* 0x0000000a2c38723c */ /* 0x040fe20000041838 */
[----:B------:R-:W-:Y:S01]  /*1aa40*/  IMAD.MOV.U32 R43, RZ, RZ, R8 ;  /* 0x000000ffff2b7224 */ /* 0x000fe200078e0008 */
[----:B------:R-:W-:Y:S02]  /*1aa50*/  IABS R8, R9 ;  /* 0x0000000900087213 */ /* 0x000fe40000000000 */
[----:B------:R-:W-:Y:S01]  /*1aa60*/  IABS R24, R24 ;  /* 0x0000001800187213 */ /* 0x000fe20000000000 */
[----:B-1----:R-:W-:Y:S01]  /*1aa70*/  LDSM.16.M88.4 R32, [R222+0x6000] ;  /* 0x00600000de20783b */ /* 0x002fe20000000200 */
[----:B------:R-:W-:Y:S01]  /*1aa80*/  I2F R42, R42 ;  /* 0x0000002a002a7306 */ /* 0x000fe20000201400 */
[----:B------:R-:W-:Y:S01]  /*1aa90*/  IMAD.MOV.U32 R54, RZ, RZ, R8 ;  /* 0x000000ffff367224 */ /* 0x000fe200078e0008 */
[----:B------:R-:W-:Y:S01]  /*1aaa0*/  HMMA.16816.F32.BF16 R72, R44, R26, R72 ;  /* 0x0000001a2c48723c */ /* 0x000fe20000041848 */
[----:B------:R-:W1:Y:S01]  /*1aab0*/  LDSM.16.M88.4 R8, [R220+0xe000] ;  /* 0x00e00000dc08783b */ /* 0x000e620000000200 */
[----:B------:R-:W-:-:S03]  /*1aac0*/  IMAD.MOV.U32 R53, RZ, RZ, R24 ;  /* 0x000000ffff357224 */ /* 0x000fc600078e0018 */
[----:B------:R-:W3:Y:S01]  /*1aad0*/  LDSM.16.M88.4 R24, [R220+0xe800] ;  /* 0x00e80000dc18783b */ /* 0x000ee20000000200 */
[----:B------:R-:W-:Y:S02]  /*1aae0*/  I2F R54, R54 ;  /* 0x0000003600367306 */ /* 0x000fe40000201400 */
[C---:B------:R-:W-:Y:S06]  /*1aaf0*/  HMMA.16816.F32.BF16 R20, R44.reuse, R48, R20 ;  /* 0x000000302c14723c */ /* 0x040fec0000041814 */
[----:B------:R-:W-:Y:S01]  /*1ab00*/  I2F R53, R53 ;  /* 0x0000003500357306 */ /* 0x000fe20000201400 */
[----:B------:R-:W-:Y:S01]  /*1ab10*/  IMAD.IADD R48, R62, 0x1, -R86 ;  /* 0x000000013e307824 */ /* 0x000fe200078e0a56 */
[----:B------:R-:W-:Y:S04]  /*1ab20*/  HMMA.16816.F32.BF16 R16, R44, R50, R16 ;  /* 0x000000322c10723c */ /* 0x000fe80000041810 */
[----:B------:R-:W-:-:S02]  /*1ab30*/  IABS R48, R48 ;  /* 0x0000003000307213 */ /* 0x000fc40000000000 */
[----:B------:R-:W-:Y:S02]  /*1ab40*/  I2F R43, R43 ;  /* 0x0000002b002b7306 */ /* 0x000fe40000201400 */
[C---:B--2---:R-:W-:Y:S06]  /*1ab50*/  HMMA.16816.F32.BF16 R68, R44.reuse, R4, R68 ;  /* 0x000000042c44723c */ /* 0x044fec0000041844 */
[----:B------:R2:W-:Y:S01]  /*1ab60*/  I2F R60, R48 ;  /* 0x00000030003c7306 */ /* 0x0005e20000201400 */
[----:B------:R-:W-:Y:S01]  /*1ab70*/  IMAD.IADD R4, R62, 0x1, -R89 ;  /* 0x000000013e047824 */ /* 0x000fe200078e0a59 */
[----:B------:R-:W-:Y:S04]  /*1ab80*/  HMMA.16816.F32.BF16 R80, R44, R6, R80 ;  /* 0x000000062c50723c */ /* 0x000fe80000041850 */
[----:B------:R-:W-:-:S03]  /*1ab90*/  IABS R4, R4 ;  /* 0x0000000400047213 */ /* 0x000fc60000000000 */
[C---:B------:R-:W-:Y:S01]  /*1aba0*/  IMAD.IADD R44, R62.reuse, 0x1, -R88 ;  /* 0x000000013e2c7824 */ /* 0x040fe200078e0a58 */
[C---:B-1----:R-:W-:Y:S01]  /*1abb0*/  HMMA.16816.F32.BF16 R28, R32.reuse, R8, R28 ;  /* 0x00000008201c723c */ /* 0x042fe2000004181c */
[----:B------:R-:W-:Y:S02]  /*1abc0*/  IMAD.MOV.U32 R64, RZ, RZ, R4 ;  /* 0x000000ffff407224 */ /* 0x000fe400078e0004 */
[C---:B--2---:R-:W-:Y:S01]  /*1abd0*/  IMAD.IADD R48, R62.reuse, 0x1, -R85 ;  /* 0x000000013e307824 */ /* 0x044fe200078e0a55 */
[----:B------:R-:W-:Y:S01]  /*1abe0*/  IABS R44, R44 ;  /* 0x0000002c002c7213 */ /* 0x000fe20000000000 */
[----:B------:R-:W1:Y:S02]  /*1abf0*/  LDSM.16.M88.4 R4, [R220+0xf000] ;  /* 0x00f00000dc04783b */ /* 0x000e640000000200 */
[----:B------:R-:W-:Y:S01]  /*1ac00*/  IMAD.IADD R8, R62, 0x1, -R94 ;  /* 0x000000013e087824 */ /* 0x000fe200078e0a5e */
[----:B------:R-:W-:Y:S01]  /*1ac10*/  IABS R48, R48 ;  /* 0x0000003000307213 */ /* 0x000fe20000000000 */
[----:B------:R2:W-:Y:S01]  /*1ac20*/  I2F R84, R44 ;  /* 0x0000002c00547306 */ /* 0x0005e20000201400 */
[----:B---3--:R-:W-:Y:S02]  /*1ac30*/  HMMA.16816.F32.BF16 R20, R32, R24, R20 ;  /* 0x000000182014723c */ /* 0x008fe40000041814 */
[----:B------:R-:W-:-:S05]  /*1ac40*/  IABS R8, R8 ;  /* 0x0000000800087213 */ /* 0x000fca0000000000 */
[----:B------:R3:W-:Y:S01]  /*1ac50*/  I2F R61, R48 ;  /* 0x00000030003d7306 */ /* 0x0007e20000201400 */
[----:B------:R-:W-:Y:S01]  /*1ac60*/  HMMA.16816.F32.BF16 R56, R32, R10, R56 ;  /* 0x0000000a2038723c */ /* 0x000fe20000041838 */
[----:B------:R-:W-:-:S05]  /*1ac70*/  IMAD.IADD R24, R62, 0x1, -R93 ;  /* 0x000000013e187824 */ /* 0x000fca00078e0a5d */
[----:B------:R-:W-:Y:S01]  /*1ac80*/  IABS R24, R24 ;  /* 0x0000001800187213 */ /* 0x000fe20000000000 */
[----:B--2---:R-:W-:Y:S01]  /*1ac90*/  LDSM.16.M88.4 R44, [R216+0x6000] ;  /* 0x00600000d82c783b */ /* 0x004fe20000000200 */
[----:B------:R2:W-:Y:S01]  /*1aca0*/  I2F R91, R8 ;  /* 0x00000008005b7306 */ /* 0x0005e20000201400 */
[C---:B------:R-:W-:Y:S02]  /*1acb0*/  HMMA.16816.F32.BF16 R16, R32.reuse, R26, R16 ;  /* 0x0000001a2010723c */ /* 0x040fe40000041810 */
[----:B------:R-:W-:Y:S01]  /*1acc0*/  IMAD.MOV.U32 R25, RZ, RZ, R24 ;  /* 0x000000ffff197224 */ /* 0x000fe200078e0018 */
[----:B---3--:R-:W3:Y:S04]  /*1acd0*/  LDSM.16.M88.4 R48, [R221+0x6000] ;  /* 0x00600000dd30783b */ /* 0x008ee80000000200 */
[----:B------:R-:W-:Y:S01]  /*1ace0*/  IMAD.IADD R26, R62, 0x1, -R95 ;  /* 0x000000013e1a7824 */ /* 0x000fe200078e0a5f */
[----:B------:R-:W-:Y:S04]  /*1acf0*/  I2F R64, R64 ;  /* 0x0000004000407306 */ /* 0x000fe80000201400 */
[----:B------:R-:W-:Y:S01]  /*1ad00*/  IABS R24, R26 ;  /* 0x0000001a00187213 */ /* 0x000fe20000000000 */
[----:B--2---:R-:W2:Y:S03]  /*1ad10*/  LDSM.16.M88.4 R8, [R220+0xf800] ;  /* 0x00f80000dc08783b */ /* 0x004ea60000000200 */
[----:B------:R5:W-:Y:S01]  /*1ad20*/  I2F R62, R25 ;  /* 0x00000019003e7306 */ /* 0x000be20000201400 */
[C---:B-1----:R-:W-:Y:S07]  /*1ad30*/  HMMA.16816.F32.BF16 R76, R32.reuse, R4, R76 ;  /* 0x00000004204c723c */ /* 0x042fee000004184c */
[----:B------:R1:W-:Y:S01]  /*1ad40*/  I2F R98, R24 ;  /* 0x0000001800627306 */ /* 0x0003e20000201400 */
[C---:B------:R-:W-:Y:S01]  /*1ad50*/  IMAD.IADD R5, R97.reuse, 0x1, -R52 ;  /* 0x0000000161057824 */ /* 0x040fe200078e0a34 */
[----:B------:R-:W-:Y:S01]  /*1ad60*/  HMMA.16816.F32.BF16 R72, R32, R6, R72 ;  /* 0x000000062048723c */ /* 0x000fe20000041848 */
[----:B-----5:R-:W-:-:S05]  /*1ad70*/  IMAD.IADD R25, R97, 0x1, -R36 ;  /* 0x0000000161197824 */ /* 0x020fca00078e0a24 */
[----:B------:R-:W-:Y:S02]  /*1ad80*/  IABS R4, R25 ;  /* 0x0000001900047213 */ /* 0x000fe40000000000 */
[----:B-1----:R-:W1:Y:S01]  /*1ad90*/  LDSM.16.M88.4 R24, [R216+0x6800] ;  /* 0x00680000d818783b */ /* 0x002e620000000200 */
[C---:B---3--:R-:W-:Y:S01]  /*1ada0*/  HMMA.16816.F32.BF16 R28, R48.reuse, R44, R28 ;  /* 0x0000002c301c723c */ /* 0x048fe2000004181c */
[----:B------:R3:W5:Y:S06]  /*1adb0*/  I2F R45, R4 ;  /* 0x00000004002d7306 */ /* 0x00076c0000201400 */
[----:B------:R-:W-:Y:S01]  /*1adc0*/  IABS R44, R5 ;  /* 0x00000005002c7213 */ /* 0x000fe20000000000 */
[----:B------:R-:W-:Y:S05]  /*1add0*/  HMMA.16816.F32.BF16 R56, R48, R46, R56 ;  /* 0x0000002e3038723c */ /* 0x000fea0000041838 */
[----:B------:R-:W1:Y:S03]  /*1ade0*/  I2F R44, R44 ;  /* 0x0000002c002c7306 */ /* 0x000e660000201400 */
[----:B--2---:R-:W-:Y:S01]  /*1adf0*/  HMMA.16816.F32.BF16 R68, R32, R8, R68 ;  /* 0x000000082044723c */ /* 0x004fe20000041844 */
[----:B---3--:R-:W-:-:S05]  /*1ae00*/  IMAD.IADD R4, R97, 0x1, -R55 ;  /* 0x0000000161047824 */ /* 0x008fca00078e0a37 */
[----:B------:R-:W-:Y:S01]  /*1ae10*/  IABS R5, R4 ;  /* 0x0000000400057213 */ /* 0x000fe20000000000 */
[C---:B------:R-:W-:Y:S01]  /*1ae20*/  IMAD.IADD R4, R97.reuse, 0x1, -R63 ;  /* 0x0000000161047824 */ /* 0x040fe200078e0a3f */
[----:B------:R-:W-:Y:S01]  /*1ae30*/  HMMA.16816.F32.BF16 R80, R32, R10, R80 ;  /* 0x0000000a2050723c */ /* 0x000fe20000041850 */
[C---:B------:R-:W-:Y:S02]  /*1ae40*/  IMAD.IADD R8, R97.reuse, 0x1, -R66 ;  /* 0x0000000161087824 */ /* 0x040fe400078e0a42 */
[----:B------:R-:W-:Y:S01]  /*1ae50*/  IMAD.MOV.U32 R12, RZ, RZ, R5 ;  /* 0x000000ffff0c7224 */ /* 0x000fe200078e0005 */
[----:B------:R-:W-:Y:S01]  /*1ae60*/  IABS R36, R4 ;  /* 0x0000000400247213 */ /* 0x000fe20000000000 */
[C---:B------:R-:W-:Y:S01]  /*1ae70*/  IMAD.IADD R4, R97.reuse, 0x1, -R87 ;  /* 0x0000000161047824 */ /* 0x040fe200078e0a57 */
[----:B------:R-:W-:Y:S01]  /*1ae80*/  IABS R8, R8 ;  /* 0x0000000800087213 */ /* 0x000fe20000000000 */
[----:B------:R-:W-:Y:S02]  /*1ae90*/  IMAD.IADD R10, R97, 0x1, -R86 ;  /* 0x00000001610a7824 */ /* 0x000fe400078e0a56 */
[C---:B----4-:R-:W-:Y:S01]  /*1aea0*/  FFMA.FTZ R28, -R0.reuse, R13, R28 ;  /* 0x0000000d001c7223 */ /* 0x050fe2000001011c */
[----:B------:R-:W-:Y:S01]  /*1aeb0*/  IABS R9, R4 ;  /* 0x0000000400097213 */ /* 0x000fe20000000000 */
[C---:B-----5:R-:W-:Y:S01]  /*1aec0*/  FFMA.FTZ R45, -R0.reuse, R45, R30 ;  /* 0x0000002d002d7223 */ /* 0x060fe2000001011e */
[----:B------:R-:W2:Y:S01]  /*1aed0*/  LDSM.16.M88.4 R4, [R216+0x7000] ;  /* 0x00700000d804783b */ /* 0x000ea20000000200 */
[----:B------:R-:W-:Y:S01]  /*1aee0*/  FFMA.FTZ R33, -R0, R37, R29 ;  /* 0x0000002500217223 */ /* 0x000fe2000001011d */
[----:B------:R3:W-:Y:S01]  /*1aef0*/  I2F R13, R9 ;  /* 0x00000009000d7306 */ /* 0x0007e20000201400 */
[----:B------:R-:W-:Y:S01]  /*1af00*/  FSEL R30, R28, -INF , !P3 ;  /* 0xff8000001c1e7808 */ /* 0x000fe20005800000 */
[----:B-1----:R-:W-:Y:S01]  /*1af10*/  HMMA.16816.F32.BF16 R20, R48, R24, R20 ;  /* 0x000000183014723c */ /* 0x002fe20000041814 */
[C---:B------:R-:W-:Y:S01]  /*1af20*/  FFMA.FTZ R42, -R0.reuse, R42, R56 ;  /* 0x0000002a002a7223 */ /* 0x040fe20000010138 */
[----:B------:R-:W-:Y:S01]  /*1af30*/  FSEL R32, R45, -INF , !P3 ;  /* 0xff8000002d207808 */ /* 0x000fe20005800000 */
[----:B------:R-:W-:Y:S01]  /*1af40*/  FFMA.FTZ R34, -R0, R43, R57 ;  /* 0x0000002b00227223 */ /* 0x000fe20000010139 */
[----:B------:R-:W-:-:S02]  /*1af50*/  FSEL R33, R33, -INF , !P2 ;  /* 0xff80000021217808 */ /* 0x000fc40005000000 */
[----:B------:R-:W1:Y:S01]  /*1af60*/  I2F R12, R12 ;  /* 0x0000000c000c7306 */ /* 0x000e620000201400 */
[C---:B------:R-:W-:Y:S01]  /*1af70*/  IMAD.IADD R25, R97.reuse, 0x1, -R65 ;  /* 0x0000000161197824 */ /* 0x040fe200078e0a41 */
[----:B------:R-:W-:Y:S01]  /*1af80*/  HMMA.16816.F32.BF16 R16, R48, R26, R16 ;  /* 0x0000001a3010723c */ /* 0x000fe20000041810 */
[----:B------:R-:W-:Y:S01]  /*1af90*/  FFMA.FTZ R24, -R0, R44, R31 ;  /* 0x0000002c00187223 */ /* 0x000fe2000001011f */
[----:B------:R-:W-:Y:S01]  /*1afa0*/  FSEL R34, R34, -INF , !P0 ;  /* 0xff80000022227808 */ /* 0x000fe20004000000 */
[----:B------:R-:W-:Y:S01]  /*1afb0*/  IMAD.IADD R31, R97, 0x1, -R85 ;  /* 0x00000001611f7824 */ /* 0x000fe200078e0a55 */
[----:B------:R-:W-:Y:S01]  /*1afc0*/  IABS R25, R25 ;  /* 0x0000001900197213 */ /* 0x000fe20000000000 */
[----:B---3--:R-:W-:Y:S01]  /*1afd0*/  IMAD.MOV.U32 R9, RZ, RZ, R8 ;  /* 0x000000ffff097224 */ /* 0x008fe200078e0008 */
[----:B------:R-:W-:Y:S01]  /*1afe0*/  IABS R8, R10 ;  /* 0x0000000a00087213 */ /* 0x000fe20000000000 */
[----:B------:R-:W3:Y:S01]  /*1aff0*/  I2F R36, R36 ;  /* 0x0000002400247306 */ /* 0x000ee20000201400 */
[----:B------:R-:W-:-:S02]  /*1b000*/  IABS R31, R31 ;  /* 0x0000001f001f7213 */ /* 0x000fc40000000000 */
[----:B------:R-:W-:Y:S01]  /*1b010*/  FSEL R24, R24, -INF , !P2 ;  /* 0xff80000018187808 */ /* 0x000fe20005000000 */
[----:B------:R-:W-:Y:S01]  /*1b020*/  IMAD.MOV.U32 R29, RZ, RZ, R8 ;  /* 0x000000ffff1d7224 */ /* 0x000fe200078e0008 */
[----:B------:R-:W-:Y:S01]  /*1b030*/  FSEL R27, R42, -INF , !P1 ;  /* 0xff8000002a1b7808 */ /* 0x000fe20004800000 */
[----:B-1----:R-:W-:Y:S01]  /*1b040*/  FFMA.FTZ R58, -R0, R12, R58 ;  /* 0x0000000c003a7223 */ /* 0x002fe2000001013a */
[-C--:B------:R-:W-:Y:S01]  /*1b050*/  ISETP.GE.AND P3, PT, R86, R166.reuse, PT ;  /* 0x000000a65600720c */ /* 0x080fe20003f66270 */
[----:B------:R1:W-:Y:S01]  /*1b060*/  I2F R28, R9 ;  /* 0x00000009001c7306 */ /* 0x0003e20000201400 */
[C---:B------:R-:W-:Y:S01]  /*1b070*/  FFMA.FTZ R13, -R0.reuse, R13, R22 ;  /* 0x0000000d000d7223 */ /* 0x040fe20000010116 */
[----:B------:R-:W-:Y:S01]  /*1b080*/  ISETP.GE.AND P2, PT, R65, R166, PT ;  /* 0x000000a64100720c */ /* 0x000fe20003f46270 */
[----:B------:R-:W-:Y:S01]  /*1b090*/  FFMA.FTZ R21, -R0, R38, R21 ;  /* 0x0000002600157223 */ /* 0x000fe20000010115 */
[----:B------:R-:W-:Y:S02]  /*1b0a0*/  FSEL R26, R58, -INF , !P1 ;  /* 0xff8000003a1a7808 */ /* 0x000fe40004800000 */
[----:B------:R-:W-:-:S02]  /*1b0b0*/  ISETP.GE.AND P1, PT, R85, R166, PT ;  /* 0x000000a65500720c */ /* 0x000fc40003f26270 */
[----:B------:R-:W-:Y:S01]  /*1b0c0*/  I2F R29, R29 ;  /* 0x0000001d001d7306 */ /* 0x000fe20000201400 */
[C---:B---3--:R-:W-:Y:S01]  /*1b0d0*/  FFMA.FTZ R36, -R0.reuse, R36, R59 ;  /* 0x0000002400247223 */ /* 0x048fe2000001013b */
[----:B------:R-:W-:Y:S01]  /*1b0e0*/  FSEL R13, R13, -INF , !P6 ;  /* 0xff8000000d0d7808 */ /* 0x000fe20007000000 */
[----:B------:R-:W-:Y:S01]  /*1b0f0*/  FFMA.FTZ R16, -R0, R60, R16 ;  /* 0x0000003c00107223 */ /* 0x000fe20000010110 */
[C---:B--2---:R-:W-:Y:S01]  /*1b100*/  HMMA.16816.F32.BF16 R76, R48.reuse, R4, R76 ;  /* 0x00000004304c723c */ /* 0x044fe2000004184c */
[----:B-1----:R-:W1:Y:S03]  /*1b110*/  LDSM.16.M88.4 R8, [R216+0x7800] ;  /* 0x00780000d808783b */ /* 0x002e660000000200 */
[----:B------:R2:W3:Y:S01]  /*1b120*/  I2F R12, R25 ;  /* 0x00000019000c7306 */ /* 0x0004e20000201400 */
[----:B------:R-:W-:Y:S02]  /*1b130*/  FSEL R16, R16, -INF , !P3 ;  /* 0xff80000010107808 */ /* 0x000fe40005800000 */
[----:B------:R-:W-:Y:S01]  /*1b140*/  IMAD.IADD R5, R97, 0x1, -R88 ;  /* 0x0000000161057824 */ /* 0x000fe200078e0a58 */
[----:B------:R-:W-:Y:S01]  /*1b150*/  HMMA.16816.F32.BF16 R72, R48, R6, R72 ;  /* 0x000000063048723c */ /* 0x000fe20000041848 */
[----:B------:R-:W-:-:S04]  /*1b160*/  DEPBAR.LE SB0, 0x0 ;  /* 0x000080000000791a */ /* 0x000fc80000000000 */
[----:B------:R-:W-:Y:S01]  /*1b170*/  IABS R5, R5 ;  /* 0x0000000500057213 */ /* 0x000fe20000000000 */
[----:B------:R-:W4:Y:S01]  /*1b180*/  I2F R31, R31 ;  /* 0x0000001f001f7306 */ /* 0x000f220000201400 */
[----:B------:R-:W-:-:S03]  /*1b190*/  IMAD.IADD R7, R97, 0x1, -R92 ;  /* 0x0000000161077824 */ /* 0x000fc600078e0a5c */
[----:B------:R-:W-:Y:S02]  /*1b1a0*/  IMAD.MOV.U32 R6, RZ, RZ, R5 ;  /* 0x000000ffff067224 */ /* 0x000fe400078e0005 */
[----:B------:R-:W-:Y:S01]  /*1b1b0*/  IABS R5, R7 ;  /* 0x0000000700057213 */ /* 0x000fe20000000000 */
[C---:B------:R-:W-:Y:S02]  /*1b1c0*/  IMAD.IADD R7, R97.reuse, 0x1, -R94 ;  /* 0x0000000161077824 */ /* 0x040fe400078e0a5e */
[----:B--2---:R-:W-:Y:S01]  /*1b1d0*/  IMAD.IADD R25, R97, 0x1, -R89 ;  /* 0x0000000161197824 */ /* 0x004fe200078e0a59 */
[----:B------:R-:W2:Y:S01]  /*1b1e0*/  I2F R6, R6 ;  /* 0x0000000600067306 */ /* 0x000ea20000201400 */
[C---:B---3--:R-:W-:Y:S01]  /*1b1f0*/  FFMA.FTZ R12, -R0.reuse, R12, R19 ;  /* 0x0000000c000c7223 */ /* 0x048fe20000010113 */
[----:B------:R-:W-:Y:S01]  /*1b200*/  IABS R22, R7 ;  /* 0x0000000700167213 */ /* 0x000fe20000000000 */
[C---:B------:R-:W-:Y:S01]  /*1b210*/  FFMA.FTZ R61, -R0.reuse, R61, R76 ;  /* 0x0000003d003d7223 */ /* 0x040fe2000001014c */
[----:B------:R-:W-:Y:S01]  /*1b220*/  IABS R4, R25 ;  /* 0x0000001900047213 */ /* 0x000fe20000000000 */
[----:B------:R-:W-:Y:S01]  /*1b230*/  FFMA.FTZ R64, -R0, R64, R77 ;  /* 0x0000004000407223 */ /* 0x000fe2000001014d */
[----:B------:R-:W-:Y:S01]  /*1b240*/  FSEL R25, R36, -INF , !P0 ;  /* 0xff80000024197808 */ /* 0x000fe20004000000 */
[C---:B----4-:R-:W-:Y:S01]  /*1b250*/  FFMA.FTZ R31, -R0.reuse, R31, R78 ;  /* 0x0000001f001f7223 */ /* 0x050fe2000001014e */
[----:B------:R-:W3:Y:S01]  /*1b260*/  I2F R7, R5 ;  /* 0x0000000500077306 */ /* 0x000ee20000201400 */
[----:B------:R-:W-:Y:S01]  /*1b270*/  IMAD.MOV.U32 R35, RZ, RZ, R4 ;  /* 0x000000ffff237224 */ /* 0x000fe200078e0004 */
[----:B------:R-:W-:Y:S01]  /*1b280*/  ISETP.GE.AND P0, PT, R89, R166, PT ;  /* 0x000000a65900720c */ /* 0x000fe20003f06270 */
[----:B------:R-:W-:Y:S01]  /*1b290*/  FFMA.FTZ R4, -R0, R54, R20 ;  /* 0x0000003600047223 */ /* 0x000fe20000010114 */
[----:B------:R-:W-:Y:S01]  /*1b2a0*/  FSEL R12, R12, -INF , !P2 ;  /* 0xff8000000c0c7808 */ /* 0x000fe20005000000 */
[C---:B------:R-:W-:Y:S01]  /*1b2b0*/  FFMA.FTZ R72, -R0.reuse, R84, R72 ;  /* 0x0000005400487223 */ /* 0x040fe20000010148 */
[----:B------:R-:W-:Y:S01]  /*1b2c0*/  FSEL R179, R61, -INF , !P1 ;  /* 0xff8000003db37808 */ /* 0x000fe20004800000 */
[----:B------:R-:W-:Y:S01]  /*1b2d0*/  FFMA.FTZ R67, -R0, R67, R73 ;  /* 0x0000004300437223 */ /* 0x000fe20000010149 */
[----:B------:R-:W4:Y:S01]  /*1b2e0*/  I2F R20, R35 ;  /* 0x0000002300147306 */ /* 0x000f220000201400 */
[----:B------:R-:W-:Y:S01]  /*1b2f0*/  FSEL R4, R4, -INF , !P6 ;  /* 0xff80000004047808 */ /* 0x000fe20007000000 */
[----:B--2---:R-:W-:Y:S01]  /*1b300*/  FFMA.FTZ R6, -R0, R6, R74 ;  /* 0x0000000600067223 */ /* 0x004fe2000001014a */
[----:B------:R-:W-:Y:S01]  /*1b310*/  FSEL R183, R31, -INF , !P1 ;  /* 0xff8000001fb77808 */ /* 0x000fe20004800000 */
[----:B-1----:R-:W-:Y:S01]  /*1b320*/  HMMA.16816.F32.BF16 R68, R48, R8, R68 ;  /* 0x000000083044723c */ /* 0x002fe20000041844 */
[----:B------:R-:W-:-:S02]  /*1b330*/  FSEL R180, R64, -INF , !P0 ;  /* 0xff80000040b47808 */ /* 0x000fc40004000000 */
[----:B------:R-:W-:Y:S01]  /*1b340*/  ISETP.GE.AND P6, PT, R88, R166, PT ;  /* 0x000000a65800720c */ /* 0x000fe20003fc6270 */
[C---:B---3--:R-:W-:Y:S01]  /*1b350*/  FFMA.FTZ R7, -R0.reuse, R7, R75 ;  /* 0x0000000700077223 */ /* 0x048fe2000001014b */
[----:B------:R-:W-:Y:S02]  /*1b360*/  FSEL R5, R21, -INF , !P4 ;  /* 0xff80000015057808 */ /* 0x000fe40006000000 */
[C---:B------:R-:W-:Y:S01]  /*1b370*/  FFMA.FTZ R8, -R0.reuse, R29, R18 ;  /* 0x0000001d00087223 */ /* 0x040fe20000010112 */
[----:B------:R-:W-:Y:S01]  /*1b380*/  HMMA.16816.F32.BF16 R80, R48, R10, R80 ;  /* 0x0000000a3050723c */ /* 0x000fe20000041850 */
[----:B------:R-:W-:Y:S01]  /*1b390*/  FFMA.FTZ R9, -R0, R28, R23 ;  /* 0x0000001c00097223 */ /* 0x000fe20000010117 */
[-C--:B------:R-:W-:Y:S01]  /*1b3a0*/  ISETP.GE.AND P1, PT, R93, R166.reuse, PT ;  /* 0x000000a65d00720c */ /* 0x080fe20003f26270 */
[----:B------:R-:W-:Y:S01]  /*1b3b0*/  IMAD.MOV.U32 R18, RZ, RZ, R22 ;  /* 0x000000ffff127224 */ /* 0x000fe200078e0016 */
[----:B------:R-:W-:Y:S01]  /*1b3c0*/  FSEL R8, R8, -INF , !P3 ;  /* 0xff80000008087808 */ /* 0x000fe20005800000 */
[----:B------:R-:W-:Y:S01]  /*1b3d0*/  IMAD.IADD R23, R97, 0x1, -R90 ;  /* 0x0000000161177824 */ /* 0x000fe200078e0a5a */
[----:B------:R-:W-:Y:S01]  /*1b3e0*/  FSEL R9, R9, -INF , !P4 ;  /* 0xff80000009097808 */ /* 0x000fe20006000000 */
[C---:B------:R-:W-:Y:S01]  /*1b3f0*/  IMAD.IADD R22, R97.reuse, 0x1, -R93 ;  /* 0x0000000161167824 */ /* 0x040fe200078e0a5d */
[----:B------:R-:W-:Y:S01]  /*1b400*/  ISETP.GE.AND P4, PT, R92, R166, PT ;  /* 0x000000a65c00720c */ /* 0x000fe20003f86270 */
[----:B------:R-:W-:Y:S01]  /*1b410*/  IMAD.IADD R97, R97, 0x1, -R95 ;  /* 0x0000000161617824 */ /* 0x000fe200078e0a5f */
[----:B------:R-:W-:Y:S01]  /*1b420*/  IABS R21, R23 ;  /* 0x0000001700157213 */ /* 0x000fe20000000000 */
[----:B------:R-:W-:Y:S01]  /*1b430*/  FFMA.FTZ R10, -R0, R53, R17 ;  /* 0x00000035000a7223 */ /* 0x000fe20000010111 */
[----:B------:R-:W-:Y:S01]  /*1b440*/  IABS R22, R22 ;  /* 0x0000001600167213 */ /* 0x000fe20000000000 */
[----:B------:R-:W1:Y:S01]  /*1b450*/  I2F R18, R18 ;  /* 0x0000001200127306 */ /* 0x000e620000201400 */
[----:B------:R-:W-:Y:S01]  /*1b460*/  IABS R97, R97 ;  /* 0x0000006100617213 */ /* 0x000fe20000000000 */
[----:B------:R-:W-:Y:S01]  /*1b470*/  IMAD.MOV.U32 R11, RZ, RZ, R21 ;  /* 0x000000ffff0b7224 */ /* 0x000fe200078e0015 */
[----:B------:R-:W-:Y:S01]  /*1b480*/  FSEL R10, R10, -INF , !P2 ;  /* 0xff8000000a0a7808 */ /* 0x000fe20005000000 */
[----:B------:R-:W-:Y:S01]  /*1b490*/  IMAD.MOV.U32 R17, RZ, RZ, R22 ;  /* 0x000000ffff117224 */ /* 0x000fe200078e0016 */
[-C--:B------:R-:W-:Y:S01]  /*1b4a0*/  ISETP.GE.AND P3, PT, R94, R166.reuse, PT ;  /* 0x000000a65e00720c */ /* 0x080fe20003f66270 */
[----:B------:R-:W-:Y:S01]  /*1b4b0*/  IMAD.MOV.U32 R28, RZ, RZ, R97 ;  /* 0x000000ffff1c7224 */ /* 0x000fe200078e0061 */
[----:B------:R-:W-:Y:S01]  /*1b4c0*/  ISETP.GE.AND P2, PT, R90, R166, PT ;  /* 0x000000a65a00720c */ /* 0x000fe20003f46270 */
[----:B------:R-:W2:Y:S01]  /*1b4d0*/  I2F R11, R11 ;  /* 0x0000000b000b7306 */ /* 0x000ea20000201400 */
[----:B----4-:R-:W-:Y:S01]  /*1b4e0*/  FFMA.FTZ R20, -R0, R20, R79 ;  /* 0x0000001400147223 */ /* 0x010fe2000001014f */
[----:B------:R-:W-:Y:S01]  /*1b4f0*/  FSEL R181, R72, -INF , !P6 ;  /* 0xff80000048b57808 */ /* 0x000fe20007000000 */
[----:B------:R-:W-:Y:S01]  /*1b500*/  FFMA.FTZ R68, -R0, R91, R68 ;  /* 0x0000005b00447223 */ /* 0x000fe20000010144 */
[----:B------:R-:W-:Y:S01]  /*1b510*/  FSEL R189, R6, -INF , !P6 ;  /* 0xff80000006bd7808 */ /* 0x000fe20007000000 */
[----:B------:R-:W-:Y:S01]  /*1b520*/  FFMA.FTZ R69, -R0, R96, R69 ;  /* 0x0000006000457223 */ /* 0x000fe20000010145 */
[----:B------:R-:W-:Y:S01]  /*1b530*/  FSEL R186, R20, -INF , !P0 ;  /* 0xff80000014ba7808 */ /* 0x000fe20004000000 */
[C---:B------:R-:W-:Y:S01]  /*1b540*/  FFMA.FTZ R62, -R0.reuse, R62, R80 ;  /* 0x0000003e003e7223 */ /* 0x040fe20000010150 */
[----:B------:R-:W3:Y:S01]  /*1b550*/  I2F R17, R17 ;  /* 0x0000001100117306 */ /* 0x000ee20000201400 */
[C---:B------:R-:W-:Y:S01]  /*1b560*/  FFMA.FTZ R81, -R0.reuse, R98, R81 ;  /* 0x0000006200517223 */ /* 0x040fe20000010151 */
[----:B------:R-:W-:Y:S01]  /*1b570*/  ISETP.GE.AND P0, PT, R95, R166, PT ;  /* 0x000000a65f00720c */ /* 0x000fe20003f06270 */
[----:B-1----:R-:W-:Y:S01]  /*1b580*/  FFMA.FTZ R18, -R0, R18, R70 ;  /* 0x0000001200127223 */ /* 0x002fe20000010146 */
[----:B------:R-:W-:-:S02]  /*1b590*/  FSEL R182, R67, -INF , !P4 ;  /* 0xff80000043b67808 */ /* 0x000fc40006000000 */
[----:B------:R-:W-:Y:S02]  /*1b5a0*/  FSEL R190, R7, -INF , !P4 ;  /* 0xff80000007be7808 */ /* 0x000fe40006000000 */
[----:B------:R-:W1:Y:S01]  /*1b5b0*/  I2F R28, R28 ;  /* 0x0000001c001c7306 */ /* 0x000e620000201400 */
[----:B--2---:R-:W-:Y:S01]  /*1b5c0*/  FFMA.FTZ R11, -R0, R11, R71 ;  /* 0x0000000b000b7223 */ /* 0x004fe20000010147 */
[----:B------:R-:W-:Y:S02]  /*1b5d0*/  FSEL R195, R68, -INF , !P3 ;  /* 0xff80000044c37808 */ /* 0x000fe40005800000 */
[----:B------:R-:W-:Y:S02]  /*1b5e0*/  FSEL R188, R18, -INF , !P3 ;  /* 0xff80000012bc7808 */ /* 0x000fe40005800000 */
[----:B------:R-:W-:Y:S01]  /*1b5f0*/  FSEL R194, R69, -INF , !P2 ;  /* 0xff80000045c27808 */ /* 0x000fe20005000000 */
[----:B---3--:R-:W-:Y:S01]  /*1b600*/  FFMA.FTZ R17, -R0, R17, R82 ;  /* 0x0000001100117223 */ /* 0x008fe20000010152 */
[----:B------:R-:W-:-:S02]  /*1b610*/  FSEL R187, R11, -INF , !P2 ;  /* 0xff8000000bbb7808 */ /* 0x000fc40005000000 */
[----:B------:R-:W-:Y:S02]  /*1b620*/  FSEL R192, R62, -INF , !P1 ;  /* 0xff8000003ec07808 */ /* 0x000fe40004800000 */
[----:B------:R-:W-:Y:S02]  /*1b630*/  FSEL R29, R17, -INF , !P1 ;  /* 0xff800000111d7808 */ /* 0x000fe40004800000 */
[----:B------:R-:W-:Y:S01]  /*1b640*/  FSEL R191, R81, -INF , !P0 ;  /* 0xff80000051bf7808 */ /* 0x000fe20004000000 */
[----:B-1----:R-:W-:-:S05]  /*1b650*/  FFMA.FTZ R28, -R0, R28, R83 ;  /* 0x0000001c001c7223 */ /* 0x002fca0000010153 */
        /* <DEDUP_REMOVED lines=69> */
.L_x_5952:
[----:B------:R-:W2:Y:S02]  /*1bab0*/  LD.E R6, [R14.64+0x38] ;  /* 0x000038060e067980 */ /* 0x000ea4000c101900 */
[----:B--2---:R-:W-:-:S04]  /*1bac0*/  LEA R6, -R6, RZ, 0x6 ;  /* 0x000000ff06067211 */ /* 0x004fc800078e31ff */
[----:B------:R-:W-:Y:S02]  /*1bad0*/  SHF.R.S32.HI R3, RZ, 0x1f, R6 ;  /* 0x0000001fff037819 */ /* 0x000fe40000011406 */
.L_x_5953:
[----:B------:R-:W-:Y:S05]  /*1bae0*/  BSYNC B0 ;  /* 0x0000000000007941 */ /* 0x000fea0003800000 */
.L_x_5951:
        /* <DEDUP_REMOVED lines=127> */
.L_x_5950:
[----:B------:R-:W-:Y:S05]  /*1c2e0*/  BSYNC B1 ;  /* 0x0000000000017941 */ /* 0x000fea0003800000 */
.L_x_5949:
[----:B------:R-:W2:Y:S01]  /*1c2f0*/  LD.E R31, [R14.64+0xdc] ;  /* 0x0000dc060e1f7980 */ /* 0x000ea2000c101900 */
        /* <DEDUP_REMOVED lines=30> */
[----:B------:R-:W-:Y:S01]  /*1c4e0*/  SHF.L.U32 R230, R41, 0x1, RZ ;  /* 0x0000000129e67819 */ /* 0x000fe200000006ff */
[----:B------:R-:W3:Y:S03]  /*1c4f0*/  SHFL.BFLY PT, R6, R11, 0x2, 0x1f ;  /* 0x0c401f000b067f89 */ /* 0x000ee600000e0000 */
[-C--:B------:R-:W-:Y:S01]  /*1c500*/  LEA R229, R40, R230.reuse, 0x1 ;  /* 0x000000e628e57211 */ /* 0x080fe200078e08ff */
[----:B------:R-:W4:Y:S01]  /*1c510*/  SHFL.BFLY PT, R3, R7, 0x2, 0x1f ;  /* 0x0c401f0007037f89 */ /* 0x000f2200000e0000 */
[----:B------:R-:W-:-:S02]  /*1c520*/  LEA R228, R39, R230, 0x1 ;  /* 0x000000e627e47211 */ /* 0x000fc400078e08ff */
        /* <DEDUP_REMOVED lines=16> */
[----:B------:R-:W-:-:S03]  /*1c630*/  FSETP.NEU.FTZ.AND P0, PT, R165, -INF , PT ;  /* 0xff800000a500780b */ /* 0x000fc60003f1d000 */
[----:B------:R-:W1:Y:S01]  /*1c640*/  LDSM.16.MT88.4 R112, [R228+0x14000] ;  /* 0x01400000e470783b */ /* 0x000e620000004200 */
[----:B---3--:R-:W-:-:S03]  /*1c650*/  FMNMX.FTZ R164, R3, R164, !PT ;  /* 0x000000a403a47209 */ /* 0x008fc60007810000 */
[----:B------:R-:W3:Y:S04]  /*1c660*/  LDSM.16.MT88.4 R120, [R227+0x14000] ;  /* 0x01400000e378783b */ /* 0x000ee80000004200 */
[----:B------:R-:W1:Y:S04]  /*1c670*/  LDSM.16.MT88.4 R128, [R230+0x16000] ;  /* 0x01600000e680783b */ /* 0x000e680000004200 */
[----:B------:R-:W1:Y:S04]  /*1c680*/  LDSM.16.MT88.4 R136, [R229+0x16000] ;  /* 0x01600000e588783b */ /* 0x000e680000004200 */
[----:B------:R-:W1:Y:S04]  /*1c690*/  LDSM.16.MT88.4 R152, [R228+0x16000] ;  /* 0x01600000e498783b */ /* 0x000e680000004200 */
[----:B------:R-:W-:Y:S01]  /*1c6a0*/  LDSM.16.MT88.4 R20, [R227+0x10800] ;  /* 0x01080000e314783b */ /* 0x000fe20000004200 */
[----:B--2---:R-:W-:-:S05]  /*1c6b0*/  FMUL.FTZ R193, R31, R165 ;  /* 0x000000a51fc17220 */ /* 0x004fca0000410000 */
[----:B------:R-:W-:Y:S02]  /*1c6c0*/  FSEL R193, R193, RZ, P0 ;  /* 0x000000ffc1c17208 */ /* 0x000fe40000000000 */
[----:B------:R-:W-:-:S03]  /*1c6d0*/  FSETP.NEU.FTZ.AND P0, PT, R164, -INF , PT ;  /* 0xff800000a400780b */ /* 0x000fc60003f1d000 */
[-CC-:B------:R-:W-:Y:S02]  /*1c6e0*/  FFMA.FTZ R175, R30, R31.reuse, -R193.reuse ;  /* 0x0000001f1eaf7223 */ /* 0x180fe400000108c1 */
[----:B------:R-:W-:Y:S02]  /*1c6f0*/  FMUL.FTZ R30, R31, R164 ;  /* 0x000000a41f1e7220 */ /* 0x000fe40000410000 */
[-CC-:B------:R-:W-:Y:S02]  /*1c700*/  FFMA.FTZ R174, R33, R31.reuse, -R193.reuse ;  /* 0x0000001f21ae7223 */ /* 0x180fe400000108c1 */
[-CC-:B------:R-:W-:Y:S01]  /*1c710*/  FFMA.FTZ R173, R27, R31.reuse, -R193.reuse ;  /* 0x0000001f1bad7223 */ /* 0x180fe200000108c1 */
[----:B------:R-:W-:Y:S01]  /*1c720*/  FSEL R30, R30, RZ, P0 ;  /* 0x000000ff1e1e7208 */ /* 0x000fe20000000000 */
[-CC-:B------:R-:W-:Y:S01]  /*1c730*/  FFMA.FTZ R169, R34, R31.reuse, -R193.reuse ;  /* 0x0000001f22a97223 */ /* 0x180fe200000108c1 */
[----:B------:R-:W-:Y:S01]  /*1c740*/  MUFU.EX2 R175, R175 ;  /* 0x000000af00af7308 */ /* 0x000fe20000000800 */
[----:B------:R-:W-:-:S02]  /*1c750*/  FFMA.FTZ R172, R4, R31, -R193 ;  /* 0x0000001f04ac7223 */ /* 0x000fc400000108c1 */
[-CC-:B------:R-:W-:Y:S02]  /*1c760*/  FFMA.FTZ R177, R32, R31.reuse, -R30.reuse ;  /* 0x0000001f20b17223 */ /* 0x180fe4000001081e */
[-CC-:B------:R-:W-:Y:S02]  /*1c770*/  FFMA.FTZ R176, R24, R31.reuse, -R30.reuse ;  /* 0x0000001f18b07223 */ /* 0x180fe4000001081e */
[-CC-:B------:R-:W-:Y:S01]  /*1c780*/  FFMA.FTZ R178, R26, R31.reuse, -R30.reuse ;  /* 0x0000001f1ab27223 */ /* 0x180fe2000001081e */
[----:B------:R-:W2:Y:S01]  /*1c790*/  MUFU.EX2 R174, R174 ;  /* 0x000000ae00ae7308 */ /* 0x000ea20000000800 */
[-C--:B------:R-:W-:Y:S02]  /*1c7a0*/  FFMA.FTZ R171, R25, R31.reuse, -R30 ;  /* 0x0000001f19ab7223 */ /* 0x080fe4000001081e */
[-CC-:B------:R-:W-:Y:S01]  /*1c7b0*/  FFMA.FTZ R168, R5, R31.reuse, -R193.reuse ;  /* 0x0000001f05a87223 */ /* 0x180fe200000108c1 */
[----:B------:R-:W-:Y:S01]  /*1c7c0*/  LDSM.16.MT88.4 R24, [R227+0x12800] ;  /* 0x01280000e318783b */ /* 0x000fe20000004200 */
[----:B------:R-:W-:-:S02]  /*1c7d0*/  FFMA.FTZ R32, R10, R31, -R193 ;  /* 0x0000001f0a207223 */ /* 0x000fc400000108c1 */
[-CC-:B------:R-:W-:Y:S01]  /*1c7e0*/  FFMA.FTZ R34, R9, R31.reuse, -R30.reuse ;  /* 0x0000001f09227223 */ /* 0x180fe2000001081e */
[----:B------:R-:W1:Y:S01]  /*1c7f0*/  LDSM.16.MT88.4 R4, [R227+0x16000] ;  /* 0x01600000e304783b */ /* 0x000e620000004200 */
[----:B------:R-:W-:Y:S01]  /*1c800*/  MUFU.EX2 R173, R173 ;  /* 0x000000ad00ad7308 */ /* 0x000fe20000000800 */
[-CC-:B------:R-:W-:Y:S02]  /*1c810*/  FFMA.FTZ R33, R8, R31.reuse, -R30.reuse ;  /* 0x0000001f08217223 */ /* 0x180fe4000001081e */
[----:B------:R-:W1:Y:S01]  /*1c820*/  LDSM.16.MT88.4 R8, [R229+0x10800] ;  /* 0x01080000e508783b */ /* 0x000e620000004200 */
[-CC-:B------:R-:W-:Y:S02]  /*1c830*/  FFMA.FTZ R35, R16, R31.reuse, -R193.reuse ;  /* 0x0000001f10237223 */ /* 0x180fe400000108c1 */
[--C-:B------:R-:W-:Y:S01]  /*1c840*/  FFMA.FTZ R170, R13, R31, -R30.reuse ;  /* 0x0000001f0daa7223 */ /* 0x100fe2000001081e */
[----:B--2---:R-:W-:Y:S01]  /*1c850*/  F2FP.BF16.PACK_AB R144, R174, R175 ;  /* 0x000000afae90723e */ /* 0x004fe200000010ff */
[----:B------:R-:W2:Y:S01]  /*1c860*/  MUFU.EX2 R169, R169 ;  /* 0x000000a900a97308 */ /* 0x000ea20000000800 */
[-C--:B------:R-:W-:Y:S01]  /*1c870*/  FFMA.FTZ R3, R12, R31.reuse, -R30 ;  /* 0x0000001f0c037223 */ /* 0x080fe2000001081e */
[----:B------:R-:W1:Y:S01]  /*1c880*/  LDSM.16.MT88.4 R16, [R230+0x10800] ;  /* 0x01080000e610783b */ /* 0x000e620000004200 */
[----:B------:R-:W-:-:S02]  /*1c890*/  FFMA.FTZ R179, R179, R31, -R193 ;  /* 0x0000001fb3b37223 */ /* 0x000fc400000108c1 */
[-CC-:B------:R-:W-:Y:S01]  /*1c8a0*/  FFMA.FTZ R180, R180, R31.reuse, -R193.reuse ;  /* 0x0000001fb4b47223 */ /* 0x180fe200000108c1 */
[----:B------:R-:W1:Y:S01]  /*1c8b0*/  LDSM.16.MT88.4 R12, [R228+0x10800] ;  /* 0x01080000e40c783b */ /* 0x000e620000004200 */
[-CC-:B------:R-:W-:Y:S01]  /*1c8c0*/  FFMA.FTZ R181, R181, R31.reuse, -R193.reuse ;  /* 0x0000001fb5b57223 */ /* 0x180fe200000108c1 */
[----:B------:R-:W-:Y:S01]  /*1c8d0*/  MUFU.EX2 R177, R177 ;  /* 0x000000b100b17308 */ /* 0x000fe20000000800 */
[-C--:B------:R-:W-:Y:S02]  /*1c8e0*/  FFMA.FTZ R182, R182, R31.reuse, -R193 ;  /* 0x0000001fb6b67223 */ /* 0x080fe400000108c1 */
[-CC-:B------:R-:W-:Y:S02]  /*1c8f0*/  FFMA.FTZ R183, R183, R31.reuse, -R30.reuse ;  /* 0x0000001fb7b77223 */ /* 0x180fe4000001081e */
[-CC-:B------:R-:W-:Y:S02]  /*1c900*/  FFMA.FTZ R186, R186, R31.reuse, -R30.reuse ;  /* 0x0000001fbaba7223 */ /* 0x180fe4000001081e */
[--C-:B------:R-:W-:Y:S01]  /*1c910*/  FFMA.FTZ R189, R189, R31, -R30.reuse ;  /* 0x0000001fbdbd7223 */ /* 0x100fe2000001081e */
[----:B------:R-:W3:Y:S01]  /*1c920*/  MUFU.EX2 R176, R176 ;  /* 0x000000b000b07308 */ /* 0x000ee20000000800 */
[----:B--2---:R-:W-:Y:S01]  /*1c930*/  F2FP.BF16.PACK_AB R146, R169, R173 ;  /* 0x000000ada992723e */ /* 0x004fe200000010ff */
[----:B------:R-:W-:-:S02]  /*1c940*/  FFMA.FTZ R190, R190, R31, -R30 ;  /* 0x0000001fbebe7223 */ /* 0x000fc4000001081e */
[-CC-:B------:R-:W-:Y:S02]  /*1c950*/  FFMA.FTZ R250, R191, R31.reuse, -R193.reuse ;  /* 0x0000001fbffa7223 */ /* 0x180fe400000108c1 */
[-CC-:B------:R-:W-:Y:S02]  /*1c960*/  FFMA.FTZ R195, R195, R31.reuse, -R193.reuse ;  /* 0x0000001fc3c37223 */ /* 0x180fe400000108c1 */
[----:B------:R-:W-:Y:S01]  /*1c970*/  MUFU.EX2 R178, R178 ;  /* 0x000000b200b27308 */ /* 0x000fe20000000800 */
[-CC-:B------:R-:W-:Y:S02]  /*1c980*/  FFMA.FTZ R194, R194, R31.reuse, -R193.reuse ;  /* 0x0000001fc2c27223 */ /* 0x180fe400000108c1 */
[-C--:B------:R-:W-:Y:S02]  /*1c990*/  FFMA.FTZ R192, R192, R31.reuse, -R193 ;  /* 0x0000001fc0c07223 */ /* 0x080fe400000108c1 */
[-CC-:B------:R-:W-:Y:S02]  /*1c9a0*/  FFMA.FTZ R188, R188, R31.reuse, -R30.reuse ;  /* 0x0000001fbcbc7223 */ /* 0x180fe4000001081e */
[--C-:B------:R-:W-:Y:S01]  /*1c9b0*/  FFMA.FTZ R187, R187, R31, -R30.reuse ;  /* 0x0000001fbbbb7223 */ /* 0x100fe2000001081e */
[----:B------:R-:W2:Y:S01]  /*1c9c0*/  MUFU.EX2 R171, R171 ;  /* 0x000000ab00ab7308 */ /* 0x000ea20000000800 */
[----:B---3--:R-:W-:Y:S01]  /*1c9d0*/  F2FP.BF16.PACK_AB R145, R176, R177 ;  /* 0x000000b1b091723e */ /* 0x008fe200000010ff */
[----:B------:R-:W-:-:S02]  /*1c9e0*/  FFMA.FTZ R191, R29, R31, -R30 ;  /* 0x0000001f1dbf7223 */ /* 0x000fc4000001081e */
[----:B------:R-:W-:Y:S02]  /*1c9f0*/  FFMA.FTZ R249, R28, R31, -R30 ;  /* 0x0000001f1cf97223 */ /* 0x000fe4000001081e */
[----:B------:R-:W-:Y:S01]  /*1ca00*/  FADD.FTZ R174, R175, R174 ;  /* 0x000000aeafae7221 */ /* 0x000fe20000010000 */
[----:B------:R-:W-:Y:S01]  /*1ca10*/  LDSM.16.MT88.4 R28, [R230+0x15800] ;  /* 0x01580000e61c783b */ /* 0x000fe20000004200 */
[----:B------:R-:W-:Y:S01]  /*1ca20*/  MUFU.EX2 R172, R172 ;  /* 0x000000ac00ac7308 */ /* 0x000fe20000000800 */
[----:B------:R-:W-:Y:S02]  /*1ca30*/  FADD.FTZ R176, R177, R176 ;  /* 0x000000b0b1b07221 */ /* 0x000fe40000010000 */
        /* <DEDUP_REMOVED lines=18> */
[C---:B----4-:R-:W-:Y:S02]  /*1cb60*/  HMMA.16816.F32.BF16 R68, R144.reuse, R72, RZ ;  /* 0x000000489044723c */ /* 0x050fe400000418ff */
[----:B------:R-:W-:Y:S06]  /*1cb70*/  MUFU.EX2 R179, R179 ;  /* 0x000000b300b37308 */ /* 0x000fec0000000800 */
[C---:B-----5:R-:W-:Y:S02]  /*1cb80*/  HMMA.16816.F32.BF16 R76, R144.reuse, R80, RZ ;  /* 0x00000050904c723c */ /* 0x060fe400000418ff */
[----:B------:R-:W4:Y:S06]  /*1cb90*/  MUFU.EX2 R180, R180 ;  /* 0x000000b400b47308 */ /* 0x000f2c0000000800 */
[C---:B------:R-:W-:Y:S02]  /*1cba0*/  HMMA.16816.F32.BF16 R84, R144.reuse, R88, RZ ;  /* 0x000000589054723c */ /* 0x040fe400000418ff */
[----:B------:R-:W-:Y:S06]  /*1cbb0*/  MUFU.EX2 R181, R181 ;  /* 0x000000b500b57308 */ /* 0x000fec0000000800 */
[C---:B------:R-:W-:Y:S02]  /*1cbc0*/  HMMA.16816.F32.BF16 R92, R144.reuse, R96, RZ ;  /* 0x00000060905c723c */ /* 0x040fe400000418ff */
[----:B------:R-:W-:Y:S06]  /*1cbd0*/  MUFU.EX2 R182, R182 ;  /* 0x000000b600b67308 */ /* 0x000fec0000000800 */
[C---:B-1----:R-:W-:Y:S02]  /*1cbe0*/  HMMA.16816.F32.BF16 R100, R144.reuse, R104, RZ ;  /* 0x000000689064723c */ /* 0x042fe400000418ff */
[----:B------:R-:W-:Y:S06]  /*1cbf0*/  MUFU.EX2 R183, R183 ;  /* 0x000000b700b77308 */ /* 0x000fec0000000800 */
[C---:B------:R-:W-:Y:S02]  /*1cc00*/  HMMA.16816.F32.BF16 R108, R144.reuse, R112, RZ ;  /* 0x00000070906c723c */ /* 0x040fe400000418ff */
        /* <DEDUP_REMOVED lines=84> */
[----:B------:R-:W-:Y:S07]  /*1d150*/  LDSM.16.MT88.4 R16, [R230+0x11000] ;  /* 0x01100000e610783b */ /* 0x000fee0000004200 */
[C---:B-1----:R-:W-:Y:S08]  /*1d160*/  HMMA.16816.F32.BF16 R140, R4.reuse, R12, R140 ;  /* 0x0000000c048c723c */ /* 0x042ff0000004188c */
[C---:B------:R-:W-:Y:S01]  /*1d170*/  HMMA.16816.F32.BF16 R152, R4.reuse, R14, R152 ;  /* 0x0000000e0498723c */ /* 0x040fe20000041898 */
[----:B------:R-:W1:Y:S07]  /*1d180*/  LDSM.16.MT88.4 R12, [R228+0x11000] ;  /* 0x01100000e40c783b */ /* 0x000e6e0000004200 */
        /* <DEDUP_REMOVED lines=27> */
[C---:B------:R-:W-:Y:S08]  /*1d340*/  HMMA.16816.F32.BF16 R160, R4.reuse, R16, R160 ;  /* 0x0000001004a0723c */ /* 0x040ff000000418a0 */
        /* <DEDUP_REMOVED lines=55> */
[----:B------:R-:W4:Y:S07]  /*1d6c0*/  LDSM.16.MT88.4 R16, [R228+0x13800] ;  /* 0x01380000e410783b */ /* 0x000f2e0000004200 */
[C---:B---3--:R-:W-:Y:S08]  /*1d6d0*/  HMMA.16816.F32.BF16 R52, R4.reuse, R24, R52 ;  /* 0x000000180434723c */ /* 0x048ff00000041834 */
        /* <DEDUP_REMOVED lines=28> */
[C---:B-1----:R-:W-:Y:S08]  /*1d8a0*/  HMMA.16816.F32.BF16 R140, R4.reuse, R12, R140 ;  /* 0x0000000c048c723c */ /* 0x042ff0000004188c */
[C---:B------:R-:W-:Y:S08]  /*1d8b0*/  HMMA.16816.F32.BF16 R152, R4.reuse, R14, R152 ;  /* 0x0000000e0498723c */ /* 0x040ff00000041898 */
[C---:B--2---:R-:W-:Y:S08]  /*1d8c0*/  HMMA.16816.F32.BF16 R148, R4.reuse, R8, R148 ;  /* 0x000000080494723c */ /* 0x044ff00000041894 */
        /* <DEDUP_REMOVED lines=9> */
.L_x_5963:
        /* <DEDUP_REMOVED lines=76> */
.L_x_5956:
[----:B------:R-:W-:Y:S02]  /*1de20*/  ULDC.64 UR4, c[0x0][0x118] ;  /* 0x0000460000047ab9 */ /* 0x000fe40000000a00 */
[----:B------:R-:W2:Y:S02]  /*1de30*/  LD.E R8, [R166.64+0x40] ;  /* 0x00004004a6087980 */ /* 0x000ea4000c101900 */
[----:B--2---:R-:W-:Y:S04]  /*1de40*/  LEA R8, -R8, RZ, 0x6 ;  /* 0x000000ff08087211 */ /* 0x004fe800078e31ff */
[----:B------:R-:W-:Y:S02]  /*1de50*/  SHF.R.S32.HI R4, RZ, 0x1f, R8 ;  /* 0x0000001fff047819 */ /* 0x000fe40000011408 */
.L_x_5957:
[----:B------:R-:W-:Y:S05]  /*1de60*/  BSYNC B0 ;  /* 0x0000000000007941 */ /* 0x000fea0003800000 */
.L_x_5955:
        /* <DEDUP_REMOVED lines=403> */
.L_x_5961:
[----:B------:R-:W-:Y:S02]  /*1f7a0*/  ULDC.64 UR4, c[0x0][0x118] ;  /* 0x0000460000047ab9 */ /* 0x000fe40000000a00 */
[----:B------:R-:W2:Y:S02]  /*1f7b0*/  LD.E R170, [R166.64+0x38] ;  /* 0x00003804a6aa7980 */ /* 0x000ea4000c101900 */
[----:B--2---:R-:W-:Y:S04]  /*1f7c0*/  LEA R170, -R170, RZ, 0x6 ;  /* 0x000000ffaaaa7211 */ /* 0x004fe800078e31ff */
[----:B------:R-:W-:Y:S02]  /*1f7d0*/  SHF.R.S32.HI R164, RZ, 0x1f, R170 ;  /* 0x0000001fffa47819 */ /* 0x000fe400000114aa */
.L_x_5962:
[----:B------:R-:W-:Y:S05]  /*1f7e0*/  BSYNC B0 ;  /* 0x0000000000007941 */ /* 0x000fea0003800000 */
.L_x_5960:
[C---:B------:R-:W-:Y:S01]  /*1f7f0*/  LEA R180, P0, R170.reuse, R237, 0x1 ;  /* 0x000000edaab47211 */ /* 0x040fe200078008ff */
[----:B------:R-:W-:Y:S01]  /*1f800*/  ULDC.64 UR4, c[0x0][0x118] ;  /* 0x0000460000047ab9 */ /* 0x000fe20000000a00 */
[C---:B------:R-:W-:Y:S02]  /*1f810*/  IADD3 R169, P1, R170.reuse, R233, RZ ;  /* 0x000000e9aaa97210 */ /* 0x040fe40007f3e0ff */
[-C--:B------:R-:W-:Y:S02]  /*1f820*/  LEA.HI.X R181, R170, R236.reuse, R164, 0x1, P0 ;  /* 0x000000ecaab57211 */ /* 0x080fe400000f0ca4 */
[CC--:B------:R-:W-:Y:S01]  /*1f830*/  @P5 LEA R174, P0, R169.reuse, R237.reuse, 0x1 ;  /* 0x000000eda9ae5211 */ /* 0x0c0fe200078008ff */
[----:B------:R-:W-:Y:S01]  /*1f840*/  IMAD.X R168, R164, 0x1, R234, P1 ;  /* 0x00000001a4a87824 */ /* 0x000fe200008e06ea */
        /* <DEDUP_REMOVED lines=110> */
.L_x_5959:
[----:B------:R-:W-:Y:S05]  /*1ff30*/  BSYNC B1 ;  /* 0x0000000000017941 */ /* 0x000fea0003800000 */
.L_x_5958:
        /* <DEDUP_REMOVED lines=162> */
[----:B------:R-:W-:Y:S01]  /*20960*/  ISETP.GT.AND P0, PT, R248, R235, PT ;  /* 0x000000ebf800720c */ /* 0x000fe20003f04270 */
        /* <DEDUP_REMOVED lines=432> */
.L_x_5954:
        /* <DEDUP_REMOVED lines=11> */
.L_x_5982:
[----:B---3--:R-:W-:Y:S01]  /*22520*/  FADD.FTZ R4, R4, R250 ;  /* 0x000000fa04047221 */ /* 0x008fe20000010000 */
[----:B------:R-:W-:Y:S05]  /*22530*/  BRA.DIV ~URZ, `(.L_x_5965) ;  /* 0x00001e827f007947 */ /* 0x000fea000b800000 */
[----:B------:R-:W3:Y:S04]  /*22540*/  SHFL.BFLY PT, R5, R249, 0x2, 0x1f ;  /* 0x0c401f00f9057f89 */ /* 0x000ee800000e0000 */
[----:B------:R-:W4:Y:S01]  /*22550*/  SHFL.BFLY PT, R6, R4, 0x1, 0x1f ;  /* 0x0c201f0004067f89 */ /* 0x000f2200000e0000 */
[----:B---3--:R-:W-:Y:S02]  /*22560*/  FADD.FTZ R249, R5, R249 ;  /* 0x000000f905f97221 */ /* 0x008fe40000010000 */
[----:B----4-:R-:W-:-:S03]  /*22570*/  FADD.FTZ R4, R4, R6 ;  /* 0x0000000604047221 */ /* 0x010fc60000010000 */
[----:B------:R3:W4:Y:S04]  /*22580*/  SHFL.BFLY PT, R5, R249, 0x1, 0x1f ;  /* 0x0c201f00f9057f89 */ /* 0x00072800000e0000 */
.L_x_5983:
        /* <DEDUP_REMOVED lines=230> */
[----:B------:R4:W-:Y:S04]  /*233f0*/  STS.64 [R17+0xc000], R148 ;  /* 0x00c0009411007388 */ /* 0x0009e80000000a00 */
[----:B------:R2:W-:Y:S04]  /*23400*/  STS.64 [R17+0xc800], R150 ;  /* 0x00c8009611007388 */ /* 0x0005e80000000a00 */
[----:B------:R-:W-:Y:S04]  /*23410*/  STS.64 [R6+0xc000], R144 ;  /* 0x00c0009006007388 */ /* 0x000fe80000000a00 */
[----:B------:R2:W-:Y:S04]  /*23420*/  STS.64 [R6+0xc800], R146 ;  /* 0x00c8009206007388 */ /* 0x0005e80000000a00 */
[----:B-1----:R-:W3:Y:S04]  /*23430*/  LD.E R142, [R2.64+0x60] ;  /* 0x00006004028e7980 */ /* 0x002ee8000c101900 */
[----:B------:R-:W1:Y:S04]  /*23440*/  S2R R140, SR_TID.X ;  /* 0x00000000008c7919 */ /* 0x000e680000002100 */
[----:B------:R3:W5:Y:S04]  /*23450*/  LD.E R141, [R2.64+0xcc] ;  /* 0x0000cc04028d7980 */ /* 0x000768000c101900 */
[----:B----4-:R4:W5:Y:S04]  /*23460*/  LD.E.64 R148, [R2.64+0x78] ;  /* 0x0000780402947980 */ /* 0x010968000c101b00 */
[----:B--2---:R4:W5:Y:S04]  /*23470*/  LD.E.64 R150, [R2.64+0xa8] ;  /* 0x0000a80402967980 */ /* 0x004968000c101b00 */
[----:B------:R-:W2:Y:S01]  /*23480*/  LD.E.64 R6, [R2.64+0xb0] ;  /* 0x0000b00402067980 */ /* 0x000ea2000c101b00 */
[----:B------:R-:W-:-:S02]  /*23490*/  LEA.HI R144, R9, R8, RZ, 0x4 ;  /* 0x0000000809907211 */ /* 0x000fc400078f20ff */
[----:B-1----:R-:W-:Y:S02]  /*234a0*/  SHF.R.S32.HI R12, RZ, 0x1f, R140 ;  /* 0x0000001fff0c7819 */ /* 0x002fe4000001148c */
[----:B------:R-:W-:Y:S02]  /*234b0*/  LOP3.LUT R144, R144, 0xfffffff0, RZ, 0xc0, !PT ;  /* 0xfffffff090907812 */ /* 0x000fe400078ec0ff */
[----:B------:R-:W-:Y:S02]  /*234c0*/  LEA.HI R9, R12, R140, RZ, 0x4 ;  /* 0x0000008c0c097211 */ /* 0x000fe400078f20ff */
[----:B------:R-:W-:Y:S02]  /*234d0*/  IADD3 R144, -R144, R8, RZ ;  /* 0x0000000890907210 */ /* 0x000fe40007ffe1ff */
[----:B------:R-:W-:Y:S02]  /*234e0*/  SHF.R.S32.HI R9, RZ, 0x4, R9 ;  /* 0x00000004ff097819 */ /* 0x000fe40000011409 */
[----:B------:R-:W-:-:S02]  /*234f0*/  LEA.HI R13, R144, R144, RZ, 0x1 ;  /* 0x00000090900d7211 */ /* 0x000fc400078f08ff */
[----:B------:R-:W-:Y:S02]  /*23500*/  SHF.L.U32 R12, R9, 0x6, RZ ;  /* 0x00000006090c7819 */ /* 0x000fe400000006ff */
[C---:B------:R-:W-:Y:S02]  /*23510*/  SHF.L.U32 R14, R13.reuse, 0x2, RZ ;  /* 0x000000020d0e7819 */ /* 0x040fe400000006ff */
[----:B------:R-:W-:Y:S02]  /*23520*/  LOP3.LUT R12, R12, 0x1c0, RZ, 0xc0, !PT ;  /* 0x000001c00c0c7812 */ /* 0x000fe400078ec0ff */
[----:B------:R-:W-:Y:S02]  /*23530*/  LOP3.LUT R13, R13, 0xffffffe, RZ, 0xc0, !PT ;  /* 0x0ffffffe0d0d7812 */ /* 0x000fe400078ec0ff */
[----:B------:R-:W-:Y:S02]  /*23540*/  LOP3.LUT R14, R12, 0x38, R14, 0xf8, !PT ;  /* 0x000000380c0e7812 */ /* 0x000fe400078ef80e */
[----:B------:R-:W-:-:S02]  /*23550*/  SHF.R.U32.HI R12, RZ, 0x3, R12 ;  /* 0x00000003ff0c7819 */ /* 0x000fc4000001160c */
[----:B------:R-:W-:Y:S02]  /*23560*/  IADD3 R13, R144, -R13, RZ ;  /* 0x8000000d900d7210 */ /* 0x000fe40007ffe0ff */
[----:B------:R-:W-:-:S04]  /*23570*/  LOP3.LUT R12, R14, R12, RZ, 0x3c, !PT ;  /* 0x0000000c0e0c7212 */ /* 0x000fc800078e3cff */
[----:B------:R-:W-:Y:S01]  /*23580*/  LEA R146, R13, R12, 0x2 ;  /* 0x0000000c0d927211 */ /* 0x000fe200078e10ff */
[----:B------:R-:W-:Y:S01]  /*23590*/  BAR.SYNC.DEFER_BLOCKING 0x0 ;  /* 0x0000000000007b1d */ /* 0x000fe20000010000 */
[----:B------:R-:W-:Y:S02]  /*235a0*/  SHF.R.S32.HI R143, RZ, 0x1f, R140 ;  /* 0x0000001fff8f7819 */ /* 0x000fe4000001148c */
[----:B------:R-:W-:Y:S02]  /*235b0*/  LOP3.LUT R11, R11, 0xffffffe0, RZ, 0xc0, !PT ;  /* 0xffffffe00b0b7812 */ /* 0x000fe400078ec0ff */
[----:B------:R-:W-:Y:S01]  /*235c0*/  LEA.HI R143, R143, R140, RZ, 0x5 ;  /* 0x0000008c8f8f7211 */ /* 0x000fe200078f28ff */
[----:B------:R-:W1:Y:S01]  /*235d0*/  @P4 MUFU.LG2 R4, R4 ;  /* 0x0000000400044308 */ /* 0x000e620000000c00 */
[----:B------:R-:W-:Y:S01]  /*235e0*/  IADD3 R11, R8, -R11, RZ ;  /* 0x8000000b080b7210 */ /* 0x000fe20007ffe0ff */
[----:B------:R4:W1:Y:S04]  /*235f0*/  LDS.128 R136, [R146.X4] ;  /* 0x0000000092887984 */ /* 0x0008680000004c00 */
        /* <DEDUP_REMOVED lines=25> */
[----:B------:R4:W2:Y:S04]  /*23790*/  LDS.128 R32, [R146.X4+0xd000] ;  /* 0x00d0000092207984 */ /* 0x0008a80000004c00 */
[----:B------:R4:W2:Y:S04]  /*237a0*/  LDS.128 R28, [R146.X4+0xd800] ;  /* 0x00d80000921c7984 */ /* 0x0008a80000004c00 */
[----:B------:R4:W2:Y:S04]  /*237b0*/  LDS.128 R24, [R146.X4+0xe000] ;  /* 0x00e0000092187984 */ /* 0x0008a80000004c00 */
[----:B------:R4:W2:Y:S04]  /*237c0*/  LDS.128 R20, [R146.X4+0xe800] ;  /* 0x00e8000092147984 */ /* 0x0008a80000004c00 */
[----:B------:R4:W2:Y:S04]  /*237d0*/  LDS.128 R16, [R146.X4+0xf000] ;  /* 0x00f0000092107984 */ /* 0x0008a80000004c00 */
[----:B------:R4:W2:Y:S01]  /*237e0*/  LDS.128 R12, [R146.X4+0xf800] ;  /* 0x00f80000920c7984 */ /* 0x0008a20000004c00 */
[----:B------:R-:W-:Y:S01]  /*237f0*/  LOP3.LUT R143, R143, 0xffffffe0, RZ, 0xc0, !PT ;  /* 0xffffffe08f8f7812 */ /* 0x000fe200078ec0ff */
[----:B------:R-:W1:Y:S01]  /*23800*/  @P3 MUFU.LG2 R5, R5 ;  /* 0x0000000500053308 */ /* 0x000e620000000c00 */
[----:B------:R-:W-:-:S02]  /*23810*/  SHF.R.S32.HI R145, RZ, 0x1f, R10 ;  /* 0x0000001fff917819 */ /* 0x000fc4000001140a */
[----:B------:R-:W-:Y:S02]  /*23820*/  IADD3 R143, R140, -R143, RZ ;  /* 0x8000008f8c8f7210 */ /* 0x000fe40007ffe0ff */
[----:B------:R-:W-:Y:S02]  /*23830*/  LOP3.LUT P0, RZ, R11, 0x3, RZ, 0xc0, !PT ;  /* 0x000000030bff7812 */ /* 0x000fe4000780c0ff */
[----:B------:R-:W-:Y:S02]  /*23840*/  LEA.HI R145, R145, R10, RZ, 0x2 ;  /* 0x0000000a91917211 */ /* 0x000fe400078f10ff */
[----:B------:R-:W-:Y:S02]  /*23850*/  SHF.R.S32.HI R8, RZ, 0x1f, R143 ;  /* 0x0000001fff087819 */ /* 0x000fe4000001148f */
[----:B------:R-:W-:Y:S02]  /*23860*/  LOP3.LUT R145, R145, 0xffffffc, RZ, 0xc0, !PT ;  /* 0x0ffffffc91917812 */ /* 0x000fe400078ec0ff */
[----:B------:R-:W-:-:S02]  /*23870*/  LEA.HI R8, R8, R143, RZ, 0x2 ;  /* 0x0000008f08087211 */ /* 0x000fc400078f10ff */
[----:B------:R-:W-:Y:S01]  /*23880*/  IADD3 R145, R10, -R145, RZ ;  /* 0x800000910a917210 */ /* 0x000fe20007ffe0ff */
[----:B-1----:R-:W-:Y:S01]  /*23890*/  @P4 FMUL.FTZ R4, R4, 0.69314718246459960938 ;  /* 0x3f31721804044820 */ /* 0x002fe20000410000 */
[----:B------:R-:W-:Y:S01]  /*238a0*/  SHF.L.U32 R10, R239, 0x6, RZ ;  /* 0x00000006ef0a7819 */ /* 0x000fe200000006ff */
[----:B------:R-:W-:Y:S01]  /*238b0*/  @P3 FMUL.FTZ R5, R5, 0.69314718246459960938 ;  /* 0x3f31721805053820 */ /* 0x000fe20000410000 */
[----:B------:R-:W-:Y:S01]  /*238c0*/  SHF.R.S32.HI R8, RZ, 0x2, R8 ;  /* 0x00000002ff087819 */ /* 0x000fe20000011408 */
[----:B------:R-:W-:Y:S01]  /*238d0*/  BSSY B0, `(.L_x_5966) ;  /* 0x0000018000007945 */ /* 0x000fe20003800000 */
[----:B------:R-:W-:Y:S01]  /*238e0*/  MOV R11, 0xff800000 ;  /* 0xff800000000b7802 */ /* 0x000fe20000000f00 */
[-C--:B-----5:R-:W-:Y:S01]  /*238f0*/  @P4 FFMA.FTZ R11, R165, R0.reuse, R4 ;  /* 0x00000000a50b4223 */ /* 0x0a0fe20000010004 */
[----:B------:R-:W-:Y:S01]  /*23900*/  MOV R140, 0xff800000 ;  /* 0xff800000008c7802 */ /* 0x000fe20000000f00 */
[----:B------:R-:W-:Y:S01]  /*23910*/  @P3 FFMA.FTZ R140, R164, R0, R5 ;  /* 0x00000000a48c3223 */ /* 0x000fe20000010005 */
[----:B------:R-:W-:Y:S01]  /*23920*/  LEA R8, R145, R8, 0x4 ;  /* 0x0000000891087211 */ /* 0x000fe200078e20ff */
[----:B--2---:R-:W-:-:S04]  /*23930*/  IMAD R6, R6, UR8, R242 ;  /* 0x0000000806067c24 */ /* 0x004fc8000f8e02f2 */
[----:B---3--:R-:W-:Y:S01]  /*23940*/  IMAD R6, R6, R142, R241 ;  /* 0x0000008e06067224 */ /* 0x008fe200078e02f1 */
[----:B------:R-:W-:-:S03]  /*23950*/  SHF.L.U32 R142, R144, 0x2, RZ ;  /* 0x00000002908e7819 */ /* 0x000fc600000006ff */
[----:B------:R-:W-:Y:S01]  /*23960*/  IMAD R7, R7, R6, R10 ;  /* 0x0000000607077224 */ /* 0x000fe200078e020a */
[----:B------:R-:W-:Y:S01]  /*23970*/  SHF.R.S32.HI R143, RZ, 0x1f, R142 ;  /* 0x0000001fff8f7819 */ /* 0x000fe2000001148e */
[----:B------:R-:W-:Y:S05]  /*23980*/  @P0 BRA `(.L_x_5967) ;  /* 0x000000c000000947 */ /* 0x000fea0003800000 */
[----:B----4-:R-:W-:Y:S01]  /*23990*/  IMAD R0, R239, -0x40, R240 ;  /* 0xffffffc0ef007824 */ /* 0x010fe200078e02f0 */
        /* <DEDUP_REMOVED lines=11> */
.L_x_5967:
[----:B----4-:R-:W-:Y:S05]  /*23a50*/  BSYNC B0 ;  /* 0x0000000000007941 */ /* 0x010fea0003800000 */
.L_x_5966:
        /* <DEDUP_REMOVED lines=15> */
[C---:B--2---:R-:W-:Y:S02]  /*23b50*/  IADD3 R3, R0.reuse, 0x80, RZ ;  /* 0x0000008000037810 */ /* 0x044fe40007ffe0ff */
        /* <DEDUP_REMOVED lines=9> */
.L_x_5969:
[----:B------:R-:W-:Y:S05]  /*23bf0*/  BSYNC B0 ;  /* 0x0000000000007941 */ /* 0x000fea0003800000 */
.L_x_5968:
[----:B--2---:R-:W-:Y:S01]  /*23c00*/  IADD3 R3, R9, 0x8, RZ ;  /* 0x0000000809037810 */ /* 0x004fe20007ffe0ff */
        /* <DEDUP_REMOVED lines=14> */
.L_x_5971:
[----:B------:R-:W-:Y:S05]  /*23cf0*/  BSYNC B0 ;  /* 0x0000000000007941 */ /* 0x000fea0003800000 */
.L_x_5970:
        /* <DEDUP_REMOVED lines=15> */
.L_x_5973:
[----:B------:R-:W-:Y:S05]  /*23df0*/  BSYNC B0 ;  /* 0x0000000000007941 */ /* 0x000fea0003800000 */
.L_x_5972:
        /* <DEDUP_REMOVED lines=15> */
.L_x_5975:
[----:B------:R-:W-:Y:S05]  /*23ef0*/  BSYNC B0 ;  /* 0x0000000000007941 */ /* 0x000fea0003800000 */
.L_x_5974:
        /* <DEDUP_REMOVED lines=15> */
.L_x_5977:
[----:B------:R-:W-:Y:S05]  /*23ff0*/  BSYNC B0 ;  /* 0x0000000000007941 */ /* 0x000fea0003800000 */
.L_x_5976:
        /* <DEDUP_REMOVED lines=15> */
.L_x_5979:
[----:B------:R-:W-:Y:S05]  /*240f0*/  BSYNC B0 ;  /* 0x0000000000007941 */ /* 0x000fea0003800000 */
.L_x_5978:
        /* <DEDUP_REMOVED lines=15> */
.L_x_5981:
[----:B------:R-:W-:Y:S05]  /*241f0*/  BSYNC B0 ;  /* 0x0000000000007941 */ /* 0x000fea0003800000 */
.L_x_5980:
[----:B------:R-:W-:Y:S01]  /*24200*/  IADD3 R9, R9, 0x38, RZ ;  /* 0x0000003809097810 */ /* 0x000fe20007ffe0ff */
[----:B------:R-:W-:-:S02]  /*24210*/  IMAD.MOV.U32 R4, RZ, RZ, R238 ;  /* 0x000000ffff047224 */ /* 0x000fc400078e00ee */
[----:B------:R-:W-:Y:S01]  /*24220*/  IMAD.MOV.U32 R5, RZ, RZ, 0x0 ;  /* 0x00000000ff057424 */ /* 0x000fe200078e00ff */
[----:B------:R-:W-:-:S13]  /*24230*/  ISETP.GE.AND P0, PT, R9, R239, PT ;  /* 0x000000ef0900720c */ /* 0x000fda0003f06270 */
[----:B------:R-:W-:Y:S05]  /*24240*/  @P0 RET.REL.NODEC R4 `(_ZN5flash24flash_fwd_splitkv_kernelI23Flash_fwd_kernel_traitsILi256ELi64ELi64ELi4ELb0ELb0EN7cutlass10bfloat16_tE19Flash_kernel_traitsILi256ELi64ELi64ELi4ES3_EELb0ELb0ELb1ELb0ELb0ELb0ELb1ELb1EEEvNS_16Flash_fwd_paramsE) ;  /* 0xfffdbdb004000950 */ /* 0x000fea0003c3ffff */
[C---:B------:R-:W-:Y:S01]  /*24250*/  IADD3 R3, R0.reuse, 0x40, RZ ;  /* 0x0000004000037810 */ /* 0x040fe20007ffe0ff */
[----:B------:R-:W-:Y:S01]  /*24260*/  ULDC.64 UR4, c[0x0][0x118] ;  /* 0x0000460000047ab9 */ /* 0x000fe20000000a00 */
[CC--:B-----5:R-:W-:Y:S02]  /*24270*/  ISETP.GE.AND P1, PT, R0.reuse, R2.reuse, PT ;  /* 0x000000020000720c */ /* 0x0e0fe40003f26270 */
[-C--:B------:R-:W-:Y:S01]  /*24280*/  ISETP.GE.AND P0, PT, R3, R2.reuse, PT ;  /* 0x000000020300720c */ /* 0x080fe20003f06270 */
[----:B------:R-:W-:Y:S01]  /*24290*/  IMAD.MOV.U32 R3, RZ, RZ, 0x0 ;  /* 0x00000000ff037424 */ /* 0x000fe200078e00ff */
[----:B------:R-:W-:Y:S02]  /*242a0*/  IADD3 R0, R0, 0x80, RZ ;  /* 0x0000008000007810 */ /* 0x000fe40007ffe0ff */
[----:B------:R-:W-:-:S07]  /*242b0*/  ISETP.GE.AND P2, PT, R142, R2, PT ;  /* 0x000000028e00720c */ /* 0x000fce0003f46270 */
[----:B------:R1:W-:Y:S04]  /*242c0*/  @!P1 ST.E.128 [R6.64+0xe100], R76 ;  /* 0x00e1004c06009985 */ /* 0x0003e8000c101d04 */
[----:B------:R1:W-:Y:S01]  /*242d0*/  @!P0 ST.E.128 [R6.64+0xe200], R44 ;  /* 0x00e2002c06008985 */ /* 0x0003e2000c101d04 */
[----:B------:R-:W-:Y:S01]  /*242e0*/  ISETP.GE.AND P0, PT, R0, R2, PT ;  /* 0x000000020000720c */ /* 0x000fe20003f06270 */
[----:B------:R-:W-:Y:S02]  /*242f0*/  IMAD.MOV.U32 R2, RZ, RZ, R238 ;  /* 0x000000ffff027224 */ /* 0x000fe400078e00ee */
[----:B------:R1:W-:Y:S10]  /*24300*/  @!P2 ST.E.128 [R6.64+0xe000], R108 ;  /* 0x00e0006c0600a985 */ /* 0x0003f4000c101d04 */
[----:B------:R-:W-:Y:S05]  /*24310*/  @P0 RET.REL.NODEC R2 `(_ZN5flash24flash_fwd_splitkv_kernelI23Flash_fwd_kernel_traitsILi256ELi64ELi64ELi4ELb0ELb0EN7cutlass10bfloat16_tE19Flash_kernel_traitsILi256ELi64ELi64ELi4ES3_EELb0ELb0ELb1ELb0ELb0ELb0ELb1ELb1EEEvNS_16Flash_fwd_paramsE) ;  /* 0xfffdbce002000950 */ /* 0x000fea0003c3ffff */
[----:B------:R-:W-:Y:S01]  /*24320*/  MOV R239, 0x0 ;  /* 0x0000000000ef7802 */ /* 0x000fe20000000f00 */
[----:B------:R-:W-:-:S02]  /*24330*/  ULDC.64 UR4, c[0x0][0x118] ;  /* 0x0000460000047ab9 */ /* 0x000fc40000000a00 */
[----:B------:R1:W-:Y:S01]  /*24340*/  ST.E.128 [R6.64+0xe300], R12 ;  /* 0x00e3000c06007985 */ /* 0x0003e2000c101d04 */
[----:B------:R-:W-:Y:S05]  /*24350*/  RET.REL.NODEC R238 `(_ZN5flash24flash_fwd_splitkv_kernelI23Flash_fwd_kernel_traitsILi256ELi64ELi64ELi4ELb0ELb0EN7cutlass10bfloat16_tE19Flash_kernel_traitsILi256ELi64ELi64ELi4ES3_EELb0ELb0ELb1ELb0ELb0ELb0ELb1ELb1EEEvNS_16Flash_fwd_paramsE) ;  /* 0xfffdbca0ee007950 */ /* 0x000fea0003c3ffff */
.L_x_5964:
[----:B------:R-:W-:Y:S01]  /*24360*/  IMAD.MOV.U32 R9, RZ, RZ, R250 ;  /* 0x000000ffff097224 */ /* 0x000fe200078e00fa */
[----:B------:R-:W-:Y:S02]  /*24370*/  MOV R8, 0x2 ;  /* 0x0000000200087802 */ /* 0x000fe40000000f00 */
[----:B------:R-:W-:Y:S02]  /*24380*/  MOV R6, 0x243a0 ;  /* 0x000243a000067802 */ /* 0x000fe40000000f00 */
[----:B-1---5:R-:W-:Y:S05]  /*24390*/  CALL.REL.NOINC `($__internal_28_$__cuda_sm70_shflsync_bfly_p) ;  /* 0x0000012000007944 */ /* 0x022fea0003c00000 */
[----:B--2---:R-:W-:Y:S01]  /*243a0*/  MOV R4, R8 ;  /* 0x0000000800047202 */ /* 0x004fe20000000f00 */
[----:B-1----:R-:W-:Y:S05]  /*243b0*/  BRA `(.L_x_5982) ;  /* 0xffffe16000007947 */ /* 0x002fea000383ffff */
.L_x_5965:
[----:B------:R-:W-:Y:S01]  /*243c0*/  IMAD.MOV.U32 R9, RZ, RZ, R4 ;  /* 0x000000ffff097224 */ /* 0x000fe200078e0004 */
[----:B------:R-:W-:Y:S02]  /*243d0*/  MOV R8, 0x1 ;  /* 0x0000000100087802 */ /* 0x000fe40000000f00 */
[----:B------:R-:W-:Y:S02]  /*243e0*/  MOV R6, 0x24400 ;  /* 0x0002440000067802 */ /* 0x000fe40000000f00 */
[----:B-12--5:R-:W-:Y:S05]  /*243f0*/  CALL.REL.NOINC `($__internal_28_$__cuda_sm70_shflsync_bfly_p) ;  /* 0x000000c000007944 */ /* 0x026fea0003c00000 */
[----:B--2---:R-:W-:Y:S01]  /*24400*/  FADD.FTZ R4, R4, R8 ;  /* 0x0000000804047221 */ /* 0x004fe20000010000 */
[----:B-1----:R-:W-:Y:S02]  /*24410*/  MOV R9, R249 ;  /* 0x000000f900097202 */ /* 0x002fe40000000f00 */
[----:B------:R-:W-:-:S02]  /*24420*/  MOV R8, 0x2 ;  /* 0x0000000200087802 */ /* 0x000fc40000000f00 */
[----:B------:R-:W-:Y:S02]  /*24430*/  MOV R6, 0x24450 ;  /* 0x0002445000067802 */ /* 0x000fe40000000f00 */
[----:B------:R-:W-:Y:S05]  /*24440*/  CALL.REL.NOINC `($__internal_28_$__cuda_sm70_shflsync_bfly_p) ;  /* 0x0000007000007944 */ /* 0x000fea0003c00000 */
[----:B--2---:R-:W-:Y:S01]  /*24450*/  FADD.FTZ R249, R249, R8 ;  /* 0x00000008f9f97221 */ /* 0x004fe20000010000 */
[----:B------:R-:W-:Y:S02]  /*24460*/  MOV R8, 0x1 ;  /* 0x0000000100087802 */ /* 0x000fe40000000f00 */
[----:B------:R-:W-:Y:S02]  /*24470*/  MOV R6, 0x244a0 ;  /* 0x000244a000067802 */ /* 0x000fe40000000f00 */
[----:B-1----:R-:W-:Y:S02]  /*24480*/  MOV R9, R249 ;  /* 0x000000f900097202 */ /* 0x002fe40000000f00 */
[----:B------:R-:W-:Y:S05]  /*24490*/  CALL.REL.NOINC `($__internal_28_$__cuda_sm70_shflsync_bfly_p) ;  /* 0x0000002000007944 */ /* 0x000fea0003c00000 */
[----:B-12---:R-:W-:Y:S01]  /*244a0*/  MOV R5, R8 ;  /* 0x0000000800057202 */ /* 0x006fe20000000f00 */
[----:B------:R-:W-:Y:S05]  /*244b0*/  BRA `(.L_x_5983) ;  /* 0xffffe0d000007947 */ /* 0x000fea000383ffff */
        .weak           $__internal_28_$__cuda_sm70_shflsync_bfly_p
        .type           $__internal_28_$__cuda_sm70_shflsync_bfly_p,@function
        .size           $__internal_28_$__cuda_sm70_shflsync_bfly_p,(.L_x_8901 - $__internal_28_$__cuda_sm70_shflsync_bfly_p)
$__internal_28_$__cuda_sm70_shflsync_bfly_p:
[----:B------:R-:W-:Y:S01]  /*244c0*/  MOV R10, R6 ;  /* 0x00000006000a7202 */ /* 0x000fe20000000f00 */
[----:B------:R-:W-:Y:S04]  /*244d0*/  WARPSYNC R5 ;  /* 0x0000000500007348 */ /* 0x000fe80003800000 */
[----:B------:R-:W-:Y:S01]  /*244e0*/  MOV R11, 0x0 ;  /* 0x00000000000b7802 */ /* 0x000fe20000000f00 */
[----:B------:R1:W2:Y:S03]  /*244f0*/  SHFL.BFLY PT, R8, R9, R8, R7 ;  /* 0x0c00000809087389 */ /* 0x0002a600000e0007 */
[----:B------:R-:W-:Y:S05]  /*24500*/  RET.REL.NODEC R10 `(_ZN5flash24flash_fwd_splitkv_kernelI23Flash_fwd_kernel_traitsILi256ELi64ELi64ELi4ELb0ELb0EN7cutlass10bfloat16_tE19Flash_kernel_traitsILi256ELi64ELi64ELi4ES3_EELb0ELb0ELb1ELb0ELb0ELb0ELb1ELb1EEEvNS_16Flash_fwd_paramsE) ;  /* 0xfffdbaf00a007950 */ /* 0x000fea0003c3ffff */
.L_x_5984:
        /* <DEDUP_REMOVED lines=15> */
.L_x_8901:


//--------------------- .text._ZN5flash24flash_fwd_splitkv_kernelI23Flash_fwd_kernel_traitsILi256ELi64ELi64ELi4ELb0ELb0EN7cutlass10bfloat16_tE19Flash_kernel_traitsILi256ELi64ELi64ELi4ES3_EELb0ELb0ELb1ELb0ELb0ELb1ELb1ELb1EEEvNS_16Flash_fwd_paramsE --------------------------
	.section	.text._ZN5flash24flash_fwd_splitkv_kernelI23Flash_fwd_kernel_traitsILi256ELi64ELi64ELi4ELb0ELb0EN7cutlass10bfloat16_tE19Flash_kernel_traitsILi256ELi64ELi64ELi4ES3_EELb0ELb0ELb1ELb0ELb0ELb1ELb1ELb1EEEvNS_16Flash_fwd_paramsE,"ax",@progbits
	.sectioninfo	@"SHI_REGISTERS=255"
	.align	128
        .global         _ZN5flash24flash_fwd_splitkv_kernelI23Flash_fwd_kernel_traitsILi256ELi64ELi64ELi4ELb0ELb0EN7cutlass10bfloat16_tE19Flash_kernel_traitsILi256ELi64ELi64ELi4ES3_EELb0ELb0ELb1ELb0ELb0ELb1ELb1ELb1EEEvNS_16Flash_fwd_paramsE
        .type           _ZN5flash24flash_fwd_splitkv_kernelI23Flash_fwd_kernel_traitsILi256ELi64ELi64ELi4ELb0ELb0EN7cutlass10bfloat16_tE19Flash_kernel_traitsILi256ELi64ELi64ELi4ES3_EELb0ELb0ELb1ELb0ELb0ELb1ELb1ELb1EEEvNS_16Flash_fwd_paramsE,@function
        .size           _ZN5flash24flash_fwd_splitkv_kernelI23Flash_fwd_kernel_traitsILi256ELi64ELi64ELi4ELb0ELb0EN7cutlass10bfloat16_tE19Flash_kernel_traitsILi256ELi64ELi64ELi4ES3_EELb0ELb0ELb1ELb0ELb0ELb1ELb1ELb1EEEvNS_16Flash_fwd_paramsE,(.L_x_8903 - _ZN5flash24flash_fwd_splitkv_kernelI23Flash_fwd_kernel_traitsILi256ELi64ELi64ELi4ELb0ELb0EN7cutlass10bfloat16_tE19Flash_kernel_traitsILi256ELi64ELi64ELi4ES3_EELb0ELb0ELb1ELb0ELb0ELb1ELb1ELb1EEEvNS_16Flash_fwd_paramsE)
        .other          _ZN5flash24flash_fwd_splitkv_kernelI23Flash_fwd_kernel_traitsILi256ELi64ELi64ELi4ELb0ELb0EN7cutlass10bfloat16_tE19Flash_kernel_traitsILi256ELi64ELi64ELi4ES3_EELb0ELb0ELb1ELb0ELb0ELb1ELb1ELb1EEEvNS_16Flash_fwd_paramsE,@"STO_CUDA_ENTRY STV_DEFAULT"
_ZN5flash24flash_fwd_splitkv_kernelI23Flash_fwd_kernel_traitsILi256ELi64ELi64ELi4ELb0ELb0EN7cutlass10bfloat16_tE19Flash_kernel_traitsILi256ELi64ELi64ELi4ES3_EELb0ELb0ELb1ELb0ELb0ELb1ELb1ELb1EEEvNS_16Flash_fwd_paramsE:
.text._ZN5flash24flash_fwd_splitkv_kernelI23Flash_fwd_kernel_traitsILi256ELi64ELi64ELi4ELb0ELb0EN7cutlass10bfloat16_tE19Flash_kernel_traitsILi256ELi64ELi64ELi4ES3_EELb0ELb0ELb1ELb0ELb0ELb1ELb1ELb1EEEvNS_16Flash_fwd_paramsE:
[----:B------:R-:W-:Y:S02]  /*0000*/  MOV R1, c[0x0][0x28] ;  /* 0x00000a0000017a02 */ /* 0x000fe40000000f00 */
[----:B------:R-:W1:Y:S01]  /*0010*/  I2F.U32.RP R2, c[0x0][0x1c0] ;  /* 0x0000700000027b06 */ /* 0x000e620000209000 */
[----:B------:R-:W2:Y:S01]  /*0020*/  S2R R4, SR_CTAID.Z ;  /* 0x0000000000047919 */ /* 0x000ea20000002700 */
[----:B------:R-:W-:Y:S01]  /*0030*/  ISETP.NE.U32.AND P0, PT, RZ, c[0x0][0x1c0], PT ;  /* 0x00007000ff007a0c */ /* 0x000fe20003f05070 */
[----:B------:R-:W3:Y:S01]  /*0040*/  S2UR UR8, SR_CTAID.Y ;  /* 0x00000000000879c3 */ /* 0x000ee20000002600 */
[----:B------:R-:W-:Y:S01]  /*0050*/  IADD3 R1, R1, -0x58, RZ ;  /* 0xffffffa801017810 */ /* 0x000fe20007ffe0ff */
[----:B------:R-:W-:Y:S01]  /*0060*/  ULDC.64 UR4, c[0x0][0x40] ;  /* 0x0000100000047ab9 */ /* 0x000fe20000000a00 */
[----:B------:R-:W-:Y:S01]  /*0070*/  BSSY B4, `(.L_x_5985) ;  /* 0x0000018000047945 */ /* 0x000fe20003800000 */
[----:B------:R-:W-:-:S04]  /*0080*/  UIADD3 UR4, UP0, UR4, 0x160, URZ ;  /* 0x0000016004047890 */ /* 0x000fc8000ff1e03f */
        /* <DEDUP_REMOVED lines=17> */
[----:B------:R-:W-:Y:S01]  /*01a0*/  IMAD.MOV R0, RZ, RZ, -R5 ;  /* 0x000000ffff007224 */ /* 0x000fe200078e0a05 */
[----:B------:R1:W-:Y:S03]  /*01b0*/  STL [R1+0x1c], R5 ;  /* 0x00001c0501007387 */ /* 0x0003e60000100800 */
[----:B------:R-:W-:-:S05]  /*01c0*/  IMAD R0, R0, c[0x0][0x1c0], R4 ;  /* 0x0000700000007a24 */ /* 0x000fca00078e0204 */
[----:B------:R1:W-:Y:S02]  /*01d0*/  STL [R1+0x24], R0 ;  /* 0x0000240001007387 */ /* 0x0003e40000100800 */
[----:B-1-3--:R-:W-:Y:S05]  /*01e0*/  CALL.REL.NOINC `($_ZN5flash24flash_fwd_splitkv_kernelI23Flash_fwd_kernel_traitsILi256ELi64ELi64ELi4ELb0ELb0EN7cutlass10bfloat16_tE19Flash_kernel_traitsILi256ELi64ELi64ELi4ES3_EELb0ELb0ELb1ELb0ELb0ELb1ELb1ELb1EEEvNS_16Flash_fwd_paramsE$_ZN5flash30compute_attn_1rowblock_splitkvI23Flash_fwd_kernel_traitsILi256ELi64ELi64ELi4ELb0ELb0EN7cutlass10bfloat16_tE19Flash_kernel_traitsILi256ELi64ELi64ELi4ES3_EELb0ELb0ELb1ELb0ELb0ELb1ELb1ELb1ENS_16Flash_fwd_paramsEEEvRKT8_iiiii) ;  /* 0x0000002000007944 */ /* 0x00afea0003c00000 */
[----:B------:R-:W-:Y:S05]  /*01f0*/  BSYNC B4 ;  /* 0x0000000000047941 */ /* 0x000fea0003800000 */
.L_x_5985:
[----:B------:R-:W-:Y:S05]  /*0200*/  EXIT ;  /* 0x000000000000794d */ /* 0x000fea0003800000 */
        .type           $_ZN5flash24flash_fwd_splitkv_kernelI23Flash_fwd_kernel_traitsILi256ELi64ELi64ELi4ELb0ELb0EN7cutlass10bfloat16_tE19Flash_kernel_traitsILi256ELi64ELi64ELi4ES3_EELb0ELb0ELb1ELb0ELb0ELb1ELb1ELb1EEEvNS_16Flash_fwd_paramsE$_ZN5flash30compute_attn_1rowblock_splitkvI23Flash_fwd_kernel_traitsILi256ELi64ELi64ELi4ELb0ELb0EN7cutlass10bfloat16_tE19Flash_kernel_traitsILi256ELi64ELi64ELi4ES3_EELb0ELb0ELb1ELb0ELb0ELb1ELb1ELb1ENS_16Flash_fwd_paramsEEEvRKT8_iiiii,@function
        .size           $_ZN5flash24flash_fwd_splitkv_kernelI23Flash_fwd_kernel_traitsILi256ELi64ELi64ELi4ELb0ELb0EN7cutlass10bfloat16_tE19Flash_kernel_traitsILi256ELi64ELi64ELi4ES3_EELb0ELb0ELb1ELb0ELb0ELb1ELb1ELb1EEEvNS_16Flash_fwd_paramsE$_ZN5flash30compute_attn_1rowblock_splitkvI23Flash_fwd_kernel_traitsILi256ELi64ELi64ELi4ELb0ELb0EN7cutlass10bfloat16_tE19Flash_kernel_traitsILi256ELi64ELi64ELi4ES3_EELb0ELb0ELb1ELb0ELb0ELb1ELb1ELb1ENS_16Flash_fwd_paramsEEEvRKT8_iiiii,($__internal_29_$__cuda_sm70_shflsync_bfly_p - $_ZN5flash24flash_fwd_splitkv_kernelI23Flash_fwd_kernel_traitsILi256ELi64ELi64ELi4ELb0ELb0EN7cutlass10bfloat16_tE19Flash_kernel_traitsILi256ELi64ELi64ELi4ES3_EELb0ELb0ELb1ELb0ELb0ELb1ELb1ELb1EEEvNS_16Flash_fwd_paramsE$_ZN5flash30compute_attn_1rowblock_splitkvI23Flash_fwd_kernel_traitsILi256ELi64ELi64ELi4ELb0ELb0EN7cutlass10bfloat16_tE19Flash_kernel_traitsILi256ELi64ELi64ELi4ES3_EELb0ELb0ELb1ELb0ELb0ELb1ELb1ELb1ENS_16Flash_fwd_paramsEEEvRKT8_iiiii)
$_ZN5flash24flash_fwd_splitkv_kernelI23Flash_fwd_kernel_traitsILi256ELi64ELi64ELi4ELb0ELb0EN7cutlass10bfloat16_tE19Flash_kernel_traitsILi256ELi64ELi64ELi4ES3_EELb0ELb0ELb1ELb0ELb0ELb1ELb1ELb1EEEvNS_16Flash_fwd_paramsE$_ZN5flash30compute_attn_1rowblock_splitkvI23Flash_fwd_kernel_traitsILi256ELi64ELi64ELi4ELb0ELb0EN7cutlass10bfloat16_tE19Flash_kernel_traitsILi256ELi64ELi64ELi4ES3_EELb0ELb0ELb1ELb0ELb0ELb1ELb1ELb1ENS_16Flash_fwd_paramsEEEvRKT8_iiiii:
[----:B------:R-:W-:Y:S01]  /*0210*/  IMAD.U32 R24, RZ, RZ, UR4 ;  /* 0x00000004ff187e24 */ /* 0x000fe2000f8e00ff */
[----:B------:R-:W2:Y:S01]  /*0220*/  LDL R37, [R1+0x1c] ;  /* 0x00001c0001257983 */ /* 0x000ea20000100800 */
[----:B------:R-:W-:Y:S01]  /*0230*/  IMAD.U32 R25, RZ, RZ, UR5 ;  /* 0x00000005ff197e24 */ /* 0x000fe2000f8e00ff */
[----:B------:R-:W-:-:S04]  /*0240*/  ULDC.64 UR6, c[0x0][0x118] ;  /* 0x0000460000067ab9 */ /* 0x000fc80000000a00 */
[----:B------:R-:W3:Y:S04]  /*0250*/  LD.E.64 R4, [R24.64+0xe0] ;  /* 0x0000e00618047980 */ /* 0x000ee8000c101b00 */
[----:B------:R-:W4:Y:S01]  /*0260*/  LD.E.64 R2, [R24.64+0xe8] ;  /* 0x0000e80618027980 */ /* 0x000f22000c101b00 */
[----:B------:R-:W-:Y:S02]  /*0270*/  MOV R30, 0xffffffff ;  /* 0xffffffff001e7802 */ /* 0x000fe40000000f00 */
[----:B---3--:R-:W-:Y:S01]  /*0280*/  ISETP.NE.U32.AND P1, PT, R4, RZ, PT ;  /* 0x000000ff0400720c */ /* 0x008fe20003f25070 */
[----:B--2---:R-:W-:-:S03]  /*0290*/  IMAD.WIDE R6, R37, 0x4, R4 ;  /* 0x0000000425067825 */ /* 0x004fc600078e0204 */
[----:B------:R-:W-:-:S13]  /*02a0*/  ISETP.NE.AND.EX P1, PT, R5, RZ, PT, P1 ;  /* 0x000000ff0500720c */ /* 0x000fda0003f25310 */
[----:B------:R1:W5:Y:S01]  /*02b0*/  @P1 LD.E R30, [R6.64] ;  /* 0x00000006061e1980 */ /* 0x000362000c101900 */
[----:B----4-:R-:W-:Y:S01]  /*02c0*/  ISETP.NE.U32.AND P0, PT, R2, RZ, PT ;  /* 0x000000ff0200720c */ /* 0x010fe20003f05070 */
        /* <DEDUP_REMOVED lines=10> */
.L_x_5987:
[----:B------:R-:W-:Y:S05]  /*0370*/  BSYNC B0 ;  /* 0x0000000000007941 */ /* 0x000fea0003800000 */
.L_x_5986:
[----:B-1----:R-:W4:Y:S04]  /*0380*/  @P1 LD.E R6, [R6.64+0x4] ;  /* 0x0000040606061980 */ /* 0x002f28000c101900 */
[----:B---3--:R-:W3:Y:S01]  /*0390*/  LD.E.64 R2, [R24.64+0xf0] ;  /* 0x0000f00618027980 */ /* 0x008ee2000c101b00 */
[----:B------:R-:W-:Y:S01]  /*03a0*/  IMAD.MOV.U32 R9, RZ, RZ, RZ ;  /* 0x000000ffff097224 */ /* 0x000fe200078e00ff */
[----:B----45:R-:W-:-:S06]  /*03b0*/  @P1 IADD3 R10, R6, -R30, RZ ;  /* 0x8000001e060a1210 */ /* 0x030fcc0007ffe0ff */
[----:B------:R-:W4:Y:S01]  /*03c0*/  @!P1 LD.E R10, [R24.64+0xb4] ;  /* 0x0000b406180a9980 */ /* 0x000f22000c101900 */
[----:B---3--:R-:W-:-:S04]  /*03d0*/  ISETP.NE.U32.AND P4, PT, R2, RZ, PT ;  /* 0x000000ff0200720c */ /* 0x008fc80003f85070 */
[----:B------:R-:W-:Y:S01]  /*03e0*/  ISETP.NE.AND.EX P4, PT, R3, RZ, PT, P4 ;  /* 0x000000ff0300720c */ /* 0x000fe20003f85340 */
[----:B------:R-:W-:-:S12]  /*03f0*/  IMAD.WIDE R32, R37, 0x4, R2 ;  /* 0x0000000425207825 */ /* 0x000fd800078e0202 */
[----:B------:R1:W5:Y:S01]  /*0400*/  @P4 LD.E R9, [R32.64] ;  /* 0x0000000620094980 */ /* 0x000362000c101900 */
[----:B------:R-:W-:Y:S03]  /*0410*/  BSSY B0, `(.L_x_5988) ;  /* 0x000000a000007945 */ /* 0x000fe60003800000 */
[----:B----4-:R1:W-:Y:S01]  /*0420*/  STL [R1+0x2c], R10 ;  /* 0x00002c0a01007387 */ /* 0x0103e20000100800 */
[----:B------:R-:W-:Y:S05]  /*0430*/  @!P0 BRA `(.L_x_5989) ;  /* 0x0000006000008947 */ /* 0x000fea0003800000 */
[----:B------:R-:W3:Y:S02]  /*0440*/  LD.E.U8 R0, [R24.64+0x1b2] ;  /* 0x0001b20618007980 */ /* 0x000ee4000c101100 */
[----:B---3--:R-:W-:-:S13]  /*0450*/  ISETP.NE.AND P0, PT, R0, RZ, PT ;  /* 0x000000ff0000720c */ /* 0x008fda0003f05270 */
[----:B------:R-:W3:Y:S02]  /*0460*/  @P0 LD.E R0, [R4.64+0x4] ;  /* 0x0000040604000980 */ /* 0x000ee4000c101900 */
[----:B---3--:R-:W-:-:S06]  /*0470*/  @P0 IADD3 R0, R0, -R20, RZ ;  /* 0x8000001400000210 */ /* 0x008fcc0007ffe0ff */
[----:B------:R3:W5:Y:S01]  /*0480*/  @!P0 LD.E R0, [R4.64] ;  /* 0x0000000604008980 */ /* 0x000762000c101900 */
[----:B------:R-:W-:Y:S05]  /*0490*/  BRA `(.L_x_5990) ;  /* 0x0000001000007947 */ /* 0x000fea0003800000 */
.L_x_5989:
[----:B------:R3:W5:Y:S02]  /*04a0*/  LD.E R0, [R24.64+0xb8] ;  /* 0x0000b80618007980 */ /* 0x000764000c101900 */
.L_x_5990:
[----:B------:R-:W-:Y:S05]  /*04b0*/  BSYNC B0 ;  /* 0x0000000000007941 */ /* 0x000fea0003800000 */
.L_x_5988:
[----:B------:R-:W4:Y:S01]  /*04c0*/  LD.E.64 R2, [R24.64+0xf8] ;  /* 0x0000f80618027980 */ /* 0x000f22000c101b00 */
[----:B------:R-:W-:Y:S01]  /*04d0*/  BSSY B1, `(.L_x_5991) ;  /* 0x0000014000017945 */ /* 0x000fe20003800000 */
[----:B-----5:R-:W-:Y:S01]  /*04e0*/  IMAD.IADD R140, R0, 0x1, -R9 ;  /* 0x00000001008c7824 */ /* 0x020fe200078e0a09 */
[----:B----4-:R-:W-:-:S04]  /*04f0*/  ISETP.NE.U32.AND P0, PT, R2, RZ, PT ;  /* 0x000000ff0200720c */ /* 0x010fc80003f05070 */
[----:B------:R-:W-:-:S13]  /*0500*/  ISETP.NE.AND.EX P0, PT, R3, RZ, PT, P0 ;  /* 0x000000ff0300720c */ /* 0x000fda0003f05300 */
[----:B------:R-:W-:Y:S05]  /*0510*/  @!P0 BRA `(.L_x_5992) ;  /* 0x0000005000008947 */ /* 0x000fea0003800000 */
[----:B------:R-:W-:-:S06]  /*0520*/  IMAD.WIDE R2, R37, 0x4, R2 ;  /* 0x0000000425027825 */ /* 0x000fcc00078e0202 */
[----:B------:R-:W4:Y:S02]  /*0530*/  LD.E R2, [R2.64] ;  /* 0x0000000602027980 */ /* 0x000f24000c101900 */
[----:B----4-:R-:W-:-:S05]  /*0540*/  IADD3 R0, R2, -R9, RZ ;  /* 0x8000000902007210 */ /* 0x010fca0007ffe0ff */
[----:B------:R4:W-:Y:S01]  /*0550*/  STL [R1+0x4], R0 ;  /* 0x0000040001007387 */ /* 0x0009e20000100800 */
[----:B------:R-:W-:Y:S05]  /*0560*/  BRA `(.L_x_5993) ;  /* 0x000000a000007947 */ /* 0x000fea0003800000 */
.L_x_5992:
[----:B------:R-:W4:Y:S01]  /*0570*/  LD.E.64 R2, [R24.64+0x108] ;  /* 0x0001080618027980 */ /* 0x000f22000c101b00 */
[----:B------:R-:W-:Y:S01]  /*0580*/  BSSY B0, `(.L_x_5994) ;  /* 0x0000006000007945 */ /* 0x000fe20003800000 */
[----:B------:R-:W-:Y:S01]  /*0590*/  IMAD.MOV.U32 R0, RZ, RZ, RZ ;  /* 0x000000ffff007224 */ /* 0x000fe200078e00ff */
[----:B----4-:R-:W-:-:S04]  /*05a0*/  ISETP.NE.U32.AND P0, PT, R2, RZ, PT ;  /* 0x000000ff0200720c */ /* 0x010fc80003f05070 */
[----:B------:R-:W-:-:S13]  /*05b0*/  ISETP.NE.AND.EX P0, PT, R3, RZ, PT, P0 ;  /* 0x000000ff0300720c */ /* 0x000fda0003f05300 */
[----:B------:R-:W-:Y:S05]  /*05c0*/  @!P0 BRA `(.L_x_5995) ;  /* 0x0000001000008947 */ /* 0x000fea0003800000 */
[----:B------:R4:W5:Y:S02]  /*05d0*/  LD.E R0, [R24.64+0xbc] ;  /* 0x0000bc0618007980 */ /* 0x000964000c101900 */
.L_x_5995:
[----:B------:R-:W-:Y:S05]  /*05e0*/  BSYNC B0 ;  /* 0x0000000000007941 */ /* 0x000fea0003800000 */
.L_x_5994:
[----:B-----5:R-:W-:-:S05]  /*05f0*/  IADD3 R0, R140, R0, RZ ;  /* 0x000000008c007210 */ /* 0x020fca0007ffe0ff */
[----:B------:R1:W-:Y:S02]  /*0600*/  STL [R1+0x4], R0 ;  /* 0x0000040001007387 */ /* 0x0003e40000100800 */
.L_x_5993:
[----:B------:R-:W-:Y:S05]  /*0610*/  BSYNC B1 ;  /* 0x0000000000017941 */ /* 0x000fea0003800000 */
.L_x_5991:
[----:B------:R-:W5:Y:S01]  /*0620*/  S2R R38, SR_CTAID.X ;  /* 0x0000000000267919 */ /* 0x000f620000002500 */
[----:B------:R-:W-:Y:S01]  /*0630*/  MOV R21, 0x1f0 ;  /* 0x000001f000157802 */ /* 0x000fe20000000f00 */
[----:B------:R-:W-:-:S03]  /*0640*/  IMAD.MOV.U32 R3, RZ, RZ, 0x0 ;  /* 0x00000000ff037424 */ /* 0x000fc600078e00ff */
[----:B------:R-:W-:Y:S01]  /*0650*/  MOV R2, R21 ;  /* 0x0000001500027202 */ /* 0x000fe20000000f00 */
[----:B-----5:R-:W-:-:S05]  /*0660*/  IMAD.SHL.U32 R189, R38, 0x40, RZ ;  /* 0x0000004026bd7824 */ /* 0x020fca00078e00ff */
[----:B------:R-:W-:-:S13]  /*0670*/  ISETP.GT.AND P0, PT, R10, R189, PT ;  /* 0x000000bd0a00720c */ /* 0x000fda0003f04270 */
[----:B------:R-:W-:Y:S05]  /*0680*/  @!P0 RET.REL.NODEC R2 `(_ZN5flash24flash_fwd_splitkv_kernelI23Flash_fwd_kernel_traitsILi256ELi64ELi64ELi4ELb0ELb0EN7cutlass10bfloat16_tE19Flash_kernel_traitsILi256ELi64ELi64ELi4ES3_EELb0ELb0ELb1ELb0ELb0ELb1ELb1ELb1EEEvNS_16Flash_fwd_paramsE) ;  /* 0xfffff97002008950 */ /* 0x000fea0003c3ffff */
[----:B-1--4-:R-:W4:Y:S04]  /*0690*/  LD.E R0, [R24.64+0xb8] ;  /* 0x0000b80618007980 */ /* 0x012f28000c101900 */
[----:B------:R-:W5:Y:S01]  /*06a0*/  LDL R8, [R1+0x4] ;  /* 0x0000040001087983 */ /* 0x000f620000100800 */
[----:B------:R-:W-:-:S04]  /*06b0*/  IABS R6, c[0x0][0x10] ;  /* 0x0000040000067a13 */ /* 0x000fc80000000000 */
[----:B------:R-:W1:Y:S08]  /*06c0*/  I2F.RP R2, R6 ;  /* 0x0000000600027306 */ /* 0x000e700000209400 */
[----:B-1----:R-:W1:Y:S02]  /*06d0*/  MUFU.RCP R2, R2 ;  /* 0x0000000200027308 */ /* 0x002e640000001000 */
[----:B-1----:R-:W-:-:S06]  /*06e0*/  IADD3 R2, R2, 0xffffffe, RZ ;  /* 0x0ffffffe02027810 */ /* 0x002fcc0007ffe0ff */
[----:B------:R1:W3:Y:S01]  /*06f0*/  F2I.FTZ.U32.TRUNC.NTZ R3, R2 ;  /* 0x0000000200037305 */ /* 0x0002e2000021f000 */
[----:B------:R-:W-:-:S05]  /*0700*/  IABS R7, c[0x0][0x10] ;  /* 0x0000040000077a13 */ /* 0x000fca0000000000 */
[----:B------:R-:W-:Y:S01]  /*0710*/  IMAD.MOV R7, RZ, RZ, -R7 ;  /* 0x000000ffff077224 */ /* 0x000fe200078e0a07 */
[----:B----4-:R-:W-:-:S04]  /*0720*/  IADD3 R0, R0, 0x3f, RZ ;  /* 0x0000003f00007810 */ /* 0x010fc80007ffe0ff */
[----:B-1----:R-:W-:-:S04]  /*0730*/  SHF.R.S32.HI R2, RZ, 0x1f, R0 ;  /* 0x0000001fff027819 */ /* 0x002fc80000011400 */
[----:B------:R-:W-:Y:S01]  /*0740*/  LEA.HI R0, R2, R0, RZ, 0x6 ;  /* 0x0000000002007211 */ /* 0x000fe200078f30ff */
[----:B---3--:R-:W-:-:S03]  /*0750*/  IMAD.MOV R2, RZ, RZ, -R3 ;  /* 0x000000ffff027224 */ /* 0x008fc600078e0a03 */
[----:B------:R-:W-:-:S04]  /*0760*/  LEA.HI.SX32 R0, R0, c[0x0][0x10], 0x1a ;  /* 0x0000040000007a11 */ /* 0x000fc800078fd2ff */
[----:B------:R-:W-:Y:S01]  /*0770*/  IADD3 R4, R0, -0x1, RZ ;  /* 0xffffffff00047810 */ /* 0x000fe20007ffe0ff */
[----:B------:R-:W-:Y:S02]  /*0780*/  IMAD R0, R2, R6, RZ ;  /* 0x0000000602007224 */ /* 0x000fe400078e02ff */
[----:B------:R-:W-:Y:S01]  /*0790*/  IMAD.MOV.U32 R2, RZ, RZ, RZ ;  /* 0x000000ffff027224 */ /* 0x000fe200078e00ff */
[----:B------:R-:W-:-:S03]  /*07a0*/  IABS R5, R4 ;  /* 0x0000000400057213 */ /* 0x000fc60000000000 */
[----:B------:R-:W-:-:S04]  /*07b0*/  IMAD.HI.U32 R0, R3, R0, R2 ;  /* 0x0000000003007227 */ /* 0x000fc800078e0002 */
[----:B------:R-:W-:Y:S02]  /*07c0*/  IMAD.MOV.U32 R2, RZ, RZ, R5 ;  /* 0x000000ffff027224 */ /* 0x000fe400078e0005 */
[----:B------:R-:W-:Y:S02]  /*07d0*/  IMAD.MOV.U32 R3, RZ, RZ, R7 ;  /* 0x000000ffff037224 */ /* 0x000fe400078e0007 */
[----:B------:R-:W-:-:S04]  /*07e0*/  IMAD.HI.U32 R0, R0, R2, RZ ;  /* 0x0000000200007227 */ /* 0x000fc800078e00ff */
[----:B------:R-:W-:-:S05]  /*07f0*/  IMAD R2, R0, R3, R2 ;  /* 0x0000000300027224 */ /* 0x000fca00078e0202 */
[----:B------:R-:W-:-:S13]  /*0800*/  ISETP.GT.U32.AND P1, PT, R6, R2, PT ;  /* 0x000000020600720c */ /* 0x000fda0003f24070 */
[----:B------:R-:W-:-:S05]  /*0810*/  @!P1 IMAD.IADD R2, R2, 0x1, -R6 ;  /* 0x0000000102029824 */ /* 0x000fca00078e0a06 */
[----:B------:R-:W-:Y:S02]  /*0820*/  ISETP.GE.U32.AND P2, PT, R2, R6, PT ;  /* 0x000000060200720c */ /* 0x000fe40003f46070 */
[----:B------:R-:W-:Y:S02]  /*0830*/  LOP3.LUT R2, R4, c[0x0][0x10], RZ, 0x3c, !PT ;  /* 0x0000040004027a12 */ /* 0x000fe400078e3cff */
[----:B------:R-:W-:Y:S02]  /*0840*/  @!P1 IADD3 R0, R0, 0x1, RZ ;  /* 0x0000000100009810 */ /* 0x000fe40007ffe0ff */
[----:B------:R-:W-:Y:S02]  /*0850*/  ISETP.GE.AND P0, PT, R2, RZ, PT ;  /* 0x000000ff0200720c */ /* 0x000fe40003f06270 */
[----:B------:R-:W-:-:S05]  /*0860*/  ISETP.NE.AND P1, PT, RZ, c[0x0][0x10], PT ;  /* 0x00000400ff007a0c */ /* 0x000fca0003f25270 */
[----:B------:R-:W-:Y:S02]  /*0870*/  @P2 IADD3 R0, R0, 0x1, RZ ;  /* 0x0000000100002810 */ /* 0x000fe40007ffe0ff */
[----:B-----5:R-:W-:-:S04]  /*0880*/  IADD3 R2, R8, 0x3f, RZ ;  /* 0x0000003f08027810 */ /* 0x020fc80007ffe0ff */
[----:B------:R-:W-:Y:S02]  /*0890*/  @!P0 IMAD.MOV R0, RZ, RZ, -R0 ;  /* 0x000000ffff008224 */ /* 0x000fe400078e0a00 */
[----:B------:R-:W-:Y:S02]  /*08a0*/  @!P1 LOP3.LUT R0, RZ, c[0x0][0x10], RZ, 0x33, !PT ;  /* 0x00000400ff009a12 */ /* 0x000fe400078e33ff */
[----:B------:R-:W-:-:S03]  /*08b0*/  SHF.R.S32.HI R3, RZ, 0x1f, R2 ;  /* 0x0000001fff037819 */ /* 0x000fc60000011402 */
[----:B------:R-:W-:Y:S01]  /*08c0*/  IMAD R34, R0, UR8, RZ ;  /* 0x0000000800227c24 */ /* 0x000fe2000f8e02ff */
[----:B------:R-:W-:-:S03]  /*08d0*/  LEA.HI R2, R3, R2, RZ, 0x6 ;  /* 0x0000000203027211 */ /* 0x000fc600078f30ff */
[----:B------:R-:W-:Y:S01]  /*08e0*/  IMAD.IADD R0, R0, 0x1, R34 ;  /* 0x0000000100007824 */ /* 0x000fe200078e0222 */
[----:B------:R-:W-:-:S04]  /*08f0*/  SHF.R.S32.HI R2, RZ, 0x6, R2 ;  /* 0x00000006ff027819 */ /* 0x000fc80000011402 */
[----:B------:R-:W-:Y:S01]  /*0900*/  IMNMX R36, R2, R0, PT ;  /* 0x0000000002247217 */ /* 0x000fe20003800200 */
[----:B------:R1:W-:Y:S04]  /*0910*/  STL [R1+0xc], R34 ;  /* 0x00000c2201007387 */ /* 0x0003e80000100800 */
[----:B------:R1:W-:Y:S01]  /*0920*/  STL [R1+0x28], R36 ;  /* 0x0000282401007387 */ /* 0x0003e20000100800 */
[----:B------:R-:W-:-:S13]  /*0930*/  ISETP.GE.AND P0, PT, R34, R36, PT ;  /* 0x000000242200720c */ /* 0x000fda0003f06270 */
[----:B------:R-:W-:Y:S05]  /*0940*/  @!P0 BRA `(.L_x_5996) ;  /* 0x00000a6000008947 */ /* 0x000fea0003800000 */
[----:B------:R3:W4:Y:S04]  /*0950*/  LD.E.64 R4, [R24.64+0xb0] ;  /* 0x0000b00618047980 */ /* 0x000728000c101b00 */
[----:B--2---:R-:W2:Y:S04]  /*0960*/  LDL.LU R12, [R1+0x24] ;  /* 0x00002400010c7983 */ /* 0x004ea80000300800 */
[----:B------:R3:W2:Y:S04]  /*0970*/  LD.E R3, [R24.64+0x60] ;  /* 0x0000600618037980 */ /* 0x0006a8000c101900 */
[----:B------:R3:W2:Y:S04]  /*0980*/  LD.E R8, [R24.64+0xcc] ;  /* 0x0000cc0618087980 */ /* 0x0006a8000c101900 */
[----:B------:R3:W2:Y:S04]  /*0990*/  LD.E.64 R14, [R24.64+0x78] ;  /* 0x00007806180e7980 */ /* 0x0006a8000c101b00 */
[----:B------:R3:W5:Y:S04]  /*09a0*/  LD.E R0, [R24.64+0xc0] ;  /* 0x0000c00618007980 */ /* 0x000768000c101900 */
[----:B---3--:R-:W5:Y:S01]  /*09b0*/  LD.E.64 R24, [R24.64+0xa8] ;  /* 0x0000a80618187980 */ /* 0x008f62000c101b00 */
[----:B------:R-:W-:-:S04]  /*09c0*/  SHF.R.S32.HI R6, RZ, 0x1f, R188 ;  /* 0x0000001fff067819 */ /* 0x000fc800000114bc */
[----:B------:R-:W-:-:S04]  /*09d0*/  LEA.HI R6, R6, R188, RZ, 0x4 ;  /* 0x000000bc06067211 */ /* 0x000fc800078f20ff */
[----:B------:R-:W-:-:S05]  /*09e0*/  LOP3.LUT R11, R6, 0xfffffff0, RZ, 0xc0, !PT ;  /* 0xfffffff0060b7812 */ /* 0x000fca00078ec0ff */
[----:B------:R-:W-:Y:S01]  /*09f0*/  IMAD.IADD R11, R188, 0x1, -R11 ;  /* 0x00000001bc0b7824 */ /* 0x000fe200078e0a0b */
[----:B------:R-:W-:Y:S01]  /*0a00*/  SHF.R.S32.HI R6, RZ, 0x4, R6 ;  /* 0x00000004ff067819 */ /* 0x000fe20000011406 */
[----:B------:R-:W-:-:S05]  /*0a10*/  IMAD.IADD R7, R10, 0x1, -R189 ;  /* 0x000000010a077824 */ /* 0x000fca00078e0abd */
[----:B------:R-:W-:Y:S01]  /*0a20*/  ISETP.GE.AND P1, PT, R6, R7, PT ;  /* 0x000000070600720c */ /* 0x000fe20003f26270 */
[----:B------:R-:W-:Y:S01]  /*0a30*/  BSSY B0, `(.L_x_5997) ;  /* 0x0000018000007945 */ /* 0x000fe20003800000 */
[----:B----4-:R-:W-:Y:S02]  /*0a40*/  IMAD R2, R4, UR8, R37 ;  /* 0x0000000804027c24 */ /* 0x010fe4000f8e0225 */
[----:B------:R-:W-:Y:S02]  /*0a50*/  IMAD.SHL.U32 R4, R11, 0x4, RZ ;  /* 0x000000040b047824 */ /* 0x000fe400078e00ff */
[----:B--2---:R-:W-:-:S04]  /*0a60*/  IMAD R2, R2, R3, R12 ;  /* 0x0000000302027224 */ /* 0x004fc800078e020c */
[----:B------:R-:W-:Y:S01]  /*0a70*/  IMAD R12, R5, R2, R189 ;  /* 0x00000002050c7224 */ /* 0x000fe200078e02bd */
[----:B------:R-:W-:-:S03]  /*0a80*/  SHF.R.S32.HI R5, RZ, 0x1f, R4 ;  /* 0x0000001fff057819 */ /* 0x000fc60000011404 */
[----:B------:R-:W-:Y:S02]  /*0a90*/  IMAD R8, R12, R8, RZ ;  /* 0x000000080c087224 */ /* 0x000fe400078e02ff */
        /* <DEDUP_REMOVED lines=17> */
.L_x_5998:
[----:B------:R-:W-:Y:S05]  /*0bb0*/  BSYNC B0 ;  /* 0x0000000000007941 */ /* 0x000fea0003800000 */
.L_x_5997:
        /* <DEDUP_REMOVED lines=12> */
.L_x_6000:
[----:B------:R-:W-:Y:S05]  /*0c80*/  BSYNC B0 ;  /* 0x0000000000007941 */ /* 0x000fea0003800000 */
.L_x_5999:
        /* <DEDUP_REMOVED lines=12> */
.L_x_6002:
[----:B------:R-:W-:Y:S05]  /*0d50*/  BSYNC B0 ;  /* 0x0000000000007941 */ /* 0x000fea0003800000 */
.L_x_6001:
        /* <DEDUP_REMOVED lines=12> */
.L_x_6004:
[----:B------:R-:W-:Y:S05]  /*0e20*/  BSYNC B0 ;  /* 0x0000000000007941 */ /* 0x000fea0003800000 */
.L_x_6003:
        /* <DEDUP_REMOVED lines=12> */
.L_x_6006:
[----:B------:R-:W-:Y:S05]  /*0ef0*/  BSYNC B0 ;  /* 0x0000000000007941 */ /* 0x000fea0003800000 */
.L_x_6005:
        /* <DEDUP_REMOVED lines=12> */
.L_x_6008:
[----:B------:R-:W-:Y:S05]  /*0fc0*/  BSYNC B0 ;  /* 0x0000000000007941 */ /* 0x000fea0003800000 */
.L_x_6007:
        /* <DEDUP_REMOVED lines=12> */
.L_x_6010:
[----:B------:R-:W-:Y:S05]  /*1090*/  BSYNC B0 ;  /* 0x0000000000007941 */ /* 0x000fea0003800000 */
.L_x_6009:
        /* <DEDUP_REMOVED lines=12> */
.L_x_6012:
[----:B------:R-:W-:Y:S05]  /*1160*/  BSYNC B0 ;  /* 0x0000000000007941 */ /* 0x000fea0003800000 */
.L_x_6011:
[----:B------:R-:W-:Y:S02]  /*1170*/  ISETP.NE.AND P6, PT, R11, RZ, PT ;  /* 0x000000ff0b00720c */ /* 0x000fe40003fc5270 */
[----:B-1234-:R-:W-:-:S02]  /*1180*/  SHF.R.S32.HI R2, RZ, 0x1f, R12 ;  /* 0x0000001fff027819 */ /* 0x01efc4000001140c */
[-C--:B------:R-:W-:Y:S02]  /*1190*/  ISETP.GE.OR P0, PT, R6, R7.reuse, P6 ;  /* 0x000000070600720c */ /* 0x080fe40003706670 */
[----:B-----5:R-:W-:Y:S02]  /*11a0*/  IADD3 R0, P1, R12, R6, RZ ;  /* 0x000000060c007210 */ /* 0x020fe40007f3e0ff */
[-C--:B------:R-:W-:Y:S02]  /*11b0*/  ISETP.GE.OR P5, PT, R14, R7.reuse, P6 ;  /* 0x000000070e00720c */ /* 0x080fe400037a6670 */
        /* <DEDUP_REMOVED lines=25> */
[----:B------:R-:W-:Y:S05]  /*1350*/  @P6 RET.REL.NODEC R4 `(_ZN5flash24flash_fwd_splitkv_kernelI23Flash_fwd_kernel_traitsILi256ELi64ELi64ELi4ELb0ELb0EN7cutlass10bfloat16_tE19Flash_kernel_traitsILi256ELi64ELi64ELi4ES3_EELb0ELb0ELb1ELb0ELb0ELb1ELb1ELb1EEEvNS_16Flash_fwd_paramsE) ;  /* 0xffffeca004006950 */ /* 0x000fea0003c3ffff */
[----:B-1----:R-:W-:-:S05]  /*1360*/  MOV R0, 0xff800000 ;  /* 0xff80000000007802 */ /* 0x002fca0000000f00 */
[----:B------:R1:W-:Y:S02]  /*1370*/  ST.E [R2.64+0xe0], R0 ;  /* 0x0000e00002007985 */ /* 0x0003e4000c101906 */
[----:B-1----:R-:W-:Y:S02]  /*1380*/  MOV R2, R21 ;  /* 0x0000001500027202 */ /* 0x002fe40000000f00 */
[----:B------:R-:W-:-:S04]  /*1390*/  MOV R3, 0x0 ;  /* 0x0000000000037802 */ /* 0x000fc80000000f00 */
[----:B------:R-:W-:Y:S05]  /*13a0*/  RET.REL.NODEC R2 `(_ZN5flash24flash_fwd_splitkv_kernelI23Flash_fwd_kernel_traitsILi256ELi64ELi64ELi4ELb0ELb0EN7cutlass10bfloat16_tE19Flash_kernel_traitsILi256ELi64ELi64ELi4ES3_EELb0ELb0ELb1ELb0ELb0ELb1ELb1ELb1EEEvNS_16Flash_fwd_paramsE) ;  /* 0xffffec5002007950 */ /* 0x000fea0003c3ffff */
.L_x_5996:
[----:B------:R-:W3:Y:S04]  /*13b0*/  LD.E.64 R2, [R24.64+0x160] ;  /* 0x0001600618027980 */ /* 0x000ee8000c101b00 */
[----:B------:R-:W4:Y:S04]  /*13c0*/  LD.E.64 R4, [R24.64+0x158] ;  /* 0x0001580618047980 */ /* 0x000f28000c101b00 */
[----:B------:R1:W5:Y:S01]  /*13d0*/  LDL R39, [R1+0x24] ;  /* 0x0000240001277983 */ /* 0x0003620000100800 */
[----:B---3--:R-:W-:-:S04]  /*13e0*/  ISETP.NE.U32.AND P1, PT, R2, RZ, PT ;  /* 0x000000ff0200720c */ /* 0x008fc80003f25070 */
[----:B------:R-:W-:-:S13]  /*13f0*/  ISETP.NE.AND.EX P1, PT, R3, RZ, PT, P1 ;  /* 0x000000ff0300720c */ /* 0x000fda0003f25310 */
[----:B------:R-:W3:Y:S01]  /*1400*/  @P1 LD.E.64 R6, [R24.64+0x168] ;  /* 0x0001680618061980 */ /* 0x000ee2000c101b00 */
[----:B----4-:R-:W-:-:S04]  /*1410*/  ISETP.NE.U32.AND P0, PT, R4, RZ, PT ;  /* 0x000000ff0400720c */ /* 0x010fc80003f05070 */
[----:B------:R-:W-:Y:S01]  /*1420*/  ISETP.NE.AND.EX P0, PT, R5, RZ, PT, P0 ;  /* 0x000000ff0500720c */ /* 0x000fe20003f05300 */
[--C-:B------:R-:W-:Y:S01]  /*1430*/  IMAD.MOV.U32 R13, RZ, RZ, R37.reuse ;  /* 0x000000ffff0d7224 */ /* 0x100fe200078e0025 */
[----:B------:R-:W-:-:S11]  /*1440*/  @P1 SHF.R.S32.HI R0, RZ, 0x1f, R37 ;  /* 0x0000001fff001819 */ /* 0x000fd60000011425 */
[----:B------:R-:W-:-:S05]  /*1450*/  @P0 IMAD.WIDE R4, R37, 0x4, R4 ;  /* 0x0000000425040825 */ /* 0x000fca00078e0204 */
[----:B------:R4:W5:Y:S01]  /*1460*/  @P0 LD.E R13, [R4.64] ;  /* 0x00000006040d0980 */ /* 0x000962000c101900 */
[----:B------:R-:W-:Y:S01]  /*1470*/  BSSY B0, `(.L_x_6013) ;  /* 0x00000ba000007945 */ /* 0x000fe20003800000 */
[-C--:B---3--:R-:W-:Y:S02]  /*1480*/  @P1 IMAD R7, R7, R37.reuse, RZ ;  /* 0x0000002507071224 */ /* 0x088fe400078e02ff */
[----:B----4-:R-:W-:-:S04]  /*1490*/  @P1 IMAD.WIDE.U32 R4, R6, R37, RZ ;  /* 0x0000002506041225 */ /* 0x010fc800078e00ff */
[----:B------:R-:W-:Y:S02]  /*14a0*/  @P1 IMAD R7, R6, R0, R7 ;  /* 0x0000000006071224 */ /* 0x000fe400078e0207 */
[----:B------:R-:W-:Y:S01]  /*14b0*/  IMAD.MOV.U32 R6, RZ, RZ, RZ ;  /* 0x000000ffff067224 */ /* 0x000fe200078e00ff */
[C---:B------:R-:W-:Y:S02]  /*14c0*/  @P1 LEA R6, P0, R4.reuse, R2, 0x2 ;  /* 0x0000000204061211 */ /* 0x040fe400078010ff */
[----:B------:R-:W-:Y:S01]  /*14d0*/  @P1 IADD3 R7, R5, R7, RZ ;  /* 0x0000000705071210 */ /* 0x000fe20007ffe0ff */
[----:B------:R-:W-:Y:S02]  /*14e0*/  IMAD.MOV.U32 R0, RZ, RZ, RZ ;  /* 0x000000ffff007224 */ /* 0x000fe400078e00ff */
[----:B------:R-:W-:Y:S01]  /*14f0*/  IMAD.MOV.U32 R240, RZ, RZ, R6 ;  /* 0x000000fffff07224 */ /* 0x000fe200078e0006 */
[----:B------:R-:W-:-:S04]  /*1500*/  @P1 LEA.HI.X R0, R4, R3, R7, 0x2, P0 ;  /* 0x0000000304001211 */ /* 0x000fc800000f1407 */
[----:B------:R-:W-:Y:S02]  /*1510*/  MOV R241, R0 ;  /* 0x0000000000f17202 */ /* 0x000fe40000000f00 */
[----:B------:R-:W-:-:S04]  /*1520*/  ISETP.NE.U32.AND P0, PT, R240, RZ, PT ;  /* 0x000000fff000720c */ /* 0x000fc80003f05070 */
[----:B------:R-:W-:-:S13]  /*1530*/  ISETP.NE.AND.EX P0, PT, R241, RZ, PT, P0 ;  /* 0x000000fff100720c */ /* 0x000fda0003f05300 */
[----:B------:R-:W-:Y:S05]  /*1540*/  @!P0 BRA `(.L_x_6014) ;  /* 0x0000059000008947 */ /* 0x000fea0003800000 */
[----:B-1---5:R-:W3:Y:S04]  /*1550*/  LD.E R13, [R24.64+0x170] ;  /* 0x00017006180d7980 */ /* 0x022ee8000c101900 */
        /* <DEDUP_REMOVED lines=43> */
[----:B-1----:R-:W-:Y:S01]  /*1810*/  IADD3 R0, RZ, -R3, RZ ;  /* 0x80000003ff007210 */ /* 0x002fe20007ffe0ff */
[----:B------:R-:W-:-:S04]  /*1820*/  IMAD.MOV.U32 R2, RZ, RZ, RZ ;  /* 0x000000ffff027224 */ /* 0x000fc800078e00ff */
[----:B------:R-:W-:Y:S01]  /*1830*/  IMAD R14, R0, R4, RZ ;  /* 0x00000004000e7224 */ /* 0x000fe200078e02ff */
[----:B------:R-:W-:-:S03]  /*1840*/  IABS R0, R39 ;  /* 0x0000002700007213 */ /* 0x000fc60000000000 */
[----:B------:R-:W-:Y:S01]  /*1850*/  IMAD.HI.U32 R14, R3, R14, R2 ;  /* 0x0000000e030e7227 */ /* 0x000fe200078e0002 */
[----:B------:R-:W-:-:S05]  /*1860*/  IADD3 R2, RZ, -R16, RZ ;  /* 0x80000010ff027210 */ /* 0x000fca0007ffe0ff */
[----:B------:R-:W-:Y:S02]  /*1870*/  IMAD.MOV.U32 R3, RZ, RZ, R2 ;  /* 0x000000ffff037224 */ /* 0x000fe400078e0002 */
[----:B------:R-:W-:-:S04]  /*1880*/  IMAD.HI.U32 R2, R14, R0, RZ ;  /* 0x000000000e027227 */ /* 0x000fc800078e00ff */
[----:B------:R-:W-:-:S05]  /*1890*/  IMAD R0, R2, R3, R0 ;  /* 0x0000000302007224 */ /* 0x000fca00078e0200 */
[----:B------:R-:W-:-:S13]  /*18a0*/  ISETP.GT.U32.AND P1, PT, R4, R0, PT ;  /* 0x000000000400720c */ /* 0x000fda0003f24070 */
[----:B------:R-:W-:-:S04]  /*18b0*/  @!P1 IADD3 R0, R0, -R4, RZ ;  /* 0x8000000400009210 */ /* 0x000fc80007ffe0ff */
[----:B------:R-:W-:Y:S02]  /*18c0*/  ISETP.GE.U32.AND P2, PT, R0, R4, PT ;  /* 0x000000040000720c */ /* 0x000fe40003f46070 */
[----:B------:R-:W-:Y:S01]  /*18d0*/  LOP3.LUT R0, R39, R15, RZ, 0x3c, !PT ;  /* 0x0000000f27007212 */ /* 0x000fe200078e3cff */
[----:B------:R-:W-:Y:S01]  /*18e0*/  IMAD.MOV R4, RZ, RZ, -R5 ;  /* 0x000000ffff047224 */ /* 0x000fe200078e0a05 */
[----:B------:R-:W-:Y:S02]  /*18f0*/  @!P1 IADD3 R2, R2, 0x1, RZ ;  /* 0x0000000102029810 */ /* 0x000fe40007ffe0ff */
[----:B------:R-:W-:Y:S02]  /*1900*/  ISETP.GE.AND P0, PT, R0, RZ, PT ;  /* 0x000000ff0000720c */ /* 0x000fe40003f06270 */
[----:B------:R-:W-:Y:S01]  /*1910*/  ISETP.NE.AND P1, PT, R15, RZ, PT ;  /* 0x000000ff0f00720c */ /* 0x000fe20003f25270 */
[----:B------:R-:W-:-:S04]  /*1920*/  IMAD R4, R13, R4, R26 ;  /* 0x000000040d047224 */ /* 0x000fc800078e021a */
[----:B------:R-:W-:Y:S01]  /*1930*/  @P2 IADD3 R2, R2, 0x1, RZ ;  /* 0x0000000102022810 */ /* 0x000fe20007ffe0ff */
[----:B--2---:R-:W-:Y:S01]  /*1940*/  IMAD R5, R121, R4, RZ ;  /* 0x0000000479057224 */ /* 0x004fe200078e02ff */
[----:B------:R-:W-:-:S03]  /*1950*/  SHF.R.S32.HI R21, RZ, 0x1f, R4 ;  /* 0x0000001fff157819 */ /* 0x000fc60000011404 */
[----:B------:R-:W-:Y:S02]  /*1960*/  IMAD.MOV.U32 R0, RZ, RZ, R2 ;  /* 0x000000ffff007224 */ /* 0x000fe400078e0002 */
[----:B------:R-:W-:Y:S02]  /*1970*/  IMAD R5, R120, R21, R5 ;  /* 0x0000001578057224 */ /* 0x000fe400078e0205 */
[----:B------:R-:W-:Y:S01]  /*1980*/  @!P0 IMAD.MOV R0, RZ, RZ, -R0 ;  /* 0x000000ffff008224 */ /* 0x000fe200078e0a00 */
[----:B------:R-:W-:-:S04]  /*1990*/  @!P1 LOP3.LUT R0, RZ, R15, RZ, 0x33, !PT ;  /* 0x0000000fff009212 */ /* 0x000fc800078e33ff */
[----:B------:R-:W-:Y:S02]  /*19a0*/  SHF.R.S32.HI R29, RZ, 0x1f, R0 ;  /* 0x0000001fff1d7819 */ /* 0x000fe40000011400 */
[----:B------:R-:W-:Y:S02]  /*19b0*/  MOV R18, R0 ;  /* 0x0000000000127202 */ /* 0x000fe40000000f00 */
[----:B---3--:R-:W-:Y:S01]  /*19c0*/  SHF.R.S32.HI R14, RZ, 0x1f, R12 ;  /* 0x0000001fff0e7819 */ /* 0x008fe2000001140c */
[----:B------:R-:W-:-:S04]  /*19d0*/  IMAD R3, R7, R12, RZ ;  /* 0x0000000c07037224 */ /* 0x000fc800078e02ff */
[C---:B------:R-:W-:Y:S02]  /*19e0*/  IMAD R3, R6.reuse, R14, R3 ;  /* 0x0000000e06037224 */ /* 0x040fe400078e0203 */
[----:B------:R-:W-:-:S05]  /*19f0*/  IMAD.WIDE.U32 R6, R6, R12, RZ ;  /* 0x0000000c06067225 */ /* 0x000fca00078e00ff */
[----:B------:R-:W-:Y:S02]  /*1a00*/  IADD3 R3, R7, R3, RZ ;  /* 0x0000000307037210 */ /* 0x000fe40007ffe0ff */
[----:B------:R-:W-:-:S05]  /*1a10*/  MOV R2, R6 ;  /* 0x0000000600027202 */ /* 0x000fca0000000f00 */
[----:B------:R-:W-:-:S05]  /*1a20*/  IMAD.WIDE.U32 R2, R4, R120, R2 ;  /* 0x0000007804027225 */ /* 0x000fca00078e0002 */
[----:B------:R-:W-:Y:S01]  /*1a30*/  IADD3 R3, R3, R5, RZ ;  /* 0x0000000503037210 */ /* 0x000fe20007ffe0ff */
[----:B------:R-:W-:Y:S02]  /*1a40*/  IMAD R5, R11, R0, RZ ;  /* 0x000000000b057224 */ /* 0x000fe400078e02ff */
[-C--:B------:R-:W-:Y:S02]  /*1a50*/  IMAD R6, R9, R12.reuse, RZ ;  /* 0x0000000c09067224 */ /* 0x080fe400078e02ff */
[----:B------:R-:W-:-:S04]  /*1a60*/  IMAD.WIDE.U32 R12, R8, R12, RZ ;  /* 0x0000000c080c7225 */ /* 0x000fc800078e00ff */
[----:B------:R-:W-:Y:S02]  /*1a70*/  IMAD R5, R10, R29, R5 ;  /* 0x0000001d0a057224 */ /* 0x000fe400078e0205 */
[----:B------:R-:W-:-:S04]  /*1a80*/  IMAD.WIDE.U32 R2, R0, R10, R2 ;  /* 0x0000000a00027225 */ /* 0x000fc800078e0002 */
[----:B------:R-:W-:Y:S01]  /*1a90*/  IMAD R8, R8, R14, R6 ;  /* 0x0000000e08087224 */ /* 0x000fe200078e0206 */
[----:B------:R-:W-:Y:S01]  /*1aa0*/  IADD3 R28, R3, R5, RZ ;  /* 0x00000005031c7210 */ /* 0x000fe20007ffe0ff */
[----:B------:R-:W-:Y:S02]  /*1ab0*/  IMAD.MOV.U32 R27, RZ, RZ, R2 ;  /* 0x000000ffff1b7224 */ /* 0x000fe400078e0002 */
[----:B------:R-:W-:Y:S01]  /*1ac0*/  IMAD.IADD R13, R13, 0x1, R8 ;  /* 0x000000010d0d7824 */ /* 0x000fe200078e0208 */
[----:B------:R-:W-:Y:S05]  /*1ad0*/  BRA `(.L_x_6015) ;  /* 0x0000053000007947 */ /* 0x000fea0003800000 */
.L_x_6014:
[----:B-1----:R-:W3:Y:S01]  /*1ae0*/  LD.E R12, [R24.64+0x68] ;  /* 0x00006806180c7980 */ /* 0x002ee2000c101900 */
[----:B------:R-:W-:-:S03]  /*1af0*/  ISETP.NE.AND P3, PT, R20, -0x1, PT ;  /* 0xffffffff1400780c */ /* 0x000fc60003f65270 */
[----:B------:R-:W4:Y:S04]  /*1b00*/  LD.E.64 R120, [R24.64+0x38] ;  /* 0x0000380618787980 */ /* 0x000f28000c101b00 */
[----:B--2---:R-:W2:Y:S04]  /*1b10*/  LD.E.64 R164, [R24.64+0x40] ;  /* 0x0000400618a47980 */ /* 0x004ea8000c101b00 */
[----:B------:R-:W2:Y:S04]  /*1b20*/  LD.E.64 R18, [R24.64+0x50] ;  /* 0x0000500618127980 */ /* 0x000ea8000c101b00 */
[----:B------:R-:W2:Y:S04]  /*1b30*/  @!P3 LD.E.64 R10, [R24.64+0x20] ;  /* 0x00002006180ab980 */ /* 0x000ea8000c101b00 */
[----:B------:R-:W2:Y:S04]  /*1b40*/  @!P3 LD.E.64 R16, [R24.64+0x28] ;  /* 0x000028061810b980 */ /* 0x000ea8000c101b00 */
[----:B------:R1:W5:Y:S02]  /*1b50*/  LD.E.64 R22, [R24.64+0x58] ;  /* 0x0000580618167980 */ /* 0x000364000c101b00 */
[----:B-----5:R-:W-:-:S02]  /*1b60*/  @!P3 SHF.R.S32.HI R14, RZ, 0x1f, R13 ;  /* 0x0000001fff0eb819 */ /* 0x020fc4000001140d */
[----:B------:R-:W-:-:S04]  /*1b70*/  LEA R26, R36, 0xffffffc0, 0x6 ;  /* 0xffffffc0241a7811 */ /* 0x000fc800078e30ff */
[----:B------:R-:W-:Y:S02]  /*1b80*/  SHF.R.S32.HI R21, RZ, 0x1f, R26 ;  /* 0x0000001fff157819 */ /* 0x000fe4000001141a */
[----:B---3--:R-:W-:-:S04]  /*1b90*/  IABS R0, R12 ;  /* 0x0000000c00007213 */ /* 0x008fc80000000000 */
[----:B------:R-:W-:-:S04]  /*1ba0*/  MOV R6, R0 ;  /* 0x0000000000067202 */ /* 0x000fc80000000f00 */
[----:B------:R-:W3:Y:S08]  /*1bb0*/  I2F.RP R2, R6 ;  /* 0x0000000600027306 */ /* 0x000ef00000209400 */
[----:B---3--:R-:W3:Y:S02]  /*1bc0*/  MUFU.RCP R2, R2 ;  /* 0x0000000200027308 */ /* 0x008ee40000001000 */
[----:B---3--:R-:W-:-:S06]  /*1bd0*/  IADD3 R2, R2, 0xffffffe, RZ ;  /* 0x0ffffffe02027810 */ /* 0x008fcc0007ffe0ff */
[----:B------:R-:W3:Y:S01]  /*1be0*/  F2I.FTZ.U32.TRUNC.NTZ R3, R2 ;  /* 0x0000000200037305 */ /* 0x000ee2000021f000 */
[----:B------:R-:W-:Y:S01]  /*1bf0*/  IABS R5, R12 ;  /* 0x0000000c00057213 */ /* 0x000fe20000000000 */
[----:B---3--:R-:W-:Y:S01]  /*1c00*/  IMAD.MOV R0, RZ, RZ, -R3 ;  /* 0x000000ffff007224 */ /* 0x008fe200078e0a03 */
[----:B------:R-:W-:-:S03]  /*1c10*/  MOV R2, RZ ;  /* 0x000000ff00027202 */ /* 0x000fc60000000f00 */
[----:B------:R-:W-:Y:S01]  /*1c20*/  IMAD R4, R0, R6, RZ ;  /* 0x0000000600047224 */ /* 0x000fe200078e02ff */
[----:B------:R-:W-:-:S03]  /*1c30*/  IABS R0, R39 ;  /* 0x0000002700007213 */ /* 0x000fc60000000000 */
[----:B------:R-:W-:-:S04]  /*1c40*/  IMAD.HI.U32 R4, R3, R4, R2 ;  /* 0x0000000403047227 */ /* 0x000fc800078e0002 */
        /* <DEDUP_REMOVED lines=12> */
[----:B------:R-:W-:-:S04]  /*1d10*/  @P3 IMAD.WIDE.U32 R4, R120, R4, RZ ;  /* 0x0000000478043225 */ /* 0x000fc800078e00ff */
[----:B------:R-:W-:Y:S02]  /*1d20*/  @!P0 IMAD.IADD R0, R0, 0x1, -R6 ;  /* 0x0000000100008824 */ /* 0x000fe400078e0a06 */
[C---:B------:R-:W-:Y:S02]  /*1d30*/  @!P3 IMAD R11, R10.reuse, R14, R7 ;  /* 0x0000000e0a0bb224 */ /* 0x040fe400078e0207 */
[----:B------:R-:W-:Y:S01]  /*1d40*/  @!P3 IMAD.WIDE.U32 R2, R10, R13, R2 ;  /* 0x0000000d0a02b225 */ /* 0x000fe200078e0002 */
[----:B------:R-:W-:Y:S02]  /*1d50*/  @P3 IADD3 R7, R5, R15, RZ ;  /* 0x0000000f05073210 */ /* 0x000fe40007ffe0ff */
[----:B------:R-:W-:Y:S01]  /*1d60*/  ISETP.GE.U32.AND P2, PT, R0, R6, PT ;  /* 0x000000060000720c */ /* 0x000fe20003f46070 */
[----:B------:R-:W-:Y:S01]  /*1d70*/  @!P3 IMAD.MOV.U32 R4, RZ, RZ, R2 ;  /* 0x000000ffff04b224 */ /* 0x000fe200078e0002 */
[----:B------:R-:W-:Y:S01]  /*1d80*/  @!P3 IADD3 R7, R3, R11, RZ ;  /* 0x0000000b0307b210 */ /* 0x000fe20007ffe0ff */
[----:B------:R-:W-:Y:S01]  /*1d90*/  @!P3 IMAD R3, R165, R9, RZ ;  /* 0x00000009a503b224 */ /* 0x000fe200078e02ff */
[----:B------:R-:W-:-:S02]  /*1da0*/  @!P3 SHF.R.S32.HI R0, RZ, 0x1f, R9 ;  /* 0x0000001fff00b819 */ /* 0x000fc40000011409 */
[----:B------:R-:W-:Y:S01]  /*1db0*/  LOP3.LUT R2, R39, R12, RZ, 0x3c, !PT ;  /* 0x0000000c27027212 */ /* 0x000fe200078e3cff */
[----:B------:R-:W-:Y:S02]  /*1dc0*/  IMAD R5, R121, R26, RZ ;  /* 0x0000001a79057224 */ /* 0x000fe400078e02ff */
[----:B------:R-:W-:Y:S01]  /*1dd0*/  @!P3 IMAD R0, R0, R164, R3 ;  /* 0x000000a40000b224 */ /* 0x000fe200078e0203 */
[----:B------:R-:W-:Y:S02]  /*1de0*/  ISETP.GE.AND P1, PT, R2, RZ, PT ;  /* 0x000000ff0200720c */ /* 0x000fe40003f26270 */
[----:B------:R-:W-:Y:S02]  /*1df0*/  MOV R2, R4 ;  /* 0x0000000400027202 */ /* 0x000fe40000000f00 */
[----:B------:R-:W-:Y:S02]  /*1e00*/  MOV R3, R7 ;  /* 0x0000000700037202 */ /* 0x000fe40000000f00 */
[----:B------:R-:W-:-:S02]  /*1e10*/  @!P0 IADD3 R8, R8, 0x1, RZ ;  /* 0x0000000108088810 */ /* 0x000fc40007ffe0ff */
[----:B------:R-:W-:Y:S01]  /*1e20*/  ISETP.NE.AND P0, PT, R12, RZ, PT ;  /* 0x000000ff0c00720c */ /* 0x000fe20003f05270 */
[----:B------:R-:W-:Y:S02]  /*1e30*/  IMAD R5, R21, R120, R5 ;  /* 0x0000007815057224 */ /* 0x000fe400078e0205 */
[----:B------:R-:W-:Y:S01]  /*1e40*/  IMAD.WIDE.U32 R2, R120, R26, R2 ;  /* 0x0000001a78027225 */ /* 0x000fe200078e0002 */
[----:B------:R-:W-:-:S03]  /*1e50*/  @P2 IADD3 R8, R8, 0x1, RZ ;  /* 0x0000000108082810 */ /* 0x000fc60007ffe0ff */
[----:B------:R-:W-:-:S04]  /*1e60*/  @!P3 IMAD.WIDE.U32 R6, R164, R9, RZ ;  /* 0x00000009a406b225 */ /* 0x000fc800078e00ff */
[----:B------:R-:W-:Y:S01]  /*1e70*/  IMAD.IADD R5, R3, 0x1, R5 ;  /* 0x0000000103057824 */ /* 0x000fe200078e0205 */
[----:B------:R-:W-:Y:S02]  /*1e80*/  @!P3 IADD3 R3, R7, R0, RZ ;  /* 0x000000000703b210 */ /* 0x000fe40007ffe0ff */
[----:B------:R-:W-:Y:S02]  /*1e90*/  MOV R0, R8 ;  /* 0x0000000800007202 */ /* 0x000fe40000000f00 */
[----:B------:R-:W-:Y:S01]  /*1ea0*/  MOV R4, R2 ;  /* 0x0000000200047202 */ /* 0x000fe20000000f00 */
[----:B------:R-:W-:Y:S01]  /*1eb0*/  @!P3 IMAD.MOV.U32 R2, RZ, RZ, R6 ;  /* 0x000000ffff02b224 */ /* 0x000fe200078e0006 */
[----:B------:R-:W-:Y:S02]  /*1ec0*/  @!P1 IADD3 R0, -R0, RZ, RZ ;  /* 0x000000ff00009210 */ /* 0x000fe40007ffe1ff */
[----:B------:R-:W-:Y:S01]  /*1ed0*/  @!P0 LOP3.LUT R0, RZ, R12, RZ, 0x33, !PT ;  /* 0x0000000cff008212 */ /* 0x000fe200078e33ff */
[----:B------:R-:W-:Y:S01]  /*1ee0*/  @!P3 IMAD R7, R17, R13, RZ ;  /* 0x0000000d1107b224 */ /* 0x000fe200078e02ff */
[----:B------:R-:W-:Y:S01]  /*1ef0*/  @!P3 SHF.R.S32.HI R6, RZ, 0x1f, R13 ;  /* 0x0000001fff06b819 */ /* 0x000fe2000001140d */
[----:B------:R-:W-:Y:S01]  /*1f00*/  @P3 IMAD.IADD R8, R9, 0x1, R20 ;  /* 0x0000000109083824 */ /* 0x000fe200078e0214 */
[----:B------:R-:W-:Y:S01]  /*1f10*/  SHF.R.S32.HI R29, RZ, 0x1f, R0 ;  /* 0x0000001fff1d7819 */ /* 0x000fe20000011400 */
[----:B------:R-:W-:-:S02]  /*1f20*/  IMAD R10, R19, R0, RZ ;  /* 0x00000000130a7224 */ /* 0x000fc400078e02ff */
[----:B------:R-:W-:Y:S02]  /*1f30*/  @!P3 IMAD R14, R16, R6, R7 ;  /* 0x00000006100eb224 */ /* 0x000fe400078e0207 */
[----:B------:R-:W-:Y:S02]  /*1f40*/  @P3 IMAD R11, R165, R8, RZ ;  /* 0x00000008a50b3224 */ /* 0x000fe400078e02ff */
[----:B------:R-:W-:-:S04]  /*1f50*/  @!P3 IMAD.WIDE.U32 R6, R16, R13, R2 ;  /* 0x0000000d1006b225 */ /* 0x000fc800078e0002 */
[----:B------:R-:W-:-:S04]  /*1f60*/  @P3 IMAD.WIDE.U32 R8, R164, R8, RZ ;  /* 0x00000008a4083225 */ /* 0x000fc800078e00ff */
[----:B------:R-:W-:-:S04]  /*1f70*/  IMAD.WIDE.U32 R2, R18, R0, R4 ;  /* 0x0000000012027225 */ /* 0x000fc800078e0004 */
[----:B------:R-:W-:Y:S01]  /*1f80*/  IMAD R4, R18, R29, R10 ;  /* 0x0000001d12047224 */ /* 0x000fe200078e020a */
[----:B------:R-:W-:Y:S01]  /*1f90*/  @P3 IADD3 R13, R9, R11, RZ ;  /* 0x0000000b090d3210 */ /* 0x000fe20007ffe0ff */
[----:B------:R-:W-:Y:S01]  /*1fa0*/  @!P3 IMAD.IADD R13, R7, 0x1, R14 ;  /* 0x00000001070db824 */ /* 0x000fe200078e020e */
[----:B------:R-:W-:Y:S01]  /*1fb0*/  @P3 MOV R12, R8 ;  /* 0x00000008000c3202 */ /* 0x000fe20000000f00 */
[----:B------:R-:W-:Y:S01]  /*1fc0*/  IMAD.IADD R28, R3, 0x1, R4 ;  /* 0x00000001031c7824 */ /* 0x000fe200078e0204 */
[----:B------:R-:W-:Y:S02]  /*1fd0*/  @!P3 MOV R12, R6 ;  /* 0x00000006000cb202 */ /* 0x000fe40000000f00 */
[----:B------:R-:W-:Y:S02]  /*1fe0*/  MOV R27, R2 ;  /* 0x00000002001b7202 */ /* 0x000fe40000000f00 */
[----:B------:R-:W-:Y:S02]  /*1ff0*/  MOV R4, R26 ;  /* 0x0000001a00047202 */ /* 0x000fe40000000f00 */
[----:B------:R-:W-:-:S02]  /*2000*/  MOV R18, R0 ;  /* 0x0000000000127202 */ /* 0x000fc40000000f00 */
.L_x_6015:
[----:B-1----:R-:W-:Y:S05]  /*2010*/  BSYNC B0 ;  /* 0x0000000000007941 */ /* 0x002fea0003800000 */
.L_x_6013:
        /* <DEDUP_REMOVED lines=15> */
[----:B------:R-:W-:Y:S02]  /*2110*/  LOP3.LUT R3, R6, 0xfffffff8, RZ, 0xc0, !PT ;  /* 0xfffffff806037812 */ /* 0x000fe400078ec0ff */
[----:B------:R-:W-:Y:S01]  /*2120*/  LOP3.LUT R2, R2, 0xfffffffe, RZ, 0xc0, !PT ;  /* 0xfffffffe02027812 */ /* 0x000fe200078ec0ff */
[C---:B------:R-:W-:Y:S01]  /*2130*/  IMAD.IADD R0, R188.reuse, 0x1, -R0 ;  /* 0x00000001bc007824 */ /* 0x040fe200078e0a00 */
[----:B------:R-:W-:Y:S01]  /*2140*/  SHF.R.S32.HI R118, RZ, 0x3, R6 ;  /* 0x00000003ff767819 */ /* 0x000fe20000011406 */
[----:B------:R-:W-:-:S02]  /*2150*/  IMAD.IADD R169, R188, 0x1, -R3 ;  /* 0x00000001bca97824 */ /* 0x000fc400078e0a03 */
[----:B------:R-:W-:Y:S01]  /*2160*/  IMAD.IADD R186, R5, 0x1, -R2 ;  /* 0x0000000105ba7824 */ /* 0x000fe200078e0a02 */
[----:B------:R-:W-:Y:S01]  /*2170*/  SHF.R.S32.HI R16, RZ, 0x1f, R0 ;  /* 0x0000001fff107819 */ /* 0x000fe20000011400 */
[----:B------:R-:W-:Y:S02]  /*2180*/  IMAD.SHL.U32 R2, R118, 0x40, RZ ;  /* 0x0000004076027824 */ /* 0x000fe400078e00ff */
[----:B------:R-:W-:Y:S01]  /*2190*/  IMAD.SHL.U32 R20, R169, 0x8, RZ ;  /* 0x00000008a9147824 */ /* 0x000fe200078e00ff */
[----:B------:R-:W-:Y:S01]  /*21a0*/  LEA.HI R16, R16, R0, RZ, 0x3 ;  /* 0x0000000010107211 */ /* 0x000fe200078f18ff */
[----:B-----5:R-:W-:Y:S01]  /*21b0*/  IMAD R7, R21, R164, RZ ;  /* 0x000000a415077224 */ /* 0x020fe200078e02ff */
[----:B------:R-:W-:Y:S02]  /*21c0*/  LOP3.LUT R3, R2, 0x1c0, RZ, 0xc0, !PT ;  /* 0x000001c002037812 */ /* 0x000fe400078ec0ff */
[----:B------:R-:W-:Y:S02]  /*21d0*/  IADD3 R2, P0, R20, R12, RZ ;  /* 0x0000000c14027210 */ /* 0x000fe40007f1e0ff */
[----:B------:R-:W-:-:S02]  /*21e0*/  SHF.R.S32.HI R21, RZ, 0x1f, R20 ;  /* 0x0000001fff157819 */ /* 0x000fc40000011414 */
[----:B------:R-:W-:Y:S02]  /*21f0*/  LOP3.LUT R5, R16, 0xfffffff8, RZ, 0xc0, !PT ;  /* 0xfffffff810057812 */ /* 0x000fe400078ec0ff */
[----:B------:R-:W-:Y:S02]  /*2200*/  LEA.HI R17, R31, R188, RZ, 0x6 ;  /* 0x000000bc1f117211 */ /* 0x000fe400078f30ff */
[----:B------:R-:W-:Y:S02]  /*2210*/  LOP3.LUT R6, R3, 0x38, R20, 0xf8, !PT ;  /* 0x0000003803067812 */ /* 0x000fe400078ef814 */
[----:B------:R-:W-:Y:S01]  /*2220*/  SHF.R.U32.HI R12, RZ, 0x3, R3 ;  /* 0x00000003ff0c7819 */ /* 0x000fe20000011603 */
[----:B------:R-:W-:Y:S02]  /*2230*/  IMAD.X R3, R21, 0x1, R13, P0 ;  /* 0x0000000115037824 */ /* 0x000fe400000e060d */
[----:B------:R-:W-:Y:S01]  /*2240*/  IMAD.IADD R0, R0, 0x1, -R5 ;  /* 0x0000000100007824 */ /* 0x000fe200078e0a05 */
[----:B------:R-:W-:Y:S01]  /*2250*/  LOP3.LUT R12, R6, R12, RZ, 0x3c, !PT ;  /* 0x0000000c060c7212 */ /* 0x000fe200078e3cff */
[----:B------:R-:W-:-:S02]  /*2260*/  IMAD.SHL.U32 R5, R17, 0x8, RZ ;  /* 0x0000000811057824 */ /* 0x000fc400078e00ff */
[C---:B------:R-:W-:Y:S02]  /*2270*/  IMAD R6, R4.reuse, R165, R7 ;  /* 0x000000a504067224 */ /* 0x040fe400078e0207 */
[----:B------:R-:W-:Y:S01]  /*2280*/  IMAD.WIDE.U32 R2, R4, R164, R2 ;  /* 0x000000a404027225 */ /* 0x000fe200078e0002 */
[----:B------:R-:W-:-:S03]  /*2290*/  LOP3.LUT R235, R12, 0xfffffe00, R5, 0xf8, !PT ;  /* 0xfffffe000ceb7812 */ /* 0x000fc600078ef805 */
[----:B------:R-:W-:Y:S02]  /*22a0*/  IMAD.SHL.U32 R4, R0, 0x40, RZ ;  /* 0x0000004000047824 */ /* 0x000fe400078e00ff */
[----:B------:R-:W-:-:S03]  /*22b0*/  IMAD.SHL.U32 R5, R186, 0x8, RZ ;  /* 0x00000008ba057824 */ /* 0x000fc600078e00ff */
[----:B------:R-:W-:Y:S01]  /*22c0*/  LOP3.LUT R4, R4, 0x1c0, RZ, 0xc0, !PT ;  /* 0x000001c004047812 */ /* 0x000fe200078ec0ff */
[----:B------:R-:W-:Y:S01]  /*22d0*/  IMAD.IADD R3, R3, 0x1, R6 ;  /* 0x0000000103037824 */ /* 0x000fe200078e0206 */
[----:B------:R-:W-:Y:S02]  /*22e0*/  LOP3.LUT P1, RZ, R0, 0x4, RZ, 0xc0, !PT ;  /* 0x0000000400ff7812 */ /* 0x000fe4000782c0ff */
[----:B------:R-:W-:Y:S02]  /*22f0*/  LOP3.LUT R7, R4, 0x8, R5, 0xf8, !PT ;  /* 0x0000000804077812 */ /* 0x000fe400078ef805 */
[----:B------:R-:W-:Y:S02]  /*2300*/  SHF.R.U32.HI R6, RZ, 0x3, R4 ;  /* 0x00000003ff067819 */ /* 0x000fe40000011604 */
        /* <DEDUP_REMOVED lines=11> */
[----:B------:R-:W-:-:S02]  /*23c0*/  IMAD.SHL.U32 R16, R16, 0x40, RZ ;  /* 0x0000004010107824 */ /* 0x000fc400078e00ff */
[----:B------:R-:W-:Y:S02]  /*23d0*/  IMAD.MOV.U32 R48, RZ, RZ, 0x10 ;  /* 0x00000010ff307424 */ /* 0x000fe400078e00ff */
[----:B------:R-:W-:Y:S01]  /*23e0*/  IMAD.MOV.U32 R46, RZ, RZ, 0x20 ;  /* 0x00000020ff2e7424 */ /* 0x000fe200078e00ff */
[----:B------:R-:W-:Y:S01]  /*23f0*/  LOP3.LUT R47, R47, 0xfffffe00, R16, 0xf8, !PT ;  /* 0xfffffe002f2f7812 */ /* 0x000fe200078ef810 */
[C---:B------:R-:W-:Y:S01]  /*2400*/  IMAD.SHL.U32 R247, R120.reuse, 0x10, RZ ;  /* 0x0000001078f77824 */ /* 0x040fe200078e00ff */
[----:B------:R-:W-:Y:S01]  /*2410*/  SHF.L.U64.HI R250, R120, 0x4, R121 ;  /* 0x0000000478fa7819 */ /* 0x000fe20000010279 */
[C---:B------:R-:W-:Y:S01]  /*2420*/  IMAD.SHL.U32 R251, R164.reuse, 0x10, RZ ;  /* 0x00000010a4fb7824 */ /* 0x040fe200078e00ff */
[----:B------:R-:W-:Y:S01]  /*2430*/  SHF.L.U64.HI R252, R164, 0x4, R165 ;  /* 0x00000004a4fc7819 */ /* 0x000fe200000102a5 */
[----:B------:R-:W-:Y:S01]  /*2440*/  IMAD.SHL.U32 R174, R169, 0x4, RZ ;  /* 0x00000004a9ae7824 */ /* 0x000fe200078e00ff */
[----:B------:R-:W-:Y:S02]  /*2450*/  SEL R48, R48, 0xfffffff0, !P0 ;  /* 0xfffffff030307807 */ /* 0x000fe40004000000 */
[----:B------:R-:W-:Y:S01]  /*2460*/  SEL R46, R46, 0xffffffe0, !P1 ;  /* 0xffffffe02e2e7807 */ /* 0x000fe20004800000 */
[----:B--2---:R-:W-:-:S04]  /*2470*/  @P3 IMAD.WIDE.U32 R2, R8, R30, RZ ;  /* 0x0000001e08023225 */ /* 0x004fc800078e00ff */
[----:B------:R-:W-:Y:S02]  /*2480*/  @P3 IMAD R12, R9, R30, RZ ;  /* 0x0000001e090c3224 */ /* 0x000fe400078e02ff */
[----:B---3--:R-:W-:-:S04]  /*2490*/  @!P3 IMAD.WIDE.U32 R6, R10, R37, RZ ;  /* 0x000000250a06b225 */ /* 0x008fc800078e00ff */
[----:B------:R-:W-:Y:S02]  /*24a0*/  @!P3 IMAD R0, R11, R37, RZ ;  /* 0x000000250b00b224 */ /* 0x000fe400078e02ff */
[----:B------:R-:W-:Y:S02]  /*24b0*/  @!P3 IMAD.MOV.U32 R2, RZ, RZ, R6 ;  /* 0x000000ffff02b224 */ /* 0x000fe400078e0006 */
[----:B------:R-:W-:Y:S02]  /*24c0*/  IMAD.IADD R11, R5, 0x1, R13 ;  /* 0x00000001050b7824 */ /* 0x000fe400078e020d */
[----:B------:R-:W-:Y:S01]  /*24d0*/  @!P3 IMAD R5, R10, R170, R0 ;  /* 0x000000aa0a05b224 */ /* 0x000fe200078e0200 */
[----:B------:R-:W-:Y:S01]  /*24e0*/  IADD3 R2, P2, R20, R2, RZ ;  /* 0x0000000214027210 */ /* 0x000fe20007f5e0ff */
[----:B------:R-:W-:Y:S02]  /*24f0*/  @P3 IMAD.IADD R0, R3, 0x1, R12 ;  /* 0x0000000103003824 */ /* 0x000fe400078e020c */
[----:B------:R-:W-:-:S04]  /*2500*/  @!P3 IMAD.IADD R0, R7, 0x1, R5 ;  /* 0x000000010700b824 */ /* 0x000fc800078e0205 */
[----:B------:R-:W-:Y:S01]  /*2510*/  IMAD.X R3, R21, 0x1, R0, P2 ;  /* 0x0000000115037824 */ /* 0x000fe200010e0600 */
[----:B------:R-:W-:Y:S01]  /*2520*/  ISETP.GE.AND P2, PT, R22, R154, PT ;  /* 0x0000009a1600720c */ /* 0x000fe20003f46270 */
[----:B------:R-:W-:Y:S02]  /*2530*/  IMAD.MOV.U32 R10, RZ, RZ, R4 ;  /* 0x000000ffff0a7224 */ /* 0x000fe400078e0004 */
[--C-:B------:R-:W-:Y:S01]  /*2540*/  @P3 IMAD.MOV.U32 R152, RZ, RZ, R8.reuse ;  /* 0x000000ffff983224 */ /* 0x100fe200078e0008 */
[----:B------:R-:W-:Y:S01]  /*2550*/  SEL R0, RZ, 0xffffffff, P2 ;  /* 0xffffffffff007807 */ /* 0x000fe20001000000 */
[----:B------:R-:W-:Y:S02]  /*2560*/  @P3 IMAD.MOV.U32 R153, RZ, RZ, R9 ;  /* 0x000000ffff993224 */ /* 0x000fe400078e0009 */
[----:B----4-:R-:W-:Y:S02]  /*2570*/  IMAD R4, R15, R39, RZ ;  /* 0x000000270f047224 */ /* 0x010fe400078e02ff */
[----:B------:R-:W-:-:S02]  /*2580*/  @!P3 IMAD.MOV.U32 R152, RZ, RZ, R8 ;  /* 0x000000ffff98b224 */ /* 0x000fc400078e0008 */
[----:B------:R-:W-:Y:S01]  /*2590*/  @!P3 IMAD.MOV.U32 R153, RZ, RZ, R9 ;  /* 0x000000ffff99b224 */ /* 0x000fe200078e0009 */
        /* <DEDUP_REMOVED lines=16> */
[----:B------:R-:W-:Y:S02]  /*26a0*/  IMNMX R126, R34, R0, !PT ;  /* 0x00000000227e7217 */ /* 0x000fe40007800200 */
        /* <DEDUP_REMOVED lines=10> */
[-C--:B------:R-:W-:Y:S02]  /*2750*/  IMAD R0, R119, R164.reuse, R0 ;  /* 0x000000a477007224 */ /* 0x080fe400078e0200 */
[----:B------:R-:W-:Y:S01]  /*2760*/  IMAD.WIDE.U32 R172, R118, R164, R10 ;  /* 0x000000a476ac7225 */ /* 0x000fe200078e000a */
[----:B------:R-:W-:Y:S02]  /*2770*/  LOP3.LUT R244, R5, R7, R6, 0xfe, !PT ;  /* 0x0000000705f47212 */ /* 0x000fe400078efe06 */
[----:B------:R-:W-:Y:S01]  /*2780*/  LEA.HI R5, R31, R188, RZ, 0x5 ;  /* 0x000000bc1f057211 */ /* 0x000fe200078f28ff */
[----:B------:R-:W-:Y:S01]  /*2790*/  IMAD.IADD R175, R177, 0x1, R4 ;  /* 0x00000001b1af7824 */ /* 0x000fe200078e0204 */
[----:B------:R-:W-:Y:S01]  /*27a0*/  LEA R245, P3, R176, R160, 0x1 ;  /* 0x000000a0b0f57211 */ /* 0x000fe200078608ff */
[----:B------:R-:W-:Y:S01]  /*27b0*/  IMAD.IADD R171, R173, 0x1, R0 ;  /* 0x00000001adab7824 */ /* 0x000fe200078e0200 */
[----:B------:R-:W-:Y:S01]  /*27c0*/  LEA R243, P2, R172, R162, 0x1 ;  /* 0x000000a2acf37211 */ /* 0x000fe200078408ff */
[----:B------:R-:W-:Y:S01]  /*27d0*/  IMAD.IADD R155, R139, 0x1, R8 ;  /* 0x000000018b9b7824 */ /* 0x000fe200078e0208 */
[----:B------:R-:W-:-:S02]  /*27e0*/  SHF.R.S32.HI R187, RZ, 0x5, R5 ;  /* 0x00000005ffbb7819 */ /* 0x000fc40000011405 */
[----:B------:R-:W-:Y:S02]  /*27f0*/  LEA.HI.X R246, R176, R161, R175, 0x1, P3 ;  /* 0x000000a1b0f67211 */ /* 0x000fe400018f0caf */
[----:B------:R-:W-:Y:S01]  /*2800*/  LEA.HI.X R242, R172, R163, R171, 0x1, P2 ;  /* 0x000000a3acf27211 */ /* 0x000fe200010f0cab */
[----:B------:R-:W-:Y:S05]  /*2810*/  @!P4 BRA `(.L_x_6016) ;  /* 0x0000bd800000c947 */ /* 0x000fea0003800000 */
[----:B-1----:R-:W2:Y:S04]  /*2820*/  LD.E.64 R4, [R24.64+0x120] ;  /* 0x0001200618047980 */ /* 0x002ea8000c101b00 */
        /* <DEDUP_REMOVED lines=24> */
[----:B------:R-:W-:Y:S01]  /*29b0*/  IMAD.IADD R7, R5, 0x1, R0 ;  /* 0x0000000105077824 */ /* 0x000fe200078e0200 */
[----:B------:R-:W-:Y:S01]  /*29c0*/  SHF.R.S32.HI R0, RZ, 0x1f, R26 ;  /* 0x0000001fff007819 */ /* 0x000fe2000001141a */
[----:B------:R-:W-:-:S04]  /*29d0*/  IMAD.WIDE.U32 R10, R37, R6, R20 ;  /* 0x00000006250a7225 */ /* 0x000fc800078e0014 */
[----:B------:R-:W-:Y:S02]  /*29e0*/  IMAD R5, R6, R170, R27 ;  /* 0x000000aa06057224 */ /* 0x000fe400078e021b */
[-C--:B----4-:R-:W-:Y:S02]  /*29f0*/  IMAD R27, R3, R26.reuse, RZ ;  /* 0x0000001a031b7224 */ /* 0x090fe400078e02ff */
[----:B------:R-:W-:Y:S02]  /*2a00*/  IMAD.MOV.U32 R6, RZ, RZ, R4 ;  /* 0x000000ffff067224 */ /* 0x000fe400078e0004 */
[----:B-----5:R-:W-:Y:S02]  /*2a10*/  IMAD R28, R67, R26, RZ ;  /* 0x0000001a431c7224 */ /* 0x020fe400078e02ff */
[----:B------:R-:W-:Y:S02]  /*2a20*/  IMAD.IADD R5, R11, 0x1, R5 ;  /* 0x000000010b057824 */ /* 0x000fe400078e0205 */
[----:B------:R-:W-:-:S02]  /*2a30*/  IMAD.MOV.U32 R4, RZ, RZ, R10 ;  /* 0x000000ffff047224 */ /* 0x000fc400078e000a */
[C---:B------:R-:W-:Y:S02]  /*2a40*/  IMAD R11, R2.reuse, R0, R27 ;  /* 0x00000000020b7224 */ /* 0x040fe400078e021b */
[----:B------:R-:W-:-:S04]  /*2a50*/  IMAD.WIDE.U32 R6, R2, R26, R6 ;  /* 0x0000001a02067225 */ /* 0x000fc800078e0006 */
[C---:B------:R-:W-:Y:S02]  /*2a60*/  IMAD R0, R66.reuse, R0, R28 ;  /* 0x0000000042007224 */ /* 0x040fe400078e021c */
[----:B------:R-:W-:-:S04]  /*2a70*/  IMAD.WIDE.U32 R4, R66, R26, R4 ;  /* 0x0000001a42047225 */ /* 0x000fc800078e0004 */
[----:B------:R-:W-:Y:S02]  /*2a80*/  IMAD.IADD R7, R7, 0x1, R11 ;  /* 0x0000000107077824 */ /* 0x000fe400078e020b */
[----:B------:R-:W-:Y:S01]  /*2a90*/  IMAD R9, R9, R18, RZ ;  /* 0x0000001209097224 */ /* 0x000fe200078e02ff */
[----:B------:R-:W-:Y:S01]  /*2aa0*/  IADD3 R5, R5, R0, RZ ;  /* 0x0000000005057210 */ /* 0x000fe20007ffe0ff */
[----:B------:R-:W-:-:S04]  /*2ab0*/  IMAD.WIDE.U32 R6, R8, R18, R6 ;  /* 0x0000001208067225 */ /* 0x000fc800078e0006 */
[----:B------:R-:W-:Y:S01]  /*2ac0*/  IMAD R27, R8, R29, R9 ;  /* 0x0000001d081b7224 */ /* 0x000fe200078e0209 */
[----:B------:R-:W-:Y:S01]  /*2ad0*/  SHF.R.S32.HI R9, RZ, 0x1f, R140 ;  /* 0x0000001fff097819 */ /* 0x000fe2000001148c */
[----:B------:R-:W-:Y:S01]  /*2ae0*/  IMAD R0, R13, R18, RZ ;  /* 0x000000120d007224 */ /* 0x000fe200078e02ff */
[----:B------:R-:W-:Y:S01]  /*2af0*/  IADD3 R8, P0, -R140, R118, RZ ;  /* 0x000000768c087210 */ /* 0x000fe20007f1e1ff */
        /* <DEDUP_REMOVED lines=12> */
[----:B------:R-:W-:Y:S02]  /*2bc0*/  IMAD R11, R3, R8, R11 ;  /* 0x00000008030b7224 */ /* 0x000fe400078e020b */
        /* <DEDUP_REMOVED lines=114> */
.L_x_6134:
        /* <DEDUP_REMOVED lines=32> */
.L_x_6018:
[----:B------:R-:W-:Y:S05]  /*34f0*/  BSYNC B0 ;  /* 0x0000000000007941 */ /* 0x000fea0003800000 */
.L_x_6017:
        /* <DEDUP_REMOVED lines=21> */
.L_x_6020:
[----:B------:R-:W-:Y:S05]  /*3650*/  BSYNC B0 ;  /* 0x0000000000007941 */ /* 0x000fea0003800000 */
.L_x_6019:
        /* <DEDUP_REMOVED lines=21> */
.L_x_6022:
[----:B------:R-:W-:Y:S05]  /*37b0*/  BSYNC B0 ;  /* 0x0000000000007941 */ /* 0x000fea0003800000 */
.L_x_6021:
        /* <DEDUP_REMOVED lines=21> */
.L_x_6024:
[----:B------:R-:W-:Y:S05]  /*3910*/  BSYNC B0 ;  /* 0x0000000000007941 */ /* 0x000fea0003800000 */
.L_x_6023:
        /* <DEDUP_REMOVED lines=68> */
.L_x_6031:
[----:B------:R-:W-:Y:S05]  /*3d60*/  BSYNC B0 ;  /* 0x0000000000007941 */ /* 0x000fea0003800000 */
.L_x_6030:
        /* <DEDUP_REMOVED lines=53> */
.L_x_6033:
[----:B------:R-:W-:Y:S05]  /*40c0*/  BSYNC B0 ;  /* 0x0000000000007941 */ /* 0x000fea0003800000 */
.L_x_6032:
        /* <DEDUP_REMOVED lines=53> */
.L_x_6035:
[----:B------:R-:W-:Y:S05]  /*4420*/  BSYNC B0 ;  /* 0x0000000000007941 */ /* 0x000fea0003800000 */
.L_x_6034:
        /* <DEDUP_REMOVED lines=52> */
.L_x_6029:
[----:B------:R-:W-:Y:S05]  /*4770*/  BSYNC B1 ;  /* 0x0000000000017941 */ /* 0x000fea0003800000 */
.L_x_6028:
        /* <DEDUP_REMOVED lines=63> */
.L_x_6039:
[----:B------:R-:W-:Y:S05]  /*4b70*/  BSYNC B0 ;  /* 0x0000000000007941 */ /* 0x000fea0003800000 */
.L_x_6038:
        /* <DEDUP_REMOVED lines=53> */
.L_x_6041:
[----:B------:R-:W-:Y:S05]  /*4ed0*/  BSYNC B0 ;  /* 0x0000000000007941 */ /* 0x000fea0003800000 */
.L_x_6040:
        /* <DEDUP_REMOVED lines=53> */
.L_x_6043:
[----:B------:R-:W-:Y:S05]  /*5230*/  BSYNC B0 ;  /* 0x0000000000007941 */ /* 0x000fea0003800000 */
.L_x_6042:
        /* <DEDUP_REMOVED lines=52> */
.L_x_6037:
[----:B------:R-:W-:Y:S05]  /*5580*/  BSYNC B1 ;  /* 0x0000000000017941 */ /* 0x000fea0003800000 */
.L_x_6036:
        /* <DEDUP_REMOVED lines=63> */
.L_x_6047:
[----:B------:R-:W-:Y:S05]  /*5980*/  BSYNC B0 ;  /* 0x0000000000007941 */ /* 0x000fea0003800000 */
.L_x_6046:
        /* <DEDUP_REMOVED lines=53> */
.L_x_6049:
[----:B------:R-:W-:Y:S05]  /*5ce0*/  BSYNC B0 ;  /* 0x0000000000007941 */ /* 0x000fea0003800000 */
.L_x_6048:
        /* <DEDUP_REMOVED lines=53> */
.L_x_6051:
[----:B------:R-:W-:Y:S05]  /*6040*/  BSYNC B0 ;  /* 0x0000000000007941 */ /* 0x000fea0003800000 */
.L_x_6050:
        /* <DEDUP_REMOVED lines=52> */
.L_x_6045:
[----:B------:R-:W-:Y:S05]  /*6390*/  BSYNC B1 ;  /* 0x0000000000017941 */ /* 0x000fea0003800000 */
.L_x_6044:
        /* <DEDUP_REMOVED lines=70> */
.L_x_6055:
[----:B------:R-:W-:Y:S05]  /*6800*/  BSYNC B0 ;  /* 0x0000000000007941 */ /* 0x000fea0003800000 */
.L_x_6054:
        /* <DEDUP_REMOVED lines=53> */
.L_x_6057:
[----:B------:R-:W-:Y:S05]  /*6b60*/  BSYNC B0 ;  /* 0x0000000000007941 */ /* 0x000fea0003800000 */
.L_x_6056:
        /* <DEDUP_REMOVED lines=53> */
.L_x_6059:
[----:B------:R-:W-:Y:S05]  /*6ec0*/  BSYNC B0 ;  /* 0x0000000000007941 */ /* 0x000fea0003800000 */
.L_x_6058:
        /* <DEDUP_REMOVED lines=52> */
.L_x_6053:
[----:B------:R-:W-:Y:S05]  /*7210*/  BSYNC B1 ;  /* 0x0000000000017941 */ /* 0x000fea0003800000 */
.L_x_6052:
[----:B------:R-:W2:Y:S02]  /*7220*/  LD.E R0, [R24.64+0xd0] ;  /* 0x0000d00618007980 */ /* 0x000ea4000c101900 */
[----:B--2---:R-:W-:Y:S05]  /*7230*/  IMAD.U32 R0, R0, -0x20, RZ ;  /* 0xffffffe000007824 */ /* 0x004fea00078e00ff */
[C---:B------:R-:W-:Y:S02]  /*7240*/  LEA R26, P1, R0.reuse, R26, 0x1 ;  /* 0x0000001a001a7211 */ /* 0x040fe400078208ff */
[C---:B------:R-:W-:Y:S02]  /*7250*/  LEA R44, P0, R0.reuse, R44, 0x1 ;  /* 0x0000002c002c7211 */ /* 0x040fe400078008ff */
[C---:B------:R-:W-:Y:S02]  /*7260*/  LEA.HI.X.SX32 R27, R0.reuse, R27, 0x1, P1 ;  /* 0x0000001b001b7211 */ /* 0x040fe400008f0eff */
[----:B------:R-:W-:Y:S01]  /*7270*/  LEA.HI.X.SX32 R45, R0, R45, 0x1, P0 ;  /* 0x0000002d002d7211 */ /* 0x000fe200000f0eff */
[----:B------:R-:W-:-:S05]  /*7280*/  BRA `(.L_x_6060) ;  /* 0x00006c3000007947 */ /* 0x000fca0003800000 */
.L_x_6027:
        /* <DEDUP_REMOVED lines=94> */
.L_x_6066:
[----:B------:R-:W-:Y:S05]  /*7870*/  BSYNC B0 ;  /* 0x0000000000007941 */ /* 0x000fea0003800000 */
.L_x_6065:
[----:B--2---:R-:W-:Y:S02]  /*7880*/  MOV R2, R50 ;  /* 0x0000003200027202 */ /* 0x004fe40000000f00 */
[----:B------:R-:W-:Y:S05]  /*7890*/  MOV R3, R49 ;  /* 0x0000003100037202 */ /* 0x000fea0000000f00 */
[----:B-----5:R2:W-:Y:S02]  /*78a0*/  ST.E.128 [R2.64], R36 ;  /* 0x0000002402007985 */ /* 0x0205e4000c101d06 */
.L_x_6064:
[----:B------:R-:W-:Y:S05]  /*78b0*/  BSYNC B1 ;  /* 0x0000000000017941 */ /* 0x000fea0003800000 */
.L_x_6063:
        /* <DEDUP_REMOVED lines=92> */
.L_x_6070:
[----:B------:R-:W-:Y:S05]  /*7e80*/  BSYNC B0 ;  /* 0x0000000000007941 */ /* 0x000fea0003800000 */
.L_x_6069:
[----:B--2---:R-:W-:Y:S02]  /*7e90*/  MOV R2, R50 ;  /* 0x0000003200027202 */ /* 0x004fe40000000f00 */
[----:B------:R-:W-:Y:S05]  /*7ea0*/  MOV R3, R49 ;  /* 0x0000003100037202 */ /* 0x000fea0000000f00 */
[----:B-----5:R2:W-:Y:S02]  /*7eb0*/  ST.E.128 [R2.64+0x80], R36 ;  /* 0x0000802402007985 */ /* 0x0205e4000c101d06 */
.L_x_6068:
[----:B------:R-:W-:Y:S05]  /*7ec0*/  BSYNC B1 ;  /* 0x0000000000017941 */ /* 0x000fea0003800000 */
.L_x_6067:
        /* <DEDUP_REMOVED lines=92> */
.L_x_6074:
[----:B------:R-:W-:Y:S05]  /*8490*/  BSYNC B0 ;  /* 0x0000000000007941 */ /* 0x000fea0003800000 */
.L_x_6073:
[----:B--2---:R-:W-:Y:S02]  /*84a0*/  MOV R2, R50 ;  /* 0x0000003200027202 */ /* 0x004fe40000000f00 */
[----:B------:R-:W-:Y:S05]  /*84b0*/  MOV R3, R49 ;  /* 0x0000003100037202 */ /* 0x000fea0000000f00 */
[----:B-----5:R2:W-:Y:S02]  /*84c0*/  ST.E.128 [R2.64+0x100], R36 ;  /* 0x0001002402007985 */ /* 0x0205e4000c101d06 */
.L_x_6072:
[----:B------:R-:W-:Y:S05]  /*84d0*/  BSYNC B1 ;  /* 0x0000000000017941 */ /* 0x000fea0003800000 */
.L_x_6071:
        /* <DEDUP_REMOVED lines=91> */
.L_x_6076:
[----:B------:R-:W-:Y:S05]  /*8a90*/  BSYNC B0 ;  /* 0x0000000000007941 */ /* 0x000fea0003800000 */
.L_x_6075:
[----:B--2---:R-:W-:Y:S02]  /*8aa0*/  MOV R2, R50 ;  /* 0x0000003200027202 */ /* 0x004fe40000000f00 */
[----:B------:R-:W-:Y:S05]  /*8ab0*/  MOV R3, R49 ;  /* 0x0000003100037202 */ /* 0x000fea0000000f00 */
[----:B-----5:R2:W-:Y:S02]  /*8ac0*/  ST.E.128 [R2.64+0x180], R36 ;  /* 0x0001802402007985 */ /* 0x0205e4000c101d06 */
.L_x_6062:
[----:B------:R-:W-:Y:S05]  /*8ad0*/  BSYNC B2 ;  /* 0x0000000000027941 */ /* 0x000fea0003800000 */
.L_x_6061:
        /* <DEDUP_REMOVED lines=98> */
.L_x_6082:
[----:B------:R-:W-:Y:S05]  /*9100*/  BSYNC B0 ;  /* 0x0000000000007941 */ /* 0x000fea0003800000 */
.L_x_6081:
[C---:B-1----:R-:W-:Y:S04]  /*9110*/  LEA R2, P0, R247.reuse, R50, 0x1 ;  /* 0x00000032f7027211 */ /* 0x042fe800078008ff */
[----:B------:R-:W-:Y:S05]  /*9120*/  LEA.HI.X R3, R247, R49, R250, 0x1, P0 ;  /* 0x00000031f7037211 */ /* 0x000fea00000f0cfa */
[----:B-----5:R1:W-:Y:S04]  /*9130*/  ST.E.128 [R2.64], R8 ;  /* 0x0000000802007985 */ /* 0x0203e8000c101d06 */
.L_x_6080:
[----:B------:R-:W-:Y:S05]  /*9140*/  BSYNC B1 ;  /* 0x0000000000017941 */ /* 0x000fea0003800000 */
.L_x_6079:
        /* <DEDUP_REMOVED lines=93> */
.L_x_6086:
[----:B------:R-:W-:Y:S05]  /*9720*/  BSYNC B0 ;  /* 0x0000000000007941 */ /* 0x000fea0003800000 */
.L_x_6085:
[C---:B-1----:R-:W-:Y:S04]  /*9730*/  LEA R2, P0, R84.reuse, R50, 0x1 ;  /* 0x0000003254027211 */ /* 0x042fe800078008ff */
[----:B------:R-:W-:Y:S05]  /*9740*/  LEA.HI.X R3, R84, R49, R105, 0x1, P0 ;  /* 0x0000003154037211 */ /* 0x000fea00000f0c69 */
[----:B-----5:R1:W-:Y:S04]  /*9750*/  ST.E.128 [R2.64], R8 ;  /* 0x0000000802007985 */ /* 0x0203e8000c101d06 */
.L_x_6084:
[----:B------:R-:W-:Y:S05]  /*9760*/  BSYNC B1 ;  /* 0x0000000000017941 */ /* 0x000fea0003800000 */
.L_x_6083:
        /* <DEDUP_REMOVED lines=93> */
.L_x_6090:
[----:B------:R-:W-:Y:S05]  /*9d40*/  BSYNC B0 ;  /* 0x0000000000007941 */ /* 0x000fea0003800000 */
.L_x_6089:
[C---:B-1----:R-:W-:Y:S04]  /*9d50*/  LEA R2, P0, R83.reuse, R50, 0x1 ;  /* 0x0000003253027211 */ /* 0x042fe800078008ff */
[----:B------:R-:W-:Y:S05]  /*9d60*/  LEA.HI.X R3, R83, R49, R104, 0x1, P0 ;  /* 0x0000003153037211 */ /* 0x000fea00000f0c68 */
[----:B-----5:R1:W-:Y:S04]  /*9d70*/  ST.E.128 [R2.64], R8 ;  /* 0x0000000802007985 */ /* 0x0203e8000c101d06 */
.L_x_6088:
[----:B------:R-:W-:Y:S05]  /*9d80*/  BSYNC B1 ;  /* 0x0000000000017941 */ /* 0x000fea0003800000 */
.L_x_6087:
        /* <DEDUP_REMOVED lines=92> */
.L_x_6092:
[----:B------:R-:W-:Y:S05]  /*a350*/  BSYNC B0 ;  /* 0x0000000000007941 */ /* 0x000fea0003800000 */
.L_x_6091:
[C---:B-1----:R-:W-:Y:S04]  /*a360*/  LEA R2, P0, R82.reuse, R50, 0x1 ;  /* 0x0000003252027211 */ /* 0x042fe800078008ff */
[----:B------:R-:W-:Y:S05]  /*a370*/  LEA.HI.X R3, R82, R49, R103, 0x1, P0 ;  /* 0x0000003152037211 */ /* 0x000fea00000f0c67 */
[----:B-----5:R1:W-:Y:S04]  /*a380*/  ST.E.128 [R2.64], R8 ;  /* 0x0000000802007985 */ /* 0x0203e8000c101d06 */
.L_x_6078:
[----:B------:R-:W-:Y:S05]  /*a390*/  BSYNC B2 ;  /* 0x0000000000027941 */ /* 0x000fea0003800000 */
.L_x_6077:
        /* <DEDUP_REMOVED lines=98> */
.L_x_6098:
[----:B------:R-:W-:Y:S05]  /*a9c0*/  BSYNC B0 ;  /* 0x0000000000007941 */ /* 0x000fea0003800000 */
.L_x_6097:
[C---:B-1----:R-:W-:Y:S04]  /*a9d0*/  LEA R2, P0, R94.reuse, R50, 0x1 ;  /* 0x000000325e027211 */ /* 0x042fe800078008ff */
[----:B------:R-:W-:Y:S05]  /*a9e0*/  LEA.HI.X R3, R94, R49, R115, 0x1, P0 ;  /* 0x000000315e037211 */ /* 0x000fea00000f0c73 */
[----:B-----5:R1:W-:Y:S04]  /*a9f0*/  ST.E.128 [R2.64], R8 ;  /* 0x0000000802007985 */ /* 0x0203e8000c101d06 */
.L_x_6096:
[----:B------:R-:W-:Y:S05]  /*aa00*/  BSYNC B1 ;  /* 0x0000000000017941 */ /* 0x000fea0003800000 */
.L_x_6095:
        /* <DEDUP_REMOVED lines=93> */
.L_x_6102:
[----:B------:R-:W-:Y:S05]  /*afe0*/  BSYNC B0 ;  /* 0x0000000000007941 */ /* 0x000fea0003800000 */
.L_x_6101:
[C---:B-1----:R-:W-:Y:S04]  /*aff0*/  LEA R2, P0, R81.reuse, R50, 0x1 ;  /* 0x0000003251027211 */ /* 0x042fe800078008ff */
[----:B------:R-:W-:Y:S05]  /*b000*/  LEA.HI.X R3, R81, R49, R102, 0x1, P0 ;  /* 0x0000003151037211 */ /* 0x000fea00000f0c66 */
[----:B-----5:R1:W-:Y:S04]  /*b010*/  ST.E.128 [R2.64], R8 ;  /* 0x0000000802007985 */ /* 0x0203e8000c101d06 */
.L_x_6100:
[----:B------:R-:W-:Y:S05]  /*b020*/  BSYNC B1 ;  /* 0x0000000000017941 */ /* 0x000fea0003800000 */
.L_x_6099:
        /* <DEDUP_REMOVED lines=93> */
.L_x_6106:
[----:B------:R-:W-:Y:S05]  /*b600*/  BSYNC B0 ;  /* 0x0000000000007941 */ /* 0x000fea0003800000 */
.L_x_6105:
[C---:B-1----:R-:W-:Y:S04]  /*b610*/  LEA R2, P0, R80.reuse, R50, 0x1 ;  /* 0x0000003250027211 */ /* 0x042fe800078008ff */
[----:B------:R-:W-:Y:S05]  /*b620*/  LEA.HI.X R3, R80, R49, R101, 0x1, P0 ;  /* 0x0000003150037211 */ /* 0x000fea00000f0c65 */
[----:B-----5:R1:W-:Y:S04]  /*b630*/  ST.E.128 [R2.64], R8 ;  /* 0x0000000802007985 */ /* 0x0203e8000c101d06 */
.L_x_6104:
[----:B------:R-:W-:Y:S05]  /*b640*/  BSYNC B1 ;  /* 0x0000000000017941 */ /* 0x000fea0003800000 */
.L_x_6103:
        /* <DEDUP_REMOVED lines=92> */
.L_x_6108:
[----:B------:R-:W-:Y:S05]  /*bc10*/  BSYNC B0 ;  /* 0x0000000000007941 */ /* 0x000fea0003800000 */
.L_x_6107:
[C---:B-1----:R-:W-:Y:S04]  /*bc20*/  LEA R2, P0, R79.reuse, R50, 0x1 ;  /* 0x000000324f027211 */ /* 0x042fe800078008ff */
[----:B------:R-:W-:Y:S05]  /*bc30*/  LEA.HI.X R3, R79, R49, R100, 0x1, P0 ;  /* 0x000000314f037211 */ /* 0x000fea00000f0c64 */
[----:B-----5:R1:W-:Y:S04]  /*bc40*/  ST.E.128 [R2.64], R8 ;  /* 0x0000000802007985 */ /* 0x0203e8000c101d06 */
.L_x_6094:
[----:B------:R-:W-:Y:S05]  /*bc50*/  BSYNC B2 ;  /* 0x0000000000027941 */ /* 0x000fea0003800000 */
.L_x_6093:
        /* <DEDUP_REMOVED lines=101> */
.L_x_6114:
[----:B------:R-:W-:Y:S05]  /*c2b0*/  BSYNC B0 ;  /* 0x0000000000007941 */ /* 0x000fea0003800000 */
.L_x_6113:
[----:B-1----:R-:W-:Y:S01]  /*c2c0*/  MOV R2, R50 ;  /* 0x0000003200027202 */ /* 0x002fe20000000f00 */
[----:B------:R-:W-:Y:S01]  /*c2d0*/  IMAD R0, R121, 0x60, RZ ;  /* 0x0000006079007824 */ /* 0x000fe200078e02ff */
[----:B------:R-:W-:Y:S05]  /*c2e0*/  MOV R3, R49 ;  /* 0x0000003100037202 */ /* 0x000fea0000000f00 */
[----:B------:R-:W-:Y:S05]  /*c2f0*/  IMAD.WIDE.U32 R2, R120, 0x60, R2 ;  /* 0x0000006078027825 */ /* 0x000fea00078e0002 */
[----:B------:R-:W-:Y:S05]  /*c300*/  IADD3 R3, R3, R0, RZ ;  /* 0x0000000003037210 */ /* 0x000fea0007ffe0ff */
[----:B-----5:R1:W-:Y:S02]  /*c310*/  ST.E.128 [R2.64], R8 ;  /* 0x0000000802007985 */ /* 0x0203e4000c101d06 */
.L_x_6112:
[----:B------:R-:W-:Y:S05]  /*c320*/  BSYNC B1 ;  /* 0x0000000000017941 */ /* 0x000fea0003800000 */
.L_x_6111:
        /* <DEDUP_REMOVED lines=93> */
.L_x_6118:
[----:B------:R-:W-:Y:S05]  /*c900*/  BSYNC B0 ;  /* 0x0000000000007941 */ /* 0x000fea0003800000 */
.L_x_6117:
[C---:B-1----:R-:W-:Y:S04]  /*c910*/  LEA R2, P0, R93.reuse, R50, 0x1 ;  /* 0x000000325d027211 */ /* 0x042fe800078008ff */
[----:B------:R-:W-:Y:S05]  /*c920*/  LEA.HI.X R3, R93, R49, R114, 0x1, P0 ;  /* 0x000000315d037211 */ /* 0x000fea00000f0c72 */
[----:B-----5:R1:W-:Y:S04]  /*c930*/  ST.E.128 [R2.64], R8 ;  /* 0x0000000802007985 */ /* 0x0203e8000c101d06 */
.L_x_6116:
[----:B------:R-:W-:Y:S05]  /*c940*/  BSYNC B1 ;  /* 0x0000000000017941 */ /* 0x000fea0003800000 */
.L_x_6115:
        /* <DEDUP_REMOVED lines=93> */
.L_x_6122:
[----:B------:R-:W-:Y:S05]  /*cf20*/  BSYNC B0 ;  /* 0x0000000000007941 */ /* 0x000fea0003800000 */
.L_x_6121:
[C---:B-1----:R-:W-:Y:S04]  /*cf30*/  LEA R2, P0, R92.reuse, R50, 0x1 ;  /* 0x000000325c027211 */ /* 0x042fe800078008ff */
[----:B------:R-:W-:Y:S05]  /*cf40*/  LEA.HI.X R3, R92, R49, R113, 0x1, P0 ;  /* 0x000000315c037211 */ /* 0x000fea00000f0c71 */
[----:B-----5:R1:W-:Y:S04]  /*cf50*/  ST.E.128 [R2.64], R8 ;  /* 0x0000000802007985 */ /* 0x0203e8000c101d06 */
.L_x_6120:
[----:B------:R-:W-:Y:S05]  /*cf60*/  BSYNC B1 ;  /* 0x0000000000017941 */ /* 0x000fea0003800000 */
.L_x_6119:
        /* <DEDUP_REMOVED lines=92> */
.L_x_6124:
[----:B------:R-:W-:Y:S05]  /*d530*/  BSYNC B0 ;  /* 0x0000000000007941 */ /* 0x000fea0003800000 */
.L_x_6123:
[C---:B-1----:R-:W-:Y:S04]  /*d540*/  LEA R2, P0, R91.reuse, R50, 0x1 ;  /* 0x000000325b027211 */ /* 0x042fe800078008ff */
[----:B------:R-:W-:Y:S05]  /*d550*/  LEA.HI.X R3, R91, R49, R112, 0x1, P0 ;  /* 0x000000315b037211 */ /* 0x000fea00000f0c70 */
[----:B-----5:R1:W-:Y:S04]  /*d560*/  ST.E.128 [R2.64], R8 ;  /* 0x0000000802007985 */ /* 0x0203e8000c101d06 */
.L_x_6110:
[----:B------:R-:W-:Y:S05]  /*d570*/  BSYNC B2 ;  /* 0x0000000000027941 */ /* 0x000fea0003800000 */
.L_x_6109:
        /* <DEDUP_REMOVED lines=11> */
.L_x_6026:
        /* <DEDUP_REMOVED lines=30> */
.L_x_6126:
[----:B------:R-:W-:Y:S05]  /*d810*/  BSYNC B0 ;  /* 0x0000000000007941 */ /* 0x000fea0003800000 */
.L_x_6125:
        /* <DEDUP_REMOVED lines=33> */
.L_x_6128:
[----:B------:R-:W-:Y:S05]  /*da30*/  BSYNC B0 ;  /* 0x0000000000007941 */ /* 0x000fea0003800000 */
.L_x_6127:
        /* <DEDUP_REMOVED lines=33> */
.L_x_6130:
[----:B------:R-:W-:Y:S05]  /*dc50*/  BSYNC B0 ;  /* 0x0000000000007941 */ /* 0x000fea0003800000 */
.L_x_6129:
        /* <DEDUP_REMOVED lines=38> */
.L_x_6060:
[----:B------:R-:W-:Y:S05]  /*dec0*/  BSYNC B3 ;  /* 0x0000000000037941 */ /* 0x000fea0003800000 */
.L_x_6025:
        /* <DEDUP_REMOVED lines=92> */
.L_x_6132:
        /* <DEDUP_REMOVED lines=12> */
.L_x_6133:
[----:B------:R-:W-:Y:S05]  /*e550*/  BSYNC B0 ;  /* 0x0000000000007941 */ /* 0x000fea0003800000 */
.L_x_6131:
[----:B------:R-:W-:Y:S04]  /*e560*/  IADD3 R29, R29, -0x1, RZ ;  /* 0xffffffff1d1d7810 */ /* 0x000fe80007ffe0ff */
[----:B------:R-:W-:Y:S11]  /*e570*/  ISETP.GT.AND P0, PT, R29, R126, PT ;  /* 0x0000007e1d00720c */ /* 0x000ff60003f04270 */
[----:B------:R-:W-:Y:S02]  /*e580*/  @!UPT UIADD3 URZ, URZ, URZ, URZ ;  /* 0x0000003f3f3ff290 */ /* 0x000fe4000fffe03f */
[----:B------:R-:W-:-:S05]  /*e590*/  @P0 BRA `(.L_x_6134) ;  /* 0xffff4d5000000947 */ /* 0x000fca000383ffff */
.L_x_6016:
[----:B-1----:R-:W-:Y:S01]  /*e5a0*/  WARPSYNC 0xffffffff ;  /* 0xffffffff00007948 */ /* 0x002fe20003800000 */
[----:B------:R-:W-:Y:S06]  /*e5b0*/  BAR.SYNC.DEFER_BLOCKING 0x0 ;  /* 0x0000000000007b1d */ /* 0x000fec0000010000 */
[----:B------:R1:W5:Y:S04]  /*e5c0*/  LDL R191, [R1+0x1c] ;  /* 0x00001c0001bf7983 */ /* 0x0003680000100800 */
[----:B------:R1:W5:Y:S04]  /*e5d0*/  LDL R190, [R1+0x2c] ;  /* 0x00002c0001be7983 */ /* 0x0003680000100800 */
[----:B------:R-:W2:Y:S01]  /*e5e0*/  LD.E R44, [R24.64+0xd0] ;  /* 0x0000d006182c7980 */ /* 0x000ea2000c101900 */
[----:B------:R-:W-:Y:S01]  /*e5f0*/  BSSY B3, `(.L_x_6135) ;  /* 0x0000997000037945 */ /* 0x000fe20003800000 */
[----:B------:R-:W-:Y:S01]  /*e600*/  IMAD.SHL.U32 R235, R235, 0x2, RZ ;  /* 0x00000002ebeb7824 */ /* 0x000fe200078e00ff */
[C---:B------:R-:W-:Y:S01]  /*e610*/  SHF.L.U64.HI R11, R152.reuse, 0x4, R153 ;  /* 0x00000004980b7819 */ /* 0x040fe20000010299 */
[----:B------:R-:W-:Y:S01]  /*e620*/  IMAD.SHL.U32 R8, R152, 0x10, RZ ;  /* 0x0000001098087824 */ /* 0x000fe200078e00ff */
[----:B--2---:R-:W-:-:S13]  /*e630*/  ISETP.NE.AND P0, PT, R44, RZ, PT ;  /* 0x000000ff2c00720c */ /* 0x004fda0003f05270 */
[----:B------:R-:W-:Y:S05]  /*e640*/  @!P0 BRA `(.L_x_6136) ;  /* 0x00008fb000008947 */ /* 0x000fea0003800000 */
[----:B-1----:R-:W2:Y:S01]  /*e650*/  LD.E.64 R2, [R24.64+0xf0] ;  /* 0x0000f00618027980 */ /* 0x002ea2000c101b00 */
        /* <DEDUP_REMOVED lines=18> */
[----:B------:R-:W-:Y:S01]  /*e780*/  LEA.HI.X R57, R4, R117, R6, 0x1, P0 ;  /* 0x0000007504397211 */ /* 0x000fe200000f0c06 */
        /* <DEDUP_REMOVED lines=76> */
.L_x_6143:
[----:B------:R-:W-:Y:S05]  /*ec50*/  BSYNC B0 ;  /* 0x0000000000007941 */ /* 0x000fea0003800000 */
.L_x_6142:
[----:B-----5:R3:W-:Y:S02]  /*ec60*/  STS.128 [R235], R4 ;  /* 0x00000004eb007388 */ /* 0x0207e40000000c00 */
.L_x_6141:
[----:B------:R-:W-:Y:S05]  /*ec70*/  BSYNC B1 ;  /* 0x0000000000017941 */ /* 0x000fea0003800000 */
.L_x_6140:
        /* <DEDUP_REMOVED lines=46> */
.L_x_6147:
[----:B------:R-:W-:Y:S05]  /*ef60*/  BSYNC B0 ;  /* 0x0000000000007941 */ /* 0x000fea0003800000 */
.L_x_6146:
[----:B-----5:R1:W-:Y:S02]  /*ef70*/  STS.128 [R235+0x2000], R4 ;  /* 0x00200004eb007388 */ /* 0x0203e40000000c00 */
.L_x_6145:
[----:B------:R-:W-:Y:S05]  /*ef80*/  BSYNC B1 ;  /* 0x0000000000017941 */ /* 0x000fea0003800000 */
.L_x_6144:
        /* <DEDUP_REMOVED lines=46> */
.L_x_6151:
[----:B------:R-:W-:Y:S05]  /*f270*/  BSYNC B0 ;  /* 0x0000000000007941 */ /* 0x000fea0003800000 */
.L_x_6150:
[----:B-----5:R3:W-:Y:S02]  /*f280*/  STS.128 [R235+0x4000], R4 ;  /* 0x00400004eb007388 */ /* 0x0207e40000000c00 */
.L_x_6149:
[----:B------:R-:W-:Y:S05]  /*f290*/  BSYNC B1 ;  /* 0x0000000000017941 */ /* 0x000fea0003800000 */
.L_x_6148:
        /* <DEDUP_REMOVED lines=45> */
.L_x_6153:
[----:B------:R-:W-:Y:S05]  /*f570*/  BSYNC B0 ;  /* 0x0000000000007941 */ /* 0x000fea0003800000 */
.L_x_6152:
[----:B-----5:R3:W-:Y:S02]  /*f580*/  STS.128 [R235+0x6000], R4 ;  /* 0x00600004eb007388 */ /* 0x0207e40000000c00 */
.L_x_6139:
[----:B------:R-:W-:Y:S05]  /*f590*/  BSYNC B2 ;  /* 0x0000000000027941 */ /* 0x000fea0003800000 */
.L_x_6138:
        /* <DEDUP_REMOVED lines=51> */
.L_x_6159:
[----:B------:R-:W-:Y:S05]  /*f8d0*/  BSYNC B0 ;  /* 0x0000000000007941 */ /* 0x000fea0003800000 */
.L_x_6158:
[----:B-----5:R3:W-:Y:S02]  /*f8e0*/  STS.128 [R235+0x800], R4 ;  /* 0x00080004eb007388 */ /* 0x0207e40000000c00 */
.L_x_6157:
[----:B------:R-:W-:Y:S05]  /*f8f0*/  BSYNC B1 ;  /* 0x0000000000017941 */ /* 0x000fea0003800000 */
.L_x_6156:
        /* <DEDUP_REMOVED lines=46> */
.L_x_6163:
[----:B------:R-:W-:Y:S05]  /*fbe0*/  BSYNC B0 ;  /* 0x0000000000007941 */ /* 0x000fea0003800000 */
.L_x_6162:
[----:B-----5:R3:W-:Y:S02]  /*fbf0*/  STS.128 [R235+0x2800], R4 ;  /* 0x00280004eb007388 */ /* 0x0207e40000000c00 */
.L_x_6161:
[----:B------:R-:W-:Y:S05]  /*fc00*/  BSYNC B1 ;  /* 0x0000000000017941 */ /* 0x000fea0003800000 */
.L_x_6160:
        /* <DEDUP_REMOVED lines=46> */
.L_x_6167:
[----:B------:R-:W-:Y:S05]  /*fef0*/  BSYNC B0 ;  /* 0x0000000000007941 */ /* 0x000fea0003800000 */
.L_x_6166:
[----:B-----5:R3:W-:Y:S02]  /*ff00*/  STS.128 [R235+0x4800], R4 ;  /* 0x00480004eb007388 */ /* 0x0207e40000000c00 */
.L_x_6165:
[----:B------:R-:W-:Y:S05]  /*ff10*/  BSYNC B1 ;  /* 0x0000000000017941 */ /* 0x000fea0003800000 */
.L_x_6164:
        /* <DEDUP_REMOVED lines=45> */
.L_x_6169:
[----:B------:R-:W-:Y:S05]  /*101f0*/  BSYNC B0 ;  /* 0x0000000000007941 */ /* 0x000fea0003800000 */
.L_x_6168:
[----:B-----5:R3:W-:Y:S02]  /*10200*/  STS.128 [R235+0x6800], R4 ;  /* 0x00680004eb007388 */ /* 0x0207e40000000c00 */
.L_x_6155:
[----:B------:R-:W-:Y:S05]  /*10210*/  BSYNC B2 ;  /* 0x0000000000027941 */ /* 0x000fea0003800000 */
.L_x_6154:
        /* <DEDUP_REMOVED lines=51> */
.L_x_6175:
[----:B------:R-:W-:Y:S05]  /*10550*/  BSYNC B0 ;  /* 0x0000000000007941 */ /* 0x000fea0003800000 */
.L_x_6174:
[----:B-----5:R1:W-:Y:S02]  /*10560*/  STS.128 [R235+0x1000], R4 ;  /* 0x00100004eb007388 */ /* 0x0203e40000000c00 */
.L_x_6173:
[----:B------:R-:W-:Y:S05]  /*10570*/  BSYNC B1 ;  /* 0x0000000000017941 */ /* 0x000fea0003800000 */
.L_x_6172:
        /* <DEDUP_REMOVED lines=46> */
.L_x_6179:
[----:B------:R-:W-:Y:S05]  /*10860*/  BSYNC B0 ;  /* 0x0000000000007941 */ /* 0x000fea0003800000 */
.L_x_6178:
[----:B-----5:R3:W-:Y:S02]  /*10870*/  STS.128 [R235+0x3000], R4 ;  /* 0x00300004eb007388 */ /* 0x0207e40000000c00 */
.L_x_6177:
[----:B------:R-:W-:Y:S05]  /*10880*/  BSYNC B1 ;  /* 0x0000000000017941 */ /* 0x000fea0003800000 */
.L_x_6176:
        /* <DEDUP_REMOVED lines=46> */
.L_x_6183:
[----:B------:R-:W-:Y:S05]  /*10b70*/  BSYNC B0 ;  /* 0x0000000000007941 */ /* 0x000fea0003800000 */
.L_x_6182:
[----:B-----5:R3:W-:Y:S02]  /*10b80*/  STS.128 [R235+0x5000], R4 ;  /* 0x00500004eb007388 */ /* 0x0207e40000000c00 */
.L_x_6181:
[----:B------:R-:W-:Y:S05]  /*10b90*/  BSYNC B1 ;  /* 0x0000000000017941 */ /* 0x000fea0003800000 */
.L_x_6180:
        /* <DEDUP_REMOVED lines=45> */
.L_x_6185:
[----:B------:R-:W-:Y:S05]  /*10e70*/  BSYNC B0 ;  /* 0x0000000000007941 */ /* 0x000fea0003800000 */
.L_x_6184:
[----:B-----5:R3:W-:Y:S02]  /*10e80*/  STS.128 [R235+0x7000], R4 ;  /* 0x00700004eb007388 */ /* 0x0207e40000000c00 */
.L_x_6171:
[----:B------:R-:W-:Y:S05]  /*10e90*/  BSYNC B2 ;  /* 0x0000000000027941 */ /* 0x000fea0003800000 */
.L_x_6170:
        /* <DEDUP_REMOVED lines=50> */
.L_x_6190:
[----:B------:R-:W-:Y:S05]  /*111c0*/  BSYNC B0 ;  /* 0x0000000000007941 */ /* 0x000fea0003800000 */
.L_x_6189:
[----:B-----5:R3:W-:Y:S02]  /*111d0*/  STS.128 [R235+0x1800], R4 ;  /* 0x00180004eb007388 */ /* 0x0207e40000000c00 */
.L_x_6188:
[----:B------:R-:W-:Y:S05]  /*111e0*/  BSYNC B1 ;  /* 0x0000000000017941 */ /* 0x000fea0003800000 */
.L_x_6187:
        /* <DEDUP_REMOVED lines=46> */
.L_x_6194:
[----:B------:R-:W-:Y:S05]  /*114d0*/  BSYNC B0 ;  /* 0x0000000000007941 */ /* 0x000fea0003800000 */
.L_x_6193:
[----:B-----5:R3:W-:Y:S02]  /*114e0*/  STS.128 [R235+0x3800], R4 ;  /* 0x00380004eb007388 */ /* 0x0207e40000000c00 */
.L_x_6192:
[----:B------:R-:W-:Y:S05]  /*114f0*/  BSYNC B1 ;  /* 0x0000000000017941 */ /* 0x000fea0003800000 */
.L_x_6191:
        /* <DEDUP_REMOVED lines=46> */
.L_x_6198:
[----:B------:R-:W-:Y:S05]  /*117e0*/  BSYNC B0 ;  /* 0x0000000000007941 */ /* 0x000fea0003800000 */
.L_x_6197:
[----:B-----5:R3:W-:Y:S02]  /*117f0*/  STS.128 [R235+0x5800], R4 ;  /* 0x00580004eb007388 */ /* 0x0207e40000000c00 */
.L_x_6196:
[----:B------:R-:W-:Y:S05]  /*11800*/  BSYNC B1 ;  /* 0x0000000000017941 */ /* 0x000fea0003800000 */
.L_x_6195:
        /* <DEDUP_REMOVED lines=45> */
.L_x_6200:
[----:B------:R-:W-:Y:S05]  /*11ae0*/  BSYNC B0 ;  /* 0x0000000000007941 */ /* 0x000fea0003800000 */
.L_x_6199:
[----:B-----5:R3:W-:Y:S01]  /*11af0*/  STS.128 [R235+0x7800], R4 ;  /* 0x00780004eb007388 */ /* 0x0207e20000000c00 */
[----:B------:R-:W-:Y:S05]  /*11b00*/  BRA `(.L_x_6186) ;  /* 0x0000645000007947 */ /* 0x000fea0003800000 */
.L_x_6137:
        /* <DEDUP_REMOVED lines=89> */
.L_x_6206:
[----:B------:R-:W-:Y:S05]  /*120a0*/  BSYNC B0 ;  /* 0x0000000000007941 */ /* 0x000fea0003800000 */
.L_x_6205:
[----:B-----5:R3:W-:Y:S02]  /*120b0*/  STS.128 [R235], R4 ;  /* 0x00000004eb007388 */ /* 0x0207e40000000c00 */
.L_x_6204:
[----:B------:R-:W-:Y:S05]  /*120c0*/  BSYNC B1 ;  /* 0x0000000000017941 */ /* 0x000fea0003800000 */
.L_x_6203:
        /* <DEDUP_REMOVED lines=87> */
.L_x_6210:
[----:B------:R-:W-:Y:S05]  /*12640*/  BSYNC B0 ;  /* 0x0000000000007941 */ /* 0x000fea0003800000 */
.L_x_6209:
[----:B-----5:R1:W-:Y:S02]  /*12650*/  STS.128 [R235+0x2000], R4 ;  /* 0x00200004eb007388 */ /* 0x0203e40000000c00 */
.L_x_6208:
[----:B------:R-:W-:Y:S05]  /*12660*/  BSYNC B1 ;  /* 0x0000000000017941 */ /* 0x000fea0003800000 */
.L_x_6207:
        /* <DEDUP_REMOVED lines=87> */
.L_x_6214:
[----:B------:R-:W-:Y:S05]  /*12be0*/  BSYNC B0 ;  /* 0x0000000000007941 */ /* 0x000fea0003800000 */
.L_x_6213:
[----:B-----5:R3:W-:Y:S02]  /*12bf0*/  STS.128 [R235+0x4000], R4 ;  /* 0x00400004eb007388 */ /* 0x0207e40000000c00 */
.L_x_6212:
[----:B------:R-:W-:Y:S05]  /*12c00*/  BSYNC B1 ;  /* 0x0000000000017941 */ /* 0x000fea0003800000 */
.L_x_6211:
        /* <DEDUP_REMOVED lines=86> */
.L_x_6216:
[----:B------:R-:W-:Y:S05]  /*13170*/  BSYNC B0 ;  /* 0x0000000000007941 */ /* 0x000fea0003800000 */
.L_x_6215:
[----:B-----5:R3:W-:Y:S02]  /*13180*/  STS.128 [R235+0x6000], R4 ;  /* 0x00600004eb007388 */ /* 0x0207e40000000c00 */
.L_x_6202:
[----:B------:R-:W-:Y:S05]  /*13190*/  BSYNC B2 ;  /* 0x0000000000027941 */ /* 0x000fea0003800000 */
.L_x_6201:
        /* <DEDUP_REMOVED lines=92> */
.L_x_6222:
[----:B------:R-:W-:Y:S05]  /*13760*/  BSYNC B0 ;  /* 0x0000000000007941 */ /* 0x000fea0003800000 */
.L_x_6221:
[----:B-----5:R3:W-:Y:S02]  /*13770*/  STS.128 [R235+0x800], R4 ;  /* 0x00080004eb007388 */ /* 0x0207e40000000c00 */
.L_x_6220:
[----:B------:R-:W-:Y:S05]  /*13780*/  BSYNC B1 ;  /* 0x0000000000017941 */ /* 0x000fea0003800000 */
.L_x_6219:
        /* <DEDUP_REMOVED lines=87> */
.L_x_6226:
[----:B------:R-:W-:Y:S05]  /*13d00*/  BSYNC B0 ;  /* 0x0000000000007941 */ /* 0x000fea0003800000 */
.L_x_6225:
[----:B-----5:R3:W-:Y:S02]  /*13d10*/  STS.128 [R235+0x2800], R4 ;  /* 0x00280004eb007388 */ /* 0x0207e40000000c00 */
.L_x_6224:
[----:B------:R-:W-:Y:S05]  /*13d20*/  BSYNC B1 ;  /* 0x0000000000017941 */ /* 0x000fea0003800000 */
.L_x_6223:
        /* <DEDUP_REMOVED lines=87> */
.L_x_6230:
[----:B------:R-:W-:Y:S05]  /*142a0*/  BSYNC B0 ;  /* 0x0000000000007941 */ /* 0x000fea0003800000 */
.L_x_6229:
[----:B-----5:R3:W-:Y:S02]  /*142b0*/  STS.128 [R235+0x4800], R4 ;  /* 0x00480004eb007388 */ /* 0x0207e40000000c00 */
.L_x_6228:
[----:B------:R-:W-:Y:S05]  /*142c0*/  BSYNC B1 ;  /* 0x0000000000017941 */ /* 0x000fea0003800000 */
.L_x_6227:
        /* <DEDUP_REMOVED lines=86> */
.L_x_6232:
[----:B------:R-:W-:Y:S05]  /*14830*/  BSYNC B0 ;  /* 0x0000000000007941 */ /* 0x000fea0003800000 */
.L_x_6231:
[----:B-----5:R3:W-:Y:S02]  /*14840*/  STS.128 [R235+0x6800], R4 ;  /* 0x00680004eb007388 */ /* 0x0207e40000000c00 */
.L_x_6218:
[----:B------:R-:W-:Y:S05]  /*14850*/  BSYNC B2 ;  /* 0x0000000000027941 */ /* 0x000fea0003800000 */
.L_x_6217:
        /* <DEDUP_REMOVED lines=92> */
.L_x_6238:
[----:B------:R-:W-:Y:S05]  /*14e20*/  BSYNC B0 ;  /* 0x0000000000007941 */ /* 0x000fea0003800000 */
.L_x_6237:
[----:B-----5:R1:W-:Y:S02]  /*14e30*/  STS.128 [R235+0x1000], R4 ;  /* 0x00100004eb007388 */ /* 0x0203e40000000c00 */
.L_x_6236:
[----:B------:R-:W-:Y:S05]  /*14e40*/  BSYNC B1 ;  /* 0x0000000000017941 */ /* 0x000fea0003800000 */
.L_x_6235:
        /* <DEDUP_REMOVED lines=87> */
.L_x_6242:
[----:B------:R-:W-:Y:S05]  /*153c0*/  BSYNC B0 ;  /* 0x0000000000007941 */ /* 0x000fea0003800000 */
.L_x_6241:
[----:B-----5:R3:W-:Y:S02]  /*153d0*/  STS.128 [R235+0x3000], R4 ;  /* 0x00300004eb007388 */ /* 0x0207e40000000c00 */
.L_x_6240:
[----:B------:R-:W-:Y:S05]  /*153e0*/  BSYNC B1 ;  /* 0x0000000000017941 */ /* 0x000fea0003800000 */
.L_x_6239:
        /* <DEDUP_REMOVED lines=87> */
.L_x_6246:
[----:B------:R-:W-:Y:S05]  /*15960*/  BSYNC B0 ;  /* 0x0000000000007941 */ /* 0x000fea0003800000 */
.L_x_6245:
[----:B-----5:R3:W-:Y:S02]  /*15970*/  STS.128 [R235+0x5000], R4 ;  /* 0x00500004eb007388 */ /* 0x0207e40000000c00 */
.L_x_6244:
[----:B------:R-:W-:Y:S05]  /*15980*/  BSYNC B1 ;  /* 0x0000000000017941 */ /* 0x000fea0003800000 */
.L_x_6243:
        /* <DEDUP_REMOVED lines=86> */
.L_x_6248:
[----:B------:R-:W-:Y:S05]  /*15ef0*/  BSYNC B0 ;  /* 0x0000000000007941 */ /* 0x000fea0003800000 */
.L_x_6247:
[----:B-----5:R3:W-:Y:S02]  /*15f00*/  STS.128 [R235+0x7000], R4 ;  /* 0x00700004eb007388 */ /* 0x0207e40000000c00 */
.L_x_6234:
[----:B------:R-:W-:Y:S05]  /*15f10*/  BSYNC B2 ;  /* 0x0000000000027941 */ /* 0x000fea0003800000 */
.L_x_6233:
        /* <DEDUP_REMOVED lines=91> */
.L_x_6252:
[----:B------:R-:W-:Y:S05]  /*164d0*/  BSYNC B0 ;  /* 0x0000000000007941 */ /* 0x000fea0003800000 */
.L_x_6251:
[----:B-----5:R3:W-:Y:S02]  /*164e0*/  STS.128 [R235+0x1800], R4 ;  /* 0x00180004eb007388 */ /* 0x0207e40000000c00 */
.L_x_6250:
[----:B------:R-:W-:Y:S05]  /*164f0*/  BSYNC B1 ;  /* 0x0000000000017941 */ /* 0x000fea0003800000 */
.L_x_6249:
        /* <DEDUP_REMOVED lines=87> */
.L_x_6256:
[----:B------:R-:W-:Y:S05]  /*16a70*/  BSYNC B0 ;  /* 0x0000000000007941 */ /* 0x000fea0003800000 */
.L_x_6255:
[----:B-----5:R3:W-:Y:S02]  /*16a80*/  STS.128 [R235+0x3800], R4 ;  /* 0x00380004eb007388 */ /* 0x0207e40000000c00 */
.L_x_6254:
[----:B------:R-:W-:Y:S05]  /*16a90*/  BSYNC B1 ;  /* 0x0000000000017941 */ /* 0x000fea0003800000 */
.L_x_6253:
        /* <DEDUP_REMOVED lines=87> */
.L_x_6260:
[----:B------:R-:W-:Y:S05]  /*17010*/  BSYNC B0 ;  /* 0x0000000000007941 */ /* 0x000fea0003800000 */
.L_x_6259:
[----:B-----5:R3:W-:Y:S02]  /*17020*/  STS.128 [R235+0x5800], R4 ;  /* 0x00580004eb007388 */ /* 0x0207e40000000c00 */
.L_x_6258:
[----:B------:R-:W-:Y:S05]  /*17030*/  BSYNC B1 ;  /* 0x0000000000017941 */ /* 0x000fea0003800000 */
.L_x_6257:
        /* <DEDUP_REMOVED lines=89> */
.L_x_6262:
[----:B------:R-:W-:Y:S05]  /*175d0*/  BSYNC B0 ;  /* 0x0000000000007941 */ /* 0x000fea0003800000 */
.L_x_6261:
[----:B-----5:R3:W-:Y:S01]  /*175e0*/  STS.128 [R235+0x7800], R4 ;  /* 0x00780004eb007388 */ /* 0x0207e20000000c00 */
[----:B------:R-:W-:Y:S05]  /*175f0*/  BRA `(.L_x_6186) ;  /* 0x0000096000007947 */ /* 0x000fea0003800000 */
.L_x_6136:
[----:B-1---5:R-:W-:Y:S01]  /*17600*/  IMAD.IADD R10, R190, 0x1, -R189 ;  /* 0x00000001be0a7824 */ /* 0x022fe200078e0abd */
        /* <DEDUP_REMOVED lines=36> */
.L_x_6264:
[----:B------:R-:W-:Y:S05]  /*17850*/  BSYNC B0 ;  /* 0x0000000000007941 */ /* 0x000fea0003800000 */
.L_x_6263:
        /* <DEDUP_REMOVED lines=36> */
.L_x_6266:
[----:B------:R-:W-:Y:S05]  /*17aa0*/  BSYNC B0 ;  /* 0x0000000000007941 */ /* 0x000fea0003800000 */
.L_x_6265:
        /* <DEDUP_REMOVED lines=36> */
.L_x_6268:
[----:B------:R-:W-:Y:S05]  /*17cf0*/  BSYNC B0 ;  /* 0x0000000000007941 */ /* 0x000fea0003800000 */
.L_x_6267:
        /* <DEDUP_REMOVED lines=38> */
.L_x_6186:
[----:B------:R-:W-:Y:S05]  /*17f60*/  BSYNC B3 ;  /* 0x0000000000037941 */ /* 0x000fea0003800000 */
.L_x_6135:
[----:B------:R-:W5:Y:S04]  /*17f70*/  LDL R0, [R1+0x28] ;  /* 0x0000280001007983 */ /* 0x000f680000100800 */
[----:B-12---:R-:W2:Y:S01]  /*17f80*/  LDL R2, [R1+0x4] ;  /* 0x0000040001027983 */ /* 0x006ea20000100800 */
[----:B------:R-:W-:Y:S01]  /*17f90*/  BSSY B0, `(.L_x_6269) ;  /* 0x0000027000007945 */ /* 0x000fe20003800000 */
[----:B------:R-:W-:Y:S02]  /*17fa0*/  LOP3.LUT R244, R244, 0xff, RZ, 0xc0, !PT ;  /* 0x000000fff4f47812 */ /* 0x000fe400078ec0ff */
[----:B-----5:R-:W-:Y:S01]  /*17fb0*/  IADD3 R151, R0, -0x1, RZ ;  /* 0xffffffff00977810 */ /* 0x020fe20007ffe0ff */
[----:B--2---:R-:W-:-:S04]  /*17fc0*/  IMAD.MOV.U32 R152, RZ, RZ, R2 ;  /* 0x000000ffff987224 */ /* 0x004fc800078e0002 */
[----:B------:R-:W-:-:S04]  /*17fd0*/  IMAD.SHL.U32 R122, R151, 0x40, RZ ;  /* 0x00000040977a7824 */ /* 0x000fc800078e00ff */
[----:B------:R-:W-:-:S05]  /*17fe0*/  IMAD.IADD R12, R152, 0x1, -R122 ;  /* 0x00000001980c7824 */ /* 0x000fca00078e0a7a */
[----:B------:R-:W-:-:S13]  /*17ff0*/  ISETP.GE.AND P0, PT, R118, R12, PT ;  /* 0x0000000c7600720c */ /* 0x000fda0003f06270 */
[----:B------:R-:W-:Y:S05]  /*18000*/  @P0 BRA `(.L_x_6270) ;  /* 0x000001f000000947 */ /* 0x000fea0003800000 */
[C---:B------:R-:W-:Y:S02]  /*18010*/  LOP3.LUT R0, R244.reuse, 0x1, RZ, 0xc0, !PT ;  /* 0x00000001f4007812 */ /* 0x040fe400078ec0ff */
[----:B------:R-:W-:Y:S02]  /*18020*/  R2P PR, R244, 0xe ;  /* 0x0000000ef4007804 */ /* 0x000fe40000000000 */
[----:B------:R-:W-:-:S11]  /*18030*/  ISETP.NE.U32.AND P0, PT, R0, 0x1, PT ;  /* 0x000000010000780c */ /* 0x000fd60003f05070 */
[----:B---3--:R-:W-:Y:S01]  /*18040*/  @P1 IMAD.MOV.U32 R6, RZ, RZ, R245 ;  /* 0x000000ffff061224 */ /* 0x008fe200078e00f5 */
        /* <DEDUP_REMOVED lines=27> */
.L_x_6270:
[----:B------:R-:W-:Y:S05]  /*18200*/  BSYNC B0 ;  /* 0x0000000000007941 */ /* 0x000fea0003800000 */
.L_x_6269:
        /* <DEDUP_REMOVED lines=38> */
.L_x_6272:
[----:B------:R-:W-:Y:S05]  /*18470*/  BSYNC B0 ;  /* 0x0000000000007941 */ /* 0x000fea0003800000 */
.L_x_6271:
        /* <DEDUP_REMOVED lines=40> */
.L_x_6274:
[----:B------:R-:W-:Y:S05]  /*18700*/  BSYNC B0 ;  /* 0x0000000000007941 */ /* 0x000fea0003800000 */
.L_x_6273:
        /* <DEDUP_REMOVED lines=44> */
.L_x_6276:
[----:B------:R-:W-:Y:S05]  /*189d0*/  BSYNC B0 ;  /* 0x0000000000007941 */ /* 0x000fea0003800000 */
.L_x_6275:
[----:B------:R-:W5:Y:S04]  /*189e0*/  LDL R0, [R1+0x24] ;  /* 0x0000240001007983 */ /* 0x000f680000100800 */
[----:B-12---:R-:W2:Y:S04]  /*189f0*/  LD.E.64 R2, [R24.64+0x1c0] ;  /* 0x0001c00618027980 */ /* 0x006ea8000c101b00 */
[----:B---3--:R-:W3:Y:S04]  /*18a00*/  LD.E.64 R6, [R24.64+0x1b8] ;  /* 0x0001b80618067980 */ /* 0x008ee8000c101b00 */
[----:B----4-:R-:W4:Y:S04]  /*18a10*/  LD.E R133, [R24.64+0xd8] ;  /* 0x0000d80618857980 */ /* 0x010f28000c101900 */
[----:B------:R-:W0:Y:S01]  /*18a20*/  LDGDEPBAR ;  /* 0x00000000000079af */ /* 0x000e220000000000 */
[----:B-----5:R-:W-:Y:S01]  /*18a30*/  MOV R178, R0 ;  /* 0x0000000000b27202 */ /* 0x020fe20000000f00 */
        /* <DEDUP_REMOVED lines=49> */
.L_x_6278:
[----:B-1----:R-:W-:Y:S05]  /*18d50*/  BSYNC B0 ;  /* 0x0000000000007941 */ /* 0x002fea0003800000 */
.L_x_6277:
        /* <DEDUP_REMOVED lines=42> */
.L_x_6280:
[----:B------:R-:W-:Y:S05]  /*19000*/  BSYNC B0 ;  /* 0x0000000000007941 */ /* 0x000fea0003800000 */
.L_x_6279:
        /* <DEDUP_REMOVED lines=44> */
.L_x_6282:
[----:B------:R-:W-:Y:S05]  /*192d0*/  BSYNC B0 ;  /* 0x0000000000007941 */ /* 0x000fea0003800000 */
.L_x_6281:
        /* <DEDUP_REMOVED lines=52> */
.L_x_6285:
[----:B------:R1:W-:Y:S02]  /*19620*/  STS.128 [R235+0x17800], RZ ;  /* 0x017800ffeb007388 */ /* 0x0003e40000000c00 */
.L_x_6284:
[----:B------:R-:W-:Y:S05]  /*19630*/  BSYNC B0 ;  /* 0x0000000000007941 */ /* 0x000fea0003800000 */
.L_x_6283:
        /* <DEDUP_REMOVED lines=29> */
[----:B------:R-:W1:Y:S04]  /*19810*/  LDSM.16.M88.4 R64, [R219+0x800] ;  /* 0x00080000db40783b */ /* 0x000e680000000200 */
[----:B------:R-:W1:Y:S04]  /*19820*/  LDSM.16.M88.4 R76, [R219+0x1000] ;  /* 0x00100000db4c783b */ /* 0x000e680000000200 */
[----:B------:R-:W1:Y:S04]  /*19830*/  LDSM.16.M88.4 R80, [R219+0x1800] ;  /* 0x00180000db50783b */ /* 0x000e680000000200 */
[----:B------:R-:W-:Y:S01]  /*19840*/  LDSM.16.M88.4 R16, [R218] ;  /* 0x00000000da10783b */ /* 0x000fe20000000200 */
[C---:B--2---:R-:W-:Y:S03]  /*19850*/  HMMA.16816.F32.BF16 R36, R4.reuse, R12, RZ ;  /* 0x0000000c0424723c */ /* 0x044fe600000418ff */
[----:B------:R-:W2:Y:S04]  /*19860*/  LDSM.16.M88.4 R88, [R214+0x8000] ;  /* 0x00800000d658783b */ /* 0x000ea80000000200 */
[----:B------:R-:W2:Y:S01]  /*19870*/  LDSM.16.M88.4 R84, [R214+0x8800] ;  /* 0x00880000d654783b */ /* 0x000ea20000000200 */
[C---:B------:R-:W-:Y:S03]  /*19880*/  HMMA.16816.F32.BF16 R12, R4.reuse, R14, RZ ;  /* 0x0000000e040c723c */ /* 0x040fe600000418ff */
[----:B------:R-:W2:Y:S04]  /*19890*/  LDSM.16.M88.4 R92, [R214+0x9000] ;  /* 0x00900000d65c783b */ /* 0x000ea80000000200 */
[----:B------:R-:W-:Y:S01]  /*198a0*/  LDSM.16.M88.4 R96, [R213] ;  /* 0x00000000d560783b */ /* 0x000fe20000000200 */
[C---:B-----5:R-:W-:Y:S03]  /*198b0*/  HMMA.16816.F32.BF16 R52, R4.reuse, R32, RZ ;  /* 0x000000200434723c */ /* 0x060fe600000418ff */
[----:B------:R-:W-:Y:S04]  /*198c0*/  LDSM.16.M88.4 R104, [R219+0x2000] ;  /* 0x00200000db68783b */ /* 0x000fe80000000200 */
[----:B------:R-:W-:Y:S01]  /*198d0*/  LDSM.16.M88.4 R100, [R214+0xa000] ;  /* 0x00a00000d664783b */ /* 0x000fe20000000200 */
[C---:B------:R-:W-:Y:S03]  /*198e0*/  HMMA.16816.F32.BF16 R56, R4.reuse, R34, RZ ;  /* 0x000000220438723c */ /* 0x040fe600000418ff */
[----:B------:R-:W5:Y:S05]  /*198f0*/  LD.E R0, [R24.64+0x18c] ;  /* 0x00018c0618007980 */ /* 0x000f6a000c101900 */
[C---:B-1----:R-:W-:Y:S08]  /*19900*/  HMMA.16816.F32.BF16 R60, R4.reuse, R28, RZ ;  /* 0x0000001c043c723c */ /* 0x042ff000000418ff */
[C---:B------:R-:W-:Y:S08]  /*19910*/  HMMA.16816.F32.BF16 R68, R4.reuse, R30, RZ ;  /* 0x0000001e0444723c */ /* 0x040ff000000418ff */
[C---:B---3--:R-:W-:Y:S08]  /*19920*/  HMMA.16816.F32.BF16 R72, R4.reuse, R20, RZ ;  /* 0x000000140448723c */ /* 0x048ff000000418ff */
[----:B------:R-:W-:Y:S08]  /*19930*/  HMMA.16816.F32.BF16 R20, R4, R22, RZ ;  /* 0x000000160414723c */ /* 0x000ff000000418ff */
[C---:B----4-:R-:W-:Y:S08]  /*19940*/  HMMA.16816.F32.BF16 R4, R8.reuse, R40, R36 ;  /* 0x000000280804723c */ /* 0x050ff00000041824 */
[C---:B------:R-:W-:Y:S01]  /*19950*/  HMMA.16816.F32.BF16 R32, R8.reuse, R42, R12 ;  /* 0x0000002a0820723c */ /* 0x040fe2000004180c */
[----:B------:R-:W1:Y:S04]  /*19960*/  LDSM.16.M88.4 R40, [R214+0x9800] ;  /* 0x00980000d628783b */ /* 0x000e680000000200 */
[----:B------:R-:W3:Y:S03]  /*19970*/  LDSM.16.M88.4 R12, [R217] ;  /* 0x00000000d90c783b */ /* 0x000ee60000000200 */
[C---:B------:R-:W-:Y:S08]  /*19980*/  HMMA.16816.F32.BF16 R36, R8.reuse, R64, R52 ;  /* 0x000000400824723c */ /* 0x040ff00000041834 */
[C---:B------:R-:W-:Y:S01]  /*19990*/  HMMA.16816.F32.BF16 R52, R8.reuse, R66, R56 ;  /* 0x000000420834723c */ /* 0x040fe20000041838 */
[----:B------:R-:W-:Y:S07]  /*199a0*/  LDSM.16.M88.4 R64, [R213+0x1000] ;  /* 0x00100000d540783b */ /* 0x000fee0000000200 */
[C---:B------:R-:W-:Y:S01]  /*199b0*/  HMMA.16816.F32.BF16 R56, R8.reuse, R76, R60 ;  /* 0x0000004c0838723c */ /* 0x040fe2000004183c */
[----:B------:R-:W4:Y:S07]  /*199c0*/  LDSM.16.M88.4 R60, [R213+0x800] ;  /* 0x00080000d53c783b */ /* 0x000f2e0000000200 */
        /* <DEDUP_REMOVED lines=12> */
[C---:B------:R-:W-:Y:S08]  /*19a90*/  HMMA.16816.F32.BF16 R56, R16.reuse, R92, R56 ;  /* 0x0000005c1038723c */ /* 0x040ff00000041838 */
[C---:B------:R-:W-:Y:S01]  /*19aa0*/  HMMA.16816.F32.BF16 R68, R16.reuse, R94, R68 ;  /* 0x0000005e1044723c */ /* 0x040fe20000041844 */
[----:B------:R-:W2:Y:S07]  /*19ab0*/  LDSM.16.M88.4 R92, [R208+0xb000] ;  /* 0x00b00000d05c783b */ /* 0x000eae0000000200 */
[C---:B-1----:R-:W-:Y:S08]  /*19ac0*/  HMMA.16816.F32.BF16 R72, R16.reuse, R40, R72 ;  /* 0x000000281048723c */ /* 0x042ff00000041848 */
[----:B------:R-:W-:Y:S08]  /*19ad0*/  HMMA.16816.F32.BF16 R40, R16, R42, R28 ;  /* 0x0000002a1028723c */ /* 0x000ff0000004181c */
[C---:B---3--:R-:W-:Y:S08]  /*19ae0*/  HMMA.16816.F32.BF16 R36, R12.reuse, R96, R20 ;  /* 0x000000600c24723c */ /* 0x048ff00000041814 */
[C---:B------:R-:W-:Y:S01]  /*19af0*/  HMMA.16816.F32.BF16 R16, R12.reuse, R98, R4 ;  /* 0x000000620c10723c */ /* 0x040fe20000041804 */
[----:B------:R-:W1:Y:S04]  /*19b00*/  LDSM.16.M88.4 R96, [R208+0xb800] ;  /* 0x00b80000d060783b */ /* 0x000e680000000200 */
[----:B------:R-:W-:Y:S03]  /*19b10*/  LDSM.16.M88.4 R4, [R216+0x2000] ;  /* 0x00200000d804783b */ /* 0x000fe60000000200 */
[C---:B----4-:R-:W-:Y:S08]  /*19b20*/  HMMA.16816.F32.BF16 R32, R12.reuse, R60, R32 ;  /* 0x0000003c0c20723c */ /* 0x050ff00000041820 */
[C---:B------:R-:W-:Y:S08]  /*19b30*/  HMMA.16816.F32.BF16 R28, R12.reuse, R62, R52 ;  /* 0x0000003e0c1c723c */ /* 0x040ff00000041834 */
[C---:B------:R-:W-:Y:S08]  /*19b40*/  HMMA.16816.F32.BF16 R20, R12.reuse, R64, R56 ;  /* 0x000000400c14723c */ /* 0x040ff00000041838 */
[C---:B------:R-:W-:Y:S08]  /*19b50*/  HMMA.16816.F32.BF16 R68, R12.reuse, R66, R68 ;  /* 0x000000420c44723c */ /* 0x040ff00000041844 */
        /* <DEDUP_REMOVED lines=12> */
[----:B------:R-:W4:Y:S07]  /*19c20*/  LDSM.16.M88.4 R92, [R214+0xa800] ;  /* 0x00a80000d65c783b */ /* 0x000f2e0000000200 */
[C---:B-1----:R-:W-:Y:S08]  /*19c30*/  HMMA.16816.F32.BF16 R28, R8.reuse, R96, R72 ;  /* 0x00000060081c723c */ /* 0x042ff00000041848 */
[----:B------:R-:W-:Y:S01]  /*19c40*/  HMMA.16816.F32.BF16 R20, R8, R98, R64 ;  /* 0x000000620814723c */ /* 0x000fe20000041840 */
[----:B------:R-:W1:Y:S07]  /*19c50*/  LDSM.16.M88.4 R96, [R214+0xb000] ;  /* 0x00b00000d660783b */ /* 0x000e6e0000000200 */
[C---:B---3--:R-:W-:Y:S01]  /*19c60*/  HMMA.16816.F32.BF16 R72, R4.reuse, R76, R52 ;  /* 0x0000004c0448723c */ /* 0x048fe20000041834 */
[----:B------:R-:W3:Y:S07]  /*19c70*/  LDSM.16.M88.4 R52, [R214+0xb800] ;  /* 0x00b80000d634783b */ /* 0x000eee0000000200 */
[C---:B------:R-:W-:Y:S01]  /*19c80*/  HMMA.16816.F32.BF16 R68, R4.reuse, R78, R40 ;  /* 0x0000004e0444723c */ /* 0x040fe20000041828 */
[----:B------:R-:W-:Y:S07]  /*19c90*/  LDSM.16.M88.4 R40, [R213+0x2000] ;  /* 0x00200000d528783b */ /* 0x000fee0000000200 */
[C---:B------:R-:W-:Y:S08]  /*19ca0*/  HMMA.16816.F32.BF16 R16, R4.reuse, R104, R60 ;  /* 0x000000680410723c */ /* 0x040ff0000004183c */
[C---:B------:R-:W-:Y:S08]  /*19cb0*/  HMMA.16816.F32.BF16 R8, R4.reuse, R106, R56 ;  /* 0x0000006a0408723c */ /* 0x040ff00000041838 */
[C---:B------:R-:W-:Y:S08]  /*19cc0*/  HMMA.16816.F32.BF16 R64, R4.reuse, R80, R36 ;  /* 0x000000500440723c */ /* 0x040ff00000041824 */
[C---:B------:R-:W-:Y:S08]  /*19cd0*/  HMMA.16816.F32.BF16 R80, R4.reuse, R82, R32 ;  /* 0x000000520450723c */ /* 0x040ff00000041820 */
[C---:B--2---:R-:W-:Y:S08]  /*19ce0*/  HMMA.16816.F32.BF16 R76, R4.reuse, R88, R28 ;  /* 0x00000058044c723c */ /* 0x044ff0000004181c */
[----:B------:R-:W-:Y:S01]  /*19cf0*/  HMMA.16816.F32.BF16 R60, R4, R90, R20 ;  /* 0x0000005a043c723c */ /* 0x000fe20000041814 */
[----:B------:R-:W2:Y:S04]  /*19d00*/  LDSM.16.M88.4 R4, [R217+0x2000] ;  /* 0x00200000d904783b */ /* 0x000ea80000000200 */
[----:B------:R-:W2:Y:S03]  /*19d10*/  LDSM.16.M88.4 R88, [R213+0x3000] ;  /* 0x00300000d558783b */ /* 0x000ea60000000200 */
[C---:B----4-:R-:W-:Y:S08]  /*19d20*/  HMMA.16816.F32.BF16 R32, R12.reuse, R92, R72 ;  /* 0x0000005c0c20723c */ /* 0x050ff00000041848 */
[C---:B------:R-:W-:Y:S01]  /*19d30*/  HMMA.16816.F32.BF16 R28, R12.reuse, R94, R68 ;  /* 0x0000005e0c1c723c */ /* 0x040fe20000041844 */
[----:B------:R-:W4:Y:S07]  /*19d40*/  LDSM.16.M88.4 R92, [R213+0x3800] ;  /* 0x00380000d55c783b */ /* 0x000f2e0000000200 */
[C---:B------:R-:W-:Y:S08]  /*19d50*/  HMMA.16816.F32.BF16 R56, R12.reuse, R100, R16 ;  /* 0x000000640c38723c */ /* 0x040ff00000041810 */
[C---:B------:R-:W-:Y:S01]  /*19d60*/  HMMA.16816.F32.BF16 R36, R12.reuse, R102, R8 ;  /* 0x000000660c24723c */ /* 0x040fe20000041808 */
[----:B------:R-:W-:Y:S04]  /*19d70*/  LDSM.16.M88.4 R8, [R215+0x4000] ;  /* 0x00400000d708783b */ /* 0x000fe80000000200 */
[----:B------:R-:W4:Y:S03]  /*19d80*/  LDSM.16.M88.4 R100, [R208+0xc000] ;  /* 0x00c00000d064783b */ /* 0x000f260000000200 */
[C---:B-1----:R-:W-:Y:S08]  /*19d90*/  HMMA.16816.F32.BF16 R20, R12.reuse, R96, R64 ;  /* 0x000000600c14723c */ /* 0x042ff00000041840 */
[C---:B------:R-:W-:Y:S01]  /*19da0*/  HMMA.16816.F32.BF16 R16, R12.reuse, R98, R80 ;  /* 0x000000620c10723c */ /* 0x040fe20000041850 */
[----:B------:R-:W1:Y:S07]  /*19db0*/  LDSM.16.M88.4 R80, [R208+0xc800] ;  /* 0x00c80000d050783b */ /* 0x000e6e0000000200 */
[C---:B---3--:R-:W-:Y:S08]  /*19dc0*/  HMMA.16816.F32.BF16 R64, R12.reuse, R52, R76 ;  /* 0x000000340c40723c */ /* 0x048ff0000004184c */
[----:B------:R-:W-:Y:S01]  /*19dd0*/  HMMA.16816.F32.BF16 R12, R12, R54, R60 ;  /* 0x000000360c0c723c */ /* 0x000fe2000004183c */
[----:B------:R-:W3:Y:S07]  /*19de0*/  LDSM.16.M88.4 R52, [R208+0xd000] ;  /* 0x00d00000d034783b */ /* 0x000eee0000000200 */
[C---:B--2---:R-:W-:Y:S08]  /*19df0*/  HMMA.16816.F32.BF16 R76, R4.reuse, R40, R56 ;  /* 0x00000028044c723c */ /* 0x044ff00000041838 */
[C---:B------:R-:W-:Y:S08]  /*19e00*/  HMMA.16816.F32.BF16 R56, R4.reuse, R42, R36 ;  /* 0x0000002a0438723c */ /* 0x040ff00000041824 */
[C---:B------:R-:W-:Y:S01]  /*19e10*/  HMMA.16816.F32.BF16 R72, R4.reuse, R84, R32 ;  /* 0x000000540448723c */ /* 0x040fe20000041820 */
[----:B------:R-:W2:Y:S07]  /*19e20*/  LDSM.16.M88.4 R32, [R208+0xd800] ;  /* 0x00d80000d020783b */ /* 0x000eae0000000200 */
[C---:B------:R-:W-:Y:S08]  /*19e30*/  HMMA.16816.F32.BF16 R68, R4.reuse, R86, R28 ;  /* 0x000000560444723c */ /* 0x040ff0000004181c */
[C---:B------:R-:W-:Y:S01]  /*19e40*/  HMMA.16816.F32.BF16 R60, R4.reuse, R88, R20 ;  /* 0x00000058043c723c */ /* 0x040fe20000041814 */
[----:B------:R-:W-:Y:S07]  /*19e50*/  LDSM.16.M88.4 R20, [R219+0x4000] ;  /* 0x00400000db14783b */ /* 0x000fee0000000200 */
[C---:B----4-:R-:W-:Y:S01]  /*19e60*/  HMMA.16816.F32.BF16 R28, R4.reuse, R94, R12 ;  /* 0x0000005e041c723c */ /* 0x050fe2000004180c */
[----:B------:R-:W4:Y:S07]  /*19e70*/  LDSM.16.M88.4 R12, [R216+0x4000] ;  /* 0x00400000d80c783b */ /* 0x000f2e0000000200 */
[C---:B------:R-:W-:Y:S08]  /*19e80*/  HMMA.16816.F32.BF16 R40, R4.reuse, R90, R16 ;  /* 0x0000005a0428723c */ /* 0x040ff00000041810 */
[----:B------:R-:W-:Y:S01]  /*19e90*/  HMMA.16816.F32.BF16 R36, R4, R92, R64 ;  /* 0x0000005c0424723c */ /* 0x000fe20000041840 */
[----:B------:R-:W-:Y:S01]  /*19ea0*/  SHF.R.S32.HI R2, RZ, 0x1f, R26 ;  /* 0x0000001fff027819 */ /* 0x000fe2000001141a */
[----:B------:R-:W-:Y:S06]  /*19eb0*/  LDSM.16.M88.4 R64, [R219+0x5800] ;  /* 0x00580000db40783b */ /* 0x000fec0000000200 */
[C---:B------:R-:W-:Y:S01]  /*19ec0*/  HMMA.16816.F32.BF16 R16, R8.reuse, R100, R76 ;  /* 0x000000640810723c */ /* 0x040fe2000004184c */
[----:B------:R-:W4:Y:S07]  /*19ed0*/  LDSM.16.M88.4 R76, [R219+0x4800] ;  /* 0x00480000db4c783b */ /* 0x000f2e0000000200 */
[----:B------:R-:W-:Y:S01]  /*19ee0*/  HMMA.16816.F32.BF16 R4, R8, R102, R56 ;  /* 0x000000660804723c */ /* 0x000fe20000041838 */
[----:B------:R-:W-:-:S07]  /*19ef0*/  LEA.HI R2, R2, R26, RZ, 0x2 ;  /* 0x0000001a02027211 */ /* 0x000fce00078f10ff */
[----:B-1----:R-:W-:Y:S01]  /*19f00*/  HMMA.16816.F32.BF16 R56, R8, R80, R72 ;  /* 0x000000500838723c */ /* 0x002fe20000041848 */
[----:B------:R-:W1:Y:S01]  /*19f10*/  LDSM.16.M88.4 R72, [R219+0x5000] ;  /* 0x00500000db48783b */ /* 0x000e620000000200 */
[----:B------:R-:W-:Y:S01]  /*19f20*/  SHF.R.S32.HI R2, RZ, 0x2, R2 ;  /* 0x00000002ff027819 */ /* 0x000fe20000011402 */
[----:B------:R-:W-:-:S05]  /*19f30*/  IMAD.SHL.U32 R26, R188, 0x2, RZ ;  /* 0x00000002bc1a7824 */ /* 0x000fca00078e00ff */
[----:B---3--:R-:W-:Y:S01]  /*19f40*/  HMMA.16816.F32.BF16 R60, R8, R52, R60 ;  /* 0x00000034083c723c */ /* 0x008fe2000004183c */
[----:B------:R-:W-:-:S07]  /*19f50*/  IMAD R2, R187, 0x10, R2 ;  /* 0x00000010bb027824 */ /* 0x000fce00078e0202 */
[C---:B------:R-:W-:Y:S08]  /*19f60*/  HMMA.16816.F32.BF16 R40, R8.reuse, R54, R40 ;  /* 0x000000360828723c */ /* 0x040ff00000041828 */
[C---:B--2---:R-:W-:Y:S08]  /*19f70*/  HMMA.16816.F32.BF16 R52, R8.reuse, R32, R36 ;  /* 0x000000200834723c */ /* 0x044ff00000041824 */
[----:B------:R-:W-:Y:S01]  /*19f80*/  HMMA.16816.F32.BF16 R32, R8, R34, R28 ;  /* 0x000000220820723c */ /* 0x000fe2000004181c */
[----:B------:R-:W-:-:S07]  /*19f90*/  LOP3.LUT R26, R26, 0x6, RZ, 0xc0, !PT ;  /* 0x000000061a1a7812 */ /* 0x000fce00078ec0ff */
[C---:B----4-:R-:W-:Y:S01]  /*19fa0*/  HMMA.16816.F32.BF16 R28, R12.reuse, R20, R16 ;  /* 0x000000140c1c723c */ /* 0x050fe20000041810 */
[----:B------:R-:W-:Y:S07]  /*19fb0*/  LDSM.16.M88.4 R16, [R214+0xc000] ;  /* 0x00c00000d610783b */ /* 0x000fee0000000200 */
[----:B------:R-:W-:Y:S01]  /*19fc0*/  HMMA.16816.F32.BF16 R20, R12, R22, R4 ;  /* 0x000000160c14723c */ /* 0x000fe20000041804 */
[----:B------:R-:W2:Y:S01]  /*19fd0*/  LDSM.16.M88.4 R4, [R218+0x4000] ;  /* 0x00400000da04783b */ /* 0x000ea20000000200 */
[----:B------:R-:W-:-:S06]  /*19fe0*/  IMAD.IADD R3, R189, 0x1, R2 ;  /* 0x00000001bd037824 */ /* 0x000fcc00078e0202 */
[----:B------:R-:W-:Y:S01]  /*19ff0*/  HMMA.16816.F32.BF16 R68, R8, R82, R68 ;  /* 0x000000520844723c */ /* 0x000fe20000041844 */
[----:B------:R-:W-:Y:S01]  /*1a000*/  IMAD.IADD R26, R122, 0x1, R26 ;  /* 0x000000017a1a7824 */ /* 0x000fe200078e021a */
[----:B------:R-:W-:Y:S01]  /*1a010*/  IADD3 R2, R152, R3, -R190 ;  /* 0x0000000398027210 */ /* 0x000fe20007ffe8be */
[----:B------:R3:W-:Y:S03]  /*1a020*/  STL [R1+0x20], R3 ;  /* 0x0000200301007387 */ /* 0x0007e60000100800 */
[C---:B------:R-:W-:Y:S01]  /*1a030*/  IADD3 R136, R26.reuse, 0x1, RZ ;  /* 0x000000011a887810 */ /* 0x040fe20007ffe0ff */
[----:B------:R-:W4:Y:S01]  /*1a040*/  LDL R153, [R1+0xc] ;  /* 0x00000c0001997983 */ /* 0x000f220000100800 */
[C---:B------:R-:W-:Y:S02]  /*1a050*/  IADD3 R132, R26.reuse, 0x8, RZ ;  /* 0x000000081a847810 */ /* 0x040fe40007ffe0ff */
[----:B------:R-:W-:-:S03]  /*1a060*/  IADD3 R131, R26, 0x9, RZ ;  /* 0x000000091a837810 */ /* 0x000fc60007ffe0ff */
[----:B------:R-:W-:Y:S01]  /*1a070*/  IMAD.IADD R9, R2, 0x1, -R132 ;  /* 0x0000000102097824 */ /* 0x000fe200078e0a84 */
[----:B------:R-:W-:Y:S01]  /*1a080*/  HMMA.16816.F32.BF16 R36, R12, R76, R56 ;  /* 0x0000004c0c24723c */ /* 0x000fe20000041838 */
[----:B---3--:R-:W-:-:S04]  /*1a090*/  IADD3 R3, -R26, R2, RZ ;  /* 0x000000021a037210 */ /* 0x008fc80007ffe1ff */
[----:B------:R-:W-:Y:S01]  /*1a0a0*/  IABS R8, R3 ;  /* 0x0000000300087213 */ /* 0x000fe20000000000 */
[----:B------:R-:W-:-:S04]  /*1a0b0*/  IMAD.IADD R3, R2, 0x1, -R136 ;  /* 0x0000000102037824 */ /* 0x000fc800078e0a88 */
[C---:B------:R-:W-:Y:S01]  /*1a0c0*/  HMMA.16816.F32.BF16 R68, R12.reuse, R78, R68 ;  /* 0x0000004e0c44723c */ /* 0x040fe20000041844 */
[----:B------:R-:W-:Y:S01]  /*1a0d0*/  IABS R3, R3 ;  /* 0x0000000300037213 */ /* 0x000fe20000000000 */
[----:B------:R3:W-:Y:S06]  /*1a0e0*/  I2F R150, R8 ;  /* 0x0000000800967306 */ /* 0x0007ec0000201400 */
[----:B-1----:R-:W-:Y:S01]  /*1a0f0*/  HMMA.16816.F32.BF16 R76, R12, R74, R40 ;  /* 0x0000004a0c4c723c */ /* 0x002fe20000041828 */
[----:B------:R-:W1:Y:S01]  /*1a100*/  LDSM.16.M88.4 R40, [R214+0xc800] ;  /* 0x00c80000d628783b */ /* 0x000e620000000200 */
[----:B------:R-:W-:-:S02]  /*1a110*/  IADD3 R129, R26, 0x10, RZ ;  /* 0x000000101a817810 */ /* 0x000fc40007ffe0ff */
[----:B------:R-:W-:Y:S01]  /*1a120*/  IADD3 R126, R26, 0x11, RZ ;  /* 0x000000111a7e7810 */ /* 0x000fe20007ffe0ff */
[----:B---3--:R-:W-:Y:S01]  /*1a130*/  IMAD.MOV.U32 R8, RZ, RZ, R3 ;  /* 0x000000ffff087224 */ /* 0x008fe200078e0003 */
[----:B------:R-:W-:Y:S01]  /*1a140*/  IABS R3, R9 ;  /* 0x0000000900037213 */ /* 0x000fe20000000000 */
[----:B------:R-:W-:Y:S02]  /*1a150*/  IMAD.IADD R9, R2, 0x1, -R131 ;  /* 0x0000000102097824 */ /* 0x000fe400078e0a83 */
[----:B------:R3:W-:Y:S01]  /*1a160*/  I2F R149, R8 ;  /* 0x0000000800957306 */ /* 0x0007e20000201400 */
[----:B------:R-:W-:Y:S01]  /*1a170*/  HMMA.16816.F32.BF16 R56, R12, R72, R60 ;  /* 0x000000480c38723c */ /* 0x000fe2000004183c */
[----:B------:R-:W-:-:S07]  /*1a180*/  IADD3 R130, R26, 0x18, RZ ;  /* 0x000000181a827810 */ /* 0x000fce0007ffe0ff */
[----:B------:R-:W-:Y:S01]  /*1a190*/  HMMA.16816.F32.BF16 R72, R12, R64, R52 ;  /* 0x000000400c48723c */ /* 0x000fe20000041834 */
[----:B------:R-:W1:Y:S01]  /*1a1a0*/  LDSM.16.M88.4 R52, [R214+0xd000] ;  /* 0x00d00000d634783b */ /* 0x000e620000000200 */
[----:B---3--:R-:W-:Y:S01]  /*1a1b0*/  IMAD.MOV.U32 R8, RZ, RZ, R3 ;  /* 0x000000ffff087224 */ /* 0x008fe200078e0003 */
[----:B------:R-:W-:-:S05]  /*1a1c0*/  IABS R3, R9 ;  /* 0x0000000900037213 */ /* 0x000fca0000000000 */
[C---:B--2---:R-:W-:Y:S01]  /*1a1d0*/  HMMA.16816.F32.BF16 R28, R4.reuse, R16, R28 ;  /* 0x00000010041c723c */ /* 0x044fe2000004181c */
[----:B------:R2:W-:Y:S07]  /*1a1e0*/  I2F R148, R8 ;  /* 0x0000000800947306 */ /* 0x0005ee0000201400 */
[----:B------:R-:W-:Y:S01]  /*1a1f0*/  HMMA.16816.F32.BF16 R80, R4, R18, R20 ;  /* 0x000000120450723c */ /* 0x000fe20000041814 */
[----:B------:R-:W3:Y:S01]  /*1a200*/  LDSM.16.M88.4 R16, [R214+0xd800] ;  /* 0x00d80000d610783b */ /* 0x000ee20000000200 */
[----:B------:R5:W-:Y:S01]  /*1a210*/  I2F R146, R3 ;  /* 0x0000000300927306 */ /* 0x000be20000201400 */
[----:B------:R-:W-:-:S02]  /*1a220*/  IADD3 R128, R26, 0x19, RZ ;  /* 0x000000191a807810 */ /* 0x000fc40007ffe0ff */
[----:B------:R-:W-:Y:S01]  /*1a230*/  LDSM.16.M88.4 R20, [R213+0x4000] ;  /* 0x00400000d514783b */ /* 0x000fe20000000200 */
[----:B--2---:R-:W-:Y:S02]  /*1a240*/  IMAD.IADD R8, R2, 0x1, -R129 ;  /* 0x0000000102087824 */ /* 0x004fe400078e0a81 */
[----:B------:R-:W-:Y:S01]  /*1a250*/  HMMA.16816.F32.BF16 R64, R12, R66, R32 ;  /* 0x000000420c40723c */ /* 0x000fe20000041820 */
[----:B------:R-:W-:Y:S01]  /*1a260*/  IADD3 R127, R26, 0x20, RZ ;  /* 0x000000201a7f7810 */ /* 0x000fe20007ffe0ff */
[----:B------:R-:W-:Y:S01]  /*1a270*/  LDSM.16.M88.4 R32, [R213+0x4800] ;  /* 0x00480000d520783b */ /* 0x000fe20000000200 */
[----:B-----5:R-:W-:-:S04]  /*1a280*/  IMAD.IADD R3, R2, 0x1, -R126 ;  /* 0x0000000102037824 */ /* 0x020fc800078e0a7e */
[----:B------:R-:W-:Y:S01]  /*1a290*/  IABS R12, R8 ;  /* 0x00000008000c7213 */ /* 0x000fe20000000000 */
[----:B------:R-:W-:Y:S01]  /*1a2a0*/  IMAD.IADD R13, R2, 0x1, -R130 ;  /* 0x00000001020d7824 */ /* 0x000fe200078e0a82 */
[----:B------:R-:W2:Y:S01]  /*1a2b0*/  LDSM.16.M88.4 R8, [R217+0x4000] ;  /* 0x00400000d908783b */ /* 0x000ea20000000200 */
[----:B------:R-:W-:Y:S01]  /*1a2c0*/  IABS R3, R3 ;  /* 0x0000000300037213 */ /* 0x000fe20000000000 */
[----:B------:R5:W-:Y:S01]  /*1a2d0*/  I2F R147, R12 ;  /* 0x0000000c00937306 */ /* 0x000be20000201400 */
[----:B------:R-:W-:-:S03]  /*1a2e0*/  IADD3 R124, R26, 0x21, RZ ;  /* 0x000000211a7c7810 */ /* 0x000fc60007ffe0ff */
[----:B-----5:R-:W-:Y:S01]  /*1a2f0*/  IMAD.MOV.U32 R12, RZ, RZ, R3 ;  /* 0x000000ffff0c7224 */ /* 0x020fe200078e0003 */
[----:B------:R-:W-:Y:S01]  /*1a300*/  IABS R3, R13 ;  /* 0x0000000d00037213 */ /* 0x000fe20000000000 */
[----:B------:R-:W-:Y:S02]  /*1a310*/  IMAD.IADD R13, R2, 0x1, -R128 ;  /* 0x00000001020d7824 */ /* 0x000fe400078e0a80 */
[----:B------:R5:W-:Y:S01]  /*1a320*/  I2F R137, R12 ;  /* 0x0000000c00897306 */ /* 0x000be20000201400 */
[----:B-1----:R-:W-:Y:S01]  /*1a330*/  HMMA.16816.F32.BF16 R84, R4, R40, R36 ;  /* 0x000000280454723c */ /* 0x002fe20000041824 */
[----:B------:R-:W1:Y:S01]  /*1a340*/  LDSM.16.M88.4 R36, [R213+0x5000] ;  /* 0x00500000d524783b */ /* 0x000e620000000200 */
[----:B-----5:R-:W-:Y:S01]  /*1a350*/  IMAD.MOV.U32 R12, RZ, RZ, R3 ;  /* 0x000000ffff0c7224 */ /* 0x020fe200078e0003 */
[----:B------:R-:W-:-:S04]  /*1a360*/  IABS R3, R13 ;  /* 0x0000000d00037213 */ /* 0x000fc80000000000 */
[----:B------:R5:W-:Y:S01]  /*1a370*/  I2F R145, R12 ;  /* 0x0000000c00917306 */ /* 0x000be20000201400 */
[----:B------:R-:W-:Y:S01]  /*1a380*/  IMAD.IADD R13, R2, 0x1, -R127 ;  /* 0x00000001020d7824 */ /* 0x000fe200078e0a7f */
[----:B-----5:R-:W-:-:S06]  /*1a390*/  MOV R12, R3 ;  /* 0x00000003000c7202 */ /* 0x020fcc0000000f00 */
[----:B------:R5:W-:Y:S01]  /*1a3a0*/  I2F R144, R12 ;  /* 0x0000000c00907306 */ /* 0x000be20000201400 */
[----:B------:R-:W-:Y:S02]  /*1a3b0*/  IABS R3, R13 ;  /* 0x0000000d00037213 */ /* 0x000fe40000000000 */
[C---:B------:R-:W-:Y:S02]  /*1a3c0*/  IADD3 R125, R26.reuse, 0x28, RZ ;  /* 0x000000281a7d7810 */ /* 0x040fe40007ffe0ff */
[----:B------:R-:W-:Y:S01]  /*1a3d0*/  IADD3 R123, R26, 0x29, RZ ;  /* 0x000000291a7b7810 */ /* 0x000fe20007ffe0ff */
[----:B-----5:R-:W-:Y:S02]  /*1a3e0*/  IMAD.IADD R12, R2, 0x1, -R124 ;  /* 0x00000001020c7824 */ /* 0x020fe400078e0a7c */
[----:B------:R5:W-:Y:S03]  /*1a3f0*/  I2F R143, R3 ;  /* 0x00000003008f7306 */ /* 0x000be60000201400 */
[----:B------:R-:W-:Y:S01]  /*1a400*/  IABS R12, R12 ;  /* 0x0000000c000c7213 */ /* 0x000fe20000000000 */
[----:B------:R-:W-:Y:S01]  /*1a410*/  HMMA.16816.F32.BF16 R60, R4, R42, R68 ;  /* 0x0000002a043c723c */ /* 0x000fe20000041844 */
[----:B------:R-:W-:Y:S01]  /*1a420*/  LDSM.16.M88.4 R40, [R208+0xe000] ;  /* 0x00e00000d028783b */ /* 0x000fe20000000200 */
[----:B------:R-:W-:-:S06]  /*1a430*/  IADD3 R121, R26, 0x30, RZ ;  /* 0x000000301a797810 */ /* 0x000fcc0007ffe0ff */
[C---:B------:R-:W-:Y:S01]  /*1a440*/  HMMA.16816.F32.BF16 R56, R4.reuse, R52, R56 ;  /* 0x000000340438723c */ /* 0x040fe20000041838 */
[----:B-----5:R-:W-:Y:S01]  /*1a450*/  IMAD.MOV.U32 R3, RZ, RZ, R12 ;  /* 0x000000ffff037224 */ /* 0x020fe200078e000c */
[----:B------:R-:W-:Y:S01]  /*1a460*/  IADD3 R120, R26, 0x31, RZ ;  /* 0x000000311a787810 */ /* 0x000fe20007ffe0ff */
[----:B------:R-:W-:Y:S02]  /*1a470*/  LDSM.16.M88.4 R12, [R216+0x6000] ;  /* 0x00600000d80c783b */ /* 0x000fe40000000200 */
[----:B------:R5:W-:Y:S03]  /*1a480*/  I2F R142, R3 ;  /* 0x00000003008e7306 */ /* 0x000be60000201400 */
[C---:B---3--:R-:W-:Y:S08]  /*1a490*/  HMMA.16816.F32.BF16 R72, R4.reuse, R16, R72 ;  /* 0x000000100448723c */ /* 0x048ff00000041848 */
[----:B------:R-:W-:Y:S01]  /*1a4a0*/  HMMA.16816.F32.BF16 R68, R4, R18, R64 ;  /* 0x000000120444723c */ /* 0x000fe20000041840 */
[----:B------:R-:W3:Y:S01]  /*1a4b0*/  LDSM.16.M88.4 R16, [R215+0x6000] ;  /* 0x00600000d710783b */ /* 0x000ee20000000200 */
[----:B-----5:R-:W-:-:S06]  /*1a4c0*/  IMAD.IADD R3, R2, 0x1, -R123 ;  /* 0x0000000102037824 */ /* 0x020fcc00078e0a7b */
[----:B------:R-:W-:Y:S07]  /*1a4d0*/  HMMA.16816.F32.BF16 R52, R4, R54, R76 ;  /* 0x000000360434723c */ /* 0x000fee000004184c */
[C---:B------:R-:W-:Y:S01]  /*1a4e0*/  IMAD.IADD R4, R2.reuse, 0x1, -R125 ;  /* 0x0000000102047824 */ /* 0x040fe200078e0a7d */
[----:B--2---:R-:W-:Y:S01]  /*1a4f0*/  HMMA.16816.F32.BF16 R28, R8, R20, R28 ;  /* 0x00000014081c723c */ /* 0x004fe2000004181c */
[----:B------:R-:W-:Y:S01]  /*1a500*/  IABS R3, R3 ;  /* 0x0000000300037213 */ /* 0x000fe20000000000 */
[----:B------:R-:W-:-:S02]  /*1a510*/  IMAD.IADD R5, R2, 0x1, -R121 ;  /* 0x0000000102057824 */ /* 0x000fc400078e0a79 */
[----:B------:R-:W-:-:S04]  /*1a520*/  IABS R4, R4 ;  /* 0x0000000400047213 */ /* 0x000fc80000000000 */
[C---:B------:R-:W-:Y:S01]  /*1a530*/  HMMA.16816.F32.BF16 R64, R8.reuse, R22, R80 ;  /* 0x000000160840723c */ /* 0x040fe20000041850 */
[----:B------:R-:W2:Y:S01]  /*1a540*/  LDSM.16.M88.4 R20, [R213+0x5800] ;  /* 0x00580000d514783b */ /* 0x000ea20000000200 */
[----:B------:R5:W-:Y:S01]  /*1a550*/  I2F R141, R4 ;  /* 0x00000004008d7306 */ /* 0x000be20000201400 */
[C---:B------:R-:W-:Y:S02]  /*1a560*/  IADD3 R119, R26.reuse, 0x38, RZ ;  /* 0x000000381a777810 */ /* 0x040fe40007ffe0ff */
[----:B------:R-:W-:Y:S01]  /*1a570*/  IADD3 R118, R26, 0x39, RZ ;  /* 0x000000391a767810 */ /* 0x000fe20007ffe0ff */
[----:B-----5:R-:W-:Y:S01]  /*1a580*/  IMAD.MOV.U32 R4, RZ, RZ, R3 ;  /* 0x000000ffff047224 */ /* 0x020fe200078e0003 */
[----:B------:R-:W-:Y:S01]  /*1a590*/  IABS R3, R5 ;  /* 0x0000000500037213 */ /* 0x000fe20000000000 */
[----:B------:R-:W-:Y:S02]  /*1a5a0*/  IMAD.IADD R5, R2, 0x1, -R120 ;  /* 0x0000000102057824 */ /* 0x000fe400078e0a78 */
[----:B------:R5:W-:Y:S01]  /*1a5b0*/  I2F R140, R4 ;  /* 0x00000004008c7306 */ /* 0x000be20000201400 */
[----:B------:R-:W-:Y:S01]  /*1a5c0*/  HMMA.16816.F32.BF16 R80, R8, R34, R60 ;  /* 0x000000220850723c */ /* 0x000fe2000004183c */
[----:B------:R-:W2:Y:S01]  /*1a5d0*/  LDSM.16.M88.4 R60, [R219+0x6000] ;  /* 0x00600000db3c783b */ /* 0x000ea20000000200 */
[----:B-----5:R-:W-:Y:S01]  /*1a5e0*/  IMAD.MOV.U32 R4, RZ, RZ, R3 ;  /* 0x000000ffff047224 */ /* 0x020fe200078e0003 */
[----:B------:R-:W-:-:S04]  /*1a5f0*/  IABS R3, R5 ;  /* 0x0000000500037213 */ /* 0x000fc80000000000 */
[----:B------:R5:W-:Y:S08]  /*1a600*/  I2F R139, R4 ;  /* 0x00000004008b7306 */ /* 0x000bf00000201400 */
[----:B------:R2:W-:Y:S01]  /*1a610*/  I2F R138, R3 ;  /* 0x00000003008a7306 */ /* 0x0005e20000201400 */
[----:B-1----:R-:W-:Y:S01]  /*1a620*/  HMMA.16816.F32.BF16 R92, R8, R38, R52 ;  /* 0x00000026085c723c */ /* 0x002fe20000041834 */
[----:B------:R-:W1:Y:S01]  /*1a630*/  LDSM.16.M88.4 R52, [R208+0xe800] ;  /* 0x00e80000d034783b */ /* 0x000e620000000200 */
[----:B-----5:R-:W-:-:S02]  /*1a640*/  IMAD.IADD R4, R2, 0x1, -R119 ;  /* 0x0000000102047824 */ /* 0x020fc400078e0a77 */
[C---:B--2---:R-:W-:Y:S01]  /*1a650*/  IMAD.IADD R3, R2.reuse, 0x1, -R118 ;  /* 0x0000000102037824 */ /* 0x044fe200078e0a76 */
[----:B------:R-:W-:Y:S02]  /*1a660*/  IADD3 R2, R2, 0x8, RZ ;  /* 0x0000000802027810 */ /* 0x000fe40007ffe0ff */
[----:B------:R-:W-:Y:S02]  /*1a670*/  IABS R4, R4 ;  /* 0x0000000400047213 */ /* 0x000fe40000000000 */
[----:B------:R-:W-:Y:S01]  /*1a680*/  IABS R3, R3 ;  /* 0x0000000300037213 */ /* 0x000fe20000000000 */
[----:B------:R-:W-:Y:S01]  /*1a690*/  IMAD.IADD R5, R2, 0x1, -R26 ;  /* 0x0000000102057824 */ /* 0x000fe200078e0a1a */
[----:B------:R2:W-:Y:S01]  /*1a6a0*/  I2F R135, R4 ;  /* 0x0000000400877306 */ /* 0x0005e20000201400 */
[----:B---3--:R-:W-:Y:S02]  /*1a6b0*/  HMMA.16816.F32.BF16 R28, R16, R40, R28 ;  /* 0x00000028101c723c */ /* 0x008fe4000004181c */
[----:B--2---:R-:W-:Y:S01]  /*1a6c0*/  IMAD.MOV.U32 R4, RZ, RZ, R3 ;  /* 0x000000ffff047224 */ /* 0x004fe200078e0003 */
[----:B------:R-:W-:-:S02]  /*1a6d0*/  IABS R3, R5 ;  /* 0x0000000500037213 */ /* 0x000fc40000000000 */
[----:B------:R-:W-:Y:S02]  /*1a6e0*/  IADD3 R5, -R136, R2, RZ ;  /* 0x0000000288057210 */ /* 0x000fe40007ffe1ff */
[----:B------:R2:W-:Y:S01]  /*1a6f0*/  I2F R134, R4 ;  /* 0x0000000400867306 */ /* 0x0005e20000201400 */
[----:B------:R-:W-:Y:S01]  /*1a700*/  HMMA.16816.F32.BF16 R76, R8, R32, R84 ;  /* 0x00000020084c723c */ /* 0x000fe20000041854 */
[----:B------:R-:W-:Y:S01]  /*1a710*/  LDSM.16.M88.4 R84, [R208+0xf000] ;  /* 0x00f00000d054783b */ /* 0x000fe20000000200 */
[----:B--2---:R-:W-:Y:S01]  /*1a720*/  IMAD.MOV.U32 R4, RZ, RZ, R3 ;  /* 0x000000ffff047224 */ /* 0x004fe200078e0003 */
[----:B------:R-:W-:-:S04]  /*1a730*/  IABS R3, R5 ;  /* 0x0000000500037213 */ /* 0x000fc80000000000 */
[----:B------:R2:W-:Y:S01]  /*1a740*/  I2F R116, R4 ;  /* 0x0000000400747306 */ /* 0x0005e20000201400 */
[C---:B------:R-:W-:Y:S01]  /*1a750*/  HMMA.16816.F32.BF16 R88, R8.reuse, R36, R56 ;  /* 0x000000240858723c */ /* 0x040fe20000041838 */
[----:B------:R-:W-:Y:S06]  /*1a760*/  LDSM.16.M88.4 R56, [R214+0xe000] ;  /* 0x00e00000d638783b */ /* 0x000fec0000000200 */
[----:B------:R3:W-:Y:S01]  /*1a770*/  I2F R115, R3 ;  /* 0x0000000300737306 */ /* 0x0007e20000201400 */
[----:B------:R-:W-:Y:S01]  /*1a780*/  HMMA.16816.F32.BF16 R96, R8, R20, R72 ;  /* 0x000000140860723c */ /* 0x000fe20000041848 */
[C---:B------:R-:W-:Y:S01]  /*1a790*/  IMAD.IADD R5, R2.reuse, 0x1, -R129 ;  /* 0x0000000102057824 */ /* 0x040fe200078e0a81 */
[----:B------:R-:W-:Y:S01]  /*1a7a0*/  LDSM.16.M88.4 R72, [R208+0xf800] ;  /* 0x00f80000d048783b */ /* 0x000fe20000000200 */
[----:B--2---:R-:W-:-:S05]  /*1a7b0*/  IMAD.IADD R4, R2, 0x1, -R132 ;  /* 0x0000000102047824 */ /* 0x004fca00078e0a84 */
[----:B------:R-:W-:Y:S01]  /*1a7c0*/  HMMA.16816.F32.BF16 R100, R8, R22, R68 ;  /* 0x000000160864723c */ /* 0x000fe20000041844 */
[----:B------:R-:W2:Y:S01]  /*1a7d0*/  LDSM.16.M88.4 R8, [R218+0x6000] ;  /* 0x00600000da08783b */ /* 0x000ea20000000200 */
[----:B---3--:R-:W-:Y:S01]  /*1a7e0*/  IMAD.IADD R3, R2, 0x1, -R131 ;  /* 0x0000000102037824 */ /* 0x008fe200078e0a83 */
[----:B------:R-:W-:-:S05]  /*1a7f0*/  IABS R4, R4 ;  /* 0x0000000400047213 */ /* 0x000fca0000000000 */
[----:B------:R-:W-:Y:S01]  /*1a800*/  HMMA.16816.F32.BF16 R32, R16, R42, R64 ;  /* 0x0000002a1020723c */ /* 0x000fe20000041840 */
[----:B------:R-:W3:Y:S01]  /*1a810*/  LDSM.16.M88.4 R68, [R219+0x6800] ;  /* 0x00680000db44783b */ /* 0x000ee20000000200 */
[----:B------:R-:W-:Y:S01]  /*1a820*/  IABS R3, R3 ;  /* 0x0000000300037213 */ /* 0x000fe20000000000 */
[----:B------:R5:W-:Y:S05]  /*1a830*/  I2F R114, R4 ;  /* 0x0000000400727306 */ /* 0x000bea0000201400 */
[----:B------:R-:W-:Y:S08]  /*1a840*/  HMMA.16816.F32.BF16 R28, R12, R60, R28 ;  /* 0x0000003c0c1c723c */ /* 0x000ff0000004181c */
[----:B-1----:R-:W-:Y:S01]  /*1a850*/  HMMA.16816.F32.BF16 R36, R16, R52, R76 ;  /* 0x000000341024723c */ /* 0x002fe2000004184c */
[----:B------:R-:W-:Y:S01]  /*1a860*/  LDSM.16.M88.4 R76, [R213+0x6000] ;  /* 0x00600000d54c783b */ /* 0x000fe20000000200 */
[----:B-----5:R-:W-:Y:S01]  /*1a870*/  IMAD.MOV.U32 R4, RZ, RZ, R3 ;  /* 0x000000ffff047224 */ /* 0x020fe200078e0003 */
[----:B------:R-:W-:Y:S01]  /*1a880*/  IABS R3, R5 ;  /* 0x0000000500037213 */ /* 0x000fe20000000000 */
[C---:B------:R-:W-:Y:S01]  /*1a890*/  IMAD.IADD R21, R2.reuse, 0x1, -R127 ;  /* 0x0000000102157824 */ /* 0x040fe200078e0a7f */
[----:B------:R-:W-:Y:S01]  /*1a8a0*/  LDSM.16.M88.4 R64, [R219+0x7000] ;  /* 0x00700000db40783b */ /* 0x000fe20000000200 */
[----:B------:R1:W-:Y:S01]  /*1a8b0*/  I2F R113, R4 ;  /* 0x0000000400717306 */ /* 0x0003e20000201400 */
[----:B------:R-:W-:-:S02]  /*1a8c0*/  IMAD.IADD R5, R2, 0x1, -R126 ;  /* 0x0000000102057824 */ /* 0x000fc400078e0a7e */
[----:B-1----:R-:W-:-:S05]  /*1a8d0*/  IMAD.MOV.U32 R4, RZ, RZ, R3 ;  /* 0x000000ffff047224 */ /* 0x002fca00078e0003 */
[----:B------:R1:W-:Y:S01]  /*1a8e0*/  I2F R112, R4 ;  /* 0x0000000400707306 */ /* 0x0003e20000201400 */
[----:B------:R-:W-:Y:S01]  /*1a8f0*/  IABS R3, R5 ;  /* 0x0000000500037213 */ /* 0x000fe20000000000 */
[----:B-1----:R-:W-:-:S05]  /*1a900*/  IMAD.IADD R4, R2, 0x1, -R130 ;  /* 0x0000000102047824 */ /* 0x002fca00078e0a82 */
[----:B------:R-:W-:Y:S02]  /*1a910*/  IABS R20, R4 ;  /* 0x0000000400147213 */ /* 0x000fe40000000000 */
[----:B------:R-:W1:Y:S01]  /*1a920*/  LDSM.16.M88.4 R4, [R217+0x6000] ;  /* 0x00600000d904783b */ /* 0x000e620000000200 */
[----:B------:R5:W-:Y:S01]  /*1a930*/  I2F R110, R3 ;  /* 0x00000003006e7306 */ /* 0x000be20000201400 */
[----:B------:R-:W-:Y:S02]  /*1a940*/  HMMA.16816.F32.BF16 R32, R12, R62, R32 ;  /* 0x0000003e0c20723c */ /* 0x000fe40000041820 */
[----:B------:R-:W-:Y:S01]  /*1a950*/  LDSM.16.M88.4 R60, [R214+0xf000] ;  /* 0x00f00000d63c783b */ /* 0x000fe20000000200 */
[----:B-----5:R-:W-:-:S04]  /*1a960*/  IMAD.IADD R3, R2, 0x1, -R128 ;  /* 0x0000000102037824 */ /* 0x020fc800078e0a80 */
[----:B------:R5:W-:Y:S01]  /*1a970*/  I2F R111, R20 ;  /* 0x00000014006f7306 */ /* 0x000be20000201400 */
[----:B------:R-:W-:Y:S01]  /*1a980*/  IABS R3, R3 ;  /* 0x0000000300037213 */ /* 0x000fe20000000000 */
[----:B--2---:R-:W-:Y:S04]  /*1a990*/  HMMA.16816.F32.BF16 R28, R8, R56, R28 ;  /* 0x00000038081c723c */ /* 0x004fe8000004181c */
[----:B-----5:R-:W-:Y:S01]  /*1a9a0*/  IMAD.MOV.U32 R20, RZ, RZ, R3 ;  /* 0x000000ffff147224 */ /* 0x020fe200078e0003 */
[----:B------:R-:W-:Y:S01]  /*1a9b0*/  IABS R3, R21 ;  /* 0x0000001500037213 */ /* 0x000fe20000000000 */
[----:B------:R-:W-:Y:S02]  /*1a9c0*/  IMAD.IADD R21, R2, 0x1, -R124 ;  /* 0x0000000102157824 */ /* 0x000fe400078e0a7c */
[----:B------:R-:W-:Y:S01]  /*1a9d0*/  HMMA.16816.F32.BF16 R40, R16, R54, R80 ;  /* 0x000000361028723c */ /* 0x000fe20000041850 */
[----:B------:R2:W-:Y:S01]  /*1a9e0*/  I2F R109, R20 ;  /* 0x00000014006d7306 */ /* 0x0005e20000201400 */
[----:B------:R-:W5:Y:S01]  /*1a9f0*/  LDSM.16.M88.4 R80, [R214+0xe800] ;  /* 0x00e80000d650783b */ /* 0x000f620000000200 */
[----:B--2---:R-:W-:-:S02]  /*1aa00*/  MOV R20, R3 ;  /* 0x0000000300147202 */ /* 0x004fc40000000f00 */
[----:B------:R-:W-:Y:S01]  /*1aa10*/  IABS R3, R21 ;  /* 0x0000001500037213 */ /* 0x000fe20000000000 */
[----:B------:R-:W-:-:S03]  /*1aa20*/  IMAD.IADD R21, R2, 0x1, -R125 ;  /* 0x0000000102157824 */ /* 0x000fc600078e0a7d */
[----:B------:R2:W-:Y:S01]  /*1aa30*/  I2F R108, R20 ;  /* 0x00000014006c7306 */ /* 0x0005e20000201400 */
[----:B------:R-:W-:Y:S01]  /*1aa40*/  HMMA.16816.F32.BF16 R52, R8, R58, R32 ;  /* 0x0000003a0834723c */ /* 0x000fe20000041820 */
[----:B--2---:R-:W-:Y:S01]  /*1aa50*/  IMAD.MOV.U32 R20, RZ, RZ, R3 ;  /* 0x000000ffff147224 */ /* 0x004fe200078e0003 */
[----:B------:R-:W-:Y:S01]  /*1aa60*/  IABS R3, R21 ;  /* 0x0000001500037213 */ /* 0x000fe20000000000 */
[----:B------:R-:W-:-:S04]  /*1aa70*/  IMAD.IADD R21, R2, 0x1, -R123 ;  /* 0x0000000102157824 */ /* 0x000fc800078e0a7b */
[----:B------:R2:W-:Y:S01]  /*1aa80*/  I2F R107, R20 ;  /* 0x00000014006b7306 */ /* 0x0005e20000201400 */
[----:B---3--:R-:W-:Y:S08]  /*1aa90*/  HMMA.16816.F32.BF16 R36, R12, R68, R36 ;  /* 0x000000440c24723c */ /* 0x008ff00000041824 */
[----:B-1----:R-:W-:Y:S01]  /*1aaa0*/  HMMA.16816.F32.BF16 R56, R4, R76, R28 ;  /* 0x0000004c0438723c */ /* 0x002fe2000004181c */
[----:B--2---:R-:W-:Y:S01]  /*1aab0*/  IMAD.MOV.U32 R20, RZ, RZ, R3 ;  /* 0x000000ffff147224 */ /* 0x004fe200078e0003 */
[----:B------:R-:W-:Y:S01]  /*1aac0*/  IABS R3, R21 ;  /* 0x0000001500037213 */ /* 0x000fe20000000000 */
[----:B------:R-:W-:-:S02]  /*1aad0*/  IMAD.IADD R21, R2, 0x1, -R121 ;  /* 0x0000000102157824 */ /* 0x000fc400078e0a79 */
[----:B------:R1:W-:Y:S03]  /*1aae0*/  I2F R106, R20 ;  /* 0x00000014006a7306 */ /* 0x0003e60000201400 */
[----:B------:R-:W-:Y:S01]  /*1aaf0*/  HMMA.16816.F32.BF16 R32, R16, R84, R88 ;  /* 0x000000541020723c */ /* 0x000fe20000041858 */
[----:B------:R-:W2:Y:S01]  /*1ab00*/  LDSM.16.M88.4 R88, [R213+0x6800] ;  /* 0x00680000d558783b */ /* 0x000ea20000000200 */
[----:B-1----:R-:W-:Y:S01]  /*1ab10*/  IMAD.MOV.U32 R20, RZ, RZ, R3 ;  /* 0x000000ffff147224 */ /* 0x002fe200078e0003 */
[----:B------:R-:W-:-:S03]  /*1ab20*/  IABS R3, R21 ;  /* 0x0000001500037213 */ /* 0x000fc60000000000 */
[----:B------:R1:W-:Y:S01]  /*1ab30*/  I2F R105, R20 ;  /* 0x0000001400697306 */ /* 0x0003e20000201400 */
[----:B------:R-:W-:Y:S01]  /*1ab40*/  IMAD.IADD R21, R2, 0x1, -R120 ;  /* 0x0000000102157824 */ /* 0x000fe200078e0a78 */
[----:B------:R-:W-:Y:S01]  /*1ab50*/  HMMA.16816.F32.BF16 R28, R12, R70, R40 ;  /* 0x000000460c1c723c */ /* 0x000fe20000041828 */
[----:B------:R-:W-:Y:S01]  /*1ab60*/  LDSM.16.M88.4 R68, [R213+0x7000] ;  /* 0x00700000d544783b */ /* 0x000fe20000000200 */
[----:B-1----:R-:W-:-:S04]  /*1ab70*/  IMAD.MOV.U32 R20, RZ, RZ, R3 ;  /* 0x000000ffff147224 */ /* 0x002fc800078e0003 */
[----:B------:R1:W-:Y:S01]  /*1ab80*/  I2F R104, R20 ;  /* 0x0000001400687306 */ /* 0x0003e20000201400 */
[----:B------:R-:W-:Y:S01]  /*1ab90*/  IABS R3, R21 ;  /* 0x0000001500037213 */ /* 0x000fe20000000000 */
[----:B------:R-:W-:Y:S01]  /*1aba0*/  HMMA.16816.F32.BF16 R52, R4, R78, R52 ;  /* 0x0000004e0434723c */ /* 0x000fe20000041834 */
[----:B------:R-:W3:Y:S01]  /*1abb0*/  LDSM.16.M88.4 R76, [R219+0x7800] ;  /* 0x00780000db4c783b */ /* 0x000ee20000000200 */
[C---:B-1----:R-:W-:Y:S02]  /*1abc0*/  IMAD.IADD R20, R2.reuse, 0x1, -R119 ;  /* 0x0000000102147824 */ /* 0x042fe400078e0a77 */
[----:B------:R-:W-:-:S03]  /*1abd0*/  IMAD.IADD R2, R2, 0x1, -R118 ;  /* 0x0000000102027824 */ /* 0x000fc600078e0a76 */
[----:B------:R-:W-:Y:S01]  /*1abe0*/  IABS R20, R20 ;  /* 0x0000001400147213 */ /* 0x000fe20000000000 */
[----:B------:R1:W-:Y:S01]  /*1abf0*/  I2F R85, R3 ;  /* 0x0000000300557306 */ /* 0x0003e20000201400 */
[----:B------:R-:W-:Y:S01]  /*1ac00*/  IABS R2, R2 ;  /* 0x0000000200027213 */ /* 0x000fe20000000000 */
[----:B------:R-:W-:Y:S02]  /*1ac10*/  HMMA.16816.F32.BF16 R40, R16, R86, R92 ;  /* 0x000000561028723c */ /* 0x000fe4000004185c */
[----:B-1----:R-:W-:-:S06]  /*1ac20*/  IMAD.MOV.U32 R3, RZ, RZ, R20 ;  /* 0x000000ffff037224 */ /* 0x002fcc00078e0014 */
[----:B-----5:R-:W-:Y:S01]  /*1ac30*/  HMMA.16816.F32.BF16 R20, R8, R80, R36 ;  /* 0x000000500814723c */ /* 0x020fe20000041824 */
[----:B------:R1:W-:Y:S02]  /*1ac40*/  I2F R80, R2 ;  /* 0x0000000200507306 */ /* 0x0003e40000201400 */
[----:B-1----:R-:W-:-:S06]  /*1ac50*/  FMUL.FTZ R2, R56, R0 ;  /* 0x0000000038027220 */ /* 0x002fcc0000410000 */
[----:B------:R1:W-:Y:S01]  /*1ac60*/  MUFU.TANH R117, R2 ;  /* 0x0000000200757308 */ /* 0x0003e20000002400 */
[----:B------:R-:W-:Y:S07]  /*1ac70*/  HMMA.16816.F32.BF16 R28, R8, R82, R28 ;  /* 0x00000052081c723c */ /* 0x000fee000004181c */
[----:B------:R-:W-:Y:S01]  /*1ac80*/  I2F R84, R3 ;  /* 0x0000000300547306 */ /* 0x000fe20000201400 */
[----:B-1----:R-:W-:-:S07]  /*1ac90*/  FMUL.FTZ R2, R57, R0 ;  /* 0x0000000039027220 */ /* 0x002fce0000410000 */
[----:B------:R1:W-:Y:S02]  /*1aca0*/  MUFU.TANH R86, R2 ;  /* 0x0000000200567308 */ /* 0x0003e40000002400 */
[----:B-1----:R-:W-:-:S06]  /*1acb0*/  FMUL.FTZ R2, R58, R0 ;  /* 0x000000003a027220 */ /* 0x002fcc0000410000 */
[----:B------:R1:W5:Y:S02]  /*1acc0*/  MUFU.TANH R3, R2 ;  /* 0x0000000200037308 */ /* 0x0003640000002400 */
[----:B-1----:R-:W-:-:S06]  /*1acd0*/  FMUL.FTZ R2, R59, R0 ;  /* 0x000000003b027220 */ /* 0x002fcc0000410000 */
[----:B------:R1:W1:Y:S01]  /*1ace0*/  MUFU.TANH R82, R2 ;  /* 0x0000000200527308 */ /* 0x0002620000002400 */
[----:B--2---:R-:W-:Y:S01]  /*1acf0*/  HMMA.16816.F32.BF16 R56, R4, R88, R20 ;  /* 0x000000580438723c */ /* 0x004fe20000041814 */
[----:B-1----:R-:W-:-:S06]  /*1ad00*/  FMUL.FTZ R2, R52, R0 ;  /* 0x0000000034027220 */ /* 0x002fcc0000410000 */
[----:B------:R1:W2:Y:S01]  /*1ad10*/  MUFU.TANH R81, R2 ;  /* 0x0000000200517308 */ /* 0x0002a20000002400 */
[----:B------:R-:W-:Y:S01]  /*1ad20*/  HMMA.16816.F32.BF16 R20, R16, R72, R96 ;  /* 0x000000481014723c */ /* 0x000fe20000041860 */
[----:B-1----:R-:W-:-:S06]  /*1ad30*/  FMUL.FTZ R2, R53, R0 ;  /* 0x0000000035027220 */ /* 0x002fcc0000410000 */
[----:B------:R1:W1:Y:S01]  /*1ad40*/  MUFU.TANH R72, R2 ;  /* 0x0000000200487308 */ /* 0x0002620000002400 */
[C---:B------:R-:W-:Y:S08]  /*1ad50*/  HMMA.16816.F32.BF16 R36, R12.reuse, R64, R32 ;  /* 0x000000400c24723c */ /* 0x040ff00000041820 */
[----:B------:R-:W-:Y:S01]  /*1ad60*/  HMMA.16816.F32.BF16 R32, R12, R66, R40 ;  /* 0x000000420c20723c */ /* 0x000fe20000041828 */
[----:B------:R-:W2:Y:S01]  /*1ad70*/  LDSM.16.M88.4 R64, [R214+0xf800] ;  /* 0x00f80000d640783b */ /* 0x000ea20000000200 */
[----:B-1----:R-:W-:-:S04]  /*1ad80*/  FMUL.FTZ R2, R54, R0 ;  /* 0x0000000036027220 */ /* 0x002fc80000410000 */
[----:B------:R1:W1:Y:S02]  /*1ad90*/  MUFU.TANH R45, R2 ;  /* 0x00000002002d7308 */ /* 0x0002640000002400 */
[-C--:B-1----:R-:W-:Y:S02]  /*1ada0*/  FMUL.FTZ R2, R55, R0.reuse ;  /* 0x0000000037027220 */ /* 0x082fe40000410000 */
[----:B------:R-:W-:Y:S08]  /*1adb0*/  HMMA.16816.F32.BF16 R52, R16, R74, R100 ;  /* 0x0000004a1034723c */ /* 0x000ff00000041864 */
[----:B---3--:R-:W-:Y:S08]  /*1adc0*/  HMMA.16816.F32.BF16 R20, R12, R76, R20 ;  /* 0x0000004c0c14723c */ /* 0x008ff00000041814 */
[C---:B------:R-:W-:Y:S01]  /*1add0*/  HMMA.16816.F32.BF16 R16, R8.reuse, R62, R32 ;  /* 0x0000003e0810723c */ /* 0x040fe20000041820 */
[----:B------:R-:W1:Y:S07]  /*1ade0*/  LDSM.16.M88.4 R32, [R213+0x7800] ;  /* 0x00780000d520783b */ /* 0x000e6e0000000200 */
[----:B------:R-:W-:Y:S08]  /*1adf0*/  HMMA.16816.F32.BF16 R36, R8, R60, R36 ;  /* 0x0000003c0824723c */ /* 0x000ff00000041824 */
[----:B------:R-:W-:Y:S01]  /*1ae00*/  HMMA.16816.F32.BF16 R40, R4, R90, R28 ;  /* 0x0000005a0428723c */ /* 0x000fe2000004181c */
[----:B------:R3:W1:Y:S01]  /*1ae10*/  MUFU.TANH R44, R2 ;  /* 0x00000002002c7308 */ /* 0x0006620000002400 */
[----:B------:R-:W-:Y:S01]  /*1ae20*/  FMUL.FTZ R58, R58, R0 ;  /* 0x000000003a3a7220 */ /* 0x000fe20000410000 */
[----:B------:R-:W-:Y:S01]  /*1ae30*/  ISETP.GE.AND P3, PT, R26, R152, PT ;  /* 0x000000981a00720c */ /* 0x000fe20003f66270 */
[----:B-----5:R-:W-:Y:S01]  /*1ae40*/  FFMA.FTZ R3, -R133, R116, R3 ;  /* 0x0000007485037223 */ /* 0x020fe20000010103 */
[----:B------:R-:W-:Y:S01]  /*1ae50*/  ISETP.GE.AND P2, PT, R136, R152, PT ;  /* 0x000000988800720c */ /* 0x000fe20003f46270 */
[----:B------:R-:W-:Y:S01]  /*1ae60*/  FMUL.FTZ R59, R59, R0 ;  /* 0x000000003b3b7220 */ /* 0x000fe20000410000 */
[----:B------:R-:W-:Y:S01]  /*1ae70*/  ISETP.GE.AND P1, PT, R132, R152, PT ;  /* 0x000000988400720c */ /* 0x000fe20003f26270 */
[----:B------:R-:W-:Y:S01]  /*1ae80*/  HMMA.16816.F32.BF16 R12, R12, R78, R52 ;  /* 0x0000004e0c0c723c */ /* 0x000fe20000041834 */
[----:B------:R-:W-:Y:S01]  /*1ae90*/  FMUL.FTZ R57, R57, R0 ;  /* 0x0000000039397220 */ /* 0x000fe20000410000 */
[----:B------:R-:W-:Y:S01]  /*1aea0*/  ISETP.GE.AND P0, PT, R131, R152, PT ;  /* 0x000000988300720c */ /* 0x000fe20003f06270 */
[----:B------:R-:W-:-:S05]  /*1aeb0*/  DEPBAR.LE SB0, 0x0 ;  /* 0x000080000000791a */ /* 0x000fca0000000000 */
[C---:B--2---:R-:W-:Y:S11]  /*1aec0*/  HMMA.16816.F32.BF16 R20, R8.reuse, R64, R20 ;  /* 0x000000400814723c */ /* 0x044ff60000041814 */
[----:B------:R-:W-:Y:S05]  /*1aed0*/  @!UPT UIADD3 URZ, URZ, URZ, URZ ;  /* 0x0000003f3f3ff290 */ /* 0x000fea000fffe03f */
[----:B------:R-:W-:Y:S01]  /*1aee0*/  HMMA.16816.F32.BF16 R8, R8, R66, R12 ;  /* 0x000000420808723c */ /* 0x000fe2000004180c */
[----:B---3--:R-:W-:-:S07]  /*1aef0*/  FMUL.FTZ R2, R56, R0 ;  /* 0x0000000038027220 */ /* 0x008fce0000410000 */
[C---:B------:R-:W-:Y:S01]  /*1af00*/  HMMA.16816.F32.BF16 R28, R4.reuse, R68, R36 ;  /* 0x00000044041c723c */ /* 0x040fe20000041824 */
[----:B------:R2:W3:Y:S07]  /*1af10*/  MUFU.TANH R51, R2 ;  /* 0x0000000200337308 */ /* 0x0004ee0000002400 */
[----:B-1----:R-:W-:Y:S01]  /*1af20*/  HMMA.16816.F32.BF16 R20, R4, R32, R20 ;  /* 0x000000200414723c */ /* 0x002fe20000041814 */
[----:B------:R-:W-:-:S07]  /*1af30*/  FMUL.FTZ R40, R40, R0 ;  /* 0x0000000028287220 */ /* 0x000fce0000410000 */
[----:B------:R-:W-:Y:S01]  /*1af40*/  HMMA.16816.F32.BF16 R16, R4, R70, R16 ;  /* 0x000000460410723c */ /* 0x000fe20000041810 */
[----:B------:R-:W1:Y:S01]  /*1af50*/  MUFU.TANH R49, R40 ;  /* 0x0000002800317308 */ /* 0x000e620000002400 */
[----:B------:R-:W-:-:S06]  /*1af60*/  FMUL.FTZ R43, R43, R0 ;  /* 0x000000002b2b7220 */ /* 0x000fcc0000410000 */
[----:B------:R-:W-:Y:S01]  /*1af70*/  HMMA.16816.F32.BF16 R8, R4, R34, R8 ;  /* 0x000000220408723c */ /* 0x000fe20000041808 */
[----:B------:R-:W-:Y:S01]  /*1af80*/  MUFU.TANH R58, R58 ;  /* 0x0000003a003a7308 */ /* 0x000fe20000002400 */
[----:B------:R-:W-:-:S05]  /*1af90*/  FMUL.FTZ R42, R42, R0 ;  /* 0x000000002a2a7220 */ /* 0x000fca0000410000 */
[C---:B------:R-:W-:Y:S02]  /*1afa0*/  FFMA.FTZ R5, -R133.reuse, R150, R117 ;  /* 0x0000009685057223 */ /* 0x040fe40000010175 */
[C---:B------:R-:W-:Y:S02]  /*1afb0*/  FFMA.FTZ R4, -R133.reuse, R149, R86 ;  /* 0x0000009585047223 */ /* 0x040fe40000010156 */
[----:B--2---:R-:W-:Y:S01]  /*1afc0*/  FFMA.FTZ R2, -R133, R115, R82 ;  /* 0x0000007385027223 */ /* 0x004fe20000010152 */
[----:B------:R-:W-:Y:S01]  /*1afd0*/  FSEL R39, R5, -INF , !P3 ;  /* 0xff80000005277808 */ /* 0x000fe20005800000 */
[----:B------:R-:W-:Y:S01]  /*1afe0*/  FMUL.FTZ R41, R41, R0 ;  /* 0x0000000029297220 */ /* 0x000fe20000410000 */
[----:B------:R2:W-:Y:S01]  /*1aff0*/  MUFU.TANH R36, R43 ;  /* 0x0000002b00247308 */ /* 0x0005e20000002400 */
[C---:B------:R-:W-:Y:S01]  /*1b000*/  FFMA.FTZ R5, -R133.reuse, R148, R81 ;  /* 0x0000009485057223 */ /* 0x040fe20000010151 */
[----:B------:R-:W-:Y:S01]  /*1b010*/  FSEL R38, R4, -INF , !P2 ;  /* 0xff80000004267808 */ /* 0x000fe20005000000 */
[----:B------:R-:W-:-:S05]  /*1b020*/  FFMA.FTZ R4, -R133, R146, R72 ;  /* 0x0000009285047223 */ /* 0x000fca0000010148 */
[----:B------:R5:W-:Y:S01]  /*1b030*/  MUFU.TANH R37, R42 ;  /* 0x0000002a00257308 */ /* 0x000be20000002400 */
[----:B------:R-:W-:Y:S02]  /*1b040*/  ISETP.GE.AND P6, PT, R129, R152, PT ;  /* 0x000000988100720c */ /* 0x000fe40003fc6270 */
[----:B--2---:R-:W-:Y:S01]  /*1b050*/  FSEL R43, R3, -INF , !P3 ;  /* 0xff800000032b7808 */ /* 0x004fe20005800000 */
[----:B------:R-:W-:-:S04]  /*1b060*/  FFMA.FTZ R3, -R133, R114, R45 ;  /* 0x0000007285037223 */ /* 0x000fc8000001012d */
[----:B------:R2:W-:Y:S01]  /*1b070*/  MUFU.TANH R50, R41 ;  /* 0x0000002900327308 */ /* 0x0005e20000002400 */
[----:B-----5:R-:W-:Y:S01]  /*1b080*/  FSEL R42, R2, -INF , !P2 ;  /* 0xff800000022a7808 */ /* 0x020fe20005000000 */
[----:B------:R-:W-:-:S06]  /*1b090*/  FFMA.FTZ R2, -R133, R113, R44 ;  /* 0x0000007185027223 */ /* 0x000fcc000001012c */
[----:B------:R-:W5:Y:S01]  /*1b0a0*/  MUFU.TANH R59, R59 ;  /* 0x0000003b003b7308 */ /* 0x000f620000002400 */
[----:B------:R-:W-:Y:S01]  /*1b0b0*/  FSEL R44, R3, -INF , !P1 ;  /* 0xff800000032c7808 */ /* 0x000fe20004800000 */
[-C--:B------:R-:W-:Y:S01]  /*1b0c0*/  FMUL.FTZ R30, R30, R0.reuse ;  /* 0x000000001e1e7220 */ /* 0x080fe20000410000 */
[----:B------:R-:W-:Y:S01]  /*1b0d0*/  FSEL R40, R4, -INF , !P0 ;  /* 0xff80000004287808 */ /* 0x000fe20004000000 */
[-C--:B------:R-:W-:Y:S01]  /*1b0e0*/  FMUL.FTZ R3, R23, R0.reuse ;  /* 0x0000000017037220 */ /* 0x080fe20000410000 */
[----:B--2---:R-:W-:Y:S01]  /*1b0f0*/  FSEL R41, R5, -INF , !P1 ;  /* 0xff80000005297808 */ /* 0x004fe20004800000 */
[----:B---3--:R-:W-:Y:S02]  /*1b100*/  FFMA.FTZ R5, -R133, R147, R51 ;  /* 0x0000009385057223 */ /* 0x008fe40000010133 */
[----:B------:R-:W2:Y:S01]  /*1b110*/  MUFU.TANH R57, R57 ;  /* 0x0000003900397308 */ /* 0x000ea20000002400 */
[----:B------:R-:W-:Y:S01]  /*1b120*/  FSEL R45, R2, -INF , !P0 ;  /* 0xff800000022d7808 */ /* 0x000fe20004000000 */
[----:B------:R-:W-:Y:S01]  /*1b130*/  FMUL.FTZ R31, R31, R0 ;  /* 0x000000001f1f7220 */ /* 0x000fe20000410000 */
[----:B------:R-:W-:Y:S01]  /*1b140*/  ISETP.GE.AND P0, PT, R124, R152, PT ;  /* 0x000000987c00720c */ /* 0x000fe20003f06270 */
[----:B------:R-:W-:Y:S01]  /*1b150*/  FMUL.FTZ R29, R29, R0 ;  /* 0x000000001d1d7220 */ /* 0x000fe20000410000 */
[----:B------:R-:W-:Y:S01]  /*1b160*/  FSEL R124, R5, -INF , !P6 ;  /* 0xff800000057c7808 */ /* 0x000fe20007000000 */
[----:B-1----:R-:W-:Y:S01]  /*1b170*/  FFMA.FTZ R5, -R133, R145, R49 ;  /* 0x0000009185057223 */ /* 0x002fe20000010131 */
[----:B------:R-:W-:Y:S01]  /*1b180*/  ISETP.GE.AND P3, PT, R130, R152, PT ;  /* 0x000000988200720c */ /* 0x000fe20003f66270 */
[-C--:B------:R-:W-:Y:S01]  /*1b190*/  FMUL.FTZ R18, R18, R0.reuse ;  /* 0x0000000012127220 */ /* 0x080fe20000410000 */
[----:B------:R1:W-:Y:S01]  /*1b1a0*/  MUFU.TANH R15, R3 ;  /* 0x00000003000f7308 */ /* 0x0003e20000002400 */
[----:B------:R-:W-:-:S02]  /*1b1b0*/  FMUL.FTZ R19, R19, R0 ;  /* 0x0000000013137220 */ /* 0x000fc40000410000 */
[-C--:B------:R-:W-:Y:S01]  /*1b1c0*/  FMUL.FTZ R20, R20, R0.reuse ;  /* 0x0000000014147220 */ /* 0x080fe20000410000 */
[----:B------:R-:W-:Y:S01]  /*1b1d0*/  FSEL R129, R5, -INF , !P3 ;  /* 0xff80000005817808 */ /* 0x000fe20005800000 */
[----:B------:R-:W-:-:S03]  /*1b1e0*/  FMUL.FTZ R5, R11, R0 ;  /* 0x000000000b057220 */ /* 0x000fc60000410000 */
[----:B------:R-:W-:Y:S01]  /*1b1f0*/  MUFU.TANH R30, R30 ;  /* 0x0000001e001e7308 */ /* 0x000fe20000002400 */
[C---:B-----5:R-:W-:Y:S02]  /*1b200*/  FFMA.FTZ R2, -R133.reuse, R110, R59 ;  /* 0x0000006e85027223 */ /* 0x060fe4000001013b */
[----:B-1----:R-:W-:-:S05]  /*1b210*/  FFMA.FTZ R3, -R133, R112, R58 ;  /* 0x0000007085037223 */ /* 0x002fca000001013a */
[----:B------:R-:W-:Y:S01]  /*1b220*/  MUFU.TANH R31, R31 ;  /* 0x0000001f001f7308 */ /* 0x000fe20000002400 */
[----:B------:R-:W-:Y:S02]  /*1b230*/  ISETP.GE.AND P4, PT, R126, R152, PT ;  /* 0x000000987e00720c */ /* 0x000fe40003f86270 */
[----:B------:R-:W-:Y:S01]  /*1b240*/  FSEL R136, R3, -INF , !P6 ;  /* 0xff80000003887808 */ /* 0x000fe20007000000 */
[----:B------:R-:W-:-:S04]  /*1b250*/  FFMA.FTZ R3, -R133, R111, R37 ;  /* 0x0000006f85037223 */ /* 0x000fc80000010125 */
[----:B------:R-:W1:Y:S01]  /*1b260*/  MUFU.TANH R29, R29 ;  /* 0x0000001d001d7308 */ /* 0x000e620000002400 */
[----:B------:R-:W-:Y:S01]  /*1b270*/  FMUL.FTZ R16, R16, R0 ;  /* 0x0000000010107220 */ /* 0x000fe20000410000 */
[----:B------:R-:W-:-:S06]  /*1b280*/  FSEL R131, R3, -INF , !P3 ;  /* 0xff80000003837808 */ /* 0x000fcc0005800000 */
[----:B------:R-:W-:Y:S01]  /*1b290*/  MUFU.TANH R18, R18 ;  /* 0x0000001200127308 */ /* 0x000fe20000002400 */
[----:B------:R-:W-:-:S07]  /*1b2a0*/  FMUL.FTZ R6, R21, R0 ;  /* 0x0000000015067220 */ /* 0x000fce0000410000 */
[----:B------:R-:W3:Y:S01]  /*1b2b0*/  MUFU.TANH R19, R19 ;  /* 0x0000001300137308 */ /* 0x000ee20000002400 */
[----:B--2---:R-:W-:Y:S01]  /*1b2c0*/  FFMA.FTZ R4, -R133, R137, R57 ;  /* 0x0000008985047223 */ /* 0x004fe20000010139 */
[----:B------:R-:W-:-:S06]  /*1b2d0*/  FSEL R137, R2, -INF , !P4 ;  /* 0xff80000002897808 */ /* 0x000fcc0006000000 */
[----:B------:R-:W2:Y:S01]  /*1b2e0*/  MUFU.TANH R20, R20 ;  /* 0x0000001400147308 */ /* 0x000ea20000002400 */
[----:B------:R-:W-:Y:S01]  /*1b2f0*/  FMUL.FTZ R3, R10, R0 ;  /* 0x000000000a037220 */ /* 0x000fe20000410000 */
[----:B------:R-:W-:Y:S01]  /*1b300*/  ISETP.GE.AND P2, PT, R128, R152, PT ;  /* 0x000000988000720c */ /* 0x000fe20003f46270 */
[----:B------:R-:W-:-:S05]  /*1b310*/  FFMA.FTZ R2, -R133, R109, R36 ;  /* 0x0000006d85027223 */ /* 0x000fca0000010124 */
[----:B------:R3:W5:Y:S01]  /*1b320*/  MUFU.TANH R13, R5 ;  /* 0x00000005000d7308 */ /* 0x0007620000002400 */
[-C--:B------:R-:W-:Y:S01]  /*1b330*/  FMUL.FTZ R17, R17, R0.reuse ;  /* 0x0000000011117220 */ /* 0x080fe20000410000 */
[----:B------:R-:W-:Y:S01]  /*1b340*/  FSEL R130, R4, -INF , !P4 ;  /* 0xff80000004827808 */ /* 0x000fe20006000000 */
[----:B------:R-:W-:Y:S01]  /*1b350*/  FMUL.FTZ R28, R28, R0 ;  /* 0x000000001c1c7220 */ /* 0x000fe20000410000 */
[----:B------:R-:W-:Y:S01]  /*1b360*/  ISETP.GE.AND P1, PT, R127, R152, PT ;  /* 0x000000987f00720c */ /* 0x000fe20003f26270 */
[----:B------:R-:W-:-:S03]  /*1b370*/  FMUL.FTZ R8, R8, R0 ;  /* 0x0000000008087220 */ /* 0x000fc60000410000 */
[----:B------:R-:W-:Y:S01]  /*1b380*/  MUFU.TANH R12, R16 ;  /* 0x00000010000c7308 */ /* 0x000fe20000002400 */
[----:B------:R-:W-:Y:S01]  /*1b390*/  FMUL.FTZ R9, R9, R0 ;  /* 0x0000000009097220 */ /* 0x000fe20000410000 */
[----:B------:R-:W-:Y:S01]  /*1b3a0*/  FSEL R132, R2, -INF , !P2 ;  /* 0xff80000002847808 */ /* 0x000fe20005000000 */
[----:B------:R-:W-:-:S05]  /*1b3b0*/  FFMA.FTZ R4, -R133, R144, R50 ;  /* 0x0000009085047223 */ /* 0x000fca0000010132 */
[----:B------:R4:W-:Y:S01]  /*1b3c0*/  MUFU.TANH R16, R6 ;  /* 0x0000000600107308 */ /* 0x0009e20000002400 */
[----:B-1----:R-:W-:Y:S01]  /*1b3d0*/  FFMA.FTZ R2, -R133, R142, R29 ;  /* 0x0000008e85027223 */ /* 0x002fe2000001011d */
[----:B------:R-:W-:Y:S01]  /*1b3e0*/  ISETP.GE.AND P6, PT, R125, R152, PT ;  /* 0x000000987d00720c */ /* 0x000fe20003fc6270 */
[----:B---3--:R-:W-:-:S05]  /*1b3f0*/  FFMA.FTZ R5, -R133, R105, R19 ;  /* 0x0000006985057223 */ /* 0x008fca0000010113 */
[----:B------:R1:W-:Y:S01]  /*1b400*/  MUFU.TANH R14, R3 ;  /* 0x00000003000e7308 */ /* 0x0003e20000002400 */
[----:B------:R-:W-:Y:S01]  /*1b410*/  ISETP.GE.AND P4, PT, R123, R152, PT ;  /* 0x000000987b00720c */ /* 0x000fe20003f86270 */
[----:B--2---:R-:W-:Y:S02]  /*1b420*/  FFMA.FTZ R10, -R133, R139, R20 ;  /* 0x0000008b850a7223 */ /* 0x004fe40000010114 */
[----:B----4-:R-:W-:-:S04]  /*1b430*/  FMUL.FTZ R6, R22, R0 ;  /* 0x0000000016067220 */ /* 0x010fc80000410000 */
[----:B------:R-:W-:Y:S01]  /*1b440*/  MUFU.TANH R27, R17 ;  /* 0x00000011001b7308 */ /* 0x000fe20000002400 */
[C---:B------:R-:W-:Y:S02]  /*1b450*/  FFMA.FTZ R0, -R133.reuse, R107, R31 ;  /* 0x0000006b85007223 */ /* 0x040fe4000001011f */
[----:B-1----:R-:W-:-:S05]  /*1b460*/  FFMA.FTZ R3, -R133, R108, R30 ;  /* 0x0000006c85037223 */ /* 0x002fca000001011e */
[----:B------:R1:W-:Y:S01]  /*1b470*/  MUFU.TANH R17, R6 ;  /* 0x0000000600117308 */ /* 0x0003e20000002400 */
[----:B------:R-:W-:Y:S02]  /*1b480*/  ISETP.GE.AND P3, PT, R121, R152, PT ;  /* 0x000000987900720c */ /* 0x000fe40003f66270 */
[----:B------:R-:W-:Y:S02]  /*1b490*/  FSEL R128, R4, -INF , !P2 ;  /* 0xff80000004807808 */ /* 0x000fe40005000000 */
[----:B------:R-:W-:Y:S01]  /*1b4a0*/  FSEL R179, R3, -INF , !P1 ;  /* 0xff80000003b37808 */ /* 0x000fe20004800000 */
[C---:B------:R-:W-:Y:S01]  /*1b4b0*/  FFMA.FTZ R3, -R133.reuse, R85, R15 ;  /* 0x0000005585037223 */ /* 0x040fe2000001010f */
[----:B------:R-:W-:Y:S01]  /*1b4c0*/  FSEL R154, R0, -INF , !P0 ;  /* 0xff800000009a7808 */ /* 0x000fe20004000000 */
[C---:B-----5:R-:W-:Y:S01]  /*1b4d0*/  FFMA.FTZ R0, -R133.reuse, R80, R13 ;  /* 0x0000005085007223 */ /* 0x060fe2000001010d */
[----:B------:R-:W-:Y:S02]  /*1b4e0*/  ISETP.GE.AND P2, PT, R120, R152, PT ;  /* 0x000000987800720c */ /* 0x000fe40003f46270 */
[----:B------:R-:W-:Y:S01]  /*1b4f0*/  FSEL R178, R2, -INF , !P0 ;  /* 0xff80000002b27808 */ /* 0x000fe20004000000 */
[----:B-1----:R-:W-:Y:S01]  /*1b500*/  FFMA.FTZ R6, -R133, R106, R18 ;  /* 0x0000006a85067223 */ /* 0x002fe20000010112 */
[----:B------:R-:W-:Y:S01]  /*1b510*/  ISETP.GE.AND P0, PT, R118, R152, PT ;  /* 0x000000987600720c */ /* 0x000fe20003f06270 */
[----:B------:R-:W1:Y:S01]  /*1b520*/  MUFU.TANH R28, R28 ;  /* 0x0000001c001c7308 */ /* 0x000e620000002400 */
[----:B------:R-:W-:-:S02]  /*1b530*/  FSEL R144, R5, -INF , !P4 ;  /* 0xff80000005907808 */ /* 0x000fc40006000000 */
[----:B------:R-:W-:Y:S02]  /*1b540*/  FSEL R6, R6, -INF , !P6 ;  /* 0xff80000006067808 */ /* 0x000fe40007000000 */
[----:B------:R-:W-:Y:S02]  /*1b550*/  FSEL R5, R10, -INF , !P3 ;  /* 0xff8000000a057808 */ /* 0x000fe40005800000 */
[----:B------:R-:W-:Y:S02]  /*1b560*/  FSEL R3, R3, -INF , !P2 ;  /* 0xff80000003037808 */ /* 0x000fe40005000000 */
[----:B------:R-:W-:Y:S01]  /*1b570*/  FSEL R0, R0, -INF , !P0 ;  /* 0xff80000000007808 */ /* 0x000fe20004000000 */
[----:B------:R2:W-:Y:S01]  /*1b580*/  STL [R1+0x8], R6 ;  /* 0x0000080601007387 */ /* 0x0005e20000100800 */
[----:B------:R-:W3:Y:S03]  /*1b590*/  MUFU.TANH R8, R8 ;  /* 0x0000000800087308 */ /* 0x000ee60000002400 */
[----:B------:R2:W-:Y:S04]  /*1b5a0*/  STL [R1+0x10], R5 ;  /* 0x0000100501007387 */ /* 0x0005e80000100800 */
[----:B------:R2:W-:Y:S01]  /*1b5b0*/  STL [R1+0x14], R3 ;  /* 0x0000140301007387 */ /* 0x0005e20000100800 */
[----:B------:R4:W5:Y:S03]  /*1b5c0*/  MUFU.TANH R7, R9 ;  /* 0x0000000900077308 */ /* 0x0009660000002400 */
[----:B------:R2:W-:Y:S01]  /*1b5d0*/  STL [R1+0x18], R0 ;  /* 0x0000180001007387 */ /* 0x0005e20000100800 */
[----:B------:R-:W-:Y:S01]  /*1b5e0*/  ISETP.GT.AND P5, PT, R151, R153, PT ;  /* 0x000000999700720c */ /* 0x000fe20003fa4270 */
[----:B-1----:R-:W-:-:S02]  /*1b5f0*/  FFMA.FTZ R4, -R133, R143, R28 ;  /* 0x0000008f85047223 */ /* 0x002fc4000001011c */
[C---:B------:R-:W-:Y:S02]  /*1b600*/  FFMA.FTZ R12, -R133.reuse, R141, R12 ;  /* 0x0000008d850c7223 */ /* 0x040fe4000001010c */
[C---:B------:R-:W-:Y:S01]  /*1b610*/  FFMA.FTZ R11, -R133.reuse, R140, R27 ;  /* 0x0000008c850b7223 */ /* 0x040fe2000001011b */
[----:B------:R-:W-:Y:S01]  /*1b620*/  FSEL R155, R4, -INF , !P1 ;  /* 0xff800000049b7808 */ /* 0x000fe20004800000 */
[----:B---3--:R-:W-:Y:S01]  /*1b630*/  FFMA.FTZ R8, -R133, R135, R8 ;  /* 0x0000008785087223 */ /* 0x008fe20000010108 */
[----:B------:R-:W-:Y:S01]  /*1b640*/  ISETP.GE.AND P1, PT, R119, R152, PT ;  /* 0x000000987700720c */ /* 0x000fe20003f26270 */
[C---:B------:R-:W-:Y:S02]  /*1b650*/  FFMA.FTZ R4, -R133.reuse, R104, R17 ;  /* 0x0000006885047223 */ /* 0x040fe40000010111 */
[C---:B------:R-:W-:Y:S02]  /*1b660*/  FFMA.FTZ R2, -R133.reuse, R84, R14 ;  /* 0x0000005485027223 */ /* 0x040fe4000001010e */
[----:B----4-:R-:W-:-:S02]  /*1b670*/  FFMA.FTZ R9, -R133, R138, R16 ;  /* 0x0000008a85097223 */ /* 0x010fc40000010110 */
[----:B-----5:R-:W-:Y:S01]  /*1b680*/  FFMA.FTZ R7, -R133, R134, R7 ;  /* 0x0000008685077223 */ /* 0x020fe20000010107 */
        /* <DEDUP_REMOVED lines=22> */
[----:B------:R-:W-:Y:S01]  /*1b7f0*/  FSEL R166, R7, -INF , !P0 ;  /* 0xff80000007a67808 */ /* 0x000fe20004000000 */
[----:B------:R-:W-:Y:S06]  /*1b800*/  BAR.SYNC.DEFER_BLOCKING 0x0 ;  /* 0x0000000000007b1d */ /* 0x000fec0000010000 */
[----:B------:R-:W-:Y:S05]  /*1b810*/  @!P5 BRA `(.L_x_6287) ;  /* 0x00000c300000d947 */ /* 0x000fea0003800000 */
[----:B--2---:R-:W-:Y:S01]  /*1b820*/  ISETP.NE.U32.AND P0, PT, R240, RZ, PT ;  /* 0x000000fff000720c */ /* 0x004fe20003f05070 */
        /* <DEDUP_REMOVED lines=63> */
.L_x_6289:
[----:B------:R-:W2:Y:S02]  /*1bc20*/  LD.E R2, [R24.64+0x38] ;  /* 0x0000380618027980 */ /* 0x000ea4000c101900 */
[----:B--2---:R-:W-:-:S04]  /*1bc30*/  LEA R2, -R2, RZ, 0x6 ;  /* 0x000000ff02027211 */ /* 0x004fc800078e31ff */
[----:B------:R-:W-:Y:S02]  /*1bc40*/  SHF.R.S32.HI R3, RZ, 0x1f, R2 ;  /* 0x0000001fff037819 */ /* 0x000fe40000011402 */
.L_x_6290:
[----:B------:R-:W-:Y:S05]  /*1bc50*/  BSYNC B0 ;  /* 0x0000000000007941 */ /* 0x000fea0003800000 */
.L_x_6288:
        /* <DEDUP_REMOVED lines=127> */
.L_x_6287:
[----:B--2---:R-:W-:Y:S05]  /*1c450*/  BSYNC B1 ;  /* 0x0000000000017941 */ /* 0x004fea0003800000 */
.L_x_6286:
[----:B------:R-:W-:Y:S04]  /*1c460*/  STL [R1+0x50], R219 ;  /* 0x000050db01007387 */ /* 0x000fe80000100800 */
[----:B------:R2:W-:Y:S04]  /*1c470*/  STL [R1+0x4c], R218 ;  /* 0x00004cda01007387 */ /* 0x0005e80000100800 */
[----:B------:R-:W3:Y:S04]  /*1c480*/  LD.E R0, [R24.64+0xdc] ;  /* 0x0000dc0618007980 */ /* 0x000ee8000c101900 */
[----:B--2---:R-:W2:Y:S04]  /*1c490*/  LDL.LU R218, [R1+0x8] ;  /* 0x0000080001da7983 */ /* 0x004ea80000300800 */
[----:B------:R4:W-:Y:S04]  /*1c4a0*/  STL [R1+0x48], R217 ;  /* 0x000048d901007387 */ /* 0x0009e80000100800 */
[----:B----4-:R-:W4:Y:S04]  /*1c4b0*/  LDL.LU R217, [R1+0x18] ;  /* 0x0000180001d97983 */ /* 0x010f280000300800 */
[----:B------:R1:W-:Y:S04]  /*1c4c0*/  STL [R1+0x44], R216 ;  /* 0x000044d801007387 */ /* 0x0003e80000100800 */
[----:B-1----:R-:W3:Y:S04]  /*1c4d0*/  LDL.LU R216, [R1+0x10] ;  /* 0x0000100001d87983 */ /* 0x002ee80000300800 */
[----:B------:R-:W-:Y:S04]  /*1c4e0*/  STL [R1+0x40], R215 ;  /* 0x000040d701007387 */ /* 0x000fe80000100800 */
[----:B------:R-:W-:Y:S04]  /*1c4f0*/  STL [R1+0x3c], R214 ;  /* 0x00003cd601007387 */ /* 0x000fe80000100800 */
[----:B------:R-:W-:Y:S04]  /*1c500*/  STL [R1+0x38], R213 ;  /* 0x000038d501007387 */ /* 0x000fe80000100800 */
[----:B------:R-:W-:Y:S04]  /*1c510*/  STL [R1+0x34], R208 ;  /* 0x000034d001007387 */ /* 0x000fe80000100800 */
[----:B------:R1:W-:Y:S04]  /*1c520*/  STL [R1+0x30], R133 ;  /* 0x0000308501007387 */ /* 0x0003e80000100800 */
[----:B-1----:R-:W4:Y:S01]  /*1c530*/  LDL.LU R133, [R1+0x14] ;  /* 0x0000140001857983 */ /* 0x002f220000300800 */
        /* <DEDUP_REMOVED lines=20> */
[----:B------:R-:W-:-:S05]  /*1c680*/  SHF.L.U32 R209, R47, 0x1, RZ ;  /* 0x000000012fd17819 */ /* 0x000fca00000006ff */
[----:B------:R-:W-:Y:S01]  /*1c690*/  LDSM.16.MT88.4 R16, [R209+0x10000] ;  /* 0x01000000d110783b */ /* 0x000fe20000004200 */
[----:B------:R-:W-:-:S03]  /*1c6a0*/  LEA R212, R46, R209, 0x1 ;  /* 0x000000d12ed47211 */ /* 0x000fc600078e08ff */
[----:B------:R-:W-:Y:S04]  /*1c6b0*/  LDSM.16.MT88.4 R32, [R209+0x12000] ;  /* 0x01200000d120783b */ /* 0x000fe80000004200 */
[----:B------:R-:W-:Y:S01]  /*1c6c0*/  LDSM.16.MT88.4 R8, [R212+0x10000] ;  /* 0x01000000d408783b */ /* 0x000fe20000004200 */
[----:B------:R-:W-:-:S03]  /*1c6d0*/  IMAD R210, R48, 0x2, R209 ;  /* 0x0000000230d27824 */ /* 0x000fc600078e02d1 */
[----:B------:R-:W-:Y:S04]  /*1c6e0*/  LDSM.16.MT88.4 R28, [R212+0x12000] ;  /* 0x01200000d41c783b */ /* 0x000fe80000004200 */
[----:B------:R-:W-:Y:S01]  /*1c6f0*/  LDSM.16.MT88.4 R12, [R210+0x10000] ;  /* 0x01000000d20c783b */ /* 0x000fe20000004200 */
[----:B--2---:R-:W-:-:S04]  /*1c700*/  FMNMX.FTZ R2, R218, R2, !PT ;  /* 0x00000002da027209 */ /* 0x004fc80007810000 */
[----:B------:R-:W-:-:S04]  /*1c710*/  FMNMX.FTZ R2, R144, R2, !PT ;  /* 0x0000000290027209 */ /* 0x000fc80007810000 */
[----:B------:R-:W-:Y:S02]  /*1c720*/  FMNMX.FTZ R2, R164, R2, !PT ;  /* 0x00000002a4027209 */ /* 0x000fe40007810000 */
[----:B---3--:R-:W-:-:S04]  /*1c730*/  FMNMX.FTZ R135, R216, R135, !PT ;  /* 0x00000087d8877209 */ /* 0x008fc80007810000 */
[----:B------:R-:W-:-:S04]  /*1c740*/  FMNMX.FTZ R135, R147, R135, !PT ;  /* 0x0000008793877209 */ /* 0x000fc80007810000 */
[----:B------:R-:W-:-:S04]  /*1c750*/  FMNMX.FTZ R135, R165, R135, !PT ;  /* 0x00000087a5877209 */ /* 0x000fc80007810000 */
[----:B------:R-:W-:-:S05]  /*1c760*/  FMNMX.FTZ R135, R166, R135, !PT ;  /* 0x00000087a6877209 */ /* 0x000fca0007810000 */
[----:B------:R-:W1:Y:S01]  /*1c770*/  SHFL.BFLY PT, R4, R135, 0x2, 0x1f ;  /* 0x0c401f0087047f89 */ /* 0x000e6200000e0000 */
[----:B----4-:R-:W-:-:S04]  /*1c780*/  FMNMX.FTZ R2, R133, R2, !PT ;  /* 0x0000000285027209 */ /* 0x010fc80007810000 */
        /* <DEDUP_REMOVED lines=13> */
[-CC-:B------:R-:W-:Y:S02]  /*1c860*/  FFMA.FTZ R2, R38, R0.reuse, -R3.reuse ;  /* 0x0000000026027223 */ /* 0x180fe40000010803 */
[----:B------:R1:W-:Y:S01]  /*1c870*/  MUFU.EX2 R138, R4 ;  /* 0x00000004008a7308 */ /* 0x0003e20000000800 */
[----:B------:R-:W-:Y:S01]  /*1c880*/  IMAD R211, R46, 0x2, R210 ;  /* 0x000000022ed37824 */ /* 0x000fe200078e02d2 */
[----:B------:R-:W-:Y:S01]  /*1c890*/  FSETP.NEU.FTZ.AND P0, PT, R134, -INF , PT ;  /* 0xff8000008600780b */ /* 0x000fe20003f1d000 */
[----:B------:R-:W-:Y:S04]  /*1c8a0*/  LDSM.16.MT88.4 R36, [R210+0x12000] ;  /* 0x01200000d224783b */ /* 0x000fe80000004200 */
[----:B------:R-:W-:Y:S01]  /*1c8b0*/  LDSM.16.MT88.4 R20, [R211+0x10000] ;  /* 0x01000000d314783b */ /* 0x000fe20000004200 */
[----:B------:R2:W-:Y:S03]  /*1c8c0*/  MUFU.EX2 R145, R2 ;  /* 0x0000000200917308 */ /* 0x0005e60000000800 */
[----:B------:R-:W-:Y:S01]  /*1c8d0*/  LDSM.16.MT88.4 R24, [R211+0x12000] ;  /* 0x01200000d318783b */ /* 0x000fe20000004200 */
[----:B-1----:R-:W-:-:S04]  /*1c8e0*/  FFMA.FTZ R4, R41, R0, -R3 ;  /* 0x0000000029047223 */ /* 0x002fc80000010803 */
        /* <DEDUP_REMOVED lines=26> */
[C---:B-1----:R-:W-:Y:S08]  /*1ca90*/  HMMA.16816.F32.BF16 R100, R4.reuse, R16, RZ ;  /* 0x000000100464723c */ /* 0x042ff000000418ff */
[C---:B------:R-:W-:Y:S01]  /*1caa0*/  HMMA.16816.F32.BF16 R104, R4.reuse, R18, RZ ;  /* 0x000000120468723c */ /* 0x040fe200000418ff */
[----:B------:R-:W1:Y:S07]  /*1cab0*/  LDSM.16.MT88.4 R16, [R212+0x16000] ;  /* 0x01600000d410783b */ /* 0x000e6e0000004200 */
[C---:B------:R-:W-:Y:S08]  /*1cac0*/  HMMA.16816.F32.BF16 R76, R4.reuse, R20, RZ ;  /* 0x00000014044c723c */ /* 0x040ff000000418ff */
[C---:B------:R-:W-:Y:S01]  /*1cad0*/  HMMA.16816.F32.BF16 R96, R4.reuse, R22, RZ ;  /* 0x000000160460723c */ /* 0x040fe200000418ff */
[----:B------:R-:W4:Y:S07]  /*1cae0*/  LDSM.16.MT88.4 R20, [R211+0x14000] ;  /* 0x01400000d314783b */ /* 0x000f2e0000004200 */
[----:B--2---:R-:W-:Y:S07]  /*1caf0*/  HMMA.16816.F32.BF16 R116, R4, R8, RZ ;  /* 0x000000080474723c */ /* 0x004fee00000418ff */
[----:B------:R-:W-:-:S04]  /*1cb00*/  FFMA.FTZ R8, R124, R0, -R3 ;  /* 0x000000007c087223 */ /* 0x000fc80000010803 */
[----:B------:R2:W-:Y:S01]  /*1cb10*/  MUFU.EX2 R184, R8 ;  /* 0x0000000800b87308 */ /* 0x0005e20000000800 */
[C---:B------:R-:W-:Y:S08]  /*1cb20*/  HMMA.16816.F32.BF16 R68, R4.reuse, R36, RZ ;  /* 0x000000240444723c */ /* 0x040ff000000418ff */
[----:B------:R-:W-:Y:S01]  /*1cb30*/  HMMA.16816.F32.BF16 R40, R4, R38, RZ ;  /* 0x000000260428723c */ /* 0x000fe200000418ff */
[----:B--2---:R-:W-:-:S04]  /*1cb40*/  FFMA.FTZ R8, R130, R0, -R3 ;  /* 0x0000000082087223 */ /* 0x004fc80000010803 */
[----:B------:R2:W1:Y:S03]  /*1cb50*/  MUFU.EX2 R156, R8 ;  /* 0x00000008009c7308 */ /* 0x0004660000000800 */
[C---:B------:R-:W-:Y:S08]  /*1cb60*/  HMMA.16816.F32.BF16 R72, R4.reuse, R32, RZ ;  /* 0x000000200448723c */ /* 0x040ff000000418ff */
[----:B------:R-:W-:Y:S01]  /*1cb70*/  HMMA.16816.F32.BF16 R44, R4, R34, RZ ;  /* 0x00000022042c723c */ /* 0x000fe200000418ff */
[----:B------:R-:W1:Y:S01]  /*1cb80*/  LDSM.16.MT88.4 R32, [R209+0x16000] ;  /* 0x01600000d120783b */ /* 0x000e620000004200 */
[----:B--2---:R-:W-:-:S06]  /*1cb90*/  FFMA.FTZ R8, R129, R0, -R3 ;  /* 0x0000000081087223 */ /* 0x004fcc0000010803 */
[C---:B------:R-:W-:Y:S01]  /*1cba0*/  HMMA.16816.F32.BF16 R64, R4.reuse, R28, RZ ;  /* 0x0000001c0440723c */ /* 0x040fe200000418ff */
[----:B------:R2:W-:Y:S07]  /*1cbb0*/  MUFU.EX2 R213, R8 ;  /* 0x0000000800d57308 */ /* 0x0005ee0000000800 */
[C---:B------:R-:W-:Y:S01]  /*1cbc0*/  HMMA.16816.F32.BF16 R36, R4.reuse, R30, RZ ;  /* 0x0000001e0424723c */ /* 0x040fe200000418ff */
[----:B------:R-:W4:Y:S07]  /*1cbd0*/  LDSM.16.MT88.4 R28, [R210+0x16000] ;  /* 0x01600000d21c783b */ /* 0x000f2e0000004200 */
[----:B---3--:R-:W-:Y:S01]  /*1cbe0*/  HMMA.16816.F32.BF16 R108, R4, R12, RZ ;  /* 0x0000000c046c723c */ /* 0x008fe200000418ff */
[----:B--2---:R-:W-:-:S07]  /*1cbf0*/  FFMA.FTZ R8, R128, R0, -R3 ;  /* 0x0000000080087223 */ /* 0x004fce0000010803 */
[C---:B------:R-:W-:Y:S01]  /*1cc00*/  HMMA.16816.F32.BF16 R112, R4.reuse, R14, RZ ;  /* 0x0000000e0470723c */ /* 0x040fe200000418ff */
[----:B------:R-:W2:Y:S01]  /*1cc10*/  LDSM.16.MT88.4 R12, [R211+0x16000] ;  /* 0x01600000d30c783b */ /* 0x000ea20000004200 */
[----:B------:R3:W-:Y:S06]  /*1cc20*/  MUFU.EX2 R215, R8 ;  /* 0x0000000800d77308 */ /* 0x0007ec0000000800 */
[C---:B------:R-:W-:Y:S08]  /*1cc30*/  HMMA.16816.F32.BF16 R60, R4.reuse, R24, RZ ;  /* 0x00000018043c723c */ /* 0x040ff000000418ff */
[----:B------:R-:W-:Y:S01]  /*1cc40*/  HMMA.16816.F32.BF16 R92, R4, R26, RZ ;  /* 0x0000001a045c723c */ /* 0x000fe200000418ff */
[----:B------:R-:W2:Y:S01]  /*1cc50*/  LDSM.16.MT88.4 R24, [R209+0x10800] ;  /* 0x01080000d118783b */ /* 0x000ea20000004200 */
[----:B---3--:R-:W-:-:S04]  /*1cc60*/  FFMA.FTZ R8, R136, R0, -R2 ;  /* 0x0000000088087223 */ /* 0x008fc80000010802 */
[----:B------:R3:W-:Y:S02]  /*1cc70*/  MUFU.EX2 R130, R8 ;  /* 0x0000000800827308 */ /* 0x0007e40000000800 */
[C---:B-1----:R-:W-:Y:S08]  /*1cc80*/  HMMA.16816.F32.BF16 R172, R4.reuse, R16, RZ ;  /* 0x0000001004ac723c */ /* 0x042ff000000418ff */
[----:B------:R-:W-:Y:S01]  /*1cc90*/  HMMA.16816.F32.BF16 R180, R4, R18, RZ ;  /* 0x0000001204b4723c */ /* 0x000fe200000418ff */
[----:B------:R-:W1:Y:S01]  /*1cca0*/  LDSM.16.MT88.4 R16, [R212+0x10800] ;  /* 0x01080000d410783b */ /* 0x000e620000004200 */
[----:B---3--:R-:W-:-:S06]  /*1ccb0*/  FFMA.FTZ R8, R137, R0, -R2 ;  /* 0x0000000089087223 */ /* 0x008fcc0000010802 */
[C---:B----4-:R-:W-:Y:S01]  /*1ccc0*/  HMMA.16816.F32.BF16 R124, R4.reuse, R20, RZ ;  /* 0x00000014047c723c */ /* 0x050fe200000418ff */
[----:B------:R3:W4:Y:S07]  /*1ccd0*/  MUFU.EX2 R208, R8 ;  /* 0x0000000800d07308 */ /* 0x00072e0000000800 */
[----:B------:R-:W-:Y:S01]  /*1cce0*/  HMMA.16816.F32.BF16 R140, R4, R22, RZ ;  /* 0x00000016048c723c */ /* 0x000fe200000418ff */
[----:B------:R-:W1:Y:S01]  /*1ccf0*/  LDSM.16.MT88.4 R20, [R210+0x10800] ;  /* 0x01080000d214783b */ /* 0x000e620000004200 */
[----:B---3--:R-:W-:-:S04]  /*1cd00*/  FFMA.FTZ R8, R131, R0, -R2 ;  /* 0x0000000083087223 */ /* 0x008fc80000010802 */
[----:B------:R3:W-:Y:S02]  /*1cd10*/  MUFU.EX2 R214, R8 ;  /* 0x0000000800d67308 */ /* 0x0007e40000000800 */
[----:B---3--:R-:W-:-:S06]  /*1cd20*/  FFMA.FTZ R8, R132, R0, -R2 ;  /* 0x0000000084087223 */ /* 0x008fcc0000010802 */
[----:B------:R3:W1:Y:S01]  /*1cd30*/  MUFU.EX2 R129, R8 ;  /* 0x0000000800817308 */ /* 0x0006620000000800 */
[----:B------:R-:W-:Y:S01]  /*1cd40*/  MOV R128, R156 ;  /* 0x0000009c00807202 */ /* 0x000fe20000000f00 */
[C---:B------:R-:W-:Y:S08]  /*1cd50*/  HMMA.16816.F32.BF16 R120, R4.reuse, R10, RZ ;  /* 0x0000000a0478723c */ /* 0x040ff000000418ff */
[C---:B------:R-:W-:Y:S01]  /*1cd60*/  HMMA.16816.F32.BF16 R148, R4.reuse, R32, RZ ;  /* 0x000000200494723c */ /* 0x040fe200000418ff */
[----:B---3--:R-:W-:Y:S07]  /*1cd70*/  LDSM.16.MT88.4 R8, [R209+0x12800] ;  /* 0x01280000d108783b */ /* 0x008fee0000004200 */
[C---:B------:R-:W-:Y:S08]  /*1cd80*/  HMMA.16816.F32.BF16 R156, R4.reuse, R34, RZ ;  /* 0x00000022049c723c */ /* 0x040ff000000418ff */
[C---:B------:R-:W-:Y:S08]  /*1cd90*/  HMMA.16816.F32.BF16 R160, R4.reuse, R28, RZ ;  /* 0x0000001c04a0723c */ /* 0x040ff000000418ff */
[C---:B------:R-:W-:Y:S08]  /*1cda0*/  HMMA.16816.F32.BF16 R168, R4.reuse, R30, RZ ;  /* 0x0000001e04a8723c */ /* 0x040ff000000418ff */
[C---:B--2---:R-:W-:Y:S08]  /*1cdb0*/  HMMA.16816.F32.BF16 R192, R4.reuse, R12, RZ ;  /* 0x0000000c04c0723c */ /* 0x044ff000000418ff */
[----:B------:R-:W-:Y:S01]  /*1cdc0*/  HMMA.16816.F32.BF16 R188, R4, R14, RZ ;  /* 0x0000000e04bc723c */ /* 0x000fe200000418ff */
[----:B------:R-:W2:Y:S06]  /*1cdd0*/  LDSM.16.MT88.4 R12, [R211+0x10800] ;  /* 0x01080000d30c783b */ /* 0x000eac0000004200 */
[----:B------:R-:W-:-:S02]  /*1cde0*/  F2FP.BF16.PACK_AB R4, R128, R184 ;  /* 0x000000b88004723e */ /* 0x000fc400000010ff */
[----:B----4-:R-:W-:Y:S02]  /*1cdf0*/  F2FP.BF16.PACK_AB R5, R208, R130 ;  /* 0x00000082d005723e */ /* 0x010fe400000010ff */
[----:B------:R-:W-:Y:S02]  /*1ce00*/  F2FP.BF16.PACK_AB R6, R215, R213 ;  /* 0x000000d5d706723e */ /* 0x000fe400000010ff */
[----:B-1----:R-:W-:-:S07]  /*1ce10*/  F2FP.BF16.PACK_AB R7, R129, R214 ;  /* 0x000000d68107723e */ /* 0x002fce00000010ff */
[C---:B------:R-:W-:Y:S08]  /*1ce20*/  HMMA.16816.F32.BF16 R204, R4.reuse, R26, R56 ;  /* 0x0000001a04cc723c */ /* 0x040ff00000041838 */
[C---:B------:R-:W-:Y:S08]  /*1ce30*/  HMMA.16816.F32.BF16 R56, R4.reuse, R16, R80 ;  /* 0x000000100438723c */ /* 0x040ff00000041850 */
[C---:B------:R-:W-:Y:S08]  /*1ce40*/  HMMA.16816.F32.BF16 R84, R4.reuse, R20, R84 ;  /* 0x000000140454723c */ /* 0x040ff00000041854 */
[C---:B------:R-:W-:Y:S08]  /*1ce50*/  HMMA.16816.F32.BF16 R48, R4.reuse, R18, R48 ;  /* 0x000000120430723c */ /* 0x040ff00000041830 */
[----:B------:R-:W-:Y:S01]  /*1ce60*/  IMAD.MOV.U32 R16, RZ, RZ, R56 ;  /* 0x000000ffff107224 */ /* 0x000fe200078e0038 */
[C---:B------:R-:W-:Y:S07]  /*1ce70*/  HMMA.16816.F32.BF16 R88, R4.reuse, R24, R88 ;  /* 0x000000180458723c */ /* 0x040fee0000041858 */
[----:B------:R-:W-:Y:S01]  /*1ce80*/  IMAD.MOV.U32 R29, RZ, RZ, R85 ;  /* 0x000000ffff1d7224 */ /* 0x000fe200078e0055 */
[----:B------:R-:W-:Y:S01]  /*1ce90*/  MOV R28, R86 ;  /* 0x00000056001c7202 */ /* 0x000fe20000000f00 */
[----:B------:R-:W-:Y:S01]  /*1cea0*/  HMMA.16816.F32.BF16 R200, R4, R22, R52 ;  /* 0x0000001604c8723c */ /* 0x000fe20000041834 */
[----:B------:R-:W-:Y:S05]  /*1ceb0*/  LDSM.16.MT88.4 R20, [R210+0x12800] ;  /* 0x01280000d214783b */ /* 0x000fea0000004200 */
[----:B------:R-:W-:Y:S01]  /*1cec0*/  IMAD.MOV.U32 R83, RZ, RZ, R48 ;  /* 0x000000ffff537224 */ /* 0x000fe200078e0030 */
[----:B------:R-:W-:-:S02]  /*1ced0*/  MOV R48, R16 ;  /* 0x0000001000307202 */ /* 0x000fc40000000f00 */
[----:B------:R-:W1:Y:S01]  /*1cee0*/  LDSM.16.MT88.4 R16, [R212+0x12800] ;  /* 0x01280000d410783b */ /* 0x000e620000004200 */
[----:B------:R-:W-:Y:S01]  /*1cef0*/  MOV R82, R49 ;  /* 0x0000003100527202 */ /* 0x000fe20000000f00 */
[----:B------:R-:W-:Y:S01]  /*1cf00*/  IMAD.MOV.U32 R49, RZ, RZ, R29 ;  /* 0x000000ffff317224 */ /* 0x000fe200078e001d */
[----:B------:R-:W-:Y:S02]  /*1cf10*/  MOV R80, R51 ;  /* 0x0000003300507202 */ /* 0x000fe40000000f00 */
[----:B------:R-:W-:Y:S02]  /*1cf20*/  MOV R51, R28 ;  /* 0x0000001c00337202 */ /* 0x000fe40000000f00 */
[----:B------:R-:W3:Y:S01]  /*1cf30*/  LDSM.16.MT88.4 R28, [R211+0x12800] ;  /* 0x01280000d31c783b */ /* 0x000ee20000004200 */
[C---:B--2---:R-:W-:Y:S08]  /*1cf40*/  HMMA.16816.F32.BF16 R236, R4.reuse, R12, R76 ;  /* 0x0000000c04ec723c */ /* 0x044ff0000004184c */
[C---:B------:R-:W-:Y:S01]  /*1cf50*/  HMMA.16816.F32.BF16 R196, R4.reuse, R14, R96 ;  /* 0x0000000e04c4723c */ /* 0x040fe20000041860 */
        /* <DEDUP_REMOVED lines=13> */
[----:B------:R-:W-:Y:S01]  /*1d030*/  IMAD.MOV.U32 R52, RZ, RZ, R27 ;  /* 0x000000ffff347224 */ /* 0x000fe200078e001b */
[----:B------:R-:W-:Y:S01]  /*1d040*/  MOV R53, R26 ;  /* 0x0000001a00357202 */ /* 0x000fe20000000f00 */
[----:B------:R-:W-:Y:S01]  /*1d050*/  IMAD.MOV.U32 R78, RZ, RZ, R25 ;  /* 0x000000ffff4e7224 */ /* 0x000fe200078e0019 */
[----:B------:R-:W-:-:S02]  /*1d060*/  MOV R79, R24 ;  /* 0x00000018004f7202 */ /* 0x000fc40000000f00 */
[----:B------:R-:W-:Y:S02]  /*1d070*/  LDSM.16.MT88.4 R24, [R211+0x14800] ;  /* 0x01480000d318783b */ /* 0x000fe40000004200 */
[----:B------:R-:W-:Y:S02]  /*1d080*/  HMMA.16816.F32.BF16 R176, R4, R10, R44 ;  /* 0x0000000a04b0723c */ /* 0x000fe4000004182c */
[----:B------:R-:W4:Y:S01]  /*1d090*/  LDSM.16.MT88.4 R8, [R210+0x14800] ;  /* 0x01480000d208783b */ /* 0x000f220000004200 */
        /* <DEDUP_REMOVED lines=10> */
[C---:B-1----:R-:W-:Y:S01]  /*1d140*/  HMMA.16816.F32.BF16 R144, R4.reuse, R16, R64 ;  /* 0x000000100490723c */ /* 0x042fe20000041840 */
[----:B------:R-:W-:Y:S01]  /*1d150*/  IMAD.MOV.U32 R35, RZ, RZ, R88 ;  /* 0x000000ffff237224 */ /* 0x000fe200078e0058 */
[----:B------:R-:W-:Y:S01]  /*1d160*/  MOV R219, R59 ;  /* 0x0000003b00db7202 */ /* 0x000fe20000000f00 */
[----:B------:R-:W-:Y:S01]  /*1d170*/  IMAD.MOV.U32 R88, RZ, RZ, R166 ;  /* 0x000000ffff587224 */ /* 0x000fe200078e00a6 */
[----:B------:R-:W-:Y:S01]  /*1d180*/  MOV R59, R165 ;  /* 0x000000a5003b7202 */ /* 0x000fe20000000f00 */
[----:B------:R-:W-:Y:S02]  /*1d190*/  IMAD.MOV.U32 R58, RZ, RZ, R164 ;  /* 0x000000ffff3a7224 */ /* 0x000fe400078e00a4 */
[----:B------:R-:W-:Y:S01]  /*1d1a0*/  IMAD.MOV.U32 R65, RZ, RZ, R139 ;  /* 0x000000ffff417224 */ /* 0x000fe200078e008b */
[----:B------:R-:W-:Y:S01]  /*1d1b0*/  MOV R64, R138 ;  /* 0x0000008a00407202 */ /* 0x000fe20000000f00 */
[----:B------:R-:W-:Y:S01]  /*1d1c0*/  IMAD.MOV.U32 R57, RZ, RZ, R154 ;  /* 0x000000ffff397224 */ /* 0x000fe200078e009a */
[C---:B------:R-:W-:Y:S01]  /*1d1d0*/  HMMA.16816.F32.BF16 R136, R4.reuse, R18, R36 ;  /* 0x000000120488723c */ /* 0x040fe20000041824 */
[----:B------:R-:W-:Y:S01]  /*1d1e0*/  MOV R56, R153 ;  /* 0x0000009900387202 */ /* 0x000fe20000000f00 */
[----:B------:R-:W-:Y:S01]  /*1d1f0*/  IMAD.MOV.U32 R55, RZ, RZ, R152 ;  /* 0x000000ffff377224 */ /* 0x000fe200078e0098 */
[----:B------:R-:W-:Y:S01]  /*1d200*/  MOV R66, R129 ;  /* 0x0000008100427202 */ /* 0x000fe20000000f00 */
[----:B------:R-:W-:Y:S01]  /*1d210*/  IMAD.MOV.U32 R67, RZ, RZ, R128 ;  /* 0x000000ffff437224 */ /* 0x000fe200078e0080 */
[----:B------:R-:W-:Y:S01]  /*1d220*/  MOV R99, R79 ;  /* 0x0000004f00637202 */ /* 0x000fe20000000f00 */
[----:B------:R-:W-:Y:S01]  /*1d230*/  IMAD.MOV.U32 R98, RZ, RZ, R78 ;  /* 0x000000ffff627224 */ /* 0x000fe200078e004e */
[----:B------:R-:W-:Y:S01]  /*1d240*/  LDSM.16.MT88.4 R16, [R209+0x16800] ;  /* 0x01680000d110783b */ /* 0x000fe20000004200 */
[----:B------:R-:W-:Y:S01]  /*1d250*/  IMAD.MOV.U32 R39, RZ, RZ, R130 ;  /* 0x000000ffff277224 */ /* 0x000fe200078e0082 */
[C---:B------:R-:W-:Y:S08]  /*1d260*/  HMMA.16816.F32.BF16 R164, R4.reuse, R20, R68 ;  /* 0x0000001404a4723c */ /* 0x040ff00000041844 */
[----:B------:R-:W-:Y:S01]  /*1d270*/  HMMA.16816.F32.BF16 R152, R4, R22, R40 ;  /* 0x000000160498723c */ /* 0x000fe20000041828 */
[----:B------:R-:W1:Y:S01]  /*1d280*/  LDSM.16.MT88.4 R20, [R212+0x14800] ;  /* 0x01480000d414783b */ /* 0x000e620000004200 */
[----:B------:R-:W-:Y:S01]  /*1d290*/  IMAD.MOV.U32 R70, RZ, RZ, R51 ;  /* 0x000000ffff467224 */ /* 0x000fe200078e0033 */
[----:B------:R-:W-:-:S05]  /*1d2a0*/  MOV R51, R88 ;  /* 0x0000005800337202 */ /* 0x000fca0000000f00 */
[C---:B---3--:R-:W-:Y:S08]  /*1d2b0*/  HMMA.16816.F32.BF16 R128, R4.reuse, R28, R60 ;  /* 0x0000001c0480723c */ /* 0x048ff0000004183c */
[----:B------:R-:W-:Y:S01]  /*1d2c0*/  HMMA.16816.F32.BF16 R60, R4, R30, R92 ;  /* 0x0000001e043c723c */ /* 0x000fe2000004185c */
[----:B------:R-:W-:Y:S06]  /*1d2d0*/  LDSM.16.MT88.4 R28, [R212+0x16800] ;  /* 0x01680000d41c783b */ /* 0x000fec0000004200 */
[----:B------:R-:W-:-:S02]  /*1d2e0*/  MOV R95, R77 ;  /* 0x0000004d005f7202 */ /* 0x000fc40000000f00 */
[C---:B--2---:R-:W-:Y:S07]  /*1d2f0*/  HMMA.16816.F32.BF16 R76, R4.reuse, R12, R100 ;  /* 0x0000000c044c723c */ /* 0x044fee0000041864 */
[----:B------:R-:W-:Y:S01]  /*1d300*/  IMAD.MOV.U32 R101, RZ, RZ, R89 ;  /* 0x000000ffff657224 */ /* 0x000fe200078e0059 */
[----:B------:R-:W-:Y:S01]  /*1d310*/  MOV R103, R90 ;  /* 0x0000005a00677202 */ /* 0x000fe20000000f00 */
[----:B------:R-:W-:Y:S02]  /*1d320*/  IMAD.MOV.U32 R102, RZ, RZ, R91 ;  /* 0x000000ffff667224 */ /* 0x000fe400078e005b */
[C---:B------:R-:W-:Y:S01]  /*1d330*/  HMMA.16816.F32.BF16 R88, R4.reuse, R14, R104 ;  /* 0x0000000e0458723c */ /* 0x040fe20000041868 */
[----:B------:R-:W2:Y:S07]  /*1d340*/  LDSM.16.MT88.4 R12, [R210+0x16800] ;  /* 0x01680000d20c783b */ /* 0x000eae0000004200 */
[----:B----4-:R-:W-:Y:S01]  /*1d350*/  HMMA.16816.F32.BF16 R72, R4, R8, R108 ;  /* 0x000000080448723c */ /* 0x010fe2000004186c */
[----:B------:R-:W-:-:S06]  /*1d360*/  IMAD.MOV.U32 R97, RZ, RZ, R48 ;  /* 0x000000ffff617224 */ /* 0x000fcc00078e0030 */
[----:B------:R-:W-:Y:S01]  /*1d370*/  FFMA.FTZ R8, R39, R0, -R3 ;  /* 0x0000000027087223 */ /* 0x000fe20000010803 */
[C---:B------:R-:W-:Y:S01]  /*1d380*/  HMMA.16816.F32.BF16 R44, R4.reuse, R24, R124 ;  /* 0x00000018042c723c */ /* 0x040fe2000004187c */
[----:B------:R-:W-:Y:S02]  /*1d390*/  MOV R69, R49 ;  /* 0x0000003100457202 */ /* 0x000fe40000000f00 */
[----:B------:R3:W-:Y:S01]  /*1d3a0*/  MUFU.EX2 R124, R8 ;  /* 0x00000008007c7308 */ /* 0x0007e20000000800 */
[----:B------:R-:W-:Y:S01]  /*1d3b0*/  MOV R93, R56 ;  /* 0x00000038005d7202 */ /* 0x000fe20000000f00 */
[----:B------:R-:W-:Y:S01]  /*1d3c0*/  IMAD.MOV.U32 R94, RZ, RZ, R57 ;  /* 0x000000ffff5e7224 */ /* 0x000fe200078e0039 */
[----:B------:R-:W-:Y:S01]  /*1d3d0*/  MOV R49, R58 ;  /* 0x0000003a00317202 */ /* 0x000fe20000000f00 */
[----:B------:R-:W-:Y:S02]  /*1d3e0*/  IMAD.MOV.U32 R48, RZ, RZ, R59 ;  /* 0x000000ffff307224 */ /* 0x000fe400078e003b */
[----:B------:R-:W-:Y:S01]  /*1d3f0*/  HMMA.16816.F32.BF16 R56, R4, R10, R112 ;  /* 0x0000000a0438723c */ /* 0x000fe20000041870 */
[----:B---3--:R-:W-:-:S04]  /*1d400*/  FFMA.FTZ R8, R101, R0, -R3 ;  /* 0x0000000065087223 */ /* 0x008fc80000010803 */
[----:B------:R3:W4:Y:S02]  /*1d410*/  MUFU.EX2 R10, R8 ;  /* 0x00000008000a7308 */ /* 0x0007240000000800 */
[----:B------:R-:W-:Y:S01]  /*1d420*/  MOV R114, R102 ;  /* 0x0000006600727202 */ /* 0x000fe20000000f00 */
[----:B------:R-:W-:Y:S01]  /*1d430*/  IMAD.MOV.U32 R68, RZ, RZ, R53 ;  /* 0x000000ffff447224 */ /* 0x000fe200078e0035 */
[----:B------:R-:W-:Y:S01]  /*1d440*/  MOV R96, R52 ;  /* 0x0000003400607202 */ /* 0x000fe20000000f00 */
[----:B------:R-:W-:Y:S01]  /*1d450*/  IMAD.MOV.U32 R92, RZ, RZ, R55 ;  /* 0x000000ffff5c7224 */ /* 0x000fe200078e0037 */
[----:B------:R-:W-:Y:S01]  /*1d460*/  MOV R71, R54 ;  /* 0x0000003600477202 */ /* 0x000fe20000000f00 */
[----:B------:R-:W-:Y:S01]  /*1d470*/  IMAD.MOV.U32 R115, RZ, RZ, R94 ;  /* 0x000000ffff737224 */ /* 0x000fe200078e005e */
[----:B-1----:R-:W-:Y:S01]  /*1d480*/  HMMA.16816.F32.BF16 R52, R4, R22, R120 ;  /* 0x000000160434723c */ /* 0x002fe20000041878 */
[----:B------:R-:W-:Y:S01]  /*1d490*/  MOV R9, R95 ;  /* 0x0000005f00097202 */ /* 0x000fe20000000f00 */
[----:B---3--:R-:W-:-:S04]  /*1d4a0*/  FFMA.FTZ R8, R248, R0, -R3 ;  /* 0x00000000f8087223 */ /* 0x008fc80000010803 */
[----:B------:R1:W-:Y:S01]  /*1d4b0*/  MUFU.EX2 R104, R8 ;  /* 0x0000000800687308 */ /* 0x0003e20000000800 */
[----:B------:R-:W-:Y:S01]  /*1d4c0*/  MOV R108, R65 ;  /* 0x00000041006c7202 */ /* 0x000fe20000000f00 */
        /* <DEDUP_REMOVED lines=11> */
[----:B-1----:R-:W-:Y:S01]  /*1d580*/  FFMA.FTZ R8, R249, R0, -R3 ;  /* 0x00000000f9087223 */ /* 0x002fe20000010803 */
[----:B------:R-:W-:Y:S01]  /*1d590*/  MOV R95, R32 ;  /* 0x00000020005f7202 */ /* 0x000fe20000000f00 */
[----:B------:R-:W-:Y:S01]  /*1d5a0*/  IMAD.MOV.U32 R119, RZ, RZ, R115 ;  /* 0x000000ffff777224 */ /* 0x000fe200078e0073 */
[C---:B------:R-:W-:Y:S01]  /*1d5b0*/  HMMA.16816.F32.BF16 R36, R4.reuse, R26, R140 ;  /* 0x0000001a0424723c */ /* 0x040fe2000004188c */
[----:B------:R1:W-:Y:S01]  /*1d5c0*/  MUFU.EX2 R120, R8 ;  /* 0x0000000800787308 */ /* 0x0003e20000000800 */
[----:B------:R-:W-:Y:S01]  /*1d5d0*/  IMAD.MOV.U32 R92, RZ, RZ, R35 ;  /* 0x000000ffff5c7224 */ /* 0x000fe200078e0023 */
[----:B------:R-:W-:Y:S01]  /*1d5e0*/  MOV R93, R34 ;  /* 0x00000022005d7202 */ /* 0x000fe20000000f00 */
[----:B------:R-:W-:Y:S01]  /*1d5f0*/  IMAD.MOV.U32 R9, RZ, RZ, R108 ;  /* 0x000000ffff097224 */ /* 0x000fe200078e006c */
[----:B------:R-:W-:Y:S01]  /*1d600*/  MOV R108, R107 ;  /* 0x0000006b006c7202 */ /* 0x000fe20000000f00 */
[----:B------:R-:W-:Y:S01]  /*1d610*/  IMAD.MOV.U32 R115, RZ, RZ, R106 ;  /* 0x000000ffff737224 */ /* 0x000fe200078e006a */
[----:B------:R-:W3:Y:S01]  /*1d620*/  LDSM.16.MT88.4 R20, [R211+0x16800] ;  /* 0x01680000d314783b */ /* 0x000ee20000004200 */
[----:B--2---:R-:W-:Y:S01]  /*1d630*/  HMMA.16816.F32.BF16 R84, R4, R12, R160 ;  /* 0x0000000c0454723c */ /* 0x004fe200000418a0 */
[----:B------:R-:W-:Y:S01]  /*1d640*/  MOV R112, R105 ;  /* 0x0000006900707202 */ /* 0x000fe20000000f00 */
[----:B------:R-:W-:-:S02]  /*1d650*/  IMAD.MOV.U32 R105, RZ, RZ, R92 ;  /* 0x000000ffff697224 */ /* 0x000fc400078e005c */
[----:B------:R-:W-:Y:S01]  /*1d660*/  IMAD.MOV.U32 R109, RZ, RZ, R64 ;  /* 0x000000ffff6d7224 */ /* 0x000fe200078e0040 */
[----:B------:R-:W-:Y:S01]  /*1d670*/  MOV R123, R11 ;  /* 0x0000000b007b7202 */ /* 0x000fe20000000f00 */
[----:B------:R-:W-:Y:S01]  /*1d680*/  IMAD.MOV.U32 R113, RZ, RZ, R111 ;  /* 0x000000ffff717224 */ /* 0x000fe200078e006f */
[----:B------:R-:W-:Y:S01]  /*1d690*/  LDSM.16.MT88.4 R24, [R211+0x11000] ;  /* 0x01100000d318783b */ /* 0x000fe20000004200 */
[----:B-1----:R-:W-:Y:S01]  /*1d6a0*/  FFMA.FTZ R8, R114, R0, -R2 ;  /* 0x0000000072087223 */ /* 0x002fe20000010802 */
[----:B------:R-:W-:Y:S01]  /*1d6b0*/  MOV R114, R110 ;  /* 0x0000006e00727202 */ /* 0x000fe20000000f00 */
[----:B------:R-:W-:Y:S02]  /*1d6c0*/  IMAD.MOV.U32 R110, RZ, RZ, R100 ;  /* 0x000000ffff6e7224 */ /* 0x000fe400078e0064 */
[----:B------:R1:W-:Y:S01]  /*1d6d0*/  MUFU.EX2 R162, R8 ;  /* 0x0000000800a27308 */ /* 0x0003e20000000800 */
[----:B------:R-:W-:Y:S01]  /*1d6e0*/  MOV R106, R93 ;  /* 0x0000005d006a7202 */ /* 0x000fe20000000f00 */
[----:B------:R-:W-:Y:S01]  /*1d6f0*/  IMAD.MOV.U32 R107, RZ, RZ, R94 ;  /* 0x000000ffff6b7224 */ /* 0x000fe200078e005e */
[----:B------:R-:W-:-:S02]  /*1d700*/  MOV R100, R95 ;  /* 0x0000005f00647202 */ /* 0x000fc40000000f00 */
[----:B------:R-:W-:Y:S01]  /*1d710*/  MOV R111, R103 ;  /* 0x00000067006f7202 */ /* 0x000fe20000000f00 */
[----:B------:R-:W-:Y:S01]  /*1d720*/  IMAD.MOV.U32 R103, RZ, RZ, R68 ;  /* 0x000000ffff677224 */ /* 0x000fe200078e0044 */
[----:B------:R-:W-:Y:S01]  /*1d730*/  MOV R92, R69 ;  /* 0x00000045005c7202 */ /* 0x000fe20000000f00 */
[----:B-1----:R-:W-:Y:S02]  /*1d740*/  FFMA.FTZ R8, R119, R0, -R2 ;  /* 0x0000000077087223 */ /* 0x002fe40000010802 */
[----:B------:R-:W-:Y:S07]  /*1d750*/  HMMA.16816.F32.BF16 R116, R4, R28, R172 ;  /* 0x0000001c0474723c */ /* 0x000fee00000418ac */
        /* <DEDUP_REMOVED lines=25> */
[----:B------:R1:W2:Y:S01]  /*1d8f0*/  MUFU.EX2 R160, R8 ;  /* 0x0000000800a07308 */ /* 0x0002a20000000800 */
[----:B------:R-:W-:Y:S01]  /*1d900*/  IMAD.MOV.U32 R127, RZ, RZ, R115 ;  /* 0x000000ffff7f7224 */ /* 0x000fe200078e0073 */
[----:B------:R-:W-:Y:S01]  /*1d910*/  MOV R71, R48 ;  /* 0x0000003000477202 */ /* 0x000fe20000000f00 */
[----:B------:R4:W5:Y:S01]  /*1d920*/  LDL.LU R219, [R1+0x50] ;  /* 0x0000500001db7983 */ /* 0x0009620000300800 */
[----:B------:R-:W-:Y:S01]  /*1d930*/  MOV R248, R95 ;  /* 0x0000005f00f87202 */ /* 0x000fe20000000f00 */
[----:B------:R-:W-:Y:S01]  /*1d940*/  IMAD.MOV.U32 R48, RZ, RZ, R49 ;  /* 0x000000ffff307224 */ /* 0x000fe200078e0031 */
[----:B------:R-:W-:Y:S01]  /*1d950*/  MOV R126, R108 ;  /* 0x0000006c007e7202 */ /* 0x000fe20000000f00 */
[----:B------:R-:W-:Y:S01]  /*1d960*/  IMAD.MOV.U32 R140, RZ, RZ, R110 ;  /* 0x000000ffff8c7224 */ /* 0x000fe200078e006e */
[----:B------:R-:W-:-:S02]  /*1d970*/  MOV R49, R217 ;  /* 0x000000d900317202 */ /* 0x000fc40000000f00 */
[----:B------:R-:W-:Y:S01]  /*1d980*/  MOV R143, R107 ;  /* 0x0000006b008f7202 */ /* 0x000fe20000000f00 */
[----:B------:R-:W-:Y:S01]  /*1d990*/  IMAD.MOV.U32 R107, RZ, RZ, R216 ;  /* 0x000000ffff6b7224 */ /* 0x000fe200078e00d8 */
[----:B------:R-:W-:Y:S01]  /*1d9a0*/  HMMA.16816.F32.BF16 R64, R4, R18, R156 ;  /* 0x000000120440723c */ /* 0x000fe2000004189c */
[----:B------:R-:W-:Y:S01]  /*1d9b0*/  MOV R110, R215 ;  /* 0x000000d7006e7202 */ /* 0x000fe20000000f00 */
[----:B-1----:R-:W-:Y:S02]  /*1d9c0*/  FFMA.FTZ R8, R218, R0, -R2 ;  /* 0x00000000da087223 */ /* 0x002fe40000010802 */
[----:B------:R4:W5:Y:S01]  /*1d9d0*/  LDL.LU R218, [R1+0x4c] ;  /* 0x00004c0001da7983 */ /* 0x0009620000300800 */
[----:B------:R-:W-:Y:S01]  /*1d9e0*/  MOV R249, R127 ;  /* 0x0000007f00f97202 */ /* 0x000fe20000000f00 */
[----:B------:R-:W-:Y:S02]  /*1d9f0*/  IMAD.MOV.U32 R108, RZ, RZ, R214 ;  /* 0x000000ffff6c7224 */ /* 0x000fe400078e00d6 */
        /* <DEDUP_REMOVED lines=13> */
[----:B------:R4:W5:Y:S04]  /*1dad0*/  LDL.LU R208, [R1+0x34] ;  /* 0x0000340001d07983 */ /* 0x0009680000300800 */
[----:B------:R4:W5:Y:S01]  /*1dae0*/  LDL.LU R133, [R1+0x30] ;  /* 0x0000300001857983 */ /* 0x0009620000300800 */
[C---:B------:R-:W-:Y:S03]  /*1daf0*/  HMMA.16816.F32.BF16 R96, R4.reuse, R14, R168 ;  /* 0x0000000e0460723c */ /* 0x040fe600000418a8 */
[----:B------:R-:W1:Y:S05]  /*1db00*/  LDSM.16.MT88.4 R12, [R209+0x11000] ;  /* 0x01100000d10c783b */ /* 0x000e6a0000004200 */
[----:B------:R-:W-:Y:S01]  /*1db10*/  HMMA.16816.F32.BF16 R32, R4, R16, R148 ;  /* 0x000000100420723c */ /* 0x000fe20000041894 */
[----:B------:R-:W1:Y:S01]  /*1db20*/  LDSM.16.MT88.4 R16, [R210+0x11000] ;  /* 0x01100000d210783b */ /* 0x000e620000004200 */
        /* <DEDUP_REMOVED lines=20> */
[C---:B------:R-:W-:Y:S01]  /*1dc70*/  HMMA.16816.F32.BF16 R92, R4.reuse, R30, R180 ;  /* 0x0000001e045c723c */ /* 0x040fe200000418b4 */
[----:B------:R-:W-:Y:S01]  /*1dc80*/  IMAD.MOV.U32 R151, RZ, RZ, R50 ;  /* 0x000000ffff977224 */ /* 0x000fe200078e0032 */
[----:B------:R-:W-:Y:S01]  /*1dc90*/  MOV R170, R125 ;  /* 0x0000007d00aa7202 */ /* 0x000fe20000000f00 */
[----:B------:R-:W-:Y:S01]  /*1dca0*/  IMAD.MOV.U32 R163, RZ, RZ, R10 ;  /* 0x000000ffffa37224 */ /* 0x000fe200078e000a */
[----:B------:R-:W-:Y:S01]  /*1dcb0*/  MOV R171, R11 ;  /* 0x0000000b00ab7202 */ /* 0x000fe20000000f00 */
[----:B------:R-:W-:Y:S01]  /*1dcc0*/  IMAD.MOV.U32 R125, RZ, RZ, R9 ;  /* 0x000000ffff7d7224 */ /* 0x000fe200078e0009 */
[----:B------:R-:W-:Y:S02]  /*1dcd0*/  LDSM.16.MT88.4 R28, [R212+0x11000] ;  /* 0x01100000d41c783b */ /* 0x000fe40000004200 */
[C---:B---3--:R-:W-:Y:S02]  /*1dce0*/  HMMA.16816.F32.BF16 R68, R4.reuse, R20, R192 ;  /* 0x000000140444723c */ /* 0x048fe400000418c0 */
[----:B--2---:R-:W2:Y:S06]  /*1dcf0*/  LDSM.16.MT88.4 R8, [R210+0x13000] ;  /* 0x01300000d208783b */ /* 0x004eac0000004200 */
[----:B------:R-:W-:Y:S01]  /*1dd00*/  HMMA.16816.F32.BF16 R48, R4, R22, R188 ;  /* 0x000000160430723c */ /* 0x000fe200000418bc */
[----:B------:R-:W-:-:S06]  /*1dd10*/  MOV R156, R159 ;  /* 0x0000009f009c7202 */ /* 0x000fcc0000000f00 */
[----:B------:R-:W-:Y:S02]  /*1dd20*/  F2FP.BF16.PACK_AB R4, R175, R124 ;  /* 0x0000007caf04723e */ /* 0x000fe400000010ff */
[----:B------:R-:W-:Y:S02]  /*1dd30*/  F2FP.BF16.PACK_AB R5, R160, R162 ;  /* 0x000000a2a005723e */ /* 0x000fe400000010ff */
        /* <DEDUP_REMOVED lines=9> */
[----:B------:R-:W-:Y:S01]  /*1ddd0*/  MOV R168, R150 ;  /* 0x0000009600a87202 */ /* 0x000fe20000000f00 */
[----:B------:R-:W-:-:S06]  /*1dde0*/  IMAD.MOV.U32 R169, RZ, RZ, R151 ;  /* 0x000000ffffa97224 */ /* 0x000fcc00078e0097 */
        /* <DEDUP_REMOVED lines=298> */
.L_x_6300:
        /* <DEDUP_REMOVED lines=76> */
.L_x_6293:
[----:B------:R-:W-:Y:S02]  /*1f550*/  ULDC.64 UR4, c[0x0][0x118] ;  /* 0x0000460000047ab9 */ /* 0x000fe40000000a00 */
[----:B------:R-:W2:Y:S02]  /*1f560*/  LD.E R3, [R134.64+0x40] ;  /* 0x0000400486037980 */ /* 0x000ea4000c101900 */
[----:B--2---:R-:W-:Y:S04]  /*1f570*/  LEA R3, -R3, RZ, 0x6 ;  /* 0x000000ff03037211 */ /* 0x004fe800078e31ff */
[----:B------:R-:W-:Y:S02]  /*1f580*/  SHF.R.S32.HI R4, RZ, 0x1f, R3 ;  /* 0x0000001fff047819 */ /* 0x000fe40000011403 */
.L_x_6294:
[----:B------:R-:W-:Y:S05]  /*1f590*/  BSYNC B0 ;  /* 0x0000000000007941 */ /* 0x000fea0003800000 */
.L_x_6292:
        /* <DEDUP_REMOVED lines=46> */
[-C--:B------:R-:W-:Y:S03]  /*1f880*/  MOV R243, R236.reuse ;  /* 0x000000ec00f37202 */ /* 0x080fe60000000f00 */
        /* <DEDUP_REMOVED lines=311> */
[C---:B----4-:R-:W-:Y:S01]  /*20c00*/  HMMA.16816.F32.BF16 R20, R196.reuse, R4, R20 ;  /* 0x00000004c414723c */ /* 0x050fe20000041814 */
[----:B------:R-:W-:Y:S07]  /*20c10*/  DEPBAR.LE SB0, 0x0 ;  /* 0x000080000000791a */ /* 0x000fee0000000000 */
[----:B------:R4:W1:Y:S01]  /*20c20*/  MUFU.TANH R178, R14 ;  /* 0x0000000e00b27308 */ /* 0x0008620000002400 */
[----:B------:R-:W-:Y:S01]  /*20c30*/  BAR.SYNC.DEFER_BLOCKING 0x0 ;  /* 0x0000000000007b1d */ /* 0x000fe20000010000 */
[C---:B------:R-:W-:Y:S08]  /*20c40*/  HMMA.16816.F32.BF16 R24, R196.reuse, R6, R24 ;  /* 0x00000006c418723c */ /* 0x040ff00000041818 */
[----:B------:R4:W1:Y:S06]  /*20c50*/  MUFU.TANH R181, R15 ;  /* 0x0000000f00b57308 */ /* 0x00086c0000002400 */
[-C--:B------:R-:W-:Y:S04]  /*20c60*/  FMUL.FTZ R20, R20, R0.reuse ;  /* 0x0000000014147220 */ /* 0x080fe80000410000 */
[----:B------:R4:W2:Y:S01]  /*20c70*/  MUFU.TANH R173, R16 ;  /* 0x0000001000ad7308 */ /* 0x0008a20000002400 */
[-C--:B------:R-:W-:Y:S02]  /*20c80*/  FMUL.FTZ R21, R21, R0.reuse ;  /* 0x0000000015157220 */ /* 0x080fe40000410000 */
[-C--:B------:R-:W-:Y:S02]  /*20c90*/  FMUL.FTZ R22, R22, R0.reuse ;  /* 0x0000000016167220 */ /* 0x080fe40000410000 */
[-C--:B------:R-:W-:Y:S02]  /*20ca0*/  FMUL.FTZ R23, R23, R0.reuse ;  /* 0x0000000017177220 */ /* 0x080fe40000410000 */
[-C--:B------:R-:W-:Y:S02]  /*20cb0*/  FMUL.FTZ R24, R24, R0.reuse ;  /* 0x0000000018187220 */ /* 0x080fe40000410000 */
[-C--:B------:R-:W-:Y:S01]  /*20cc0*/  FMUL.FTZ R25, R25, R0.reuse ;  /* 0x0000000019197220 */ /* 0x080fe20000410000 */
[----:B------:R4:W2:Y:S01]  /*20cd0*/  MUFU.TANH R174, R17 ;  /* 0x0000001100ae7308 */ /* 0x0008a20000002400 */
[-C--:B------:R-:W-:Y:S02]  /*20ce0*/  FMUL.FTZ R26, R26, R0.reuse ;  /* 0x000000001a1a7220 */ /* 0x080fe40000410000 */
[-C--:B------:R-:W-:Y:S01]  /*20cf0*/  FMUL.FTZ R27, R27, R0.reuse ;  /* 0x000000001b1b7220 */ /* 0x080fe20000410000 */
[C---:B-1----:R-:W-:Y:S06]  /*20d00*/  HMMA.16816.F32.BF16 R28, R196.reuse, R8, R28 ;  /* 0x00000008c41c723c */ /* 0x042fec000004181c */
[----:B------:R4:W1:Y:S02]  /*20d10*/  MUFU.TANH R180, R18 ;  /* 0x0000001200b47308 */ /* 0x0008640000002400 */
[----:B------:R-:W-:Y:S01]  /*20d20*/  HMMA.16816.F32.BF16 R32, R196, R10, R32 ;  /* 0x0000000ac420723c */ /* 0x000fe20000041820 */
[----:B------:R-:W2:Y:S07]  /*20d30*/  LDL R199, [R1+0xc] ;  /* 0x00000c0001c77983 */ /* 0x000eae0000100800 */
        /* <DEDUP_REMOVED lines=25> */
[----:B--2---:R-:W-:Y:S11]  /*20ed0*/  ISETP.GT.AND P0, PT, R238, R199, PT ;  /* 0x000000c7ee00720c */ /* 0x004ff60003f04270 */
[----:B------:R-:W-:Y:S02]  /*20ee0*/  @!UPT UIADD3 URZ, URZ, URZ, URZ ;  /* 0x0000003f3f3ff290 */ /* 0x000fe4000fffe03f */
[----:B------:R-:W-:-:S05]  /*20ef0*/  @!P0 BRA `(.L_x_6296) ;  /* 0x00000be000008947 */ /* 0x000fca0003800000 */
[----:B-1-34-:R-:W-:Y:S01]  /*20f00*/  ISETP.NE.U32.AND P0, PT, R240, RZ, PT ;  /* 0x000000fff000720c */ /* 0x01afe20003f05070 */
        /* <DEDUP_REMOVED lines=11> */
[----:B------:R-:W1:Y:S01]  /*20fc0*/  I2F.RP R4, R0 ;  /* 0x0000000000047306 */ /* 0x000e620000209400 */
[----:B------:R-:W-:Y:S02]  /*20fd0*/  LOP3.LUT R10, R10, R3, RZ, 0x3c, !PT ;  /* 0x000000030a0a7212 */ /* 0x000fe400078e3cff */
[----:B------:R-:W-:Y:S07]  /*20fe0*/  IMAD.MOV R8, RZ, RZ, -R8 ;  /* 0x000000ffff087224 */ /* 0x000fee00078e0a08 */
[----:B-1----:R-:W1:Y:S02]  /*20ff0*/  MUFU.RCP R4, R4 ;  /* 0x0000000400047308 */ /* 0x002e640000001000 */
[----:B-1----:R-:W-:Y:S08]  /*21000*/  IADD3 R4, R4, 0xffffffe, RZ ;  /* 0x0ffffffe04047810 */ /* 0x002ff00007ffe0ff */
[----:B------:R-:W1:Y:S02]  /*21010*/  F2I.FTZ.U32.TRUNC.NTZ R5, R4 ;  /* 0x0000000400057305 */ /* 0x000e64000021f000 */
[--C-:B-1----:R-:W-:Y:S04]  /*21020*/  IMAD.MOV R4, RZ, RZ, -R5.reuse ;  /* 0x000000ffff047224 */ /* 0x102fe800078e0a05 */
        /* <DEDUP_REMOVED lines=30> */
[----:B------:R1:W3:Y:S01]  /*21210*/  LD.E R12, [R10.64] ;  /* 0x000000040a0c7980 */ /* 0x0002e2000c101900 */
[C---:B------:R-:W-:Y:S01]  /*21220*/  LEA R8, P0, R5.reuse, R240, 0x2 ;  /* 0x000000f005087211 */ /* 0x040fe200078010ff */
[C---:B------:R-:W-:Y:S03]  /*21230*/  IMAD.IADD R4, R5.reuse, 0x1, -R4 ;  /* 0x0000000105047824 */ /* 0x040fe600078e0a04 */
[----:B------:R-:W-:Y:S01]  /*21240*/  LEA.HI.X.SX32 R9, R5, R241, 0x2, P0 ;  /* 0x000000f105097211 */ /* 0x000fe200000f16ff */
[----:B------:R-:W-:Y:S04]  /*21250*/  IMAD R3, R3, R4, -0x40 ;  /* 0xffffffc003037424 */ /* 0x000fe800078e0204 */
[----:B-1----:R1:W3:Y:S01]  /*21260*/  LD.E R11, [R8.64] ;  /* 0x00000004080b7980 */ /* 0x0022e2000c101900 */
[----:B------:R-:W-:Y:S03]  /*21270*/  SHF.R.S32.HI R10, RZ, 0x1f, R3 ;  /* 0x0000001fff0a7819 */ /* 0x000fe60000011403 */
        /* <DEDUP_REMOVED lines=13> */
.L_x_6298:
[----:B------:R-:W-:Y:S02]  /*21350*/  ULDC.64 UR4, c[0x0][0x118] ;  /* 0x0000460000047ab9 */ /* 0x000fe40000000a00 */
[----:B------:R-:W2:Y:S02]  /*21360*/  LD.E R5, [R134.64+0x38] ;  /* 0x0000380486057980 */ /* 0x000ea4000c101900 */
[----:B--2---:R-:W-:Y:S04]  /*21370*/  LEA R5, -R5, RZ, 0x6 ;  /* 0x000000ff05057211 */ /* 0x004fe800078e31ff */
[----:B------:R-:W-:Y:S02]  /*21380*/  SHF.R.S32.HI R6, RZ, 0x1f, R5 ;  /* 0x0000001fff067819 */ /* 0x000fe40000011405 */
.L_x_6299:
[----:B------:R-:W-:Y:S05]  /*21390*/  BSYNC B0 ;  /* 0x0000000000007941 */ /* 0x000fea0003800000 */
.L_x_6297:
        /* <DEDUP_REMOVED lines=116> */
.L_x_6296:
[----:B-1-34-:R-:W-:Y:S05]  /*21ae0*/  BSYNC B1 ;  /* 0x0000000000017941 */ /* 0x01afea0003800000 */
.L_x_6295:
[----:B------:R-:W2:Y:S01]  /*21af0*/  LDL R0, [R1] ;  /* 0x0000000001007983 */ /* 0x000ea20000100800 */
[----:B------:R-:W-:Y:S03]  /*21b00*/  ULDC.64 UR4, c[0x0][0x118] ;  /* 0x0000460000047ab9 */ /* 0x000fe60000000a00 */
[----:B------:R1:W3:Y:S04]  /*21b10*/  LD.E R132, [R134.64+0xdc] ;  /* 0x0000dc0486847980 */ /* 0x0002e8000c101900 */
[----:B------:R-:W-:Y:S01]  /*21b20*/  LDSM.16.MT88.4 R28, [R212+0x10000] ;  /* 0x01000000d41c783b */ /* 0x000fe20000004200 */
        /* <DEDUP_REMOVED lines=15> */
[----:B------:R4:W5:Y:S04]  /*21c20*/  I2F R17, R4 ;  /* 0x0000000400117306 */ /* 0x0009680000201400 */
[C---:B------:R-:W-:Y:S02]  /*21c30*/  @!P1 IADD3 R5, -R0.reuse, -0x7, RZ ;  /* 0xfffffff900059810 */ /* 0x040fe40007ffe1ff */
[C---:B------:R-:W-:Y:S04]  /*21c40*/  @!P0 IADD3 R6, -R0.reuse, 0x8, RZ ;  /* 0x0000000800068810 */ /* 0x040fe80007ffe1ff */
[----:B------:R1:W1:Y:S01]  /*21c50*/  I2F R18, R3 ;  /* 0x0000000300127306 */ /* 0x0002620000201400 */
[CC--:B--2---:R-:W-:Y:S02]  /*21c60*/  FFMA.FTZ R19, -R133.reuse, R22.reuse, R201 ;  /* 0x0000001685137223 */ /* 0x0c4fe400000101c9 */
[C---:B------:R-:W-:Y:S07]  /*21c70*/  FFMA.FTZ R22, -R133.reuse, R22, R191 ;  /* 0x0000001685167223 */ /* 0x040fee00000101bf */
[----:B------:R-:W2:Y:S01]  /*21c80*/  I2F R16, R6 ;  /* 0x0000000600107306 */ /* 0x000ea20000201400 */
[----:B----4-:R-:W-:Y:S01]  /*21c90*/  IADD3 R4, R0, -0x9, RZ ;  /* 0xfffffff700047810 */ /* 0x010fe20007ffe0ff */
[CC--:B-----5:R-:W-:Y:S02]  /*21ca0*/  FFMA.FTZ R21, -R133.reuse, R17.reuse, R202 ;  /* 0x0000001185157223 */ /* 0x0e0fe400000101ca */
[C---:B------:R-:W-:Y:S01]  /*21cb0*/  FFMA.FTZ R24, -R133.reuse, R17, R192 ;  /* 0x0000001185187223 */ /* 0x040fe200000101c0 */
[----:B------:R-:W-:Y:S05]  /*21cc0*/  ISETP.GE.AND P1, PT, R4, RZ, PT ;  /* 0x000000ff0400720c */ /* 0x000fea0003f26270 */
[----:B------:R-:W4:Y:S01]  /*21cd0*/  I2F R23, R5 ;  /* 0x0000000500177306 */ /* 0x000f220000201400 */
[C---:B-1----:R-:W-:Y:S01]  /*21ce0*/  IADD3 R3, R0.reuse, -0x10, RZ ;  /* 0xfffffff000037810 */ /* 0x042fe20007ffe0ff */
[----:B------:R-:W-:Y:S03]  /*21cf0*/  FFMA.FTZ R18, -R133, R18, R194 ;  /* 0x0000001285127223 */ /* 0x000fe600000101c2 */
[----:B------:R-:W-:Y:S03]  /*21d00*/  ISETP.GE.AND P0, PT, R3, RZ, PT ;  /* 0x000000ff0300720c */ /* 0x000fe60003f06270 */
[C---:B------:R-:W-:Y:S02]  /*21d10*/  @!P1 IADD3 R4, -R0.reuse, 0x9, RZ ;  /* 0x0000000900049810 */ /* 0x040fe40007ffe1ff */
[----:B------:R-:W-:Y:S01]  /*21d20*/  ISETP.GE.AND P1, PT, R7, RZ, PT ;  /* 0x000000ff0700720c */ /* 0x000fe20003f26270 */
[CC--:B--2---:R-:W-:Y:S01]  /*21d30*/  FFMA.FTZ R20, -R133.reuse, R16.reuse, R195 ;  /* 0x0000001085147223 */ /* 0x0c4fe200000101c3 */
[----:B------:R1:W2:Y:S01]  /*21d40*/  I2F R15, R4 ;  /* 0x00000004000f7306 */ /* 0x0002a20000201400 */
[C---:B------:R-:W-:Y:S01]  /*21d50*/  IADD3 R6, R0.reuse, -0x18, RZ ;  /* 0xffffffe800067810 */ /* 0x040fe20007ffe0ff */
[C---:B------:R-:W-:Y:S04]  /*21d60*/  FFMA.FTZ R178, -R133.reuse, R16, R178 ;  /* 0x0000001085b27223 */ /* 0x040fe800000101b2 */
[----:B------:R-:W-:Y:S02]  /*21d70*/  @!P0 IADD3 R3, -R0, 0x10, RZ ;  /* 0x0000001000038810 */ /* 0x000fe40007ffe1ff */
[----:B------:R-:W-:Y:S01]  /*21d80*/  ISETP.GE.AND P0, PT, R6, RZ, PT ;  /* 0x000000ff0600720c */ /* 0x000fe20003f06270 */
[----:B----4-:R-:W-:Y:S01]  /*21d90*/  FFMA.FTZ R23, -R133, R23, R200 ;  /* 0x0000001785177223 */ /* 0x010fe200000101c8 */
[----:B------:R4:W5:Y:S01]  /*21da0*/  I2F R14, R3 ;  /* 0x00000003000e7306 */ /* 0x0009620000201400 */
[C---:B------:R-:W-:Y:S02]  /*21db0*/  IADD3 R5, R0.reuse, -0x19, RZ ;  /* 0xffffffe700057810 */ /* 0x040fe40007ffe0ff */
[C---:B------:R-:W-:Y:S02]  /*21dc0*/  @!P1 IADD3 R7, -R0.reuse, 0x11, RZ ;  /* 0x0000001100079810 */ /* 0x040fe40007ffe1ff */
[----:B------:R-:W-:Y:S05]  /*21dd0*/  ISETP.GE.AND P1, PT, R5, RZ, PT ;  /* 0x000000ff0500720c */ /* 0x000fea0003f26270 */
[----:B------:R-:W3:Y:S01]  /*21de0*/  I2F R13, R7 ;  /* 0x00000007000d7306 */ /* 0x000ee20000201400 */
[C---:B------:R-:W-:Y:S02]  /*21df0*/  @!P0 IADD3 R6, -R0.reuse, 0x18, RZ ;  /* 0x0000001800068810 */ /* 0x040fe40007ffe1ff */
[C---:B-1----:R-:W-:Y:S01]  /*21e00*/  IADD3 R4, R0.reuse, -0x20, RZ ;  /* 0xffffffe000047810 */ /* 0x042fe20007ffe0ff */
[CC--:B--2---:R-:W-:Y:S02]  /*21e10*/  FFMA.FTZ R17, -R133.reuse, R15.reuse, R193 ;  /* 0x0000000f85117223 */ /* 0x0c4fe400000101c1 */
[C---:B------:R-:W-:Y:S02]  /*21e20*/  FFMA.FTZ R181, -R133.reuse, R15, R181 ;  /* 0x0000000f85b57223 */ /* 0x040fe400000101b5 */
[----:B------:R-:W-:Y:S02]  /*21e30*/  @!P1 IADD3 R5, -R0, 0x19, RZ ;  /* 0x0000001900059810 */ /* 0x000fe40007ffe1ff */
[----:B------:R-:W-:Y:S01]  /*21e40*/  ISETP.GE.AND P0, PT, R4, RZ, PT ;  /* 0x000000ff0400720c */ /* 0x000fe20003f06270 */
[----:B------:R1:W2:Y:S01]  /*21e50*/  I2F R12, R6 ;  /* 0x00000006000c7306 */ /* 0x0002a20000201400 */
[C---:B----4-:R-:W-:Y:S01]  /*21e60*/  IADD3 R3, R0.reuse, -0x21, RZ ;  /* 0xffffffdf00037810 */ /* 0x050fe20007ffe0ff */
[CC--:B-----5:R-:W-:Y:S02]  /*21e70*/  FFMA.FTZ R139, -R133.reuse, R14.reuse, R139 ;  /* 0x0000000e858b7223 */ /* 0x0e0fe4000001018b */
[----:B------:R-:W-:Y:S01]  /*21e80*/  FFMA.FTZ R180, -R133, R14, R180 ;  /* 0x0000000e85b47223 */ /* 0x000fe200000101b4 */
[----:B------:R-:W-:Y:S05]  /*21e90*/  ISETP.GE.AND P1, PT, R3, RZ, PT ;  /* 0x000000ff0300720c */ /* 0x000fea0003f26270 */
[----:B------:R4:W5:Y:S02]  /*21ea0*/  I2F R11, R5 ;  /* 0x00000005000b7306 */ /* 0x0009640000201400 */
[----:B------:R-:W-:Y:S01]  /*21eb0*/  @!P0 IADD3 R4, -R0, 0x20, RZ ;  /* 0x0000002000048810 */ /* 0x000fe20007ffe1ff */
[CC--:B---3--:R-:W-:Y:S01]  /*21ec0*/  FFMA.FTZ R172, -R133.reuse, R13.reuse, R172 ;  /* 0x0000000d85ac7223 */ /* 0x0c8fe200000101ac */
[----:B------:R-:W-:Y:S01]  /*21ed0*/  ISETP.GE.AND P0, PT, R8, RZ, PT ;  /* 0x000000ff0800720c */ /* 0x000fe20003f06270 */
[----:B------:R-:W-:Y:S01]  /*21ee0*/  FFMA.FTZ R186, -R133, R13, R186 ;  /* 0x0000000d85ba7223 */ /* 0x000fe200000101ba */
[C---:B------:R-:W-:Y:S02]  /*21ef0*/  IADD3 R7, R0.reuse, -0x29, RZ ;  /* 0xffffffd700077810 */ /* 0x040fe40007ffe0ff */
[C---:B------:R-:W-:Y:S02]  /*21f00*/  @!P1 IADD3 R3, -R0.reuse, 0x21, RZ ;  /* 0x0000002100039810 */ /* 0x040fe40007ffe1ff */
[----:B------:R3:W3:Y:S01]  /*21f10*/  I2F R10, R4 ;  /* 0x00000004000a7306 */ /* 0x0006e20000201400 */
[----:B------:R-:W-:Y:S02]  /*21f20*/  ISETP.GE.AND P4, PT, R7, RZ, PT ;  /* 0x000000ff0700720c */ /* 0x000fe40003f86270 */
[C---:B-1----:R-:W-:Y:S01]  /*21f30*/  IADD3 R6, R0.reuse, -0x30, RZ ;  /* 0xffffffd000067810 */ /* 0x042fe20007ffe0ff */
[CC--:B--2---:R-:W-:Y:S03]  /*21f40*/  FFMA.FTZ R173, -R133.reuse, R12.reuse, R173 ;  /* 0x0000000c85ad7223 */ /* 0x0c4fe600000101ad */
[----:B------:R-:W-:Y:S01]  /*21f50*/  @!P0 IADD3 R8, -R0, 0x28, RZ ;  /* 0x0000002800088810 */ /* 0x000fe20007ffe1ff */
[C---:B------:R-:W-:Y:S01]  /*21f60*/  FFMA.FTZ R188, -R133.reuse, R12, R188 ;  /* 0x0000000c85bc7223 */ /* 0x040fe200000101bc */
[----:B------:R-:W-:Y:S01]  /*21f70*/  ISETP.GE.AND P3, PT, R6, RZ, PT ;  /* 0x000000ff0600720c */ /* 0x000fe20003f66270 */
[----:B------:R-:W-:Y:S01]  /*21f80*/  LDSM.16.MT88.4 R12, [R209+0x10000] ;  /* 0x01000000d10c783b */ /* 0x000fe20000004200 */
[----:B------:R1:W2:Y:S01]  /*21f90*/  I2F R9, R3 ;  /* 0x0000000300097306 */ /* 0x0002a20000201400 */
[C---:B----4-:R-:W-:Y:S01]  /*21fa0*/  IADD3 R5, R0.reuse, -0x38, RZ ;  /* 0xffffffc800057810 */ /* 0x050fe20007ffe0ff */
[CC--:B-----5:R-:W-:Y:S01]  /*21fb0*/  FFMA.FTZ R174, -R133.reuse, R11.reuse, R174 ;  /* 0x0000000b85ae7223 */ /* 0x0e0fe200000101ae */
[C---:B------:R-:W-:Y:S01]  /*21fc0*/  @!P4 IADD3 R7, -R0.reuse, 0x29, RZ ;  /* 0x000000290007c810 */ /* 0x040fe20007ffe1ff */
[----:B------:R-:W-:Y:S01]  /*21fd0*/  FFMA.FTZ R187, -R133, R11, R187 ;  /* 0x0000000b85bb7223 */ /* 0x000fe200000101bb */
[----:B------:R-:W-:Y:S05]  /*21fe0*/  ISETP.GE.AND P1, PT, R5, RZ, PT ;  /* 0x000000ff0500720c */ /* 0x000fea0003f26270 */
[----:B------:R-:W4:Y:S01]  /*21ff0*/  I2F R8, R8 ;  /* 0x0000000800087306 */ /* 0x000f220000201400 */
[C---:B------:R-:W-:Y:S02]  /*22000*/  @!P3 IADD3 R6, -R0.reuse, 0x30, RZ ;  /* 0x000000300006b810 */ /* 0x040fe40007ffe1ff */
[----:B---3--:R-:W-:Y:S01]  /*22010*/  IADD3 R4, R0, -0x39, RZ ;  /* 0xffffffc700047810 */ /* 0x008fe20007ffe0ff */
[CC--:B------:R-:W-:Y:S02]  /*22020*/  FFMA.FTZ R190, -R133.reuse, R10.reuse, R190 ;  /* 0x0000000a85be7223 */ /* 0x0c0fe400000101be */
[C---:B------:R-:W-:Y:S01]  /*22030*/  FFMA.FTZ R183, -R133.reuse, R10, R183 ;  /* 0x0000000a85b77223 */ /* 0x040fe200000101b7 */
[----:B------:R-:W-:Y:S02]  /*22040*/  ISETP.GE.AND P0, PT, R4, RZ, PT ;  /* 0x000000ff0400720c */ /* 0x000fe40003f06270 */
[C---:B------:R-:W-:Y:S01]  /*22050*/  @!P1 IADD3 R5, -R0.reuse, 0x38, RZ ;  /* 0x0000003800059810 */ /* 0x040fe20007ffe1ff */
[----:B------:R-:W3:Y:S01]  /*22060*/  I2F R7, R7 ;  /* 0x0000000700077306 */ /* 0x000ee20000201400 */
[C---:B-1----:R-:W-:Y:S01]  /*22070*/  IADD3 R3, R0.reuse, -0x31, RZ ;  /* 0xffffffcf00037810 */ /* 0x042fe20007ffe0ff */
[CC--:B--2---:R-:W-:Y:S02]  /*22080*/  FFMA.FTZ R189, -R133.reuse, R9.reuse, R189 ;  /* 0x0000000985bd7223 */ /* 0x0c4fe400000101bd */
[----:B------:R-:W-:Y:S01]  /*22090*/  FFMA.FTZ R182, -R133, R9, R182 ;  /* 0x0000000985b67223 */ /* 0x000fe200000101b6 */
[----:B------:R-:W-:Y:S05]  /*220a0*/  ISETP.GE.AND P2, PT, R3, RZ, PT ;  /* 0x000000ff0300720c */ /* 0x000fea0003f46270 */
[C---:B------:R-:W-:Y:S01]  /*220b0*/  @!P0 IADD3 R4, -R0.reuse, 0x39, RZ ;  /* 0x0000003900048810 */ /* 0x040fe20007ffe1ff */
[----:B------:R-:W1:Y:S01]  /*220c0*/  I2F R6, R6 ;  /* 0x0000000600067306 */ /* 0x000e620000201400 */
[CC--:B----4-:R-:W-:Y:S02]  /*220d0*/  FFMA.FTZ R185, -R133.reuse, R8.reuse, R185 ;  /* 0x0000000885b97223 */ /* 0x0d0fe400000101b9 */
[----:B------:R-:W-:Y:S04]  /*220e0*/  FFMA.FTZ R176, -R133, R8, R176 ;  /* 0x0000000885b07223 */ /* 0x000fe800000101b0 */
[----:B------:R-:W-:Y:S03]  /*220f0*/  @!P2 IADD3 R3, -R0, 0x31, RZ ;  /* 0x000000310003a810 */ /* 0x000fe60007ffe1ff */
[----:B------:R-:W2:Y:S01]  /*22100*/  I2F R5, R5 ;  /* 0x0000000500057306 */ /* 0x000ea20000201400 */
[----:B------:R-:W-:Y:S01]  /*22110*/  FMNMX.FTZ R0, R19, R136, !PT ;  /* 0x0000008813007209 */ /* 0x000fe20007810000 */
[-C--:B---3--:R-:W-:Y:S03]  /*22120*/  FFMA.FTZ R184, -R133, R7.reuse, R184 ;  /* 0x0000000785b87223 */ /* 0x088fe600000101b8 */
[----:B------:R-:W-:Y:S01]  /*22130*/  FMNMX.FTZ R135, R21, R0, !PT ;  /* 0x0000000015877209 */ /* 0x000fe20007810000 */
[----:B------:R-:W-:Y:S03]  /*22140*/  FFMA.FTZ R175, -R133, R7, R175 ;  /* 0x0000000785af7223 */ /* 0x000fe600000101af */
[----:B------:R-:W-:Y:S01]  /*22150*/  FMNMX.FTZ R135, R20, R135, !PT ;  /* 0x0000008714877209 */ /* 0x000fe20007810000 */
[----:B------:R-:W3:Y:S03]  /*22160*/  I2F R0, R3 ;  /* 0x0000000300007306 */ /* 0x000ee60000201400 */
[----:B------:R-:W-:Y:S01]  /*22170*/  FMNMX.FTZ R135, R17, R135, !PT ;  /* 0x0000008711877209 */ /* 0x000fe20007810000 */
[CC--:B-1----:R-:W-:Y:S02]  /*22180*/  FFMA.FTZ R179, -R133.reuse, R6.reuse, R179 ;  /* 0x0000000685b37223 */ /* 0x0c2fe400000101b3 */
[----:B------:R-:W-:Y:S01]  /*22190*/  FFMA.FTZ R138, -R133, R6, R138 ;  /* 0x00000006858a7223 */ /* 0x000fe2000001018a */
[----:B------:R-:W-:Y:S03]  /*221a0*/  FMNMX.FTZ R135, R139, R135, !PT ;  /* 0x000000878b877209 */ /* 0x000fe60007810000 */
[----:B------:R-:W1:Y:S01]  /*221b0*/  I2F R4, R4 ;  /* 0x0000000400047306 */ /* 0x000e620000201400 */
[----:B------:R-:W-:Y:S01]  /*221c0*/  FMNMX.FTZ R135, R172, R135, !PT ;  /* 0x00000087ac877209 */ /* 0x000fe20007810000 */
[----:B--2---:R-:W-:Y:S03]  /*221d0*/  FFMA.FTZ R201, -R133, R5, R32 ;  /* 0x0000000585c97223 */ /* 0x004fe60000010120 */
        /* <DEDUP_REMOVED lines=10> */
[----:B-1----:R-:W-:Y:S01]  /*22280*/  FFMA.FTZ R202, -R133, R4, R33 ;  /* 0x0000000485ca7223 */ /* 0x002fe20000010121 */
        /* <DEDUP_REMOVED lines=50> */
[----:B------:R-:W-:Y:S02]  /*225b0*/  FMUL.FTZ R8, R3, R144 ;  /* 0x0000009003087220 */ /* 0x000fe40000410000 */
        /* <DEDUP_REMOVED lines=12> */
[C---:B------:R-:W-:Y:S02]  /*22680*/  FMUL.FTZ R36, R3.reuse, R36 ;  /* 0x0000002403247220 */ /* 0x040fe40000410000 */
[C---:B------:R-:W-:Y:S02]  /*22690*/  FMUL.FTZ R37, R3.reuse, R37 ;  /* 0x0000002503257220 */ /* 0x040fe40000410000 */
[--C-:B-1----:R-:W-:Y:S01]  /*226a0*/  FFMA.FTZ R139, R172, R132, -R136.reuse ;  /* 0x00000084ac8b7223 */ /* 0x102fe20000010888 */
[----:B------:R-:W1:Y:S01]  /*226b0*/  MUFU.EX2 R0, R0 ;  /* 0x0000000000007308 */ /* 0x000e620000000800 */
[----:B------:R-:W-:Y:S01]  /*226c0*/  MOV R172, R199 ;  /* 0x000000c700ac7202 */ /* 0x000fe20000000f00 */
[C---:B------:R-:W-:Y:S02]  /*226d0*/  FMUL.FTZ R40, R3.reuse, R40 ;  /* 0x0000002803287220 */ /* 0x040fe40000410000 */
[C---:B------:R-:W-:Y:S02]  /*226e0*/  FMUL.FTZ R41, R3.reuse, R41 ;  /* 0x0000002903297220 */ /* 0x040fe40000410000 */
[C---:B------:R-:W-:Y:S02]  /*226f0*/  FMUL.FTZ R44, R3.reuse, R44 ;  /* 0x0000002c032c7220 */ /* 0x040fe40000410000 */
[C---:B------:R-:W-:Y:S02]  /*22700*/  FMUL.FTZ R45, R3.reuse, R45 ;  /* 0x0000002d032d7220 */ /* 0x040fe40000410000 */
        /* <DEDUP_REMOVED lines=108> */
[----:B------:R-:W-:Y:S02]  /*22dd0*/  FMUL.FTZ R87, R0, R87 ;  /* 0x0000005700577220 */ /* 0x000fe40000410000 */
        /* <DEDUP_REMOVED lines=25> */
[C---:B------:R-:W-:Y:S04]  /*22f70*/  FMUL.FTZ R100, R3.reuse, R100 ;  /* 0x0000006403647220 */ /* 0x040fe80000410000 */
[C---:B------:R-:W-:Y:S01]  /*22f80*/  FMUL.FTZ R101, R3.reuse, R101 ;  /* 0x0000006503657220 */ /* 0x040fe20000410000 */
        /* <DEDUP_REMOVED lines=88> */
[--C-:B-----5:R-:W-:Y:S01]  /*23510*/  FFMA.FTZ R139, R188, R132, -R137.reuse ;  /* 0x00000084bc8b7223 */ /* 0x120fe20000010889 */
[----:B------:R-:W-:Y:S03]  /*23520*/  MOV R188, R172 ;  /* 0x000000ac00bc7202 */ /* 0x000fe60000000f00 */
[C---:B------:R-:W-:Y:S01]  /*23530*/  HMMA.16816.F32.BF16 R56, R140.reuse, R158, R56 ;  /* 0x0000009e8c38723c */ /* 0x040fe20000041838 */
[----:B------:R-:W4:Y:S01]  /*23540*/  LDSM.16.MT88.4 R156, [R209+0x16800] ;  /* 0x01680000d19c783b */ /* 0x000f220000004200 */
[----:B------:R5:W1:Y:S01]  /*23550*/  MUFU.EX2 R186, R139 ;  /* 0x0000008b00ba7308 */ /* 0x000a620000000800 */
[----:B------:R-:W-:Y:S05]  /*23560*/  ISETP.GT.AND P0, PT, R238, R188, PT ;  /* 0x000000bcee00720c */ /* 0x000fea0003f04270 */
        /* <DEDUP_REMOVED lines=174> */
.L_x_6291:
        /* <DEDUP_REMOVED lines=11> */
.L_x_6319:
[----:B---3--:R-:W-:Y:S01]  /*24100*/  FADD.FTZ R0, R0, R248 ;  /* 0x000000f800007221 */ /* 0x008fe20000010000 */
[----:B------:R-:W-:Y:S05]  /*24110*/  BRA.DIV ~URZ, `(.L_x_6302) ;  /* 0x00001ee27f007947 */ /* 0x000fea000b800000 */
[----:B------:R-:W3:Y:S04]  /*24120*/  SHFL.BFLY PT, R4, R249, 0x2, 0x1f ;  /* 0x0c401f00f9047f89 */ /* 0x000ee800000e0000 */
[----:B------:R-:W4:Y:S01]  /*24130*/  SHFL.BFLY PT, R3, R0, 0x1, 0x1f ;  /* 0x0c201f0000037f89 */ /* 0x000f2200000e0000 */
[----:B---3--:R-:W-:Y:S02]  /*24140*/  FADD.FTZ R4, R4, R249 ;  /* 0x000000f904047221 */ /* 0x008fe40000010000 */
[----:B----4-:R-:W-:-:S03]  /*24150*/  FADD.FTZ R173, R0, R3 ;  /* 0x0000000300ad7221 */ /* 0x010fc60000010000 */
[----:B------:R3:W4:Y:S04]  /*24160*/  SHFL.BFLY PT, R2, R4, 0x1, 0x1f ;  /* 0x0c201f0004027f89 */ /* 0x00072800000e0000 */
.L_x_6320:
[----:B------:R-:W1:Y:S01]  /*24170*/  S2R R176, SR_TID.X ;  /* 0x0000000000b07919 */ /* 0x000e620000002100 */
[----:B----4-:R-:W-:Y:S01]  /*24180*/  FADD.FTZ R172, R2, R4 ;  /* 0x0000000402ac7221 */ /* 0x010fe20000010000 */
[----:B------:R-:W-:Y:S02]  /*24190*/  FSETP.NE.FTZ.AND P4, PT, R173, RZ, PT ;  /* 0x000000ffad00720b */ /* 0x000fe40003f95000 */
[----:B------:R-:W-:Y:S01]  /*241a0*/  MOV R0, 0x3f800000 ;  /* 0x3f80000000007802 */ /* 0x000fe20000000f00 */
[----:B------:R-:W-:Y:S01]  /*241b0*/  BAR.SYNC.DEFER_BLOCKING 0x0 ;  /* 0x0000000000007b1d */ /* 0x000fe20000010000 */
[----:B------:R-:W-:-:S05]  /*241c0*/  FSETP.NE.FTZ.AND P3, PT, R172, RZ, PT ;  /* 0x000000ffac00720b */ /* 0x000fca0003f75000 */
[----:B------:R-:W4:Y:S01]  /*241d0*/  LDL.LU R177, [R1+0x1c] ;  /* 0x00001c0001b17983 */ /* 0x000f220000300800 */
[----:B-1----:R-:W-:-:S03]  /*241e0*/  SHF.R.S32.HI R16, RZ, 0x1f, R176 ;  /* 0x0000001fff107819 */ /* 0x002fc600000114b0 */
[----:B------:R-:W1:Y:S01]  /*241f0*/  @P4 MUFU.RCP R0, R173 ;  /* 0x000000ad00004308 */ /* 0x000e620000001000 */
[----:B------:R-:W-:Y:S01]  /*24200*/  MOV R2, 0x3f800000 ;  /* 0x3f80000000027802 */ /* 0x000fe20000000f00 */
[----:B------:R-:W-:Y:S01]  /*24210*/  ULDC.64 UR4, c[0x0][0x118] ;  /* 0x0000460000047ab9 */ /* 0x000fe20000000a00 */
[CC--:B------:R-:W-:Y:S01]  /*24220*/  LEA.HI R8, R16.reuse, R176.reuse, RZ, 0x2 ;  /* 0x000000b010087211 */ /* 0x0c0fe200078f10ff */
[----:B--2---:R-:W2:Y:S03]  /*24230*/  LDL.LU R179, [R1+0x24] ;  /* 0x0000240001b37983 */ /* 0x004ea60000300800 */
[--C-:B---3--:R-:W-:Y:S02]  /*24240*/  SHF.R.S32.HI R4, RZ, 0x2, R8.reuse ;  /* 0x00000002ff047819 */ /* 0x108fe40000011408 */
[----:B------:R-:W-:Y:S01]  /*24250*/  LEA.HI R175, R16, R176, RZ, 0x5 ;  /* 0x000000b010af7211 */ /* 0x000fe200078f28ff */
[----:B------:R-:W3:Y:S01]  /*24260*/  @P3 MUFU.RCP R2, R172 ;  /* 0x000000ac00023308 */ /* 0x000ee20000001000 */
[----:B------:R-:W-:Y:S01]  /*24270*/  SHF.R.S32.HI R3, RZ, 0x1f, R8 ;  /* 0x0000001fff037819 */ /* 0x000fe20000011408 */
[----:B------:R2:W5:Y:S01]  /*24280*/  LDL R178, [R1+0x2c] ;  /* 0x00002c0001b27983 */ /* 0x0005620000100800 */
[----:B------:R-:W-:-:S02]  /*24290*/  LOP3.LUT R8, R8, 0x1ffffffc, RZ, 0xc0, !PT ;  /* 0x1ffffffc08087812 */ /* 0x000fc400078ec0ff */
[----:B------:R-:W-:Y:S01]  /*242a0*/  LEA.HI R3, R3, R4, RZ, 0x3 ;  /* 0x0000000403037211 */ /* 0x000fe200078f18ff */
[C---:B-1----:R-:W-:Y:S01]  /*242b0*/  FMUL.FTZ R140, R0.reuse, R140 ;  /* 0x0000008c008c7220 */ /* 0x042fe20000410000 */
        /* <DEDUP_REMOVED lines=22> */
[----:B------:R-:W-:Y:S01]  /*24420*/  LEA R8, R8, R4, 0x1 ;  /* 0x0000000408087211 */ /* 0x000fe200078e08ff */
[C---:B------:R-:W-:Y:S01]  /*24430*/  FMUL.FTZ R164, R0.reuse, R164 ;  /* 0x000000a400a47220 */ /* 0x040fe20000410000 */
[----:B------:R-:W-:Y:S01]  /*24440*/  MOV R4, 0x80 ;  /* 0x0000008000047802 */ /* 0x000fe20000000f00 */
[----:B------:R-:W-:Y:S01]  /*24450*/  FMUL.FTZ R165, R0, R165 ;  /* 0x000000a500a57220 */ /* 0x000fe20000410000 */
[----:B------:R-:W-:Y:S01]  /*24460*/  SHF.L.U32 R6, R8, 0x2, RZ ;  /* 0x0000000208067819 */ /* 0x000fe200000006ff */
[----:B------:R-:W-:Y:S01]  /*24470*/  FMUL.FTZ R168, R0, R168 ;  /* 0x000000a800a87220 */ /* 0x000fe20000410000 */
[----:B------:R-:W-:Y:S01]  /*24480*/  SEL R4, R4, 0xffffff80, !P2 ;  /* 0xffffff8004047807 */ /* 0x000fe20005000000 */
[----:B------:R-:W-:Y:S01]  /*24490*/  FMUL.FTZ R169, R0, R169 ;  /* 0x000000a900a97220 */ /* 0x000fe20000410000 */
[----:B------:R-:W-:Y:S01]  /*244a0*/  IADD3 R3, R6, -0x20, RZ ;  /* 0xffffffe006037810 */ /* 0x000fe20007ffe0ff */
[----:B------:R-:W-:Y:S01]  /*244b0*/  FMUL.FTZ R36, R0, R36 ;  /* 0x0000002400247220 */ /* 0x000fe20000410000 */
[----:B------:R-:W-:Y:S01]  /*244c0*/  @P0 IADD3 R3, R6, 0x20, RZ ;  /* 0x0000002006030810 */ /* 0x000fe20007ffe0ff */
[C---:B------:R-:W-:Y:S01]  /*244d0*/  FMUL.FTZ R37, R0.reuse, R37 ;  /* 0x0000002500257220 */ /* 0x040fe20000410000 */
[----:B------:R-:W-:Y:S01]  /*244e0*/  STS.64 [R8.X4], R140 ;  /* 0x0000008c08007388 */ /* 0x000fe20000004a00 */
[----:B------:R-:W-:Y:S01]  /*244f0*/  FMUL.FTZ R40, R0, R40 ;  /* 0x0000002800287220 */ /* 0x000fe20000410000 */
[----:B------:R-:W-:Y:S01]  /*24500*/  IADD3 R7, R4, R3, RZ ;  /* 0x0000000304077210 */ /* 0x000fe20007ffe0ff */
        /* <DEDUP_REMOVED lines=46> */
[C---:B---3--:R-:W-:Y:S02]  /*247f0*/  FMUL.FTZ R143, R2.reuse, R143 ;  /* 0x0000008f028f7220 */ /* 0x048fe40000410000 */
[----:B------:R-:W-:Y:S01]  /*24800*/  FMUL.FTZ R142, R2, R142 ;  /* 0x0000008e028e7220 */ /* 0x000fe20000410000 */
[----:B------:R-:W-:Y:S01]  /*24810*/  SEL R0, R0, 0xffffffc0, !P1 ;  /* 0xffffffc000007807 */ /* 0x000fe20004800000 */
[C---:B------:R-:W-:Y:S02]  /*24820*/  FMUL.FTZ R147, R2.reuse, R147 ;  /* 0x0000009302937220 */ /* 0x040fe40000410000 */
        /* <DEDUP_REMOVED lines=64> */
[----:B------:R-:W-:Y:S02]  /*24c30*/  IADD3 R2, R6, R0, RZ ;  /* 0x0000000006027210 */ /* 0x000fe40007ffe0ff */
[----:B------:R-:W-:-:S02]  /*24c40*/  IADD3 R0, R0, R3, RZ ;  /* 0x0000000300007210 */ /* 0x000fc40007ffe0ff */
[-C--:B------:R-:W-:Y:S01]  /*24c50*/  IADD3 R6, R6, R4.reuse, RZ ;  /* 0x0000000406067210 */ /* 0x080fe20007ffe0ff */
        /* <DEDUP_REMOVED lines=62> */
[----:B-----5:R-:W4:Y:S04]  /*25040*/  LD.E.64 R132, [R14.64+0xb0] ;  /* 0x0000b0040e847980 */ /* 0x020f28000c101b00 */
[----:B-1----:R-:W4:Y:S01]  /*25050*/  LD.E R6, [R14.64+0x60] ;  /* 0x000060040e067980 */ /* 0x002f22000c101900 */
[----:B------:R-:W-:-:S03]  /*25060*/  LEA.HI R0, R16, R176, RZ, 0x4 ;  /* 0x000000b010007211 */ /* 0x000fc600078f20ff */
[----:B------:R1:W5:Y:S04]  /*25070*/  LD.E R148, [R14.64+0xcc] ;  /* 0x0000cc040e947980 */ /* 0x000368000c101900 */
[----:B---3--:R-:W3:Y:S01]  /*25080*/  S2R R5, SR_TID.X ;  /* 0x0000000000057919 */ /* 0x008ee20000002100 */
[----:B------:R-:W-:-:S03]  /*25090*/  LOP3.LUT R0, R0, 0xfffffff0, RZ, 0xc0, !PT ;  /* 0xfffffff000007812 */ /* 0x000fc600078ec0ff */
[----:B------:R1:W5:Y:S01]  /*250a0*/  LD.E.64 R12, [R14.64+0x78] ;  /* 0x000078040e0c7980 */ /* 0x000362000c101b00 */
[----:B--2---:R-:W-:-:S03]  /*250b0*/  IADD3 R4, -R0, R176, RZ ;  /* 0x000000b000047210 */ /* 0x004fc60007ffe1ff */
[----:B------:R1:W5:Y:S01]  /*250c0*/  LD.E.64 R10, [R14.64+0xa8] ;  /* 0x0000a8040e0a7980 */ /* 0x000362000c101b00 */
[----:B------:R-:W2:Y:S01]  /*250d0*/  @P4 MUFU.LG2 R7, R173 ;  /* 0x000000ad00074308 */ /* 0x000ea20000000c00 */
[----:B------:R-:W-:Y:S01]  /*250e0*/  BSSY B0, `(.L_x_6303) ;  /* 0x0000059000007945 */ /* 0x000fe20003800000 */
[----:B------:R-:W-:-:S04]  /*250f0*/  LEA.HI R2, R4, R4, RZ, 0x1 ;  /* 0x0000000404027211 */ /* 0x000fc800078f08ff */
[C---:B------:R-:W-:Y:S02]  /*25100*/  SHF.L.U32 R3, R2.reuse, 0x2, RZ ;  /* 0x0000000202037819 */ /* 0x040fe400000006ff */
[----:B------:R-:W-:Y:S01]  /*25110*/  LOP3.LUT R2, R2, 0xffffffe, RZ, 0xc0, !PT ;  /* 0x0ffffffe02027812 */ /* 0x000fe200078ec0ff */
[----:B------:R-:W1:Y:S03]  /*25120*/  @P3 MUFU.LG2 R172, R172 ;  /* 0x000000ac00ac3308 */ /* 0x000e660000000c00 */
[C---:B------:R-:W-:Y:S02]  /*25130*/  IADD3 R2, R4.reuse, -R2, RZ ;  /* 0x8000000204027210 */ /* 0x040fe40007ffe0ff */
[----:B---3--:R-:W-:Y:S01]  /*25140*/  SHF.R.S32.HI R8, RZ, 0x1f, R5 ;  /* 0x0000001fff087819 */ /* 0x008fe20000011405 */
[----:B--2---:R-:W-:Y:S01]  /*25150*/  @P4 FMUL.FTZ R7, R7, 0.69314718246459960938 ;  /* 0x3f31721807074820 */ /* 0x004fe20000410000 */
[----:B------:R-:W-:-:S02]  /*25160*/  SHF.L.U32 R4, R4, 0x2, RZ ;  /* 0x0000000204047819 */ /* 0x000fc400000006ff */
[----:B------:R-:W-:-:S04]  /*25170*/  LEA.HI R8, R8, R5, RZ, 0x4 ;  /* 0x0000000508087211 */ /* 0x000fc800078f20ff */
[----:B------:R-:W-:-:S04]  /*25180*/  SHF.R.S32.HI R8, RZ, 0x4, R8 ;  /* 0x00000004ff087819 */ /* 0x000fc80000011408 */
[----:B------:R-:W-:-:S04]  /*25190*/  SHF.L.U32 R0, R8, 0x6, RZ ;  /* 0x0000000608007819 */ /* 0x000fc800000006ff */
[----:B------:R-:W-:-:S04]  /*251a0*/  LOP3.LUT R0, R0, 0x1c0, RZ, 0xc0, !PT ;  /* 0x000001c000007812 */ /* 0x000fc800078ec0ff */
[----:B------:R-:W-:Y:S02]  /*251b0*/  LOP3.LUT R3, R0, 0x38, R3, 0xf8, !PT ;  /* 0x0000003800037812 */ /* 0x000fe400078ef803 */
[----:B------:R-:W-:-:S04]  /*251c0*/  SHF.R.U32.HI R0, RZ, 0x3, R0 ;  /* 0x00000003ff007819 */ /* 0x000fc80000011600 */
[----:B------:R-:W-:Y:S02]  /*251d0*/  LOP3.LUT R0, R3, R0, RZ, 0x3c, !PT ;  /* 0x0000000003007212 */ /* 0x000fe400078e3cff */
[----:B------:R-:W-:Y:S02]  /*251e0*/  SHF.R.S32.HI R3, RZ, 0x1f, R9 ;  /* 0x0000001fff037819 */ /* 0x000fe40000011409 */
[----:B------:R-:W-:Y:S01]  /*251f0*/  LEA R0, R2, R0, 0x2 ;  /* 0x0000000002007211 */ /* 0x000fe200078e10ff */
[----:B------:R-:W-:Y:S01]  /*25200*/  BAR.SYNC.DEFER_BLOCKING 0x0 ;  /* 0x0000000000007b1d */ /* 0x000fe20000010000 */
[----:B------:R-:W-:Y:S02]  /*25210*/  SHF.R.S32.HI R2, RZ, 0x1f, R5 ;  /* 0x0000001fff027819 */ /* 0x000fe40000011405 */
[----:B------:R-:W-:Y:S02]  /*25220*/  LEA.HI R3, R3, R9, RZ, 0x2 ;  /* 0x0000000903037211 */ /* 0x000fe400078f10ff */
[----:B------:R-:W-:Y:S01]  /*25230*/  LEA.HI R2, R2, R5, RZ, 0x5 ;  /* 0x0000000502027211 */ /* 0x000fe200078f28ff */
[----:B------:R-:W2:Y:S04]  /*25240*/  LDS.128 R60, [R0.X4] ;  /* 0x00000000003c7984 */ /* 0x000ea80000004c00 */
        /* <DEDUP_REMOVED lines=31> */
[----:B--2---:R-:W-:-:S02]  /*25440*/  LOP3.LUT R0, R2, 0xffffffe0, RZ, 0xc0, !PT ;  /* 0xffffffe002007812 */ /* 0x004fc400078ec0ff */
[----:B------:R-:W-:Y:S02]  /*25450*/  LOP3.LUT R2, R175, 0xffffffe0, RZ, 0xc0, !PT ;  /* 0xffffffe0af027812 */ /* 0x000fe400078ec0ff */
[----:B------:R-:W-:Y:S02]  /*25460*/  IADD3 R0, R5, -R0, RZ ;  /* 0x8000000005007210 */ /* 0x000fe40007ffe0ff */
[----:B------:R-:W-:Y:S02]  /*25470*/  IADD3 R5, R176, -R2, RZ ;  /* 0x80000002b0057210 */ /* 0x000fe40007ffe0ff */
[----:B------:R-:W-:Y:S02]  /*25480*/  LOP3.LUT R2, R3, 0xffffffc, RZ, 0xc0, !PT ;  /* 0x0ffffffc03027812 */ /* 0x000fe400078ec0ff */
[----:B------:R-:W-:Y:S02]  /*25490*/  LOP3.LUT P0, RZ, R5, 0x3, RZ, 0xc0, !PT ;  /* 0x0000000305ff7812 */ /* 0x000fe4000780c0ff */
[----:B------:R-:W-:-:S02]  /*254a0*/  SHF.R.S32.HI R149, RZ, 0x1f, R0 ;  /* 0x0000001fff957819 */ /* 0x000fc40000011400 */
[----:B------:R-:W-:Y:S02]  /*254b0*/  IADD3 R2, R9, -R2, RZ ;  /* 0x8000000209027210 */ /* 0x000fe40007ffe0ff */
[----:B------:R-:W-:Y:S02]  /*254c0*/  LEA.HI R0, R149, R0, RZ, 0x2 ;  /* 0x0000000095007211 */ /* 0x000fe400078f10ff */
[----:B------:R-:W-:Y:S02]  /*254d0*/  MOV R9, 0xff800000 ;  /* 0xff80000000097802 */ /* 0x000fe40000000f00 */
[----:B------:R-:W-:Y:S02]  /*254e0*/  SHF.R.S32.HI R0, RZ, 0x2, R0 ;  /* 0x00000002ff007819 */ /* 0x000fe40000011400 */
[----:B------:R-:W-:Y:S02]  /*254f0*/  SHF.R.S32.HI R5, RZ, 0x1f, R4 ;  /* 0x0000001fff057819 */ /* 0x000fe40000011404 */
[----:B------:R-:W-:Y:S01]  /*25500*/  LEA R0, R2, R0, 0x4 ;  /* 0x0000000002007211 */ /* 0x000fe200078e20ff */
[----:B----4-:R-:W-:-:S02]  /*25510*/  IMAD R3, R132, UR8, R177 ;  /* 0x0000000884037c24 */ /* 0x010fc4000f8e02b1 */
[----:B------:R-:W2:Y:S01]  /*25520*/  S2R R177, SR_CTAID.X ;  /* 0x0000000000b17919 */ /* 0x000ea20000002500 */
[----:B-1----:R-:W-:Y:S02]  /*25530*/  @P3 FMUL.FTZ R132, R172, 0.69314718246459960938 ;  /* 0x3f317218ac843820 */ /* 0x002fe40000410000 */
[----:B------:R-:W-:Y:S01]  /*25540*/  IMAD R3, R3, R6, R179 ;  /* 0x0000000603037224 */ /* 0x000fe200078e02b3 */
[----:B------:R-:W-:Y:S01]  /*25550*/  MOV R6, 0xff800000 ;  /* 0xff80000000067802 */ /* 0x000fe20000000f00 */
[-C--:B------:R-:W-:Y:S02]  /*25560*/  @P4 FFMA.FTZ R6, R135, R174.reuse, R7 ;  /* 0x000000ae87064223 */ /* 0x080fe40000010007 */
[----:B------:R-:W-:Y:S01]  /*25570*/  @P3 FFMA.FTZ R9, R134, R174, R132 ;  /* 0x000000ae86093223 */ /* 0x000fe20000010084 */
[----:B--2---:R-:W-:-:S05]  /*25580*/  SHF.L.U32 R149, R177, 0x6, RZ ;  /* 0x00000006b1957819 */ /* 0x004fca00000006ff */
[----:B------:R-:W-:Y:S01]  /*25590*/  IMAD R7, R133, R3, R149 ;  /* 0x0000000385077224 */ /* 0x000fe200078e0295 */
[----:B------:R-:W-:Y:S05]  /*255a0*/  @P0 BRA `(.L_x_6304) ;  /* 0x000000c000000947 */ /* 0x000fea0003800000 */
[----:B---3--:R-:W-:Y:S01]  /*255b0*/  IMAD R2, R177, -0x40, R178 ;  /* 0xffffffc0b1027824 */ /* 0x008fe200078e02b2 */
[C---:B------:R-:W-:Y:S01]  /*255c0*/  IADD3 R133, R0.reuse, 0x8, RZ ;  /* 0x0000000800857810 */ /* 0x040fe20007ffe0ff */
[----:B------:R-:W-:Y:S01]  /*255d0*/  ULDC.64 UR4, c[0x0][0x118] ;  /* 0x0000460000047ab9 */ /* 0x000fe20000000a00 */
[----:B------:R-:W-:Y:S02]  /*255e0*/  SHF.R.S32.HI R132, RZ, 0x1f, R7 ;  /* 0x0000001fff847819 */ /* 0x000fe40000011407 */
[----:B------:R-:W-:Y:S02]  /*255f0*/  IADD3 R3, P0, R7, R0, RZ ;  /* 0x0000000007037210 */ /* 0x000fe40007f1e0ff */
[-C--:B------:R-:W-:Y:S02]  /*25600*/  ISETP.GE.AND P2, PT, R0, R2.reuse, PT ;  /* 0x000000020000720c */ /* 0x080fe40003f46270 */
[----:B------:R-:W-:-:S02]  /*25610*/  ISETP.GE.AND P1, PT, R133, R2, PT ;  /* 0x000000028500720c */ /* 0x000fc40003f26270 */
[----:B------:R-:W-:Y:S02]  /*25620*/  LEA.HI.X.SX32 R0, R0, R132, 0x1, P0 ;  /* 0x0000008400007211 */ /* 0x000fe400000f0eff */
[----:B-----5:R-:W-:-:S04]  /*25630*/  LEA R2, P0, R3, R10, 0x2 ;  /* 0x0000000a03027211 */ /* 0x020fc800078010ff */
[----:B------:R-:W-:-:S05]  /*25640*/  LEA.HI.X R3, R3, R11, R0, 0x2, P0 ;  /* 0x0000000b03037211 */ /* 0x000fca00000f1400 */
[----:B------:R1:W-:Y:S04]  /*25650*/  @!P2 ST.E [R2.64], R6 ;  /* 0x000000060200a985 */ /* 0x0003e8000c101904 */
[----:B------:R1:W-:Y:S02]  /*25660*/  @!P1 ST.E [R2.64+0x20], R9 ;  /* 0x0000200902009985 */ /* 0x0003e4000c101904 */
.L_x_6304:
[----:B---3--:R-:W-:Y:S05]  /*25670*/  BSYNC B0 ;  /* 0x0000000000007941 */ /* 0x008fea0003800000 */
.L_x_6303:
[----:B-----5:R-:W-:Y:S01]  /*25680*/  IMAD R0, R7, R148, RZ ;  /* 0x0000009407007224 */ /* 0x020fe200078e02ff */
[----:B------:R-:W-:Y:S01]  /*25690*/  ULDC.64 UR4, c[0x0][0x118] ;  /* 0x0000460000047ab9 */ /* 0x000fe20000000a00 */
[----:B------:R-:W-:Y:S01]  /*256a0*/  IMAD R7, R177, -0x40, R178 ;  /* 0xffffffc0b1077824 */ /* 0x000fe200078e02b2 */
[----:B-1----:R1:W5:Y:S01]  /*256b0*/  LD.E R6, [R14.64+0xc0] ;  /* 0x0000c0040e067980 */ /* 0x002362000c101900 */
[C---:B------:R-:W-:Y:S01]  /*256c0*/  IMAD.WIDE R2, R8.reuse, 0x100, R4 ;  /* 0x0000010008027825 */ /* 0x040fe200078e0204 */
[----:B------:R-:W-:Y:S02]  /*256d0*/  BSSY B0, `(.L_x_6305) ;  /* 0x0000014000007945 */ /* 0x000fe40003800000 */
[----:B------:R-:W-:-:S02]  /*256e0*/  ISETP.GE.AND P1, PT, R8, R7, PT ;  /* 0x000000070800720c */ /* 0x000fc40003f26270 */
        /* <DEDUP_REMOVED lines=18> */
.L_x_6306:
[----:B------:R-:W-:Y:S05]  /*25810*/  BSYNC B0 ;  /* 0x0000000000007941 */ /* 0x000fea0003800000 */
.L_x_6305:
        /* <DEDUP_REMOVED lines=15> */
.L_x_6308:
[----:B------:R-:W-:Y:S05]  /*25910*/  BSYNC B0 ;  /* 0x0000000000007941 */ /* 0x000fea0003800000 */
.L_x_6307:
        /* <DEDUP_REMOVED lines=15> */
.L_x_6310:
[----:B------:R-:W-:Y:S05]  /*25a10*/  BSYNC B0 ;  /* 0x0000000000007941 */ /* 0x000fea0003800000 */
.L_x_6309:
        /* <DEDUP_REMOVED lines=15> */
.L_x_6312:
[----:B------:R-:W-:Y:S05]  /*25b10*/  BSYNC B0 ;  /* 0x0000000000007941 */ /* 0x000fea0003800000 */
.L_x_6311:
        /* <DEDUP_REMOVED lines=15> */
.L_x_6314:
[----:B------:R-:W-:Y:S05]  /*25c10*/  BSYNC B0 ;  /* 0x0000000000007941 */ /* 0x000fea0003800000 */
.L_x_6313:
        /* <DEDUP_REMOVED lines=15> */
.L_x_6316:
[----:B------:R-:W-:Y:S05]  /*25d10*/  BSYNC B0 ;  /* 0x0000000000007941 */ /* 0x000fea0003800000 */
.L_x_6315:
        /* <DEDUP_REMOVED lines=15> */
.L_x_6318:
[----:B------:R-:W-:Y:S05]  /*25e10*/  BSYNC B0 ;  /* 0x0000000000007941 */ /* 0x000fea0003800000 */
.L_x_6317:
[----:B------:R-:W-:Y:S01]  /*25e20*/  IADD3 R8, R8, 0x38, RZ ;  /* 0x0000003808087810 */ /* 0x000fe20007ffe0ff */
[----:B------:R-:W-:Y:S01]  /*25e30*/  IMAD.MOV.U32 R9, RZ, RZ, 0x0 ;  /* 0x00000000ff097424 */ /* 0x000fe200078e00ff */
[----:B------:R-:W-:-:S02]  /*25e40*/  MOV R10, 0x1f0 ;  /* 0x000001f0000a7802 */ /* 0x000fc40000000f00 */
[----:B------:R-:W-:-:S03]  /*25e50*/  ISETP.GE.AND P0, PT, R8, R7, PT ;  /* 0x000000070800720c */ /* 0x000fc60003f06270 */
[----:B------:R-:W-:-:S10]  /*25e60*/  IMAD.MOV.U32 R8, RZ, RZ, R10 ;  /* 0x000000ffff087224 */ /* 0x000fd400078e000a */
[----:B------:R-:W-:Y:S05]  /*25e70*/  @P0 RET.REL.NODEC R8 `(_ZN5flash24flash_fwd_splitkv_kernelI23Flash_fwd_kernel_traitsILi256ELi64ELi64ELi4ELb0ELb0EN7cutlass10bfloat16_tE19Flash_kernel_traitsILi256ELi64ELi64ELi4ES3_EELb0ELb0ELb1ELb0ELb0ELb1ELb1ELb1EEEvNS_16Flash_fwd_paramsE) ;  /* 0xfffda18008000950 */ /* 0x000fea0003c3ffff */
[C---:B------:R-:W-:Y:S01]  /*25e80*/  IADD3 R5, R0.reuse, 0x40, RZ ;  /* 0x0000004000057810 */ /* 0x040fe20007ffe0ff */
[----:B------:R-:W-:Y:S01]  /*25e90*/  ULDC.64 UR4, c[0x0][0x118] ;  /* 0x0000460000047ab9 */ /* 0x000fe20000000a00 */
[CC--:B-----5:R-:W-:Y:S02]  /*25ea0*/  ISETP.GE.AND P1, PT, R0.reuse, R6.reuse, PT ;  /* 0x000000060000720c */ /* 0x0e0fe40003f26270 */
[-C--:B------:R-:W-:Y:S01]  /*25eb0*/  ISETP.GE.AND P0, PT, R5, R6.reuse, PT ;  /* 0x000000060500720c */ /* 0x080fe20003f06270 */
[----:B------:R-:W-:Y:S01]  /*25ec0*/  IMAD.MOV.U32 R5, RZ, RZ, 0x0 ;  /* 0x00000000ff057424 */ /* 0x000fe200078e00ff */
[----:B------:R-:W-:Y:S02]  /*25ed0*/  IADD3 R0, R0, 0x80, RZ ;  /* 0x0000008000007810 */ /* 0x000fe40007ffe0ff */
[----:B------:R-:W-:Y:S01]  /*25ee0*/  ISETP.GE.AND P2, PT, R4, R6, PT ;  /* 0x000000060400720c */ /* 0x000fe20003f46270 */
[----:B------:R-:W-:-:S06]  /*25ef0*/  IMAD.MOV.U32 R4, RZ, RZ, R10 ;  /* 0x000000ffff047224 */ /* 0x000fcc00078e000a */
[----:B------:R1:W-:Y:S04]  /*25f00*/  @!P1 ST.E.128 [R2.64+0xe100], R140 ;  /* 0x00e1008c02009985 */ /* 0x0003e8000c101d04 */
[----:B------:R1:W-:Y:S01]  /*25f10*/  @!P0 ST.E.128 [R2.64+0xe200], R136 ;  /* 0x00e2008802008985 */ /* 0x0003e2000c101d04 */
[----:B------:R-:W-:-:S03]  /*25f20*/  ISETP.GE.AND P0, PT, R0, R6, PT ;  /* 0x000000060000720c */ /* 0x000fc60003f06270 */
[----:B------:R1:W-:Y:S10]  /*25f30*/  @!P2 ST.E.128 [R2.64+0xe000], R144 ;  /* 0x00e000900200a985 */ /* 0x0003f4000c101d04 */
[----:B------:R-:W-:Y:S05]  /*25f40*/  @P0 RET.REL.NODEC R4 `(_ZN5flash24flash_fwd_splitkv_kernelI23Flash_fwd_kernel_traitsILi256ELi64ELi64ELi4ELb0ELb0EN7cutlass10bfloat16_tE19Flash_kernel_traitsILi256ELi64ELi64ELi4ES3_EELb0ELb0ELb1ELb0ELb0ELb1ELb1ELb1EEEvNS_16Flash_fwd_paramsE) ;  /* 0xfffda0b004000950 */ /* 0x000fea0003c3ffff */
[----:B------:R-:W-:Y:S02]  /*25f50*/  ULDC.64 UR4, c[0x0][0x118] ;  /* 0x0000460000047ab9 */ /* 0x000fe40000000a00 */
[----:B------:R5:W-:Y:S02]  /*25f60*/  ST.E.128 [R2.64+0xe300], R128 ;  /* 0x00e3008002007985 */ /* 0x000be4000c101d04 */
[----:B-12345:R-:W-:-:S02]  /*25f70*/  MOV R2, R10 ;  /* 0x0000000a00027202 */ /* 0x03efc40000000f00 */
[----:B------:R-:W-:-:S04]  /*25f80*/  MOV R3, 0x0 ;  /* 0x0000000000037802 */ /* 0x000fc80000000f00 */
[----:B------:R-:W-:Y:S05]  /*25f90*/  RET.REL.NODEC R2 `(_ZN5flash24flash_fwd_splitkv_kernelI23Flash_fwd_kernel_traitsILi256ELi64ELi64ELi4ELb0ELb0EN7cutlass10bfloat16_tE19Flash_kernel_traitsILi256ELi64ELi64ELi4ES3_EELb0ELb0ELb1ELb0ELb0ELb1ELb1ELb1EEEvNS_16Flash_fwd_paramsE) ;  /* 0xfffda06002007950 */ /* 0x000fea0003c3ffff */
.L_x_6301:
[----:B------:R-:W-:Y:S01]  /*25fa0*/  IMAD.MOV.U32 R0, RZ, RZ, R248 ;  /* 0x000000ffff007224 */ /* 0x000fe200078e00f8 */
[----:B------:R-:W-:Y:S02]  /*25fb0*/  MOV R3, 0x2 ;  /* 0x0000000200037802 */ /* 0x000fe40000000f00 */
[----:B------:R-:W-:Y:S02]  /*25fc0*/  MOV R2, 0x25fe0 ;  /* 0x00025fe000027802 */ /* 0x000fe40000000f00 */
[----:B-1---5:R-:W-:Y:S05]  /*25fd0*/  CALL.REL.NOINC `($__internal_29_$__cuda_sm70_shflsync_bfly_p) ;  /* 0x0000011000007944 */ /* 0x022fea0003c00000 */
[----:B------:R-:W-:Y:S01]  /*25fe0*/  MOV R0, R5 ;  /* 0x0000000500007202 */ /* 0x000fe20000000f00 */
[----:B------:R-:W-:Y:S05]  /*25ff0*/  BRA `(.L_x_6319) ;  /* 0xffffe10000007947 */ /* 0x000fea000383ffff */
.L_x_6302:
[----:B------:R-:W-:Y:S02]  /*26000*/  MOV R3, 0x1 ;  /* 0x0000000100037802 */ /* 0x000fe40000000f00 */
[----:B------:R-:W-:Y:S02]  /*26010*/  MOV R2, 0x26030 ;  /* 0x0002603000027802 */ /* 0x000fe40000000f00 */
[----:B-12--5:R-:W-:Y:S05]  /*26020*/  CALL.REL.NOINC `($__internal_29_$__cuda_sm70_shflsync_bfly_p) ;  /* 0x000000c000007944 */ /* 0x026fea0003c00000 */
[----:B------:R-:W-:Y:S01]  /*26030*/  FADD.FTZ R173, R0, R5 ;  /* 0x0000000500ad7221 */ /* 0x000fe20000010000 */
[----:B------:R-:W-:Y:S02]  /*26040*/  MOV R0, R249 ;  /* 0x000000f900007202 */ /* 0x000fe40000000f00 */
[----:B------:R-:W-:Y:S02]  /*26050*/  MOV R3, 0x2 ;  /* 0x0000000200037802 */ /* 0x000fe40000000f00 */
[----:B------:R-:W-:-:S02]  /*26060*/  MOV R2, 0x26080 ;  /* 0x0002608000027802 */ /* 0x000fc40000000f00 */
[----:B------:R-:W-:Y:S05]  /*26070*/  CALL.REL.NOINC `($__internal_29_$__cuda_sm70_shflsync_bfly_p) ;  /* 0x0000007000007944 */ /* 0x000fea0003c00000 */
[----:B------:R-:W-:Y:S01]  /*26080*/  FADD.FTZ R4, R249, R5 ;  /* 0x00000005f9047221 */ /* 0x000fe20000010000 */
[----:B------:R-:W-:-:S02]  /*26090*/  MOV R3, 0x1 ;  /* 0x0000000100037802 */ /* 0x000fc40000000f00 */
[----:B------:R-:W-:Y:S02]  /*260a0*/  MOV R2, 0x260d0 ;  /* 0x000260d000027802 */ /* 0x000fe40000000f00 */
[----:B------:R-:W-:Y:S02]  /*260b0*/  MOV R0, R4 ;  /* 0x0000000400007202 */ /* 0x000fe40000000f00 */
[----:B------:R-:W-:Y:S05]  /*260c0*/  CALL.REL.NOINC `($__internal_29_$__cuda_sm70_shflsync_bfly_p) ;  /* 0x0000002000007944 */ /* 0x000fea0003c00000 */
[----:B------:R-:W-:Y:S01]  /*260d0*/  MOV R2, R5 ;  /* 0x0000000500027202 */ /* 0x000fe20000000f00 */
[----:B------:R-:W-:Y:S05]  /*260e0*/  BRA `(.L_x_6320) ;  /* 0xffffe08000007947 */ /* 0x000fea000383ffff */
        .weak           $__internal_29_$__cuda_sm70_shflsync_bfly_p
        .type           $__internal_29_$__cuda_sm70_shflsync_bfly_p,@function
        .size           $__internal_29_$__cuda_sm70_shflsync_bfly_p,(.L_x_8903 - $__internal_29_$__cuda_sm70_shflsync_bfly_p)
$__internal_29_$__cuda_sm70_shflsync_bfly_p:
[----:B------:R-:W-:Y:S04]  /*260f0*/  WARPSYNC R6 ;  /* 0x0000000600007348 */ /* 0x000fe80003800000 */
[----:B------:R1:W2:Y:S02]  /*26100*/  SHFL.BFLY PT, R5, R0, R3, R7 ;  /* 0x0c00000300057389 */ /* 0x0002a400000e0007 */
[----:B-1----:R-:W-:-:S04]  /*26110*/  MOV R3, 0x0 ;  /* 0x0000000000037802 */ /* 0x002fc80000000f00 */
[----:B--2---:R-:W-:Y:S05]  /*26120*/  RET.REL.NODEC R2 `(_ZN5flash24flash_fwd_splitkv_kernelI23Flash_fwd_kernel_traitsILi256ELi64ELi64ELi4ELb0ELb0EN7cutlass10bfloat16_tE19Flash_kernel_traitsILi256ELi64ELi64ELi4ES3_EELb0ELb0ELb1ELb0ELb0ELb1ELb1ELb1EEEvNS_16Flash_fwd_paramsE) ;  /* 0xfffd9ed002007950 */ /* 0x004fea0003c3ffff */
.L_x_6321:
        /* <DEDUP_REMOVED lines=13> */
.L_x_8903:


//--------------------- .text._ZN5flash24flash_fwd_splitkv_kernelI23Flash_fwd_kernel_traitsILi256ELi64ELi64ELi4ELb0ELb0EN7cutlass10bfloat16_tE19Flash_kernel_traitsILi256ELi64ELi64ELi4ES3_EELb0ELb1ELb0ELb0ELb1ELb0ELb0ELb0EEEvNS_16Flash_fwd_paramsE --------------------------
	.section	.text._ZN5flash24flash_fwd_splitkv_kernelI23Flash_fwd_kernel_traitsILi256ELi64ELi64ELi4ELb0ELb0EN7cutlass10bfloat16_tE19Flash_kernel_traitsILi256ELi64ELi64ELi4ES3_EELb0ELb1ELb0ELb0ELb1ELb0ELb0ELb0EEEvNS_16Flash_fwd_paramsE,"ax",@progbits
	.sectioninfo	@"SHI_REGISTERS=255"
	.align	128
        .global         _ZN5flash24flash_fwd_splitkv_kernelI23Flash_fwd_kernel_traitsILi256ELi64ELi64ELi4ELb0ELb0EN7cutlass10bfloat16_tE19Flash_kernel_traitsILi256ELi64ELi64ELi4ES3_EELb0ELb1ELb0ELb0ELb1ELb0ELb0ELb0EEEvNS_16Flash_fwd_paramsE
        .type           _ZN5flash24flash_fwd_splitkv_kernelI23Flash_fwd_kernel_traitsILi256ELi64ELi64ELi4ELb0ELb0EN7cutlass10bfloat16_tE19Flash_kernel_traitsILi256ELi64ELi64ELi4ES3_EELb0ELb1ELb0ELb0ELb1ELb0ELb0ELb0EEEvNS_16Flash_fwd_paramsE,@function
        .size           _ZN5flash24flash_fwd_splitkv_kernelI23Flash_fwd_kernel_traitsILi256ELi64ELi64ELi4ELb0ELb0EN7cutlass10bfloat16_tE19Flash_kernel_traitsILi256ELi64ELi64ELi4ES3_EELb0ELb1ELb0ELb0ELb1ELb0ELb0ELb0EEEvNS_16Flash_fwd_paramsE,(.L_x_8966 - _ZN5flash24flash_fwd_splitkv_kernelI23Flash_fwd_kernel_traitsILi256ELi64ELi64ELi4ELb0ELb0EN7cutlass10bfloat16_tE19Flash_kernel_traitsILi256ELi64ELi64ELi4ES3_EELb0ELb1ELb0ELb0ELb1ELb0ELb0ELb0EEEvNS_16Flash_fwd_paramsE)
        .other          _ZN5flash24flash_fwd_splitkv_kernelI23Flash_fwd_kernel_traitsILi256ELi64ELi64ELi4ELb0ELb0EN7cutlass10bfloat16_tE19Flash_kernel_traitsILi256ELi64ELi64ELi4ES3_EELb0ELb1ELb0ELb0ELb1ELb0ELb0ELb0EEEvNS_16Flash_fwd_paramsE,@"STO_CUDA_ENTRY STV_DEFAULT"
_ZN5flash24flash_fwd_splitkv_kernelI23Flash_fwd_kernel_traitsILi256ELi64ELi64ELi4ELb0ELb0EN7cutlass10bfloat16_tE19Flash_kernel_traitsILi256ELi64ELi64ELi4ES3_EELb0ELb1ELb0ELb0ELb1ELb0ELb0ELb0EEEvNS_16Flash_fwd_paramsE:
.text._ZN5flash24flash_fwd_splitkv_kernelI23Flash_fwd_kernel_traitsILi256ELi64ELi64ELi4ELb0ELb0EN7cutlass10bfloat16_tE19Flash_kernel_traitsILi256ELi64ELi64ELi4ES3_EELb0ELb1ELb0ELb0ELb1ELb0ELb0ELb0EEEvNS_16Flash_fwd_paramsE:
[----:B------:R-:W-:Y:S02]  /*0000*/  MOV R1, c[0x0][0x28] ;  /* 0x00000a0000017a02 */ /* 0x000fe40000000f00 */
[----:B------:R-:W1:Y:S01]  /*0010*/  S2R R2, SR_CTAID.Y ;  /* 0x0000000000027919 */ /* 0x000e620000002600 */
[----:B------:R-:W-:Y:S01]  /*0020*/  ULDC.64 UR4, c[0x0][0x240] ;  /* 0x0000900000047ab9 */ /* 0x000fe20000000a00 */
[----:B------:R-:W-:Y:S01]  /*0030*/  IMAD.MOV.U32 R3, RZ, RZ, 0x4 ;  /* 0x00000004ff037424 */ /* 0x000fe200078e00ff */
[----:B------:R-:W-:Y:S01]  /*0040*/  UISETP.NE.U32.AND UP0, UPT, URZ, UR4, UPT ;  /* 0x000000043f00728c */ /* 0x000fe2000bf05070 */
[----:B------:R-:W-:Y:S01]  /*0050*/  IMAD.MOV.U32 R7, RZ, RZ, -0x1 ;  /* 0xffffffffff077424 */ /* 0x000fe200078e00ff */
[----:B------:R-:W2:Y:S01]  /*0060*/  S2UR UR18, SR_CTAID.Y ;  /* 0x00000000001279c3 */ /* 0x000ea20000002600 */
[----:B------:R-:W-:Y:S01]  /*0070*/  ULDC.64 UR16, c[0x0][0x118] ;  /* 0x0000460000107ab9 */ /* 0x000fe20000000a00 */
[----:B------:R-:W-:Y:S01]  /*0080*/  ISETP.NE.U32.AND P3, PT, RZ, c[0x0][0x250], PT ;  /* 0x00009400ff007a0c */ /* 0x000fe20003f65070 */
[----:B------:R-:W-:Y:S01]  /*0090*/  UISETP.NE.AND.EX UP0, UPT, URZ, UR5, UPT, UP0 ;  /* 0x000000053f00728c */ /* 0x000fe2000bf05300 */
[----:B------:R-:W-:Y:S01]  /*00a0*/  ISETP.EQ.U32.AND P2, PT, RZ, c[0x0][0x248], PT ;  /* 0x00009200ff007a0c */ /* 0x000fe20003f42070 */
[----:B------:R-:W-:Y:S01]  /*00b0*/  ULDC.U8 UR4, c[0x0][0x312] ;  /* 0x0000c48000047ab9 */ /* 0x000fe20000000000 */
[----:B------:R-:W-:Y:S01]  /*00c0*/  ISETP.NE.AND.EX P3, PT, RZ, c[0x0][0x254], PT, P3 ;  /* 0x00009500ff007a0c */ /* 0x000fe20003f65330 */
[----:B------:R-:W-:-:S02]  /*00d0*/  UISETP.NE.AND UP1, UPT, UR4, URZ, UPT ;  /* 0x0000003f0400728c */ /* 0x000fc4000bf25270 */
[----:B------:R-:W-:Y:S01]  /*00e0*/  PLOP3.LUT P1, PT, PT, PT, UP0, 0x80, 0x0 ;  /* 0x000000000000781c */ /* 0x000fe20003f2f008 */
[----:B------:R-:W-:-:S03]  /*00f0*/  UMOV UR8, 0x4 ;  /* 0x0000000400087882 */ /* 0x000fc60000000000 */
[----:B------:R-:W-:Y:S01]  /*0100*/  PLOP3.LUT P0, PT, PT, PT, UP1, 0x80, 0x0 ;  /* 0x000000000000781c */ /* 0x000fe20003f0f018 */
[----:B-1----:R-:W-:-:S08]  /*0110*/  IMAD.WIDE R10, R2, R3, c[0x0][0x240] ;  /* 0x00009000020a7625 */ /* 0x002fd000078e0203 */
[----:B------:R-:W3:Y:S04]  /*0120*/  @P1 LDG.E R7, [R10.64] ;  /* 0x000000100a071981 */ /* 0x000ee8000c1e1900 */
[----:B------:R-:W4:Y:S01]  /*0130*/  @P1 LDG.E R0, [R10.64+0x4] ;  /* 0x000004100a001981 */ /* 0x000f22000c1e1900 */
[----:B------:R-:W-:Y:S01]  /*0140*/  ULDC.64 UR4, c[0x0][0x248] ;  /* 0x0000920000047ab9 */ /* 0x000fe20000000a00 */
[----:B------:R-:W-:Y:S01]  /*0150*/  ISETP.EQ.OR.EX P2, PT, RZ, c[0x0][0x24c], !P0, P2 ;  /* 0x00009300ff007a0c */ /* 0x000fe20004742720 */
[----:B--2---:R-:W-:Y:S01]  /*0160*/  UIMAD.WIDE UR4, UR18, UR8, UR4 ;  /* 0x00000008120472a5 */ /* 0x004fe2000f8e0204 */
[----:B------:R-:W-:-:S05]  /*0170*/  @P3 IMAD.WIDE R8, R2, R3, c[0x0][0x250] ;  /* 0x0000940002083625 */ /* 0x000fca00078e0203 */
[----:B------:R-:W-:Y:S01]  /*0180*/  IMAD.U32 R2, RZ, RZ, UR4 ;  /* 0x00000004ff027e24 */ /* 0x000fe2000f8e00ff */
[----:B------:R-:W2:Y:S01]  /*0190*/  @P3 LDG.E R4, [R8.64] ;  /* 0x0000001008043981 */ /* 0x000ea2000c1e1900 */
[----:B------:R-:W-:-:S05]  /*01a0*/  IMAD.U32 R3, RZ, RZ, UR5 ;  /* 0x00000005ff037e24 */ /* 0x000fca000f8e00ff */
[----:B------:R-:W5:Y:S04]  /*01b0*/  @!P2 LDG.E R5, [R2.64] ;  /* 0x000000100205a981 */ /* 0x000f68000c1e1900 */
[----:B------:R-:W1:Y:S01]  /*01c0*/  S2R R6, SR_TID.X ;  /* 0x0000000000067919 */ /* 0x000e620000002100 */
[----:B------:R-:W-:Y:S02]  /*01d0*/  UMOV UR19, URZ ;  /* 0x0000003f00137c82 */ /* 0x000fe40008000000 */
[----:B------:R-:W-:Y:S01]  /*01e0*/  UMOV UR20, 0xffffffff ;  /* 0xffffffff00147882 */ /* 0x000fe20000000000 */
[----:B------:R-:W1:Y:S08]  /*01f0*/  S2UR UR13, SR_CTAID.X ;  /* 0x00000000000d79c3 */ /* 0x000e700000002500 */
[----:B------:R-:W1:Y:S08]  /*0200*/  S2UR UR12, SR_CTAID.Z ;  /* 0x00000000000c79c3 */ /* 0x000e700000002700 */
[----:B---3--:R-:W3:Y:S08]  /*0210*/  R2UR UR11, R7 ;  /* 0x00000000070b73c2 */ /* 0x008ef000000e0000 */
[----:B----4-:R-:W3:Y:S01]  /*0220*/  @P1 R2UR UR15, R0 ;  /* 0x00000000000f13c2 */ /* 0x010ee200000e0000 */
[----:B------:R-:W-:-:S04]  /*0230*/  ISETP.NE.U32.AND P1, PT, RZ, c[0x0][0x248], PT ;  /* 0x00009200ff007a0c */ /* 0x000fc80003f25070 */
[----:B------:R-:W-:-:S03]  /*0240*/  ISETP.NE.AND.EX P1, PT, RZ, c[0x0][0x24c], PT, P1 ;  /* 0x00009300ff007a0c */ /* 0x000fc60003f25310 */
[----:B--2---:R2:W4:Y:S08]  /*0250*/  @P3 R2UR UR19, R4 ;  /* 0x00000000041333c2 */ /* 0x00453000000e0000 */
[----:B-----5:R2:W1:Y:S01]  /*0260*/  @!P2 R2UR UR20, R5 ;  /* 0x000000000514a3c2 */ /* 0x02046200000e0000 */
[----:B---3--:R-:W-:-:S07]  /*0270*/  @UP0 UIADD3 UR15, UR15, -UR11, URZ ;  /* 0x8000000b0f0f0290 */ /* 0x008fce000fffe03f */
[----:B------:R-:W-:Y:S01]  /*0280*/  @!UP0 ULDC UR15, c[0x0][0x214] ;  /* 0x00008500000f8ab9 */ /* 0x000fe20000000800 */
[----:B-12-4-:R-:W-:Y:S05]  /*0290*/  @!P1 BRA `(.L_x_6322) ;  /* 0x0000007000009947 */ /* 0x016fea0003800000 */
[----:B------:R-:W2:Y:S04]  /*02a0*/  @P0 LDG.E R0, [R2.64+0x4] ;  /* 0x0000041002000981 */ /* 0x000ea8000c1e1900 */
[----:B------:R-:W3:Y:S01]  /*02b0*/  @!P0 LDG.E R4, [R2.64] ;  /* 0x0000001002048981 */ /* 0x000ee2000c1e1900 */
[----:B------:R-:W-:-:S13]  /*02c0*/  PLOP3.LUT P1, PT, PT, PT, UP1, 0x80, 0x0 ;  /* 0x000000000000781c */ /* 0x000fda0003f2f018 */
[----:B--2---:R-:W1:Y:S02]  /*02d0*/  @P1 R2UR UR6, R0 ;  /* 0x00000000000613c2 */ /* 0x004e6400000e0000 */
[----:B-1----:R-:W-:-:S11]  /*02e0*/  @UP1 UIADD3 UR6, UR6, -UR20, URZ ;  /* 0x8000001406061290 */ /* 0x002fd6000fffe03f */
[----:B---3--:R1:W2:Y:S02]  /*02f0*/  @!P0 R2UR UR6, R4 ;  /* 0x00000000040683c2 */ /* 0x0082a400000e0000 */
[----:B-12---:R-:W-:Y:S05]  /*0300*/  BRA `(.L_x_6323) ;  /* 0x0000001000007947 */ /* 0x006fea0003800000 */
.L_x_6322:
[----:B------:R-:W-:Y:S02]  /*0310*/  ULDC UR6, c[0x0][0x218] ;  /* 0x0000860000067ab9 */ /* 0x000fe40000000800 */
.L_x_6323:
        /* <DEDUP_REMOVED lines=70> */
[----:B------:R-:W-:Y:S02]  /*0780*/  ULDC.64 UR4, c[0x0][0x1e0] ;  /* 0x0000780000047ab9 */ /* 0x000fe40000000a00 */
[----:B------:R-:W-:Y:S01]  /*0790*/  @!UP0 UIMAD UR9, UR9, UR4, URZ ;  /* 0x00000004090982a4 */ /* 0x000fe2000f8e023f */
[----:B------:R-:W-:Y:S01]  /*07a0*/  SHF.R.S32.HI R3, RZ, 0x1f, R2 ;  /* 0x0000001fff037819 */ /* 0x000fe20000011402 */
[----:B------:R-:W-:Y:S02]  /*07b0*/  @!UP0 UIMAD.WIDE.U32 UR20, UR18, UR4, URZ ;  /* 0x00000004121482a5 */ /* 0x000fe4000f8e003f */
[----:B------:R-:W-:-:S02]  /*07c0*/  @!UP0 UIMAD UR9, UR18, UR5, UR9 ;  /* 0x00000005120982a4 */ /* 0x000fc4000f8e0209 */
[----:B------:R-:W-:Y:S01]  /*07d0*/  IMAD.WIDE.U32 R2, R0, c[0x0][0x1e8], R2 ;  /* 0x00007a0000027a25 */ /* 0x000fe200078e0002 */
[----:B------:R-:W-:Y:S02]  /*07e0*/  USHF.R.S32.HI UR10, URZ, 0x1f, UR12 ;  /* 0x0000001f3f0a7899 */ /* 0x000fe4000801140c */
[----:B------:R-:W-:Y:S01]  /*07f0*/  @!UP0 UMOV UR8, UR20 ;  /* 0x0000001400088c82 */ /* 0x000fe20008000000 */
[----:B------:R-:W-:Y:S01]  /*0800*/  IMAD.U32 R0, RZ, RZ, UR6 ;  /* 0x00000006ff007e24 */ /* 0x000fe2000f8e00ff */
[----:B------:R-:W-:Y:S01]  /*0810*/  @!UP0 UIADD3 UR7, UR21, UR9, URZ ;  /* 0x0000000915078290 */ /* 0x000fe2000fffe03f */
[----:B------:R-:W-:Y:S01]  /*0820*/  IADD3 R2, P0, R2, UR8, RZ ;  /* 0x0000000802027c10 */ /* 0x000fe2000ff1e0ff */
[----:B------:R-:W-:Y:S02]  /*0830*/  ULDC.64 UR4, c[0x0][0x1f0] ;  /* 0x00007c0000047ab9 */ /* 0x000fe40000000a00 */
[----:B------:R-:W-:Y:S02]  /*0840*/  UIMAD UR4, UR10, UR4, URZ ;  /* 0x000000040a0472a4 */ /* 0x000fe4000f8e023f */
[----:B------:R-:W-:-:S02]  /*0850*/  IADD3.X R3, R3, UR7, R0, P0, !PT ;  /* 0x0000000703037c10 */ /* 0x000fc400087fe400 */
[----:B------:R-:W-:Y:S01]  /*0860*/  ISETP.GE.AND P0, PT, R7, UR15, PT ;  /* 0x0000000f07007c0c */ /* 0x000fe2000bf06270 */
[----:B------:R-:W-:Y:S02]  /*0870*/  UIMAD UR4, UR12, UR5, UR4 ;  /* 0x000000050c0472a4 */ /* 0x000fe4000f8e0204 */
[----:B-1----:R-:W-:Y:S01]  /*0880*/  IMAD.WIDE.U32 R8, R8, c[0x0][0x1f0], R2 ;  /* 0x00007c0008087a25 */ /* 0x002fe200078e0002 */
[----:B------:R-:W-:Y:S01]  /*0890*/  ULDC UR5, c[0x0][0x1c0] ;  /* 0x0000700000057ab9 */ /* 0x000fe20000000800 */
[----:B------:R-:W-:Y:S01]  /*08a0*/  SHF.R.S32.HI R2, RZ, 0x1f, R7 ;  /* 0x0000001fff027819 */ /* 0x000fe20000011407 */
[----:B------:R-:W-:Y:S02]  /*08b0*/  UIMAD UR12, UR18, UR5, UR12 ;  /* 0x00000005120c72a4 */ /* 0x000fe4000f8e020c */
[----:B------:R-:W-:Y:S01]  /*08c0*/  IADD3 R13, R9, UR4, RZ ;  /* 0x00000004090d7c10 */ /* 0x000fe2000fffe0ff */
[----:B------:R-:W-:Y:S02]  /*08d0*/  ULDC UR5, c[0x0][0x214] ;  /* 0x0000850000057ab9 */ /* 0x000fe40000000800 */
[----:B------:R-:W-:-:S02]  /*08e0*/  UIMAD UR5, UR12, UR5, UR13 ;  /* 0x000000050c0572a4 */ /* 0x000fc4000f8e020d */
        /* <DEDUP_REMOVED lines=12> */
.L_x_6326:
[----:B------:R-:W-:Y:S05]  /*09b0*/  BSYNC B0 ;  /* 0x0000000000007941 */ /* 0x000fea0003800000 */
.L_x_6325:
[----:B------:R-:W-:Y:S01]  /*09c0*/  IADD3 R5, R7, 0x10, RZ ;  /* 0x0000001007057810 */ /* 0x000fe20007ffe0ff */
[----:B------:R-:W-:Y:S03]  /*09d0*/  BSSY B0, `(.L_x_6327) ;  /* 0x0000011000007945 */ /* 0x000fe60003800000 */
[----:B------:R-:W-:-:S13]  /*09e0*/  ISETP.GE.AND P0, PT, R5, UR15, PT ;  /* 0x0000000f05007c0c */ /* 0x000fda000bf06270 */
        /* <DEDUP_REMOVED lines=15> */
.L_x_6328:
[----:B------:R-:W-:Y:S05]  /*0ae0*/  BSYNC B0 ;  /* 0x0000000000007941 */ /* 0x000fea0003800000 */
.L_x_6327:
        /* <DEDUP_REMOVED lines=18> */
.L_x_6330:
[----:B------:R-:W-:Y:S05]  /*0c10*/  BSYNC B0 ;  /* 0x0000000000007941 */ /* 0x000fea0003800000 */
.L_x_6329:
[----:B-1----:R-:W-:Y:S01]  /*0c20*/  IADD3 R10, R7, 0x30, RZ ;  /* 0x00000030070a7810 */ /* 0x002fe20007ffe0ff */
[----:B------:R-:W-:Y:S03]  /*0c30*/  BSSY B0, `(.L_x_6331) ;  /* 0x0000010000007945 */ /* 0x000fe60003800000 */
[----:B------:R-:W-:-:S13]  /*0c40*/  ISETP.GE.AND P0, PT, R10, UR15, PT ;  /* 0x0000000f0a007c0c */ /* 0x000fda000bf06270 */
[----:B------:R-:W-:Y:S05]  /*0c50*/  @P0 BRA `(.L_x_6332) ;  /* 0x000000d000000947 */ /* 0x000fea0003800000 */
[----:B------:R-:W-:Y:S02]  /*0c60*/  IADD3 R3, P0, R7, 0x30, RZ ;  /* 0x0000003007037810 */ /* 0x000fe40007f1e0ff */
        /* <DEDUP_REMOVED lines=12> */
.L_x_6332:
[----:B------:R-:W-:Y:S05]  /*0d30*/  BSYNC B0 ;  /* 0x0000000000007941 */ /* 0x000fea0003800000 */
.L_x_6331:
[----:B------:R-:W-:Y:S01]  /*0d40*/  LOP3.LUT P4, RZ, R6, 0x7, RZ, 0xc0, !PT ;  /* 0x0000000706ff7812 */ /* 0x000fe2000788c0ff */
[----:B------:R-:W-:-:S03]  /*0d50*/  IMAD.U32 R3, RZ, RZ, UR5 ;  /* 0x00000005ff037e24 */ /* 0x000fc6000f8e00ff */
[----:B------:R-:W-:Y:S02]  /*0d60*/  ISETP.GE.OR P2, PT, R5, UR15, P4 ;  /* 0x0000000f05007c0c */ /* 0x000fe4000a746670 */
[C---:B------:R-:W-:Y:S02]  /*0d70*/  ISETP.GE.OR P3, PT, R7.reuse, UR15, P4 ;  /* 0x0000000f07007c0c */ /* 0x040fe4000a766670 */
[----:B------:R-:W-:Y:S02]  /*0d80*/  ISETP.GE.OR P1, PT, R4, UR15, P4 ;  /* 0x0000000f04007c0c */ /* 0x000fe4000a726670 */
[----:B------:R-:W-:Y:S02]  /*0d90*/  IADD3 R7, P0, R7, UR5, RZ ;  /* 0x0000000507077c10 */ /* 0x000fe4000ff1e0ff */
[----:B------:R-:W-:Y:S02]  /*0da0*/  ISETP.GE.OR P4, PT, R10, UR15, P4 ;  /* 0x0000000f0a007c0c */ /* 0x000fe4000a786670 */
[----:B------:R-:W-:-:S02]  /*0db0*/  LEA.HI.X.SX32 R2, R3, R2, 0x1, P0 ;  /* 0x0000000203027211 */ /* 0x000fc400000f0eff */
[----:B------:R-:W-:-:S03]  /*0dc0*/  LEA R4, P0, R7, c[0x0][0x200], 0x2 ;  /* 0x0000800007047a11 */ /* 0x000fc600078010ff */
[----:B------:R-:W-:Y:S01]  /*0dd0*/  @!P3 IMAD.MOV.U32 R3, RZ, RZ, 0x7f800000 ;  /* 0x7f800000ff03b424 */ /* 0x000fe200078e00ff */
        /* <DEDUP_REMOVED lines=10> */
.L_x_6324:
[----:B------:R-:W-:Y:S01]  /*0e80*/  ULDC.64 UR4, c[0x0][0x2b8] ;  /* 0x0000ae0000047ab9 */ /* 0x000fe20000000a00 */
[----:B------:R-:W-:Y:S01]  /*0e90*/  IMAD.U32 R0, RZ, RZ, UR18 ;  /* 0x00000012ff007e24 */ /* 0x000fe2000f8e00ff */
[----:B------:R-:W-:-:S04]  /*0ea0*/  UISETP.NE.U32.AND UP0, UPT, URZ, UR4, UPT ;  /* 0x000000043f00728c */ /* 0x000fc8000bf05070 */
[----:B------:R-:W-:-:S03]  /*0eb0*/  UISETP.NE.AND.EX UP0, UPT, URZ, UR5, UPT, UP0 ;  /* 0x000000053f00728c */ /* 0x000fc6000bf05300 */
[----:B------:R-:W-:-:S03]  /*0ec0*/  ULDC.64 UR4, c[0x0][0x2b8] ;  /* 0x0000ae0000047ab9 */ /* 0x000fc60000000a00 */
[----:B------:R-:W-:-:S05]  /*0ed0*/  PLOP3.LUT P0, PT, PT, PT, UP0, 0x80, 0x0 ;  /* 0x000000000000781c */ /* 0x000fca0003f0f008 */
[----:B------:R-:W-:-:S03]  /*0ee0*/  @UP0 UIMAD.WIDE UR4, UR18, UR8, UR4 ;  /* 0x00000008120402a5 */ /* 0x000fc6000f8e0204 */
[----:B------:R-:W-:Y:S02]  /*0ef0*/  ULDC.64 UR8, c[0x0][0x2c0] ;  /* 0x0000b00000087ab9 */ /* 0x000fe40000000a00 */
[----:B------:R-:W-:Y:S01]  /*0f00*/  UISETP.NE.U32.AND UP1, UPT, URZ, UR8, UPT ;  /* 0x000000083f00728c */ /* 0x000fe2000bf25070 */
[----:B------:R-:W-:Y:S01]  /*0f10*/  IMAD.U32 R2, RZ, RZ, UR4 ;  /* 0x00000004ff027e24 */ /* 0x000fe2000f8e00ff */
[----:B------:R-:W-:Y:S01]  /*0f20*/  MOV R3, UR5 ;  /* 0x0000000500037c02 */ /* 0x000fe20008000f00 */
[----:B------:R-:W-:Y:S02]  /*0f30*/  ULDC.64 UR4, c[0x0][0x2c8] ;  /* 0x0000b20000047ab9 */ /* 0x000fe40000000a00 */
[----:B------:R-:W-:Y:S02]  /*0f40*/  UISETP.NE.AND.EX UP1, UPT, URZ, UR9, UPT, UP1 ;  /* 0x000000093f00728c */ /* 0x000fe4000bf25310 */
[----:B------:R-:W-:Y:S01]  /*0f50*/  UPLOP3.LUT UP5, UPT, UPT, UPT, UPT, 0x40, 0x0 ;  /* 0x000000000000789c */ /* 0x000fe20003fae870 */
[----:B------:R1:W5:Y:S08]  /*0f60*/  @P0 LDG.E R0, [R2.64] ;  /* 0x0000001002000981 */ /* 0x000370000c1e1900 */
[----:B------:R-:W-:-:S02]  /*0f70*/  @UP1 USHF.R.S32.HI UR10, URZ, 0x1f, UR18 ;  /* 0x0000001f3f0a1899 */ /* 0x000fc40008011412 */
[----:B------:R-:W-:Y:S02]  /*0f80*/  @UP1 UIMAD.WIDE.U32 UR22, UR18, UR4, URZ ;  /* 0x00000004121612a5 */ /* 0x000fe4000f8e003f */
[----:B------:R-:W-:-:S03]  /*0f90*/  @UP1 UIMAD UR10, UR10, UR4, URZ ;  /* 0x000000040a0a12a4 */ /* 0x000fc6000f8e023f */
[----:B------:R-:W-:Y:S02]  /*0fa0*/  UMOV UR4, URZ ;  /* 0x0000003f00047c82 */ /* 0x000fe40008000000 */
[----:B------:R-:W-:Y:S02]  /*0fb0*/  @UP1 UIMAD UR5, UR18, UR5, UR10 ;  /* 0x00000005120512a4 */ /* 0x000fe4000f8e020a */
[----:B------:R-:W-:Y:S02]  /*0fc0*/  @UP1 ULEA UR4, UP0, UR22, UR8, 0x2 ;  /* 0x0000000816041291 */ /* 0x000fe4000f80103f */
[----:B------:R-:W-:-:S04]  /*0fd0*/  @UP1 UIADD3 UR5, UR23, UR5, URZ ;  /* 0x0000000517051290 */ /* 0x000fc8000fffe03f */
[----:B------:R-:W-:Y:S01]  /*0fe0*/  @UP1 USHF.L.U64.HI UR22, UR22, 0x2, UR5 ;  /* 0x0000000216161899 */ /* 0x000fe20008010205 */
[----:B-1----:R-:W-:Y:S01]  /*0ff0*/  IABS R2, c[0x0][0x2d0] ;  /* 0x0000b40000027a13 */ /* 0x002fe20000000000 */
[----:B------:R-:W-:Y:S01]  /*1000*/  IMAD.U32 R236, RZ, RZ, UR4 ;  /* 0x00000004ffec7e24 */ /* 0x000fe2000f8e00ff */
[----:B------:R-:W-:Y:S02]  /*1010*/  UMOV UR5, URZ ;  /* 0x0000003f00057c82 */ /* 0x000fe40008000000 */
[----:B------:R-:W-:Y:S01]  /*1020*/  @UP1 UIADD3.X UR5, UR22, UR9, URZ, UP0, !UPT ;  /* 0x0000000916051290 */ /* 0x000fe200087fe43f */
[----:B------:R1:W2:Y:S01]  /*1030*/  R2UR UR8, R2 ;  /* 0x00000000020873c2 */ /* 0x0002a200000e0000 */
[----:B------:R-:W-:-:S04]  /*1040*/  @UP1 UISETP.NE.U32.AND UP0, UPT, UR4, URZ, UPT ;  /* 0x0000003f0400128c */ /* 0x000fc8000bf05070 */
[----:B------:R-:W-:Y:S01]  /*1050*/  @UP1 UISETP.NE.AND.EX UP5, UPT, UR5, URZ, UPT, UP0 ;  /* 0x0000003f0500128c */ /* 0x000fe2000bfa5300 */
[----:B------:R-:W-:-:S10]  /*1060*/  MOV R237, UR5 ;  /* 0x0000000500ed7c02 */ /* 0x000fd40008000f00 */
[----:B------:R-:W-:-:S13]  /*1070*/  PLOP3.LUT P0, PT, PT, PT, UP5, 0x80, 0x0 ;  /* 0x000000000000781c */ /* 0x000fda0003f0f058 */
[----:B-12---:R-:W-:Y:S05]  /*1080*/  @!P0 BRA `(.L_x_6333) ;  /* 0x0000058000008947 */ /* 0x006fea0003800000 */
[----:B------:R-:W1:Y:S01]  /*1090*/  I2F.RP R3, UR8 ;  /* 0x0000000800037d06 */ /* 0x000e620008209400 */
[----:B------:R-:W-:Y:S02]  /*10a0*/  ULEA UR9, UR6, 0xffffffc0, 0x6 ;  /* 0xffffffc006097891 */ /* 0x000fe4000f8e303f */
[----:B------:R-:W-:-:S04]  /*10b0*/  UMOV UR20, URZ ;  /* 0x0000003f00147c82 */ /* 0x000fc80008000000 */
[----:B-----5:R-:W-:-:S05]  /*10c0*/  IMAD.U32 R0, RZ, RZ, UR9 ;  /* 0x00000009ff007e24 */ /* 0x020fca000f8e00ff */
[----:B------:R-:W-:Y:S01]  /*10d0*/  IABS R0, R0 ;  /* 0x0000000000007213 */ /* 0x000fe20000000000 */
[----:B-1----:R-:W1:Y:S03]  /*10e0*/  MUFU.RCP R2, R3 ;  /* 0x0000000300027308 */ /* 0x002e660000001000 */
[----:B------:R-:W2:Y:S08]  /*10f0*/  R2UR UR10, R0 ;  /* 0x00000000000a73c2 */ /* 0x000eb000000e0000 */
[----:B------:R-:W3:Y:S01]  /*1100*/  R2UR UR5, R0 ;  /* 0x00000000000573c2 */ /* 0x000ee200000e0000 */
        /* <DEDUP_REMOVED lines=11> */
[----:B---3--:R-:W-:-:S04]  /*11c0*/  UIMAD UR4, UR8, UR4, UR5 ;  /* 0x00000004080472a4 */ /* 0x008fc8000f8e0205 */
[----:B------:R-:W-:-:S11]  /*11d0*/  UISETP.GT.U32.AND UP0, UPT, UR8, UR4, UPT ;  /* 0x000000040800728c */ /* 0x000fd6000bf04070 */
[----:B------:R-:W-:Y:S02]  /*11e0*/  @!UP0 UIADD3 UR4, UR4, -UR8, URZ ;  /* 0x8000000804048290 */ /* 0x000fe4000fffe03f */
[----:B------:R-:W-:Y:S02]  /*11f0*/  @!UP0 UIADD3 UR24, UR24, 0x1, URZ ;  /* 0x0000000118188890 */ /* 0x000fe4000fffe03f */
[----:B------:R-:W-:Y:S02]  /*1200*/  UISETP.GE.U32.AND UP1, UPT, UR4, UR8, UPT ;  /* 0x000000080400728c */ /* 0x000fe4000bf26070 */
[----:B------:R-:W-:-:S04]  /*1210*/  ULOP3.LUT UR4, UR9, UR10, URZ, 0x3c, !UPT ;  /* 0x0000000a09047292 */ /* 0x000fc8000f8e3c3f */
[----:B------:R-:W-:Y:S01]  /*1220*/  UISETP.GE.AND UP0, UPT, UR4, URZ, UPT ;  /* 0x0000003f0400728c */ /* 0x000fe2000bf06270 */
[----:B------:R-:W-:Y:S01]  /*1230*/  IABS R4, c[0x0][0x1c8] ;  /* 0x0000720000047a13 */ /* 0x000fe20000000000 */
[----:B------:R-:W1:Y:S01]  /*1240*/  S2R R0, SR_CTAID.Z ;  /* 0x0000000000007919 */ /* 0x000e620000002700 */
[----:B------:R-:W-:Y:S02]  /*1250*/  ULDC UR25, c[0x0][0x1c8] ;  /* 0x0000720000197ab9 */ /* 0x000fe40000000800 */
[----:B------:R-:W-:Y:S02]  /*1260*/  @UP1 UIADD3 UR24, UR24, 0x1, URZ ;  /* 0x0000000118181890 */ /* 0x000fe4000fffe03f */
[----:B------:R-:W-:Y:S02]  /*1270*/  UISETP.NE.AND UP1, UPT, URZ, UR10, UPT ;  /* 0x0000000a3f00728c */ /* 0x000fe4000bf25270 */
[----:B------:R-:W-:Y:S02]  /*1280*/  ULDC.64 UR4, c[0x0][0x180] ;  /* 0x0000600000047ab9 */ /* 0x000fe40000000a00 */
[----:B------:R-:W-:-:S07]  /*1290*/  @!UP0 UIADD3 UR24, -UR24, URZ, URZ ;  /* 0x0000003f18188290 */ /* 0x000fce000fffe13f */
[----:B------:R-:W-:-:S06]  /*12a0*/  @!UP1 ULOP3.LUT UR24, URZ, UR10, URZ, 0x33, !UPT ;  /* 0x0000000a3f189292 */ /* 0x000fcc000f8e333f */
[----:B------:R-:W-:-:S04]  /*12b0*/  IMAD.U32 R3, RZ, RZ, UR24 ;  /* 0x00000018ff037e24 */ /* 0x000fc8000f8e00ff */
[----:B------:R-:W-:-:S05]  /*12c0*/  IMAD.WIDE R10, R3, 0x4, R236 ;  /* 0x00000004030a7825 */ /* 0x000fca00078e02ec */
[----:B------:R2:W3:Y:S01]  /*12d0*/  LDG.E R2, [R10.64] ;  /* 0x000000100a027981 */ /* 0x0004e2000c1e1900 */
[----:B------:R-:W4:Y:S01]  /*12e0*/  I2F.RP R5, R4 ;  /* 0x0000000400057306 */ /* 0x000f220000209400 */
[----:B-1----:R-:W-:Y:S01]  /*12f0*/  IABS R0, R0 ;  /* 0x0000000000007213 */ /* 0x002fe20000000000 */
[----:B------:R-:W-:Y:S02]  /*1300*/  ULOP3.LUT UR25, UR12, UR25, URZ, 0x3c, !UPT ;  /* 0x000000190c197292 */ /* 0x000fe4000f8e3c3f */
[----:B------:R-:W-:-:S04]  /*1310*/  UIADD3 UR24, -UR24, URZ, URZ ;  /* 0x0000003f18187290 */ /* 0x000fc8000fffe13f */
[----:B------:R-:W-:Y:S01]  /*1320*/  ISETP.LE.AND P0, PT, RZ, UR25, PT ;  /* 0x00000019ff007c0c */ /* 0x000fe2000bf03270 */
[----:B------:R-:W-:-:S04]  /*1330*/  UIMAD UR10, UR24, UR10, UR9 ;  /* 0x0000000a180a72a4 */ /* 0x000fc8000f8e0209 */
[----:B------:R-:W-:Y:S01]  /*1340*/  USHF.R.S32.HI UR9, URZ, 0x1f, UR10 ;  /* 0x0000001f3f097899 */ /* 0x000fe2000801140a */
[----:B----4-:R-:W1:Y:S02]  /*1350*/  MUFU.RCP R8, R5 ;  /* 0x0000000500087308 */ /* 0x010e640000001000 */
[----:B-1----:R-:W-:-:S06]  /*1360*/  IADD3 R8, R8, 0xffffffe, RZ ;  /* 0x0ffffffe08087810 */ /* 0x002fcc0007ffe0ff */
        /* <DEDUP_REMOVED lines=14> */
[----:B------:R-:W-:-:S05]  /*1450*/  IMAD.MOV.U32 R3, RZ, RZ, R5 ;  /* 0x000000ffff037224 */ /* 0x000fca00078e0005 */
[----:B------:R-:W-:Y:S02]  /*1460*/  @!P0 IADD3 R3, -R3, RZ, RZ ;  /* 0x000000ff03038210 */ /* 0x000fe40007ffe1ff */
[----:B------:R-:W-:-:S04]  /*1470*/  @!P1 LOP3.LUT R3, RZ, c[0x0][0x1c8], RZ, 0x33, !PT ;  /* 0x00007200ff039a12 */ /* 0x000fc800078e33ff */
[----:B------:R-:W-:-:S05]  /*1480*/  SHF.R.S32.HI R7, RZ, 0x1f, R3 ;  /* 0x0000001fff077819 */ /* 0x000fca0000011403 */
[----:B------:R-:W-:-:S04]  /*1490*/  IMAD R0, R7, c[0x0][0x1b0], RZ ;  /* 0x00006c0007007a24 */ /* 0x000fc800078e02ff */
[----:B--2---:R-:W-:Y:S01]  /*14a0*/  IMAD R11, R3, c[0x0][0x1b4], R0 ;  /* 0x00006d00030b7a24 */ /* 0x004fe200078e0200 */
        /* <DEDUP_REMOVED lines=22> */
.L_x_6333:
[----:B------:R-:W-:Y:S02]  /*1610*/  UISETP.NE.AND UP0, UPT, UR20, -0x1, UPT ;  /* 0xffffffff1400788c */ /* 0x000fe4000bf05270 */
[----:B------:R-:W-:-:S04]  /*1620*/  ULDC.64 UR4, c[0x0][0x198] ;  /* 0x0000660000047ab9 */ /* 0x000fc80000000a00 */
[----:B------:R-:W-:-:S05]  /*1630*/  PLOP3.LUT P0, PT, PT, PT, UP0, 0x80, 0x0 ;  /* 0x000000000000781c */ /* 0x000fca0003f0f008 */
[----:B------:R-:W-:-:S04]  /*1640*/  @UP0 UIADD3 UR23, UR19, UR20, URZ ;  /* 0x0000001413170290 */ /* 0x000fc8000fffe03f */
[----:B------:R-:W-:-:S04]  /*1650*/  @UP0 UIMAD.WIDE.U32 UR24, UR23, UR4, URZ ;  /* 0x00000004171802a5 */ /* 0x000fc8000f8e003f */
[----:B------:R-:W-:-:S03]  /*1660*/  @UP0 UIMAD UR23, UR23, UR5, UR25 ;  /* 0x00000005171702a4 */ /* 0x000fc6000f8e0219 */
[----:B------:R-:W-:Y:S01]  /*1670*/  @UP0 UMOV UR22, UR24 ;  /* 0x0000001800160c82 */ /* 0x000fe20008000000 */
[----:B------:R-:W-:Y:S05]  /*1680*/  @P0 BRA `(.L_x_6335) ;  /* 0x0000010000000947 */ /* 0x000fea0003800000 */
[----:B-----5:R-:W1:Y:S01]  /*1690*/  R2UR UR10, R0 ;  /* 0x00000000000a73c2 */ /* 0x020e6200000e0000 */
[----:B------:R-:W-:Y:S02]  /*16a0*/  USHF.R.S32.HI UR21, URZ, 0x1f, UR19 ;  /* 0x0000001f3f157899 */ /* 0x000fe40008011413 */
[----:B------:R-:W-:Y:S02]  /*16b0*/  ULDC.64 UR4, c[0x0][0x198] ;  /* 0x0000660000047ab9 */ /* 0x000fe40000000a00 */
[----:B------:R-:W-:Y:S02]  /*16c0*/  UIMAD UR21, UR21, UR4, URZ ;  /* 0x00000004151572a4 */ /* 0x000fe4000f8e023f */
[----:B------:R-:W-:Y:S01]  /*16d0*/  UIMAD.WIDE.U32 UR24, UR19, UR4, URZ ;  /* 0x00000004131872a5 */ /* 0x000fe2000f8e003f */
[----:B------:R-:W2:Y:S01]  /*16e0*/  R2UR UR9, R0 ;  /* 0x00000000000973c2 */ /* 0x000ea200000e0000 */
[----:B------:R-:W-:-:S02]  /*16f0*/  UIMAD UR21, UR19, UR5, UR21 ;  /* 0x00000005131572a4 */ /* 0x000fc4000f8e0215 */
[----:B------:R-:W-:Y:S02]  /*1700*/  ULDC UR4, c[0x0][0x180] ;  /* 0x0000600000047ab9 */ /* 0x000fe40000000800 */
[----:B------:R-:W-:Y:S02]  /*1710*/  ULDC UR5, c[0x0][0x180] ;  /* 0x0000600000057ab9 */ /* 0x000fe40000000800 */
[----:B------:R-:W-:Y:S02]  /*1720*/  UIADD3 UR25, UR25, UR21, URZ ;  /* 0x0000001519197290 */ /* 0x000fe4000fffe03f */
[----:B-1----:R-:W-:-:S04]  /*1730*/  USHF.R.S32.HI UR22, URZ, 0x1f, UR10 ;  /* 0x0000001f3f167899 */ /* 0x002fc8000801140a */
[----:B------:R-:W-:-:S03]  /*1740*/  UIMAD UR22, UR22, UR5, URZ ;  /* 0x00000005161672a4 */ /* 0x000fc6000f8e023f */
[----:B------:R-:W-:Y:S02]  /*1750*/  ULDC UR5, c[0x0][0x184] ;  /* 0x0000610000057ab9 */ /* 0x000fe40000000800 */
[----:B------:R-:W-:Y:S02]  /*1760*/  UIMAD UR5, UR10, UR5, UR22 ;  /* 0x000000050a0572a4 */ /* 0x000fe4000f8e0216 */
[----:B--2---:R-:W-:-:S04]  /*1770*/  UIMAD.WIDE.U32 UR22, UR9, UR4, UR24 ;  /* 0x00000004091672a5 */ /* 0x004fc8000f8e0018 */
[----:B------:R-:W-:Y:S02]  /*1780*/  UIADD3 UR23, UR23, UR5, URZ ;  /* 0x0000000517177290 */ /* 0x000fe4000fffe03f */
.L_x_6335:
[----:B------:R-:W-:Y:S01]  /*1790*/  IABS R4, c[0x0][0x1c8] ;  /* 0x0000720000047a13 */ /* 0x000fe20000000000 */
[----:B------:R-:W1:Y:S01]  /*17a0*/  S2R R2, SR_CTAID.Z ;  /* 0x0000000000027919 */ /* 0x000e620000002700 */
[----:B------:R-:W-:Y:S01]  /*17b0*/  IMAD.MOV.U32 R8, RZ, RZ, RZ ;  /* 0x000000ffff087224 */ /* 0x000fe200078e00ff */
[----:B------:R-:W-:Y:S01]  /*17c0*/  ULDC UR4, c[0x0][0x1c8] ;  /* 0x0000720000047ab9 */ /* 0x000fe20000000800 */
[----:B------:R-:W2:Y:S01]  /*17d0*/  I2F.RP R7, R4 ;  /* 0x0000000400077306 */ /* 0x000ea20000209400 */
[----:B------:R-:W-:Y:S02]  /*17e0*/  ULOP3.LUT UR4, UR12, UR4, URZ, 0x3c, !UPT ;  /* 0x000000040c047292 */ /* 0x000fe4000f8e3c3f */
[----:B------:R-:W-:Y:S02]  /*17f0*/  ULEA UR10, UR6, 0xffffffc0, 0x6 ;  /* 0xffffffc0060a7891 */ /* 0x000fe4000f8e303f */
[----:B------:R-:W-:Y:S02]  /*1800*/  @UP0 UIADD3 UR20, UR19, UR20, URZ ;  /* 0x0000001413140290 */ /* 0x000fe4000fffe03f */
[----:B------:R-:W-:Y:S01]  /*1810*/  ISETP.LE.AND P2, PT, RZ, UR4, PT ;  /* 0x00000004ff007c0c */ /* 0x000fe2000bf43270 */
[----:B------:R-:W-:-:S02]  /*1820*/  USHF.R.S32.HI UR9, URZ, 0x1f, UR10 ;  /* 0x0000001f3f097899 */ /* 0x000fc4000801140a */
[----:B------:R-:W-:Y:S02]  /*1830*/  ULDC.64 UR4, c[0x0][0x198] ;  /* 0x0000660000047ab9 */ /* 0x000fe40000000a00 */
[----:B------:R-:W-:Y:S02]  /*1840*/  UIMAD UR21, UR9, UR4, URZ ;  /* 0x00000004091572a4 */ /* 0x000fe4000f8e023f */
[----:B------:R-:W-:Y:S01]  /*1850*/  UIMAD.WIDE.U32 UR22, UR10, UR4, UR22 ;  /* 0x000000040a1672a5 */ /* 0x000fe2000f8e0016 */
[----:B--2---:R-:W2:Y:S01]  /*1860*/  MUFU.RCP R9, R7 ;  /* 0x0000000700097308 */ /* 0x004ea20000001000 */
[----:B------:R-:W-:Y:S01]  /*1870*/  UIMAD UR4, UR10, UR5, UR21 ;  /* 0x000000050a0472a4 */ /* 0x000fe2000f8e0215 */
[----:B-1----:R-:W-:-:S03]  /*1880*/  IABS R2, R2 ;  /* 0x0000000200027213 */ /* 0x002fc60000000000 */
[----:B------:R-:W-:Y:S01]  /*1890*/  UIADD3 UR4, UR23, UR4, URZ ;  /* 0x0000000417047290 */ /* 0x000fe2000fffe03f */
[----:B------:R-:W-:Y:S02]  /*18a0*/  MOV R5, R2 ;  /* 0x0000000200057202 */ /* 0x000fe40000000f00 */
[----:B--2---:R-:W-:-:S06]  /*18b0*/  IADD3 R9, R9, 0xffffffe, RZ ;  /* 0x0ffffffe09097810 */ /* 0x004fcc0007ffe0ff */
[----:B------:R-:W1:Y:S02]  /*18c0*/  F2I.FTZ.U32.TRUNC.NTZ R9, R9 ;  /* 0x0000000900097305 */ /* 0x000e64000021f000 */
[----:B-1----:R-:W-:-:S04]  /*18d0*/  IMAD.MOV R3, RZ, RZ, -R9 ;  /* 0x000000ffff037224 */ /* 0x002fc800078e0a09 */
[----:B------:R-:W-:-:S04]  /*18e0*/  IMAD R3, R3, R4, RZ ;  /* 0x0000000403037224 */ /* 0x000fc800078e02ff */
[----:B------:R-:W-:-:S06]  /*18f0*/  IMAD.HI.U32 R8, R9, R3, R8 ;  /* 0x0000000309087227 */ /* 0x000fcc00078e0008 */
[----:B------:R-:W-:-:S04]  /*1900*/  IMAD.HI.U32 R2, R8, R5, RZ ;  /* 0x0000000508027227 */ /* 0x000fc800078e00ff */
[----:B------:R-:W-:-:S04]  /*1910*/  IMAD.MOV R3, RZ, RZ, -R2 ;  /* 0x000000ffff037224 */ /* 0x000fc800078e0a02 */
[C---:B------:R-:W-:Y:S01]  /*1920*/  IMAD R3, R4.reuse, R3, R5 ;  /* 0x0000000304037224 */ /* 0x040fe200078e0205 */
[----:B------:R-:W-:Y:S01]  /*1930*/  MOV R5, UR23 ;  /* 0x0000001700057c02 */ /* 0x000fe20008000f00 */
[----:B------:R-:W-:Y:S01]  /*1940*/  IMAD.U32 R5, RZ, RZ, UR4 ;  /* 0x00000004ff057e24 */ /* 0x000fe2000f8e00ff */
[----:B------:R-:W-:Y:S02]  /*1950*/  ULDC.64 UR4, c[0x0][0x1a0] ;  /* 0x0000680000047ab9 */ /* 0x000fe40000000a00 */
[----:B------:R-:W-:-:S13]  /*1960*/  ISETP.GT.U32.AND P1, PT, R4, R3, PT ;  /* 0x000000030400720c */ /* 0x000fda0003f24070 */
[-C--:B------:R-:W-:Y:S02]  /*1970*/  @!P1 IADD3 R3, R3, -R4.reuse, RZ ;  /* 0x8000000403039210 */ /* 0x080fe40007ffe0ff */
[----:B------:R-:W-:Y:S02]  /*1980*/  @!P1 IADD3 R2, R2, 0x1, RZ ;  /* 0x0000000102029810 */ /* 0x000fe40007ffe0ff */
[----:B------:R-:W-:Y:S01]  /*1990*/  ISETP.GE.U32.AND P3, PT, R3, R4, PT ;  /* 0x000000040300720c */ /* 0x000fe20003f66070 */
[----:B------:R-:W-:Y:S01]  /*19a0*/  IMAD.U32 R4, RZ, RZ, UR22 ;  /* 0x00000016ff047e24 */ /* 0x000fe2000f8e00ff */
[----:B------:R-:W-:Y:S01]  /*19b0*/  ISETP.NE.AND P1, PT, RZ, c[0x0][0x1c8], PT ;  /* 0x00007200ff007a0c */ /* 0x000fe20003f25270 */
[----:B------:R-:W-:-:S04]  /*19c0*/  @UP0 UIMAD.WIDE.U32 UR22, UR20, UR4, URZ ;  /* 0x00000004141602a5 */ /* 0x000fc8000f8e003f */
[----:B------:R-:W-:-:S06]  /*19d0*/  @UP0 UIMAD UR20, UR20, UR5, UR23 ;  /* 0x00000005141402a4 */ /* 0x000fcc000f8e0217 */
[----:B------:R-:W-:-:S05]  /*19e0*/  @P3 IADD3 R2, R2, 0x1, RZ ;  /* 0x0000000102023810 */ /* 0x000fca0007ffe0ff */
[----:B------:R-:W-:-:S05]  /*19f0*/  IMAD.MOV.U32 R3, RZ, RZ, R2 ;  /* 0x000000ffff037224 */ /* 0x000fca00078e0002 */
        /* <DEDUP_REMOVED lines=17> */
[----:B------:R-:W-:-:S03]  /*1b10*/  UIADD3 UR23, UR25, UR22, URZ ;  /* 0x0000001619177290 */ /* 0x000fc6000fffe03f */
[----:B------:R-:W-:Y:S02]  /*1b20*/  UMOV UR22, UR24 ;  /* 0x0000001800167c82 */ /* 0x000fe40008000000 */
[----:B-1----:R-:W-:-:S04]  /*1b30*/  USHF.R.S32.HI UR19, URZ, 0x1f, UR21 ;  /* 0x0000001f3f137899 */ /* 0x002fc80008011415 */
[----:B------:R-:W-:-:S03]  /*1b40*/  UIMAD UR19, UR19, UR5, URZ ;  /* 0x00000005131372a4 */ /* 0x000fc6000f8e023f */
[----:B------:R-:W-:Y:S02]  /*1b50*/  ULDC UR5, c[0x0][0x18c] ;  /* 0x0000630000057ab9 */ /* 0x000fe40000000800 */
[----:B------:R-:W-:Y:S02]  /*1b60*/  UIMAD UR5, UR21, UR5, UR19 ;  /* 0x00000005150572a4 */ /* 0x000fe4000f8e0213 */
[----:B--2---:R-:W-:-:S04]  /*1b70*/  UIMAD.WIDE.U32 UR22, UR20, UR4, UR22 ;  /* 0x00000004141672a5 */ /* 0x004fc8000f8e0016 */
[----:B------:R-:W-:Y:S02]  /*1b80*/  UIADD3 UR20, UR23, UR5, URZ ;  /* 0x0000000517147290 */ /* 0x000fe4000fffe03f */
.L_x_6334:
[----:B------:R-:W-:Y:S01]  /*1b90*/  UISETP.NE.AND UP0, UPT, UR11, -0x1, UPT ;  /* 0xffffffff0b00788c */ /* 0x000fe2000bf05270 */
[----:B------:R-:W-:Y:S01]  /*1ba0*/  SHF.R.S32.HI R9, RZ, 0x1f, R6 ;  /* 0x0000001fff097819 */ /* 0x000fe20000011406 */
[----:B------:R-:W-:Y:S01]  /*1bb0*/  ULDC.64 UR4, c[0x0][0x190] ;  /* 0x0000640000047ab9 */ /* 0x000fe20000000a00 */
[----:B------:R-:W1:Y:S01]  /*1bc0*/  S2R R31, SR_CTAID.X ;  /* 0x00000000001f7919 */ /* 0x000e620000002500 */
[----:B------:R-:W-:Y:S01]  /*1bd0*/  USHF.R.S32.HI UR21, URZ, 0x1f, UR12 ;  /* 0x0000001f3f157899 */ /* 0x000fe2000801140c */
[CC--:B------:R-:W-:Y:S01]  /*1be0*/  LEA.HI R5, R9.reuse, R6.reuse, RZ, 0x3 ;  /* 0x0000000609057211 */ /* 0x0c0fe200078f18ff */
[----:B------:R-:W-:Y:S01]  /*1bf0*/  IMAD.SHL.U32 R241, R6, 0x2, RZ ;  /* 0x0000000206f17824 */ /* 0x000fe200078e00ff */
[----:B------:R-:W2:Y:S01]  /*1c00*/  S2R R28, SR_CTAID.Z ;  /* 0x00000000001c7919 */ /* 0x000ea20000002700 */
[-C--:B------:R-:W-:Y:S02]  /*1c10*/  LEA.HI R14, R9, R6.reuse, RZ, 0x6 ;  /* 0x00000006090e7211 */ /* 0x080fe400078f30ff */
[----:B------:R-:W-:Y:S01]  /*1c20*/  SHF.R.S32.HI R12, RZ, 0x3, R5 ;  /* 0x00000003ff0c7819 */ /* 0x000fe20000011405 */
[----:B------:R-:W-:Y:S01]  /*1c30*/  @UP0 UIMAD.WIDE.U32 UR24, UR11, UR4, URZ ;  /* 0x000000040b1802a5 */ /* 0x000fe2000f8e003f */
[----:B------:R-:W-:Y:S01]  /*1c40*/  LOP3.LUT R5, R5, 0xfffffff8, RZ, 0xc0, !PT ;  /* 0xfffffff805057812 */ /* 0x000fe200078ec0ff */
[----:B------:R-:W-:Y:S01]  /*1c50*/  @!UP0 USHF.R.S32.HI UR23, URZ, 0x1f, UR18 ;  /* 0x0000001f3f178899 */ /* 0x000fe20008011412 */
[----:B------:R-:W-:Y:S01]  /*1c60*/  IADD3 R2, R12, 0x10, RZ ;  /* 0x000000100c027810 */ /* 0x000fe20007ffe0ff */
[----:B------:R-:W-:Y:S01]  /*1c70*/  @UP0 UIMAD UR19, UR11, UR5, UR25 ;  /* 0x000000050b1302a4 */ /* 0x000fe2000f8e0219 */
[----:B------:R-:W-:Y:S01]  /*1c80*/  SHF.R.S32.HI R13, RZ, 0x1f, R12 ;  /* 0x0000001fff0d7819 */ /* 0x000fe2000001140c */
[----:B-----5:R-:W-:Y:S01]  /*1c90*/  IMAD.IADD R0, R6, 0x1, -R5 ;  /* 0x0000000106007824 */ /* 0x020fe200078e0a05 */
[----:B------:R-:W-:Y:S01]  /*1ca0*/  ULDC.64 UR4, c[0x0][0x178] ;  /* 0x00005e0000047ab9 */ /* 0x000fe20000000a00 */
[----:B------:R-:W-:Y:S01]  /*1cb0*/  IADD3 R5, R12, 0x20, RZ ;  /* 0x000000200c057810 */ /* 0x000fe20007ffe0ff */
[----:B------:R-:W-:Y:S01]  /*1cc0*/  @!UP0 UIMAD UR23, UR23, UR4, URZ ;  /* 0x00000004171782a4 */ /* 0x000fe2000f8e023f */
[----:B------:R-:W-:Y:S01]  /*1cd0*/  IMAD.SHL.U32 R10, R0, 0x8, RZ ;  /* 0x00000008000a7824 */ /* 0x000fe200078e00ff */
[----:B------:R-:W-:Y:S01]  /*1ce0*/  @!UP0 UIMAD.WIDE.U32 UR26, UR18, UR4, URZ ;  /* 0x00000004121a82a5 */ /* 0x000fe2000f8e003f */
[C---:B------:R-:W-:Y:S01]  /*1cf0*/  IADD3 R4, R12.reuse, 0x30, RZ ;  /* 0x000000300c047810 */ /* 0x040fe20007ffe0ff */
[----:B------:R-:W-:Y:S01]  /*1d00*/  @!UP0 UIMAD UR23, UR18, UR5, UR23 ;  /* 0x00000005121782a4 */ /* 0x000fe2000f8e0217 */
[----:B------:R-:W-:Y:S01]  /*1d10*/  IMAD.SHL.U32 R235, R12, 0x40, RZ ;  /* 0x000000400ceb7824 */ /* 0x000fe200078e00ff */
[----:B------:R-:W-:Y:S01]  /*1d20*/  UIADD3 UR18, -UR13, UR15, URZ ;  /* 0x0000000f0d127290 */ /* 0x000fe2000fffe13f */
[----:B------:R-:W-:Y:S01]  /*1d30*/  SHF.R.S32.HI R8, RZ, 0x1f, R10 ;  /* 0x0000001fff087819 */ /* 0x000fe2000001140a */
[----:B------:R-:W-:Y:S01]  /*1d40*/  @!UP0 UIADD3 UR19, UR27, UR23, URZ ;  /* 0x000000171b138290 */ /* 0x000fe2000fffe03f */
[----:B-1----:R-:W-:Y:S01]  /*1d50*/  IMAD.WIDE R30, R31, 0x40, R12 ;  /* 0x000000401f1e7825 */ /* 0x002fe200078e020c */
[----:B------:R-:W-:Y:S01]  /*1d60*/  @!UP0 UMOV UR24, UR26 ;  /* 0x0000001a00188c82 */ /* 0x000fe20008000000 */
[----:B------:R-:W-:Y:S01]  /*1d70*/  LOP3.LUT R235, R235, 0x1c0, RZ, 0xc0, !PT ;  /* 0x000001c0ebeb7812 */ /* 0x000fe200078ec0ff */
[----:B------:R-:W-:Y:S01]  /*1d80*/  ULDC.64 UR4, c[0x0][0x1a8] ;  /* 0x00006a0000047ab9 */ /* 0x000fe20000000a00 */
[----:B------:R-:W-:Y:S01]  /*1d90*/  ISETP.GE.AND P2, PT, R5, UR18, PT ;  /* 0x0000001205007c0c */ /* 0x000fe2000bf46270 */
[----:B------:R-:W-:Y:S01]  /*1da0*/  UIMAD UR4, UR21, UR4, URZ ;  /* 0x00000004150472a4 */ /* 0x000fe2000f8e023f */
[----:B------:R-:W-:Y:S01]  /*1db0*/  IADD3 R20, P1, R10, UR24, RZ ;  /* 0x000000180a147c10 */ /* 0x000fe2000ff3e0ff */
[----:B------:R-:W-:Y:S01]  /*1dc0*/  IMAD.SHL.U32 R14, R14, 0x8, RZ ;  /* 0x000000080e0e7824 */ /* 0x000fe200078e00ff */
[----:B------:R-:W-:Y:S01]  /*1dd0*/  ISETP.GE.AND P6, PT, R2, UR18, PT ;  /* 0x0000001202007c0c */ /* 0x000fe2000bfc6270 */
[----:B------:R-:W-:Y:S01]  /*1de0*/  UIMAD UR4, UR12, UR5, UR4 ;  /* 0x000000050c0472a4 */ /* 0x000fe2000f8e0204 */
[----:B------:R-:W-:Y:S01]  /*1df0*/  IADD3.X R21, R8, UR19, RZ, P1, !PT ;  /* 0x0000001308157c10 */ /* 0x000fe20008ffe4ff */
[----:B------:R-:W-:Y:S01]  /*1e00*/  UIADD3 UR19, UR6, -0x1, URZ ;  /* 0xffffffff06137890 */ /* 0x000fe2000fffe03f */
[----:B------:R-:W-:Y:S01]  /*1e10*/  ISETP.GE.AND P5, PT, R4, UR18, PT ;  /* 0x0000001204007c0c */ /* 0x000fe2000bfa6270 */
[----:B------:R-:W-:Y:S01]  /*1e20*/  ULDC UR12, c[0x0][0x198] ;  /* 0x00006600000c7ab9 */ /* 0x000fe20000000800 */
[----:B------:R-:W-:Y:S01]  /*1e30*/  ISETP.GE.AND P0, PT, R12, UR18, PT ;  /* 0x000000120c007c0c */ /* 0x000fe2000bf06270 */
[----:B--2---:R-:W-:Y:S01]  /*1e40*/  IMAD.WIDE.U32 R28, R28, c[0x0][0x1a8], R20 ;  /* 0x00006a001c1c7a25 */ /* 0x004fe200078e0014 */
[----:B------:R-:W-:Y:S01]  /*1e50*/  LOP3.LUT R16, R235, 0x38, R10, 0xf8, !PT ;  /* 0x00000038eb107812 */ /* 0x000fe200078ef80a */
[----:B------:R-:W-:Y:S01]  /*1e60*/  USHF.L.U32 UR5, UR19, 0x6, URZ ;  /* 0x0000000613057899 */ /* 0x000fe2000800063f */
[C---:B------:R-:W-:Y:S01]  /*1e70*/  @!P2 IADD3 R20, P3, R30.reuse, 0x20, RZ ;  /* 0x000000201e14a810 */ /* 0x040fe20007f7e0ff */
[--C-:B------:R-:W-:Y:S01]  /*1e80*/  @!P2 IMAD.MOV.U32 R24, RZ, RZ, R28.reuse ;  /* 0x000000ffff18a224 */ /* 0x100fe200078e001c */
[----:B------:R-:W-:Y:S01]  /*1e90*/  SHF.R.U32.HI R235, RZ, 0x3, R235 ;  /* 0x00000003ffeb7819 */ /* 0x000fe200000116eb */
[--C-:B------:R-:W-:Y:S01]  /*1ea0*/  @!P6 IMAD.MOV.U32 R26, RZ, RZ, R28.reuse ;  /* 0x000000ffff1ae224 */ /* 0x100fe200078e001c */
[----:B------:R-:W-:Y:S01]  /*1eb0*/  IADD3 R29, R29, UR4, RZ ;  /* 0x000000041d1d7c10 */ /* 0x000fe2000fffe0ff */
[----:B------:R-:W-:Y:S01]  /*1ec0*/  @!P2 IMAD.X R15, RZ, RZ, R31, P3 ;  /* 0x000000ffff0fa224 */ /* 0x000fe200018e061f */
[----:B------:R-:W-:Y:S01]  /*1ed0*/  @!P6 IADD3 R19, P4, R30, 0x10, RZ ;  /* 0x000000101e13e810 */ /* 0x000fe20007f9e0ff */
[----:B------:R-:W-:Y:S01]  /*1ee0*/  @!P5 IMAD.MOV.U32 R22, RZ, RZ, R28 ;  /* 0x000000ffff16d224 */ /* 0x000fe200078e001c */
[----:B------:R-:W-:Y:S01]  /*1ef0*/  LOP3.LUT R235, R16, R235, RZ, 0x3c, !PT ;  /* 0x000000eb10eb7212 */ /* 0x000fe200078e3cff */
[----:B------:R-:W-:Y:S01]  /*1f00*/  @!P2 IMAD.MOV.U32 R25, RZ, RZ, R29 ;  /* 0x000000ffff19a224 */ /* 0x000fe200078e001d */
[----:B------:R-:W-:Y:S01]  /*1f10*/  @!P5 IADD3 R21, P1, R30, 0x30, RZ ;  /* 0x000000301e15d810 */ /* 0x000fe20007f3e0ff */
[----:B------:R-:W-:Y:S01]  /*1f20*/  @!P2 IMAD R15, R15, c[0x0][0x190], RZ ;  /* 0x000064000f0faa24 */ /* 0x000fe200078e02ff */
[----:B------:R-:W-:Y:S01]  /*1f30*/  LOP3.LUT R235, R235, 0xfffffe00, R14, 0xf8, !PT ;  /* 0xfffffe00ebeb7812 */ /* 0x000fe200078ef80e */
[--C-:B------:R-:W-:Y:S01]  /*1f40*/  @!P6 IMAD.X R16, RZ, RZ, R31.reuse, P4 ;  /* 0x000000ffff10e224 */ /* 0x100fe200020e061f */
[----:B------:R-:W-:Y:S01]  /*1f50*/  UIADD3 UR4, -UR5, UR14, URZ ;  /* 0x0000000e05047290 */ /* 0x000fe2000fffe13f */
[----:B------:R-:W-:Y:S01]  /*1f60*/  @!P0 IMAD R17, R31, c[0x0][0x190], RZ ;  /* 0x000064001f118a24 */ /* 0x000fe200078e02ff */
[----:B------:R-:W-:Y:S01]  /*1f70*/  LEA.HI R84, R9, R6, RZ, 0x5 ;  /* 0x0000000609547211 */ /* 0x000fe200078f28ff */
[----:B------:R-:W-:Y:S01]  /*1f80*/  @!P5 IMAD.X R14, RZ, RZ, R31, P1 ;  /* 0x000000ffff0ed224 */ /* 0x000fe200008e061f */
[----:B------:R-:W-:Y:S01]  /*1f90*/  LOP3.LUT R241, R241, 0x6, RZ, 0xc0, !PT ;  /* 0x00000006f1f17812 */ /* 0x000fe200078ec0ff */
[C---:B------:R-:W-:Y:S01]  /*1fa0*/  @!P2 IMAD R15, R20.reuse, c[0x0][0x194], R15 ;  /* 0x00006500140faa24 */ /* 0x040fe200078e020f */
[----:B------:R-:W-:Y:S01]  /*1fb0*/  SHF.R.S32.HI R85, RZ, 0x5, R84 ;  /* 0x00000005ff557819 */ /* 0x000fe20000011454 */
[----:B------:R-:W-:-:S04]  /*1fc0*/  @!P2 IMAD.WIDE.U32 R24, R20, c[0x0][0x190], R24 ;  /* 0x000064001418aa25 */ /* 0x000fc800078e0018 */
[--C-:B------:R-:W-:Y:S01]  /*1fd0*/  @!P6 IMAD.MOV.U32 R27, RZ, RZ, R29.reuse ;  /* 0x000000ffff1be224 */ /* 0x100fe200078e001d */
[----:B------:R-:W-:Y:S01]  /*1fe0*/  @!P2 LEA R20, P1, R24, c[0x0][0x160], 0x1 ;  /* 0x000058001814aa11 */ /* 0x000fe200078208ff */
[----:B------:R-:W-:Y:S02]  /*1ff0*/  @!P6 IMAD R16, R16, c[0x0][0x190], RZ ;  /* 0x000064001010ea24 */ /* 0x000fe400078e02ff */
[----:B------:R-:W-:Y:S02]  /*2000*/  @!P5 IMAD.MOV.U32 R23, RZ, RZ, R29 ;  /* 0x000000ffff17d224 */ /* 0x000fe400078e001d */
[C---:B------:R-:W-:Y:S02]  /*2010*/  @!P0 IMAD R17, R30.reuse, c[0x0][0x194], R17 ;  /* 0x000065001e118a24 */ /* 0x040fe400078e0211 */
[----:B------:R-:W-:-:S04]  /*2020*/  @!P0 IMAD.WIDE.U32 R28, R30, c[0x0][0x190], R28 ;  /* 0x000064001e1c8a25 */ /* 0x000fc800078e001c */
[----:B------:R-:W-:Y:S01]  /*2030*/  @!P5 IMAD R14, R14, c[0x0][0x190], RZ ;  /* 0x000064000e0eda24 */ /* 0x000fe200078e02ff */
[----:B------:R-:W-:Y:S01]  /*2040*/  @!P0 LEA R30, P4, R28, c[0x0][0x160], 0x1 ;  /* 0x000058001c1e8a11 */ /* 0x000fe200078808ff */
[----:B------:R-:W-:Y:S02]  /*2050*/  @!P2 IMAD.IADD R15, R25, 0x1, R15 ;  /* 0x00000001190fa824 */ /* 0x000fe400078e020f */
[C---:B------:R-:W-:Y:S02]  /*2060*/  @!P6 IMAD R16, R19.reuse, c[0x0][0x194], R16 ;  /* 0x000065001310ea24 */ /* 0x040fe400078e0210 */
[----:B------:R-:W-:-:S04]  /*2070*/  @!P6 IMAD.WIDE.U32 R26, R19, c[0x0][0x190], R26 ;  /* 0x00006400131aea25 */ /* 0x000fc800078e001a */
[C---:B------:R-:W-:Y:S02]  /*2080*/  @!P5 IMAD R14, R21.reuse, c[0x0][0x194], R14 ;  /* 0x00006500150eda24 */ /* 0x040fe400078e020e */
[----:B------:R-:W-:Y:S01]  /*2090*/  @!P5 IMAD.WIDE.U32 R22, R21, c[0x0][0x190], R22 ;  /* 0x000064001516da25 */ /* 0x000fe200078e0016 */
[----:B------:R-:W-:Y:S02]  /*20a0*/  @!P2 LEA.HI.X R21, R24, c[0x0][0x164], R15, 0x1, P1 ;  /* 0x000059001815aa11 */ /* 0x000fe400008f0c0f */
[----:B------:R-:W-:Y:S01]  /*20b0*/  IADD3 R18, P1, R10, R18, RZ ;  /* 0x000000120a127210 */ /* 0x000fe20007f3e0ff */
[----:B------:R-:W-:Y:S02]  /*20c0*/  @!P0 IMAD.IADD R17, R29, 0x1, R17 ;  /* 0x000000011d118824 */ /* 0x000fe400078e0211 */
[----:B------:R-:W-:Y:S01]  /*20d0*/  @!P6 IMAD.IADD R19, R27, 0x1, R16 ;  /* 0x000000011b13e824 */ /* 0x000fe200078e0210 */
[----:B------:R-:W-:Y:S01]  /*20e0*/  @!P6 LEA R16, P3, R26, c[0x0][0x160], 0x1 ;  /* 0x000058001a10ea11 */ /* 0x000fe200078608ff */
[----:B------:R-:W-:Y:S01]  /*20f0*/  IMAD.SHL.U32 R235, R235, 0x2, RZ ;  /* 0x00000002ebeb7824 */ /* 0x000fe200078e00ff */
[----:B------:R-:W-:Y:S01]  /*2100*/  @!P0 LEA.HI.X R31, R28, c[0x0][0x164], R17, 0x1, P4 ;  /* 0x000059001c1f8a11 */ /* 0x000fe200020f0c11 */
[----:B------:R-:W-:Y:S01]  /*2110*/  IMAD R15, R13, c[0x0][0x198], RZ ;  /* 0x000066000d0f7a24 */ /* 0x000fe200078e02ff */
[----:B------:R-:W-:Y:S01]  /*2120*/  @!P6 LEA.HI.X R17, R26, c[0x0][0x164], R19, 0x1, P3 ;  /* 0x000059001a11ea11 */ /* 0x000fe200018f0c13 */
[----:B------:R-:W-:Y:S01]  /*2130*/  IMAD.X R19, R8, 0x1, R11, P1 ;  /* 0x0000000108137824 */ /* 0x000fe200008e060b */
[----:B------:R-:W-:Y:S01]  /*2140*/  ISETP.GE.AND P1, PT, R12, UR4, PT ;  /* 0x000000040c007c0c */ /* 0x000fe2000bf26270 */
[----:B------:R-:W-:Y:S01]  /*2150*/  @!PT LDS RZ, [RZ] ;  /* 0x00000000fffff984 */ /* 0x000fe20000000800 */
[----:B------:R-:W-:Y:S01]  /*2160*/  @!PT LDS RZ, [RZ] ;  /* 0x00000000fffff984 */ /* 0x000fe20000000800 */
[----:B------:R-:W-:Y:S01]  /*2170*/  @!PT LDS RZ, [RZ] ;  /* 0x00000000fffff984 */ /* 0x000fe20000000800 */
[----:B------:R1:W-:Y:S01]  /*2180*/  @!P0 LDGSTS.E.BYPASS.LTC128B.128 [R235], [R30.64] ;  /* 0x000000001eeb8fae */ /* 0x0003e2000b901d50 */
[----:B------:R-:W-:Y:S01]  /*2190*/  ISETP.GE.AND P4, PT, R2, UR4, PT ;  /* 0x0000000402007c0c */ /* 0x000fe2000bf86270 */
[----:B------:R-:W-:Y:S01]  /*21a0*/  IMAD.WIDE.U32 R18, R12, c[0x0][0x198], R18 ;  /* 0x000066000c127a25 */ /* 0x000fe200078e0012 */
[----:B------:R-:W-:Y:S01]  /*21b0*/  ISETP.GE.AND P3, PT, R2, UR4, PT ;  /* 0x0000000402007c0c */ /* 0x000fe2000bf66270 */
[----:B------:R1:W-:Y:S02]  /*21c0*/  @!P0 LDGSTS.E.BYPASS.LTC128B.128 [R235+0x2000], [R30.64+0x80] ;  /* 0x020000801eeb8fae */ /* 0x0003e4000b901d50 */
[----:B------:R-:W-:-:S02]  /*21d0*/  @!P5 IMAD.IADD R11, R23, 0x1, R14 ;  /* 0x00000001170bd824 */ /* 0x000fc400078e020e */
[----:B------:R1:W-:Y:S01]  /*21e0*/  @!P0 LDGSTS.E.BYPASS.LTC128B.128 [R235+0x4000], [R30.64+0x100] ;  /* 0x040001001eeb8fae */ /* 0x0003e2000b901d50 */
[----:B------:R-:W-:Y:S02]  /*21f0*/  IMAD R15, R12, c[0x0][0x19c], R15 ;  /* 0x000067000c0f7a24 */ /* 0x000fe400078e020f */
[----:B------:R-:W-:Y:S01]  /*2200*/  IMAD.MOV.U32 R2, RZ, RZ, R18 ;  /* 0x000000ffff027224 */ /* 0x000fe200078e0012 */
[----:B------:R1:W-:Y:S01]  /*2210*/  @!P0 LDGSTS.E.BYPASS.LTC128B.128 [R235+0x6000], [R30.64+0x180] ;  /* 0x060001801eeb8fae */ /* 0x0003e2000b901d50 */
[C---:B------:R-:W-:Y:S01]  /*2220*/  @!P5 LEA R24, P0, R22.reuse, c[0x0][0x160], 0x1 ;  /* 0x000058001618da11 */ /* 0x040fe200078008ff */
[----:B------:R-:W-:Y:S01]  /*2230*/  IMAD.IADD R165, R19, 0x1, R15 ;  /* 0x0000000113a57824 */ /* 0x000fe200078e020f */
[----:B------:R-:W-:Y:S01]  /*2240*/  LEA.HI R18, R9, R6, RZ, 0x4 ;  /* 0x0000000609127211 */ /* 0x000fe200078f20ff */
[----:B------:R2:W-:Y:S01]  /*2250*/  @!P6 LDGSTS.E.BYPASS.LTC128B.128 [R235+0x800], [R16.64] ;  /* 0x0080000010ebefae */ /* 0x0005e2000b901d50 */
[----:B------:R-:W-:Y:S01]  /*2260*/  @!P5 LEA.HI.X R25, R22, c[0x0][0x164], R11, 0x1, P0 ;  /* 0x000059001619da11 */ /* 0x000fe200000f0c0b */
[----:B------:R-:W-:Y:S01]  /*2270*/  IMAD.U32 R19, RZ, RZ, UR12 ;  /* 0x0000000cff137e24 */ /* 0x000fe2000f8e00ff */
[----:B------:R-:W-:Y:S01]  /*2280*/  @!P1 LEA R22, P0, R2, c[0x0][0x168], 0x1 ;  /* 0x00005a0002169a11 */ /* 0x000fe200078008ff */
[----:B------:R2:W-:Y:S01]  /*2290*/  @!P6 LDGSTS.E.BYPASS.LTC128B.128 [R235+0x2800], [R16.64+0x80] ;  /* 0x0280008010ebefae */ /* 0x0005e2000b901d50 */
[----:B------:R-:W-:Y:S01]  /*22a0*/  LOP3.LUT R15, R18, 0xfffffff0, RZ, 0xc0, !PT ;  /* 0xfffffff0120f7812 */ /* 0x000fe200078ec0ff */
[----:B------:R-:W-:Y:S01]  /*22b0*/  IMAD.MOV.U32 R14, RZ, RZ, c[0x0][0x19c] ;  /* 0x00006700ff0e7624 */ /* 0x000fe200078e00ff */
[----:B------:R-:W-:Y:S01]  /*22c0*/  @!P1 LEA.HI.X R23, R2, c[0x0][0x16c], R165, 0x1, P0 ;  /* 0x00005b0002179a11 */ /* 0x000fe200000f0ca5 */
[----:B------:R2:W-:Y:S01]  /*22d0*/  @!P6 LDGSTS.E.BYPASS.LTC128B.128 [R235+0x4800], [R16.64+0x100] ;  /* 0x0480010010ebefae */ /* 0x0005e2000b901d50 */
[----:B------:R-:W-:Y:S01]  /*22e0*/  SHF.R.S32.HI R11, RZ, 0x4, R18 ;  /* 0x00000004ff0b7819 */ /* 0x000fe20000011412 */
[----:B------:R-:W-:-:S02]  /*22f0*/  IMAD.IADD R15, R6, 0x1, -R15 ;  /* 0x00000001060f7824 */ /* 0x000fc400078e0a0f */
[----:B------:R2:W-:Y:S01]  /*2300*/  @!P6 LDGSTS.E.BYPASS.LTC128B.128 [R235+0x6800], [R16.64+0x180] ;  /* 0x0680018010ebefae */ /* 0x0005e2000b901d50 */
[----:B------:R-:W-:Y:S01]  /*2310*/  ISETP.GE.AND P6, PT, R5, UR4, PT ;  /* 0x0000000405007c0c */ /* 0x000fe2000bfc6270 */
[----:B------:R-:W-:Y:S01]  /*2320*/  IMAD.U32 R242, RZ, RZ, UR19 ;  /* 0x00000013fff27e24 */ /* 0x000fe2000f8e00ff */
[----:B------:R-:W-:Y:S01]  /*2330*/  LEA.HI R18, R18, R11, RZ, 0x1 ;  /* 0x0000000b12127211 */ /* 0x000fe200078f08ff */
[----:B------:R3:W-:Y:S03]  /*2340*/  @!P2 LDGSTS.E.BYPASS.LTC128B.128 [R235+0x1000], [R20.64] ;  /* 0x0100000014ebafae */ /* 0x0007e6000b901d50 */
[----:B------:R-:W-:Y:S01]  /*2350*/  LOP3.LUT R18, R18, 0xfffffffe, RZ, 0xc0, !PT ;  /* 0xfffffffe12127812 */ /* 0x000fe200078ec0ff */
[----:B------:R3:W-:Y:S04]  /*2360*/  @!P2 LDGSTS.E.BYPASS.LTC128B.128 [R235+0x3000], [R20.64+0x80] ;  /* 0x0300008014ebafae */ /* 0x0007e8000b901d50 */
[----:B------:R3:W-:Y:S01]  /*2370*/  @!P2 LDGSTS.E.BYPASS.LTC128B.128 [R235+0x5000], [R20.64+0x100] ;  /* 0x0500010014ebafae */ /* 0x0007e2000b901d50 */
[----:B------:R-:W-:-:S02]  /*2380*/  IMAD.IADD R11, R11, 0x1, -R18 ;  /* 0x000000010b0b7824 */ /* 0x000fc400078e0a12 */
[----:B------:R-:W-:Y:S01]  /*2390*/  IMAD.U32 R18, RZ, RZ, UR12 ;  /* 0x0000000cff127e24 */ /* 0x000fe2000f8e00ff */
[----:B------:R3:W-:Y:S01]  /*23a0*/  @!P2 LDGSTS.E.BYPASS.LTC128B.128 [R235+0x7000], [R20.64+0x180] ;  /* 0x0700018014ebafae */ /* 0x0007e2000b901d50 */
[----:B------:R-:W-:Y:S01]  /*23b0*/  ISETP.GE.AND P2, PT, R5, UR4, PT ;  /* 0x0000000405007c0c */ /* 0x000fe2000bf46270 */
[----:B------:R-:W-:Y:S02]  /*23c0*/  IMAD.U32 R5, RZ, RZ, UR12 ;  /* 0x0000000cff057e24 */ /* 0x000fe4000f8e00ff */
[----:B------:R4:W-:Y:S04]  /*23d0*/  @!P5 LDGSTS.E.BYPASS.LTC128B.128 [R235+0x1800], [R24.64] ;  /* 0x0180000018ebdfae */ /* 0x0009e8000b901d50 */
[----:B------:R4:W-:Y:S01]  /*23e0*/  @!P5 LDGSTS.E.BYPASS.LTC128B.128 [R235+0x3800], [R24.64+0x80] ;  /* 0x0380008018ebdfae */ /* 0x0009e2000b901d50 */
[----:B--2---:R-:W-:-:S03]  /*23f0*/  IADD3 R16, P0, R10, UR22, RZ ;  /* 0x000000160a107c10 */ /* 0x004fc6000ff1e0ff */
[----:B------:R4:W-:Y:S01]  /*2400*/  @!P5 LDGSTS.E.BYPASS.LTC128B.128 [R235+0x5800], [R24.64+0x100] ;  /* 0x0580010018ebdfae */ /* 0x0009e2000b901d50 */
[----:B------:R-:W-:Y:S02]  /*2410*/  SHF.R.S32.HI R10, RZ, 0x1f, R15 ;  /* 0x0000001fff0a7819 */ /* 0x000fe4000001140f */
[----:B------:R-:W-:Y:S01]  /*2420*/  IADD3.X R17, R8, UR20, RZ, P0, !PT ;  /* 0x0000001408117c10 */ /* 0x000fe200087fe4ff */
[----:B------:R4:W-:Y:S01]  /*2430*/  @!P5 LDGSTS.E.BYPASS.LTC128B.128 [R235+0x7800], [R24.64+0x180] ;  /* 0x0780018018ebdfae */ /* 0x0009e2000b901d50 */
[----:B------:R-:W-:Y:S01]  /*2440*/  @!P4 LEA R8, P0, R19, R2, 0x4 ;  /* 0x000000021308c211 */ /* 0x000fe200078020ff */
[----:B------:R-:W-:Y:S01]  /*2450*/  UIMAD.WIDE.U32 UR20, UR12, 0x20, URZ ;  /* 0x000000200c1478a5 */ /* 0x000fe2000f8e003f */
[----:B------:R-:W-:Y:S01]  /*2460*/  ISETP.GE.AND P5, PT, R4, UR4, PT ;  /* 0x0000000404007c0c */ /* 0x000fe2000bfa6270 */
[----:B------:R2:W-:Y:S01]  /*2470*/  @!P1 LDGSTS.E.BYPASS.LTC128B.128 [R235+0x8000], [R22.64] ;  /* 0x0800000016eb9fae */ /* 0x0005e2000b901d50 */
[----:B------:R-:W-:Y:S01]  /*2480*/  @!P4 LEA.HI.X R5, R5, R165, R14, 0x4, P0 ;  /* 0x000000a50505c211 */ /* 0x000fe200000f240e */
[----:B------:R-:W-:-:S02]  /*2490*/  IMAD.WIDE.U32 R16, R3, c[0x0][0x1b8], R16 ;  /* 0x00006e0003107a25 */ /* 0x000fc400078e0010 */
[----:B------:R2:W-:Y:S04]  /*24a0*/  @!P1 LDGSTS.E.BYPASS.LTC128B.128 [R235+0xa000], [R22.64+0x80] ;  /* 0x0a00008016eb9fae */ /* 0x0005e8000b901d50 */
[----:B------:R2:W-:Y:S04]  /*24b0*/  @!P1 LDGSTS.E.BYPASS.LTC128B.128 [R235+0xc000], [R22.64+0x100] ;  /* 0x0c00010016eb9fae */ /* 0x0005e8000b901d50 */
[----:B------:R2:W-:Y:S01]  /*24c0*/  @!P1 LDGSTS.E.BYPASS.LTC128B.128 [R235+0xe000], [R22.64+0x180] ;  /* 0x0e00018016eb9fae */ /* 0x0005e2000b901d50 */
[----:B------:R-:W-:Y:S01]  /*24d0*/  ISETP.GE.AND P1, PT, R4, UR4, PT ;  /* 0x0000000404007c0c */ /* 0x000fe2000bf26270 */
[----:B------:R-:W-:Y:S01]  /*24e0*/  @!P5 IMAD.MOV.U32 R164, RZ, RZ, R2 ;  /* 0x000000ffffa4d224 */ /* 0x000fe200078e0002 */
[----:B------:R-:W-:Y:S01]  /*24f0*/  LEA.HI R4, R10, R15, RZ, 0x3 ;  /* 0x0000000f0a047211 */ /* 0x000fe200078f18ff */
[----:B------:R-:W-:-:S02]  /*2500*/  IMAD R10, R7, c[0x0][0x1b8], RZ ;  /* 0x00006e00070a7a24 */ /* 0x000fc400078e02ff */
[----:B------:R-:W-:Y:S01]  /*2510*/  @!P5 IMAD.WIDE.U32 R18, R18, 0x30, R164 ;  /* 0x000000301212d825 */ /* 0x000fe200078e00a4 */
[----:B---3--:R-:W-:-:S03]  /*2520*/  LOP3.LUT R20, R4, 0xfffffff8, RZ, 0xc0, !PT ;  /* 0xfffffff804147812 */ /* 0x008fc600078ec0ff */
[----:B------:R-:W-:Y:S02]  /*2530*/  IMAD R10, R3, c[0x0][0x1bc], R10 ;  /* 0x00006f00030a7a24 */ /* 0x000fe400078e020a */
[----:B------:R-:W-:Y:S02]  /*2540*/  IMAD.IADD R7, R15, 0x1, -R20 ;  /* 0x000000010f077824 */ /* 0x000fe400078e0a14 */
[----:B------:R-:W-:Y:S02]  /*2550*/  IMAD.IADD R17, R17, 0x1, R10 ;  /* 0x0000000111117824 */ /* 0x000fe400078e020a */
[----:B------:R-:W-:Y:S02]  /*2560*/  IMAD.SHL.U32 R10, R7, 0x40, RZ ;  /* 0x00000040070a7824 */ /* 0x000fe400078e00ff */
[----:B------:R-:W-:-:S03]  /*2570*/  IMAD.SHL.U32 R4, R4, 0x40, RZ ;  /* 0x0000004004047824 */ /* 0x000fc600078e00ff */
[----:B------:R-:W-:Y:S02]  /*2580*/  LOP3.LUT R10, R10, 0x1c0, RZ, 0xc0, !PT ;  /* 0x000001c00a0a7812 */ /* 0x000fe400078ec0ff */
[----:B------:R-:W-:Y:S02]  /*2590*/  LOP3.LUT R4, R4, 0xfffffe00, RZ, 0xc0, !PT ;  /* 0xfffffe0004047812 */ /* 0x000fe400078ec0ff */
[----:B--2---:R-:W-:-:S04]  /*25a0*/  @!P4 LEA R22, P0, R8, c[0x0][0x168], 0x1 ;  /* 0x00005a000816ca11 */ /* 0x004fc800078008ff */
[----:B------:R-:W-:Y:S01]  /*25b0*/  @!P4 LEA.HI.X R23, R8, c[0x0][0x16c], R5, 0x1, P0 ;  /* 0x00005b000817ca11 */ /* 0x000fe200000f0c05 */
[----:B------:R-:W-:Y:S01]  /*25c0*/  IMAD.SHL.U32 R5, R0, 0x40, RZ ;  /* 0x0000004000057824 */ /* 0x000fe200078e00ff */
[----:B------:R-:W-:Y:S01]  /*25d0*/  IADD3 R168, P0, R12, UR10, RZ ;  /* 0x0000000a0ca87c10 */ /* 0x000fe2000ff1e0ff */
[----:B------:R-:W-:Y:S01]  /*25e0*/  IMAD.SHL.U32 R8, R14, 0x20, RZ ;  /* 0x000000200e087824 */ /* 0x000fe200078e00ff */
[----:B------:R-:W-:Y:S01]  /*25f0*/  ULDC UR10, c[0x0][0x2e8] ;  /* 0x0000ba00000a7ab9 */ /* 0x000fe20000000800 */
[----:B------:R2:W-:Y:S01]  /*2600*/  @!P4 LDGSTS.E.BYPASS.LTC128B.128 [R235+0x8800], [R22.64] ;  /* 0x0880000016ebcfae */ /* 0x0005e2000b901d50 */
[----:B------:R-:W-:Y:S01]  /*2610*/  IADD3.X R3, R13, UR9, RZ, P0, !PT ;  /* 0x000000090d037c10 */ /* 0x000fe200087fe4ff */
[----:B------:R-:W-:Y:S01]  /*2620*/  IMAD.SHL.U32 R13, R12, 0x8, RZ ;  /* 0x000000080c0d7824 */ /* 0x000fe200078e00ff */
[----:B------:R-:W-:Y:S01]  /*2630*/  UIADD3 UR9, UR14, 0x1, -UR15 ;  /* 0x000000010e097890 */ /* 0x000fe2000fffe80f */
[----:B------:R2:W-:Y:S01]  /*2640*/  @!P4 LDGSTS.E.BYPASS.LTC128B.128 [R235+0xa800], [R22.64+0x80] ;  /* 0x0a80008016ebcfae */ /* 0x0005e2000b901d50 */
[----:B------:R-:W-:-:S02]  /*2650*/  @!P5 IMAD R14, R14, 0x30, RZ ;  /* 0x000000300e0ed824 */ /* 0x000fc400078e02ff */
[----:B------:R-:W-:Y:S01]  /*2660*/  IMAD R3, R3, c[0x0][0x1a0], RZ ;  /* 0x0000680003037a24 */ /* 0x000fe200078e02ff */
[----:B------:R2:W-:Y:S01]  /*2670*/  @!P4 LDGSTS.E.BYPASS.LTC128B.128 [R235+0xc800], [R22.64+0x100] ;  /* 0x0c80010016ebcfae */ /* 0x0005e2000b901d50 */
[----:B------:R-:W-:Y:S02]  /*2680*/  UIADD3 UR9, UR9, UR10, URZ ;  /* 0x0000000a09097290 */ /* 0x000fe4000fffe03f */
[----:B------:R-:W-:Y:S01]  /*2690*/  IMAD R3, R168, c[0x0][0x1a4], R3 ;  /* 0x00006900a8037a24 */ /* 0x000fe200078e0203 */
[----:B------:R2:W-:Y:S01]  /*26a0*/  @!P4 LDGSTS.E.BYPASS.LTC128B.128 [R235+0xe800], [R22.64+0x180] ;  /* 0x0e80018016ebcfae */ /* 0x0005e2000b901d50 */
[----:B------:R-:W-:Y:S01]  /*26b0*/  ISETP.GE.AND P4, PT, R12, UR4, PT ;  /* 0x000000040c007c0c */ /* 0x000fe2000bf86270 */
[----:B------:R-:W-:Y:S01]  /*26c0*/  IMAD.WIDE.U32 R168, R168, c[0x0][0x1a0], R16 ;  /* 0x00006800a8a87a25 */ /* 0x000fe200078e0010 */
[----:B------:R-:W-:Y:S01]  /*26d0*/  LOP3.LUT R12, R5, 0x1c0, RZ, 0xc0, !PT ;  /* 0x000001c0050c7812 */ /* 0x000fe200078ec0ff */
[----:B------:R-:W-:Y:S01]  /*26e0*/  ULDC UR4, c[0x0][0x2e4] ;  /* 0x0000b90000047ab9 */ /* 0x000fe20000000800 */
[----:B------:R-:W-:Y:S01]  /*26f0*/  @!P6 IADD3 R5, P0, R2, UR20, RZ ;  /* 0x000000140205ec10 */ /* 0x000fe2000ff1e0ff */
[----:B------:R-:W-:Y:S01]  /*2700*/  IMAD.IADD R166, R169, 0x1, R3 ;  /* 0x00000001a9a67824 */ /* 0x000fe200078e0203 */
[----:B------:R-:W-:Y:S01]  /*2710*/  LOP3.LUT R13, R12, 0x8, R13, 0xf8, !PT ;  /* 0x000000080c0d7812 */ /* 0x000fe200078ef80d */
[----:B------:R-:W-:Y:S01]  /*2720*/  UIADD3 UR4, UR14, -UR4, -UR15 ;  /* 0x800000040e047290 */ /* 0x000fe2000fffe80f */
[----:B------:R-:W-:-:S02]  /*2730*/  @!P6 IADD3.X R8, R165, UR21, R8, P0, !PT ;  /* 0x00000015a508ec10 */ /* 0x000fc400087fe408 */
[C---:B------:R-:W-:Y:S02]  /*2740*/  @!P6 LEA R20, P0, R5.reuse, c[0x0][0x168], 0x1 ;  /* 0x00005a000514ea11 */ /* 0x040fe400078008ff */
[----:B------:R-:W-:Y:S02]  /*2750*/  SHF.R.U32.HI R12, RZ, 0x3, R12 ;  /* 0x00000003ff0c7819 */ /* 0x000fe4000001160c */
[----:B------:R-:W-:Y:S01]  /*2760*/  @!P6 LEA.HI.X R21, R5, c[0x0][0x16c], R8, 0x1, P0 ;  /* 0x00005b000515ea11 */ /* 0x000fe200000f0c08 */
[----:B------:R-:W-:Y:S01]  /*2770*/  @!P5 IMAD.IADD R5, R19, 0x1, R14 ;  /* 0x000000011305d824 */ /* 0x000fe200078e020e */
[C---:B------:R-:W-:Y:S02]  /*2780*/  @!P5 LEA R14, P0, R18.reuse, c[0x0][0x168], 0x1 ;  /* 0x00005a00120eda11 */ /* 0x040fe400078008ff */
[----:B------:R-:W-:Y:S01]  /*2790*/  LOP3.LUT R12, R13, R12, RZ, 0x3c, !PT ;  /* 0x0000000c0d0c7212 */ /* 0x000fe200078e3cff */
[----:B------:R2:W-:Y:S01]  /*27a0*/  @!P6 LDGSTS.E.BYPASS.LTC128B.128 [R235+0x9000], [R20.64] ;  /* 0x0900000014ebefae */ /* 0x0005e2000b901d50 */
[----:B------:R-:W-:Y:S01]  /*27b0*/  @!P5 LEA.HI.X R15, R18, c[0x0][0x16c], R5, 0x1, P0 ;  /* 0x00005b00120fda11 */ /* 0x000fe200000f0c05 */
[----:B------:R-:W-:Y:S01]  /*27c0*/  IMAD.MOV.U32 R5, RZ, RZ, 0x20 ;  /* 0x00000020ff057424 */ /* 0x000fe200078e00ff */
[C---:B------:R-:W-:Y:S01]  /*27d0*/  LEA R232, P0, R168.reuse, c[0x0][0x170], 0x1 ;  /* 0x00005c00a8e87a11 */ /* 0x040fe200078008ff */
[----:B------:R2:W-:Y:S01]  /*27e0*/  @!P6 LDGSTS.E.BYPASS.LTC128B.128 [R235+0xb000], [R20.64+0x80] ;  /* 0x0b00008014ebefae */ /* 0x0005e2000b901d50 */
[C---:B------:R-:W-:Y:S01]  /*27f0*/  IMAD R229, R11.reuse, 0x200, R12 ;  /* 0x000002000be57824 */ /* 0x040fe200078e020c */
[----:B------:R-:W-:Y:S01]  /*2800*/  SHF.R.U32.HI R3, RZ, 0x3, R10 ;  /* 0x00000003ff037819 */ /* 0x000fe2000001160a */
[----:B------:R-:W-:Y:S01]  /*2810*/  IMAD.SHL.U32 R11, R11, 0x8, RZ ;  /* 0x000000080b0b7824 */ /* 0x000fe200078e00ff */
[----:B------:R2:W-:Y:S01]  /*2820*/  @!P6 LDGSTS.E.BYPASS.LTC128B.128 [R235+0xd000], [R20.64+0x100] ;  /* 0x0d00010014ebefae */ /* 0x0005e2000b901d50 */
[----:B------:R-:W-:Y:S01]  /*2830*/  LEA.HI.X R231, R168, c[0x0][0x174], R166, 0x1, P0 ;  /* 0x00005d00a8e77a11 */ /* 0x000fe200000f0ca6 */
[----:B------:R-:W-:-:S02]  /*2840*/  @!P1 IMAD.MOV.U32 R18, RZ, RZ, c[0x0][0x1a0] ;  /* 0x00006800ff129624 */ /* 0x000fc400078e00ff */
[----:B------:R2:W-:Y:S01]  /*2850*/  @!P6 LDGSTS.E.BYPASS.LTC128B.128 [R235+0xf000], [R20.64+0x180] ;  /* 0x0f00018014ebefae */ /* 0x0005e2000b901d50 */
[----:B------:R-:W-:Y:S01]  /*2860*/  LOP3.LUT R8, R10, 0x8, R11, 0xf8, !PT ;  /* 0x000000080a087812 */ /* 0x000fe200078ef80b */
[----:B------:R-:W-:Y:S02]  /*2870*/  IMAD R10, R5, c[0x0][0x1a4], RZ ;  /* 0x00006900050a7a24 */ /* 0x000fe400078e02ff */
[----:B------:R3:W-:Y:S01]  /*2880*/  @!P5 LDGSTS.E.BYPASS.LTC128B.128 [R235+0x9800], [R14.64] ;  /* 0x098000000eebdfae */ /* 0x0007e2000b901d50 */
[----:B------:R-:W-:Y:S01]  /*2890*/  @!P4 IMAD.MOV.U32 R233, RZ, RZ, R231 ;  /* 0x000000ffffe9c224 */ /* 0x000fe200078e00e7 */
[----:B------:R-:W-:Y:S01]  /*28a0*/  LOP3.LUT R3, R8, R3, RZ, 0x3c, !PT ;  /* 0x0000000308037212 */ /* 0x000fe200078e3cff */
[----:B------:R-:W-:Y:S01]  /*28b0*/  @!P2 IMAD.MOV.U32 R11, RZ, RZ, c[0x0][0x1a0] ;  /* 0x00006800ff0ba624 */ /* 0x000fe200078e00ff */
[----:B------:R3:W-:Y:S01]  /*28c0*/  @!P5 LDGSTS.E.BYPASS.LTC128B.128 [R235+0xb800], [R14.64+0x80] ;  /* 0x0b8000800eebdfae */ /* 0x0007e2000b901d50 */
[----:B------:R-:W-:Y:S02]  /*28d0*/  @!P2 IMAD.MOV.U32 R8, RZ, RZ, c[0x0][0x1a4] ;  /* 0x00006900ff08a624 */ /* 0x000fe400078e00ff */
[----:B------:R-:W-:Y:S01]  /*28e0*/  @!P1 IMAD.MOV.U32 R12, RZ, RZ, c[0x0][0x1a4] ;  /* 0x00006900ff0c9624 */ /* 0x000fe200078e00ff */
[----:B------:R3:W-:Y:S01]  /*28f0*/  @!P5 LDGSTS.E.BYPASS.LTC128B.128 [R235+0xd800], [R14.64+0x100] ;  /* 0x0d8001000eebdfae */ /* 0x0007e2000b901d50 */
[----:B------:R-:W-:-:S02]  /*2900*/  @!P1 IMAD.MOV.U32 R230, RZ, RZ, R232 ;  /* 0x000000ffffe69224 */ /* 0x000fc400078e00e8 */
[----:B------:R-:W-:Y:S01]  /*2910*/  @!P1 IMAD R12, R12, 0x60, RZ ;  /* 0x000000600c0c9824 */ /* 0x000fe200078e02ff */
[----:B------:R3:W-:Y:S01]  /*2920*/  @!P5 LDGSTS.E.BYPASS.LTC128B.128 [R235+0xf800], [R14.64+0x180] ;  /* 0x0f8001800eebdfae */ /* 0x0007e2000b901d50 */
[----:B------:R-:W-:-:S03]  /*2930*/  @!P1 IMAD.WIDE.U32 R18, R18, 0x60, R230 ;  /* 0x0000006012129825 */ /* 0x000fc600078e00e6 */
[----:B------:R-:W0:Y:S01]  /*2940*/  LDGDEPBAR ;  /* 0x00000000000079af */ /* 0x000e220000000000 */
[----:B------:R-:W-:Y:S02]  /*2950*/  IMAD R230, R85, 0x400, R4 ;  /* 0x0000040055e67824 */ /* 0x000fe400078e0204 */
[----:B------:R-:W-:Y:S02]  /*2960*/  @!P1 IMAD.IADD R13, R19, 0x1, R12 ;  /* 0x00000001130d9824 */ /* 0x000fe400078e020c */
[----:B------:R-:W-:Y:S02]  /*2970*/  @!P1 IMAD.MOV.U32 R12, RZ, RZ, R18 ;  /* 0x000000ffff0c9224 */ /* 0x000fe400078e0012 */
[----:B------:R-:W-:Y:S02]  /*2980*/  IMAD.IADD R230, R3, 0x1, R230 ;  /* 0x0000000103e67824 */ /* 0x000fe400078e02e6 */
[----:B------:R-:W-:Y:S02]  /*2990*/  IMAD.SHL.U32 R229, R229, 0x2, RZ ;  /* 0x00000002e5e57824 */ /* 0x000fe400078e00ff */
[----:B------:R-:W-:-:S03]  /*29a0*/  IMAD.SHL.U32 R230, R230, 0x2, RZ ;  /* 0x00000002e6e67824 */ /* 0x000fc600078e00ff */
[----:B------:R-:W-:Y:S01]  /*29b0*/  IADD3 R227, R229, 0x8020, RZ ;  /* 0x00008020e5e37810 */ /* 0x000fe20007ffe0ff */
[----:B---3--:R-:W-:Y:S01]  /*29c0*/  IMAD.WIDE.U32 R14, R5, c[0x0][0x1a0], RZ ;  /* 0x00006800050e7a25 */ /* 0x008fe200078e00ff */
[----:B------:R-:W-:-:S04]  /*29d0*/  DEPBAR.LE SB0, 0x0 ;  /* 0x000080000000791a */ /* 0x000fc80000000000 */
[----:B------:R-:W-:Y:S01]  /*29e0*/  BAR.SYNC.DEFER_BLOCKING 0x0 ;  /* 0x0000000000007b1d */ /* 0x000fe20000010000 */
[----:B------:R-:W-:Y:S02]  /*29f0*/  @!P3 IADD3 R16, P5, R232, R14, RZ ;  /* 0x0000000ee810b210 */ /* 0x000fe40007fbe0ff */
[----:B------:R-:W-:Y:S02]  /*2a00*/  @!P2 LEA R14, P0, R11, R232, 0x6 ;  /* 0x000000e80b0ea211 */ /* 0x000fe400078030ff */
[----:B------:R-:W-:Y:S02]  /*2a10*/  @!P3 IADD3.X R17, R231, R15, R10, P5, !PT ;  /* 0x0000000fe711b210 */ /* 0x000fe40002ffe40a */
[----:B------:R-:W-:Y:S01]  /*2a20*/  @!P2 LEA.HI.X R15, R11, R231, R8, 0x6, P0 ;  /* 0x000000e70b0fa211 */ /* 0x000fe200000f3408 */
        /* <DEDUP_REMOVED lines=48> */
[----:B-1----:R-:W2:Y:S01]  /*2d30*/  LDSM.16.M88.4 R16, [R229+0x8000] ;  /* 0x00800000e510783b */ /* 0x002ea20000000200 */
[----:B------:R-:W-:Y:S02]  /*2d40*/  SEL R7, R7, 0xfffffff0, !P1 ;  /* 0xfffffff007077807 */ /* 0x000fe40004800000 */
[----:B------:R-:W-:Y:S01]  /*2d50*/  R2P PR, R0, 0x6 ;  /* 0x0000000600007804 */ /* 0x000fe20000000000 */
[----:B------:R-:W1:Y:S01]  /*2d60*/  LDSM.16.M88.4 R8, [R229+0x8800] ;  /* 0x00880000e508783b */ /* 0x000e620000000200 */
[----:B------:R-:W-:Y:S01]  /*2d70*/  IADD3 R0, R229, 0x8000, RZ ;  /* 0x00008000e5007810 */ /* 0x000fe20007ffe0ff */
[----:B------:R-:W-:-:S02]  /*2d80*/  IMAD R228, R7, 0x2, R230 ;  /* 0x0000000207e47824 */ /* 0x000fc400078e02e6 */
[----:B------:R-:W1:Y:S01]  /*2d90*/  LDSM.16.M88.4 R72, [R229+0x9000] ;  /* 0x00900000e548783b */ /* 0x000e620000000200 */
[C---:B------:R-:W-:Y:S02]  /*2da0*/  IMAD R226, R5.reuse, 0x2, R230 ;  /* 0x0000000205e27824 */ /* 0x040fe400078e02e6 */
[----:B------:R-:W-:Y:S01]  /*2db0*/  IMAD R225, R5, 0x2, R228 ;  /* 0x0000000205e17824 */ /* 0x000fe200078e02e4 */
[----:B------:R-:W1:Y:S04]  /*2dc0*/  LDSM.16.M88.4 R68, [R229+0x9800] ;  /* 0x00980000e544783b */ /* 0x000e680000000200 */
[----:B------:R-:W-:Y:S01]  /*2dd0*/  @P1 IADD3 R227, R0, -0x20, RZ ;  /* 0xffffffe000e31810 */ /* 0x000fe20007ffe0ff */
[----:B------:R-:W-:Y:S01]  /*2de0*/  LDSM.16.M88.4 R52, [R228] ;  /* 0x00000000e434783b */ /* 0x000fe20000000200 */
[----:B------:R-:W-:-:S02]  /*2df0*/  IMAD.MOV.U32 R0, RZ, RZ, 0x40 ;  /* 0x00000040ff007424 */ /* 0x000fc400078e00ff */
[C---:B------:R-:W-:Y:S01]  /*2e00*/  IADD3 R219, R227.reuse, 0x800, RZ ;  /* 0x00000800e3db7810 */ /* 0x040fe20007ffe0ff */
[----:B------:R-:W3:Y:S01]  /*2e10*/  LDSM.16.M88.4 R64, [R227] ;  /* 0x00000000e340783b */ /* 0x000ee20000000200 */
[C---:B------:R-:W-:Y:S02]  /*2e20*/  IADD3 R218, R227.reuse, 0x1000, RZ ;  /* 0x00001000e3da7810 */ /* 0x040fe40007ffe0ff */
[----:B------:R-:W-:Y:S01]  /*2e30*/  SEL R0, R0, 0xffffffc0, !P2 ;  /* 0xffffffc000007807 */ /* 0x000fe20005000000 */
[----:B------:R-:W3:Y:S01]  /*2e40*/  LDSM.16.M88.4 R60, [R227+0x800] ;  /* 0x00080000e33c783b */ /* 0x000ee20000000200 */
[C---:B------:R-:W-:Y:S02]  /*2e50*/  IADD3 R217, R227.reuse, 0x1800, RZ ;  /* 0x00001800e3d97810 */ /* 0x040fe40007ffe0ff */
[----:B------:R-:W-:Y:S01]  /*2e60*/  IADD3 R215, R227, 0x2000, RZ ;  /* 0x00002000e3d77810 */ /* 0x000fe20007ffe0ff */
[----:B------:R-:W3:Y:S01]  /*2e70*/  LDSM.16.M88.4 R56, [R227+0x1000] ;  /* 0x00100000e338783b */ /* 0x000ee20000000200 */
[----:B------:R-:W-:Y:S01]  /*2e80*/  IMAD.IADD R223, R229, 0x1, R0 ;  /* 0x00000001e5df7824 */ /* 0x000fe200078e0200 */
[C---:B------:R-:W-:Y:S01]  /*2e90*/  IADD3 R214, R227.reuse, 0x2800, RZ ;  /* 0x00002800e3d67810 */ /* 0x040fe20007ffe0ff */
[----:B------:R-:W-:Y:S01]  /*2ea0*/  IMAD.IADD R216, R0, 0x1, R227 ;  /* 0x0000000100d87824 */ /* 0x000fe200078e02e3 */
[----:B------:R-:W3:Y:S01]  /*2eb0*/  LDSM.16.M88.4 R48, [R227+0x1800] ;  /* 0x00180000e330783b */ /* 0x000ee20000000200 */
[----:B------:R-:W-:-:S02]  /*2ec0*/  IADD3 R213, R227, 0x3000, RZ ;  /* 0x00003000e3d57810 */ /* 0x000fc40007ffe0ff */
[C---:B------:R-:W-:Y:S01]  /*2ed0*/  IADD3 R212, R227.reuse, 0x3800, RZ ;  /* 0x00003800e3d47810 */ /* 0x040fe20007ffe0ff */
[----:B------:R-:W-:Y:S01]  /*2ee0*/  LDSM.16.M88.4 R36, [R226] ;  /* 0x00000000e224783b */ /* 0x000fe20000000200 */
[C---:B------:R-:W-:Y:S01]  /*2ef0*/  IADD3 R211, R227.reuse, 0x4000, RZ ;  /* 0x00004000e3d37810 */ /* 0x040fe20007ffe0ff */
[C---:B--2---:R-:W-:Y:S02]  /*2f00*/  HMMA.16816.F32.BF16 R20, R40.reuse, R16, RZ ;  /* 0x000000102814723c */ /* 0x044fe400000418ff */
[----:B------:R-:W2:Y:S01]  /*2f10*/  LDSM.16.M88.4 R32, [R223+0x8000] ;  /* 0x00800000df20783b */ /* 0x000ea20000000200 */
[C---:B------:R-:W-:Y:S02]  /*2f20*/  IADD3 R210, R227.reuse, 0x4800, RZ ;  /* 0x00004800e3d27810 */ /* 0x040fe40007ffe0ff */
[C---:B------:R-:W-:Y:S01]  /*2f30*/  IADD3 R209, R227.reuse, 0x5000, RZ ;  /* 0x00005000e3d17810 */ /* 0x040fe20007ffe0ff */
[----:B------:R-:W2:Y:S01]  /*2f40*/  LDSM.16.M88.4 R28, [R223+0x8800] ;  /* 0x00880000df1c783b */ /* 0x000ea20000000200 */
[C---:B------:R-:W-:Y:S01]  /*2f50*/  IADD3 R208, R227.reuse, 0x5800, RZ ;  /* 0x00005800e3d07810 */ /* 0x040fe20007ffe0ff */
[----:B------:R-:W-:Y:S02]  /*2f60*/  HMMA.16816.F32.BF16 R16, R40, R18, RZ ;  /* 0x000000122810723c */ /* 0x000fe400000418ff */
[----:B----4-:R-:W4:Y:S01]  /*2f70*/  LDSM.16.M88.4 R24, [R223+0x9000] ;  /* 0x00900000df18783b */ /* 0x010f220000000200 */
[----:B------:R-:W-:-:S02]  /*2f80*/  IADD3 R207, R227, 0x6000, RZ ;  /* 0x00006000e3cf7810 */ /* 0x000fc40007ffe0ff */
[C---:B------:R-:W-:Y:S01]  /*2f90*/  IADD3 R206, R227.reuse, 0x6800, RZ ;  /* 0x00006800e3ce7810 */ /* 0x040fe20007ffe0ff */
[----:B------:R-:W2:Y:S01]  /*2fa0*/  LDSM.16.M88.4 R80, [R223+0x9800] ;  /* 0x00980000df50783b */ /* 0x000ea20000000200 */
[C---:B------:R-:W-:Y:S01]  /*2fb0*/  IADD3 R205, R227.reuse, 0x7000, RZ ;  /* 0x00007000e3cd7810 */ /* 0x040fe20007ffe0ff */
[----:B-1----:R-:W-:Y:S02]  /*2fc0*/  HMMA.16816.F32.BF16 R12, R40, R8, RZ ;  /* 0x00000008280c723c */ /* 0x002fe400000418ff */
[----:B------:R-:W0:Y:S01]  /*2fd0*/  LDGDEPBAR ;  /* 0x00000000000079af */ /* 0x000e220000000000 */
[----:B------:R-:W-:-:S05]  /*2fe0*/  IADD3 R204, R227, 0x7800, RZ ;  /* 0x00007800e3cc7810 */ /* 0x000fca0007ffe0ff */
[C---:B------:R-:W-:Y:S08]  /*2ff0*/  HMMA.16816.F32.BF16 R8, R40.reuse, R10, RZ ;  /* 0x0000000a2808723c */ /* 0x040ff000000418ff */
[C---:B------:R-:W-:Y:S08]  /*3000*/  HMMA.16816.F32.BF16 R76, R40.reuse, R72, RZ ;  /* 0x00000048284c723c */ /* 0x040ff000000418ff */
[C---:B------:R-:W-:Y:S08]  /*3010*/  HMMA.16816.F32.BF16 R72, R40.reuse, R74, RZ ;  /* 0x0000004a2848723c */ /* 0x040ff000000418ff */
[C---:B------:R-:W-:Y:S08]  /*3020*/  HMMA.16816.F32.BF16 R44, R40.reuse, R68, RZ ;  /* 0x00000044282c723c */ /* 0x040ff000000418ff */
        /* <DEDUP_REMOVED lines=10> */
[----:B------:R-:W1:Y:S07]  /*30d0*/  LDSM.16.M88.4 R56, [R216+0x1000] ;  /* 0x00100000d838783b */ /* 0x000e6e0000000200 */
[C---:B------:R-:W-:Y:S08]  /*30e0*/  HMMA.16816.F32.BF16 R44, R52.reuse, R48, R44 ;  /* 0x00000030342c723c */ /* 0x040ff0000004182c */
[----:B------:R-:W-:Y:S01]  /*30f0*/  HMMA.16816.F32.BF16 R40, R52, R50, R40 ;  /* 0x000000323428723c */ /* 0x000fe20000041828 */
[----:B------:R-:W1:Y:S04]  /*3100*/  LDSM.16.M88.4 R52, [R216+0x1800] ;  /* 0x00180000d834783b */ /* 0x000e680000000200 */
[----:B------:R-:W-:Y:S03]  /*3110*/  LDSM.16.M88.4 R48, [R230+0x2000] ;  /* 0x00200000e630783b */ /* 0x000fe60000000200 */
        /* <DEDUP_REMOVED lines=9> */
[C---:B------:R-:W-:Y:S08]  /*31b0*/  HMMA.16816.F32.BF16 R44, R36.reuse, R80, R44 ;  /* 0x00000050242c723c */ /* 0x040ff0000004182c */
[----:B------:R-:W-:Y:S01]  /*31c0*/  HMMA.16816.F32.BF16 R40, R36, R82, R40 ;  /* 0x000000522428723c */ /* 0x000fe20000041828 */
[----:B------:R-:W2:Y:S04]  /*31d0*/  LDSM.16.M88.4 R80, [R229+0xb800] ;  /* 0x00b80000e550783b */ /* 0x000ea80000000200 */
[----:B------:R-:W-:Y:S03]  /*31e0*/  LDSM.16.M88.4 R36, [R227+0x2800] ;  /* 0x00280000e324783b */ /* 0x000fe60000000200 */
        /* <DEDUP_REMOVED lines=93> */
[----:B------:R-:W-:Y:S07]  /*37c0*/  LDSM.16.M88.4 R32, [R230+0x6000] ;  /* 0x00600000e620783b */ /* 0x000fee0000000200 */
        /* <DEDUP_REMOVED lines=8> */
[----:B------:R-:W-:Y:S07]  /*3850*/  LDSM.16.M88.4 R60, [R228+0x6000] ;  /* 0x00600000e43c783b */ /* 0x000fee0000000200 */
[C---:B-1----:R-:W-:Y:S08]  /*3860*/  HMMA.16816.F32.BF16 R20, R64.reuse, R48, R20 ;  /* 0x000000304014723c */ /* 0x042ff00000041814 */
[C---:B------:R-:W-:Y:S01]  /*3870*/  HMMA.16816.F32.BF16 R16, R64.reuse, R50, R16 ;  /* 0x000000324010723c */ /* 0x040fe20000041810 */
[----:B------:R-:W-:Y:S07]  /*3880*/  LDSM.16.M88.4 R48, [R227+0x6000] ;  /* 0x00600000e330783b */ /* 0x000fee0000000200 */
        /* <DEDUP_REMOVED lines=12> */
[----:B------:R-:W-:Y:S07]  /*3950*/  LDSM.16.M88.4 R28, [R227+0x7000] ;  /* 0x00700000e31c783b */ /* 0x000fee0000000200 */
[C---:B----4-:R-:W-:Y:S08]  /*3960*/  HMMA.16816.F32.BF16 R12, R32.reuse, R24, R12 ;  /* 0x00000018200c723c */ /* 0x050ff0000004180c */
[C---:B------:R-:W-:Y:S01]  /*3970*/  HMMA.16816.F32.BF16 R8, R32.reuse, R26, R8 ;  /* 0x0000001a2008723c */ /* 0x040fe20000041808 */
[----:B------:R-:W2:Y:S07]  /*3980*/  LDSM.16.M88.4 R24, [R227+0x7800] ;  /* 0x00780000e318783b */ /* 0x000eae0000000200 */
[C---:B-1----:R-:W-:Y:S08]  /*3990*/  HMMA.16816.F32.BF16 R76, R32.reuse, R36, R76 ;  /* 0x00000024204c723c */ /* 0x042ff0000004184c */
[C---:B------:R-:W-:Y:S01]  /*39a0*/  HMMA.16816.F32.BF16 R72, R32.reuse, R38, R72 ;  /* 0x000000262048723c */ /* 0x040fe20000041848 */
[----:B------:R-:W-:Y:S07]  /*39b0*/  LDSM.16.M88.4 R36, [R223+0xe800] ;  /* 0x00e80000df24783b */ /* 0x000fee0000000200 */
[C---:B------:R-:W-:Y:S08]  /*39c0*/  HMMA.16816.F32.BF16 R44, R32.reuse, R68, R44 ;  /* 0x00000044202c723c */ /* 0x040ff0000004182c */
[----:B------:R-:W-:Y:S01]  /*39d0*/  HMMA.16816.F32.BF16 R40, R32, R70, R40 ;  /* 0x000000462028723c */ /* 0x000fe20000041828 */
[----:B------:R-:W-:Y:S07]  /*39e0*/  LDSM.16.M88.4 R68, [R216+0x6000] ;  /* 0x00600000d844783b */ /* 0x000fee0000000200 */
[C---:B------:R-:W-:Y:S08]  /*39f0*/  HMMA.16816.F32.BF16 R20, R60.reuse, R48, R20 ;  /* 0x000000303c14723c */ /* 0x040ff00000041814 */
[C---:B------:R-:W-:Y:S01]  /*3a00*/  HMMA.16816.F32.BF16 R16, R60.reuse, R50, R16 ;  /* 0x000000323c10723c */ /* 0x040fe20000041810 */
[----:B------:R-:W-:Y:S07]  /*3a10*/  LDSM.16.M88.4 R48, [R223+0xe000] ;  /* 0x00e00000df30783b */ /* 0x000fee0000000200 */
[C---:B---3--:R-:W-:Y:S01]  /*3a20*/  HMMA.16816.F32.BF16 R32, R60.reuse, R56, R12 ;  /* 0x000000383c20723c */ /* 0x048fe2000004180c */
[----:B------:R-:W1:Y:S07]  /*3a30*/  LDSM.16.M88.4 R12, [R226+0x6000] ;  /* 0x00600000e20c783b */ /* 0x000e6e0000000200 */
[C---:B------:R-:W-:Y:S01]  /*3a40*/  HMMA.16816.F32.BF16 R56, R60.reuse, R58, R8 ;  /* 0x0000003a3c38723c */ /* 0x040fe20000041808 */
[----:B------:R-:W3:Y:S07]  /*3a50*/  LDSM.16.M88.4 R8, [R225+0x6000] ;  /* 0x00600000e108783b */ /* 0x000eee0000000200 */
[C---:B--2---:R-:W-:Y:S07]  /*3a60*/  HMMA.16816.F32.BF16 R44, R60.reuse, R24, R44 ;  /* 0x000000183c2c723c */ /* 0x044fee000004182c */
[----:B------:R-:W-:Y:S01]  /*3a70*/  LOP3.LUT R25, R84, 0xffffffe0, RZ, 0xc0, !PT ;  /* 0xffffffe054197812 */ /* 0x000fe200078ec0ff */
[----:B------:R-:W-:Y:S04]  /*3a80*/  HMMA.16816.F32.BF16 R76, R60, R28, R76 ;  /* 0x0000001c3c4c723c */ /* 0x000fe8000004184c */
[----:B------:R-:W-:Y:S01]  /*3a90*/  IMAD.IADD R0, R6, 0x1, -R25 ;  /* 0x0000000106007824 */ /* 0x000fe200078e0a19 */
[----:B------:R-:W-:-:S03]  /*3aa0*/  LEA R6, R85, UR13, 0x4 ;  /* 0x0000000d55067c11 */ /* 0x000fc6000f8e20ff */
[----:B------:R-:W-:Y:S01]  /*3ab0*/  HMMA.16816.F32.BF16 R72, R60, R30, R72 ;  /* 0x0000001e3c48723c */ /* 0x000fe20000041848 */
[----:B------:R-:W-:-:S04]  /*3ac0*/  SHF.R.S32.HI R25, RZ, 0x1f, R0 ;  /* 0x0000001fff197819 */ /* 0x000fc80000011400 */
[----:B------:R-:W-:Y:S02]  /*3ad0*/  LEA.HI R0, R25, R0, RZ, 0x2 ;  /* 0x0000000019007211 */ /* 0x000fe400078f10ff */
[----:B------:R-:W-:Y:S01]  /*3ae0*/  IADD3 R31, R241, UR5, RZ ;  /* 0x00000005f11f7c10 */ /* 0x000fe2000fffe0ff */
[----:B------:R-:W-:Y:S01]  /*3af0*/  HMMA.16816.F32.BF16 R40, R60, R26, R40 ;  /* 0x0000001a3c28723c */ /* 0x000fe20000041828 */
[----:B------:R-:W2:Y:S01]  /*3b00*/  LDSM.16.M88.4 R24, [R216+0x6800] ;  /* 0x00680000d818783b */ /* 0x000ea20000000200 */
[----:B------:R-:W-:-:S05]  /*3b10*/  SHF.R.S32.HI R29, RZ, 0x2, R0 ;  /* 0x00000002ff1d7819 */ /* 0x000fca0000011400 */
[----:B------:R-:W-:Y:S01]  /*3b20*/  IMAD.IADD R6, R29, 0x1, R6 ;  /* 0x000000011d067824 */ /* 0x000fe200078e0206 */
[----:B-1----:R-:W-:Y:S01]  /*3b30*/  HMMA.16816.F32.BF16 R20, R12, R48, R20 ;  /* 0x000000300c14723c */ /* 0x002fe20000041814 */
[----:B------:R-:W-:-:S03]  /*3b40*/  IADD3 R29, R31, 0x1, RZ ;  /* 0x000000011f1d7810 */ /* 0x000fc60007ffe0ff */
[C---:B------:R-:W-:Y:S02]  /*3b50*/  IADD3 R0, R6.reuse, 0x8, RZ ;  /* 0x0000000806007810 */ /* 0x040fe40007ffe0ff */
[----:B------:R-:W-:Y:S02]  /*3b60*/  IADD3 R239, R6, UR9, RZ ;  /* 0x0000000906ef7c10 */ /* 0x000fe4000fffe0ff */
[C---:B------:R-:W-:Y:S01]  /*3b70*/  HMMA.16816.F32.BF16 R16, R12.reuse, R50, R16 ;  /* 0x000000320c10723c */ /* 0x040fe20000041810 */
[----:B------:R-:W-:Y:S02]  /*3b80*/  IADD3 R234, R0, UR9, RZ ;  /* 0x0000000900ea7c10 */ /* 0x000fe4000fffe0ff */
[----:B------:R-:W-:Y:S02]  /*3b90*/  IADD3 R240, R6, UR4, RZ ;  /* 0x0000000406f07c10 */ /* 0x000fe4000fffe0ff */
[----:B------:R-:W-:Y:S01]  /*3ba0*/  IADD3 R238, R0, UR4, RZ ;  /* 0x0000000400ee7c10 */ /* 0x000fe2000fffe0ff */
[----:B------:R-:W-:Y:S01]  /*3bb0*/  IMAD.IADD R0, R4, 0x1, R3 ;  /* 0x0000000104007824 */ /* 0x000fe200078e0203 */
[----:B------:R-:W-:Y:S01]  /*3bc0*/  IMNMX R239, R239, UR14, PT ;  /* 0x0000000eefef7c17 */ /* 0x000fe2000b800200 */
[----:B------:R-:W-:Y:S01]  /*3bd0*/  HMMA.16816.F32.BF16 R32, R12, R36, R32 ;  /* 0x000000240c20723c */ /* 0x000fe20000041820 */
[----:B------:R-:W-:-:S02]  /*3be0*/  IMNMX R234, R234, UR14, PT ;  /* 0x0000000eeaea7c17 */ /* 0x000fc4000b800200 */
[----:B------:R-:W-:Y:S02]  /*3bf0*/  IMNMX R240, RZ, R240, !PT ;  /* 0x000000f0fff07217 */ /* 0x000fe40007800200 */
[----:B------:R-:W-:Y:S02]  /*3c00*/  IMNMX R238, RZ, R238, !PT ;  /* 0x000000eeffee7217 */ /* 0x000fe40007800200 */
[C---:B------:R-:W-:Y:S01]  /*3c10*/  ISETP.GE.AND P6, PT, R29.reuse, R239, PT ;  /* 0x000000ef1d00720c */ /* 0x040fe20003fc6270 */
[----:B---3--:R-:W-:Y:S01]  /*3c20*/  HMMA.16816.F32.BF16 R20, R8, R68, R20 ;  /* 0x000000440814723c */ /* 0x008fe20000041814 */
[C---:B------:R-:W-:Y:S02]  /*3c30*/  ISETP.GE.AND P2, PT, R29.reuse, R234, PT ;  /* 0x000000ea1d00720c */ /* 0x040fe40003f46270 */
[C---:B------:R-:W-:Y:S02]  /*3c40*/  ISETP.LT.OR P6, PT, R29.reuse, R240, P6 ;  /* 0x000000f01d00720c */ /* 0x040fe400037c1670 */
[----:B------:R-:W-:-:S02]  /*3c50*/  ISETP.LT.OR P2, PT, R29, R238, P2 ;  /* 0x000000ee1d00720c */ /* 0x000fc40001741670 */
[C---:B------:R-:W-:Y:S01]  /*3c60*/  IADD3 R29, R31.reuse, 0x8, RZ ;  /* 0x000000081f1d7810 */ /* 0x040fe20007ffe0ff */
[C---:B------:R-:W-:Y:S01]  /*3c70*/  HMMA.16816.F32.BF16 R56, R12.reuse, R38, R56 ;  /* 0x000000260c38723c */ /* 0x040fe20000041838 */
[CC--:B------:R-:W-:Y:S02]  /*3c80*/  ISETP.GE.AND P1, PT, R31.reuse, R239.reuse, PT ;  /* 0x000000ef1f00720c */ /* 0x0c0fe40003f26270 */
[-C--:B------:R-:W-:Y:S02]  /*3c90*/  ISETP.GE.AND P3, PT, R31, R234.reuse, PT ;  /* 0x000000ea1f00720c */ /* 0x080fe40003f66270 */
[C---:B------:R-:W-:Y:S02]  /*3ca0*/  ISETP.GE.AND P0, PT, R29.reuse, R239, PT ;  /* 0x000000ef1d00720c */ /* 0x040fe40003f06270 */
[----:B------:R-:W-:Y:S01]  /*3cb0*/  ISETP.GE.AND P4, PT, R29, R234, PT ;  /* 0x000000ea1d00720c */ /* 0x000fe20003f86270 */
[----:B------:R-:W-:Y:S01]  /*3cc0*/  HMMA.16816.F32.BF16 R76, R12, R52, R76 ;  /* 0x000000340c4c723c */ /* 0x000fe2000004184c */
[----:B------:R-:W-:-:S02]  /*3cd0*/  ISETP.LT.OR P1, PT, R31, R240, P1 ;  /* 0x000000f01f00720c */ /* 0x000fc40000f21670 */
[----:B------:R-:W-:Y:S02]  /*3ce0*/  ISETP.LT.OR P3, PT, R31, R238, P3 ;  /* 0x000000ee1f00720c */ /* 0x000fe40001f61670 */
[C---:B------:R-:W-:Y:S02]  /*3cf0*/  ISETP.LT.OR P0, PT, R29.reuse, R240, P0 ;  /* 0x000000f01d00720c */ /* 0x040fe40000701670 */
[----:B------:R-:W-:Y:S01]  /*3d00*/  ISETP.LT.OR P4, PT, R29, R238, P4 ;  /* 0x000000ee1d00720c */ /* 0x000fe20002781670 */
[----:B------:R-:W-:Y:S01]  /*3d10*/  HMMA.16816.F32.BF16 R72, R12, R54, R72 ;  /* 0x000000360c48723c */ /* 0x000fe20000041848 */
[----:B------:R-:W-:Y:S02]  /*3d20*/  FSEL R28, R20, -INF , !P1 ;  /* 0xff800000141c7808 */ /* 0x000fe40004800000 */
[----:B------:R-:W-:Y:S02]  /*3d30*/  FSEL R30, R21, -INF , !P6 ;  /* 0xff800000151e7808 */ /* 0x000fe40007000000 */
[----:B------:R-:W-:-:S02]  /*3d40*/  FSEL R29, R23, -INF , !P2 ;  /* 0xff800000171d7808 */ /* 0x000fc40005000000 */
[C---:B------:R-:W-:Y:S01]  /*3d50*/  IADD3 R3, R31.reuse, 0x9, RZ ;  /* 0x000000091f037810 */ /* 0x040fe20007ffe0ff */
[C---:B------:R-:W-:Y:S01]  /*3d60*/  HMMA.16816.F32.BF16 R44, R12.reuse, R64, R44 ;  /* 0x000000400c2c723c */ /* 0x040fe2000004182c */
[----:B------:R-:W-:Y:S02]  /*3d70*/  IADD3 R37, R31, 0x18, RZ ;  /* 0x000000181f257810 */ /* 0x000fe40007ffe0ff */
[C---:B------:R-:W-:Y:S02]  /*3d80*/  ISETP.GE.AND P5, PT, R3.reuse, R239, PT ;  /* 0x000000ef0300720c */ /* 0x040fe40003fa6270 */
[C---:B------:R-:W-:Y:S02]  /*3d90*/  ISETP.GE.AND P1, PT, R3.reuse, R234, PT ;  /* 0x000000ea0300720c */ /* 0x040fe40003f26270 */
[C---:B------:R-:W-:Y:S01]  /*3da0*/  ISETP.LT.OR P5, PT, R3.reuse, R240, P5 ;  /* 0x000000f00300720c */ /* 0x040fe20002fa1670 */
[----:B------:R-:W-:Y:S01]  /*3db0*/  HMMA.16816.F32.BF16 R40, R12, R66, R40 ;  /* 0x000000420c28723c */ /* 0x000fe20000041828 */
[----:B------:R-:W1:Y:S01]  /*3dc0*/  LDSM.16.M88.4 R12, [R216+0x7000] ;  /* 0x00700000d80c783b */ /* 0x000e620000000200 */
[----:B------:R-:W-:-:S02]  /*3dd0*/  ISETP.LT.OR P1, PT, R3, R238, P1 ;  /* 0x000000ee0300720c */ /* 0x000fc40000f21670 */
[----:B------:R-:W-:-:S04]  /*3de0*/  IADD3 R3, R31, 0x11, RZ ;  /* 0x000000111f037810 */ /* 0x000fc80007ffe0ff */
[----:B------:R-:W-:Y:S01]  /*3df0*/  HMMA.16816.F32.BF16 R16, R8, R70, R16 ;  /* 0x000000460810723c */ /* 0x000fe20000041810 */
[----:B------:R-:W-:-:S04]  /*3e00*/  ISETP.GE.AND P6, PT, R3, R239, PT ;  /* 0x000000ef0300720c */ /* 0x000fc80003fc6270 */
[----:B------:R-:W-:-:S03]  /*3e10*/  ISETP.LT.OR P6, PT, R3, R240, P6 ;  /* 0x000000f00300720c */ /* 0x000fc600037c1670 */
[C---:B--2---:R-:W-:Y:S07]  /*3e20*/  HMMA.16816.F32.BF16 R32, R8.reuse, R24, R32 ;  /* 0x000000180820723c */ /* 0x044fee0000041820 */
[----:B------:R-:W-:Y:S01]  /*3e30*/  FSEL R24, R22, -INF , !P3 ;  /* 0xff80000016187808 */ /* 0x000fe20005800000 */
[----:B------:R-:W-:Y:S01]  /*3e40*/  HMMA.16816.F32.BF16 R56, R8, R26, R56 ;  /* 0x0000001a0838723c */ /* 0x000fe20000041838 */
[----:B------:R-:W2:Y:S01]  /*3e50*/  LDSM.16.M88.4 R20, [R216+0x7800] ;  /* 0x00780000d814783b */ /* 0x000ea20000000200 */
[----:B------:R-:W-:Y:S01]  /*3e60*/  IADD3 R25, R31, 0x10, RZ ;  /* 0x000000101f197810 */ /* 0x000fe20007ffe0ff */
[----:B------:R-:W-:-:S04]  /*3e70*/  DEPBAR.LE SB0, 0x0 ;  /* 0x000080000000791a */ /* 0x000fc80000000000 */
[----:B------:R-:W-:Y:S02]  /*3e80*/  ISETP.GE.AND P3, PT, R25, R239, PT ;  /* 0x000000ef1900720c */ /* 0x000fe40003f66270 */
[----:B------:R-:W-:Y:S02]  /*3e90*/  FSEL R36, R16, -INF , !P0 ;  /* 0xff80000010247808 */ /* 0x000fe40004000000 */
[-C--:B------:R-:W-:Y:S02]  /*3ea0*/  ISETP.GE.AND P0, PT, R3, R234.reuse, PT ;  /* 0x000000ea0300720c */ /* 0x080fe40003f06270 */
[C---:B------:R-:W-:Y:S02]  /*3eb0*/  ISETP.GE.AND P2, PT, R25.reuse, R234, PT ;  /* 0x000000ea1900720c */ /* 0x040fe40003f46270 */
[----:B------:R-:W-:Y:S01]  /*3ec0*/  ISETP.LT.OR P3, PT, R25, R240, P3 ;  /* 0x000000f01900720c */ /* 0x000fe20001f61670 */
[----:B-1----:R-:W-:Y:S01]  /*3ed0*/  HMMA.16816.F32.BF16 R76, R8, R12, R76 ;  /* 0x0000000c084c723c */ /* 0x002fe2000004184c */
[----:B------:R-:W-:-:S02]  /*3ee0*/  ISETP.LT.OR P0, PT, R3, R238, P0 ;  /* 0x000000ee0300720c */ /* 0x000fc40000701670 */
[----:B------:R-:W-:Y:S02]  /*3ef0*/  IADD3 R3, R31, 0x19, RZ ;  /* 0x000000191f037810 */ /* 0x000fe40007ffe0ff */
[----:B------:R-:W-:Y:S02]  /*3f00*/  ISETP.LT.OR P2, PT, R25, R238, P2 ;  /* 0x000000ee1900720c */ /* 0x000fe40001741670 */
[----:B------:R-:W-:Y:S01]  /*3f10*/  FSEL R27, R18, -INF , !P4 ;  /* 0xff800000121b7808 */ /* 0x000fe20006000000 */
[----:B------:R-:W-:Y:S01]  /*3f20*/  HMMA.16816.F32.BF16 R72, R8, R14, R72 ;  /* 0x0000000e0848723c */ /* 0x000fe20000041848 */
[----:B------:R-:W-:Y:S02]  /*3f30*/  FSEL R18, R17, -INF , !P5 ;  /* 0xff80000011127808 */ /* 0x000fe40006800000 */
[----:B------:R-:W-:Y:S02]  /*3f40*/  FSEL R25, R19, -INF , !P1 ;  /* 0xff80000013197808 */ /* 0x000fe40004800000 */
[----:B------:R-:W-:-:S02]  /*3f50*/  FSEL R6, R32, -INF , !P3 ;  /* 0xff80000020067808 */ /* 0x000fc40005800000 */
[-C--:B------:R-:W-:Y:S02]  /*3f60*/  ISETP.GE.AND P1, PT, R37, R239.reuse, PT ;  /* 0x000000ef2500720c */ /* 0x080fe40003f26270 */
[C---:B------:R-:W-:Y:S02]  /*3f70*/  ISETP.GE.AND P5, PT, R3.reuse, R239, PT ;  /* 0x000000ef0300720c */ /* 0x040fe40003fa6270 */
[----:B------:R-:W-:Y:S02]  /*3f80*/  ISETP.GE.AND P3, PT, R3, R234, PT ;  /* 0x000000ea0300720c */ /* 0x000fe40003f66270 */
[-C--:B------:R-:W-:Y:S02]  /*3f90*/  ISETP.LT.OR P1, PT, R37, R240.reuse, P1 ;  /* 0x000000f02500720c */ /* 0x080fe40000f21670 */
[C---:B------:R-:W-:Y:S01]  /*3fa0*/  ISETP.LT.OR P5, PT, R3.reuse, R240, P5 ;  /* 0x000000f00300720c */ /* 0x040fe20002fa1670 */
[----:B--2---:R-:W-:Y:S01]  /*3fb0*/  HMMA.16816.F32.BF16 R44, R8, R20, R44 ;  /* 0x00000014082c723c */ /* 0x004fe2000004182c */
[----:B------:R-:W-:-:S02]  /*3fc0*/  ISETP.LT.OR P3, PT, R3, R238, P3 ;  /* 0x000000ee0300720c */ /* 0x000fc40001f61670 */
[C---:B------:R-:W-:Y:S02]  /*3fd0*/  IADD3 R13, R31.reuse, 0x20, RZ ;  /* 0x000000201f0d7810 */ /* 0x040fe40007ffe0ff */
[----:B------:R-:W-:Y:S02]  /*3fe0*/  IADD3 R3, R31, 0x21, RZ ;  /* 0x000000211f037810 */ /* 0x000fe40007ffe0ff */
[----:B------:R-:W-:Y:S01]  /*3ff0*/  FSEL R16, R33, -INF , !P6 ;  /* 0xff80000021107808 */ /* 0x000fe20007000000 */
[----:B------:R-:W-:Y:S01]  /*4000*/  HMMA.16816.F32.BF16 R40, R8, R22, R40 ;  /* 0x000000160828723c */ /* 0x000fe20000041828 */
[----:B------:R-:W-:Y:S02]  /*4010*/  FSEL R17, R35, -INF , !P0 ;  /* 0xff80000023117808 */ /* 0x000fe40004000000 */
[----:B------:R-:W-:Y:S02]  /*4020*/  FSEL R4, R56, -INF , !P1 ;  /* 0xff80000038047808 */ /* 0x000fe40004800000 */
[----:B------:R-:W-:-:S02]  /*4030*/  ISETP.GE.AND P0, PT, R13, R239, PT ;  /* 0x000000ef0d00720c */ /* 0x000fc40003f06270 */
[C---:B------:R-:W-:Y:S02]  /*4040*/  ISETP.GE.AND P6, PT, R3.reuse, R239, PT ;  /* 0x000000ef0300720c */ /* 0x040fe40003fc6270 */
[-C--:B------:R-:W-:Y:S02]  /*4050*/  ISETP.GE.AND P1, PT, R3, R234.reuse, PT ;  /* 0x000000ea0300720c */ /* 0x080fe40003f26270 */
[----:B------:R-:W-:Y:S02]  /*4060*/  FSEL R19, R34, -INF , !P2 ;  /* 0xff80000022137808 */ /* 0x000fe40005000000 */
[C---:B------:R-:W-:Y:S02]  /*4070*/  ISETP.GE.AND P2, PT, R13.reuse, R234, PT ;  /* 0x000000ea0d00720c */ /* 0x040fe40003f46270 */
[-C--:B------:R-:W-:Y:S02]  /*4080*/  ISETP.LT.OR P0, PT, R13, R240.reuse, P0 ;  /* 0x000000f00d00720c */ /* 0x080fe40000701670 */
[----:B------:R-:W-:-:S02]  /*4090*/  ISETP.LT.OR P6, PT, R3, R240, P6 ;  /* 0x000000f00300720c */ /* 0x000fc400037c1670 */
[-C--:B------:R-:W-:Y:S02]  /*40a0*/  ISETP.LT.OR P1, PT, R3, R238.reuse, P1 ;  /* 0x000000ee0300720c */ /* 0x080fe40000f21670 */
[C---:B------:R-:W-:Y:S02]  /*40b0*/  IADD3 R33, R31.reuse, 0x28, RZ ;  /* 0x000000281f217810 */ /* 0x040fe40007ffe0ff */
[----:B------:R-:W-:Y:S01]  /*40c0*/  IADD3 R3, R31, 0x29, RZ ;  /* 0x000000291f037810 */ /* 0x000fe20007ffe0ff */
[----:B------:R-:W-:Y:S01]  /*40d0*/  BAR.SYNC.DEFER_BLOCKING 0x0 ;  /* 0x0000000000007b1d */ /* 0x000fe20000010000 */
[----:B------:R-:W-:Y:S02]  /*40e0*/  ISETP.LT.OR P2, PT, R13, R238, P2 ;  /* 0x000000ee0d00720c */ /* 0x000fe40001741670 */
[----:B------:R-:W-:Y:S02]  /*40f0*/  FSEL R12, R57, -INF , !P5 ;  /* 0xff800000390c7808 */ /* 0x000fe40006800000 */
[----:B------:R-:W-:-:S02]  /*4100*/  FSEL R13, R59, -INF , !P3 ;  /* 0xff8000003b0d7808 */ /* 0x000fc40005800000 */
[----:B------:R-:W-:Y:S02]  /*4110*/  FSEL R184, R76, -INF , !P0 ;  /* 0xff8000004cb87808 */ /* 0x000fe40004000000 */
[-C--:B------:R-:W-:Y:S02]  /*4120*/  ISETP.GE.AND P3, PT, R33, R239.reuse, PT ;  /* 0x000000ef2100720c */ /* 0x080fe40003f66270 */
[C---:B------:R-:W-:Y:S02]  /*4130*/  ISETP.GE.AND P5, PT, R3.reuse, R239, PT ;  /* 0x000000ef0300720c */ /* 0x040fe40003fa6270 */
[-C--:B------:R-:W-:Y:S02]  /*4140*/  ISETP.GE.AND P0, PT, R3, R234.reuse, PT ;  /* 0x000000ea0300720c */ /* 0x080fe40003f06270 */
[----:B------:R-:W-:Y:S02]  /*4150*/  ISETP.GE.AND P4, PT, R37, R234, PT ;  /* 0x000000ea2500720c */ /* 0x000fe40003f86270 */
[----:B------:R-:W-:-:S02]  /*4160*/  ISETP.LT.OR P3, PT, R33, R240, P3 ;  /* 0x000000f02100720c */ /* 0x000fc40001f61670 */
[C---:B------:R-:W-:Y:S02]  /*4170*/  ISETP.LT.OR P5, PT, R3.reuse, R240, P5 ;  /* 0x000000f00300720c */ /* 0x040fe40002fa1670 */
[-C--:B------:R-:W-:Y:S02]  /*4180*/  ISETP.LT.OR P0, PT, R3, R238.reuse, P0 ;  /* 0x000000ee0300720c */ /* 0x080fe40000701670 */
[----:B------:R-:W-:Y:S02]  /*4190*/  ISETP.LT.OR P4, PT, R37, R238, P4 ;  /* 0x000000ee2500720c */ /* 0x000fe40002781670 */
[C---:B------:R-:W-:Y:S02]  /*41a0*/  IADD3 R3, R31.reuse, 0x31, RZ ;  /* 0x000000311f037810 */ /* 0x040fe40007ffe0ff */
[----:B------:R-:W-:Y:S02]  /*41b0*/  IADD3 R21, R31, 0x30, RZ ;  /* 0x000000301f157810 */ /* 0x000fe40007ffe0ff */
[----:B------:R-:W-:-:S02]  /*41c0*/  FSEL R190, R77, -INF , !P6 ;  /* 0xff8000004dbe7808 */ /* 0x000fc40007000000 */
[----:B------:R-:W-:Y:S02]  /*41d0*/  FSEL R186, R72, -INF , !P3 ;  /* 0xff80000048ba7808 */ /* 0x000fe40005800000 */
[----:B------:R-:W-:Y:S02]  /*41e0*/  FSEL R15, R58, -INF , !P4 ;  /* 0xff8000003a0f7808 */ /* 0x000fe40006000000 */
[----:B------:R-:W-:Y:S02]  /*41f0*/  FSEL R199, R78, -INF , !P2 ;  /* 0xff8000004ec77808 */ /* 0x000fe40005000000 */
[----:B------:R-:W-:Y:S02]  /*4200*/  FSEL R189, R79, -INF , !P1 ;  /* 0xff8000004fbd7808 */ /* 0x000fe40004800000 */
[C---:B------:R-:W-:Y:S02]  /*4210*/  ISETP.GE.AND P6, PT, R3.reuse, R239, PT ;  /* 0x000000ef0300720c */ /* 0x040fe40003fc6270 */
[----:B------:R-:W-:-:S02]  /*4220*/  ISETP.GE.AND P3, PT, R3, R234, PT ;  /* 0x000000ea0300720c */ /* 0x000fc40003f66270 */
[----:B------:R-:W-:Y:S02]  /*4230*/  FSEL R191, R75, -INF , !P0 ;  /* 0xff8000004bbf7808 */ /* 0x000fe40004000000 */
[-C--:B------:R-:W-:Y:S02]  /*4240*/  ISETP.GE.AND P4, PT, R33, R234.reuse, PT ;  /* 0x000000ea2100720c */ /* 0x080fe40003f86270 */
[C---:B------:R-:W-:Y:S02]  /*4250*/  ISETP.GE.AND P2, PT, R21.reuse, R239, PT ;  /* 0x000000ef1500720c */ /* 0x040fe40003f46270 */
[----:B------:R-:W-:Y:S02]  /*4260*/  ISETP.GE.AND P1, PT, R21, R234, PT ;  /* 0x000000ea1500720c */ /* 0x000fe40003f26270 */
[----:B------:R-:W-:Y:S02]  /*4270*/  ISETP.GT.AND P0, PT, R242, UR7, PT ;  /* 0x00000007f2007c0c */ /* 0x000fe4000bf04270 */
[----:B------:R-:W-:-:S02]  /*4280*/  ISETP.LT.OR P6, PT, R3, R240, P6 ;  /* 0x000000f00300720c */ /* 0x000fc400037c1670 */
[-C--:B------:R-:W-:Y:S02]  /*4290*/  ISETP.LT.OR P3, PT, R3, R238.reuse, P3 ;  /* 0x000000ee0300720c */ /* 0x080fe40001f61670 */
[----:B------:R-:W-:Y:S02]  /*42a0*/  ISETP.LT.OR P4, PT, R33, R238, P4 ;  /* 0x000000ee2100720c */ /* 0x000fe40002781670 */
[C---:B------:R-:W-:Y:S02]  /*42b0*/  ISETP.LT.OR P2, PT, R21.reuse, R240, P2 ;  /* 0x000000f01500720c */ /* 0x040fe40001741670 */
[----:B------:R-:W-:Y:S02]  /*42c0*/  ISETP.LT.OR P1, PT, R21, R238, P1 ;  /* 0x000000ee1500720c */ /* 0x000fe40000f21670 */
[C---:B------:R-:W-:Y:S02]  /*42d0*/  IADD3 R3, R31.reuse, 0x38, RZ ;  /* 0x000000381f037810 */ /* 0x040fe40007ffe0ff */
[----:B------:R-:W-:-:S02]  /*42e0*/  IADD3 R31, R31, 0x39, RZ ;  /* 0x000000391f1f7810 */ /* 0x000fc40007ffe0ff */
[----:B------:R-:W-:Y:S02]  /*42f0*/  FSEL R197, R74, -INF , !P4 ;  /* 0xff8000004ac57808 */ /* 0x000fe40006000000 */
[----:B------:R-:W-:Y:S02]  /*4300*/  FSEL R188, R73, -INF , !P5 ;  /* 0xff80000049bc7808 */ /* 0x000fe40006800000 */
[----:B------:R-:W-:Y:S02]  /*4310*/  FSEL R198, R44, -INF , !P2 ;  /* 0xff8000002cc67808 */ /* 0x000fe40005000000 */
[----:B------:R-:W-:Y:S02]  /*4320*/  FSEL R193, R46, -INF , !P1 ;  /* 0xff8000002ec17808 */ /* 0x000fe40004800000 */
[-C--:B------:R-:W-:Y:S02]  /*4330*/  ISETP.GE.AND P5, PT, R3, R239.reuse, PT ;  /* 0x000000ef0300720c */ /* 0x080fe40003fa6270 */
[----:B------:R-:W-:-:S02]  /*4340*/  ISETP.GE.AND P4, PT, R31, R239, PT ;  /* 0x000000ef1f00720c */ /* 0x000fc40003f86270 */
[-C--:B------:R-:W-:Y:S02]  /*4350*/  ISETP.GE.AND P2, PT, R3, R234.reuse, PT ;  /* 0x000000ea0300720c */ /* 0x080fe40003f46270 */
[----:B------:R-:W-:Y:S02]  /*4360*/  ISETP.GE.AND P1, PT, R31, R234, PT ;  /* 0x000000ea1f00720c */ /* 0x000fe40003f26270 */
[----:B------:R-:W-:Y:S02]  /*4370*/  FSEL R35, R47, -INF , !P3 ;  /* 0xff8000002f237808 */ /* 0x000fe40005800000 */
[C---:B------:R-:W-:Y:S02]  /*4380*/  ISETP.LT.OR P5, PT, R3.reuse, R240, P5 ;  /* 0x000000f00300720c */ /* 0x040fe40002fa1670 */
[----:B------:R-:W-:Y:S02]  /*4390*/  ISETP.LT.OR P2, PT, R3, R238, P2 ;  /* 0x000000ee0300720c */ /* 0x000fe40001741670 */
[----:B------:R-:W-:-:S02]  /*43a0*/  ISETP.LT.OR P4, PT, R31, R240, P4 ;  /* 0x000000f01f00720c */ /* 0x000fc40002781670 */
[----:B------:R-:W-:Y:S02]  /*43b0*/  ISETP.LT.OR P1, PT, R31, R238, P1 ;  /* 0x000000ee1f00720c */ /* 0x000fe40000f21670 */
[----:B------:R-:W-:Y:S02]  /*43c0*/  @!P0 LEA R244, P3, R2, c[0x0][0x168], 0x1 ;  /* 0x00005a0002f48a11 */ /* 0x000fe400078608ff */
[----:B------:R-:W-:Y:S02]  /*43d0*/  FSEL R196, R45, -INF , !P6 ;  /* 0xff8000002dc47808 */ /* 0x000fe40007000000 */
[----:B------:R-:W-:Y:S02]  /*43e0*/  FSEL R194, R40, -INF , !P5 ;  /* 0xff80000028c27808 */ /* 0x000fe40006800000 */
[----:B------:R-:W-:Y:S02]  /*43f0*/  FSEL R33, R42, -INF , !P2 ;  /* 0xff8000002a217808 */ /* 0x000fe40005000000 */
[----:B------:R-:W-:-:S02]  /*4400*/  FSEL R192, R41, -INF , !P4 ;  /* 0xff80000029c07808 */ /* 0x000fc40006000000 */
[----:B------:R-:W-:Y:S02]  /*4410*/  FSEL R32, R43, -INF , !P1 ;  /* 0xff8000002b207808 */ /* 0x000fe40004800000 */
[----:B------:R-:W-:Y:S01]  /*4420*/  @!P0 LEA.HI.X R245, R2, c[0x0][0x16c], R165, 0x1, P3 ;  /* 0x00005b0002f58a11 */ /* 0x000fe200018f0ca5 */
[----:B------:R-:W-:Y:S05]  /*4430*/  @!P0 BRA `(.L_x_6336) ;  /* 0x0000064000008947 */ /* 0x000fea0003800000 */
[----:B------:R-:W-:-:S13]  /*4440*/  PLOP3.LUT P0, PT, PT, PT, UP5, 0x80, 0x0 ;  /* 0x000000000000781c */ /* 0x000fda0003f0f058 */
[----:B------:R-:W-:Y:S05]  /*4450*/  @!P0 BRA `(.L_x_6337) ;  /* 0x000003c000008947 */ /* 0x000fea0003800000 */
[----:B------:R-:W1:Y:S01]  /*4460*/  I2F.RP R3, UR8 ;  /* 0x0000000800037d06 */ /* 0x000e620008209400 */
[----:B------:R-:W-:Y:S01]  /*4470*/  UIADD3 UR9, UR5, -0x40, URZ ;  /* 0xffffffc005097890 */ /* 0x000fe2000fffe03f */
[----:B------:R-:W-:Y:S01]  /*4480*/  IMAD.U32 R10, RZ, RZ, UR5 ;  /* 0x00000005ff0a7e24 */ /* 0x000fe2000f8e00ff */
[----:B------:R-:W-:Y:S02]  /*4490*/  ULDC UR4, c[0x0][0x2d0] ;  /* 0x0000b40000047ab9 */ /* 0x000fe40000000800 */
[----:B------:R-:W-:Y:S02]  /*44a0*/  ULOP3.LUT UR5, UR5, UR4, URZ, 0x3c, !UPT ;  /* 0x0000000405057292 */ /* 0x000fe4000f8e3c3f */
[----:B------:R-:W-:Y:S01]  /*44b0*/  MOV R8, UR9 ;  /* 0x0000000900087c02 */ /* 0x000fe20008000f00 */
[----:B------:R-:W-:Y:S01]  /*44c0*/  ULOP3.LUT UR4, UR9, UR4, URZ, 0x3c, !UPT ;  /* 0x0000000409047292 */ /* 0x000fe2000f8e3c3f */
[----:B------:R-:W-:Y:S02]  /*44d0*/  IABS R10, R10 ;  /* 0x0000000a000a7213 */ /* 0x000fe40000000000 */
[----:B------:R-:W-:-:S02]  /*44e0*/  IABS R8, R8 ;  /* 0x0000000800087213 */ /* 0x000fc40000000000 */
[----:B------:R-:W-:Y:S02]  /*44f0*/  ISETP.LE.AND P2, PT, RZ, UR5, PT ;  /* 0x00000005ff007c0c */ /* 0x000fe4000bf43270 */
[----:B------:R-:W-:Y:S01]  /*4500*/  ISETP.LE.AND P0, PT, RZ, UR4, PT ;  /* 0x00000004ff007c0c */ /* 0x000fe2000bf03270 */
[----:B-1----:R-:W1:Y:S02]  /*4510*/  MUFU.RCP R20, R3 ;  /* 0x0000000300147308 */ /* 0x002e640000001000 */
[----:B-1----:R-:W-:-:S06]  /*4520*/  IADD3 R20, R20, 0xffffffe, RZ ;  /* 0x0ffffffe14147810 */ /* 0x002fcc0007ffe0ff */
[----:B------:R-:W1:Y:S02]  /*4530*/  F2I.FTZ.U32.TRUNC.NTZ R21, R20 ;  /* 0x0000001400157305 */ /* 0x000e64000021f000 */
[----:B-1----:R-:W-:Y:S02]  /*4540*/  IMAD.MOV R11, RZ, RZ, -R21 ;  /* 0x000000ffff0b7224 */ /* 0x002fe400078e0a15 */
[----:B------:R-:W-:Y:S02]  /*4550*/  IMAD.MOV.U32 R20, RZ, RZ, RZ ;  /* 0x000000ffff147224 */ /* 0x000fe400078e00ff */
[----:B------:R-:W-:-:S04]  /*4560*/  IMAD R11, R11, UR8, RZ ;  /* 0x000000080b0b7c24 */ /* 0x000fc8000f8e02ff */
[----:B------:R-:W-:-:S06]  /*4570*/  IMAD.HI.U32 R11, R21, R11, R20 ;  /* 0x0000000b150b7227 */ /* 0x000fcc00078e0014 */
[----:B------:R-:W-:-:S04]  /*4580*/  IMAD.HI.U32 R14, R11, R10, RZ ;  /* 0x0000000a0b0e7227 */ /* 0x000fc800078e00ff */
[----:B------:R-:W-:-:S04]  /*4590*/  IMAD.HI.U32 R11, R11, R8, RZ ;  /* 0x000000080b0b7227 */ /* 0x000fc800078e00ff */
[----:B------:R-:W-:Y:S01]  /*45a0*/  IMAD.MOV R9, RZ, RZ, -R14 ;  /* 0x000000ffff097224 */ /* 0x000fe200078e0a0e */
[----:B------:R-:W-:-:S03]  /*45b0*/  IADD3 R3, -R11, RZ, RZ ;  /* 0x000000ff0b037210 */ /* 0x000fc60007ffe1ff */
[----:B------:R-:W-:Y:S01]  /*45c0*/  IMAD R9, R9, UR8, R10 ;  /* 0x0000000809097c24 */ /* 0x000fe2000f8e020a */
[----:B------:R-:W-:Y:S01]  /*45d0*/  LOP3.LUT R10, RZ, c[0x0][0x2d0], RZ, 0x33, !PT ;  /* 0x0000b400ff0a7a12 */ /* 0x000fe200078e33ff */
[----:B------:R-:W-:-:S03]  /*45e0*/  IMAD R3, R3, UR8, R8 ;  /* 0x0000000803037c24 */ /* 0x000fc6000f8e0208 */
[----:B------:R-:W-:Y:S02]  /*45f0*/  ISETP.LT.U32.AND P3, PT, R9, UR8, PT ;  /* 0x0000000809007c0c */ /* 0x000fe4000bf61070 */
[----:B------:R-:W-:-:S11]  /*4600*/  ISETP.LT.U32.AND P1, PT, R3, UR8, PT ;  /* 0x0000000803007c0c */ /* 0x000fd6000bf21070 */
[----:B------:R-:W-:Y:S02]  /*4610*/  @!P3 IADD3 R9, R9, -UR8, RZ ;  /* 0x800000080909bc10 */ /* 0x000fe4000fffe0ff */
[----:B------:R-:W-:Y:S02]  /*4620*/  @!P1 IADD3 R3, R3, -UR8, RZ ;  /* 0x8000000803039c10 */ /* 0x000fe4000fffe0ff */
[----:B------:R-:W-:Y:S02]  /*4630*/  ISETP.GE.U32.AND P5, PT, R9, UR8, PT ;  /* 0x0000000809007c0c */ /* 0x000fe4000bfa6070 */
[----:B------:R-:W-:Y:S02]  /*4640*/  ISETP.GE.U32.AND P4, PT, R3, UR8, PT ;  /* 0x0000000803007c0c */ /* 0x000fe4000bf86070 */
[----:B------:R-:W-:Y:S02]  /*4650*/  @!P3 IADD3 R14, R14, 0x1, RZ ;  /* 0x000000010e0eb810 */ /* 0x000fe40007ffe0ff */
[----:B------:R-:W-:-:S02]  /*4660*/  @!P1 IADD3 R11, R11, 0x1, RZ ;  /* 0x000000010b0b9810 */ /* 0x000fc40007ffe0ff */
[----:B------:R-:W-:-:S05]  /*4670*/  ISETP.NE.AND P1, PT, RZ, c[0x0][0x2d0], PT ;  /* 0x0000b400ff007a0c */ /* 0x000fca0003f25270 */
        /* <DEDUP_REMOVED lines=26> */
.L_x_6337:
[----:B------:R-:W-:-:S04]  /*4820*/  ULEA UR4, -UR12, URZ, 0x6 ;  /* 0x0000003f0c047291 */ /* 0x000fc8000f8e313f */
[----:B------:R-:W-:Y:S02]  /*4830*/  USHF.R.S32.HI UR5, URZ, 0x1f, UR4 ;  /* 0x0000001f3f057899 */ /* 0x000fe40008011404 */
[----:B------:R-:W-:-:S04]  /*4840*/  MOV R3, UR4 ;  /* 0x0000000400037c02 */ /* 0x000fc80008000f00 */
[----:B------:R-:W-:Y:S02]  /*4850*/  MOV R8, UR5 ;  /* 0x0000000500087c02 */ /* 0x000fe40008000f00 */
.L_x_6338:
[----:B------:R-:W-:Y:S01]  /*4860*/  IADD3 R2, P0, R3, R2, RZ ;  /* 0x0000000203027210 */ /* 0x000fe20007f1e0ff */
[----:B------:R-:W-:Y:S02]  /*4870*/  USHF.L.U32 UR9, UR12, 0x5, URZ ;  /* 0x000000050c097899 */ /* 0x000fe4000800063f */
[----:B------:R-:W-:Y:S02]  /*4880*/  UMOV UR5, 0x5 ;  /* 0x0000000500057882 */ /* 0x000fe40000000000 */
[----:B------:R-:W-:Y:S01]  /*4890*/  IMAD.X R165, R8, 0x1, R165, P0 ;  /* 0x0000000108a57824 */ /* 0x000fe200000e06a5 */
[C---:B------:R-:W-:Y:S01]  /*48a0*/  LEA R244, P0, R2.reuse, c[0x0][0x168], 0x1 ;  /* 0x00005a0002f47a11 */ /* 0x040fe200078008ff */
[----:B------:R-:W-:Y:S02]  /*48b0*/  ULDC UR4, c[0x0][0x19c] ;  /* 0x0000670000047ab9 */ /* 0x000fe40000000800 */
[----:B------:R-:W-:Y:S01]  /*48c0*/  USHF.L.U64.HI UR4, UR12, UR5, UR4 ;  /* 0x000000050c047299 */ /* 0x000fe20008010204 */
[----:B------:R-:W-:-:S02]  /*48d0*/  LEA.HI.X R245, R2, c[0x0][0x16c], R165, 0x1, P0 ;  /* 0x00005b0002f57a11 */ /* 0x000fc400000f0ca5 */
[----:B------:R-:W-:-:S03]  /*48e0*/  IADD3 R20, P0, R244, UR9, RZ ;  /* 0x00000009f4147c10 */ /* 0x000fc6000ff1e0ff */
        /* <DEDUP_REMOVED lines=9> */
[----:B------:R-:W-:-:S03]  /*4980*/  IADD3 R8, P0, R10, UR9, RZ ;  /* 0x000000090a087c10 */ /* 0x000fc6000ff1e0ff */
[----:B------:R1:W-:Y:S01]  /*4990*/  LDGSTS.E.BYPASS.LTC128B.128 [R235+0xe000], [R244.64+0x180] ;  /* 0x0e000180f4eb7fae */ /* 0x0003e2000b901d50 */
[----:B------:R-:W-:-:S03]  /*49a0*/  IADD3.X R9, R11, UR4, RZ, P0, !PT ;  /* 0x000000040b097c10 */ /* 0x000fc600087fe4ff */
        /* <DEDUP_REMOVED lines=13> */
.L_x_6336:
        /* <DEDUP_REMOVED lines=31> */
[----:B------:R-:W1:Y:S01]  /*4c70*/  SHFL.BFLY PT, R9, R10, 0x2, 0x1f ;  /* 0x0c401f000a097f89 */ /* 0x000e6200000e0000 */
[----:B------:R-:W-:-:S02]  /*4c80*/  ISETP.GT.AND P4, PT, R242, UR7, PT ;  /* 0x00000007f2007c0c */ /* 0x000fc4000bf84270 */
[-C--:B------:R-:W-:Y:S01]  /*4c90*/  LEA R221, R5, R224.reuse, 0x1 ;  /* 0x000000e005dd7211 */ /* 0x080fe200078e08ff */
[----:B------:R-:W2:Y:S01]  /*4ca0*/  SHFL.BFLY PT, R8, R11, 0x2, 0x1f ;  /* 0x0c401f000b087f89 */ /* 0x000ea200000e0000 */
[----:B------:R-:W-:-:S03]  /*4cb0*/  LEA R222, R7, R224, 0x1 ;  /* 0x000000e007de7211 */ /* 0x000fc600078e08ff */
[----:B------:R-:W-:Y:S01]  /*4cc0*/  LDSM.16.MT88.4 R156, [R224+0x10000] ;  /* 0x01000000e09c783b */ /* 0x000fe20000004200 */
[----:B------:R-:W-:-:S03]  /*4cd0*/  LEA R220, R5, R222, 0x1 ;  /* 0x000000de05dc7211 */ /* 0x000fc600078e08ff */
        /* <DEDUP_REMOVED lines=26> */
[--C-:B------:R-:W-:Y:S02]  /*4e80*/  FFMA.FTZ R179, R36, c[0x0][0x23c], -R195.reuse ;  /* 0x00008f0024b37a23 */ /* 0x100fe400000108c3 */
        /* <DEDUP_REMOVED lines=8> */
[----:B------:R-:W-:Y:S01]  /*4f10*/  LDSM.16.MT88.4 R8, [R220+0x10800] ;  /* 0x01080000dc08783b */ /* 0x000fe20000004200 */
[--C-:B------:R-:W-:Y:S01]  /*4f20*/  FFMA.FTZ R178, R6, c[0x0][0x23c], -R195.reuse ;  /* 0x00008f0006b27a23 */ /* 0x100fe200000108c3 */
[----:B------:R-:W2:Y:S01]  /*4f30*/  MUFU.EX2 R180, R180 ;  /* 0x000000b400b47308 */ /* 0x000ea20000000800 */
[--C-:B------:R-:W-:Y:S01]  /*4f40*/  FFMA.FTZ R172, R4, c[0x0][0x23c], -R195.reuse ;  /* 0x00008f0004ac7a23 */ /* 0x100fe200000108c3 */
[----:B------:R-:W-:Y:S01]  /*4f50*/  LDSM.16.MT88.4 R24, [R224+0x12800] ;  /* 0x01280000e018783b */ /* 0x000fe20000004200 */
[--C-:B------:R-:W-:Y:S02]  /*4f60*/  FFMA.FTZ R173, R16, c[0x0][0x23c], -R195.reuse ;  /* 0x00008f0010ad7a23 */ /* 0x100fe400000108c3 */
[--C-:B------:R-:W-:Y:S01]  /*4f70*/  FFMA.FTZ R175, R19, c[0x0][0x23c], -R34.reuse ;  /* 0x00008f0013af7a23 */ /* 0x100fe20000010822 */
[----:B------:R-:W1:Y:S01]  /*4f80*/  LDSM.16.MT88.4 R4, [R220+0x16000] ;  /* 0x01600000dc04783b */ /* 0x000e620000004200 */
[--C-:B------:R-:W-:Y:S01]  /*4f90*/  FFMA.FTZ R170, R17, c[0x0][0x23c], -R34.reuse ;  /* 0x00008f0011aa7a23 */ /* 0x100fe20000010822 */
[----:B------:R-:W-:Y:S01]  /*4fa0*/  MUFU.EX2 R179, R179 ;  /* 0x000000b300b37308 */ /* 0x000fe20000000800 */
[----:B------:R-:W-:Y:S01]  /*4fb0*/  FFMA.FTZ R167, R12, c[0x0][0x23c], -R195 ;  /* 0x00008f000ca77a23 */ /* 0x000fe200000108c3 */
[----:B------:R-:W1:Y:S01]  /*4fc0*/  LDSM.16.MT88.4 R16, [R224+0x10800] ;  /* 0x01080000e010783b */ /* 0x000e620000004200 */
        /* <DEDUP_REMOVED lines=12> */
[----:B------:R-:W-:-:S02]  /*5090*/  FFMA.FTZ R188, R199, c[0x0][0x23c], -R34 ;  /* 0x00008f00c7bc7a23 */ /* 0x000fc40000010822 */
[--C-:B------:R-:W-:Y:S02]  /*50a0*/  FFMA.FTZ R189, R189, c[0x0][0x23c], -R34.reuse ;  /* 0x00008f00bdbd7a23 */ /* 0x100fe40000010822 */
[--C-:B------:R-:W-:Y:S02]  /*50b0*/  FFMA.FTZ R190, R197, c[0x0][0x23c], -R34.reuse ;  /* 0x00008f00c5be7a23 */ /* 0x100fe40000010822 */
[----:B------:R-:W-:Y:S01]  /*50c0*/  FFMA.FTZ R191, R191, c[0x0][0x23c], -R34 ;  /* 0x00008f00bfbf7a23 */ /* 0x000fe20000010822 */
[----:B------:R-:W4:Y:S01]  /*50d0*/  MUFU.EX2 R182, R182 ;  /* 0x000000b600b67308 */ /* 0x000f220000000800 */
[----:B---3--:R-:W-:Y:S01]  /*50e0*/  F2FP.BF16.PACK_AB R130, R174, R179 ;  /* 0x000000b3ae82723e */ /* 0x008fe200000010ff */
[--C-:B------:R-:W-:Y:S02]  /*50f0*/  FFMA.FTZ R249, R192, c[0x0][0x23c], -R195.reuse ;  /* 0x00008f00c0f97a23 */ /* 0x100fe400000108c3 */
[--C-:B------:R-:W-:Y:S02]  /*5100*/  FFMA.FTZ R197, R198, c[0x0][0x23c], -R195.reuse ;  /* 0x00008f00c6c57a23 */ /* 0x100fe400000108c3 */
[----:B------:R-:W-:-:S02]  /*5110*/  FFMA.FTZ R196, R196, c[0x0][0x23c], -R195 ;  /* 0x00008f00c4c47a23 */ /* 0x000fc400000108c3 */
        /* <DEDUP_REMOVED lines=8> */
[----:B------:R-:W-:Y:S01]  /*51a0*/  FADD.FTZ R180, R181, R180 ;  /* 0x000000b4b5b47221 */ /* 0x000fe20000010000 */
[----:B------:R-:W-:Y:S01]  /*51b0*/  LDSM.16.MT88.4 R32, [R222+0x11800] ;  /* 0x01180000de20783b */ /* 0x000fe20000004200 */
        /* <DEDUP_REMOVED lines=115> */
[----:B------:R-:W4:Y:S07]  /*58f0*/  LDSM.16.MT88.4 R20, [R221+0x11000] ;  /* 0x01100000dd14783b */ /* 0x000f2e0000004200 */
        /* <DEDUP_REMOVED lines=53> */
[----:B------:R-:W2:Y:S07]  /*5c50*/  LDSM.16.MT88.4 R28, [R221+0x11800] ;  /* 0x01180000dd1c783b */ /* 0x000eae0000004200 */
[C---:B-----5:R-:W-:Y:S08]  /*5c60*/  HMMA.16816.F32.BF16 R100, R4.reuse, R24, R100 ;  /* 0x000000180464723c */ /* 0x060ff00000041864 */
[C---:B------:R-:W-:Y:S01]  /*5c70*/  HMMA.16816.F32.BF16 R104, R4.reuse, R26, R104 ;  /* 0x0000001a0468723c */ /* 0x040fe20000041868 */
[----:B------:R-:W-:Y:S07]  /*5c80*/  LDSM.16.MT88.4 R24, [R220+0x11800] ;  /* 0x01180000dc18783b */ /* 0x000fee0000004200 */
[C---:B----4-:R-:W-:Y:S08]  /*5c90*/  HMMA.16816.F32.BF16 R108, R4.reuse, R20, R108 ;  /* 0x00000014046c723c */ /* 0x050ff0000004186c */
[C---:B------:R-:W-:Y:S01]  /*5ca0*/  HMMA.16816.F32.BF16 R112, R4.reuse, R22, R112 ;  /* 0x000000160470723c */ /* 0x040fe20000041870 */
[----:B------:R-:W-:Y:S07]  /*5cb0*/  LDSM.16.MT88.4 R20, [R222+0x13800] ;  /* 0x01380000de14783b */ /* 0x000fee0000004200 */
[C---:B-1----:R-:W-:Y:S08]  /*5cc0*/  HMMA.16816.F32.BF16 R116, R4.reuse, R16, R116 ;  /* 0x000000100474723c */ /* 0x042ff00000041874 */
[C---:B------:R-:W-:Y:S01]  /*5cd0*/  HMMA.16816.F32.BF16 R120, R4.reuse, R18, R120 ;  /* 0x000000120478723c */ /* 0x040fe20000041878 */
[----:B------:R-:W-:Y:S07]  /*5ce0*/  LDSM.16.MT88.4 R16, [R220+0x13800] ;  /* 0x01380000dc10783b */ /* 0x000fee0000004200 */
[C---:B--2---:R-:W-:Y:S08]  /*5cf0*/  HMMA.16816.F32.BF16 R124, R4.reuse, R12, R124 ;  /* 0x0000000c047c723c */ /* 0x044ff0000004187c */
        /* <DEDUP_REMOVED lines=58> */
[----:B------:R-:W-:Y:S01]  /*60a0*/  UIADD3 UR6, UR6, -0x2, URZ ;  /* 0xfffffffe06067890 */ /* 0x000fe2000fffe03f */
[----:B------:R-:W-:-:S05]  /*60b0*/  DEPBAR.LE SB0, 0x0 ;  /* 0x000080000000791a */ /* 0x000fca0000000000 */
[----:B------:R-:W-:Y:S01]  /*60c0*/  MOV R242, UR6 ;  /* 0x0000000600f27c02 */ /* 0x000fe20008000f00 */
[----:B------:R-:W-:Y:S06]  /*60d0*/  BAR.SYNC.DEFER_BLOCKING 0x0 ;  /* 0x0000000000007b1d */ /* 0x000fec0000010000 */
[----:B------:R-:W-:Y:S05]  /*60e0*/  @!P0 BRA `(.L_x_6340) ;  /* 0x0000047000008947 */ /* 0x000fea0003800000 */
[----:B------:R-:W1:Y:S01]  /*60f0*/  I2F.RP R8, UR8 ;  /* 0x0000000800087d06 */ /* 0x000e620008209400 */
[----:B------:R-:W-:-:S05]  /*6100*/  IMAD.SHL.U32 R5, R242, 0x40, RZ ;  /* 0x00000040f2057824 */ /* 0x000fca00078e00ff */
[----:B------:R-:W-:Y:S02]  /*6110*/  IADD3 R6, R5, 0x40, RZ ;  /* 0x0000004005067810 */ /* 0x000fe40007ffe0ff */
        /* <DEDUP_REMOVED lines=9> */
[----:B------:R-:W-:-:S03]  /*61b0*/  UIMAD UR9, UR4, UR8, URZ ;  /* 0x00000008040972a4 */ /* 0x000fc6000f8e023f */
[----:B------:R-:W-:Y:S02]  /*61c0*/  UMOV UR4, URZ ;  /* 0x0000003f00047c82 */ /* 0x000fe40008000000 */
[----:B------:R-:W-:Y:S02]  /*61d0*/  UIMAD.WIDE.U32 UR20, UR5, UR9, UR4 ;  /* 0x00000009051472a5 */ /* 0x000fe4000f8e0004 */
[----:B------:R-:W1:Y:S02]  /*61e0*/  R2UR UR4, R5 ;  /* 0x00000000050473c2 */ /* 0x000e6400000e0000 */
[----:B---3--:R-:W-:Y:S02]  /*61f0*/  UIMAD.WIDE.U32 UR14, UR21, UR10, URZ ;  /* 0x0000000a150e72a5 */ /* 0x008fe4000f8e003f */
[----:B--2---:R-:W-:Y:S02]  /*6200*/  UIMAD.WIDE.U32 UR20, UR21, UR6, URZ ;  /* 0x00000006151472a5 */ /* 0x004fe4000f8e003f */
[----:B------:R-:W-:-:S04]  /*6210*/  UIADD3 UR9, -UR15, URZ, URZ ;  /* 0x0000003f0f097290 */ /* 0x000fc8000fffe13f */
[----:B------:R-:W-:Y:S02]  /*6220*/  UIMAD UR10, UR8, UR9, UR10 ;  /* 0x00000009080a72a4 */ /* 0x000fe4000f8e020a */
[----:B------:R-:W-:Y:S02]  /*6230*/  UMOV UR13, UR21 ;  /* 0x00000015000d7c82 */ /* 0x000fe40008000000 */
[----:B------:R-:W-:Y:S02]  /*6240*/  UIADD3 UR5, -UR13, URZ, URZ ;  /* 0x0000003f0d057290 */ /* 0x000fe4000fffe13f */
[----:B------:R-:W-:Y:S01]  /*6250*/  UISETP.GT.U32.AND UP2, UPT, UR8, UR10, UPT ;  /* 0x0000000a0800728c */ /* 0x000fe2000bf44070 */
[----:B------:R-:W2:Y:S01]  /*6260*/  R2UR UR9, R6 ;  /* 0x00000000060973c2 */ /* 0x000ea200000e0000 */
[----:B------:R-:W-:-:S03]  /*6270*/  UIMAD UR6, UR8, UR5, UR6 ;  /* 0x00000005080672a4 */ /* 0x000fc6000f8e0206 */
[----:B------:R-:W-:Y:S02]  /*6280*/  ULDC UR5, c[0x0][0x2d0] ;  /* 0x0000b40000057ab9 */ /* 0x000fe40000000800 */
[----:B------:R-:W-:Y:S02]  /*6290*/  UISETP.GT.U32.AND UP1, UPT, UR8, UR6, UPT ;  /* 0x000000060800728c */ /* 0x000fe4000bf24070 */
[----:B-1----:R-:W-:Y:S02]  /*62a0*/  ULOP3.LUT UR4, UR4, UR5, URZ, 0x3c, !UPT ;  /* 0x0000000504047292 */ /* 0x002fe4000f8e3c3f */
[----:B------:R-:W-:Y:S02]  /*62b0*/  @!UP2 UIADD3 UR10, UR10, -UR8, URZ ;  /* 0x800000080a0aa290 */ /* 0x000fe4000fffe03f */
[----:B------:R-:W-:Y:S02]  /*62c0*/  UISETP.GE.AND UP0, UPT, UR4, URZ, UPT ;  /* 0x0000003f0400728c */ /* 0x000fe4000bf06270 */
[----:B------:R-:W-:-:S02]  /*62d0*/  UISETP.GE.U32.AND UP4, UPT, UR10, UR8, UPT ;  /* 0x000000080a00728c */ /* 0x000fc4000bf86070 */
[----:B------:R-:W-:Y:S02]  /*62e0*/  @!UP2 UIADD3 UR15, UR15, 0x1, URZ ;  /* 0x000000010f0fa890 */ /* 0x000fe4000fffe03f */
[----:B------:R-:W-:Y:S02]  /*62f0*/  @!UP1 UIADD3 UR6, UR6, -UR8, URZ ;  /* 0x8000000806069290 */ /* 0x000fe4000fffe03f */
[----:B------:R-:W-:Y:S02]  /*6300*/  @!UP1 UIADD3 UR13, UR13, 0x1, URZ ;  /* 0x000000010d0d9890 */ /* 0x000fe4000fffe03f */
[----:B------:R-:W-:Y:S02]  /*6310*/  UISETP.GE.U32.AND UP3, UPT, UR6, UR8, UPT ;  /* 0x000000080600728c */ /* 0x000fe4000bf66070 */
[----:B--2---:R-:W-:Y:S02]  /*6320*/  ULOP3.LUT UR9, UR9, UR5, URZ, 0x3c, !UPT ;  /* 0x0000000509097292 */ /* 0x004fe4000f8e3c3f */
[----:B------:R-:W-:-:S02]  /*6330*/  @UP4 UIADD3 UR15, UR15, 0x1, URZ ;  /* 0x000000010f0f4890 */ /* 0x000fc4000fffe03f */
[----:B------:R-:W-:-:S03]  /*6340*/  UISETP.GE.AND UP1, UPT, UR9, URZ, UPT ;  /* 0x0000003f0900728c */ /* 0x000fc6000bf26270 */
[----:B------:R-:W-:Y:S02]  /*6350*/  ULDC UR9, c[0x0][0x2d0] ;  /* 0x0000b40000097ab9 */ /* 0x000fe40000000800 */
[----:B------:R-:W-:Y:S02]  /*6360*/  @UP3 UIADD3 UR13, UR13, 0x1, URZ ;  /* 0x000000010d0d3890 */ /* 0x000fe4000fffe03f */
[----:B------:R-:W-:Y:S02]  /*6370*/  UISETP.NE.AND UP2, UPT, URZ, UR9, UPT ;  /* 0x000000093f00728c */ /* 0x000fe4000bf45270 */
[----:B------:R-:W-:Y:S02]  /*6380*/  ULOP3.LUT UR4, URZ, UR9, URZ, 0x33, !UPT ;  /* 0x000000093f047292 */ /* 0x000fe4000f8e333f */
[----:B------:R-:W-:Y:S02]  /*6390*/  @!UP1 UIADD3 UR15, -UR15, URZ, URZ ;  /* 0x0000003f0f0f9290 */ /* 0x000fe4000fffe13f */
[----:B------:R-:W-:-:S02]  /*63a0*/  @!UP0 UIADD3 UR13, -UR13, URZ, URZ ;  /* 0x0000003f0d0d8290 */ /* 0x000fc4000fffe13f */
[----:B------:R-:W-:Y:S02]  /*63b0*/  USEL UR5, UR4, UR15, !UP2 ;  /* 0x0000000f04057287 */ /* 0x000fe4000d000000 */
[----:B------:R-:W-:-:S04]  /*63c0*/  USEL UR4, UR4, UR13, !UP2 ;  /* 0x0000000d04047287 */ /* 0x000fc8000d000000 */
[----:B------:R-:W-:Y:S02]  /*63d0*/  MOV R5, UR5 ;  /* 0x0000000500057c02 */ /* 0x000fe40008000f00 */
[----:B------:R-:W-:-:S03]  /*63e0*/  IMAD.U32 R7, RZ, RZ, UR4 ;  /* 0x00000004ff077e24 */ /* 0x000fc6000f8e00ff */
[----:B------:R-:W-:-:S04]  /*63f0*/  IMAD.WIDE R4, R5, 0x4, R236 ;  /* 0x0000000405047825 */ /* 0x000fc800078e02ec */
[----:B------:R-:W-:Y:S02]  /*6400*/  IMAD.WIDE R6, R7, 0x4, R236 ;  /* 0x0000000407067825 */ /* 0x000fe400078e02ec */
[----:B------:R-:W2:Y:S04]  /*6410*/  LDG.E R4, [R4.64] ;  /* 0x0000001004047981 */ /* 0x000ea8000c1e1900 */
[----:B------:R-:W3:Y:S01]  /*6420*/  LDG.E R0, [R6.64] ;  /* 0x0000001006007981 */ /* 0x000ee2000c1e1900 */
[----:B------:R-:W-:-:S03]  /*6430*/  UIADD3 UR5, UR5, -UR4, URZ ;  /* 0x8000000405057290 */ /* 0x000fc6000fffe03f */
        /* <DEDUP_REMOVED lines=18> */
.L_x_6340:
[----:B------:R-:W-:Y:S02]  /*6560*/  ULDC UR14, c[0x0][0x1a0] ;  /* 0x00006800000e7ab9 */ /* 0x000fe40000000800 */
[----:B------:R-:W-:-:S04]  /*6570*/  ULEA UR14, -UR14, URZ, 0x6 ;  /* 0x0000003f0e0e7291 */ /* 0x000fc8000f8e313f */
[----:B------:R-:W-:Y:S02]  /*6580*/  USHF.R.S32.HI UR10, URZ, 0x1f, UR14 ;  /* 0x0000001f3f0a7899 */ /* 0x000fe4000801140e */
.L_x_6341:
[----:B------:R-:W-:Y:S01]  /*6590*/  IMAD.U32 R5, RZ, RZ, UR14 ;  /* 0x0000000eff057e24 */ /* 0x000fe2000f8e00ff */
[----:B------:R-:W-:Y:S01]  /*65a0*/  ULDC.64 UR4, c[0x0][0x1a0] ;  /* 0x0000680000047ab9 */ /* 0x000fe20000000a00 */
[----:B------:R-:W-:Y:S01]  /*65b0*/  IADD3 R7, P0, R168, UR14, RZ ;  /* 0x0000000ea8077c10 */ /* 0x000fe2000ff1e0ff */
[----:B------:R-:W-:Y:S01]  /*65c0*/  ULEA UR6, UP0, UR4, UR14, 0x4 ;  /* 0x0000000e04067291 */ /* 0x000fe2000f80203f */
[----:B------:R-:W-:Y:S01]  /*65d0*/  IMAD.U32 R0, RZ, RZ, UR10 ;  /* 0x0000000aff007e24 */ /* 0x000fe2000f8e00ff */
[C---:B------:R-:W-:Y:S01]  /*65e0*/  LEA R232, P1, R5.reuse, R232, 0x1 ;  /* 0x000000e805e87211 */ /* 0x040fe200078208ff */
[----:B------:R-:W-:Y:S01]  /*65f0*/  USHF.L.U32 UR9, UR4, 0x5, URZ ;  /* 0x0000000504097899 */ /* 0x000fe2000800063f */
[----:B------:R-:W-:Y:S01]  /*6600*/  IADD3.X R4, R166, UR10, RZ, P0, !PT ;  /* 0x0000000aa6047c10 */ /* 0x000fe200087fe4ff */
[----:B------:R-:W-:Y:S01]  /*6610*/  ULEA.HI.X UR10, UR4, UR10, UR5, 0x4, UP0 ;  /* 0x0000000a040a7291 */ /* 0x000fe200080f2405 */
[----:B------:R-:W-:Y:S02]  /*6620*/  LEA.HI.X R231, R5, R231, R0, 0x1, P1 ;  /* 0x000000e705e77211 */ /* 0x000fe400008f0c00 */
[----:B------:R-:W-:Y:S01]  /*6630*/  IADD3 R168, P0, R168, UR6, RZ ;  /* 0x00000006a8a87c10 */ /* 0x000fe2000ff1e0ff */
[----:B------:R-:W-:Y:S01]  /*6640*/  UMOV UR6, 0x5 ;  /* 0x0000000500067882 */ /* 0x000fe20000000000 */
[C---:B------:R-:W-:Y:S01]  /*6650*/  LEA R6, P1, R7.reuse, c[0x0][0x170], 0x1 ;  /* 0x00005c0007067a11 */ /* 0x040fe200078208ff */
[----:B------:R-:W-:Y:S01]  /*6660*/  USHF.L.U64.HI UR4, UR4, UR6, UR5 ;  /* 0x0000000604047299 */ /* 0x000fe20008010205 */
[----:B------:R-:W-:Y:S01]  /*6670*/  IADD3.X R5, R166, UR10, RZ, P0, !PT ;  /* 0x0000000aa6057c10 */ /* 0x000fe200087fe4ff */
[----:B------:R-:W-:Y:S01]  /*6680*/  IMAD.MOV.U32 R233, RZ, RZ, R231 ;  /* 0x000000ffffe97224 */ /* 0x000fe200078e00e7 */
[----:B------:R-:W-:-:S02]  /*6690*/  LEA.HI.X R7, R7, c[0x0][0x174], R4, 0x1, P1 ;  /* 0x00005d0007077a11 */ /* 0x000fc400008f0c04 */
[----:B------:R-:W-:Y:S02]  /*66a0*/  LEA R8, P0, R168, c[0x0][0x170], 0x1 ;  /* 0x00005c00a8087a11 */ /* 0x000fe400078008ff */
[----:B------:R-:W-:Y:S01]  /*66b0*/  IADD3 R4, P1, R232, UR9, RZ ;  /* 0x00000009e8047c10 */ /* 0x000fe2000ff3e0ff */
[----:B------:R-:W-:Y:S01]  /*66c0*/  @!PT LDS RZ, [RZ] ;  /* 0x00000000fffff984 */ /* 0x000fe20000000800 */
[----:B------:R-:W-:Y:S01]  /*66d0*/  @!PT LDS RZ, [RZ] ;  /* 0x00000000fffff984 */ /* 0x000fe20000000800 */
[----:B------:R-:W-:Y:S01]  /*66e0*/  @!PT LDS RZ, [RZ] ;  /* 0x00000000fffff984 */ /* 0x000fe20000000800 */
[----:B------:R1:W-:Y:S01]  /*66f0*/  LDGSTS.E.BYPASS.LTC128B.128 [R235+0x10000], [R232.64] ;  /* 0x10000000e8eb7fae */ /* 0x0003e2000b901d50 */
[----:B------:R-:W-:Y:S02]  /*6700*/  LEA.HI.X R9, R168, c[0x0][0x174], R5, 0x1, P0 ;  /* 0x00005d00a8097a11 */ /* 0x000fe400000f0c05 */
[----:B------:R-:W-:Y:S01]  /*6710*/  IADD3.X R5, R231, UR4, RZ, P1, !PT ;  /* 0x00000004e7057c10 */ /* 0x000fe20008ffe4ff */
[----:B------:R2:W-:Y:S01]  /*6720*/  LDGSTS.E.BYPASS.LTC128B.128 [R235+0x12000], [R6.64+0x80] ;  /* 0x1200008006eb7fae */ /* 0x0005e2000b901d50 */
[----:B------:R-:W-:Y:S02]  /*6730*/  IADD3 R12, P1, R4, UR9, RZ ;  /* 0x00000009040c7c10 */ /* 0x000fe4000ff3e0ff */
[----:B------:R-:W-:Y:S01]  /*6740*/  IADD3 R20, P0, R8, UR9, RZ ;  /* 0x0000000908147c10 */ /* 0x000fe2000ff1e0ff */
[----:B------:R2:W-:Y:S01]  /*6750*/  LDGSTS.E.BYPASS.LTC128B.128 [R235+0x14000], [R6.64+0x100] ;  /* 0x1400010006eb7fae */ /* 0x0005e2000b901d50 */
[----:B------:R-:W-:-:S02]  /*6760*/  IADD3.X R13, R5, UR4, RZ, P1, !PT ;  /* 0x00000004050d7c10 */ /* 0x000fc40008ffe4ff */
[----:B------:R-:W-:Y:S01]  /*6770*/  IADD3 R14, P1, R12, UR9, RZ ;  /* 0x000000090c0e7c10 */ /* 0x000fe2000ff3e0ff */
[----:B------:R2:W-:Y:S01]  /*6780*/  LDGSTS.E.BYPASS.LTC128B.128 [R235+0x16000], [R6.64+0x180] ;  /* 0x1600018006eb7fae */ /* 0x0005e2000b901d50 */
[----:B------:R-:W-:Y:S02]  /*6790*/  IADD3.X R21, R9, UR4, RZ, P0, !PT ;  /* 0x0000000409157c10 */ /* 0x000fe400087fe4ff */
[----:B------:R-:W-:Y:S01]  /*67a0*/  IADD3 R28, P0, R20, UR9, RZ ;  /* 0x00000009141c7c10 */ /* 0x000fe2000ff1e0ff */
[----:B------:R2:W-:Y:S01]  /*67b0*/  LDGSTS.E.BYPASS.LTC128B.128 [R235+0x10800], [R4.64] ;  /* 0x1080000004eb7fae */ /* 0x0005e2000b901d50 */
[----:B------:R-:W-:Y:S02]  /*67c0*/  IADD3.X R15, R13, UR4, RZ, P1, !PT ;  /* 0x000000040d0f7c10 */ /* 0x000fe40008ffe4ff */
[----:B------:R-:W-:Y:S01]  /*67d0*/  IADD3.X R29, R21, UR4, RZ, P0, !PT ;  /* 0x00000004151d7c10 */ /* 0x000fe200087fe4ff */
        /* <DEDUP_REMOVED lines=12> */
[----:B------:R-:W5:Y:S04]  /*68a0*/  LDSM.16.M88.4 R16, [R229+0x8000] ;  /* 0x00800000e510783b */ /* 0x000f680000000200 */
[----:B---3--:R-:W4:Y:S04]  /*68b0*/  LDSM.16.M88.4 R8, [R229+0x8800] ;  /* 0x00880000e508783b */ /* 0x008f280000000200 */
[----:B------:R-:W2:Y:S04]  /*68c0*/  LDSM.16.M88.4 R184, [R229+0x9000] ;  /* 0x00900000e5b8783b */ /* 0x000ea80000000200 */
[----:B------:R-:W3:Y:S04]  /*68d0*/  LDSM.16.M88.4 R196, [R229+0x9800] ;  /* 0x00980000e5c4783b */ /* 0x000ee80000000200 */
[----:B------:R-:W-:Y:S04]  /*68e0*/  LDSM.16.M88.4 R24, [R228] ;  /* 0x00000000e418783b */ /* 0x000fe80000000200 */
[----:B------:R-:W2:Y:S04]  /*68f0*/  LDSM.16.M88.4 R32, [R227] ;  /* 0x00000000e320783b */ /* 0x000ea80000000200 */
[----:B------:R-:W2:Y:S04]  /*6900*/  LDSM.16.M88.4 R188, [R219] ;  /* 0x00000000dbbc783b */ /* 0x000ea80000000200 */
[----:B------:R-:W2:Y:S04]  /*6910*/  LDSM.16.M88.4 R172, [R218] ;  /* 0x00000000daac783b */ /* 0x000ea80000000200 */
[----:B-1----:R-:W1:Y:S04]  /*6920*/  LDSM.16.M88.4 R28, [R217] ;  /* 0x00000000d91c783b */ /* 0x002e680000000200 */
[----:B------:R-:W-:Y:S01]  /*6930*/  LDSM.16.M88.4 R168, [R226] ;  /* 0x00000000e2a8783b */ /* 0x000fe20000000200 */
[C---:B-----5:R-:W-:Y:S03]  /*6940*/  HMMA.16816.F32.BF16 R20, R176.reuse, R16, RZ ;  /* 0x00000010b014723c */ /* 0x060fe600000418ff */
[----:B------:R-:W5:Y:S04]  /*6950*/  LDSM.16.M88.4 R192, [R223+0x8000] ;  /* 0x00800000dfc0783b */ /* 0x000f680000000200 */
[----:B------:R-:W0:Y:S01]  /*6960*/  LDGDEPBAR ;  /* 0x00000000000079af */ /* 0x000e220000000000 */
[C---:B------:R-:W-:Y:S08]  /*6970*/  HMMA.16816.F32.BF16 R16, R176.reuse, R18, RZ ;  /* 0x00000012b010723c */ /* 0x040ff000000418ff */
[C---:B----4-:R-:W-:Y:S08]  /*6980*/  HMMA.16816.F32.BF16 R12, R176.reuse, R8, RZ ;  /* 0x00000008b00c723c */ /* 0x050ff000000418ff */
[C---:B------:R-:W-:Y:S08]  /*6990*/  HMMA.16816.F32.BF16 R8, R176.reuse, R10, RZ ;  /* 0x0000000ab008723c */ /* 0x040ff000000418ff */
[C---:B--2---:R-:W-:Y:S08]  /*69a0*/  HMMA.16816.F32.BF16 R4, R176.reuse, R184, RZ ;  /* 0x000000b8b004723c */ /* 0x044ff000000418ff */
[C---:B------:R-:W-:Y:S08]  /*69b0*/  HMMA.16816.F32.BF16 R184, R176.reuse, R186, RZ ;  /* 0x000000bab0b8723c */ /* 0x040ff000000418ff */
[C---:B---3--:R-:W-:Y:S08]  /*69c0*/  HMMA.16816.F32.BF16 R180, R176.reuse, R196, RZ ;  /* 0x000000c4b0b4723c */ /* 0x048ff000000418ff */
[----:B------:R-:W-:Y:S01]  /*69d0*/  HMMA.16816.F32.BF16 R176, R176, R198, RZ ;  /* 0x000000c6b0b0723c */ /* 0x000fe200000418ff */
        /* <DEDUP_REMOVED lines=9> */
[----:B------:R-:W4:Y:S07]  /*6a70*/  LDSM.16.M88.4 R172, [R223+0x9800] ;  /* 0x00980000dfac783b */ /* 0x000f2e0000000200 */
[C---:B-1----:R-:W-:Y:S08]  /*6a80*/  HMMA.16816.F32.BF16 R180, R24.reuse, R28, R180 ;  /* 0x0000001c18b4723c */ /* 0x042ff000000418b4 */
[----:B------:R-:W-:Y:S01]  /*6a90*/  HMMA.16816.F32.BF16 R176, R24, R30, R176 ;  /* 0x0000001e18b0723c */ /* 0x000fe200000418b0 */
[----:B------:R-:W-:Y:S04]  /*6aa0*/  LDSM.16.M88.4 R28, [R225] ;  /* 0x00000000e11c783b */ /* 0x000fe80000000200 */
[----:B------:R-:W1:Y:S03]  /*6ab0*/  LDSM.16.M88.4 R24, [R216] ;  /* 0x00000000d818783b */ /* 0x000e660000000200 */
[C---:B-----5:R-:W-:Y:S08]  /*6ac0*/  HMMA.16816.F32.BF16 R20, R168.reuse, R192, R20 ;  /* 0x000000c0a814723c */ /* 0x060ff00000041814 */
[C---:B------:R-:W-:Y:S01]  /*6ad0*/  HMMA.16816.F32.BF16 R16, R168.reuse, R194, R16 ;  /* 0x000000c2a810723c */ /* 0x040fe20000041810 */
[----:B------:R-:W5:Y:S07]  /*6ae0*/  LDSM.16.M88.4 R192, [R216+0x800] ;  /* 0x00080000d8c0783b */ /* 0x000f6e0000000200 */
        /* <DEDUP_REMOVED lines=15> */
[----:B------:R-:W-:Y:S07]  /*6be0*/  LDSM.16.M88.4 R192, [R214] ;  /* 0x00000000d6c0783b */ /* 0x000fee0000000200 */
[C---:B--2---:R-:W-:Y:S08]  /*6bf0*/  HMMA.16816.F32.BF16 R4, R28.reuse, R32, R4 ;  /* 0x000000201c04723c */ /* 0x044ff00000041804 */
[C---:B------:R-:W-:Y:S01]  /*6c00*/  HMMA.16816.F32.BF16 R184, R28.reuse, R34, R184 ;  /* 0x000000221cb8723c */ /* 0x040fe200000418b8 */
[----:B------:R-:W2:Y:S07]  /*6c10*/  LDSM.16.M88.4 R32, [R229+0xb800] ;  /* 0x00b80000e520783b */ /* 0x000eae0000000200 */
[C---:B---3--:R-:W-:Y:S08]  /*6c20*/  HMMA.16816.F32.BF16 R180, R28.reuse, R188, R180 ;  /* 0x000000bc1cb4723c */ /* 0x048ff000000418b4 */
[----:B------:R-:W-:Y:S01]  /*6c30*/  HMMA.16816.F32.BF16 R176, R28, R190, R176 ;  /* 0x000000be1cb0723c */ /* 0x000fe200000418b0 */
[----:B------:R-:W-:Y:S04]  /*6c40*/  LDSM.16.M88.4 R28, [R228+0x2000] ;  /* 0x00200000e41c783b */ /* 0x000fe80000000200 */
[----:B------:R-:W3:Y:S03]  /*6c50*/  LDSM.16.M88.4 R188, [R215] ;  /* 0x00000000d7bc783b */ /* 0x000ee60000000200 */
[C---:B-1----:R-:W-:Y:S08]  /*6c60*/  HMMA.16816.F32.BF16 R20, R24.reuse, R172, R20 ;  /* 0x000000ac1814723c */ /* 0x042ff00000041814 */
[C---:B------:R-:W-:Y:S01]  /*6c70*/  HMMA.16816.F32.BF16 R16, R24.reuse, R174, R16 ;  /* 0x000000ae1810723c */ /* 0x040fe20000041810 */
[----:B------:R-:W1:Y:S07]  /*6c80*/  LDSM.16.M88.4 R172, [R213] ;  /* 0x00000000d5ac783b */ /* 0x000e6e0000000200 */
[C---:B------:R-:W-:Y:S08]  /*6c90*/  HMMA.16816.F32.BF16 R12, R24.reuse, R168, R12 ;  /* 0x000000a8180c723c */ /* 0x040ff0000004180c */
[C---:B------:R-:W-:Y:S01]  /*6ca0*/  HMMA.16816.F32.BF16 R8, R24.reuse, R170, R8 ;  /* 0x000000aa1808723c */ /* 0x040fe20000041808 */
[----:B------:R-:W4:Y:S07]  /*6cb0*/  LDSM.16.M88.4 R168, [R212] ;  /* 0x00000000d4a8783b */ /* 0x000f2e0000000200 */
[C---:B------:R-:W-:Y:S08]  /*6cc0*/  HMMA.16816.F32.BF16 R4, R24.reuse, R196, R4 ;  /* 0x000000c41804723c */ /* 0x040ff00000041804 */
[C---:B------:R-:W-:Y:S01]  /*6cd0*/  HMMA.16816.F32.BF16 R184, R24.reuse, R198, R184 ;  /* 0x000000c618b8723c */ /* 0x040fe200000418b8 */
[----:B------:R-:W-:Y:S07]  /*6ce0*/  LDSM.16.M88.4 R196, [R229+0xc800] ;  /* 0x00c80000e5c4783b */ /* 0x000fee0000000200 */
[C---:B--2---:R-:W-:Y:S08]  /*6cf0*/  HMMA.16816.F32.BF16 R180, R24.reuse, R32, R180 ;  /* 0x0000002018b4723c */ /* 0x044ff000000418b4 */
[----:B------:R-:W-:Y:S01]  /*6d00*/  HMMA.16816.F32.BF16 R176, R24, R34, R176 ;  /* 0x0000002218b0723c */ /* 0x000fe200000418b0 */
[----:B------:R-:W-:Y:S04]  /*6d10*/  LDSM.16.M88.4 R24, [R226+0x2000] ;  /* 0x00200000e218783b */ /* 0x000fe80000000200 */
[----:B------:R-:W2:Y:S03]  /*6d20*/  LDSM.16.M88.4 R32, [R223+0xa000] ;  /* 0x00a00000df20783b */ /* 0x000ea60000000200 */
        /* <DEDUP_REMOVED lines=9> */
[C---:B----4-:R-:W-:Y:S08]  /*6dc0*/  HMMA.16816.F32.BF16 R180, R28.reuse, R168, R180 ;  /* 0x000000a81cb4723c */ /* 0x050ff000000418b4 */
        /* <DEDUP_REMOVED lines=12> */
[C---:B----4-:R-:W-:Y:S08]  /*6e90*/  HMMA.16816.F32.BF16 R180, R24.reuse, R28, R180 ;  /* 0x0000001c18b4723c */ /* 0x050ff000000418b4 */
[----:B------:R-:W-:Y:S01]  /*6ea0*/  HMMA.16816.F32.BF16 R176, R24, R30, R176 ;  /* 0x0000001e18b0723c */ /* 0x000fe200000418b0 */
[----:B------:R-:W-:Y:S04]  /*6eb0*/  LDSM.16.M88.4 R28, [R230+0x4000] ;  /* 0x00400000e61c783b */ /* 0x000fe80000000200 */
[----:B------:R-:W4:Y:S03]  /*6ec0*/  LDSM.16.M88.4 R24, [R229+0xc000] ;  /* 0x00c00000e518783b */ /* 0x000f260000000200 */
[C---:B-----5:R-:W-:Y:S08]  /*6ed0*/  HMMA.16816.F32.BF16 R20, R168.reuse, R192, R20 ;  /* 0x000000c0a814723c */ /* 0x060ff00000041814 */
[C---:B------:R-:W-:Y:S01]  /*6ee0*/  HMMA.16816.F32.BF16 R16, R168.reuse, R194, R16 ;  /* 0x000000c2a810723c */ /* 0x040fe20000041810 */
[----:B------:R-:W-:Y:S07]  /*6ef0*/  LDSM.16.M88.4 R192, [R229+0xd800] ;  /* 0x00d80000e5c0783b */ /* 0x000fee0000000200 */
[C---:B--2---:R-:W-:Y:S08]  /*6f00*/  HMMA.16816.F32.BF16 R12, R168.reuse, R32, R12 ;  /* 0x00000020a80c723c */ /* 0x044ff0000004180c */
[C---:B------:R-:W-:Y:S01]  /*6f10*/  HMMA.16816.F32.BF16 R8, R168.reuse, R34, R8 ;  /* 0x00000022a808723c */ /* 0x040fe20000041808 */
[----:B------:R-:W2:Y:S07]  /*6f20*/  LDSM.16.M88.4 R32, [R229+0xd000] ;  /* 0x00d00000e520783b */ /* 0x000eae0000000200 */
[C---:B---3--:R-:W-:Y:S08]  /*6f30*/  HMMA.16816.F32.BF16 R4, R168.reuse, R188, R4 ;  /* 0x000000bca804723c */ /* 0x048ff00000041804 */
[C---:B------:R-:W-:Y:S01]  /*6f40*/  HMMA.16816.F32.BF16 R184, R168.reuse, R190, R184 ;  /* 0x000000bea8b8723c */ /* 0x040fe200000418b8 */
[----:B------:R-:W-:Y:S07]  /*6f50*/  LDSM.16.M88.4 R188, [R209] ;  /* 0x00000000d1bc783b */ /* 0x000fee0000000200 */
[C---:B-1----:R-:W-:Y:S08]  /*6f60*/  HMMA.16816.F32.BF16 R180, R168.reuse, R172, R180 ;  /* 0x000000aca8b4723c */ /* 0x042ff000000418b4 */
[----:B------:R-:W-:Y:S01]  /*6f70*/  HMMA.16816.F32.BF16 R176, R168, R174, R176 ;  /* 0x000000aea8b0723c */ /* 0x000fe200000418b0 */
[----:B------:R-:W-:Y:S04]  /*6f80*/  LDSM.16.M88.4 R172, [R211] ;  /* 0x00000000d3ac783b */ /* 0x000fe80000000200 */
[----:B------:R-:W-:Y:S03]  /*6f90*/  LDSM.16.M88.4 R168, [R210] ;  /* 0x00000000d2a8783b */ /* 0x000fe60000000200 */
[C---:B----4-:R-:W-:Y:S08]  /*6fa0*/  HMMA.16816.F32.BF16 R20, R28.reuse, R24, R20 ;  /* 0x000000181c14723c */ /* 0x050ff00000041814 */
[C---:B------:R-:W-:Y:S01]  /*6fb0*/  HMMA.16816.F32.BF16 R16, R28.reuse, R26, R16 ;  /* 0x0000001a1c10723c */ /* 0x040fe20000041810 */
[----:B------:R-:W1:Y:S07]  /*6fc0*/  LDSM.16.M88.4 R24, [R228+0x4000] ;  /* 0x00400000e418783b */ /* 0x000e6e0000000200 */
        /* <DEDUP_REMOVED lines=8> */
[----:B------:R-:W3:Y:S04]  /*7050*/  LDSM.16.M88.4 R28, [R226+0x4000] ;  /* 0x00400000e21c783b */ /* 0x000ee80000000200 */
        /* <DEDUP_REMOVED lines=16> */
[----:B------:R-:W-:Y:S07]  /*7160*/  LDSM.16.M88.4 R196, [R229+0xf000] ;  /* 0x00f00000e5c4783b */ /* 0x000fee0000000200 */
[C---:B-1----:R-:W-:Y:S08]  /*7170*/  HMMA.16816.F32.BF16 R4, R28.reuse, R172, R4 ;  /* 0x000000ac1c04723c */ /* 0x042ff00000041804 */
[C---:B------:R-:W-:Y:S01]  /*7180*/  HMMA.16816.F32.BF16 R184, R28.reuse, R174, R184 ;  /* 0x000000ae1cb8723c */ /* 0x040fe200000418b8 */
[----:B------:R-:W1:Y:S07]  /*7190*/  LDSM.16.M88.4 R172, [R216+0x5000] ;  /* 0x00500000d8ac783b */ /* 0x000e6e0000000200 */
[C---:B----4-:R-:W-:Y:S08]  /*71a0*/  HMMA.16816.F32.BF16 R180, R28.reuse, R168, R180 ;  /* 0x000000a81cb4723c */ /* 0x050ff000000418b4 */
        /* <DEDUP_REMOVED lines=14> */
[----:B------:R-:W-:Y:S07]  /*7290*/  LDSM.16.M88.4 R172, [R228+0x6000] ;  /* 0x00600000e4ac783b */ /* 0x000fee0000000200 */
[C---:B---3--:R-:W-:Y:S08]  /*72a0*/  HMMA.16816.F32.BF16 R180, R32.reuse, R168, R180 ;  /* 0x000000a820b4723c */ /* 0x048ff000000418b4 */
[----:B------:R-:W-:Y:S01]  /*72b0*/  HMMA.16816.F32.BF16 R176, R32, R170, R176 ;  /* 0x000000aa20b0723c */ /* 0x000fe200000418b0 */
[----:B------:R-:W1:Y:S04]  /*72c0*/  LDSM.16.M88.4 R168, [R207] ;  /* 0x00000000cfa8783b */ /* 0x000e680000000200 */
[----:B------:R-:W-:Y:S03]  /*72d0*/  LDSM.16.M88.4 R32, [R206] ;  /* 0x00000000ce20783b */ /* 0x000fe60000000200 */
[C---:B----4-:R-:W-:Y:S08]  /*72e0*/  HMMA.16816.F32.BF16 R20, R192.reuse, R28, R20 ;  /* 0x0000001cc014723c */ /* 0x050ff00000041814 */
[C---:B------:R-:W-:Y:S01]  /*72f0*/  HMMA.16816.F32.BF16 R16, R192.reuse, R30, R16 ;  /* 0x0000001ec010723c */ /* 0x040fe20000041810 */
[----:B------:R-:W3:Y:S07]  /*7300*/  LDSM.16.M88.4 R28, [R205] ;  /* 0x00000000cd1c783b */ /* 0x000eee0000000200 */
[C---:B--2---:R-:W-:Y:S08]  /*7310*/  HMMA.16816.F32.BF16 R12, R192.reuse, R24, R12 ;  /* 0x00000018c00c723c */ /* 0x044ff0000004180c */
[C---:B------:R-:W-:Y:S01]  /*7320*/  HMMA.16816.F32.BF16 R8, R192.reuse, R26, R8 ;  /* 0x0000001ac008723c */ /* 0x040fe20000041808 */
[----:B------:R-:W2:Y:S07]  /*7330*/  LDSM.16.M88.4 R24, [R204] ;  /* 0x00000000cc18783b */ /* 0x000eae0000000200 */
[C---:B------:R-:W-:Y:S08]  /*7340*/  HMMA.16816.F32.BF16 R4, R192.reuse, R196, R4 ;  /* 0x000000c4c004723c */ /* 0x040ff00000041804 */
[C---:B------:R-:W-:Y:S08]  /*7350*/  HMMA.16816.F32.BF16 R184, R192.reuse, R198, R184 ;  /* 0x000000c6c0b8723c */ /* 0x040ff000000418b8 */
[C---:B-----5:R-:W-:Y:S08]  /*7360*/  HMMA.16816.F32.BF16 R180, R192.reuse, R188, R180 ;  /* 0x000000bcc0b4723c */ /* 0x060ff000000418b4 */
[----:B------:R-:W-:Y:S01]  /*7370*/  HMMA.16816.F32.BF16 R176, R192, R190, R176 ;  /* 0x000000bec0b0723c */ /* 0x000fe200000418b0 */
[----:B------:R-:W-:Y:S04]  /*7380*/  LDSM.16.M88.4 R188, [R226+0x6000] ;  /* 0x00600000e2bc783b */ /* 0x000fe80000000200 */
[----:B------:R-:W-:Y:S03]  /*7390*/  LDSM.16.M88.4 R192, [R223+0xf800] ;  /* 0x00f80000dfc0783b */ /* 0x000fe60000000200 */
        /* <DEDUP_REMOVED lines=8> */
[----:B------:R-:W4:Y:S07]  /*7420*/  LDSM.16.M88.4 R32, [R223+0xe800] ;  /* 0x00e80000df20783b */ /* 0x000f2e0000000200 */
[C---:B--2---:R-:W-:Y:S08]  /*7430*/  HMMA.16816.F32.BF16 R180, R172.reuse, R24, R180 ;  /* 0x00000018acb4723c */ /* 0x044ff000000418b4 */
[----:B------:R-:W-:Y:S01]  /*7440*/  HMMA.16816.F32.BF16 R176, R172, R26, R176 ;  /* 0x0000001aacb0723c */ /* 0x000fe200000418b0 */
[----:B------:R-:W-:Y:S04]  /*7450*/  LDSM.16.M88.4 R172, [R225+0x6000] ;  /* 0x00600000e1ac783b */ /* 0x000fe80000000200 */
[----:B------:R-:W2:Y:S03]  /*7460*/  LDSM.16.M88.4 R24, [R216+0x6000] ;  /* 0x00600000d818783b */ /* 0x000ea60000000200 */
[C---:B-1----:R-:W-:Y:S08]  /*7470*/  HMMA.16816.F32.BF16 R20, R188.reuse, R168, R20 ;  /* 0x000000a8bc14723c */ /* 0x042ff00000041814 */
[C---:B------:R-:W-:Y:S08]  /*7480*/  HMMA.16816.F32.BF16 R16, R188.reuse, R170, R16 ;  /* 0x000000aabc10723c */ /* 0x040ff00000041810 */
[C---:B---3--:R-:W-:Y:S08]  /*7490*/  HMMA.16816.F32.BF16 R4, R188.reuse, R28, R4 ;  /* 0x0000001cbc04723c */ /* 0x048ff00000041804 */
[C---:B------:R-:W-:Y:S01]  /*74a0*/  HMMA.16816.F32.BF16 R184, R188.reuse, R30, R184 ;  /* 0x0000001ebcb8723c */ /* 0x040fe200000418b8 */
[----:B------:R-:W1:Y:S07]  /*74b0*/  LDSM.16.M88.4 R28, [R216+0x6800] ;  /* 0x00680000d81c783b */ /* 0x000e6e0000000200 */
[----:B----4-:R-:W-:Y:S08]  /*74c0*/  HMMA.16816.F32.BF16 R8, R188, R34, R8 ;  /* 0x00000022bc08723c */ /* 0x010ff00000041808 */
[C---:B--2---:R-:W-:Y:S08]  /*74d0*/  HMMA.16816.F32.BF16 R20, R172.reuse, R24, R20 ;  /* 0x00000018ac14723c */ /* 0x044ff00000041814 */
[----:B------:R-:W-:Y:S08]  /*74e0*/  HMMA.16816.F32.BF16 R16, R172, R26, R16 ;  /* 0x0000001aac10723c */ /* 0x000ff00000041810 */
[C---:B------:R-:W-:Y:S07]  /*74f0*/  HMMA.16816.F32.BF16 R12, R188.reuse, R32, R12 ;  /* 0x00000020bc0c723c */ /* 0x040fee000004180c */
[----:B------:R-:W-:Y:S01]  /*7500*/  IMAD R33, R242, 0x40, R241 ;  /* 0x00000040f2217824 */ /* 0x000fe200078e02f1 */
[----:B------:R-:W-:Y:S04]  /*7510*/  HMMA.16816.F32.BF16 R176, R188, R194, R176 ;  /* 0x000000c2bcb0723c */ /* 0x000fe800000418b0 */
[----:B------:R-:W-:-:S02]  /*7520*/  IADD3 R25, R33, 0x1, RZ ;  /* 0x0000000121197810 */ /* 0x000fc40007ffe0ff */
[-C--:B------:R-:W-:Y:S02]  /*7530*/  ISETP.GE.AND P0, PT, R33, R239.reuse, PT ;  /* 0x000000ef2100720c */ /* 0x080fe40003f06270 */
[C---:B------:R-:W-:Y:S01]  /*7540*/  ISETP.GE.AND P6, PT, R25.reuse, R239, PT ;  /* 0x000000ef1900720c */ /* 0x040fe20003fc6270 */
[C---:B-1----:R-:W-:Y:S01]  /*7550*/  HMMA.16816.F32.BF16 R8, R172.reuse, R30, R8 ;  /* 0x0000001eac08723c */ /* 0x042fe20000041808 */
[----:B------:R-:W-:Y:S02]  /*7560*/  ISETP.GE.AND P2, PT, R25, R234, PT ;  /* 0x000000ea1900720c */ /* 0x000fe40003f46270 */
[CC--:B------:R-:W-:Y:S02]  /*7570*/  ISETP.LT.OR P0, PT, R33.reuse, R240.reuse, P0 ;  /* 0x000000f02100720c */ /* 0x0c0fe40000701670 */
[C---:B------:R-:W-:Y:S02]  /*7580*/  IADD3 R169, R33.reuse, 0x8, RZ ;  /* 0x0000000821a97810 */ /* 0x040fe40007ffe0ff */
[----:B------:R-:W-:Y:S01]  /*7590*/  IADD3 R35, R33, 0x9, RZ ;  /* 0x0000000921237810 */ /* 0x000fe20007ffe0ff */
[----:B------:R-:W-:Y:S01]  /*75a0*/  HMMA.16816.F32.BF16 R12, R172, R28, R12 ;  /* 0x0000001cac0c723c */ /* 0x000fe2000004180c */
[----:B------:R-:W-:-:S02]  /*75b0*/  ISETP.LT.OR P6, PT, R25, R240, P6 ;  /* 0x000000f01900720c */ /* 0x000fc400037c1670 */
[----:B------:R-:W-:Y:S02]  /*75c0*/  ISETP.LT.OR P2, PT, R25, R238, P2 ;  /* 0x000000ee1900720c */ /* 0x000fe40001741670 */
[----:B------:R-:W-:Y:S01]  /*75d0*/  FSEL R167, R20, -INF , !P0 ;  /* 0xff80000014a77808 */ /* 0x000fe20004000000 */
[----:B------:R-:W1:Y:S01]  /*75e0*/  LDSM.16.M88.4 R24, [R216+0x7000] ;  /* 0x00700000d818783b */ /* 0x000e620000000200 */
[CC--:B------:R-:W-:Y:S01]  /*75f0*/  ISETP.GE.AND P1, PT, R169.reuse, R239.reuse, PT ;  /* 0x000000efa900720c */ /* 0x0c0fe20003f26270 */
[----:B------:R-:W-:Y:S01]  /*7600*/  HMMA.16816.F32.BF16 R180, R188, R192, R180 ;  /* 0x000000c0bcb4723c */ /* 0x000fe200000418b4 */
[-C--:B------:R-:W-:Y:S02]  /*7610*/  ISETP.GE.AND P3, PT, R169, R234.reuse, PT ;  /* 0x000000eaa900720c */ /* 0x080fe40003f66270 */
[C---:B------:R-:W-:Y:S02]  /*7620*/  ISETP.GE.AND P5, PT, R35.reuse, R239, PT ;  /* 0x000000ef2300720c */ /* 0x040fe40003fa6270 */
[----:B------:R-:W-:-:S02]  /*7630*/  ISETP.GE.AND P0, PT, R35, R234, PT ;  /* 0x000000ea2300720c */ /* 0x000fc40003f06270 */
[C---:B------:R-:W-:Y:S02]  /*7640*/  ISETP.LT.OR P1, PT, R169.reuse, R240, P1 ;  /* 0x000000f0a900720c */ /* 0x040fe40000f21670 */
[----:B------:R-:W-:Y:S02]  /*7650*/  ISETP.LT.OR P3, PT, R169, R238, P3 ;  /* 0x000000eea900720c */ /* 0x000fe40001f61670 */
[C---:B------:R-:W-:Y:S02]  /*7660*/  ISETP.LT.OR P5, PT, R35.reuse, R240, P5 ;  /* 0x000000f02300720c */ /* 0x040fe40002fa1670 */
[----:B------:R-:W-:Y:S02]  /*7670*/  ISETP.LT.OR P0, PT, R35, R238, P0 ;  /* 0x000000ee2300720c */ /* 0x000fe40000701670 */
[----:B------:R-:W-:Y:S02]  /*7680*/  FSEL R199, R16, -INF , !P1 ;  /* 0xff80000010c77808 */ /* 0x000fe40004800000 */
[----:B------:R-:W-:-:S02]  /*7690*/  FSEL R194, R18, -INF , !P3 ;  /* 0xff80000012c27808 */ /* 0x000fc40005800000 */
[----:B------:R-:W-:Y:S02]  /*76a0*/  FSEL R31, R17, -INF , !P5 ;  /* 0xff800000111f7808 */ /* 0x000fe40006800000 */
[----:B------:R-:W-:Y:S02]  /*76b0*/  FSEL R20, R19, -INF , !P0 ;  /* 0xff80000013147808 */ /* 0x000fe40004000000 */
[----:B------:R-:W2:Y:S01]  /*76c0*/  LDSM.16.M88.4 R16, [R216+0x7800] ;  /* 0x00780000d810783b */ /* 0x000ea20000000200 */
[----:B------:R-:W-:Y:S01]  /*76d0*/  IADD3 R35, R33, 0x10, RZ ;  /* 0x0000001021237810 */ /* 0x000fe20007ffe0ff */
[----:B------:R-:W-:-:S04]  /*76e0*/  DEPBAR.LE SB0, 0x0 ;  /* 0x000080000000791a */ /* 0x000fc80000000000 */
[----:B------:R-:W-:Y:S02]  /*76f0*/  IADD3 R29, R33, 0x11, RZ ;  /* 0x00000011211d7810 */ /* 0x000fe40007ffe0ff */
[----:B------:R-:W-:Y:S01]  /*7700*/  FSEL R0, R23, -INF , !P2 ;  /* 0xff80000017007808 */ /* 0x000fe20005000000 */
[----:B------:R-:W-:Y:S01]  /*7710*/  BAR.SYNC.DEFER_BLOCKING 0x0 ;  /* 0x0000000000007b1d */ /* 0x000fe20000010000 */
[-C--:B------:R-:W-:Y:S02]  /*7720*/  ISETP.GE.AND P2, PT, R35, R239.reuse, PT ;  /* 0x000000ef2300720c */ /* 0x080fe40003f46270 */
[----:B------:R-:W-:Y:S02]  /*7730*/  FSEL R197, R21, -INF , !P6 ;  /* 0xff80000015c57808 */ /* 0x000fe40007000000 */
[----:B------:R-:W-:Y:S01]  /*7740*/  IADD3 R21, R33, 0x18, RZ ;  /* 0x0000001821157810 */ /* 0x000fe20007ffe0ff */
[----:B-1----:R-:W-:Y:S01]  /*7750*/  HMMA.16816.F32.BF16 R4, R172, R24, R4 ;  /* 0x00000018ac04723c */ /* 0x002fe20000041804 */
[----:B------:R-:W-:-:S02]  /*7760*/  ISETP.GE.AND P6, PT, R29, R239, PT ;  /* 0x000000ef1d00720c */ /* 0x000fc40003fc6270 */
[----:B------:R-:W-:Y:S02]  /*7770*/  ISETP.GE.AND P1, PT, R29, R234, PT ;  /* 0x000000ea1d00720c */ /* 0x000fe40003f26270 */
[----:B------:R-:W-:Y:S02]  /*7780*/  ISETP.LT.OR P2, PT, R35, R240, P2 ;  /* 0x000000f02300720c */ /* 0x000fe40001741670 */
[----:B------:R-:W-:Y:S01]  /*7790*/  IADD3 R23, R33, 0x19, RZ ;  /* 0x0000001921177810 */ /* 0x000fe20007ffe0ff */
[----:B------:R-:W-:Y:S01]  /*77a0*/  HMMA.16816.F32.BF16 R184, R172, R26, R184 ;  /* 0x0000001aacb8723c */ /* 0x000fe200000418b8 */
[C---:B------:R-:W-:Y:S02]  /*77b0*/  ISETP.GE.AND P0, PT, R21.reuse, R239, PT ;  /* 0x000000ef1500720c */ /* 0x040fe40003f06270 */
[----:B------:R-:W-:Y:S02]  /*77c0*/  ISETP.GE.AND P3, PT, R21, R234, PT ;  /* 0x000000ea1500720c */ /* 0x000fe40003f66270 */
[----:B------:R-:W-:-:S02]  /*77d0*/  ISETP.LT.OR P6, PT, R29, R240, P6 ;  /* 0x000000f01d00720c */ /* 0x000fc400037c1670 */
[----:B------:R-:W-:Y:S02]  /*77e0*/  ISETP.LT.OR P1, PT, R29, R238, P1 ;  /* 0x000000ee1d00720c */ /* 0x000fe40000f21670 */
[----:B------:R-:W-:Y:S02]  /*77f0*/  FSEL R29, R12, -INF , !P2 ;  /* 0xff8000000c1d7808 */ /* 0x000fe40005000000 */
[C---:B------:R-:W-:Y:S02]  /*7800*/  ISETP.GE.AND P5, PT, R23.reuse, R239, PT ;  /* 0x000000ef1700720c */ /* 0x040fe40003fa6270 */
[-C--:B------:R-:W-:Y:S02]  /*7810*/  ISETP.GE.AND P2, PT, R23, R234.reuse, PT ;  /* 0x000000ea1700720c */ /* 0x080fe40003f46270 */
[----:B------:R-:W-:Y:S02]  /*7820*/  ISETP.GE.AND P4, PT, R33, R234, PT ;  /* 0x000000ea2100720c */ /* 0x000fe40003f86270 */
[----:B------:R-:W-:-:S02]  /*7830*/  ISETP.LT.OR P0, PT, R21, R240, P0 ;  /* 0x000000f01500720c */ /* 0x000fc40000701670 */
[----:B------:R-:W-:Y:S02]  /*7840*/  ISETP.LT.OR P3, PT, R21, R238, P3 ;  /* 0x000000ee1500720c */ /* 0x000fe40001f61670 */
[----:B------:R-:W-:Y:S02]  /*7850*/  IADD3 R21, R33, 0x21, RZ ;  /* 0x0000002121157810 */ /* 0x000fe40007ffe0ff */
[C---:B------:R-:W-:Y:S02]  /*7860*/  ISETP.LT.OR P5, PT, R23.reuse, R240, P5 ;  /* 0x000000f01700720c */ /* 0x040fe40002fa1670 */
[-C--:B------:R-:W-:Y:S02]  /*7870*/  ISETP.LT.OR P2, PT, R23, R238.reuse, P2 ;  /* 0x000000ee1700720c */ /* 0x080fe40001741670 */
[----:B------:R-:W-:Y:S02]  /*7880*/  ISETP.LT.OR P4, PT, R33, R238, P4 ;  /* 0x000000ee2100720c */ /* 0x000fe40002781670 */
[----:B------:R-:W-:-:S02]  /*7890*/  FSEL R25, R13, -INF , !P6 ;  /* 0xff8000000d197808 */ /* 0x000fc40007000000 */
[----:B------:R-:W-:Y:S02]  /*78a0*/  FSEL R23, R8, -INF , !P0 ;  /* 0xff80000008177808 */ /* 0x000fe40004000000 */
[C---:B------:R-:W-:Y:S02]  /*78b0*/  ISETP.GE.AND P6, PT, R21.reuse, R239, PT ;  /* 0x000000ef1500720c */ /* 0x040fe40003fc6270 */
[-C--:B------:R-:W-:Y:S02]  /*78c0*/  ISETP.GE.AND P0, PT, R21, R234.reuse, PT ;  /* 0x000000ea1500720c */ /* 0x080fe40003f06270 */
[----:B------:R-:W-:Y:S02]  /*78d0*/  FSEL R22, R22, -INF , !P4 ;  /* 0xff80000016167808 */ /* 0x000fe40006000000 */
[----:B------:R-:W-:Y:S02]  /*78e0*/  ISETP.GE.AND P4, PT, R35, R234, PT ;  /* 0x000000ea2300720c */ /* 0x000fe40003f86270 */
[----:B------:R-:W-:-:S02]  /*78f0*/  ISETP.LT.OR P6, PT, R21, R240, P6 ;  /* 0x000000f01500720c */ /* 0x000fc400037c1670 */
[-C--:B------:R-:W-:Y:S02]  /*7900*/  ISETP.LT.OR P0, PT, R21, R238.reuse, P0 ;  /* 0x000000ee1500720c */ /* 0x080fe40000701670 */
[----:B------:R-:W-:Y:S02]  /*7910*/  FSEL R26, R10, -INF , !P3 ;  /* 0xff8000000a1a7808 */ /* 0x000fe40005800000 */
[----:B------:R-:W-:Y:S02]  /*7920*/  FSEL R21, R9, -INF , !P5 ;  /* 0xff80000009157808 */ /* 0x000fe40006800000 */
[----:B------:R-:W-:Y:S02]  /*7930*/  FSEL R24, R11, -INF , !P2 ;  /* 0xff8000000b187808 */ /* 0x000fe40005000000 */
[----:B--2---:R-:W-:Y:S01]  /*7940*/  HMMA.16816.F32.BF16 R8, R172, R16, R180 ;  /* 0x00000010ac08723c */ /* 0x004fe200000418b4 */
[----:B------:R-:W-:Y:S02]  /*7950*/  ISETP.LT.OR P4, PT, R35, R238, P4 ;  /* 0x000000ee2300720c */ /* 0x000fe40002781670 */
[----:B------:R-:W-:-:S02]  /*7960*/  FSEL R28, R15, -INF , !P1 ;  /* 0xff8000000f1c7808 */ /* 0x000fc40004800000 */
[C---:B------:R-:W-:Y:S02]  /*7970*/  IADD3 R35, R33.reuse, 0x20, RZ ;  /* 0x0000002021237810 */ /* 0x040fe40007ffe0ff */
[----:B------:R-:W-:Y:S01]  /*7980*/  IADD3 R15, R33, 0x28, RZ ;  /* 0x00000028210f7810 */ /* 0x000fe20007ffe0ff */
[----:B------:R-:W-:Y:S01]  /*7990*/  HMMA.16816.F32.BF16 R172, R172, R18, R176 ;  /* 0x00000012acac723c */ /* 0x000fe200000418b0 */
[----:B------:R-:W-:Y:S02]  /*79a0*/  FSEL R30, R14, -INF , !P4 ;  /* 0xff8000000e1e7808 */ /* 0x000fe40006000000 */
[-C--:B------:R-:W-:Y:S02]  /*79b0*/  ISETP.GE.AND P4, PT, R35, R234.reuse, PT ;  /* 0x000000ea2300720c */ /* 0x080fe40003f86270 */
[C---:B------:R-:W-:Y:S02]  /*79c0*/  ISETP.GE.AND P2, PT, R15.reuse, R239, PT ;  /* 0x000000ef0f00720c */ /* 0x040fe40003f46270 */
[----:B------:R-:W-:-:S02]  /*79d0*/  ISETP.GE.AND P3, PT, R15, R234, PT ;  /* 0x000000ea0f00720c */ /* 0x000fc40003f66270 */
[----:B------:R-:W-:Y:S02]  /*79e0*/  ISETP.LT.OR P4, PT, R35, R238, P4 ;  /* 0x000000ee2300720c */ /* 0x000fe40002781670 */
[C---:B------:R-:W-:Y:S02]  /*79f0*/  ISETP.LT.OR P2, PT, R15.reuse, R240, P2 ;  /* 0x000000f00f00720c */ /* 0x040fe40001741670 */
[----:B------:R-:W-:Y:S02]  /*7a00*/  ISETP.LT.OR P3, PT, R15, R238, P3 ;  /* 0x000000ee0f00720c */ /* 0x000fe40001f61670 */
[----:B------:R-:W-:Y:S02]  /*7a10*/  IADD3 R15, R33, 0x30, RZ ;  /* 0x00000030210f7810 */ /* 0x000fe40007ffe0ff */
[----:B------:R-:W-:Y:S02]  /*7a20*/  ISETP.GE.AND P1, PT, R35, R239, PT ;  /* 0x000000ef2300720c */ /* 0x000fe40003f26270 */
[----:B------:R-:W-:-:S02]  /*7a30*/  FSEL R192, R6, -INF , !P4 ;  /* 0xff80000006c07808 */ /* 0x000fc40006000000 */
[----:B------:R-:W-:Y:S02]  /*7a40*/  ISETP.GE.AND P4, PT, R15, R234, PT ;  /* 0x000000ea0f00720c */ /* 0x000fe40003f86270 */
[----:B------:R-:W-:Y:S02]  /*7a50*/  ISETP.LT.OR P1, PT, R35, R240, P1 ;  /* 0x000000f02300720c */ /* 0x000fe40000f21670 */
[----:B------:R-:W-:Y:S02]  /*7a60*/  IADD3 R13, R33, 0x29, RZ ;  /* 0x00000029210d7810 */ /* 0x000fe40007ffe0ff */
[----:B------:R-:W-:Y:S02]  /*7a70*/  ISETP.LT.OR P4, PT, R15, R238, P4 ;  /* 0x000000ee0f00720c */ /* 0x000fe40002781670 */
[----:B------:R-:W-:Y:S02]  /*7a80*/  FSEL R193, R4, -INF , !P1 ;  /* 0xff80000004c17808 */ /* 0x000fe40004800000 */
[----:B------:R-:W-:-:S02]  /*7a90*/  ISETP.GE.AND P5, PT, R13, R239, PT ;  /* 0x000000ef0d00720c */ /* 0x000fc40003fa6270 */
[----:B------:R-:W-:Y:S02]  /*7aa0*/  ISETP.GE.AND P1, PT, R13, R234, PT ;  /* 0x000000ea0d00720c */ /* 0x000fe40003f26270 */
[----:B------:R-:W-:Y:S02]  /*7ab0*/  FSEL R188, R7, -INF , !P0 ;  /* 0xff80000007bc7808 */ /* 0x000fe40004000000 */
[----:B------:R-:W-:Y:S02]  /*7ac0*/  ISETP.GE.AND P0, PT, R15, R239, PT ;  /* 0x000000ef0f00720c */ /* 0x000fe40003f06270 */
[----:B------:R-:W-:Y:S02]  /*7ad0*/  FSEL R32, R10, -INF , !P4 ;  /* 0xff8000000a207808 */ /* 0x000fe40006000000 */
[----:B------:R-:W-:Y:S02]  /*7ae0*/  ISETP.GT.AND P4, PT, R242, UR7, PT ;  /* 0x00000007f2007c0c */ /* 0x000fe4000bf84270 */
[----:B------:R-:W-:-:S02]  /*7af0*/  ISETP.LT.OR P5, PT, R13, R240, P5 ;  /* 0x000000f00d00720c */ /* 0x000fc40002fa1670 */
[----:B------:R-:W-:Y:S02]  /*7b00*/  ISETP.LT.OR P1, PT, R13, R238, P1 ;  /* 0x000000ee0d00720c */ /* 0x000fe40000f21670 */
[----:B------:R-:W-:Y:S02]  /*7b10*/  FSEL R191, R5, -INF , !P6 ;  /* 0xff80000005bf7808 */ /* 0x000fe40007000000 */
[----:B------:R-:W-:Y:S02]  /*7b20*/  IADD3 R13, R33, 0x31, RZ ;  /* 0x00000031210d7810 */ /* 0x000fe40007ffe0ff */
[----:B------:R-:W-:Y:S02]  /*7b30*/  ISETP.LT.OR P0, PT, R15, R240, P0 ;  /* 0x000000f00f00720c */ /* 0x000fe40000701670 */
[C---:B------:R-:W-:Y:S02]  /*7b40*/  IADD3 R5, R33.reuse, 0x38, RZ ;  /* 0x0000003821057810 */ /* 0x040fe40007ffe0ff */
[----:B------:R-:W-:-:S02]  /*7b50*/  IADD3 R33, R33, 0x39, RZ ;  /* 0x0000003921217810 */ /* 0x000fc40007ffe0ff */
[----:B------:R-:W-:Y:S02]  /*7b60*/  FSEL R189, R184, -INF , !P2 ;  /* 0xff800000b8bd7808 */ /* 0x000fe40005000000 */
[----:B------:R-:W-:Y:S02]  /*7b70*/  FSEL R186, R186, -INF , !P3 ;  /* 0xff800000baba7808 */ /* 0x000fe40005800000 */
[----:B------:R-:W-:Y:S02]  /*7b80*/  FSEL R195, R185, -INF , !P5 ;  /* 0xff800000b9c37808 */ /* 0x000fe40006800000 */
[----:B------:R-:W-:Y:S02]  /*7b90*/  FSEL R190, R187, -INF , !P1 ;  /* 0xff800000bbbe7808 */ /* 0x000fe40004800000 */
[----:B------:R-:W-:Y:S02]  /*7ba0*/  FSEL R181, R8, -INF , !P0 ;  /* 0xff80000008b57808 */ /* 0x000fe40004000000 */
[----:B------:R-:W-:-:S02]  /*7bb0*/  ISETP.GE.AND P6, PT, R13, R239, PT ;  /* 0x000000ef0d00720c */ /* 0x000fc40003fc6270 */
[-C--:B------:R-:W-:Y:S02]  /*7bc0*/  ISETP.GE.AND P2, PT, R13, R234.reuse, PT ;  /* 0x000000ea0d00720c */ /* 0x080fe40003f46270 */
[CC--:B------:R-:W-:Y:S02]  /*7bd0*/  ISETP.GE.AND P5, PT, R5.reuse, R239.reuse, PT ;  /* 0x000000ef0500720c */ /* 0x0c0fe40003fa6270 */
[-C--:B------:R-:W-:Y:S02]  /*7be0*/  ISETP.GE.AND P1, PT, R5, R234.reuse, PT ;  /* 0x000000ea0500720c */ /* 0x080fe40003f26270 */
[C---:B------:R-:W-:Y:S02]  /*7bf0*/  ISETP.GE.AND P3, PT, R33.reuse, R239, PT ;  /* 0x000000ef2100720c */ /* 0x040fe40003f66270 */
[----:B------:R-:W-:Y:S02]  /*7c00*/  ISETP.GE.AND P0, PT, R33, R234, PT ;  /* 0x000000ea2100720c */ /* 0x000fe40003f06270 */
[----:B------:R-:W-:-:S02]  /*7c10*/  ISETP.LT.OR P6, PT, R13, R240, P6 ;  /* 0x000000f00d00720c */ /* 0x000fc400037c1670 */
[----:B------:R-:W-:Y:S02]  /*7c20*/  ISETP.LT.OR P2, PT, R13, R238, P2 ;  /* 0x000000ee0d00720c */ /* 0x000fe40001741670 */
[C---:B------:R-:W-:Y:S02]  /*7c30*/  ISETP.LT.OR P5, PT, R5.reuse, R240, P5 ;  /* 0x000000f00500720c */ /* 0x040fe40002fa1670 */
[----:B------:R-:W-:Y:S02]  /*7c40*/  ISETP.LT.OR P1, PT, R5, R238, P1 ;  /* 0x000000ee0500720c */ /* 0x000fe40000f21670 */
[C---:B------:R-:W-:Y:S02]  /*7c50*/  ISETP.LT.OR P3, PT, R33.reuse, R240, P3 ;  /* 0x000000f02100720c */ /* 0x040fe40001f61670 */
[----:B------:R-:W-:Y:S02]  /*7c60*/  ISETP.LT.OR P0, PT, R33, R238, P0 ;  /* 0x000000ee2100720c */ /* 0x000fe40000701670 */
[----:B------:R-:W-:-:S02]  /*7c70*/  FSEL R179, R9, -INF , !P6 ;  /* 0xff80000009b37808 */ /* 0x000fc40007000000 */
[----:B------:R-:W-:Y:S02]  /*7c80*/  FSEL R178, R11, -INF , !P2 ;  /* 0xff8000000bb27808 */ /* 0x000fe40005000000 */
[----:B------:R-:W-:Y:S02]  /*7c90*/  FSEL R35, R172, -INF , !P5 ;  /* 0xff800000ac237808 */ /* 0x000fe40006800000 */
[----:B------:R-:W-:Y:S02]  /*7ca0*/  FSEL R176, R174, -INF , !P1 ;  /* 0xff800000aeb07808 */ /* 0x000fe40004800000 */
[----:B------:R-:W-:Y:S02]  /*7cb0*/  FSEL R33, R173, -INF , !P3 ;  /* 0xff800000ad217808 */ /* 0x000fe40005800000 */
[----:B------:R-:W-:Y:S01]  /*7cc0*/  FSEL R175, R175, -INF , !P0 ;  /* 0xff800000afaf7808 */ /* 0x000fe20004000000 */
[----:B------:R-:W-:Y:S05]  /*7cd0*/  @!P4 BRA `(.L_x_6342) ;  /* 0x000006000000c947 */ /* 0x000fea0003800000 */
[----:B------:R-:W-:-:S13]  /*7ce0*/  PLOP3.LUT P0, PT, PT, PT, UP5, 0x80, 0x0 ;  /* 0x000000000000781c */ /* 0x000fda0003f0f058 */
[----:B------:R-:W-:Y:S05]  /*7cf0*/  @!P0 BRA `(.L_x_6343) ;  /* 0x0000039000008947 */ /* 0x000fea0003800000 */
[----:B------:R-:W1:Y:S01]  /*7d00*/  I2F.RP R5, UR8 ;  /* 0x0000000800057d06 */ /* 0x000e620008209400 */
[----:B------:R-:W-:-:S05]  /*7d10*/  IMAD.SHL.U32 R4, R242, 0x40, RZ ;  /* 0x00000040f2047824 */ /* 0x000fca00078e00ff */
[C---:B------:R-:W-:Y:S02]  /*7d20*/  IADD3 R10, R4.reuse, -0x40, RZ ;  /* 0xffffffc0040a7810 */ /* 0x040fe40007ffe0ff */
[----:B------:R-:W-:Y:S02]  /*7d30*/  IABS R8, R4 ;  /* 0x0000000400087213 */ /* 0x000fe40000000000 */
[----:B------:R-:W-:Y:S02]  /*7d40*/  IABS R6, R10 ;  /* 0x0000000a00067213 */ /* 0x000fe40000000000 */
[----:B------:R-:W-:Y:S02]  /*7d50*/  LOP3.LUT R4, R4, c[0x0][0x2d0], RZ, 0x3c, !PT ;  /* 0x0000b40004047a12 */ /* 0x000fe400078e3cff */
[----:B------:R-:W-:Y:S01]  /*7d60*/  LOP3.LUT R10, R10, c[0x0][0x2d0], RZ, 0x3c, !PT ;  /* 0x0000b4000a0a7a12 */ /* 0x000fe200078e3cff */
[----:B-1----:R-:W1:Y:S01]  /*7d70*/  MUFU.RCP R12, R5 ;  /* 0x00000005000c7308 */ /* 0x002e620000001000 */
[----:B------:R-:W-:-:S02]  /*7d80*/  ISETP.GE.AND P2, PT, R4, RZ, PT ;  /* 0x000000ff0400720c */ /* 0x000fc40003f46270 */
[----:B------:R-:W-:Y:S02]  /*7d90*/  ISETP.GE.AND P0, PT, R10, RZ, PT ;  /* 0x000000ff0a00720c */ /* 0x000fe40003f06270 */
[----:B------:R-:W-:Y:S02]  /*7da0*/  LOP3.LUT R4, RZ, c[0x0][0x2d0], RZ, 0x33, !PT ;  /* 0x0000b400ff047a12 */ /* 0x000fe400078e33ff */
[----:B-1----:R-:W-:-:S04]  /*7db0*/  IADD3 R12, R12, 0xffffffe, RZ ;  /* 0x0ffffffe0c0c7810 */ /* 0x002fc80007ffe0ff */
        /* <DEDUP_REMOVED lines=9> */
[----:B------:R-:W-:Y:S02]  /*7e50*/  IMAD R7, R7, UR8, R8 ;  /* 0x0000000807077c24 */ /* 0x000fe4000f8e0208 */
        /* <DEDUP_REMOVED lines=28> */
[----:B--2---:R-:W-:-:S05]  /*8020*/  IMAD.IADD R6, R6, 0x1, -R5 ;  /* 0x0000000106067824 */ /* 0x004fca00078e0a05 */
[----:B------:R-:W-:-:S05]  /*8030*/  SHF.R.S32.HI R5, RZ, 0x1f, R6 ;  /* 0x0000001fff057819 */ /* 0x000fca0000011406 */
[----:B------:R-:W-:-:S04]  /*8040*/  IMAD R5, R5, c[0x0][0x180], RZ ;  /* 0x0000600005057a24 */ /* 0x000fc800078e02ff */
[C---:B------:R-:W-:Y:S02]  /*8050*/  IMAD R5, R6.reuse, c[0x0][0x184], R5 ;  /* 0x0000610006057a24 */ /* 0x040fe400078e0205 */
[----:B------:R-:W-:-:S04]  /*8060*/  IMAD.WIDE.U32 R6, R6, c[0x0][0x180], R8 ;  /* 0x0000600006067a25 */ /* 0x000fc800078e0008 */
[----:B------:R-:W-:Y:S01]  /*8070*/  IMAD.IADD R4, R7, 0x1, R5 ;  /* 0x0000000107047824 */ /* 0x000fe200078e0205 */
[----:B------:R-:W-:Y:S05]  /*8080*/  BRA `(.L_x_6344) ;  /* 0x0000004000007947 */ /* 0x000fea0003800000 */
.L_x_6343:
[----:B------:R-:W-:-:S04]  /*8090*/  ULEA UR5, -UR12, URZ, 0x6 ;  /* 0x0000003f0c057291 */ /* 0x000fc8000f8e313f */
[----:B------:R-:W-:Y:S02]  /*80a0*/  USHF.R.S32.HI UR4, URZ, 0x1f, UR5 ;  /* 0x0000001f3f047899 */ /* 0x000fe40008011405 */
[----:B------:R-:W-:-:S04]  /*80b0*/  MOV R6, UR5 ;  /* 0x0000000500067c02 */ /* 0x000fc80008000f00 */
[----:B------:R-:W-:Y:S02]  /*80c0*/  MOV R4, UR4 ;  /* 0x0000000400047c02 */ /* 0x000fe40008000f00 */
.L_x_6344:
[----:B------:R-:W-:Y:S01]  /*80d0*/  IADD3 R6, P0, R2, R6, RZ ;  /* 0x0000000602067210 */ /* 0x000fe20007f1e0ff */
[----:B------:R-:W-:Y:S02]  /*80e0*/  USHF.L.U32 UR5, UR12, 0x5, URZ ;  /* 0x000000050c057899 */ /* 0x000fe4000800063f */
[----:B------:R-:W-:Y:S02]  /*80f0*/  ULDC UR4, c[0x0][0x19c] ;  /* 0x0000670000047ab9 */ /* 0x000fe40000000800 */
[----:B------:R-:W-:Y:S01]  /*8100*/  IMAD.X R245, R165, 0x1, R4, P0 ;  /* 0x00000001a5f57824 */ /* 0x000fe200000e0604 */
[----:B------:R-:W-:Y:S01]  /*8110*/  LEA R244, P0, R6, c[0x0][0x168], 0x1 ;  /* 0x00005a0006f47a11 */ /* 0x000fe200078008ff */
[----:B------:R-:W-:-:S03]  /*8120*/  USHF.L.U64.HI UR4, UR12, UR6, UR4 ;  /* 0x000000060c047299 */ /* 0x000fc60008010204 */
[----:B------:R-:W-:Y:S02]  /*8130*/  LEA.HI.X R245, R6, c[0x0][0x16c], R245, 0x1, P0 ;  /* 0x00005b0006f57a11 */ /* 0x000fe400000f0cf5 */
        /* <DEDUP_REMOVED lines=26> */
.L_x_6342:
[----:B------:R-:W-:Y:S01]  /*82e0*/  FMNMX.FTZ R2, R164, R167, !PT ;  /* 0x000000a7a4027209 */ /* 0x000fe20007810000 */
[----:B------:R-:W-:Y:S01]  /*82f0*/  LDSM.16.MT88.4 R16, [R224+0x10000] ;  /* 0x01000000e010783b */ /* 0x000fe20000004200 */
[----:B-1----:R-:W-:-:S02]  /*8300*/  FMNMX.FTZ R5, R3, R22, !PT ;  /* 0x0000001603057209 */ /* 0x002fc40007810000 */
[----:B------:R-:W-:Y:S01]  /*8310*/  FMNMX.FTZ R2, R197, R2, !PT ;  /* 0x00000002c5027209 */ /* 0x000fe20007810000 */
        /* <DEDUP_REMOVED lines=52> */
[--C-:B------:R-:W-:Y:S01]  /*8660*/  FFMA.FTZ R167, R199, c[0x0][0x23c], -R34.reuse ;  /* 0x00008f00c7a77a23 */ /* 0x100fe20000010822 */
[----:B------:R-:W-:Y:S01]  /*8670*/  MUFU.EX2 R169, R169 ;  /* 0x000000a900a97308 */ /* 0x000fe20000000800 */
[----:B------:R-:W-:Y:S02]  /*8680*/  FFMA.FTZ R166, R31, c[0x0][0x23c], -R34 ;  /* 0x00008f001fa67a23 */ /* 0x000fe40000010822 */
[----:B------:R-:W-:-:S02]  /*8690*/  FFMA.FTZ R165, R22, c[0x0][0x23c], -R177 ;  /* 0x00008f0016a57a23 */ /* 0x000fc400000108b1 */
[--C-:B------:R-:W-:Y:S02]  /*86a0*/  FFMA.FTZ R0, R194, c[0x0][0x23c], -R177.reuse ;  /* 0x00008f00c2007a23 */ /* 0x100fe400000108b1 */
[----:B------:R-:W-:Y:S01]  /*86b0*/  FFMA.FTZ R173, R20, c[0x0][0x23c], -R177 ;  /* 0x00008f0014ad7a23 */ /* 0x000fe200000108b1 */
[----:B------:R-:W1:Y:S01]  /*86c0*/  MUFU.EX2 R168, R168 ;  /* 0x000000a800a87308 */ /* 0x000e620000000800 */
[----:B------:R-:W-:Y:S02]  /*86d0*/  FMUL.FTZ R172, R4, c[0x0][0x23c] ;  /* 0x00008f0004ac7a20 */ /* 0x000fe40000410000 */
[----:B------:R-:W-:Y:S02]  /*86e0*/  FMUL.FTZ R164, R6, c[0x0][0x23c] ;  /* 0x00008f0006a47a20 */ /* 0x000fe40000410000 */
[--C-:B------:R-:W-:Y:S02]  /*86f0*/  FFMA.FTZ R180, R23, c[0x0][0x23c], -R34.reuse ;  /* 0x00008f0017b47a23 */ /* 0x100fe40000010822 */
[--C-:B------:R-:W-:Y:S01]  /*8700*/  FFMA.FTZ R183, R21, c[0x0][0x23c], -R34.reuse ;  /* 0x00008f0015b77a23 */ /* 0x100fe20000010822 */
[----:B------:R-:W-:Y:S01]  /*8710*/  MUFU.EX2 R167, R167 ;  /* 0x000000a700a77308 */ /* 0x000fe20000000800 */
[----:B------:R-:W-:Y:S01]  /*8720*/  LDSM.16.MT88.4 R20, [R220+0x16000] ;  /* 0x01600000dc14783b */ /* 0x000fe20000004200 */
[----:B------:R-:W-:-:S02]  /*8730*/  FFMA.FTZ R3, R29, c[0x0][0x23c], -R34 ;  /* 0x00008f001d037a23 */ /* 0x000fc40000010822 */
[----:B------:R-:W-:Y:S02]  /*8740*/  FFMA.FTZ R174, R25, c[0x0][0x23c], -R34 ;  /* 0x00008f0019ae7a23 */ /* 0x000fe40000010822 */
[--C-:B------:R-:W-:Y:S02]  /*8750*/  FFMA.FTZ R182, R30, c[0x0][0x23c], -R177.reuse ;  /* 0x00008f001eb67a23 */ /* 0x100fe400000108b1 */
[----:B------:R-:W2:Y:S01]  /*8760*/  MUFU.EX2 R166, R166 ;  /* 0x000000a600a67308 */ /* 0x000ea20000000800 */
[----:B-1----:R-:W-:Y:S01]  /*8770*/  F2FP.BF16.PACK_AB R4, R168, R169 ;  /* 0x000000a9a804723e */ /* 0x002fe200000010ff */
[--C-:B------:R-:W-:Y:S02]  /*8780*/  FFMA.FTZ R185, R28, c[0x0][0x23c], -R177.reuse ;  /* 0x00008f001cb97a23 */ /* 0x100fe400000108b1 */
[--C-:B------:R-:W-:Y:S01]  /*8790*/  FFMA.FTZ R184, R26, c[0x0][0x23c], -R177.reuse ;  /* 0x00008f001ab87a23 */ /* 0x100fe200000108b1 */
[----:B------:R-:W-:Y:S01]  /*87a0*/  LDSM.16.MT88.4 R28, [R224+0x14800] ;  /* 0x01480000e01c783b */ /* 0x000fe20000004200 */
[----:B------:R-:W-:-:S02]  /*87b0*/  FFMA.FTZ R187, R24, c[0x0][0x23c], -R177 ;  /* 0x00008f0018bb7a23 */ /* 0x000fc400000108b1 */
[----:B------:R-:W-:Y:S01]  /*87c0*/  MUFU.EX2 R165, R165 ;  /* 0x000000a500a57308 */ /* 0x000fe20000000800 */
[----:B------:R-:W-:Y:S01]  /*87d0*/  LDSM.16.MT88.4 R24, [R220+0x10800] ;  /* 0x01080000dc18783b */ /* 0x000fe20000004200 */
[--C-:B------:R-:W-:Y:S02]  /*87e0*/  FFMA.FTZ R194, R191, c[0x0][0x23c], -R34.reuse ;  /* 0x00008f00bfc27a23 */ /* 0x100fe40000010822 */
[--C-:B------:R-:W-:Y:S02]  /*87f0*/  FFMA.FTZ R196, R195, c[0x0][0x23c], -R34.reuse ;  /* 0x00008f00c3c47a23 */ /* 0x100fe40000010822 */
[--C-:B------:R-:W-:Y:S02]  /*8800*/  FFMA.FTZ R193, R193, c[0x0][0x23c], -R34.reuse ;  /* 0x00008f00c1c17a23 */ /* 0x100fe40000010822 */
        /* <DEDUP_REMOVED lines=12> */
[----:B------:R-:W-:-:S02]  /*88d0*/  FFMA.FTZ R179, R35, c[0x0][0x23c], -R34 ;  /* 0x00008f0023b37a23 */ /* 0x000fc40000010822 */
[----:B------:R-:W-:Y:S02]  /*88e0*/  FFMA.FTZ R192, R33, c[0x0][0x23c], -R34 ;  /* 0x00008f0021c07a23 */ /* 0x000fe40000010822 */
[--C-:B------:R-:W-:Y:S02]  /*88f0*/  FFMA.FTZ R197, R32, c[0x0][0x23c], -R177.reuse ;  /* 0x00008f0020c57a23 */ /* 0x100fe400000108b1 */
        /* <DEDUP_REMOVED lines=25> */
[----:B------:R-:W2:Y:S01]  /*8a90*/  LDSM.16.MT88.4 R16, [R220+0x10000] ;  /* 0x01000000dc10783b */ /* 0x000ea20000004200 */
[----:B------:R-:W-:Y:S01]  /*8aa0*/  FMUL.FTZ R149, R149, R172 ;  /* 0x000000ac95957220 */ /* 0x000fe20000410000 */
[----:B------:R-:W-:Y:S01]  /*8ab0*/  MUFU.EX2 R183, R183 ;  /* 0x000000b700b77308 */ /* 0x000fe20000000800 */
        /* <DEDUP_REMOVED lines=17> */
[----:B------:R-:W-:Y:S02]  /*8bd0*/  FMUL.FTZ R137, R137, R172 ;  /* 0x000000ac89897220 */ /* 0x000fe40000410000 */
[-C--:B------:R-:W-:Y:S01]  /*8be0*/  FMUL.FTZ R138, R138, R164.reuse ;  /* 0x000000a48a8a7220 */ /* 0x080fe20000410000 */
[----:B------:R-:W-:Y:S01]  /*8bf0*/  MUFU.EX2 R184, R184 ;  /* 0x000000b800b87308 */ /* 0x000fe20000000800 */
[----:B------:R-:W-:Y:S02]  /*8c00*/  FMUL.FTZ R139, R139, R164 ;  /* 0x000000a48b8b7220 */ /* 0x000fe40000410000 */
[-C--:B------:R-:W-:Y:S01]  /*8c10*/  FMUL.FTZ R132, R132, R172.reuse ;  /* 0x000000ac84847220 */ /* 0x080fe20000410000 */
[----:B------:R-:W-:Y:S01]  /*8c20*/  HMMA.16816.F32.BF16 R140, R4, R10, R140 ;  /* 0x0000000a048c723c */ /* 0x000fe2000004188c */
[----:B------:R-:W5:Y:S01]  /*8c30*/  LDSM.16.MT88.4 R8, [R222+0x12000] ;  /* 0x01200000de08783b */ /* 0x000f620000004200 */
[----:B------:R-:W-:-:S02]  /*8c40*/  FMUL.FTZ R133, R133, R172 ;  /* 0x000000ac85857220 */ /* 0x000fc40000410000 */
[-C--:B------:R-:W-:Y:S01]  /*8c50*/  FMUL.FTZ R134, R134, R164.reuse ;  /* 0x000000a486867220 */ /* 0x080fe20000410000 */
[----:B------:R-:W1:Y:S01]  /*8c60*/  MUFU.EX2 R187, R187 ;  /* 0x000000bb00bb7308 */ /* 0x000e620000000800 */
[----:B------:R-:W-:Y:S02]  /*8c70*/  FMUL.FTZ R135, R135, R164 ;  /* 0x000000a487877220 */ /* 0x000fe40000410000 */
[C---:B--2---:R-:W-:Y:S01]  /*8c80*/  HMMA.16816.F32.BF16 R136, R4.reuse, R16, R136 ;  /* 0x000000100488723c */ /* 0x044fe20000041888 */
[-C--:B------:R-:W-:Y:S02]  /*8c90*/  FMUL.FTZ R36, R36, R172.reuse ;  /* 0x000000ac24247220 */ /* 0x080fe40000410000 */
[----:B------:R-:W-:Y:S02]  /*8ca0*/  FMUL.FTZ R37, R37, R172 ;  /* 0x000000ac25257220 */ /* 0x000fe40000410000 */
[-C--:B------:R-:W-:Y:S01]  /*8cb0*/  FMUL.FTZ R38, R38, R164.reuse ;  /* 0x000000a426267220 */ /* 0x080fe20000410000 */
[----:B------:R-:W-:Y:S01]  /*8cc0*/  MUFU.EX2 R193, R193 ;  /* 0x000000c100c17308 */ /* 0x000fe20000000800 */
[----:B------:R-:W-:Y:S01]  /*8cd0*/  FMUL.FTZ R39, R39, R164 ;  /* 0x000000a427277220 */ /* 0x000fe20000410000 */
[----:B------:R-:W-:Y:S01]  /*8ce0*/  HMMA.16816.F32.BF16 R132, R4, R18, R132 ;  /* 0x000000120484723c */ /* 0x000fe20000041884 */
[----:B------:R-:W2:Y:S01]  /*8cf0*/  LDSM.16.MT88.4 R16, [R221+0x12000] ;  /* 0x01200000dd10783b */ /* 0x000ea20000004200 */
[----:B------:R-:W-:-:S02]  /*8d00*/  FMUL.FTZ R40, R40, R172 ;  /* 0x000000ac28287220 */ /* 0x000fc40000410000 */
[----:B------:R-:W-:Y:S02]  /*8d10*/  FMUL.FTZ R41, R41, R172 ;  /* 0x000000ac29297220 */ /* 0x000fe40000410000 */
[-C--:B------:R-:W-:Y:S01]  /*8d20*/  FMUL.FTZ R42, R42, R164.reuse ;  /* 0x000000a42a2a7220 */ /* 0x080fe20000410000 */
[----:B------:R-:W1:Y:S01]  /*8d30*/  MUFU.EX2 R194, R194 ;  /* 0x000000c200c27308 */ /* 0x000e620000000800 */
[----:B------:R-:W-:Y:S02]  /*8d40*/  FMUL.FTZ R43, R43, R164 ;  /* 0x000000a42b2b7220 */ /* 0x000fe40000410000 */
[-C--:B------:R-:W-:Y:S01]  /*8d50*/  FMUL.FTZ R44, R44, R172.reuse ;  /* 0x000000ac2c2c7220 */ /* 0x080fe20000410000 */
[----:B---3--:R-:W-:Y:S01]  /*8d60*/  HMMA.16816.F32.BF16 R36, R4, R12, R36 ;  /* 0x0000000c0424723c */ /* 0x008fe20000041824 */
[----:B------:R-:W-:Y:S02]  /*8d70*/  FMUL.FTZ R45, R45, R172 ;  /* 0x000000ac2d2d7220 */ /* 0x000fe40000410000 */
[-C--:B------:R-:W-:Y:S01]  /*8d80*/  FMUL.FTZ R46, R46, R164.reuse ;  /* 0x000000a42e2e7220 */ /* 0x080fe20000410000 */
[----:B------:R-:W-:Y:S01]  /*8d90*/  MUFU.EX2 R189, R189 ;  /* 0x000000bd00bd7308 */ /* 0x000fe20000000800 */
[----:B------:R-:W-:-:S02]  /*8da0*/  FMUL.FTZ R47, R47, R164 ;  /* 0x000000a42f2f7220 */ /* 0x000fc40000410000 */
[-C--:B------:R-:W-:Y:S01]  /*8db0*/  FMUL.FTZ R48, R48, R172.reuse ;  /* 0x000000ac30307220 */ /* 0x080fe20000410000 */
[C---:B------:R-:W-:Y:S01]  /*8dc0*/  HMMA.16816.F32.BF16 R40, R4.reuse, R14, R40 ;  /* 0x0000000e0428723c */ /* 0x040fe20000041828 */
[----:B------:R-:W-:Y:S01]  /*8dd0*/  FMUL.FTZ R49, R49, R172 ;  /* 0x000000ac31317220 */ /* 0x000fe20000410000 */
[----:B------:R-:W3:Y:S01]  /*8de0*/  LDSM.16.MT88.4 R12, [R220+0x12000] ;  /* 0x01200000dc0c783b */ /* 0x000ee20000004200 */
[-C--:B------:R-:W-:Y:S01]  /*8df0*/  FMUL.FTZ R50, R50, R164.reuse ;  /* 0x000000a432327220 */ /* 0x080fe20000410000 */
[----:B------:R-:W-:Y:S01]  /*8e00*/  MUFU.EX2 R196, R196 ;  /* 0x000000c400c47308 */ /* 0x000fe20000000800 */
[----:B------:R-:W-:Y:S02]  /*8e10*/  FMUL.FTZ R51, R51, R164 ;  /* 0x000000a433337220 */ /* 0x000fe40000410000 */
[-C--:B------:R-:W-:Y:S01]  /*8e20*/  FMUL.FTZ R52, R52, R172.reuse ;  /* 0x000000ac34347220 */ /* 0x080fe20000410000 */
[----:B-----5:R-:W-:Y:S01]  /*8e30*/  HMMA.16816.F32.BF16 R44, R4, R8, R44 ;  /* 0x00000008042c723c */ /* 0x020fe2000004182c */
[----:B------:R-:W-:-:S02]  /*8e40*/  FMUL.FTZ R53, R53, R172 ;  /* 0x000000ac35357220 */ /* 0x000fc40000410000 */
[-C--:B------:R-:W-:Y:S01]  /*8e50*/  FMUL.FTZ R54, R54, R164.reuse ;  /* 0x000000a436367220 */ /* 0x080fe20000410000 */
[----:B------:R-:W-:Y:S01]  /*8e60*/  MUFU.EX2 R191, R191 ;  /* 0x000000bf00bf7308 */ /* 0x000fe20000000800 */
[----:B------:R-:W-:Y:S02]  /*8e70*/  FMUL.FTZ R55, R55, R164 ;  /* 0x000000a437377220 */ /* 0x000fe40000410000 */
[-C--:B------:R-:W-:Y:S01]  /*8e80*/  FMUL.FTZ R56, R56, R172.reuse ;  /* 0x000000ac38387220 */ /* 0x080fe20000410000 */
[----:B------:R-:W-:Y:S01]  /*8e90*/  HMMA.16816.F32.BF16 R48, R4, R10, R48 ;  /* 0x0000000a0430723c */ /* 0x000fe20000041830 */
[----:B------:R-:W-:Y:S01]  /*8ea0*/  FMUL.FTZ R57, R57, R172 ;  /* 0x000000ac39397220 */ /* 0x000fe20000410000 */
[----:B------:R-:W5:Y:S01]  /*8eb0*/  LDSM.16.MT88.4 R8, [R224+0x14000] ;  /* 0x01400000e008783b */ /* 0x000f620000004200 */
[-C--:B------:R-:W-:Y:S01]  /*8ec0*/  FMUL.FTZ R58, R58, R164.reuse ;  /* 0x000000a43a3a7220 */ /* 0x080fe20000410000 */
[----:B------:R-:W1:Y:S01]  /*8ed0*/  MUFU.EX2 R188, R188 ;  /* 0x000000bc00bc7308 */ /* 0x000e620000000800 */
        /* <DEDUP_REMOVED lines=12> */
[----:B------:R-:W1:Y:S01]  /*8fa0*/  MUFU.EX2 R195, R195 ;  /* 0x000000c300c37308 */ /* 0x000e620000000800 */
[----:B------:R-:W-:Y:S02]  /*8fb0*/  FMUL.FTZ R67, R67, R164 ;  /* 0x000000a443437220 */ /* 0x000fe40000410000 */
[-C--:B------:R-:W-:Y:S02]  /*8fc0*/  FMUL.FTZ R68, R68, R172.reuse ;  /* 0x000000ac44447220 */ /* 0x080fe40000410000 */
[----:B------:R-:W-:Y:S01]  /*8fd0*/  FMUL.FTZ R69, R69, R172 ;  /* 0x000000ac45457220 */ /* 0x000fe20000410000 */
[----:B---3--:R-:W-:Y:S01]  /*8fe0*/  HMMA.16816.F32.BF16 R60, R4, R12, R60 ;  /* 0x0000000c043c723c */ /* 0x008fe2000004183c */
[-C--:B------:R-:W-:Y:S01]  /*8ff0*/  FMUL.FTZ R70, R70, R164.reuse ;  /* 0x000000a446467220 */ /* 0x080fe20000410000 */
[----:B------:R-:W-:Y:S01]  /*9000*/  MUFU.EX2 R181, R181 ;  /* 0x000000b500b57308 */ /* 0x000fe20000000800 */
[----:B------:R-:W-:-:S02]  /*9010*/  FMUL.FTZ R71, R71, R164 ;  /* 0x000000a447477220 */ /* 0x000fc40000410000 */
[-C--:B------:R-:W-:Y:S02]  /*9020*/  FMUL.FTZ R72, R72, R172.reuse ;  /* 0x000000ac48487220 */ /* 0x080fe40000410000 */
[----:B------:R-:W-:Y:S01]  /*9030*/  FMUL.FTZ R73, R73, R172 ;  /* 0x000000ac49497220 */ /* 0x000fe20000410000 */
[C---:B------:R-:W-:Y:S01]  /*9040*/  HMMA.16816.F32.BF16 R64, R4.reuse, R14, R64 ;  /* 0x0000000e0440723c */ /* 0x040fe20000041840 */
[-C--:B------:R-:W-:Y:S01]  /*9050*/  FMUL.FTZ R74, R74, R164.reuse ;  /* 0x000000a44a4a7220 */ /* 0x080fe20000410000 */
[----:B------:R-:W3:Y:S01]  /*9060*/  LDSM.16.MT88.4 R12, [R221+0x14000] ;  /* 0x01400000dd0c783b */ /* 0x000ee20000004200 */
[----:B------:R-:W-:Y:S01]  /*9070*/  FMUL.FTZ R75, R75, R164 ;  /* 0x000000a44b4b7220 */ /* 0x000fe20000410000 */
[----:B------:R-:W1:Y:S01]  /*9080*/  MUFU.EX2 R190, R190 ;  /* 0x000000be00be7308 */ /* 0x000e620000000800 */
[-C--:B------:R-:W-:Y:S02]  /*9090*/  FMUL.FTZ R76, R76, R172.reuse ;  /* 0x000000ac4c4c7220 */ /* 0x080fe40000410000 */
[----:B------:R-:W-:Y:S01]  /*90a0*/  FMUL.FTZ R77, R77, R172 ;  /* 0x000000ac4d4d7220 */ /* 0x000fe20000410000 */
[----:B-----5:R-:W-:Y:S01]  /*90b0*/  HMMA.16816.F32.BF16 R68, R4, R8, R68 ;  /* 0x000000080444723c */ /* 0x020fe20000041844 */
[----:B------:R-:W-:-:S02]  /*90c0*/  FMUL.FTZ R78, R78, R164 ;  /* 0x000000a44e4e7220 */ /* 0x000fc40000410000 */
[----:B------:R-:W-:Y:S01]  /*90d0*/  FMUL.FTZ R79, R79, R164 ;  /* 0x000000a44f4f7220 */ /* 0x000fe20000410000 */
[----:B------:R-:W-:Y:S01]  /*90e0*/  MUFU.EX2 R179, R179 ;  /* 0x000000b300b37308 */ /* 0x000fe20000000800 */
[-C--:B------:R-:W-:Y:S02]  /*90f0*/  FMUL.FTZ R80, R80, R172.reuse ;  /* 0x000000ac50507220 */ /* 0x080fe40000410000 */
[----:B------:R-:W-:Y:S01]  /*9100*/  FMUL.FTZ R81, R81, R172 ;  /* 0x000000ac51517220 */ /* 0x000fe20000410000 */
[----:B------:R-:W-:Y:S01]  /*9110*/  HMMA.16816.F32.BF16 R72, R4, R10, R72 ;  /* 0x0000000a0448723c */ /* 0x000fe20000041848 */
[----:B------:R-:W5:Y:S01]  /*9120*/  LDSM.16.MT88.4 R8, [R220+0x14000] ;  /* 0x01400000dc08783b */ /* 0x000f620000004200 */
[-C--:B------:R-:W-:Y:S02]  /*9130*/  FMUL.FTZ R82, R82, R164.reuse ;  /* 0x000000a452527220 */ /* 0x080fe40000410000 */
[----:B------:R-:W-:Y:S01]  /*9140*/  FMUL.FTZ R83, R83, R164 ;  /* 0x000000a453537220 */ /* 0x000fe20000410000 */
[----:B------:R-:W-:Y:S01]  /*9150*/  MUFU.EX2 R192, R192 ;  /* 0x000000c000c07308 */ /* 0x000fe20000000800 */
[----:B------:R-:W-:-:S02]  /*9160*/  FMUL.FTZ R84, R84, R172 ;  /* 0x000000ac54547220 */ /* 0x000fc40000410000 */
[C---:B--2---:R-:W-:Y:S01]  /*9170*/  HMMA.16816.F32.BF16 R76, R4.reuse, R16, R76 ;  /* 0x00000010044c723c */ /* 0x044fe2000004184c */
[----:B------:R-:W-:Y:S02]  /*9180*/  FMUL.FTZ R85, R85, R172 ;  /* 0x000000ac55557220 */ /* 0x000fe40000410000 */
[-C--:B------:R-:W-:Y:S02]  /*9190*/  FMUL.FTZ R86, R86, R164.reuse ;  /* 0x000000a456567220 */ /* 0x080fe40000410000 */
[----:B------:R-:W-:Y:S01]  /*91a0*/  FMUL.FTZ R87, R87, R164 ;  /* 0x000000a457577220 */ /* 0x000fe20000410000 */
[----:B------:R-:W-:Y:S01]  /*91b0*/  MUFU.EX2 R197, R197 ;  /* 0x000000c500c57308 */ /* 0x000fe20000000800 */
[-C--:B------:R-:W-:Y:S01]  /*91c0*/  FMUL.FTZ R88, R88, R172.reuse ;  /* 0x000000ac58587220 */ /* 0x080fe20000410000 */
[----:B------:R-:W-:Y:S01]  /*91d0*/  HMMA.16816.F32.BF16 R80, R4, R18, R80 ;  /* 0x000000120450723c */ /* 0x000fe20000041850 */
[----:B------:R-:W2:Y:S01]  /*91e0*/  LDSM.16.MT88.4 R16, [R224+0x16000] ;  /* 0x01600000e010783b */ /* 0x000ea20000004200 */
[----:B------:R-:W-:-:S02]  /*91f0*/  FMUL.FTZ R89, R89, R172 ;  /* 0x000000ac59597220 */ /* 0x000fc40000410000 */
[-C--:B------:R-:W-:Y:S02]  /*9200*/  FMUL.FTZ R90, R90, R164.reuse ;  /* 0x000000a45a5a7220 */ /* 0x080fe40000410000 */
[----:B------:R-:W-:Y:S01]  /*9210*/  FMUL.FTZ R91, R91, R164 ;  /* 0x000000a45b5b7220 */ /* 0x000fe20000410000 */
[----:B------:R-:W1:Y:S01]  /*9220*/  MUFU.EX2 R178, R178 ;  /* 0x000000b200b27308 */ /* 0x000e620000000800 */
[-C--:B------:R-:W-:Y:S02]  /*9230*/  FMUL.FTZ R92, R92, R172.reuse ;  /* 0x000000ac5c5c7220 */ /* 0x080fe40000410000 */
[----:B------:R-:W-:Y:S01]  /*9240*/  FMUL.FTZ R93, R93, R172 ;  /* 0x000000ac5d5d7220 */ /* 0x000fe20000410000 */
[----:B---3--:R-:W-:Y:S01]  /*9250*/  HMMA.16816.F32.BF16 R84, R4, R12, R84 ;  /* 0x0000000c0454723c */ /* 0x008fe20000041854 */
[-C--:B------:R-:W-:Y:S02]  /*9260*/  FMUL.FTZ R94, R94, R164.reuse ;  /* 0x000000a45e5e7220 */ /* 0x080fe40000410000 */
[----:B------:R-:W-:Y:S01]  /*9270*/  FMUL.FTZ R95, R95, R164 ;  /* 0x000000a45f5f7220 */ /* 0x000fe20000410000 */
[----:B------:R-:W-:Y:S01]  /*9280*/  MUFU.EX2 R176, R176 ;  /* 0x000000b000b07308 */ /* 0x000fe20000000800 */
[----:B------:R-:W-:-:S02]  /*9290*/  FMUL.FTZ R96, R96, R172 ;  /* 0x000000ac60607220 */ /* 0x000fc40000410000 */
        /* <DEDUP_REMOVED lines=10> */
[----:B------:R-:W-:Y:S02]  /*9340*/  FMUL.FTZ R103, R103, R164 ;  /* 0x000000a467677220 */ /* 0x000fe40000410000 */
[-C--:B------:R-:W-:Y:S02]  /*9350*/  FMUL.FTZ R104, R104, R172.reuse ;  /* 0x000000ac68687220 */ /* 0x080fe40000410000 */
[----:B------:R-:W-:Y:S01]  /*9360*/  FMUL.FTZ R105, R105, R172 ;  /* 0x000000ac69697220 */ /* 0x000fe20000410000 */
[----:B------:R-:W-:Y:S01]  /*9370*/  HMMA.16816.F32.BF16 R96, R4, R10, R96 ;  /* 0x0000000a0460723c */ /* 0x000fe20000041860 */
[-C--:B------:R-:W-:Y:S01]  /*9380*/  FMUL.FTZ R106, R106, R164.reuse ;  /* 0x000000a46a6a7220 */ /* 0x080fe20000410000 */
[----:B------:R-:W5:Y:S01]  /*9390*/  LDSM.16.MT88.4 R8, [R221+0x16000] ;  /* 0x01600000dd08783b */ /* 0x000f620000004200 */
[----:B------:R-:W-:Y:S02]  /*93a0*/  FMUL.FTZ R107, R107, R164 ;  /* 0x000000a46b6b7220 */ /* 0x000fe40000410000 */
[----:B------:R-:W-:-:S02]  /*93b0*/  FMUL.FTZ R108, R108, R172 ;  /* 0x000000ac6c6c7220 */ /* 0x000fc40000410000 */
[----:B------:R-:W-:Y:S01]  /*93c0*/  FMUL.FTZ R109, R109, R172 ;  /* 0x000000ac6d6d7220 */ /* 0x000fe20000410000 */
[C---:B--2---:R-:W-:Y:S01]  /*93d0*/  HMMA.16816.F32.BF16 R100, R4.reuse, R16, R100 ;  /* 0x000000100464723c */ /* 0x044fe20000041864 */
[-C--:B------:R-:W-:Y:S02]  /*93e0*/  FMUL.FTZ R110, R110, R164.reuse ;  /* 0x000000a46e6e7220 */ /* 0x080fe40000410000 */
[----:B------:R-:W-:Y:S02]  /*93f0*/  FMUL.FTZ R111, R111, R164 ;  /* 0x000000a46f6f7220 */ /* 0x000fe40000410000 */
[-C--:B------:R-:W-:Y:S02]  /*9400*/  FMUL.FTZ R112, R112, R172.reuse ;  /* 0x000000ac70707220 */ /* 0x080fe40000410000 */
[----:B------:R-:W-:Y:S01]  /*9410*/  FMUL.FTZ R113, R113, R172 ;  /* 0x000000ac71717220 */ /* 0x000fe20000410000 */
[----:B------:R-:W-:Y:S01]  /*9420*/  HMMA.16816.F32.BF16 R104, R4, R18, R104 ;  /* 0x000000120468723c */ /* 0x000fe20000041868 */
[----:B------:R-:W2:Y:S01]  /*9430*/  LDSM.16.MT88.4 R16, [R224+0x10800] ;  /* 0x01080000e010783b */ /* 0x000ea20000004200 */
[----:B------:R-:W-:-:S02]  /*9440*/  FMUL.FTZ R114, R114, R164 ;  /* 0x000000a472727220 */ /* 0x000fc40000410000 */
[----:B------:R-:W-:Y:S02]  /*9450*/  FMUL.FTZ R115, R115, R164 ;  /* 0x000000a473737220 */ /* 0x000fe40000410000 */
[-C--:B------:R-:W-:Y:S02]  /*9460*/  FMUL.FTZ R116, R116, R172.reuse ;  /* 0x000000ac74747220 */ /* 0x080fe40000410000 */
[----:B------:R-:W-:Y:S02]  /*9470*/  FMUL.FTZ R117, R117, R172 ;  /* 0x000000ac75757220 */ /* 0x000fe40000410000 */
[-C--:B------:R-:W-:Y:S01]  /*9480*/  FMUL.FTZ R118, R118, R164.reuse ;  /* 0x000000a476767220 */ /* 0x080fe20000410000 */
[----:B---3--:R-:W-:Y:S01]  /*9490*/  HMMA.16816.F32.BF16 R108, R4, R12, R108 ;  /* 0x0000000c046c723c */ /* 0x008fe2000004186c */
[----:B------:R-:W-:Y:S02]  /*94a0*/  FMUL.FTZ R119, R119, R164 ;  /* 0x000000a477777220 */ /* 0x000fe40000410000 */
[----:B------:R-:W-:-:S02]  /*94b0*/  FMUL.FTZ R120, R120, R172 ;  /* 0x000000ac78787220 */ /* 0x000fc40000410000 */
[----:B------:R-:W-:Y:S02]  /*94c0*/  FMUL.FTZ R121, R121, R172 ;  /* 0x000000ac79797220 */ /* 0x000fe40000410000 */
[-C--:B------:R-:W-:Y:S01]  /*94d0*/  FMUL.FTZ R122, R122, R164.reuse ;  /* 0x000000a47a7a7220 */ /* 0x080fe20000410000 */
[C---:B------:R-:W-:Y:S01]  /*94e0*/  HMMA.16816.F32.BF16 R112, R4.reuse, R14, R112 ;  /* 0x0000000e0470723c */ /* 0x040fe20000041870 */
[----:B------:R-:W-:Y:S01]  /*94f0*/  FMUL.FTZ R123, R123, R164 ;  /* 0x000000a47b7b7220 */ /* 0x000fe20000410000 */
[----:B------:R-:W3:Y:S01]  /*9500*/  LDSM.16.MT88.4 R12, [R221+0x10800] ;  /* 0x01080000dd0c783b */ /* 0x000ee20000004200 */
[-C--:B------:R-:W-:Y:S02]  /*9510*/  FMUL.FTZ R124, R124, R172.reuse ;  /* 0x000000ac7c7c7220 */ /* 0x080fe40000410000 */
[----:B------:R-:W-:Y:S02]  /*9520*/  FMUL.FTZ R125, R125, R172 ;  /* 0x000000ac7d7d7220 */ /* 0x000fe40000410000 */
[-C--:B------:R-:W-:Y:S01]  /*9530*/  FMUL.FTZ R126, R126, R164.reuse ;  /* 0x000000a47e7e7220 */ /* 0x080fe20000410000 */
[----:B-----5:R-:W-:Y:S01]  /*9540*/  HMMA.16816.F32.BF16 R116, R4, R8, R116 ;  /* 0x000000080474723c */ /* 0x020fe20000041874 */
[----:B------:R-:W-:-:S02]  /*9550*/  FMUL.FTZ R127, R127, R164 ;  /* 0x000000a47f7f7220 */ /* 0x000fc40000410000 */
[-C--:B------:R-:W-:Y:S02]  /*9560*/  FMUL.FTZ R128, R128, R172.reuse ;  /* 0x000000ac80807220 */ /* 0x080fe40000410000 */
[----:B------:R-:W-:Y:S02]  /*9570*/  FMUL.FTZ R129, R129, R172 ;  /* 0x000000ac81817220 */ /* 0x000fe40000410000 */
[-C--:B------:R-:W-:Y:S01]  /*9580*/  FMUL.FTZ R130, R130, R164.reuse ;  /* 0x000000a482827220 */ /* 0x080fe20000410000 */
[----:B------:R-:W-:Y:S01]  /*9590*/  HMMA.16816.F32.BF16 R120, R4, R10, R120 ;  /* 0x0000000a0478723c */ /* 0x000fe20000041878 */
[----:B------:R-:W-:Y:S01]  /*95a0*/  FMUL.FTZ R131, R131, R164 ;  /* 0x000000a483837220 */ /* 0x000fe20000410000 */
[----:B------:R-:W-:Y:S01]  /*95b0*/  LDSM.16.MT88.4 R8, [R222+0x10800] ;  /* 0x01080000de08783b */ /* 0x000fe20000004200 */
[----:B------:R-:W-:-:S04]  /*95c0*/  FFMA.FTZ R169, R249, R172, R169 ;  /* 0x000000acf9a97223 */ /* 0x000fc800000100a9 */
[----:B------:R-:W-:Y:S01]  /*95d0*/  FADD.FTZ R168, R168, R169 ;  /* 0x000000a9a8a87221 */ /* 0x000fe20000010000 */
[----:B------:R-:W-:Y:S03]  /*95e0*/  HMMA.16816.F32.BF16 R124, R4, R20, R124 ;  /* 0x00000014047c723c */ /* 0x000fe6000004187c */
[----:B------:R-:W-:-:S04]  /*95f0*/  FADD.FTZ R167, R167, R168 ;  /* 0x000000a8a7a77221 */ /* 0x000fc80000010000 */
[----:B------:R-:W-:Y:S01]  /*9600*/  FADD.FTZ R166, R166, R167 ;  /* 0x000000a7a6a67221 */ /* 0x000fe20000010000 */
[----:B------:R-:W-:Y:S01]  /*9610*/  HMMA.16816.F32.BF16 R128, R4, R22, R128 ;  /* 0x000000160480723c */ /* 0x000fe20000041880 */
[----:B------:R-:W5:Y:S06]  /*9620*/  LDSM.16.MT88.4 R20, [R224+0x12800] ;  /* 0x01280000e014783b */ /* 0x000f6c0000004200 */
[----:B-1----:R-:W-:Y:S01]  /*9630*/  F2FP.BF16.PACK_AB R4, R174, R3 ;  /* 0x00000003ae04723e */ /* 0x002fe200000010ff */
[----:B------:R-:W-:Y:S01]  /*9640*/  FADD.FTZ R3, R3, R166 ;  /* 0x000000a603037221 */ /* 0x000fe20000010000 */
[----:B----4-:R-:W-:-:S02]  /*9650*/  F2FP.BF16.PACK_AB R5, R185, R182 ;  /* 0x000000b6b905723e */ /* 0x010fc400000010ff */
[----:B------:R-:W-:Y:S01]  /*9660*/  F2FP.BF16.PACK_AB R6, R183, R180 ;  /* 0x000000b4b706723e */ /* 0x000fe200000010ff */
[----:B------:R-:W-:Y:S01]  /*9670*/  FADD.FTZ R3, R174, R3 ;  /* 0x00000003ae037221 */ /* 0x000fe20000010000 */
[----:B------:R-:W-:-:S07]  /*9680*/  F2FP.BF16.PACK_AB R7, R187, R184 ;  /* 0x000000b8bb07723e */ /* 0x000fce00000010ff */
[C---:B--2---:R-:W-:Y:S08]  /*9690*/  HMMA.16816.F32.BF16 R160, R4.reuse, R16, R160 ;  /* 0x0000001004a0723c */ /* 0x044ff000000418a0 */
[C---:B------:R-:W-:Y:S01]  /*96a0*/  HMMA.16816.F32.BF16 R156, R4.reuse, R18, R156 ;  /* 0x00000012049c723c */ /* 0x040fe2000004189c */
[----:B------:R-:W1:Y:S07]  /*96b0*/  LDSM.16.MT88.4 R16, [R222+0x12800] ;  /* 0x01280000de10783b */ /* 0x000e6e0000004200 */
[C---:B---3--:R-:W-:Y:S08]  /*96c0*/  HMMA.16816.F32.BF16 R144, R4.reuse, R12, R144 ;  /* 0x0000000c0490723c */ /* 0x048ff00000041890 */
[C---:B-----5:R-:W-:Y:S08]  /*96d0*/  HMMA.16816.F32.BF16 R36, R4.reuse, R20, R36 ;  /* 0x000000140424723c */ /* 0x060ff00000041824 */
        /* <DEDUP_REMOVED lines=39> */
[----:B------:R-:W-:Y:S07]  /*9950*/  LDSM.16.MT88.4 R24, [R221+0x11000] ;  /* 0x01100000dd18783b */ /* 0x000fee0000004200 */
[C---:B----4-:R-:W-:Y:S08]  /*9960*/  HMMA.16816.F32.BF16 R100, R4.reuse, R8, R100 ;  /* 0x000000080464723c */ /* 0x050ff00000041864 */
[----:B------:R-:W-:Y:S01]  /*9970*/  HMMA.16816.F32.BF16 R104, R4, R10, R104 ;  /* 0x0000000a0468723c */ /* 0x000fe20000041868 */
[----:B------:R-:W4:Y:S06]  /*9980*/  LDSM.16.MT88.4 R8, [R222+0x13000] ;  /* 0x01300000de08783b */ /* 0x000f2c0000004200 */
[----:B------:R-:W-:-:S02]  /*9990*/  F2FP.BF16.PACK_AB R4, R194, R193 ;  /* 0x000000c1c204723e */ /* 0x000fc400000010ff */
[----:B------:R-:W-:Y:S02]  /*99a0*/  F2FP.BF16.PACK_AB R5, R188, R191 ;  /* 0x000000bfbc05723e */ /* 0x000fe400000010ff */
[----:B------:R-:W-:Y:S02]  /*99b0*/  F2FP.BF16.PACK_AB R6, R196, R189 ;  /* 0x000000bdc406723e */ /* 0x000fe400000010ff */
[----:B------:R-:W-:-:S07]  /*99c0*/  F2FP.BF16.PACK_AB R7, R195, R186 ;  /* 0x000000bac307723e */ /* 0x000fce00000010ff */
        /* <DEDUP_REMOVED lines=62> */
[C---:B--2---:R-:W-:Y:S07]  /*9db0*/  HMMA.16816.F32.BF16 R92, R4.reuse, R20, R92 ;  /* 0x00000014045c723c */ /* 0x044fee000004185c */
[----:B------:R-:W-:Y:S01]  /*9dc0*/  FFMA.FTZ R21, R247, R164, R165 ;  /* 0x000000a4f7157223 */ /* 0x000fe200000100a5 */
[----:B------:R-:W-:Y:S01]  /*9dd0*/  HMMA.16816.F32.BF16 R156, R4, R34, R156 ;  /* 0x00000022049c723c */ /* 0x000fe2000004189c */
[----:B------:R-:W2:Y:S01]  /*9de0*/  LDSM.16.MT88.4 R32, [R224+0x15800] ;  /* 0x01580000e020783b */ /* 0x000ea20000004200 */
[----:B------:R-:W-:Y:S01]  /*9df0*/  MOV R164, R171 ;  /* 0x000000ab00a47202 */ /* 0x000fe20000000f00 */
[----:B------:R-:W-:-:S04]  /*9e00*/  FADD.FTZ R21, R2, R21 ;  /* 0x0000001502157221 */ /* 0x000fc80000010000 */
[----:B------:R-:W-:Y:S01]  /*9e10*/  FADD.FTZ R0, R0, R21 ;  /* 0x0000001500007221 */ /* 0x000fe20000010000 */
[C---:B------:R-:W-:Y:S03]  /*9e20*/  HMMA.16816.F32.BF16 R144, R4.reuse, R28, R144 ;  /* 0x0000001c0490723c */ /* 0x040fe60000041890 */
[----:B------:R-:W-:Y:S02]  /*9e30*/  FADD.FTZ R173, R173, R0 ;  /* 0x00000000adad7221 */ /* 0x000fe40000010000 */
[----:B------:R-:W-:Y:S02]  /*9e40*/  FADD.FTZ R0, R180, R3 ;  /* 0x00000003b4007221 */ /* 0x000fe40000010000 */
[----:B------:R-:W-:Y:S01]  /*9e50*/  FADD.FTZ R182, R182, R173 ;  /* 0x000000adb6b67221 */ /* 0x000fe20000010000 */
[----:B------:R-:W-:Y:S01]  /*9e60*/  HMMA.16816.F32.BF16 R140, R4, R30, R140 ;  /* 0x0000001e048c723c */ /* 0x000fe2000004188c */
[----:B------:R-:W4:Y:S01]  /*9e70*/  LDSM.16.MT88.4 R28, [R222+0x15800] ;  /* 0x01580000de1c783b */ /* 0x000f220000004200 */
[----:B------:R-:W-:-:S02]  /*9e80*/  FADD.FTZ R0, R183, R0 ;  /* 0x00000000b7007221 */ /* 0x000fc40000010000 */
[----:B------:R-:W-:Y:S02]  /*9e90*/  FADD.FTZ R185, R185, R182 ;  /* 0x000000b6b9b97221 */ /* 0x000fe40000010000 */
[----:B------:R-:W-:Y:S02]  /*9ea0*/  FADD.FTZ R193, R193, R0 ;  /* 0x00000000c1c17221 */ /* 0x000fe40000010000 */
[C---:B------:R-:W-:Y:S01]  /*9eb0*/  HMMA.16816.F32.BF16 R136, R4.reuse, R24, R136 ;  /* 0x000000180488723c */ /* 0x040fe20000041888 */
[----:B------:R-:W-:Y:S02]  /*9ec0*/  FADD.FTZ R2, R184, R185 ;  /* 0x000000b9b8027221 */ /* 0x000fe40000010000 */
[----:B------:R-:W-:Y:S02]  /*9ed0*/  FADD.FTZ R194, R194, R193 ;  /* 0x000000c1c2c27221 */ /* 0x000fe40000010000 */
[----:B------:R-:W-:Y:S02]  /*9ee0*/  FADD.FTZ R2, R187, R2 ;  /* 0x00000002bb027221 */ /* 0x000fe40000010000 */
[----:B------:R-:W-:Y:S01]  /*9ef0*/  FADD.FTZ R189, R189, R194 ;  /* 0x000000c2bdbd7221 */ /* 0x000fe20000010000 */
[----:B------:R-:W-:Y:S01]  /*9f00*/  HMMA.16816.F32.BF16 R132, R4, R26, R132 ;  /* 0x0000001a0484723c */ /* 0x000fe20000041884 */
[----:B------:R-:W5:Y:S01]  /*9f10*/  LDSM.16.MT88.4 R24, [R221+0x15800] ;  /* 0x01580000dd18783b */ /* 0x000f620000004200 */
[----:B------:R-:W-:-:S02]  /*9f20*/  FADD.FTZ R3, R191, R2 ;  /* 0x00000002bf037221 */ /* 0x000fc40000010000 */
[----:B------:R-:W-:Y:S02]  /*9f30*/  FADD.FTZ R196, R196, R189 ;  /* 0x000000bdc4c47221 */ /* 0x000fe40000010000 */
[----:B------:R-:W-:Y:S02]  /*9f40*/  FADD.FTZ R3, R188, R3 ;  /* 0x00000003bc037221 */ /* 0x000fe40000010000 */
[C---:B------:R-:W-:Y:S01]  /*9f50*/  HMMA.16816.F32.BF16 R52, R4.reuse, R8, R52 ;  /* 0x000000080434723c */ /* 0x040fe20000041834 */
[----:B------:R-:W-:Y:S02]  /*9f60*/  FADD.FTZ R181, R181, R196 ;  /* 0x000000c4b5b57221 */ /* 0x000fe40000010000 */
[----:B------:R-:W-:Y:S01]  /*9f70*/  FADD.FTZ R0, R186, R3 ;  /* 0x00000003ba007221 */ /* 0x000fe20000010000 */
[----:B------:R-:W-:Y:S01]  /*9f80*/  MOV R3, R170 ;  /* 0x000000aa00037202 */ /* 0x000fe20000000f00 */
[----:B------:R-:W-:Y:S02]  /*9f90*/  FADD.FTZ R190, R190, R181 ;  /* 0x000000b5bebe7221 */ /* 0x000fe40000010000 */
[----:B------:R-:W-:Y:S01]  /*9fa0*/  FADD.FTZ R0, R195, R0 ;  /* 0x00000000c3007221 */ /* 0x000fe20000010000 */
[----:B------:R-:W-:Y:S01]  /*9fb0*/  HMMA.16816.F32.BF16 R56, R4, R10, R56 ;  /* 0x0000000a0438723c */ /* 0x000fe20000041838 */
[----:B------:R-:W4:Y:S01]  /*9fc0*/  LDSM.16.MT88.4 R8, [R222+0x17800] ;  /* 0x01780000de08783b */ /* 0x000f220000004200 */
[----:B------:R-:W-:-:S02]  /*9fd0*/  FADD.FTZ R179, R179, R190 ;  /* 0x000000beb3b37221 */ /* 0x000fc40000010000 */
[----:B------:R-:W-:Y:S02]  /*9fe0*/  FADD.FTZ R197, R197, R0 ;  /* 0x00000000c5c57221 */ /* 0x000fe40000010000 */
[----:B------:R-:W-:Y:S02]  /*9ff0*/  FADD.FTZ R249, R192, R179 ;  /* 0x000000b3c0f97221 */ /* 0x000fe40000010000 */
[----:B---3--:R-:W-:Y:S01]  /*a000*/  HMMA.16816.F32.BF16 R60, R4, R12, R60 ;  /* 0x0000000c043c723c */ /* 0x008fe2000004183c */
[----:B------:R-:W-:-:S04]  /*a010*/  FADD.FTZ R197, R178, R197 ;  /* 0x000000c5b2c57221 */ /* 0x000fc80000010000 */
[----:B------:R-:W-:-:S03]  /*a020*/  FADD.FTZ R176, R176, R197 ;  /* 0x000000c5b0b07221 */ /* 0x000fc60000010000 */
[----:B------:R-:W-:Y:S01]  /*a030*/  HMMA.16816.F32.BF16 R64, R4, R14, R64 ;  /* 0x0000000e0440723c */ /* 0x000fe20000041840 */
[----:B------:R-:W3:Y:S01]  /*a040*/  LDSM.16.MT88.4 R12, [R221+0x17800] ;  /* 0x01780000dd0c783b */ /* 0x000ee20000004200 */
[----:B------:R-:W-:-:S06]  /*a050*/  FADD.FTZ R247, R175, R176 ;  /* 0x000000b0aff77221 */ /* 0x000fcc0000010000 */
[C---:B-1----:R-:W-:Y:S08]  /*a060*/  HMMA.16816.F32.BF16 R100, R4.reuse, R16, R100 ;  /* 0x000000100464723c */ /* 0x042ff00000041864 */
[C---:B------:R-:W-:Y:S01]  /*a070*/  HMMA.16816.F32.BF16 R104, R4.reuse, R18, R104 ;  /* 0x000000120468723c */ /* 0x040fe20000041868 */
[----:B------:R-:W1:Y:S07]  /*a080*/  LDSM.16.MT88.4 R16, [R220+0x17800] ;  /* 0x01780000dc10783b */ /* 0x000e6e0000004200 */
        /* <DEDUP_REMOVED lines=8> */
[C---:B------:R-:W-:Y:S08]  /*a110*/  HMMA.16816.F32.BF16 R112, R4.reuse, R10, R112 ;  /* 0x0000000a0470723c */ /* 0x040ff00000041870 */
[C---:B---3--:R-:W-:Y:S08]  /*a120*/  HMMA.16816.F32.BF16 R116, R4.reuse, R12, R116 ;  /* 0x0000000c0474723c */ /* 0x048ff00000041874 */
[C---:B------:R-:W-:Y:S08]  /*a130*/  HMMA.16816.F32.BF16 R120, R4.reuse, R14, R120 ;  /* 0x0000000e0478723c */ /* 0x040ff00000041878 */
[C---:B-1----:R-:W-:Y:S08]  /*a140*/  HMMA.16816.F32.BF16 R124, R4.reuse, R16, R124 ;  /* 0x00000010047c723c */ /* 0x042ff0000004187c */
[----:B------:R-:W-:Y:S11]  /*a150*/  HMMA.16816.F32.BF16 R128, R4, R18, R128 ;  /* 0x000000120480723c */ /* 0x000ff60000041880 */
[----:B------:R-:W-:Y:S08]  /*a160*/  @!UPT UIADD3 URZ, URZ, URZ, URZ ;  /* 0x0000003f3f3ff290 */ /* 0x000ff0000fffe03f */
.L_x_6339:
[----:B------:R-:W-:Y:S05]  /*a170*/  @!P4 BRA `(.L_x_6345) ;  /* 0x00003f700000c947 */ /* 0x000fea0003800000 */
[----:B------:R-:W-:Y:S01]  /*a180*/  ULDC.64 UR4, c[0x0][0x1a0] ;  /* 0x0000680000047ab9 */ /* 0x000fe20000000a00 */
[----:B------:R-:W-:Y:S01]  /*a190*/  IMAD.MOV.U32 R0, RZ, RZ, R3 ;  /* 0x000000ffff007224 */ /* 0x000fe200078e0003 */
[----:B------:R-:W-:Y:S01]  /*a1a0*/  ULEA UR8, -UR4, URZ, 0x6 ;  /* 0x0000003f04087291 */ /* 0x000fe2000f8e313f */
[----:B------:R-:W-:Y:S01]  /*a1b0*/  IMAD.MOV.U32 R2, RZ, RZ, R164 ;  /* 0x000000ffff027224 */ /* 0x000fe200078e00a4 */
[----:B------:R-:W-:-:S02]  /*a1c0*/  UMOV UR6, 0x5 ;  /* 0x0000000500067882 */ /* 0x000fc40000000000 */
[----:B------:R-:W-:Y:S02]  /*a1d0*/  USHF.R.S32.HI UR15, URZ, 0x1f, UR8 ;  /* 0x0000001f3f0f7899 */ /* 0x000fe40008011408 */
[----:B------:R-:W-:Y:S01]  /*a1e0*/  ULEA UR14, -UR12, URZ, 0x6 ;  /* 0x0000003f0c0e7291 */ /* 0x000fe2000f8e313f */
[----:B------:R-:W-:Y:S01]  /*a1f0*/  MOV R246, UR8 ;  /* 0x0000000800f67c02 */ /* 0x000fe20008000f00 */
[----:B------:R-:W-:Y:S02]  /*a200*/  USHF.L.U64.HI UR5, UR4, UR6, UR5 ;  /* 0x0000000604057299 */ /* 0x000fe40008010205 */
[----:B------:R-:W-:Y:S01]  /*a210*/  USHF.L.U32 UR10, UR4, 0x5, URZ ;  /* 0x00000005040a7899 */ /* 0x000fe2000800063f */
[----:B------:R-:W-:Y:S01]  /*a220*/  MOV R243, UR15 ;  /* 0x0000000f00f37c02 */ /* 0x000fe20008000f00 */
[----:B------:R-:W-:Y:S02]  /*a230*/  USHF.L.U32 UR9, UR12, 0x5, URZ ;  /* 0x000000050c097899 */ /* 0x000fe4000800063f */
[----:B------:R-:W-:-:S02]  /*a240*/  ULDC UR4, c[0x0][0x19c] ;  /* 0x0000670000047ab9 */ /* 0x000fc40000000800 */
[----:B------:R-:W-:Y:S02]  /*a250*/  USHF.R.S32.HI UR13, URZ, 0x1f, UR14 ;  /* 0x0000001f3f0d7899 */ /* 0x000fe4000801140e */
[----:B------:R-:W-:Y:S02]  /*a260*/  USHF.L.U64.HI UR4, UR12, UR6, UR4 ;  /* 0x000000060c047299 */ /* 0x000fe40008010204 */
.L_x_6349:
[----:B------:R-:W-:Y:S04]  /*a270*/  DEPBAR.LE SB0, 0x0 ;  /* 0x000080000000791a */ /* 0x000fe80000000000 */
[----:B------:R-:W-:Y:S01]  /*a280*/  BAR.SYNC.DEFER_BLOCKING 0x0 ;  /* 0x0000000000007b1d */ /* 0x000fe20000010000 */
[----:B------:R-:W-:Y:S01]  /*a290*/  PLOP3.LUT P0, PT, PT, PT, UP5, 0x80, 0x0 ;  /* 0x000000000000781c */ /* 0x000fe20003f0f058 */
[----:B------:R-:W-:Y:S01]  /*a2a0*/  IMAD.MOV.U32 R8, RZ, RZ, R246 ;  /* 0x000000ffff087224 */ /* 0x000fe200078e00f6 */
[----:B------:R-:W-:Y:S01]  /*a2b0*/  IADD3 R242, R242, -0x1, RZ ;  /* 0xfffffffff2f27810 */ /* 0x000fe20007ffe0ff */
[----:B------:R-:W-:Y:S10]  /*a2c0*/  IMAD.MOV.U32 R3, RZ, RZ, R243 ;  /* 0x000000ffff037224 */ /* 0x000ff400078e00f3 */
        /* <DEDUP_REMOVED lines=11> */
[----:B------:R-:W-:Y:S01]  /*a380*/  ISETP.GE.AND P0, PT, R4, RZ, PT ;  /* 0x000000ff0400720c */ /* 0x000fe20003f06270 */
[----:B------:R-:W-:Y:S01]  /*a390*/  IMAD.MOV.U32 R4, RZ, RZ, 0x40 ;  /* 0x00000040ff047424 */ /* 0x000fe200078e00ff */
[----:B------:R-:W-:Y:S04]  /*a3a0*/  LOP3.LUT R11, R11, c[0x0][0x2d0], RZ, 0x3c, !PT ;  /* 0x0000b4000b0b7a12 */ /* 0x000fe800078e3cff */
        /* <DEDUP_REMOVED lines=32> */
[----:B------:R-:W2:Y:S02]  /*a5b0*/  LDG.E R5, [R12.64] ;  /* 0x000000100c057981 */ /* 0x000ea4000c1e1900 */
[----:B------:R-:W-:Y:S02]  /*a5c0*/  IMAD R4, R3, c[0x0][0x2d0], -R4 ;  /* 0x0000b40003047a24 */ /* 0x000fe400078e0a04 */
[----:B------:R-:W2:Y:S02]  /*a5d0*/  LDG.E R6, [R6.64] ;  /* 0x0000001006067981 */ /* 0x000ea4000c1e1900 */
        /* <DEDUP_REMOVED lines=11> */
.L_x_6346:
[C---:B------:R-:W-:Y:S04]  /*a690*/  LEA R232, P0, R8.reuse, R232, 0x1 ;  /* 0x000000e808e87211 */ /* 0x040fe800078008ff */
[----:B------:R-:W-:Y:S02]  /*a6a0*/  LEA.HI.X R231, R8, R231, R3, 0x1, P0 ;  /* 0x000000e708e77211 */ /* 0x000fe400000f0c03 */
[----:B------:R-:W-:Y:S03]  /*a6b0*/  IADD3 R26, P0, R232, UR10, RZ ;  /* 0x0000000ae81a7c10 */ /* 0x000fe6000ff1e0ff */
[----:B------:R-:W-:Y:S01]  /*a6c0*/  IMAD.MOV.U32 R233, RZ, RZ, R231 ;  /* 0x000000ffffe97224 */ /* 0x000fe200078e00e7 */
[----:B------:R-:W-:Y:S02]  /*a6d0*/  IADD3.X R27, R231, UR5, RZ, P0, !PT ;  /* 0x00000005e71b7c10 */ /* 0x000fe400087fe4ff */
        /* <DEDUP_REMOVED lines=10> */
[----:B------:R-:W-:Y:S01]  /*a780*/  ISETP.GT.AND P0, PT, R242, UR7, PT ;  /* 0x00000007f2007c0c */ /* 0x000fe2000bf04270 */
        /* <DEDUP_REMOVED lines=14> */
[----:B------:R-:W4:Y:S04]  /*a870*/  LDSM.16.M88.4 R168, [R229+0x8000] ;  /* 0x00800000e5a8783b */ /* 0x000f280000000200 */
[----:B------:R-:W5:Y:S04]  /*a880*/  LDSM.16.M88.4 R172, [R229+0x8800] ;  /* 0x00880000e5ac783b */ /* 0x000f680000000200 */
[----:B------:R-:W3:Y:S04]  /*a890*/  LDSM.16.M88.4 R176, [R229+0x9000] ;  /* 0x00900000e5b0783b */ /* 0x000ee80000000200 */
[----:B------:R-:W0:Y:S04]  /*a8a0*/  LDGDEPBAR ;  /* 0x00000000000079af */ /* 0x000e280000000000 */
[----:B------:R-:W1:Y:S04]  /*a8b0*/  LDSM.16.M88.4 R180, [R229+0x9800] ;  /* 0x00980000e5b4783b */ /* 0x000e680000000200 */
[----:B------:R-:W-:Y:S04]  /*a8c0*/  LDSM.16.M88.4 R184, [R228] ;  /* 0x00000000e4b8783b */ /* 0x000fe80000000200 */
[----:B------:R-:W1:Y:S04]  /*a8d0*/  LDSM.16.M88.4 R188, [R227] ;  /* 0x00000000e3bc783b */ /* 0x000e680000000200 */
[----:B------:R-:W1:Y:S04]  /*a8e0*/  LDSM.16.M88.4 R192, [R219] ;  /* 0x00000000dbc0783b */ /* 0x000e680000000200 */
[----:B------:R-:W1:Y:S04]  /*a8f0*/  LDSM.16.M88.4 R196, [R218] ;  /* 0x00000000dac4783b */ /* 0x000e680000000200 */
[----:B------:R-:W1:Y:S01]  /*a900*/  LDSM.16.M88.4 R200, [R217] ;  /* 0x00000000d9c8783b */ /* 0x000e620000000200 */
[C---:B----4-:R-:W-:Y:S08]  /*a910*/  HMMA.16816.F32.BF16 R4, R164.reuse, R168, RZ ;  /* 0x000000a8a404723c */ /* 0x050ff000000418ff */
[C---:B------:R-:W-:Y:S01]  /*a920*/  HMMA.16816.F32.BF16 R8, R164.reuse, R170, RZ ;  /* 0x000000aaa408723c */ /* 0x040fe200000418ff */
[----:B------:R-:W-:Y:S07]  /*a930*/  LDSM.16.M88.4 R168, [R226] ;  /* 0x00000000e2a8783b */ /* 0x000fee0000000200 */
[C---:B-----5:R-:W-:Y:S08]  /*a940*/  HMMA.16816.F32.BF16 R12, R164.reuse, R172, RZ ;  /* 0x000000aca40c723c */ /* 0x060ff000000418ff */
[C---:B------:R-:W-:Y:S01]  /*a950*/  HMMA.16816.F32.BF16 R16, R164.reuse, R174, RZ ;  /* 0x000000aea410723c */ /* 0x040fe200000418ff */
[----:B------:R-:W4:Y:S07]  /*a960*/  LDSM.16.M88.4 R172, [R223+0x8000] ;  /* 0x00800000dfac783b */ /* 0x000f2e0000000200 */
[C---:B---3--:R-:W-:Y:S08]  /*a970*/  HMMA.16816.F32.BF16 R20, R164.reuse, R176, RZ ;  /* 0x000000b0a414723c */ /* 0x048ff000000418ff */
[C---:B--2---:R-:W-:Y:S01]  /*a980*/  HMMA.16816.F32.BF16 R24, R164.reuse, R178, RZ ;  /* 0x000000b2a418723c */ /* 0x044fe200000418ff */
[----:B------:R-:W2:Y:S07]  /*a990*/  LDSM.16.M88.4 R176, [R223+0x8800] ;  /* 0x00880000dfb0783b */ /* 0x000eae0000000200 */
[C---:B-1----:R-:W-:Y:S08]  /*a9a0*/  HMMA.16816.F32.BF16 R28, R164.reuse, R180, RZ ;  /* 0x000000b4a41c723c */ /* 0x042ff000000418ff */
[----:B------:R-:W-:Y:S01]  /*a9b0*/  HMMA.16816.F32.BF16 R32, R164, R182, RZ ;  /* 0x000000b6a420723c */ /* 0x000fe200000418ff */
[----:B------:R-:W1:Y:S04]  /*a9c0*/  LDSM.16.M88.4 R164, [R223+0x9000] ;  /* 0x00900000dfa4783b */ /* 0x000e680000000200 */
[----:B------:R-:W3:Y:S03]  /*a9d0*/  LDSM.16.M88.4 R180, [R223+0x9800] ;  /* 0x00980000dfb4783b */ /* 0x000ee60000000200 */
[C---:B------:R-:W-:Y:S08]  /*a9e0*/  HMMA.16816.F32.BF16 R4, R184.reuse, R188, R4 ;  /* 0x000000bcb804723c */ /* 0x040ff00000041804 */
[C---:B------:R-:W-:Y:S01]  /*a9f0*/  HMMA.16816.F32.BF16 R8, R184.reuse, R190, R8 ;  /* 0x000000beb808723c */ /* 0x040fe20000041808 */
[----:B------:R-:W-:Y:S07]  /*aa00*/  LDSM.16.M88.4 R188, [R225] ;  /* 0x00000000e1bc783b */ /* 0x000fee0000000200 */
[C---:B------:R-:W-:Y:S08]  /*aa10*/  HMMA.16816.F32.BF16 R12, R184.reuse, R192, R12 ;  /* 0x000000c0b80c723c */ /* 0x040ff0000004180c */
[C---:B------:R-:W-:Y:S01]  /*aa20*/  HMMA.16816.F32.BF16 R16, R184.reuse, R194, R16 ;  /* 0x000000c2b810723c */ /* 0x040fe20000041810 */
[----:B------:R-:W5:Y:S07]  /*aa30*/  LDSM.16.M88.4 R192, [R216] ;  /* 0x00000000d8c0783b */ /* 0x000f6e0000000200 */
[C---:B------:R-:W-:Y:S08]  /*aa40*/  HMMA.16816.F32.BF16 R20, R184.reuse, R196, R20 ;  /* 0x000000c4b814723c */ /* 0x040ff00000041814 */
[C---:B------:R-:W-:Y:S01]  /*aa50*/  HMMA.16816.F32.BF16 R24, R184.reuse, R198, R24 ;  /* 0x000000c6b818723c */ /* 0x040fe20000041818 */
[----:B------:R-:W1:Y:S07]  /*aa60*/  LDSM.16.M88.4 R196, [R216+0x800] ;  /* 0x00080000d8c4783b */ /* 0x000e6e0000000200 */
[C---:B------:R-:W-:Y:S08]  /*aa70*/  HMMA.16816.F32.BF16 R28, R184.reuse, R200, R28 ;  /* 0x000000c8b81c723c */ /* 0x040ff0000004181c */
[----:B------:R-:W-:Y:S01]  /*aa80*/  HMMA.16816.F32.BF16 R32, R184, R202, R32 ;  /* 0x000000cab820723c */ /* 0x000fe20000041820 */
[----:B------:R-:W3:Y:S04]  /*aa90*/  LDSM.16.M88.4 R184, [R216+0x1000] ;  /* 0x00100000d8b8783b */ /* 0x000ee80000000200 */
[----:B------:R-:W3:Y:S03]  /*aaa0*/  LDSM.16.M88.4 R200, [R216+0x1800] ;  /* 0x00180000d8c8783b */ /* 0x000ee60000000200 */
[C---:B----4-:R-:W-:Y:S08]  /*aab0*/  HMMA.16816.F32.BF16 R4, R168.reuse, R172, R4 ;  /* 0x000000aca804723c */ /* 0x050ff00000041804 */
[C---:B------:R-:W-:Y:S01]  /*aac0*/  HMMA.16816.F32.BF16 R8, R168.reuse, R174, R8 ;  /* 0x000000aea808723c */ /* 0x040fe20000041808 */
[----:B------:R-:W-:Y:S07]  /*aad0*/  LDSM.16.M88.4 R172, [R229+0xa000] ;  /* 0x00a00000e5ac783b */ /* 0x000fee0000000200 */
[C---:B--2---:R-:W-:Y:S08]  /*aae0*/  HMMA.16816.F32.BF16 R12, R168.reuse, R176, R12 ;  /* 0x000000b0a80c723c */ /* 0x044ff0000004180c */
[C---:B------:R-:W-:Y:S01]  /*aaf0*/  HMMA.16816.F32.BF16 R16, R168.reuse, R178, R16 ;  /* 0x000000b2a810723c */ /* 0x040fe20000041810 */
[----:B------:R-:W-:Y:S07]  /*ab00*/  LDSM.16.M88.4 R176, [R229+0xa800] ;  /* 0x00a80000e5b0783b */ /* 0x000fee0000000200 */
[C---:B-1----:R-:W-:Y:S08]  /*ab10*/  HMMA.16816.F32.BF16 R20, R168.reuse, R164, R20 ;  /* 0x000000a4a814723c */ /* 0x042ff00000041814 */
[C---:B------:R-:W-:Y:S01]  /*ab20*/  HMMA.16816.F32.BF16 R24, R168.reuse, R166, R24 ;  /* 0x000000a6a818723c */ /* 0x040fe20000041818 */
[----:B------:R-:W1:Y:S07]  /*ab30*/  LDSM.16.M88.4 R164, [R230+0x2000] ;  /* 0x00200000e6a4783b */ /* 0x000e6e0000000200 */
[C---:B---3--:R-:W-:Y:S08]  /*ab40*/  HMMA.16816.F32.BF16 R28, R168.reuse, R180, R28 ;  /* 0x000000b4a81c723c */ /* 0x048ff0000004181c */
[----:B------:R-:W-:Y:S01]  /*ab50*/  HMMA.16816.F32.BF16 R32, R168, R182, R32 ;  /* 0x000000b6a820723c */ /* 0x000fe20000041820 */
[----:B------:R-:W2:Y:S04]  /*ab60*/  LDSM.16.M88.4 R168, [R229+0xb000] ;  /* 0x00b00000e5a8783b */ /* 0x000ea80000000200 */
[----:B------:R-:W3:Y:S03]  /*ab70*/  LDSM.16.M88.4 R180, [R229+0xb800] ;  /* 0x00b80000e5b4783b */ /* 0x000ee60000000200 */
[C---:B-----5:R-:W-:Y:S08]  /*ab80*/  HMMA.16816.F32.BF16 R4, R188.reuse, R192, R4 ;  /* 0x000000c0bc04723c */ /* 0x060ff00000041804 */
[C---:B------:R-:W-:Y:S01]  /*ab90*/  HMMA.16816.F32.BF16 R8, R188.reuse, R194, R8 ;  /* 0x000000c2bc08723c */ /* 0x040fe20000041808 */
[----:B------:R-:W-:Y:S07]  /*aba0*/  LDSM.16.M88.4 R192, [R215] ;  /* 0x00000000d7c0783b */ /* 0x000fee0000000200 */
[C---:B------:R-:W-:Y:S08]  /*abb0*/  HMMA.16816.F32.BF16 R12, R188.reuse, R196, R12 ;  /* 0x000000c4bc0c723c */ /* 0x040ff0000004180c */
[C---:B------:R-:W-:Y:S01]  /*abc0*/  HMMA.16816.F32.BF16 R16, R188.reuse, R198, R16 ;  /* 0x000000c6bc10723c */ /* 0x040fe20000041810 */
[----:B------:R-:W-:Y:S07]  /*abd0*/  LDSM.16.M88.4 R196, [R214] ;  /* 0x00000000d6c4783b */ /* 0x000fee0000000200 */
[C---:B------:R-:W-:Y:S08]  /*abe0*/  HMMA.16816.F32.BF16 R20, R188.reuse, R184, R20 ;  /* 0x000000b8bc14723c */ /* 0x040ff00000041814 */
[C---:B------:R-:W-:Y:S01]  /*abf0*/  HMMA.16816.F32.BF16 R24, R188.reuse, R186, R24 ;  /* 0x000000babc18723c */ /* 0x040fe20000041818 */
[----:B------:R-:W4:Y:S07]  /*ac00*/  LDSM.16.M88.4 R184, [R228+0x2000] ;  /* 0x00200000e4b8783b */ /* 0x000f2e0000000200 */
[C---:B------:R-:W-:Y:S08]  /*ac10*/  HMMA.16816.F32.BF16 R28, R188.reuse, R200, R28 ;  /* 0x000000c8bc1c723c */ /* 0x040ff0000004181c */
[----:B------:R-:W-:Y:S01]  /*ac20*/  HMMA.16816.F32.BF16 R32, R188, R202, R32 ;  /* 0x000000cabc20723c */ /* 0x000fe20000041820 */
[----:B------:R-:W5:Y:S04]  /*ac30*/  LDSM.16.M88.4 R188, [R213] ;  /* 0x00000000d5bc783b */ /* 0x000f680000000200 */
[----:B------:R-:W3:Y:S03]  /*ac40*/  LDSM.16.M88.4 R200, [R212] ;  /* 0x00000000d4c8783b */ /* 0x000ee60000000200 */
        /* <DEDUP_REMOVED lines=12> */
[----:B------:R-:W3:Y:S03]  /*ad10*/  LDSM.16.M88.4 R180, [R223+0xb800] ;  /* 0x00b80000dfb4783b */ /* 0x000ee60000000200 */
[C---:B----4-:R-:W-:Y:S08]  /*ad20*/  HMMA.16816.F32.BF16 R4, R184.reuse, R192, R4 ;  /* 0x000000c0b804723c */ /* 0x050ff00000041804 */
[C---:B------:R-:W-:Y:S01]  /*ad30*/  HMMA.16816.F32.BF16 R8, R184.reuse, R194, R8 ;  /* 0x000000c2b808723c */ /* 0x040fe20000041808 */
[----:B------:R-:W-:Y:S07]  /*ad40*/  LDSM.16.M88.4 R192, [R216+0x2000] ;  /* 0x00200000d8c0783b */ /* 0x000fee0000000200 */
[C---:B------:R-:W-:Y:S08]  /*ad50*/  HMMA.16816.F32.BF16 R12, R184.reuse, R196, R12 ;  /* 0x000000c4b80c723c */ /* 0x040ff0000004180c */
[C---:B------:R-:W-:Y:S01]  /*ad60*/  HMMA.16816.F32.BF16 R16, R184.reuse, R198, R16 ;  /* 0x000000c6b810723c */ /* 0x040fe20000041810 */
[----:B------:R-:W-:Y:S07]  /*ad70*/  LDSM.16.M88.4 R196, [R216+0x2800] ;  /* 0x00280000d8c4783b */ /* 0x000fee0000000200 */
[C---:B-----5:R-:W-:Y:S08]  /*ad80*/  HMMA.16816.F32.BF16 R20, R184.reuse, R188, R20 ;  /* 0x000000bcb814723c */ /* 0x060ff00000041814 */
[C---:B------:R-:W-:Y:S01]  /*ad90*/  HMMA.16816.F32.BF16 R24, R184.reuse, R190, R24 ;  /* 0x000000beb818723c */ /* 0x040fe20000041818 */
[----:B------:R-:W4:Y:S07]  /*ada0*/  LDSM.16.M88.4 R188, [R225+0x2000] ;  /* 0x00200000e1bc783b */ /* 0x000f2e0000000200 */
[C---:B------:R-:W-:Y:S08]  /*adb0*/  HMMA.16816.F32.BF16 R28, R184.reuse, R200, R28 ;  /* 0x000000c8b81c723c */ /* 0x040ff0000004181c */
[----:B------:R-:W-:Y:S01]  /*adc0*/  HMMA.16816.F32.BF16 R32, R184, R202, R32 ;  /* 0x000000cab820723c */ /* 0x000fe20000041820 */
[----:B------:R-:W5:Y:S04]  /*add0*/  LDSM.16.M88.4 R184, [R216+0x3000] ;  /* 0x00300000d8b8783b */ /* 0x000f680000000200 */
[----:B------:R-:W3:Y:S03]  /*ade0*/  LDSM.16.M88.4 R200, [R216+0x3800] ;  /* 0x00380000d8c8783b */ /* 0x000ee60000000200 */
        /* <DEDUP_REMOVED lines=15> */
[----:B------:R-:W-:Y:S07]  /*aee0*/  LDSM.16.M88.4 R192, [R211] ;  /* 0x00000000d3c0783b */ /* 0x000fee0000000200 */
[C---:B------:R-:W-:Y:S08]  /*aef0*/  HMMA.16816.F32.BF16 R12, R188.reuse, R196, R12 ;  /* 0x000000c4bc0c723c */ /* 0x040ff0000004180c */
[C---:B------:R-:W-:Y:S01]  /*af00*/  HMMA.16816.F32.BF16 R16, R188.reuse, R198, R16 ;  /* 0x000000c6bc10723c */ /* 0x040fe20000041810 */
[----:B------:R-:W-:Y:S07]  /*af10*/  LDSM.16.M88.4 R196, [R210] ;  /* 0x00000000d2c4783b */ /* 0x000fee0000000200 */
[C---:B-----5:R-:W-:Y:S08]  /*af20*/  HMMA.16816.F32.BF16 R20, R188.reuse, R184, R20 ;  /* 0x000000b8bc14723c */ /* 0x060ff00000041814 */
        /* <DEDUP_REMOVED lines=84> */
[C---:B-1----:R-:W-:Y:S01]  /*b470*/  HMMA.16816.F32.BF16 R4, R168.reuse, R172, R4 ;  /* 0x000000aca804723c */ /* 0x042fe20000041804 */
[----:B------:R-:W-:Y:S04]  /*b480*/  DEPBAR.LE SB0, 0x0 ;  /* 0x000080000000791a */ /* 0x000fe80000000000 */
[----:B------:R-:W-:Y:S03]  /*b490*/  BAR.SYNC.DEFER_BLOCKING 0x0 ;  /* 0x0000000000007b1d */ /* 0x000fe60000010000 */
[C---:B------:R-:W-:Y:S08]  /*b4a0*/  HMMA.16816.F32.BF16 R8, R168.reuse, R174, R8 ;  /* 0x000000aea808723c */ /* 0x040ff00000041808 */
[C---:B------:R-:W-:Y:S08]  /*b4b0*/  HMMA.16816.F32.BF16 R12, R168.reuse, R176, R12 ;  /* 0x000000b0a80c723c */ /* 0x040ff0000004180c */
[C---:B------:R-:W-:Y:S08]  /*b4c0*/  HMMA.16816.F32.BF16 R16, R168.reuse, R178, R16 ;  /* 0x000000b2a810723c */ /* 0x040ff00000041810 */
[C---:B--2---:R-:W-:Y:S08]  /*b4d0*/  HMMA.16816.F32.BF16 R20, R168.reuse, R164, R20 ;  /* 0x000000a4a814723c */ /* 0x044ff00000041814 */
[C---:B------:R-:W-:Y:S08]  /*b4e0*/  HMMA.16816.F32.BF16 R24, R168.reuse, R166, R24 ;  /* 0x000000a6a818723c */ /* 0x040ff00000041818 */
[C---:B---3--:R-:W-:Y:S08]  /*b4f0*/  HMMA.16816.F32.BF16 R28, R168.reuse, R180, R28 ;  /* 0x000000b4a81c723c */ /* 0x048ff0000004181c */
[----:B------:R-:W-:Y:S08]  /*b500*/  HMMA.16816.F32.BF16 R32, R168, R182, R32 ;  /* 0x000000b6a820723c */ /* 0x000ff00000041820 */
[C---:B----4-:R-:W-:Y:S08]  /*b510*/  HMMA.16816.F32.BF16 R4, R188.reuse, R192, R4 ;  /* 0x000000c0bc04723c */ /* 0x050ff00000041804 */
        /* <DEDUP_REMOVED lines=8> */
[----:B------:R-:W-:Y:S01]  /*b5a0*/  PLOP3.LUT P0, PT, PT, PT, UP5, 0x80, 0x0 ;  /* 0x000000000000781c */ /* 0x000fe20003f0f058 */
[----:B------:R-:W-:Y:S01]  /*b5b0*/  IMAD.U32 R168, RZ, RZ, UR14 ;  /* 0x0000000effa87e24 */ /* 0x000fe2000f8e00ff */
[----:B------:R-:W-:Y:S11]  /*b5c0*/  MOV R3, UR13 ;  /* 0x0000000d00037c02 */ /* 0x000ff60008000f00 */
[----:B------:R-:W-:-:S05]  /*b5d0*/  @!P0 BRA `(.L_x_6348) ;  /* 0x000003b000008947 */ /* 0x000fca0003800000 */
[----:B------:R-:W-:Y:S04]  /*b5e0*/  IABS R3, c[0x0][0x2d0] ;  /* 0x0000b40000037a13 */ /* 0x000fe80000000000 */
[----:B------:R-:W1:Y:S10]  /*b5f0*/  I2F.RP R171, R3 ;  /* 0x0000000300ab7306 */ /* 0x000e740000209400 */
[----:B-1----:R-:W1:Y:S02]  /*b600*/  MUFU.RCP R164, R171 ;  /* 0x000000ab00a47308 */ /* 0x002e640000001000 */
[----:B-1----:R-:W-:Y:S01]  /*b610*/  IADD3 R168, R164, 0xffffffe, RZ ;  /* 0x0ffffffea4a87810 */ /* 0x002fe20007ffe0ff */
[----:B------:R-:W-:Y:S07]  /*b620*/  IMAD.SHL.U32 R164, R242, 0x40, RZ ;  /* 0x00000040f2a47824 */ /* 0x000fee00078e00ff */
[----:B------:R-:W1:Y:S01]  /*b630*/  F2I.FTZ.U32.TRUNC.NTZ R169, R168 ;  /* 0x000000a800a97305 */ /* 0x000e62000021f000 */
[----:B------:R-:W-:Y:S02]  /*b640*/  IADD3 R170, R164, -0x40, RZ ;  /* 0xffffffc0a4aa7810 */ /* 0x000fe40007ffe0ff */
[----:B------:R-:W-:Y:S02]  /*b650*/  IABS R167, R164 ;  /* 0x000000a400a77213 */ /* 0x000fe40000000000 */
[----:B------:R-:W-:Y:S02]  /*b660*/  IABS R165, R170 ;  /* 0x000000aa00a57213 */ /* 0x000fe40000000000 */
[----:B------:R-:W-:Y:S02]  /*b670*/  LOP3.LUT R170, R170, c[0x0][0x2d0], RZ, 0x3c, !PT ;  /* 0x0000b400aaaa7a12 */ /* 0x000fe400078e3cff */
[----:B------:R-:W-:Y:S02]  /*b680*/  LOP3.LUT R164, R164, c[0x0][0x2d0], RZ, 0x3c, !PT ;  /* 0x0000b400a4a47a12 */ /* 0x000fe400078e3cff */
[----:B------:R-:W-:Y:S02]  /*b690*/  ISETP.GE.AND P0, PT, R170, RZ, PT ;  /* 0x000000ffaa00720c */ /* 0x000fe40003f06270 */
[----:B------:R-:W-:Y:S02]  /*b6a0*/  ISETP.GE.AND P2, PT, R164, RZ, PT ;  /* 0x000000ffa400720c */ /* 0x000fe40003f46270 */
[----:B------:R-:W-:Y:S01]  /*b6b0*/  LOP3.LUT R164, RZ, c[0x0][0x2d0], RZ, 0x33, !PT ;  /* 0x0000b400ffa47a12 */ /* 0x000fe200078e33ff */
        /* <DEDUP_REMOVED lines=18> */
[----:B------:R-:W-:Y:S09]  /*b7e0*/  ISETP.NE.AND P1, PT, RZ, c[0x0][0x2d0], PT ;  /* 0x0000b400ff007a0c */ /* 0x000ff20003f25270 */
[----:B------:R-:W-:Y:S02]  /*b7f0*/  @P4 IADD3 R169, R169, 0x1, RZ ;  /* 0x00000001a9a94810 */ /* 0x000fe40007ffe0ff */
[----:B------:R-:W-:Y:S03]  /*b800*/  @P5 IADD3 R171, R171, 0x1, RZ ;  /* 0x00000001abab5810 */ /* 0x000fe60007ffe0ff */
[----:B------:R-:W-:Y:S02]  /*b810*/  @!P0 IMAD.MOV R169, RZ, RZ, -R169 ;  /* 0x000000ffffa98224 */ /* 0x000fe400078e0aa9 */
[----:B------:R-:W-:Y:S03]  /*b820*/  @!P2 IMAD.MOV R171, RZ, RZ, -R171 ;  /* 0x000000ffffaba224 */ /* 0x000fe600078e0aab */
[C---:B------:R-:W-:Y:S02]  /*b830*/  SEL R169, R164.reuse, R169, !P1 ;  /* 0x000000a9a4a97207 */ /* 0x040fe40004800000 */
[----:B------:R-:W-:Y:S01]  /*b840*/  SEL R3, R164, R171, !P1 ;  /* 0x000000aba4037207 */ /* 0x000fe20004800000 */
[----:B------:R-:W-:Y:S01]  /*b850*/  IMAD.MOV.U32 R164, RZ, RZ, 0x40 ;  /* 0x00000040ffa47424 */ /* 0x000fe200078e00ff */
        /* <DEDUP_REMOVED lines=19> */
.L_x_6348:
        /* <DEDUP_REMOVED lines=14> */
[----:B------:R-:W-:Y:S03]  /*ba70*/  IADD3.X R165, R167, UR4, RZ, P0, !PT ;  /* 0x00000004a7a57c10 */ /* 0x000fe600087fe4ff */
        /* <DEDUP_REMOVED lines=13> */
.L_x_6347:
[----:B------:R-:W-:Y:S04]  /*bb50*/  LEA R3, R242, R241, 0x6 ;  /* 0x000000f1f2037211 */ /* 0x000fe800078e30ff */
[C---:B-1----:R-:W-:Y:S02]  /*bb60*/  IADD3 R165, R3.reuse, 0x1, RZ ;  /* 0x0000000103a57810 */ /* 0x042fe40007ffe0ff */
[----:B------:R-:W-:Y:S02]  /*bb70*/  ISETP.GE.AND P2, PT, R3, R240, PT ;  /* 0x000000f00300720c */ /* 0x000fe40003f46270 */
[C---:B------:R-:W-:Y:S02]  /*bb80*/  ISETP.GE.AND P1, PT, R165.reuse, R238, PT ;  /* 0x000000eea500720c */ /* 0x040fe40003f26270 */
[C---:B------:R-:W-:Y:S02]  /*bb90*/  ISETP.GE.AND P6, PT, R165.reuse, R240, PT ;  /* 0x000000f0a500720c */ /* 0x040fe40003fc6270 */
[C---:B------:R-:W-:Y:S02]  /*bba0*/  ISETP.GE.OR P1, PT, R165.reuse, R234, !P1 ;  /* 0x000000eaa500720c */ /* 0x040fe40004f26670 */
[-C--:B------:R-:W-:Y:S02]  /*bbb0*/  ISETP.GE.OR P6, PT, R165, R239.reuse, !P6 ;  /* 0x000000efa500720c */ /* 0x080fe400077c6670 */
[C---:B------:R-:W-:Y:S02]  /*bbc0*/  IADD3 R165, R3.reuse, 0x9, RZ ;  /* 0x0000000903a57810 */ /* 0x040fe40007ffe0ff */
[-C--:B------:R-:W-:Y:S02]  /*bbd0*/  ISETP.GE.OR P2, PT, R3, R239.reuse, !P2 ;  /* 0x000000ef0300720c */ /* 0x080fe40005746670 */
[C---:B------:R-:W-:Y:S02]  /*bbe0*/  ISETP.GE.AND P4, PT, R165.reuse, R240, PT ;  /* 0x000000f0a500720c */ /* 0x040fe40003f86270 */
[----:B------:R-:W-:Y:S02]  /*bbf0*/  FSEL R166, R4, -INF , !P2 ;  /* 0xff80000004a67808 */ /* 0x000fe40005000000 */
[C---:B------:R-:W-:Y:S02]  /*bc00*/  ISETP.GE.AND P2, PT, R165.reuse, R238, PT ;  /* 0x000000eea500720c */ /* 0x040fe40003f46270 */
[CC--:B------:R-:W-:Y:S02]  /*bc10*/  ISETP.GE.OR P4, PT, R165.reuse, R239.reuse, !P4 ;  /* 0x000000efa500720c */ /* 0x0c0fe40006786670 */
[----:B------:R-:W-:Y:S02]  /*bc20*/  ISETP.GE.OR P2, PT, R165, R234, !P2 ;  /* 0x000000eaa500720c */ /* 0x000fe40005746670 */
[C---:B------:R-:W-:Y:S02]  /*bc30*/  IADD3 R167, R3.reuse, 0x8, RZ ;  /* 0x0000000803a77810 */ /* 0x040fe40007ffe0ff */
[----:B------:R-:W-:Y:S02]  /*bc40*/  IADD3 R165, R3, 0x11, RZ ;  /* 0x0000001103a57810 */ /* 0x000fe40007ffe0ff */
[----:B------:R-:W-:Y:S02]  /*bc50*/  FSEL R172, R5, -INF , !P6 ;  /* 0xff80000005ac7808 */ /* 0x000fe40007000000 */
[-C--:B------:R-:W-:Y:S02]  /*bc60*/  ISETP.GE.AND P0, PT, R167, R240.reuse, PT ;  /* 0x000000f0a700720c */ /* 0x080fe40003f06270 */
[----:B------:R-:W-:Y:S02]  /*bc70*/  ISETP.GE.AND P6, PT, R165, R240, PT ;  /* 0x000000f0a500720c */ /* 0x000fe40003fc6270 */
[-C--:B------:R-:W-:Y:S02]  /*bc80*/  ISETP.GE.OR P0, PT, R167, R239.reuse, !P0 ;  /* 0x000000efa700720c */ /* 0x080fe40004706670 */
[-C--:B------:R-:W-:Y:S02]  /*bc90*/  ISETP.GE.AND P5, PT, R3, R238.reuse, PT ;  /* 0x000000ee0300720c */ /* 0x080fe40003fa6270 */
[----:B------:R-:W-:Y:S02]  /*bca0*/  ISETP.GE.AND P3, PT, R167, R238, PT ;  /* 0x000000eea700720c */ /* 0x000fe40003f66270 */
[----:B------:R-:W-:Y:S02]  /*bcb0*/  ISETP.GE.OR P6, PT, R165, R239, !P6 ;  /* 0x000000efa500720c */ /* 0x000fe400077c6670 */
[----:B------:R-:W-:Y:S02]  /*bcc0*/  FSEL R170, R8, -INF , !P0 ;  /* 0xff80000008aa7808 */ /* 0x000fe40004000000 */
[-C--:B------:R-:W-:Y:S02]  /*bcd0*/  ISETP.GE.OR P3, PT, R167, R234.reuse, !P3 ;  /* 0x000000eaa700720c */ /* 0x080fe40005f66670 */
[C---:B------:R-:W-:Y:S02]  /*bce0*/  ISETP.GE.OR P5, PT, R3.reuse, R234, !P5 ;  /* 0x000000ea0300720c */ /* 0x040fe40006fa6670 */
[----:B------:R-:W-:Y:S02]  /*bcf0*/  IADD3 R167, R3, 0x10, RZ ;  /* 0x0000001003a77810 */ /* 0x000fe40007ffe0ff */
[----:B------:R-:W-:Y:S02]  /*bd00*/  FSEL R188, R13, -INF , !P6 ;  /* 0xff8000000dbc7808 */ /* 0x000fe40007000000 */
[----:B------:R-:W-:Y:S02]  /*bd10*/  FMNMX.FTZ R13, R166, R2, !PT ;  /* 0x00000002a60d7209 */ /* 0x000fe40007810000 */
[----:B------:R-:W-:Y:S02]  /*bd20*/  ISETP.GE.AND P0, PT, R165, R238, PT ;  /* 0x000000eea500720c */ /* 0x000fe40003f06270 */
[----:B------:R-:W-:Y:S02]  /*bd30*/  FSEL R169, R6, -INF , !P5 ;  /* 0xff80000006a97808 */ /* 0x000fe40006800000 */
[----:B------:R-:W-:Y:S02]  /*bd40*/  FSEL R7, R7, -INF , !P1 ;  /* 0xff80000007077808 */ /* 0x000fe40004800000 */
[C---:B------:R-:W-:Y:S02]  /*bd50*/  ISETP.GE.AND P1, PT, R167.reuse, R240, PT ;  /* 0x000000f0a700720c */ /* 0x040fe40003f26270 */
[----:B------:R-:W-:Y:S02]  /*bd60*/  ISETP.GE.AND P5, PT, R167, R238, PT ;  /* 0x000000eea700720c */ /* 0x000fe40003fa6270 */
[----:B------:R-:W-:Y:S02]  /*bd70*/  FMNMX.FTZ R13, R172, R13, !PT ;  /* 0x0000000dac0d7209 */ /* 0x000fe40007810000 */
[-C--:B------:R-:W-:Y:S02]  /*bd80*/  ISETP.GE.OR P0, PT, R165, R234.reuse, !P0 ;  /* 0x000000eaa500720c */ /* 0x080fe40004706670 */
[----:B------:R-:W-:Y:S02]  /*bd90*/  IADD3 R165, R3, 0x19, RZ ;  /* 0x0000001903a57810 */ /* 0x000fe40007ffe0ff */
[C---:B------:R-:W-:Y:S02]  /*bda0*/  ISETP.GE.OR P1, PT, R167.reuse, R239, !P1 ;  /* 0x000000efa700720c */ /* 0x040fe40004f26670 */
[----:B------:R-:W-:Y:S02]  /*bdb0*/  ISETP.GE.OR P5, PT, R167, R234, !P5 ;  /* 0x000000eaa700720c */ /* 0x000fe40006fa6670 */
[----:B------:R-:W-:Y:S02]  /*bdc0*/  FSEL R168, R9, -INF , !P4 ;  /* 0xff80000009a87808 */ /* 0x000fe40006000000 */
[----:B------:R-:W-:Y:S02]  /*bdd0*/  FSEL R5, R10, -INF , !P3 ;  /* 0xff8000000a057808 */ /* 0x000fe40005800000 */
[----:B------:R-:W-:Y:S02]  /*bde0*/  FMNMX.FTZ R13, R170, R13, !PT ;  /* 0x0000000daa0d7209 */ /* 0x000fe40007810000 */
[----:B------:R-:W-:Y:S02]  /*bdf0*/  IADD3 R167, R3, 0x18, RZ ;  /* 0x0000001803a77810 */ /* 0x000fe40007ffe0ff */
[----:B------:R-:W-:Y:S02]  /*be00*/  ISETP.GE.AND P3, PT, R165, R240, PT ;  /* 0x000000f0a500720c */ /* 0x000fe40003f66270 */
[----:B------:R-:W-:Y:S02]  /*be10*/  FMNMX.FTZ R4, R169, R0, !PT ;  /* 0x00000000a9047209 */ /* 0x000fe40007810000 */
[----:B------:R-:W-:Y:S02]  /*be20*/  FSEL R194, R12, -INF , !P1 ;  /* 0xff8000000cc27808 */ /* 0x000fe40004800000 */
[----:B------:R-:W-:Y:S02]  /*be30*/  FMNMX.FTZ R13, R168, R13, !PT ;  /* 0x0000000da80d7209 */ /* 0x000fe40007810000 */
[----:B------:R-:W-:Y:S02]  /*be40*/  ISETP.GE.AND P4, PT, R167, R240, PT ;  /* 0x000000f0a700720c */ /* 0x000fe40003f86270 */
[C---:B------:R-:W-:Y:S02]  /*be50*/  ISETP.GE.AND P1, PT, R165.reuse, R238, PT ;  /* 0x000000eea500720c */ /* 0x040fe40003f26270 */
[-C--:B------:R-:W-:Y:S02]  /*be60*/  ISETP.GE.OR P3, PT, R165, R239.reuse, !P3 ;  /* 0x000000efa500720c */ /* 0x080fe40005f66670 */
[----:B------:R-:W-:Y:S02]  /*be70*/  FMNMX.FTZ R4, R7, R4, !PT ;  /* 0x0000000407047209 */ /* 0x000fe40007810000 */
[----:B------:R-:W-:Y:S02]  /*be80*/  ISETP.GE.OR P4, PT, R167, R239, !P4 ;  /* 0x000000efa700720c */ /* 0x000fe40006786670 */
[----:B------:R-:W-:Y:S02]  /*be90*/  ISETP.GE.OR P1, PT, R165, R234, !P1 ;  /* 0x000000eaa500720c */ /* 0x000fe40004f26670 */
[C---:B------:R-:W-:Y:S02]  /*bea0*/  IADD3 R165, R3.reuse, 0x20, RZ ;  /* 0x0000002003a57810 */ /* 0x040fe40007ffe0ff */
[----:B------:R-:W-:Y:S02]  /*beb0*/  IADD3 R9, R3, 0x21, RZ ;  /* 0x0000002103097810 */ /* 0x000fe40007ffe0ff */
[----:B------:R-:W-:Y:S02]  /*bec0*/  FSEL R190, R17, -INF , !P3 ;  /* 0xff80000011be7808 */ /* 0x000fe40005800000 */
[----:B------:R-:W-:Y:S02]  /*bed0*/  FMNMX.FTZ R17, R194, R13, !PT ;  /* 0x0000000dc2117209 */ /* 0x000fe40007810000 */
[----:B------:R-:W-:Y:S02]  /*bee0*/  FSEL R11, R11, -INF , !P2 ;  /* 0xff8000000b0b7808 */ /* 0x000fe40005000000 */
[----:B------:R-:W-:Y:S02]  /*bef0*/  FMNMX.FTZ R4, R5, R4, !PT ;  /* 0x0000000405047209 */ /* 0x000fe40007810000 */
[----:B------:R-:W-:Y:S02]  /*bf00*/  FSEL R192, R16, -INF , !P4 ;  /* 0xff80000010c07808 */ /* 0x000fe40006000000 */
[----:B------:R-:W-:Y:S02]  /*bf10*/  ISETP.GE.AND P2, PT, R167, R238, PT ;  /* 0x000000eea700720c */ /* 0x000fe40003f46270 */
[----:B------:R-:W-:Y:S02]  /*bf20*/  FSEL R233, R15, -INF , !P0 ;  /* 0xff8000000fe97808 */ /* 0x000fe40004000000 */
[-C--:B------:R-:W-:Y:S02]  /*bf30*/  ISETP.GE.AND P0, PT, R165, R240.reuse, PT ;  /* 0x000000f0a500720c */ /* 0x080fe40003f06270 */
[C---:B------:R-:W-:Y:S02]  /*bf40*/  ISETP.GE.AND P6, PT, R9.reuse, R240, PT ;  /* 0x000000f00900720c */ /* 0x040fe40003fc6270 */
[----:B------:R-:W-:Y:S02]  /*bf50*/  ISETP.GE.AND P4, PT, R9, R238, PT ;  /* 0x000000ee0900720c */ /* 0x000fe40003f86270 */
[----:B------:R-:W-:Y:S02]  /*bf60*/  FMNMX.FTZ R17, R188, R17, !PT ;  /* 0x00000011bc117209 */ /* 0x000fe40007810000 */
[----:B------:R-:W-:Y:S02]  /*bf70*/  FSEL R191, R14, -INF , !P5 ;  /* 0xff8000000ebf7808 */ /* 0x000fe40006800000 */
[----:B------:R-:W-:Y:S02]  /*bf80*/  FMNMX.FTZ R4, R11, R4, !PT ;  /* 0x000000040b047209 */ /* 0x000fe40007810000 */
[-C--:B------:R-:W-:Y:S02]  /*bf90*/  ISETP.GE.OR P0, PT, R165, R239.reuse, !P0 ;  /* 0x000000efa500720c */ /* 0x080fe40004706670 */
[C---:B------:R-:W-:Y:S02]  /*bfa0*/  ISETP.GE.OR P6, PT, R9.reuse, R239, !P6 ;  /* 0x000000ef0900720c */ /* 0x040fe400077c6670 */
[-C--:B------:R-:W-:Y:S02]  /*bfb0*/  ISETP.GE.OR P4, PT, R9, R234.reuse, !P4 ;  /* 0x000000ea0900720c */ /* 0x080fe40006786670 */
[----:B------:R-:W-:Y:S02]  /*bfc0*/  ISETP.GE.OR P2, PT, R167, R234, !P2 ;  /* 0x000000eaa700720c */ /* 0x000fe40005746670 */
[C---:B------:R-:W-:Y:S02]  /*bfd0*/  IADD3 R9, R3.reuse, 0x28, RZ ;  /* 0x0000002803097810 */ /* 0x040fe40007ffe0ff */
[----:B------:R-:W-:Y:S02]  /*bfe0*/  FMNMX.FTZ R17, R192, R17, !PT ;  /* 0x00000011c0117209 */ /* 0x000fe40007810000 */
[----:B------:R-:W-:Y:S02]  /*bff0*/  IADD3 R15, R3, 0x29, RZ ;  /* 0x00000029030f7810 */ /* 0x000fe40007ffe0ff */
[----:B------:R-:W-:Y:S02]  /*c000*/  FMNMX.FTZ R4, R191, R4, !PT ;  /* 0x00000004bf047209 */ /* 0x000fe40007810000 */
[----:B------:R-:W-:Y:S02]  /*c010*/  FSEL R202, R20, -INF , !P0 ;  /* 0xff80000014ca7808 */ /* 0x000fe40004000000 */
[----:B------:R-:W-:Y:S02]  /*c020*/  FSEL R193, R18, -INF , !P2 ;  /* 0xff80000012c17808 */ /* 0x000fe40005000000 */
[-C--:B------:R-:W-:Y:S02]  /*c030*/  ISETP.GE.AND P3, PT, R9, R240.reuse, PT ;  /* 0x000000f00900720c */ /* 0x080fe40003f66270 */
[----:B------:R-:W-:Y:S02]  /*c040*/  FMNMX.FTZ R17, R190, R17, !PT ;  /* 0x00000011be117209 */ /* 0x000fe40007810000 */
[C---:B------:R-:W-:Y:S02]  /*c050*/  ISETP.GE.AND P2, PT, R15.reuse, R240, PT ;  /* 0x000000f00f00720c */ /* 0x040fe40003f46270 */
[-C--:B------:R-:W-:Y:S02]  /*c060*/  ISETP.GE.AND P0, PT, R15, R238.reuse, PT ;  /* 0x000000ee0f00720c */ /* 0x080fe40003f06270 */
[----:B------:R-:W-:Y:S02]  /*c070*/  FSEL R203, R19, -INF , !P1 ;  /* 0xff80000013cb7808 */ /* 0x000fe40004800000 */
[-C--:B------:R-:W-:Y:S02]  /*c080*/  ISETP.GE.AND P5, PT, R165, R238.reuse, PT ;  /* 0x000000eea500720c */ /* 0x080fe40003fa6270 */
[----:B------:R-:W-:Y:S02]  /*c090*/  ISETP.GE.AND P1, PT, R9, R238, PT ;  /* 0x000000ee0900720c */ /* 0x000fe40003f26270 */
[----:B------:R-:W-:Y:S02]  /*c0a0*/  FMNMX.FTZ R4, R233, R4, !PT ;  /* 0x00000004e9047209 */ /* 0x000fe40007810000 */
[----:B------:R-:W-:Y:S02]  /*c0b0*/  FSEL R200, R21, -INF , !P6 ;  /* 0xff80000015c87808 */ /* 0x000fe40007000000 */
[-C--:B------:R-:W-:Y:S02]  /*c0c0*/  ISETP.GE.OR P3, PT, R9, R239.reuse, !P3 ;  /* 0x000000ef0900720c */ /* 0x080fe40005f66670 */
[C---:B------:R-:W-:Y:S02]  /*c0d0*/  ISETP.GE.OR P2, PT, R15.reuse, R239, !P2 ;  /* 0x000000ef0f00720c */ /* 0x040fe40005746670 */
[-C--:B------:R-:W-:Y:S02]  /*c0e0*/  ISETP.GE.OR P0, PT, R15, R234.reuse, !P0 ;  /* 0x000000ea0f00720c */ /* 0x080fe40004706670 */
[----:B------:R-:W-:Y:S02]  /*c0f0*/  IADD3 R15, R3, 0x30, RZ ;  /* 0x00000030030f7810 */ /* 0x000fe40007ffe0ff */
[----:B------:R-:W-:Y:S02]  /*c100*/  FMNMX.FTZ R17, R202, R17, !PT ;  /* 0x00000011ca117209 */ /* 0x000fe40007810000 */
[-C--:B------:R-:W-:Y:S02]  /*c110*/  ISETP.GE.OR P5, PT, R165, R234.reuse, !P5 ;  /* 0x000000eaa500720c */ /* 0x080fe40006fa6670 */
[----:B------:R-:W-:Y:S02]  /*c120*/  ISETP.GE.OR P1, PT, R9, R234, !P1 ;  /* 0x000000ea0900720c */ /* 0x000fe40004f26670 */
[----:B------:R-:W-:Y:S02]  /*c130*/  IADD3 R9, R3, 0x38, RZ ;  /* 0x0000003803097810 */ /* 0x000fe40007ffe0ff */
[----:B------:R-:W-:Y:S02]  /*c140*/  FMNMX.FTZ R4, R193, R4, !PT ;  /* 0x00000004c1047209 */ /* 0x000fe40007810000 */
[----:B------:R-:W-:Y:S02]  /*c150*/  IADD3 R13, R3, 0x31, RZ ;  /* 0x00000031030d7810 */ /* 0x000fe40007ffe0ff */
[----:B------:R-:W-:Y:S02]  /*c160*/  FSEL R198, R24, -INF , !P3 ;  /* 0xff80000018c67808 */ /* 0x000fe40005800000 */
[-C--:B------:R-:W-:Y:S02]  /*c170*/  ISETP.GE.AND P6, PT, R15, R240.reuse, PT ;  /* 0x000000f00f00720c */ /* 0x080fe40003fc6270 */
[----:B------:R-:W-:Y:S02]  /*c180*/  FMNMX.FTZ R17, R200, R17, !PT ;  /* 0x00000011c8117209 */ /* 0x000fe40007810000 */
[----:B------:R-:W-:Y:S02]  /*c190*/  FSEL R201, R22, -INF , !P5 ;  /* 0xff80000016c97808 */ /* 0x000fe40006800000 */
[----:B------:R-:W-:Y:S02]  /*c1a0*/  FSEL R196, R25, -INF , !P2 ;  /* 0xff80000019c47808 */ /* 0x000fe40005000000 */
[----:B------:R-:W-:Y:S02]  /*c1b0*/  ISETP.GE.AND P2, PT, R9, R240, PT ;  /* 0x000000f00900720c */ /* 0x000fe40003f46270 */
[----:B------:R-:W-:Y:S02]  /*c1c0*/  FMNMX.FTZ R4, R203, R4, !PT ;  /* 0x00000004cb047209 */ /* 0x000fe40007810000 */
[----:B------:R-:W-:Y:S02]  /*c1d0*/  ISETP.GE.AND P3, PT, R13, R240, PT ;  /* 0x000000f00d00720c */ /* 0x000fe40003f66270 */
[----:B------:R-:W-:Y:S02]  /*c1e0*/  ISETP.GE.OR P6, PT, R15, R239, !P6 ;  /* 0x000000ef0f00720c */ /* 0x000fe400077c6670 */
[----:B------:R-:W-:Y:S02]  /*c1f0*/  FMNMX.FTZ R17, R198, R17, !PT ;  /* 0x00000011c6117209 */ /* 0x000fe40007810000 */
[----:B------:R-:W-:Y:S02]  /*c200*/  FSEL R199, R23, -INF , !P4 ;  /* 0xff80000017c77808 */ /* 0x000fe40006000000 */
[-C--:B------:R-:W-:Y:S01]  /*c210*/  ISETP.GE.OR P2, PT, R9, R239.reuse, !P2 ;  /* 0x000000ef0900720c */ /* 0x080fe20005746670 */
[----:B------:R-:W-:Y:S01]  /*c220*/  LDSM.16.MT88.4 R20, [R222+0x10000] ;  /* 0x01000000de14783b */ /* 0x000fe20000004200 */
[----:B------:R-:W-:Y:S02]  /*c230*/  FMNMX.FTZ R6, R201, R4, !PT ;  /* 0x00000004c9067209 */ /* 0x000fe40007810000 */
[----:B------:R-:W-:Y:S02]  /*c240*/  FSEL R186, R28, -INF , !P6 ;  /* 0xff8000001cba7808 */ /* 0x000fe40007000000 */
[----:B------:R-:W-:Y:S02]  /*c250*/  ISETP.GE.OR P3, PT, R13, R239, !P3 ;  /* 0x000000ef0d00720c */ /* 0x000fe40005f66670 */
[----:B------:R-:W-:Y:S02]  /*c260*/  IADD3 R3, R3, 0x39, RZ ;  /* 0x0000003903037810 */ /* 0x000fe40007ffe0ff */
[----:B------:R-:W-:Y:S02]  /*c270*/  FMNMX.FTZ R17, R196, R17, !PT ;  /* 0x00000011c4117209 */ /* 0x000fe40007810000 */
[----:B------:R-:W-:Y:S02]  /*c280*/  FSEL R176, R32, -INF , !P2 ;  /* 0xff80000020b07808 */ /* 0x000fe40005000000 */
[----:B------:R-:W-:Y:S02]  /*c290*/  ISETP.GE.AND P2, PT, R15, R238, PT ;  /* 0x000000ee0f00720c */ /* 0x000fe40003f46270 */
[----:B------:R-:W-:Y:S02]  /*c2a0*/  FSEL R197, R26, -INF , !P1 ;  /* 0xff8000001ac57808 */ /* 0x000fe40004800000 */
[----:B------:R-:W-:Y:S02]  /*c2b0*/  FMNMX.FTZ R6, R199, R6, !PT ;  /* 0x00000006c7067209 */ /* 0x000fe40007810000 */
[----:B------:R-:W-:Y:S02]  /*c2c0*/  FSEL R178, R29, -INF , !P3 ;  /* 0xff8000001db27808 */ /* 0x000fe40005800000 */
[----:B------:R-:W-:Y:S02]  /*c2d0*/  FMNMX.FTZ R17, R186, R17, !PT ;  /* 0x00000011ba117209 */ /* 0x000fe40007810000 */
[----:B------:R-:W-:Y:S02]  /*c2e0*/  ISETP.GE.AND P6, PT, R3, R240, PT ;  /* 0x000000f00300720c */ /* 0x000fe40003fc6270 */
[----:B------:R-:W-:Y:S02]  /*c2f0*/  ISETP.GE.OR P1, PT, R15, R234, !P2 ;  /* 0x000000ea0f00720c */ /* 0x000fe40005726670 */
[----:B------:R-:W-:Y:S02]  /*c300*/  ISETP.GE.AND P2, PT, R13, R238, PT ;  /* 0x000000ee0d00720c */ /* 0x000fe40003f46270 */
[----:B------:R-:W-:Y:S02]  /*c310*/  FSEL R195, R27, -INF , !P0 ;  /* 0xff8000001bc37808 */ /* 0x000fe40004000000 */
[----:B------:R-:W-:Y:S02]  /*c320*/  FMNMX.FTZ R6, R197, R6, !PT ;  /* 0x00000006c5067209 */ /* 0x000fe40007810000 */
[----:B------:R-:W-:Y:S02]  /*c330*/  FMNMX.FTZ R17, R178, R17, !PT ;  /* 0x00000011b2117209 */ /* 0x000fe40007810000 */
[----:B------:R-:W-:Y:S02]  /*c340*/  ISETP.GE.OR P6, PT, R3, R239, !P6 ;  /* 0x000000ef0300720c */ /* 0x000fe400077c6670 */
[----:B------:R-:W-:Y:S02]  /*c350*/  ISETP.GE.OR P2, PT, R13, R234, !P2 ;  /* 0x000000ea0d00720c */ /* 0x000fe40005746670 */
[----:B------:R-:W-:Y:S02]  /*c360*/  FSEL R177, R30, -INF , !P1 ;  /* 0xff8000001eb17808 */ /* 0x000fe40004800000 */
[----:B------:R-:W-:Y:S02]  /*c370*/  ISETP.GE.AND P0, PT, R9, R238, PT ;  /* 0x000000ee0900720c */ /* 0x000fe40003f06270 */
[----:B------:R-:W-:Y:S02]  /*c380*/  FMNMX.FTZ R6, R195, R6, !PT ;  /* 0x00000006c3067209 */ /* 0x000fe40007810000 */
[----:B------:R-:W-:Y:S02]  /*c390*/  FSEL R174, R33, -INF , !P6 ;  /* 0xff80000021ae7808 */ /* 0x000fe40007000000 */
[----:B------:R-:W-:Y:S02]  /*c3a0*/  FMNMX.FTZ R17, R176, R17, !PT ;  /* 0x00000011b0117209 */ /* 0x000fe40007810000 */
[----:B------:R-:W-:Y:S02]  /*c3b0*/  FSEL R175, R31, -INF , !P2 ;  /* 0xff8000001faf7808 */ /* 0x000fe40005000000 */
[----:B------:R-:W-:Y:S01]  /*c3c0*/  FMNMX.FTZ R8, R177, R6, !PT ;  /* 0x00000006b1087209 */ /* 0x000fe20007810000 */
[----:B------:R-:W-:Y:S01]  /*c3d0*/  LDSM.16.MT88.4 R28, [R221+0x10000] ;  /* 0x01000000dd1c783b */ /* 0x000fe20000004200 */
[----:B------:R-:W-:Y:S02]  /*c3e0*/  ISETP.GE.OR P1, PT, R9, R234, !P0 ;  /* 0x000000ea0900720c */ /* 0x000fe40004726670 */
[----:B------:R-:W-:Y:S02]  /*c3f0*/  ISETP.GE.AND P0, PT, R3, R238, PT ;  /* 0x000000ee0300720c */ /* 0x000fe40003f06270 */
[----:B------:R-:W-:Y:S02]  /*c400*/  FMNMX.FTZ R4, R174, R17, !PT ;  /* 0x00000011ae047209 */ /* 0x000fe40007810000 */
[----:B------:R-:W-:Y:S02]  /*c410*/  FSEL R173, R34, -INF , !P1 ;  /* 0xff80000022ad7808 */ /* 0x000fe40004800000 */
[----:B------:R-:W-:Y:S01]  /*c420*/  FMNMX.FTZ R8, R175, R8, !PT ;  /* 0x00000008af087209 */ /* 0x000fe20007810000 */
[----:B------:R-:W1:Y:S01]  /*c430*/  SHFL.BFLY PT, R15, R4, 0x2, 0x1f ;  /* 0x0c401f00040f7f89 */ /* 0x000e6200000e0000 */
[----:B------:R-:W-:Y:S02]  /*c440*/  ISETP.GE.OR P0, PT, R3, R234, !P0 ;  /* 0x000000ea0300720c */ /* 0x000fe40004706670 */
[----:B------:R-:W-:Y:S02]  /*c450*/  FMNMX.FTZ R8, R173, R8, !PT ;  /* 0x00000008ad087209 */ /* 0x000fe40007810000 */
[----:B------:R-:W-:Y:S04]  /*c460*/  FSEL R165, R35, -INF , !P0 ;  /* 0xff80000023a57808 */ /* 0x000fe80004000000 */
        /* <DEDUP_REMOVED lines=9> */
[----:B------:R-:W-:Y:S05]  /*c500*/  FMUL.FTZ R179, R164, c[0x0][0x23c] ;  /* 0x00008f00a4b37a20 */ /* 0x000fea0000410000 */
[----:B------:R-:W-:Y:S02]  /*c510*/  FSEL R179, R179, RZ, P1 ;  /* 0x000000ffb3b37208 */ /* 0x000fe40000800000 */
[----:B--2---:R-:W-:Y:S03]  /*c520*/  FMNMX.FTZ R3, R4, R3, !PT ;  /* 0x0000000304037209 */ /* 0x004fe60007810000 */
[--C-:B------:R-:W-:Y:S02]  /*c530*/  FFMA.FTZ R167, R166, c[0x0][0x23c], -R179.reuse ;  /* 0x00008f00a6a77a23 */ /* 0x100fe400000108b3 */
[--C-:B------:R-:W-:Y:S01]  /*c540*/  FFMA.FTZ R166, R172, c[0x0][0x23c], -R179.reuse ;  /* 0x00008f00aca67a23 */ /* 0x100fe200000108b3 */
[C---:B------:R-:W-:Y:S01]  /*c550*/  FSETP.NEU.FTZ.AND P0, PT, R3.reuse, -INF , PT ;  /* 0xff8000000300780b */ /* 0x040fe20003f1d000 */
        /* <DEDUP_REMOVED lines=10> */
[----:B------:R-:W2:Y:S01]  /*c600*/  MUFU.EX2 R166, R166 ;  /* 0x000000a600a67308 */ /* 0x000ea20000000800 */
[----:B------:R-:W-:Y:S02]  /*c610*/  FFMA.FTZ R182, R7, c[0x0][0x23c], -R172 ;  /* 0x00008f0007b67a23 */ /* 0x000fe400000108ac */
[----:B------:R-:W-:Y:S01]  /*c620*/  FADD.FTZ R4, -R5, R2 ;  /* 0x0000000205047221 */ /* 0x000fe20000010100 */
[----:B------:R-:W-:Y:S01]  /*c630*/  FSEL R5, R3, RZ, P0 ;  /* 0x000000ff03057208 */ /* 0x000fe20000000000 */
[----:B------:R-:W-:Y:S01]  /*c640*/  FFMA.FTZ R180, R11, c[0x0][0x23c], -R172 ;  /* 0x00008f000bb47a23 */ /* 0x000fe200000108ac */
[----:B------:R-:W-:Y:S01]  /*c650*/  ISETP.GT.AND P0, PT, R242, UR7, PT ;  /* 0x00000007f2007c0c */ /* 0x000fe2000bf04270 */
        /* <DEDUP_REMOVED lines=24> */
[----:B---3--:R-:W-:Y:S01]  /*c7e0*/  F2FP.BF16.PACK_AB R170, R184, R185 ;  /* 0x000000b9b8aa723e */ /* 0x008fe200000010ff */
[--C-:B------:R-:W-:Y:S02]  /*c7f0*/  FFMA.FTZ R197, R197, c[0x0][0x23c], -R172.reuse ;  /* 0x00008f00c5c57a23 */ /* 0x100fe400000108ac */
[--C-:B------:R-:W-:Y:S02]  /*c800*/  FFMA.FTZ R200, R195, c[0x0][0x23c], -R172.reuse ;  /* 0x00008f00c3c87a23 */ /* 0x100fe400000108ac */
[--C-:B------:R-:W-:Y:S01]  /*c810*/  FFMA.FTZ R195, R178, c[0x0][0x23c], -R179.reuse ;  /* 0x00008f00b2c37a23 */ /* 0x100fe200000108b3 */
[----:B------:R-:W-:Y:S01]  /*c820*/  MUFU.EX2 R181, R181 ;  /* 0x000000b500b57308 */ /* 0x000fe20000000800 */
[----:B------:R-:W-:Y:S02]  /*c830*/  FFMA.FTZ R172, R165, c[0x0][0x23c], -R172 ;  /* 0x00008f00a5ac7a23 */ /* 0x000fe400000108ac */
[--C-:B------:R-:W-:Y:S02]  /*c840*/  FFMA.FTZ R186, R186, c[0x0][0x23c], -R179.reuse ;  /* 0x00008f00baba7a23 */ /* 0x100fe400000108b3 */
[----:B------:R-:W-:Y:S05]  /*c850*/  FFMA.FTZ R179, R174, c[0x0][0x23c], -R179 ;  /* 0x00008f00aeb37a23 */ /* 0x000fea00000108b3 */
[----:B------:R-:W3:Y:S01]  /*c860*/  MUFU.EX2 R180, R180 ;  /* 0x000000b400b47308 */ /* 0x000ee20000000800 */
[----:B--2---:R-:W-:Y:S09]  /*c870*/  F2FP.BF16.PACK_AB R169, R182, R183 ;  /* 0x000000b7b6a9723e */ /* 0x004ff200000010ff */
[----:B------:R-:W2:Y:S10]  /*c880*/  MUFU.EX2 R2, R2 ;  /* 0x0000000200027308 */ /* 0x000eb40000000800 */
[----:B------:R-:W4:Y:S01]  /*c890*/  MUFU.EX2 R0, R0 ;  /* 0x0000000000007308 */ /* 0x000f220000000800 */
[----:B---3--:R-:W-:Y:S09]  /*c8a0*/  F2FP.BF16.PACK_AB R171, R180, R181 ;  /* 0x000000b5b4ab723e */ /* 0x008ff200000010ff */
[----:B------:R3:W-:Y:S01]  /*c8b0*/  MUFU.EX2 R165, R172 ;  /* 0x000000ac00a57308 */ /* 0x0007e20000000800 */
[C---:B--2---:R-:W-:Y:S02]  /*c8c0*/  FMUL.FTZ R4, R2.reuse, R160 ;  /* 0x000000a002047220 */ /* 0x044fe40000410000 */
[C---:B------:R-:W-:Y:S02]  /*c8d0*/  FMUL.FTZ R5, R2.reuse, R161 ;  /* 0x000000a102057220 */ /* 0x040fe40000410000 */
[C---:B------:R-:W-:Y:S02]  /*c8e0*/  FMUL.FTZ R8, R2.reuse, R156 ;  /* 0x0000009c02087220 */ /* 0x040fe40000410000 */
[C---:B------:R-:W-:Y:S03]  /*c8f0*/  FMUL.FTZ R9, R2.reuse, R157 ;  /* 0x0000009d02097220 */ /* 0x040fe60000410000 */
[----:B------:R2:W-:Y:S01]  /*c900*/  MUFU.EX2 R248, R179 ;  /* 0x000000b300f87308 */ /* 0x0005e20000000800 */
[----:B------:R-:W-:Y:S02]  /*c910*/  FMUL.FTZ R16, R2, R148 ;  /* 0x0000009402107220 */ /* 0x000fe40000410000 */
[C---:B----4-:R-:W-:Y:S02]  /*c920*/  FMUL.FTZ R6, R0.reuse, R162 ;  /* 0x000000a200067220 */ /* 0x050fe40000410000 */
[C---:B------:R-:W-:Y:S02]  /*c930*/  FMUL.FTZ R7, R0.reuse, R163 ;  /* 0x000000a300077220 */ /* 0x040fe40000410000 */
[----:B------:R-:W-:Y:S01]  /*c940*/  LDSM.16.MT88.4 R160, [R221+0x12800] ;  /* 0x01280000dda0783b */ /* 0x000fe20000004200 */
[C---:B------:R-:W-:Y:S02]  /*c950*/  FMUL.FTZ R10, R0.reuse, R158 ;  /* 0x0000009e000a7220 */ /* 0x040fe40000410000 */
[----:B------:R-:W-:Y:S01]  /*c960*/  FMUL.FTZ R11, R0, R159 ;  /* 0x0000009f000b7220 */ /* 0x000fe20000410000 */
[----:B------:R-:W-:Y:S01]  /*c970*/  MUFU.EX2 R187, R187 ;  /* 0x000000bb00bb7308 */ /* 0x000fe20000000800 */
[C---:B-1----:R-:W-:Y:S03]  /*c980*/  HMMA.16816.F32.BF16 R4, R168.reuse, R12, R4 ;  /* 0x0000000ca804723c */ /* 0x042fe60000041804 */
[----:B------:R-:W-:Y:S02]  /*c990*/  LDSM.16.MT88.4 R156, [R222+0x12800] ;  /* 0x01280000de9c783b */ /* 0x000fe40000004200 */
[C---:B------:R-:W-:Y:S02]  /*c9a0*/  FMUL.FTZ R17, R2.reuse, R149 ;  /* 0x0000009502117220 */ /* 0x040fe40000410000 */
[C---:B------:R-:W-:Y:S01]  /*c9b0*/  FMUL.FTZ R12, R2.reuse, R152 ;  /* 0x00000098020c7220 */ /* 0x040fe20000410000 */
[C---:B------:R-:W-:Y:S01]  /*c9c0*/  HMMA.16816.F32.BF16 R8, R168.reuse, R14, R8 ;  /* 0x0000000ea808723c */ /* 0x040fe20000041808 */
[----:B------:R-:W1:Y:S02]  /*c9d0*/  MUFU.EX2 R188, R188 ;  /* 0x000000bc00bc7308 */ /* 0x000e640000000800 */
[----:B---3--:R-:W-:Y:S01]  /*c9e0*/  LDSM.16.MT88.4 R172, [R221+0x11800] ;  /* 0x01180000ddac783b */ /* 0x008fe20000004200 */
[----:B------:R-:W-:Y:S02]  /*c9f0*/  FMUL.FTZ R13, R2, R153 ;  /* 0x00000099020d7220 */ /* 0x000fe40000410000 */
[C---:B------:R-:W-:Y:S02]  /*ca00*/  FMUL.FTZ R18, R0.reuse, R150 ;  /* 0x0000009600127220 */ /* 0x040fe40000410000 */
[C---:B------:R-:W-:Y:S03]  /*ca10*/  FMUL.FTZ R14, R0.reuse, R154 ;  /* 0x0000009a000e7220 */ /* 0x040fe60000410000 */
[----:B--2---:R-:W-:Y:S01]  /*ca20*/  LDSM.16.MT88.4 R176, [R220+0x11800] ;  /* 0x01180000dcb0783b */ /* 0x004fe20000004200 */
[C---:B------:R-:W-:Y:S01]  /*ca30*/  FMUL.FTZ R15, R0.reuse, R155 ;  /* 0x0000009b000f7220 */ /* 0x040fe20000410000 */
[----:B------:R-:W-:Y:S01]  /*ca40*/  MUFU.EX2 R189, R189 ;  /* 0x000000bd00bd7308 */ /* 0x000fe20000000800 */
[----:B------:R-:W-:Y:S02]  /*ca50*/  FMUL.FTZ R19, R0, R151 ;  /* 0x0000009700137220 */ /* 0x000fe40000410000 */
[C---:B------:R-:W-:Y:S02]  /*ca60*/  FMUL.FTZ R24, R2.reuse, R140 ;  /* 0x0000008c02187220 */ /* 0x040fe40000410000 */
[----:B------:R-:W-:Y:S01]  /*ca70*/  FMUL.FTZ R25, R2, R141 ;  /* 0x0000008d02197220 */ /* 0x000fe20000410000 */
[C---:B------:R-:W-:Y:S01]  /*ca80*/  HMMA.16816.F32.BF16 R12, R168.reuse, R20, R12 ;  /* 0x00000014a80c723c */ /* 0x040fe2000004180c */
[----:B------:R-:W2:Y:S02]  /*ca90*/  LDSM.16.MT88.4 R152, [R220+0x10000] ;  /* 0x01000000dc98783b */ /* 0x000ea40000004200 */
[C---:B------:R-:W-:Y:S01]  /*caa0*/  FMUL.FTZ R26, R0.reuse, R142 ;  /* 0x0000008e001a7220 */ /* 0x040fe20000410000 */
[----:B------:R-:W-:Y:S01]  /*cab0*/  MUFU.EX2 R190, R190 ;  /* 0x000000be00be7308 */ /* 0x000fe20000000800 */
[----:B------:R-:W-:Y:S02]  /*cac0*/  FMUL.FTZ R27, R0, R143 ;  /* 0x0000008f001b7220 */ /* 0x000fe40000410000 */
[C---:B------:R-:W-:Y:S01]  /*cad0*/  FMUL.FTZ R20, R2.reuse, R144 ;  /* 0x0000009002147220 */ /* 0x040fe20000410000 */
[C---:B------:R-:W-:Y:S01]  /*cae0*/  HMMA.16816.F32.BF16 R16, R168.reuse, R22, R16 ;  /* 0x00000016a810723c */ /* 0x040fe20000041810 */
[----:B------:R-:W-:Y:S03]  /*caf0*/  LDSM.16.MT88.4 R140, [R220+0x12000] ;  /* 0x01200000dc8c783b */ /* 0x000fe60000004200 */
[C---:B------:R-:W-:Y:S02]  /*cb00*/  FMUL.FTZ R21, R2.reuse, R145 ;  /* 0x0000009102157220 */ /* 0x040fe40000410000 */
[----:B------:R-:W-:Y:S01]  /*cb10*/  FMUL.FTZ R32, R2, R132 ;  /* 0x0000008402207220 */ /* 0x000fe20000410000 */
[----:B------:R-:W-:Y:S01]  /*cb20*/  MUFU.EX2 R191, R191 ;  /* 0x000000bf00bf7308 */ /* 0x000fe20000000800 */
[C---:B------:R-:W-:Y:S01]  /*cb30*/  FMUL.FTZ R22, R0.reuse, R146 ;  /* 0x0000009200167220 */ /* 0x040fe20000410000 */
[----:B------:R-:W-:Y:S03]  /*cb40*/  LDSM.16.MT88.4 R148, [R220+0x10800] ;  /* 0x01080000dc94783b */ /* 0x000fe60000004200 */
[----:B------:R-:W-:Y:S02]  /*cb50*/  FMUL.FTZ R23, R0, R147 ;  /* 0x0000009300177220 */ /* 0x000fe40000410000 */
[----:B------:R-:W-:Y:S02]  /*cb60*/  FMUL.FTZ R33, R2, R133 ;  /* 0x0000008502217220 */ /* 0x000fe40000410000 */
[C---:B------:R-:W-:Y:S01]  /*cb70*/  FMUL.FTZ R34, R0.reuse, R134 ;  /* 0x0000008600227220 */ /* 0x040fe20000410000 */
[----:B------:R-:W3:Y:S01]  /*cb80*/  LDSM.16.MT88.4 R144, [R224+0x12000] ;  /* 0x01200000e090783b */ /* 0x000ee20000004200 */
[----:B------:R-:W-:Y:S01]  /*cb90*/  FMUL.FTZ R35, R0, R135 ;  /* 0x0000008700237220 */ /* 0x000fe20000410000 */
[C---:B------:R-:W-:Y:S01]  /*cba0*/  HMMA.16816.F32.BF16 R20, R168.reuse, R28, R20 ;  /* 0x0000001ca814723c */ /* 0x040fe20000041814 */
[----:B------:R-:W4:Y:S02]  /*cbb0*/  MUFU.EX2 R192, R192 ;  /* 0x000000c000c07308 */ /* 0x000f240000000800 */
[C---:B------:R-:W-:Y:S02]  /*cbc0*/  FMUL.FTZ R36, R2.reuse, R36 ;  /* 0x0000002402247220 */ /* 0x040fe40000410000 */
[C---:B------:R-:W-:Y:S01]  /*cbd0*/  FMUL.FTZ R37, R2.reuse, R37 ;  /* 0x0000002502257220 */ /* 0x040fe20000410000 */
[----:B------:R-:W-:Y:S01]  /*cbe0*/  LDSM.16.MT88.4 R132, [R221+0x12000] ;  /* 0x01200000dd84783b */ /* 0x000fe20000004200 */
[C---:B------:R-:W-:Y:S01]  /*cbf0*/  FMUL.FTZ R28, R2.reuse, R136 ;  /* 0x00000088021c7220 */ /* 0x040fe20000410000 */
[C---:B------:R-:W-:Y:S03]  /*cc00*/  HMMA.16816.F32.BF16 R24, R168.reuse, R30, R24 ;  /* 0x0000001ea818723c */ /* 0x040fe60000041818 */
[----:B------:R-:W-:Y:S01]  /*cc10*/  MUFU.EX2 R193, R193 ;  /* 0x000000c100c17308 */ /* 0x000fe20000000800 */
[----:B------:R-:W-:Y:S02]  /*cc20*/  FMUL.FTZ R29, R2, R137 ;  /* 0x00000089021d7220 */ /* 0x000fe40000410000 */
[C---:B------:R-:W-:Y:S02]  /*cc30*/  FMUL.FTZ R38, R0.reuse, R38 ;  /* 0x0000002600267220 */ /* 0x040fe40000410000 */
[C---:B------:R-:W-:Y:S04]  /*cc40*/  FMUL.FTZ R30, R0.reuse, R138 ;  /* 0x0000008a001e7220 */ /* 0x040fe80000410000 */
[C---:B------:R-:W-:Y:S01]  /*cc50*/  FMUL.FTZ R31, R0.reuse, R139 ;  /* 0x0000008b001f7220 */ /* 0x040fe20000410000 */
[----:B------:R-:W5:Y:S01]  /*cc60*/  MUFU.EX2 R194, R194 ;  /* 0x000000c200c27308 */ /* 0x000f620000000800 */
[----:B------:R-:W1:Y:S01]  /*cc70*/  LDSM.16.MT88.4 R136, [R222+0x12000] ;  /* 0x01200000de88783b */ /* 0x000e620000004200 */
[----:B------:R-:W-:Y:S02]  /*cc80*/  FMUL.FTZ R39, R0, R39 ;  /* 0x0000002700277220 */ /* 0x000fe40000410000 */
[C---:B------:R-:W-:Y:S02]  /*cc90*/  FMUL.FTZ R40, R2.reuse, R40 ;  /* 0x0000002802287220 */ /* 0x040fe40000410000 */
[C---:B--2---:R-:W-:Y:S03]  /*cca0*/  HMMA.16816.F32.BF16 R28, R168.reuse, R152, R28 ;  /* 0x00000098a81c723c */ /* 0x044fe6000004181c */
[----:B------:R-:W-:Y:S01]  /*ccb0*/  FMUL.FTZ R41, R2, R41 ;  /* 0x0000002902297220 */ /* 0x000fe20000410000 */
[----:B------:R-:W-:Y:S01]  /*ccc0*/  MUFU.EX2 R202, R202 ;  /* 0x000000ca00ca7308 */ /* 0x000fe20000000800 */
[C---:B------:R-:W-:Y:S02]  /*ccd0*/  FMUL.FTZ R42, R0.reuse, R42 ;  /* 0x0000002a002a7220 */ /* 0x040fe40000410000 */
[----:B------:R-:W-:Y:S01]  /*cce0*/  FMUL.FTZ R43, R0, R43 ;  /* 0x0000002b002b7220 */ /* 0x000fe20000410000 */
[C---:B------:R-:W-:Y:S01]  /*ccf0*/  HMMA.16816.F32.BF16 R32, R168.reuse, R154, R32 ;  /* 0x0000009aa820723c */ /* 0x040fe20000041820 */
[----:B------:R-:W-:Y:S03]  /*cd00*/  LDSM.16.MT88.4 R152, [R224+0x12800] ;  /* 0x01280000e098783b */ /* 0x000fe60000004200 */
[C---:B------:R-:W-:Y:S02]  /*cd10*/  FMUL.FTZ R44, R2.reuse, R44 ;  /* 0x0000002c022c7220 */ /* 0x040fe40000410000 */
[----:B------:R-:W-:Y:S01]  /*cd20*/  FMUL.FTZ R45, R2, R45 ;  /* 0x0000002d022d7220 */ /* 0x000fe20000410000 */
[----:B------:R-:W-:Y:S01]  /*cd30*/  MUFU.EX2 R203, R203 ;  /* 0x000000cb00cb7308 */ /* 0x000fe20000000800 */
[C---:B---3--:R-:W-:Y:S04]  /*cd40*/  HMMA.16816.F32.BF16 R36, R168.reuse, R144, R36 ;  /* 0x00000090a824723c */ /* 0x048fe80000041824 */
[C---:B------:R-:W-:Y:S02]  /*cd50*/  FMUL.FTZ R46, R0.reuse, R46 ;  /* 0x0000002e002e7220 */ /* 0x040fe40000410000 */
[----:B------:R-:W-:Y:S02]  /*cd60*/  FMUL.FTZ R47, R0, R47 ;  /* 0x0000002f002f7220 */ /* 0x000fe40000410000 */
[C---:B------:R-:W-:Y:S01]  /*cd70*/  HMMA.16816.F32.BF16 R40, R168.reuse, R146, R40 ;  /* 0x00000092a828723c */ /* 0x040fe20000041828 */
[----:B------:R-:W-:Y:S01]  /*cd80*/  LDSM.16.MT88.4 R144, [R221+0x10800] ;  /* 0x01080000dd90783b */ /* 0x000fe20000004200 */
[----:B------:R-:W-:Y:S02]  /*cd90*/  MUFU.EX2 R198, R198 ;  /* 0x000000c600c67308 */ /* 0x000fe40000000800 */
[C---:B------:R-:W-:Y:S02]  /*cda0*/  FMUL.FTZ R48, R2.reuse, R48 ;  /* 0x0000003002307220 */ /* 0x040fe40000410000 */
[----:B------:R-:W-:Y:S02]  /*cdb0*/  FMUL.FTZ R49, R2, R49 ;  /* 0x0000003102317220 */ /* 0x000fe40000410000 */
[C---:B------:R-:W-:Y:S01]  /*cdc0*/  FMUL.FTZ R50, R0.reuse, R50 ;  /* 0x0000003200327220 */ /* 0x040fe20000410000 */
[C---:B-1----:R-:W-:Y:S03]  /*cdd0*/  HMMA.16816.F32.BF16 R44, R168.reuse, R136, R44 ;  /* 0x00000088a82c723c */ /* 0x042fe6000004182c */
[----:B------:R-:W-:Y:S01]  /*cde0*/  MUFU.EX2 R233, R233 ;  /* 0x000000e900e97308 */ /* 0x000fe20000000800 */
[----:B------:R-:W-:Y:S02]  /*cdf0*/  FMUL.FTZ R51, R0, R51 ;  /* 0x0000003300337220 */ /* 0x000fe40000410000 */
[C---:B------:R-:W-:Y:S02]  /*ce00*/  FMUL.FTZ R52, R2.reuse, R52 ;  /* 0x0000003402347220 */ /* 0x040fe40000410000 */
[----:B------:R-:W-:Y:S04]  /*ce10*/  FMUL.FTZ R53, R2, R53 ;  /* 0x0000003502357220 */ /* 0x000fe80000410000 */
[C---:B------:R-:W-:Y:S01]  /*ce20*/  FMUL.FTZ R54, R0.reuse, R54 ;  /* 0x0000003600367220 */ /* 0x040fe20000410000 */
[C---:B------:R-:W-:Y:S01]  /*ce30*/  HMMA.16816.F32.BF16 R48, R168.reuse, R138, R48 ;  /* 0x0000008aa830723c */ /* 0x040fe20000041830 */
[----:B------:R-:W1:Y:S01]  /*ce40*/  LDSM.16.MT88.4 R136, [R224+0x14000] ;  /* 0x01400000e088783b */ /* 0x000e620000004200 */
[----:B------:R-:W-:Y:S01]  /*ce50*/  MUFU.EX2 R196, R196 ;  /* 0x000000c400c47308 */ /* 0x000fe20000000800 */
[----:B------:R-:W-:Y:S02]  /*ce60*/  FMUL.FTZ R55, R0, R55 ;  /* 0x0000003700377220 */ /* 0x000fe40000410000 */
[C---:B------:R-:W-:Y:S02]  /*ce70*/  FMUL.FTZ R56, R2.reuse, R56 ;  /* 0x0000003802387220 */ /* 0x040fe40000410000 */
[----:B------:R-:W-:Y:S02]  /*ce80*/  FMUL.FTZ R57, R2, R57 ;  /* 0x0000003902397220 */ /* 0x000fe40000410000 */
[C---:B------:R-:W-:Y:S01]  /*ce90*/  FMUL.FTZ R58, R0.reuse, R58 ;  /* 0x0000003a003a7220 */ /* 0x040fe20000410000 */
[C---:B------:R-:W-:Y:S02]  /*cea0*/  HMMA.16816.F32.BF16 R52, R168.reuse, R132, R52 ;  /* 0x00000084a834723c */ /* 0x040fe40000041834 */
[----:B------:R-:W-:Y:S01]  /*ceb0*/  MUFU.EX2 R199, R199 ;  /* 0x000000c700c77308 */ /* 0x000fe20000000800 */
[----:B------:R-:W-:Y:S02]  /*cec0*/  FMUL.FTZ R59, R0, R59 ;  /* 0x0000003b003b7220 */ /* 0x000fe40000410000 */
[C---:B------:R-:W-:Y:S02]  /*ced0*/  FMUL.FTZ R60, R2.reuse, R60 ;  /* 0x0000003c023c7220 */ /* 0x040fe40000410000 */
[----:B------:R-:W-:Y:S02]  /*cee0*/  FMUL.FTZ R61, R2, R61 ;  /* 0x0000003d023d7220 */ /* 0x000fe40000410000 */
[C---:B------:R-:W-:Y:S01]  /*cef0*/  FMUL.FTZ R62, R0.reuse, R62 ;  /* 0x0000003e003e7220 */ /* 0x040fe20000410000 */
[C---:B------:R-:W-:Y:S01]  /*cf00*/  HMMA.16816.F32.BF16 R56, R168.reuse, R134, R56 ;  /* 0x00000086a838723c */ /* 0x040fe20000041838 */
[----:B------:R-:W2:Y:S01]  /*cf10*/  LDSM.16.MT88.4 R132, [R222+0x14000] ;  /* 0x01400000de84783b */ /* 0x000ea20000004200 */
        /* <DEDUP_REMOVED lines=12> */
[----:B------:R-:W3:Y:S01]  /*cfe0*/  LDSM.16.MT88.4 R140, [R221+0x14000] ;  /* 0x01400000dd8c783b */ /* 0x000ee20000004200 */
[----:B------:R-:W-:Y:S01]  /*cff0*/  MUFU.EX2 R186, R186 ;  /* 0x000000ba00ba7308 */ /* 0x000fe20000000800 */
[----:B------:R-:W-:Y:S02]  /*d000*/  FMUL.FTZ R71, R0, R71 ;  /* 0x0000004700477220 */ /* 0x000fe40000410000 */
[C---:B------:R-:W-:Y:S02]  /*d010*/  FMUL.FTZ R72, R2.reuse, R72 ;  /* 0x0000004802487220 */ /* 0x040fe40000410000 */
[----:B------:R-:W-:Y:S02]  /*d020*/  FMUL.FTZ R73, R2, R73 ;  /* 0x0000004902497220 */ /* 0x000fe40000410000 */
[C---:B------:R-:W-:Y:S01]  /*d030*/  FMUL.FTZ R74, R0.reuse, R74 ;  /* 0x0000004a004a7220 */ /* 0x040fe20000410000 */
[C---:B-1----:R-:W-:Y:S02]  /*d040*/  HMMA.16816.F32.BF16 R68, R168.reuse, R136, R68 ;  /* 0x00000088a844723c */ /* 0x042fe40000041844 */
[----:B------:R-:W1:Y:S01]  /*d050*/  MUFU.EX2 R195, R195 ;  /* 0x000000c300c37308 */ /* 0x000e620000000800 */
[----:B------:R-:W-:Y:S02]  /*d060*/  FMUL.FTZ R75, R0, R75 ;  /* 0x0000004b004b7220 */ /* 0x000fe40000410000 */
[C---:B------:R-:W-:Y:S02]  /*d070*/  FMUL.FTZ R76, R2.reuse, R76 ;  /* 0x0000004c024c7220 */ /* 0x040fe40000410000 */
[----:B------:R-:W-:Y:S02]  /*d080*/  FMUL.FTZ R77, R2, R77 ;  /* 0x0000004d024d7220 */ /* 0x000fe40000410000 */
        /* <DEDUP_REMOVED lines=8> */
[C---:B--2---:R-:W-:Y:S02]  /*d110*/  HMMA.16816.F32.BF16 R76, R168.reuse, R132, R76 ;  /* 0x00000084a84c723c */ /* 0x044fe4000004184c */
[----:B------:R-:W-:Y:S01]  /*d120*/  MUFU.EX2 R250, R250 ;  /* 0x000000fa00fa7308 */ /* 0x000fe20000000800 */
[----:B------:R-:W-:Y:S02]  /*d130*/  FMUL.FTZ R83, R0, R83 ;  /* 0x0000005300537220 */ /* 0x000fe40000410000 */
[C---:B------:R-:W-:Y:S02]  /*d140*/  FMUL.FTZ R84, R2.reuse, R84 ;  /* 0x0000005402547220 */ /* 0x040fe40000410000 */
[----:B------:R-:W-:Y:S02]  /*d150*/  FMUL.FTZ R85, R2, R85 ;  /* 0x0000005502557220 */ /* 0x000fe40000410000 */
[C---:B------:R-:W-:Y:S01]  /*d160*/  FMUL.FTZ R86, R0.reuse, R86 ;  /* 0x0000005600567220 */ /* 0x040fe20000410000 */
[C---:B------:R-:W-:Y:S01]  /*d170*/  HMMA.16816.F32.BF16 R80, R168.reuse, R134, R80 ;  /* 0x00000086a850723c */ /* 0x040fe20000041850 */
[----:B------:R-:W2:Y:S01]  /*d180*/  LDSM.16.MT88.4 R132, [R224+0x16000] ;  /* 0x01600000e084783b */ /* 0x000ea20000004200 */
[----:B------:R-:W1:Y:S01]  /*d190*/  MUFU.EX2 R251, R251 ;  /* 0x000000fb00fb7308 */ /* 0x000e620000000800 */
[----:B------:R-:W-:Y:S02]  /*d1a0*/  FMUL.FTZ R87, R0, R87 ;  /* 0x0000005700577220 */ /* 0x000fe40000410000 */
[C---:B------:R-:W-:Y:S02]  /*d1b0*/  FMUL.FTZ R88, R2.reuse, R88 ;  /* 0x0000005802587220 */ /* 0x040fe40000410000 */
[----:B------:R-:W-:Y:S02]  /*d1c0*/  FMUL.FTZ R89, R2, R89 ;  /* 0x0000005902597220 */ /* 0x000fe40000410000 */
[C---:B------:R-:W-:Y:S01]  /*d1d0*/  FMUL.FTZ R90, R0.reuse, R90 ;  /* 0x0000005a005a7220 */ /* 0x040fe20000410000 */
[C---:B---3--:R-:W-:Y:S02]  /*d1e0*/  HMMA.16816.F32.BF16 R84, R168.reuse, R140, R84 ;  /* 0x0000008ca854723c */ /* 0x048fe40000041854 */
[----:B------:R-:W3:Y:S01]  /*d1f0*/  MUFU.EX2 R252, R252 ;  /* 0x000000fc00fc7308 */ /* 0x000ee20000000800 */
[----:B------:R-:W-:Y:S02]  /*d200*/  FMUL.FTZ R91, R0, R91 ;  /* 0x0000005b005b7220 */ /* 0x000fe40000410000 */
[C---:B------:R-:W-:Y:S02]  /*d210*/  FMUL.FTZ R92, R2.reuse, R92 ;  /* 0x0000005c025c7220 */ /* 0x040fe40000410000 */
[----:B------:R-:W-:Y:S02]  /*d220*/  FMUL.FTZ R93, R2, R93 ;  /* 0x0000005d025d7220 */ /* 0x000fe40000410000 */
[C---:B------:R-:W-:Y:S01]  /*d230*/  FMUL.FTZ R94, R0.reuse, R94 ;  /* 0x0000005e005e7220 */ /* 0x040fe20000410000 */
[C---:B------:R-:W-:Y:S01]  /*d240*/  HMMA.16816.F32.BF16 R88, R168.reuse, R142, R88 ;  /* 0x0000008ea858723c */ /* 0x040fe20000041858 */
[----:B------:R-:W3:Y:S02]  /*d250*/  LDSM.16.MT88.4 R140, [R222+0x16000] ;  /* 0x01600000de8c783b */ /* 0x000ee40000004200 */
[----:B------:R-:W-:Y:S02]  /*d260*/  FMUL.FTZ R95, R0, R95 ;  /* 0x0000005f005f7220 */ /* 0x000fe40000410000 */
        /* <DEDUP_REMOVED lines=16> */
[C---:B------:R-:W-:Y:S02]  /*d370*/  FMUL.FTZ R108, R2.reuse, R108 ;  /* 0x0000006c026c7220 */ /* 0x040fe40000410000 */
[----:B------:R-:W-:Y:S02]  /*d380*/  FMUL.FTZ R109, R2, R109 ;  /* 0x0000006d026d7220 */ /* 0x000fe40000410000 */
[C---:B------:R-:W-:Y:S01]  /*d390*/  FMUL.FTZ R110, R0.reuse, R110 ;  /* 0x0000006e006e7220 */ /* 0x040fe20000410000 */
[C---:B------:R-:W-:Y:S01]  /*d3a0*/  HMMA.16816.F32.BF16 R104, R168.reuse, R134, R104 ;  /* 0x00000086a868723c */ /* 0x040fe20000041868 */
[----:B------:R-:W2:Y:S02]  /*d3b0*/  LDSM.16.MT88.4 R132, [R220+0x16000] ;  /* 0x01600000dc84783b */ /* 0x000ea40000004200 */
[----:B------:R-:W-:Y:S02]  /*d3c0*/  FMUL.FTZ R111, R0, R111 ;  /* 0x0000006f006f7220 */ /* 0x000fe40000410000 */
[C---:B------:R-:W-:Y:S02]  /*d3d0*/  FMUL.FTZ R112, R2.reuse, R112 ;  /* 0x0000007002707220 */ /* 0x040fe40000410000 */
[----:B------:R-:W-:Y:S02]  /*d3e0*/  FMUL.FTZ R113, R2, R113 ;  /* 0x0000007102717220 */ /* 0x000fe40000410000 */
[C---:B------:R-:W-:Y:S01]  /*d3f0*/  FMUL.FTZ R114, R0.reuse, R114 ;  /* 0x0000007200727220 */ /* 0x040fe20000410000 */
[C---:B---3--:R-:W-:Y:S03]  /*d400*/  HMMA.16816.F32.BF16 R108, R168.reuse, R140, R108 ;  /* 0x0000008ca86c723c */ /* 0x048fe6000004186c */
        /* <DEDUP_REMOVED lines=23> */
[----:B------:R-:W-:Y:S01]  /*d580*/  FFMA.FTZ R167, R2, R249, R167 ;  /* 0x000000f902a77223 */ /* 0x000fe200000100a7 */
[----:B------:R-:W-:Y:S01]  /*d590*/  MOV R2, R164 ;  /* 0x000000a400027202 */ /* 0x000fe20000000f00 */
[----:B------:R-:W-:Y:S01]  /*d5a0*/  FFMA.FTZ R183, R0, R247, R183 ;  /* 0x000000f700b77223 */ /* 0x000fe200000100b7 */
[----:B------:R-:W-:Y:S01]  /*d5b0*/  F2FP.BF16.PACK_AB R132, R188, R187 ;  /* 0x000000bbbc84723e */ /* 0x000fe200000010ff */
[----:B------:R-:W-:Y:S01]  /*d5c0*/  FADD.FTZ R166, R166, R167 ;  /* 0x000000a7a6a67221 */ /* 0x000fe20000010000 */
[----:B------:R-:W-:Y:S01]  /*d5d0*/  HMMA.16816.F32.BF16 R128, R168, R134, R128 ;  /* 0x00000086a880723c */ /* 0x000fe20000041880 */
[----:B------:R-:W-:Y:S02]  /*d5e0*/  LDSM.16.MT88.4 R168, [R222+0x14800] ;  /* 0x01480000dea8783b */ /* 0x000fe40000004200 */
[----:B----4-:R-:W-:Y:S01]  /*d5f0*/  F2FP.BF16.PACK_AB R133, R192, R191 ;  /* 0x000000bfc085723e */ /* 0x010fe200000010ff */
[----:B------:R-:W-:Y:S02]  /*d600*/  FADD.FTZ R182, R182, R183 ;  /* 0x000000b7b6b67221 */ /* 0x000fe40000010000 */
        /* <DEDUP_REMOVED lines=10> */
[----:B------:R-:W2:Y:S03]  /*d6b0*/  LDSM.16.MT88.4 R140, [R220+0x12800] ;  /* 0x01280000dc8c783b */ /* 0x000ea60000004200 */
[----:B------:R-:W-:Y:S02]  /*d6c0*/  FADD.FTZ R188, R188, R187 ;  /* 0x000000bbbcbc7221 */ /* 0x000fe40000010000 */
[----:B------:R-:W-:Y:S02]  /*d6d0*/  FADD.FTZ R192, R192, R191 ;  /* 0x000000bfc0c07221 */ /* 0x000fe40000010000 */
        /* <DEDUP_REMOVED lines=23> */
[C---:B------:R-:W-:Y:S07]  /*d850*/  HMMA.16816.F32.BF16 R76, R132.reuse, R168, R76 ;  /* 0x000000a8844c723c */ /* 0x040fee000004184c */
[----:B------:R-:W-:Y:S01]  /*d860*/  F2FP.BF16.PACK_AB R168, R195, R186 ;  /* 0x000000bac3a8723e */ /* 0x000fe200000010ff */
[C---:B------:R-:W-:Y:S04]  /*d870*/  HMMA.16816.F32.BF16 R80, R132.reuse, R170, R80 ;  /* 0x000000aa8450723c */ /* 0x040fe80000041850 */
[----:B------:R-:W-:Y:S03]  /*d880*/  F2FP.BF16.PACK_AB R169, R251, R250 ;  /* 0x000000fafba9723e */ /* 0x000fe600000010ff */
[----:B------:R-:W-:Y:S01]  /*d890*/  F2FP.BF16.PACK_AB R170, R248, R201 ;  /* 0x000000c9f8aa723e */ /* 0x000fe200000010ff */
[C---:B---3--:R-:W-:Y:S04]  /*d8a0*/  HMMA.16816.F32.BF16 R84, R132.reuse, R144, R84 ;  /* 0x000000908454723c */ /* 0x048fe80000041854 */
[----:B------:R-:W-:Y:S04]  /*d8b0*/  F2FP.BF16.PACK_AB R171, R165, R252 ;  /* 0x000000fca5ab723e */ /* 0x000fe800000010ff */
        /* <DEDUP_REMOVED lines=16> */
[----:B------:R-:W-:Y:S06]  /*d9c0*/  LDSM.16.MT88.4 R148, [R222+0x13000] ;  /* 0x01300000de94783b */ /* 0x000fec0000004200 */
[----:B------:R-:W-:Y:S02]  /*d9d0*/  F2FP.BF16.PACK_AB R132, R203, R202 ;  /* 0x000000cacb84723e */ /* 0x000fe400000010ff */
[----:B------:R-:W-:Y:S03]  /*d9e0*/  F2FP.BF16.PACK_AB R134, R233, R198 ;  /* 0x000000c6e986723e */ /* 0x000fe600000010ff */
[----:B------:R-:W-:Y:S02]  /*d9f0*/  F2FP.BF16.PACK_AB R133, R199, R196 ;  /* 0x000000c4c785723e */ /* 0x000fe400000010ff */
[----:B------:R-:W-:Y:S07]  /*da00*/  F2FP.BF16.PACK_AB R135, R200, R197 ;  /* 0x000000c5c887723e */ /* 0x000fee00000010ff */
[C---:B-1----:R-:W-:Y:S08]  /*da10*/  HMMA.16816.F32.BF16 R4, R132.reuse, R136, R4 ;  /* 0x000000888404723c */ /* 0x042ff00000041804 */
        /* <DEDUP_REMOVED lines=20> */
[C---:B---3--:R-:W-:Y:S08]  /*db60*/  HMMA.16816.F32.BF16 R60, R132.reuse, R152, R60 ;  /* 0x00000098843c723c */ /* 0x048ff0000004183c */
[C---:B------:R-:W-:Y:S08]  /*db70*/  HMMA.16816.F32.BF16 R64, R132.reuse, R154, R64 ;  /* 0x0000009a8440723c */ /* 0x040ff00000041840 */
[C---:B----4-:R-:W-:Y:S08]  /*db80*/  HMMA.16816.F32.BF16 R68, R132.reuse, R140, R68 ;  /* 0x0000008c8444723c */ /* 0x050ff00000041844 */
        /* <DEDUP_REMOVED lines=12> */
[C---:B------:R-:W-:Y:S01]  /*dc50*/  HMMA.16816.F32.BF16 R104, R132.reuse, R142, R104 ;  /* 0x0000008e8468723c */ /* 0x040fe20000041868 */
[----:B------:R-:W3:Y:S07]  /*dc60*/  LDSM.16.MT88.4 R140, [R222+0x11800] ;  /* 0x01180000de8c783b */ /* 0x000eee0000004200 */
[C---:B--2---:R-:W-:Y:S08]  /*dc70*/  HMMA.16816.F32.BF16 R108, R132.reuse, R144, R108 ;  /* 0x00000090846c723c */ /* 0x044ff0000004186c */
[C---:B------:R-:W-:Y:S08]  /*dc80*/  HMMA.16816.F32.BF16 R112, R132.reuse, R146, R112 ;  /* 0x000000928470723c */ /* 0x040ff00000041870 */
[C---:B-1----:R-:W-:Y:S08]  /*dc90*/  HMMA.16816.F32.BF16 R116, R132.reuse, R136, R116 ;  /* 0x000000888474723c */ /* 0x042ff00000041874 */
[C---:B------:R-:W-:Y:S08]  /*dca0*/  HMMA.16816.F32.BF16 R120, R132.reuse, R138, R120 ;  /* 0x0000008a8478723c */ /* 0x040ff00000041878 */
[C---:B----4-:R-:W-:Y:S08]  /*dcb0*/  HMMA.16816.F32.BF16 R124, R132.reuse, R148, R124 ;  /* 0x00000094847c723c */ /* 0x050ff0000004187c */
[----:B------:R-:W-:Y:S08]  /*dcc0*/  HMMA.16816.F32.BF16 R128, R132, R150, R128 ;  /* 0x000000968480723c */ /* 0x000ff00000041880 */
[C---:B------:R-:W-:Y:S01]  /*dcd0*/  HMMA.16816.F32.BF16 R160, R168.reuse, R156, R4 ;  /* 0x0000009ca8a0723c */ /* 0x040fe20000041804 */
[----:B------:R-:W1:Y:S07]  /*dce0*/  LDSM.16.MT88.4 R4, [R224+0x13800] ;  /* 0x01380000e004783b */ /* 0x000e6e0000004200 */
[C---:B------:R-:W-:Y:S01]  /*dcf0*/  HMMA.16816.F32.BF16 R156, R168.reuse, R158, R8 ;  /* 0x0000009ea89c723c */ /* 0x040fe20000041808 */
[----:B------:R-:W2:Y:S07]  /*dd00*/  LDSM.16.MT88.4 R8, [R222+0x13800] ;  /* 0x01380000de08783b */ /* 0x000eae0000004200 */
[C---:B---3--:R-:W-:Y:S01]  /*dd10*/  HMMA.16816.F32.BF16 R152, R168.reuse, R140, R12 ;  /* 0x0000008ca898723c */ /* 0x048fe2000004180c */
[----:B------:R-:W3:Y:S07]  /*dd20*/  LDSM.16.MT88.4 R12, [R221+0x13800] ;  /* 0x01380000dd0c783b */ /* 0x000eee0000004200 */
[C---:B------:R-:W-:Y:S01]  /*dd30*/  HMMA.16816.F32.BF16 R148, R168.reuse, R142, R16 ;  /* 0x0000008ea894723c */ /* 0x040fe20000041810 */
[----:B------:R-:W4:Y:S07]  /*dd40*/  LDSM.16.MT88.4 R16, [R220+0x13800] ;  /* 0x01380000dc10783b */ /* 0x000f2e0000004200 */
[C---:B------:R-:W-:Y:S01]  /*dd50*/  HMMA.16816.F32.BF16 R144, R168.reuse, R172, R20 ;  /* 0x000000aca890723c */ /* 0x040fe20000041814 */
[----:B------:R-:W5:Y:S07]  /*dd60*/  LDSM.16.MT88.4 R20, [R224+0x15800] ;  /* 0x01580000e014783b */ /* 0x000f6e0000004200 */
[C---:B------:R-:W-:Y:S01]  /*dd70*/  HMMA.16816.F32.BF16 R140, R168.reuse, R174, R24 ;  /* 0x000000aea88c723c */ /* 0x040fe20000041818 */
[----:B------:R-:W3:Y:S07]  /*dd80*/  LDSM.16.MT88.4 R24, [R222+0x15800] ;  /* 0x01580000de18783b */ /* 0x000eee0000004200 */
[C---:B------:R-:W-:Y:S01]  /*dd90*/  HMMA.16816.F32.BF16 R136, R168.reuse, R176, R28 ;  /* 0x000000b0a888723c */ /* 0x040fe2000004181c */
[----:B------:R-:W3:Y:S07]  /*dda0*/  LDSM.16.MT88.4 R28, [R221+0x15800] ;  /* 0x01580000dd1c783b */ /* 0x000eee0000004200 */
[C---:B------:R-:W-:Y:S01]  /*ddb0*/  HMMA.16816.F32.BF16 R132, R168.reuse, R178, R32 ;  /* 0x000000b2a884723c */ /* 0x040fe20000041820 */
[----:B------:R-:W4:Y:S07]  /*ddc0*/  LDSM.16.MT88.4 R172, [R220+0x15800] ;  /* 0x01580000dcac783b */ /* 0x000f2e0000004200 */
[C---:B-1----:R-:W-:Y:S01]  /*ddd0*/  HMMA.16816.F32.BF16 R36, R168.reuse, R4, R36 ;  /* 0x00000004a824723c */ /* 0x042fe20000041824 */
[----:B------:R-:W1:Y:S07]  /*dde0*/  LDSM.16.MT88.4 R32, [R224+0x17800] ;  /* 0x01780000e020783b */ /* 0x000e6e0000004200 */
        /* <DEDUP_REMOVED lines=20> */
[C---:B------:R-:W-:Y:S07]  /*df30*/  HMMA.16816.F32.BF16 R108, R168.reuse, R4, R108 ;  /* 0x00000004a86c723c */ /* 0x040fee000004186c */
[----:B------:R-:W-:Y:S01]  /*df40*/  FADD.FTZ R5, R189, R188 ;  /* 0x000000bcbd057221 */ /* 0x000fe20000010000 */
[C---:B------:R-:W-:Y:S04]  /*df50*/  HMMA.16816.F32.BF16 R112, R168.reuse, R6, R112 ;  /* 0x00000006a870723c */ /* 0x040fe80000041870 */
[----:B------:R-:W-:Y:S03]  /*df60*/  FADD.FTZ R5, R190, R5 ;  /* 0x00000005be057221 */ /* 0x000fe60000010000 */
[----:B------:R-:W-:Y:S01]  /*df70*/  FADD.FTZ R7, R193, R192 ;  /* 0x000000c0c1077221 */ /* 0x000fe20000010000 */
[C---:B--2---:R-:W-:Y:S04]  /*df80*/  HMMA.16816.F32.BF16 R116, R168.reuse, R8, R116 ;  /* 0x00000008a874723c */ /* 0x044fe80000041874 */
[----:B------:R-:W-:Y:S02]  /*df90*/  FADD.FTZ R7, R194, R7 ;  /* 0x00000007c2077221 */ /* 0x000fe40000010000 */
[----:B------:R-:W-:Y:S02]  /*dfa0*/  FADD.FTZ R202, R202, R5 ;  /* 0x00000005caca7221 */ /* 0x000fe40000010000 */
[----:B------:R-:W-:Y:S01]  /*dfb0*/  FADD.FTZ R0, R196, R7 ;  /* 0x00000007c4007221 */ /* 0x000fe20000010000 */
[C---:B------:R-:W-:Y:S03]  /*dfc0*/  HMMA.16816.F32.BF16 R120, R168.reuse, R10, R120 ;  /* 0x0000000aa878723c */ /* 0x040fe60000041878 */
[----:B------:R-:W-:Y:S02]  /*dfd0*/  FADD.FTZ R203, R203, R202 ;  /* 0x000000cacbcb7221 */ /* 0x000fe40000010000 */
[----:B------:R-:W-:Y:S02]  /*dfe0*/  FADD.FTZ R0, R199, R0 ;  /* 0x00000000c7007221 */ /* 0x000fe40000010000 */
[----:B------:R-:W-:Y:S01]  /*dff0*/  FADD.FTZ R198, R198, R203 ;  /* 0x000000cbc6c67221 */ /* 0x000fe20000010000 */
[C---:B---3--:R-:W-:Y:S04]  /*e000*/  HMMA.16816.F32.BF16 R124, R168.reuse, R12, R124 ;  /* 0x0000000ca87c723c */ /* 0x048fe8000004187c */
[----:B------:R-:W-:Y:S01]  /*e010*/  FADD.FTZ R5, R197, R0 ;  /* 0x00000000c5057221 */ /* 0x000fe20000010000 */
[----:B------:R-:W-:Y:S01]  /*e020*/  MOV R0, R3 ;  /* 0x0000000300007202 */ /* 0x000fe20000000f00 */
[----:B------:R-:W-:Y:S02]  /*e030*/  FADD.FTZ R233, R233, R198 ;  /* 0x000000c6e9e97221 */ /* 0x000fe40000010000 */
[----:B------:R-:W-:Y:S01]  /*e040*/  FADD.FTZ R5, R200, R5 ;  /* 0x00000005c8057221 */ /* 0x000fe20000010000 */
[----:B------:R-:W-:Y:S03]  /*e050*/  HMMA.16816.F32.BF16 R128, R168, R14, R128 ;  /* 0x0000000ea880723c */ /* 0x000fe60000041880 */
[----:B------:R-:W-:Y:S02]  /*e060*/  FADD.FTZ R186, R186, R233 ;  /* 0x000000e9baba7221 */ /* 0x000fe40000010000 */
[----:B------:R-:W-:Y:S02]  /*e070*/  FADD.FTZ R250, R250, R5 ;  /* 0x00000005fafa7221 */ /* 0x000fe40000010000 */
[----:B------:R-:W-:Y:S02]  /*e080*/  FADD.FTZ R186, R195, R186 ;  /* 0x000000bac3ba7221 */ /* 0x000fe40000010000 */
[----:B------:R-:W-:Y:S03]  /*e090*/  FADD.FTZ R251, R251, R250 ;  /* 0x000000fafbfb7221 */ /* 0x000fe60000010000 */
[----:B------:R-:W-:Y:S02]  /*e0a0*/  FADD.FTZ R201, R201, R186 ;  /* 0x000000bac9c97221 */ /* 0x000fe40000010000 */
[----:B------:R-:W-:Y:S02]  /*e0b0*/  FADD.FTZ R252, R252, R251 ;  /* 0x000000fbfcfc7221 */ /* 0x000fe40000010000 */
[----:B------:R-:W-:Y:S02]  /*e0c0*/  FADD.FTZ R249, R248, R201 ;  /* 0x000000c9f8f97221 */ /* 0x000fe40000010000 */
[----:B------:R-:W-:Y:S01]  /*e0d0*/  FADD.FTZ R247, R165, R252 ;  /* 0x000000fca5f77221 */ /* 0x000fe20000010000 */
[----:B------:R-:W-:-:S05]  /*e0e0*/  @P0 BRA `(.L_x_6349) ;  /* 0xffffc18000000947 */ /* 0x000fca000383ffff */
.L_x_6345:
[----:B------:R-:W1:Y:S01]  /*e0f0*/  SHFL.BFLY PT, R0, R247, 0x2, 0x1f ;  /* 0x0c401f00f7007f89 */ /* 0x000e6200000e0000 */
[----:B------:R-:W-:Y:S01]  /*e100*/  MOV R9, 0x3f800000 ;  /* 0x3f80000000097802 */ /* 0x000fe20000000f00 */
[----:B------:R-:W2:Y:S01]  /*e110*/  S2UR UR6, SR_CTAID.Y ;  /* 0x00000000000679c3 */ /* 0x000ea20000002600 */
[----:B------:R-:W-:Y:S01]  /*e120*/  MOV R10, 0x3f800000 ;  /* 0x3f800000000a7802 */ /* 0x000fe20000000f00 */
[----:B------:R-:W3:Y:S01]  /*e130*/  SHFL.BFLY PT, R2, R249, 0x2, 0x1f ;  /* 0x0c401f00f9027f89 */ /* 0x000ee200000e0000 */
[----:B------:R-:W-:Y:S01]  /*e140*/  UISETP.NE.AND UP1, UPT, UR11, -0x1, UPT ;  /* 0xffffffff0b00788c */ /* 0x000fe2000bf25270 */
[----:B------:R-:W-:Y:S01]  /*e150*/  BSSY B0, `(.L_x_6350) ;  /* 0x0000179000007945 */ /* 0x000fe20003800000 */
[----:B------:R-:W-:Y:S01]  /*e160*/  ULDC.U8 UR7, c[0x0][0x328] ;  /* 0x0000ca0000077ab9 */ /* 0x000fe20000000000 */
[----:B------:R-:W4:Y:S01]  /*e170*/  S2R R5, SR_TID.X ;  /* 0x0000000000057919 */ /* 0x000f220000002100 */
[----:B------:R-:W-:-:S02]  /*e180*/  UISETP.NE.AND UP2, UPT, UR7, URZ, UPT ;  /* 0x0000003f0700728c */ /* 0x000fc4000bf45270 */
[----:B------:R-:W5:Y:S01]  /*e190*/  S2UR UR7, SR_CTAID.Z ;  /* 0x00000000000779c3 */ /* 0x000f620000002700 */
[----:B------:R-:W-:Y:S02]  /*e1a0*/  ULDC.64 UR4, c[0x0][0x1e8] ;  /* 0x00007a0000047ab9 */ /* 0x000fe40000000a00 */
[----:B------:R-:W-:Y:S02]  /*e1b0*/  UISETP.NE.OR UP0, UPT, UR11, -0x1, !UP2 ;  /* 0xffffffff0b00788c */ /* 0x000fe4000d705670 */
[----:B------:R-:W-:-:S04]  /*e1c0*/  @UP1 UIMAD.WIDE.U32 UR12, UR11, UR4, URZ ;  /* 0x000000040b0c12a5 */ /* 0x000fc8000f8e003f */
[----:B------:R-:W-:-:S03]  /*e1d0*/  @UP1 UIMAD UR8, UR11, UR5, UR13 ;  /* 0x000000050b0812a4 */ /* 0x000fc6000f8e020d */
[----:B------:R-:W-:Y:S01]  /*e1e0*/  ULDC.64 UR4, c[0x0][0x1e0] ;  /* 0x0000780000047ab9 */ /* 0x000fe20000000a00 */
[----:B-1----:R-:W-:Y:S01]  /*e1f0*/  FADD.FTZ R7, R0, R247 ;  /* 0x000000f700077221 */ /* 0x002fe20000010000 */
[----:B--2---:R-:W-:Y:S01]  /*e200*/  @!UP1 USHF.R.S32.HI UR9, URZ, 0x1f, UR6 ;  /* 0x0000001f3f099899 */ /* 0x004fe20008011406 */
[----:B---3--:R-:W-:-:S03]  /*e210*/  FADD.FTZ R11, R2, R249 ;  /* 0x000000f9020b7221 */ /* 0x008fc60000010000 */
[----:B------:R-:W1:Y:S01]  /*e220*/  SHFL.BFLY PT, R4, R7, 0x1, 0x1f ;  /* 0x0c201f0007047f89 */ /* 0x000e6200000e0000 */
[----:B------:R-:W-:Y:S01]  /*e230*/  @!UP1 UIMAD UR9, UR9, UR4, URZ ;  /* 0x00000004090992a4 */ /* 0x000fe2000f8e023f */
[----:B----4-:R-:W-:Y:S02]  /*e240*/  SHF.R.S32.HI R2, RZ, 0x1f, R5 ;  /* 0x0000001fff027819 */ /* 0x010fe40000011405 */
[----:B------:R-:W2:Y:S01]  /*e250*/  SHFL.BFLY PT, R6, R11, 0x1, 0x1f ;  /* 0x0c201f000b067f89 */ /* 0x000ea200000e0000 */
[----:B------:R-:W-:Y:S01]  /*e260*/  @!UP1 UIMAD UR13, UR6, UR5, UR9 ;  /* 0x00000005060d92a4 */ /* 0x000fe2000f8e0209 */
[CC--:B------:R-:W-:Y:S02]  /*e270*/  LEA.HI R8, R2.reuse, R5.reuse, RZ, 0x2 ;  /* 0x0000000502087211 */ /* 0x0c0fe400078f10ff */
[----:B------:R-:W-:Y:S01]  /*e280*/  ULDC UR9, c[0x0][0x214] ;  /* 0x0000850000097ab9 */ /* 0x000fe20000000800 */
[----:B------:R-:W-:Y:S01]  /*e290*/  LEA.HI R2, R2, R5, RZ, 0x5 ;  /* 0x0000000502027211 */ /* 0x000fe200078f28ff */
[----:B------:R-:W-:Y:S01]  /*e2a0*/  @!UP0 UIMAD UR11, UR6, UR9, URZ ;  /* 0x00000009060b82a4 */ /* 0x000fe2000f8e023f */
[----:B------:R-:W-:Y:S01]  /*e2b0*/  LOP3.LUT R12, R8, 0x3ffffffc, RZ, 0xc0, !PT ;  /* 0x3ffffffc080c7812 */ /* 0x000fe200078ec0ff */
[----:B------:R-:W-:Y:S01]  /*e2c0*/  ULDC UR5, c[0x0][0x234] ;  /* 0x00008d0000057ab9 */ /* 0x000fe20000000800 */
[----:B------:R-:W-:Y:S01]  /*e2d0*/  LOP3.LUT R0, R2, 0xffffffe0, RZ, 0xc0, !PT ;  /* 0xffffffe002007812 */ /* 0x000fe200078ec0ff */
[----:B-----5:R-:W-:Y:S01]  /*e2e0*/  @UP2 UMOV UR10, UR7 ;  /* 0x00000007000a2c82 */ /* 0x020fe20008000000 */
[----:B------:R-:W-:Y:S01]  /*e2f0*/  SHF.R.S32.HI R2, RZ, 0x5, R2 ;  /* 0x00000005ff027819 */ /* 0x000fe20000011402 */
[----:B------:R-:W-:Y:S01]  /*e300*/  @!UP1 UIMAD.WIDE.U32 UR14, UR6, UR4, URZ ;  /* 0x00000004060e92a5 */ /* 0x000fe2000f8e003f */
[----:B------:R-:W-:Y:S01]  /*e310*/  IADD3 R0, R5, -R0, RZ ;  /* 0x8000000005007210 */ /* 0x000fe20007ffe0ff */
[----:B------:R-:W-:-:S02]  /*e320*/  @UP2 UIMAD UR5, UR10, UR5, UR11 ;  /* 0x000000050a0522a4 */ /* 0x000fc4000f8e020b */
[----:B------:R-:W-:Y:S02]  /*e330*/  ULDC UR4, c[0x0][0x1c0] ;  /* 0x0000700000047ab9 */ /* 0x000fe40000000800 */
[----:B------:R-:W-:Y:S01]  /*e340*/  @!UP2 UMOV UR10, UR7 ;  /* 0x00000007000aac82 */ /* 0x000fe20008000000 */
[----:B-1----:R-:W-:Y:S01]  /*e350*/  FADD.FTZ R4, R7, R4 ;  /* 0x0000000407047221 */ /* 0x002fe20000010000 */
[----:B------:R-:W-:Y:S01]  /*e360*/  IADD3 R7, -R12, R5, RZ ;  /* 0x000000050c077210 */ /* 0x000fe20007ffe1ff */
[----:B------:R-:W-:Y:S01]  /*e370*/  @!UP2 UIMAD UR4, UR6, UR4, UR10 ;  /* 0x000000040604a2a4 */ /* 0x000fe2000f8e020a */
[----:B------:R-:W-:Y:S01]  /*e380*/  SHF.R.S32.HI R5, RZ, 0x2, R8 ;  /* 0x00000002ff057819 */ /* 0x000fe20000011408 */
[----:B--2---:R-:W-:Y:S01]  /*e390*/  FADD.FTZ R6, R11, R6 ;  /* 0x000000060b067221 */ /* 0x004fe20000010000 */
[----:B------:R-:W-:Y:S01]  /*e3a0*/  SHF.R.S32.HI R8, RZ, 0x1f, R8 ;  /* 0x0000001fff087819 */ /* 0x000fe20000011408 */
[----:B------:R-:W-:Y:S01]  /*e3b0*/  @!UP1 UIADD3 UR8, UR15, UR13, URZ ;  /* 0x0000000d0f089290 */ /* 0x000fe2000fffe03f */
[----:B------:R-:W-:Y:S01]  /*e3c0*/  FSETP.NE.FTZ.AND P3, PT, R4, RZ, PT ;  /* 0x000000ff0400720b */ /* 0x000fe20003f75000 */
[----:B------:R-:W-:Y:S01]  /*e3d0*/  @!UP2 UIMAD UR5, UR4, UR9, URZ ;  /* 0x000000090405a2a4 */ /* 0x000fe2000f8e023f */
[----:B------:R-:W-:Y:S01]  /*e3e0*/  FSETP.NE.FTZ.AND P4, PT, R6, RZ, PT ;  /* 0x000000ff0600720b */ /* 0x000fe20003f95000 */
[----:B------:R-:W-:Y:S01]  /*e3f0*/  @!UP1 UMOV UR12, UR14 ;  /* 0x0000000e000c9c82 */ /* 0x000fe20008000000 */
[----:B------:R-:W-:-:S02]  /*e400*/  LEA.HI R8, R8, R5, RZ, 0x3 ;  /* 0x0000000508087211 */ /* 0x000fc400078f18ff */
[----:B------:R-:W-:Y:S02]  /*e410*/  LEA R7, R2, R7, 0x9 ;  /* 0x0000000702077211 */ /* 0x000fe400078e48ff */
[----:B------:R-:W-:-:S04]  /*e420*/  LOP3.LUT R8, R8, 0xfffffff8, RZ, 0xc0, !PT ;  /* 0xfffffff808087812 */ /* 0x000fc800078ec0ff */
[----:B------:R-:W-:Y:S01]  /*e430*/  IADD3 R8, R5, -R8, RZ ;  /* 0x8000000805087210 */ /* 0x000fe20007ffe0ff */
[----:B------:R-:W1:Y:S03]  /*e440*/  @P3 MUFU.RCP R10, R4 ;  /* 0x00000004000a3308 */ /* 0x000e660000001000 */
[C---:B------:R-:W-:Y:S02]  /*e450*/  SHF.L.U32 R5, R8.reuse, 0x6, RZ ;  /* 0x0000000608057819 */ /* 0x040fe400000006ff */
[----:B------:R-:W-:Y:S02]  /*e460*/  LOP3.LUT R11, R8, 0x1, RZ, 0xc0, !PT ;  /* 0x00000001080b7812 */ /* 0x000fe400078ec0ff */
[----:B------:R-:W-:Y:S01]  /*e470*/  LOP3.LUT R5, R5, 0x1c0, RZ, 0xc0, !PT ;  /* 0x000001c005057812 */ /* 0x000fe200078ec0ff */
[----:B------:R-:W2:Y:S01]  /*e480*/  @P4 MUFU.RCP R9, R6 ;  /* 0x0000000600094308 */ /* 0x000ea20000001000 */
[----:B------:R-:W-:-:S02]  /*e490*/  ISETP.NE.U32.AND P0, PT, R11, 0x1, PT ;  /* 0x000000010b00780c */ /* 0x000fc40003f05070 */
[----:B------:R-:W-:Y:S02]  /*e4a0*/  LEA.HI R12, R5, R5, RZ, 0x1d ;  /* 0x00000005050c7211 */ /* 0x000fe400078fe8ff */
[----:B------:R-:W-:Y:S02]  /*e4b0*/  R2P PR, R8, 0x6 ;  /* 0x0000000608007804 */ /* 0x000fe40000000000 */
[----:B------:R-:W-:Y:S01]  /*e4c0*/  LEA R7, R7, R12, 0x1 ;  /* 0x0000000c07077211 */ /* 0x000fe200078e08ff */
[C---:B-1----:R-:W-:Y:S01]  /*e4d0*/  FMUL.FTZ R163, R10.reuse, R163 ;  /* 0x000000a30aa37220 */ /* 0x042fe20000410000 */
[----:B------:R-:W-:Y:S01]  /*e4e0*/  MOV R5, 0x20 ;  /* 0x0000002000057802 */ /* 0x000fe20000000f00 */
[C---:B------:R-:W-:Y:S01]  /*e4f0*/  FMUL.FTZ R162, R10.reuse, R162 ;  /* 0x000000a20aa27220 */ /* 0x040fe20000410000 */
[----:B------:R-:W-:Y:S01]  /*e500*/  SHF.L.U32 R7, R7, 0x1, RZ ;  /* 0x0000000107077819 */ /* 0x000fe200000006ff */
[C---:B------:R-:W-:Y:S01]  /*e510*/  FMUL.FTZ R159, R10.reuse, R159 ;  /* 0x0000009f0a9f7220 */ /* 0x040fe20000410000 */
[----:B------:R-:W-:Y:S01]  /*e520*/  SEL R8, R5, 0xffffffe0, !P1 ;  /* 0xffffffe005087807 */ /* 0x000fe20004800000 */
[C---:B------:R-:W-:Y:S01]  /*e530*/  FMUL.FTZ R158, R10.reuse, R158 ;  /* 0x0000009e0a9e7220 */ /* 0x040fe20000410000 */
[----:B------:R-:W-:Y:S01]  /*e540*/  MOV R5, 0x40 ;  /* 0x0000004000057802 */ /* 0x000fe20000000f00 */
[----:B--2---:R-:W-:Y:S01]  /*e550*/  FMUL.FTZ R160, R9, R160 ;  /* 0x000000a009a07220 */ /* 0x004fe20000410000 */
[----:B------:R-:W-:Y:S01]  /*e560*/  IADD3 R11, R7, -0x10, RZ ;  /* 0xfffffff0070b7810 */ /* 0x000fe20007ffe0ff */
[----:B------:R-:W-:Y:S01]  /*e570*/  FMUL.FTZ R161, R9, R161 ;  /* 0x000000a109a17220 */ /* 0x000fe20000410000 */
[----:B------:R-:W-:Y:S01]  /*e580*/  @P0 IADD3 R11, R7, 0x10, RZ ;  /* 0x00000010070b0810 */ /* 0x000fe20007ffe0ff */
[----:B------:R-:W-:Y:S01]  /*e590*/  FMUL.FTZ R156, R9, R156 ;  /* 0x0000009c099c7220 */ /* 0x000fe20000410000 */
[----:B------:R-:W-:Y:S01]  /*e5a0*/  F2FP.BF16.PACK_AB R162, R163, R162 ;  /* 0x000000a2a3a2723e */ /* 0x000fe200000010ff */
[----:B------:R-:W-:Y:S01]  /*e5b0*/  FMUL.FTZ R157, R9, R157 ;  /* 0x0000009d099d7220 */ /* 0x000fe20000410000 */
[----:B------:R-:W-:Y:S01]  /*e5c0*/  F2FP.BF16.PACK_AB R160, R161, R160 ;  /* 0x000000a0a1a0723e */ /* 0x000fe200000010ff */
[----:B------:R-:W-:Y:S01]  /*e5d0*/  FMUL.FTZ R152, R9, R152 ;  /* 0x0000009809987220 */ /* 0x000fe20000410000 */
[----:B------:R-:W-:Y:S01]  /*e5e0*/  SEL R12, R5, 0xffffffc0, !P2 ;  /* 0xffffffc0050c7807 */ /* 0x000fe20005000000 */
        /* <DEDUP_REMOVED lines=227> */
[----:B------:R2:W-:Y:S01]  /*f420*/  STS [R7+0x6400], R102 ;  /* 0x0064006607007388 */ /* 0x0005e20000000800 */
[C---:B------:R-:W-:Y:S01]  /*f430*/  FMUL.FTZ R127, R10.reuse, R127 ;  /* 0x0000007f0a7f7220 */ /* 0x040fe20000410000 */
[----:B------:R-:W-:Y:S01]  /*f440*/  F2FP.BF16.PACK_AB R124, R125, R124 ;  /* 0x0000007c7d7c723e */ /* 0x000fe200000010ff */
[C---:B------:R-:W-:Y:S01]  /*f450*/  FMUL.FTZ R126, R10.reuse, R126 ;  /* 0x0000007e0a7e7220 */ /* 0x040fe20000410000 */
[----:B------:R3:W-:Y:S01]  /*f460*/  STS [R11+0x6000], R104 ;  /* 0x006000680b007388 */ /* 0x0007e20000000800 */
[----:B------:R-:W-:Y:S01]  /*f470*/  FMUL.FTZ R131, R10, R131 ;  /* 0x000000830a837220 */ /* 0x000fe20000410000 */
[----:B------:R-:W-:Y:S01]  /*f480*/  LOP3.LUT P0, RZ, R0, 0x3, RZ, 0xc0, !PT ;  /* 0x0000000300ff7812 */ /* 0x000fe2000780c0ff */
[----:B------:R-:W-:Y:S01]  /*f490*/  FMUL.FTZ R9, R9, R129 ;  /* 0x0000008109097220 */ /* 0x000fe20000410000 */
[----:B------:R-:W-:Y:S01]  /*f4a0*/  F2FP.BF16.PACK_AB R126, R127, R126 ;  /* 0x0000007e7f7e723e */ /* 0x000fe200000010ff */
[----:B------:R-:W-:Y:S01]  /*f4b0*/  FMUL.FTZ R10, R10, R130 ;  /* 0x000000820a0a7220 */ /* 0x000fe20000410000 */
[----:B------:R3:W-:Y:S01]  /*f4c0*/  STS [R11+0x6400], R106 ;  /* 0x0064006a0b007388 */ /* 0x0007e20000000800 */
[----:B------:R-:W4:Y:S01]  /*f4d0*/  @P4 MUFU.LG2 R6, R6 ;  /* 0x0000000600064308 */ /* 0x000f220000000c00 */
[----:B------:R-:W-:-:S02]  /*f4e0*/  F2FP.BF16.PACK_AB R9, R9, R128 ;  /* 0x000000800909723e */ /* 0x000fc400000010ff */
[----:B------:R-:W-:Y:S01]  /*f4f0*/  F2FP.BF16.PACK_AB R10, R131, R10 ;  /* 0x0000000a830a723e */ /* 0x000fe200000010ff */
[----:B------:R3:W-:Y:S04]  /*f500*/  STS [R13+0x6000], R108 ;  /* 0x0060006c0d007388 */ /* 0x0007e80000000800 */
[----:B------:R3:W-:Y:S01]  /*f510*/  STS [R13+0x6400], R110 ;  /* 0x0064006e0d007388 */ /* 0x0007e20000000800 */
[----:B------:R-:W5:Y:S03]  /*f520*/  @P3 MUFU.LG2 R4, R4 ;  /* 0x0000000400043308 */ /* 0x000f660000000c00 */
[----:B------:R3:W-:Y:S04]  /*f530*/  STS [R15+0x6000], R112 ;  /* 0x006000700f007388 */ /* 0x0007e80000000800 */
[----:B------:R3:W-:Y:S01]  /*f540*/  STS [R15+0x6400], R114 ;  /* 0x006400720f007388 */ /* 0x0007e20000000800 */
[----:B----4-:R-:W-:-:S03]  /*f550*/  @P4 FMUL.FTZ R75, R6, 0.69314718246459960938 ;  /* 0x3f317218064b4820 */ /* 0x010fc60000410000 */
[----:B------:R3:W-:Y:S04]  /*f560*/  STS [R17+0x6000], R116 ;  /* 0x0060007411007388 */ /* 0x0007e80000000800 */
[----:B------:R3:W-:Y:S01]  /*f570*/  STS [R17+0x6400], R118 ;  /* 0x0064007611007388 */ /* 0x0007e20000000800 */
[----:B-----5:R-:W-:-:S03]  /*f580*/  @P3 FMUL.FTZ R4, R4, 0.69314718246459960938 ;  /* 0x3f31721804043820 */ /* 0x020fc60000410000 */
[----:B------:R3:W-:Y:S04]  /*f590*/  STS [R19+0x6000], R120 ;  /* 0x0060007813007388 */ /* 0x0007e80000000800 */
[----:B------:R3:W-:Y:S04]  /*f5a0*/  STS [R19+0x6400], R122 ;  /* 0x0064007a13007388 */ /* 0x0007e80000000800 */
[----:B------:R3:W-:Y:S04]  /*f5b0*/  STS [R21+0x6000], R124 ;  /* 0x0060007c15007388 */ /* 0x0007e80000000800 */
[----:B------:R3:W-:Y:S04]  /*f5c0*/  STS [R21+0x6400], R126 ;  /* 0x0064007e15007388 */ /* 0x0007e80000000800 */
[----:B------:R3:W-:Y:S04]  /*f5d0*/  STS [R23+0x6000], R9 ;  /* 0x0060000917007388 */ /* 0x0007e80000000800 */
[----:B------:R3:W-:Y:S04]  /*f5e0*/  STS [R23+0x6400], R10 ;  /* 0x0064000a17007388 */ /* 0x0007e80000000800 */
[----:B------:R-:W-:Y:S06]  /*f5f0*/  BAR.SYNC.DEFER_BLOCKING 0x0 ;  /* 0x0000000000007b1d */ /* 0x000fec0000010000 */
[----:B------:R-:W1:Y:S04]  /*f600*/  S2R R5, SR_TID.X ;  /* 0x0000000000057919 */ /* 0x000e680000002100 */
[----:B------:R3:W4:Y:S04]  /*f610*/  LDS.128 R64, [R235] ;  /* 0x00000000eb407984 */ /* 0x0007280000000c00 */
[----:B------:R3:W3:Y:S01]  /*f620*/  LDS.128 R60, [R235+0x800] ;  /* 0x00080000eb3c7984 */ /* 0x0006e20000000c00 */
[----:B-1----:R-:W-:-:S03]  /*f630*/  SHF.R.S32.HI R72, RZ, 0x1f, R5 ;  /* 0x0000001fff487819 */ /* 0x002fc60000011405 */
[----:B------:R1:W1:Y:S01]  /*f640*/  LDS.128 R56, [R235+0x1000] ;  /* 0x00100000eb387984 */ /* 0x0002620000000c00 */
[----:B--2---:R-:W-:-:S03]  /*f650*/  LEA.HI R7, R72, R5, RZ, 0x5 ;  /* 0x0000000548077211 */ /* 0x004fc600078f28ff */
[----:B------:R2:W1:Y:S01]  /*f660*/  LDS.128 R52, [R235+0x1800] ;  /* 0x00180000eb347984 */ /* 0x0004620000000c00 */
[----:B------:R-:W-:-:S03]  /*f670*/  LOP3.LUT R0, R7, 0xffffffe0, RZ, 0xc0, !PT ;  /* 0xffffffe007007812 */ /* 0x000fc600078ec0ff */
[----:B------:R2:W1:Y:S01]  /*f680*/  LDS.128 R48, [R235+0x2000] ;  /* 0x00200000eb307984 */ /* 0x0004620000000c00 */
[----:B------:R-:W-:Y:S02]  /*f690*/  SHF.R.S32.HI R7, RZ, 0x1f, R2 ;  /* 0x0000001fff077819 */ /* 0x000fe40000011402 */
[----:B------:R-:W-:Y:S01]  /*f6a0*/  IADD3 R0, R5, -R0, RZ ;  /* 0x8000000005007210 */ /* 0x000fe20007ffe0ff */
[----:B------:R2:W1:Y:S01]  /*f6b0*/  LDS.128 R44, [R235+0x2800] ;  /* 0x00280000eb2c7984 */ /* 0x0004620000000c00 */
[----:B------:R-:W-:Y:S02]  /*f6c0*/  LEA.HI R7, R7, R2, RZ, 0x2 ;  /* 0x0000000207077211 */ /* 0x000fe400078f10ff */
[----:B------:R-:W-:Y:S01]  /*f6d0*/  SHF.R.S32.HI R73, RZ, 0x1f, R0 ;  /* 0x0000001fff497819 */ /* 0x000fe20000011400 */
[----:B------:R2:W1:Y:S01]  /*f6e0*/  LDS.128 R40, [R235+0x3000] ;  /* 0x00300000eb287984 */ /* 0x0004620000000c00 */
[----:B------:R-:W-:Y:S02]  /*f6f0*/  LOP3.LUT R7, R7, 0xffffffc, RZ, 0xc0, !PT ;  /* 0x0ffffffc07077812 */ /* 0x000fe400078ec0ff */
[----:B------:R-:W-:Y:S01]  /*f700*/  LEA.HI R0, R73, R0, RZ, 0x2 ;  /* 0x0000000049007211 */ /* 0x000fe200078f10ff */
[----:B------:R2:W1:Y:S01]  /*f710*/  LDS.128 R36, [R235+0x3800] ;  /* 0x00380000eb247984 */ /* 0x0004620000000c00 */
[----:B------:R-:W-:-:S02]  /*f720*/  IADD3 R2, R2, -R7, RZ ;  /* 0x8000000702027210 */ /* 0x000fc40007ffe0ff */
[----:B------:R-:W-:Y:S01]  /*f730*/  SHF.R.S32.HI R77, RZ, 0x2, R0 ;  /* 0x00000002ff4d7819 */ /* 0x000fe20000011400 */
[----:B------:R2:W1:Y:S01]  /*f740*/  LDS.128 R32, [R235+0x4000] ;  /* 0x00400000eb207984 */ /* 0x0004620000000c00 */
[----:B------:R-:W-:Y:S01]  /*f750*/  MOV R7, 0x7f800000 ;  /* 0x7f80000000077802 */ /* 0x000fe20000000f00 */
[----:B------:R-:W-:Y:S01]  /*f760*/  @P4 FFMA.FTZ R7, R164, c[0x0][0x238], R75 ;  /* 0x00008e00a4074a23 */ /* 0x000fe2000001004b */
[----:B------:R-:W-:Y:S01]  /*f770*/  MOV R73, 0x7f800000 ;  /* 0x7f80000000497802 */ /* 0x000fe20000000f00 */
[----:B------:R2:W1:Y:S01]  /*f780*/  LDS.128 R28, [R235+0x4800] ;  /* 0x00480000eb1c7984 */ /* 0x0004620000000c00 */
[----:B------:R-:W-:Y:S01]  /*f790*/  @P3 FFMA.FTZ R73, R3, c[0x0][0x238], R4 ;  /* 0x00008e0003493a23 */ /* 0x000fe20000010004 */
[----:B------:R-:W-:Y:S02]  /*f7a0*/  LEA R77, R2, R77, 0x4 ;  /* 0x0000004d024d7211 */ /* 0x000fe400078e20ff */
        /* <DEDUP_REMOVED lines=19> */
.L_x_6351:
[----:B---34-:R-:W-:Y:S05]  /*f8e0*/  BSYNC B0 ;  /* 0x0000000000007941 */ /* 0x018fea0003800000 */
.L_x_6350:
[----:B------:R-:W3:Y:S01]  /*f8f0*/  S2R R0, SR_CTAID.X ;  /* 0x0000000000007919 */ /* 0x000ee20000002500 */
[----:B------:R-:W-:Y:S01]  /*f900*/  LEA.HI R72, R72, R5, RZ, 0x3 ;  /* 0x0000000548487211 */ /* 0x000fe200078f18ff */
[----:B------:R-:W-:Y:S01]  /*f910*/  USHF.R.S32.HI UR6, URZ, 0x1f, UR10 ;  /* 0x0000001f3f067899 */ /* 0x000fe2000801140a */
[----:B------:R-:W-:Y:S01]  /*f920*/  BSSY B0, `(.L_x_6352) ;  /* 0x0000021000007945 */ /* 0x000fe20003800000 */
[----:B------:R-:W-:Y:S01]  /*f930*/  ULDC.64 UR4, c[0x0][0x1f0] ;  /* 0x00007c0000047ab9 */ /* 0x000fe20000000a00 */
[----:B------:R-:W-:Y:S01]  /*f940*/  LOP3.LUT R2, R72, 0xfffffff8, RZ, 0xc0, !PT ;  /* 0xfffffff848027812 */ /* 0x000fe200078ec0ff */
[----:B------:R-:W-:Y:S01]  /*f950*/  UIMAD UR4, UR6, UR4, URZ ;  /* 0x00000004060472a4 */ /* 0x000fe2000f8e023f */
[----:B------:R-:W-:-:S03]  /*f960*/  SHF.R.S32.HI R72, RZ, 0x3, R72 ;  /* 0x00000003ff487819 */ /* 0x000fc60000011448 */
[----:B------:R-:W-:Y:S01]  /*f970*/  IMAD.IADD R2, R5, 0x1, -R2 ;  /* 0x0000000105027824 */ /* 0x000fe200078e0a02 */
[----:B------:R-:W-:-:S03]  /*f980*/  UIMAD UR4, UR10, UR5, UR4 ;  /* 0x000000050a0472a4 */ /* 0x000fc6000f8e0204 */
[----:B------:R-:W-:-:S05]  /*f990*/  IMAD.SHL.U32 R4, R2, 0x8, RZ ;  /* 0x0000000802047824 */ /* 0x000fca00078e00ff */
[----:B------:R-:W-:Y:S01]  /*f9a0*/  SHF.R.S32.HI R5, RZ, 0x1f, R4 ;  /* 0x0000001fff057819 */ /* 0x000fe20000011404 */
[----:B---3--:R-:W-:-:S04]  /*f9b0*/  IMAD.SHL.U32 R0, R0, 0x40, RZ ;  /* 0x0000004000007824 */ /* 0x008fc800078e00ff */
[----:B------:R-:W-:Y:S01]  /*f9c0*/  IMAD.WIDE.U32 R4, R0, c[0x0][0x1e8], R4 ;  /* 0x00007a0000047a25 */ /* 0x000fe200078e0004 */
[----:B------:R-:W-:-:S04]  /*f9d0*/  SHF.R.S32.HI R3, RZ, 0x1f, R0 ;  /* 0x0000001fff037819 */ /* 0x000fc80000011400 */
[----:B------:R-:W-:Y:S01]  /*f9e0*/  IADD3 R4, P0, R4, UR12, RZ ;  /* 0x0000000c04047c10 */ /* 0x000fe2000ff1e0ff */
[----:B------:R-:W-:-:S04]  /*f9f0*/  IMAD R3, R3, c[0x0][0x1e8], RZ ;  /* 0x00007a0003037a24 */ /* 0x000fc800078e02ff */
[----:B------:R-:W-:-:S05]  /*fa00*/  IMAD R0, R0, c[0x0][0x1ec], R3 ;  /* 0x00007b0000007a24 */ /* 0x000fca00078e0203 */
[----:B------:R-:W-:Y:S01]  /*fa10*/  IADD3.X R5, R0, UR8, R5, P0, !PT ;  /* 0x0000000800057c10 */ /* 0x000fe200087fe405 */
[----:B------:R-:W-:Y:S01]  /*fa20*/  IMAD.U32 R0, RZ, RZ, UR10 ;  /* 0x0000000aff007e24 */ /* 0x000fe2000f8e00ff */
[----:B------:R-:W-:-:S03]  /*fa30*/  ISETP.GE.AND P0, PT, R72, UR18, PT ;  /* 0x0000001248007c0c */ /* 0x000fc6000bf06270 */
[----:B------:R-:W-:Y:S01]  /*fa40*/  IMAD.WIDE.U32 R4, R0, c[0x0][0x1f0], R4 ;  /* 0x00007c0000047a25 */ /* 0x000fe200078e0004 */
[----:B------:R-:W-:-:S04]  /*fa50*/  SHF.R.S32.HI R0, RZ, 0x1f, R72 ;  /* 0x0000001fff007819 */ /* 0x000fc80000011448 */
[----:B------:R-:W-:-:S05]  /*fa60*/  IADD3 R7, R5, UR4, RZ ;  /* 0x0000000405077c10 */ /* 0x000fca000fffe0ff */
        /* <DEDUP_REMOVED lines=12> */
.L_x_6353:
[----:B------:R-:W-:Y:S05]  /*fb30*/  BSYNC B0 ;  /* 0x0000000000007941 */ /* 0x000fea0003800000 */
.L_x_6352:
[----:B------:R-:W-:Y:S01]  /*fb40*/  IADD3 R2, R72, 0x10, RZ ;  /* 0x0000001048027810 */ /* 0x000fe20007ffe0ff */
[----:B------:R-:W-:Y:S03]  /*fb50*/  BSSY B0, `(.L_x_6354) ;  /* 0x0000011000007945 */ /* 0x000fe60003800000 */
[----:B------:R-:W-:-:S13]  /*fb60*/  ISETP.GE.AND P0, PT, R2, UR18, PT ;  /* 0x0000001202007c0c */ /* 0x000fda000bf06270 */
[----:B------:R-:W-:Y:S05]  /*fb70*/  @P0 BRA `(.L_x_6355) ;  /* 0x000000e000000947 */ /* 0x000fea0003800000 */
[----:B------:R-:W-:Y:S01]  /*fb80*/  IADD3 R3, P0, R72, 0x10, RZ ;  /* 0x0000001048037810 */ /* 0x000fe20007f1e0ff */
[----:B-1-3--:R-:W-:Y:S01]  /*fb90*/  IMAD.MOV.U32 R16, RZ, RZ, R4 ;  /* 0x000000ffff107224 */ /* 0x00afe200078e0004 */
        /* <DEDUP_REMOVED lines=8> */
[----:B------:R1:W-:Y:S04]  /*fc20*/  STG.E.128 [R18.64], R60 ;  /* 0x0000003c12007986 */ /* 0x0003e8000c101d10 */
[----:B------:R1:W-:Y:S04]  /*fc30*/  STG.E.128 [R18.64+0x80], R44 ;  /* 0x0000802c12007986 */ /* 0x0003e8000c101d10 */
[----:B------:R1:W-:Y:S04]  /*fc40*/  STG.E.128 [R18.64+0x100], R28 ;  /* 0x0001001c12007986 */ /* 0x0003e8000c101d10 */
[----:B------:R1:W-:Y:S02]  /*fc50*/  STG.E.128 [R18.64+0x180], R12 ;  /* 0x0001800c12007986 */ /* 0x0003e4000c101d10 */
.L_x_6355:
[----:B------:R-:W-:Y:S05]  /*fc60*/  BSYNC B0 ;  /* 0x0000000000007941 */ /* 0x000fea0003800000 */
.L_x_6354:
        /* <DEDUP_REMOVED lines=18> */
.L_x_6357:
[----:B------:R-:W-:Y:S05]  /*fd90*/  BSYNC B0 ;  /* 0x0000000000007941 */ /* 0x000fea0003800000 */
.L_x_6356:
[----:B------:R-:W-:-:S04]  /*fda0*/  IADD3 R2, R72, 0x30, RZ ;  /* 0x0000003048027810 */ /* 0x000fc80007ffe0ff */
[----:B------:R-:W-:-:S13]  /*fdb0*/  ISETP.GE.AND P0, PT, R2, UR18, PT ;  /* 0x0000001202007c0c */ /* 0x000fda000bf06270 */
[----:B------:R-:W-:Y:S05]  /*fdc0*/  @P0 EXIT ;  /* 0x000000000000094d */ /* 0x000fea0003800000 */
        /* <DEDUP_REMOVED lines=9> */
[----:B-1----:R-:W-:Y:S04]  /*fe60*/  STG.E.128 [R2.64], R52 ;  /* 0x0000003402007986 */ /* 0x002fe8000c101d10 */
[----:B------:R-:W-:Y:S04]  /*fe70*/  STG.E.128 [R2.64+0x80], R36 ;  /* 0x0000802402007986 */ /* 0x000fe8000c101d10 */
[----:B------:R-:W-:Y:S04]  /*fe80*/  STG.E.128 [R2.64+0x100], R20 ;  /* 0x0001001402007986 */ /* 0x000fe8000c101d10 */
[----:B------:R-:W-:Y:S01]  /*fe90*/  STG.E.128 [R2.64+0x180], R68 ;  /* 0x0001804402007986 */ /* 0x000fe2000c101d10 */
[----:B------:R-:W-:Y:S05]  /*fea0*/  EXIT ;  /* 0x000000000000794d */ /* 0x000fea0003800000 */
.L_x_6358:
        /* <DEDUP_REMOVED lines=13> */
.L_x_8966:


//--------------------- .text._ZN5flash24flash_fwd_splitkv_kernelI23Flash_fwd_kernel_traitsILi256ELi64ELi64ELi4ELb0ELb0EN7cutlass10bfloat16_tE19Flash_kernel_traitsILi256ELi64ELi64ELi4ES3_EELb0ELb1ELb0ELb0ELb1ELb1ELb0ELb0EEEvNS_16Flash_fwd_paramsE --------------------------
	.section	.text._ZN5flash24flash_fwd_splitkv_kernelI23Flash_fwd_kernel_traitsILi256ELi64ELi64ELi4ELb0ELb0EN7cutlass10bfloat16_tE19Flash_kernel_traitsILi256ELi64ELi64ELi4ES3_EELb0ELb1ELb0ELb0ELb1ELb1ELb0ELb0EEEvNS_16Flash_fwd_paramsE,"ax",@progbits
	.sectioninfo	@"SHI_REGISTERS=255"
	.align	128
        .global         _ZN5flash24flash_fwd_splitkv_kernelI23Flash_fwd_kernel_traitsILi256ELi64ELi64ELi4ELb0ELb0EN7cutlass10bfloat16_tE19Flash_kernel_traitsILi256ELi64ELi64ELi4ES3_EELb0ELb1ELb0ELb0ELb1ELb1ELb0ELb0EEEvNS_16Flash_fwd_paramsE
        .type           _ZN5flash24flash_fwd_splitkv_kernelI23Flash_fwd_kernel_traitsILi256ELi64ELi64ELi4ELb0ELb0EN7cutlass10bfloat16_tE19Flash_kernel_traitsILi256ELi64ELi64ELi4ES3_EELb0ELb1ELb0ELb0ELb1ELb1ELb0ELb0EEEvNS_16Flash_fwd_paramsE,@function
        .size           _ZN5flash24flash_fwd_splitkv_kernelI23Flash_fwd_kernel_traitsILi256ELi64ELi64ELi4ELb0ELb0EN7cutlass10bfloat16_tE19Flash_kernel_traitsILi256ELi64ELi64ELi4ES3_EELb0ELb1ELb0ELb0ELb1ELb1ELb0ELb0EEEvNS_16Flash_fwd_paramsE,(.L_x_8967 - _ZN5flash24flash_fwd_splitkv_kernelI23Flash_fwd_kernel_traitsILi256ELi64ELi64ELi4ELb0ELb0EN7cutlass10bfloat16_tE19Flash_kernel_traitsILi256ELi64ELi64ELi4ES3_EELb0ELb1ELb0ELb0ELb1ELb1ELb0ELb0EEEvNS_16Flash_fwd_paramsE)
        .other          _ZN5flash24flash_fwd_splitkv_kernelI23Flash_fwd_kernel_traitsILi256ELi64ELi64ELi4ELb0ELb0EN7cutlass10bfloat16_tE19Flash_kernel_traitsILi256ELi64ELi64ELi4ES3_EELb0ELb1ELb0ELb0ELb1ELb1ELb0ELb0EEEvNS_16Flash_fwd_paramsE,@"STO_CUDA_ENTRY STV_DEFAULT"
_ZN5flash24flash_fwd_splitkv_kernelI23Flash_fwd_kernel_traitsILi256ELi64ELi64ELi4ELb0ELb0EN7cutlass10bfloat16_tE19Flash_kernel_traitsILi256ELi64ELi64ELi4ES3_EELb0ELb1ELb0ELb0ELb1ELb1ELb0ELb0EEEvNS_16Flash_fwd_paramsE:
.text._ZN5flash24flash_fwd_splitkv_kernelI23Flash_fwd_kernel_traitsILi256ELi64ELi64ELi4ELb0ELb0EN7cutlass10bfloat16_tE19Flash_kernel_traitsILi256ELi64ELi64ELi4ES3_EELb0ELb1ELb0ELb0ELb1ELb1ELb0ELb0EEEvNS_16Flash_fwd_paramsE:
        /* <DEDUP_REMOVED lines=49> */
.L_x_6359:
[----:B------:R-:W-:Y:S02]  /*0310*/  ULDC UR7, c[0x0][0x218] ;  /* 0x0000860000077ab9 */ /* 0x000fe40000000800 */
.L_x_6360:
        /* <DEDUP_REMOVED lines=66> */
[----:B------:R-:W-:Y:S01]  /*0740*/  UIMAD UR6, UR15, UR5, UR4 ;  /* 0x000000050f0672a4 */ /* 0x000fe2000f8e0204 */
[----:B------:R-:W-:Y:S01]  /*0750*/  SHF.R.S32.HI R2, RZ, 0x1f, R7 ;  /* 0x0000001fff027819 */ /* 0x000fe20000011407 */
[----:B------:R-:W-:Y:S01]  /*0760*/  @UP0 UIMAD UR7, UR13, UR7, UR9 ;  /* 0x000000070d0702a4 */ /* 0x000fe2000f8e0209 */
[----:B------:R-:W-:Y:S01]  /*0770*/  IMAD.SHL.U32 R4, R4, 0x8, RZ ;  /* 0x0000000804047824 */ /* 0x000fe200078e00ff */
[----:B------:R-:W-:-:S02]  /*0780*/  @!UP0 USHF.R.S32.HI UR9, URZ, 0x1f, UR20 ;  /* 0x0000001f3f098899 */ /* 0x000fc40008011414 */
[----:B------:R-:W-:Y:S02]  /*0790*/  ULDC.64 UR4, c[0x0][0x1e0] ;  /* 0x0000780000047ab9 */ /* 0x000fe40000000a00 */
[----:B------:R-:W-:Y:S01]  /*07a0*/  @!UP0 UIMAD UR9, UR9, UR4, URZ ;  /* 0x00000004090982a4 */ /* 0x000fe2000f8e023f */
[----:B------:R-:W-:Y:S01]  /*07b0*/  SHF.R.S32.HI R5, RZ, 0x1f, R4 ;  /* 0x0000001fff057819 */ /* 0x000fe20000011404 */
[----:B------:R-:W-:Y:S02]  /*07c0*/  @!UP0 UIMAD.WIDE.U32 UR12, UR20, UR4, URZ ;  /* 0x00000004140c82a5 */ /* 0x000fe4000f8e003f */
[----:B------:R-:W-:Y:S02]  /*07d0*/  @!UP0 UIMAD UR9, UR20, UR5, UR9 ;  /* 0x00000005140982a4 */ /* 0x000fe4000f8e0209 */
[----:B------:R-:W-:Y:S01]  /*07e0*/  IMAD.WIDE.U32 R4, R0, c[0x0][0x1e8], R4 ;  /* 0x00007a0000047a25 */ /* 0x000fe200078e0004 */
[----:B------:R-:W-:Y:S02]  /*07f0*/  USHF.R.S32.HI UR10, URZ, 0x1f, UR14 ;  /* 0x0000001f3f0a7899 */ /* 0x000fe4000801140e */
        /* <DEDUP_REMOVED lines=10> */
[----:B------:R-:W-:Y:S02]  /*08a0*/  ULDC UR5, c[0x0][0x1c0] ;  /* 0x0000700000057ab9 */ /* 0x000fe40000000800 */
[----:B------:R-:W-:-:S02]  /*08b0*/  UIMAD UR14, UR20, UR5, UR14 ;  /* 0x00000005140e72a4 */ /* 0x000fc4000f8e020e */
[----:B------:R-:W-:Y:S01]  /*08c0*/  IADD3 R13, R9, UR4, RZ ;  /* 0x00000004090d7c10 */ /* 0x000fe2000fffe0ff */
[----:B------:R-:W-:Y:S02]  /*08d0*/  ULDC UR5, c[0x0][0x214] ;  /* 0x0000850000057ab9 */ /* 0x000fe40000000800 */
[----:B------:R-:W-:Y:S02]  /*08e0*/  UIMAD UR5, UR14, UR5, UR15 ;  /* 0x000000050e0572a4 */ /* 0x000fe4000f8e020f */
        /* <DEDUP_REMOVED lines=12> */
.L_x_6363:
[----:B------:R-:W-:Y:S05]  /*09b0*/  BSYNC B0 ;  /* 0x0000000000007941 */ /* 0x000fea0003800000 */
.L_x_6362:
        /* <DEDUP_REMOVED lines=18> */
.L_x_6365:
[----:B------:R-:W-:Y:S05]  /*0ae0*/  BSYNC B0 ;  /* 0x0000000000007941 */ /* 0x000fea0003800000 */
.L_x_6364:
[----:B-1----:R-:W-:Y:S01]  /*0af0*/  IADD3 R4, R7, 0x20, RZ ;  /* 0x0000002007047810 */ /* 0x002fe20007ffe0ff */
[----:B------:R-:W-:Y:S03]  /*0b00*/  BSSY B0, `(.L_x_6366) ;  /* 0x0000011000007945 */ /* 0x000fe60003800000 */
[----:B------:R-:W-:-:S13]  /*0b10*/  ISETP.GE.AND P0, PT, R4, UR17, PT ;  /* 0x0000001104007c0c */ /* 0x000fda000bf06270 */
        /* <DEDUP_REMOVED lines=15> */
.L_x_6367:
[----:B------:R-:W-:Y:S05]  /*0c10*/  BSYNC B0 ;  /* 0x0000000000007941 */ /* 0x000fea0003800000 */
.L_x_6366:
[----:B------:R-:W-:Y:S01]  /*0c20*/  IADD3 R10, R7, 0x30, RZ ;  /* 0x00000030070a7810 */ /* 0x000fe20007ffe0ff */
        /* <DEDUP_REMOVED lines=16> */
.L_x_6369:
[----:B------:R-:W-:Y:S05]  /*0d30*/  BSYNC B0 ;  /* 0x0000000000007941 */ /* 0x000fea0003800000 */
.L_x_6368:
        /* <DEDUP_REMOVED lines=17> */
[----:B---3--:R-:W-:-:S05]  /*0e50*/  MOV R3, 0x7f800000 ;  /* 0x7f80000000037802 */ /* 0x008fca0000000f00 */
[----:B------:R-:W-:Y:S01]  /*0e60*/  STG.E [R4.64+0xc0], R3 ;  /* 0x0000c00304007986 */ /* 0x000fe2000c101912 */
[----:B------:R-:W-:Y:S05]  /*0e70*/  EXIT ;  /* 0x000000000000794d */ /* 0x000fea0003800000 */
.L_x_6361:
        /* <DEDUP_REMOVED lines=14> */
[----:B------:R1:W5:Y:S01]  /*0f60*/  @P0 LDG.E R0, [R4.64] ;  /* 0x0000001204000981 */ /* 0x000362000c1e1900 */
[----:B------:R-:W-:-:S07]  /*0f70*/  IABS R2, c[0x0][0x2d0] ;  /* 0x0000b40000027a13 */ /* 0x000fce0000000000 */
[----:B------:R-:W-:Y:S02]  /*0f80*/  @UP1 USHF.R.S32.HI UR10, URZ, 0x1f, UR20 ;  /* 0x0000001f3f0a1899 */ /* 0x000fe40008011414 */
[----:B------:R-:W-:Y:S02]  /*0f90*/  @UP1 UIMAD.WIDE.U32 UR24, UR20, UR4, URZ ;  /* 0x00000004141812a5 */ /* 0x000fe4000f8e003f */
[----:B------:R-:W-:-:S03]  /*0fa0*/  @UP1 UIMAD UR10, UR10, UR4, URZ ;  /* 0x000000040a0a12a4 */ /* 0x000fc6000f8e023f */
[----:B------:R-:W-:Y:S02]  /*0fb0*/  UMOV UR4, URZ ;  /* 0x0000003f00047c82 */ /* 0x000fe40008000000 */
[----:B------:R-:W-:Y:S02]  /*0fc0*/  @UP1 UIMAD UR5, UR20, UR5, UR10 ;  /* 0x00000005140512a4 */ /* 0x000fe4000f8e020a */
[----:B------:R-:W-:Y:S02]  /*0fd0*/  @UP1 ULEA UR4, UP0, UR24, UR6, 0x2 ;  /* 0x0000000618041291 */ /* 0x000fe4000f80103f */
[----:B------:R-:W-:Y:S02]  /*0fe0*/  @UP1 UIADD3 UR5, UR25, UR5, URZ ;  /* 0x0000000519051290 */ /* 0x000fe4000fffe03f */
[----:B------:R1:W2:Y:S02]  /*0ff0*/  R2UR UR10, R2 ;  /* 0x00000000020a73c2 */ /* 0x0002a400000e0000 */
[----:B------:R-:W-:Y:S01]  /*1000*/  @UP1 USHF.L.U64.HI UR24, UR24, 0x2, UR5 ;  /* 0x0000000218181899 */ /* 0x000fe20008010205 */
[----:B------:R-:W-:-:S02]  /*1010*/  IMAD.U32 R240, RZ, RZ, UR4 ;  /* 0x00000004fff07e24 */ /* 0x000fc4000f8e00ff */
[----:B------:R-:W-:Y:S02]  /*1020*/  UMOV UR5, URZ ;  /* 0x0000003f00057c82 */ /* 0x000fe40008000000 */
[----:B------:R-:W-:Y:S02]  /*1030*/  @UP1 UIADD3.X UR5, UR24, UR7, URZ, UP0, !UPT ;  /* 0x0000000718051290 */ /* 0x000fe400087fe43f */
[----:B------:R-:W-:-:S04]  /*1040*/  @UP1 UISETP.NE.U32.AND UP0, UPT, UR4, URZ, UPT ;  /* 0x0000003f0400128c */ /* 0x000fc8000bf05070 */
[----:B------:R-:W-:Y:S01]  /*1050*/  @UP1 UISETP.NE.AND.EX UP5, UPT, UR5, URZ, UPT, UP0 ;  /* 0x0000003f0500128c */ /* 0x000fe2000bfa5300 */
[----:B------:R-:W-:-:S10]  /*1060*/  MOV R241, UR5 ;  /* 0x0000000500f17c02 */ /* 0x000fd40008000f00 */
[----:B------:R-:W-:-:S13]  /*1070*/  PLOP3.LUT P0, PT, PT, PT, UP5, 0x80, 0x0 ;  /* 0x000000000000781c */ /* 0x000fda0003f0f058 */
[----:B-12---:R-:W-:Y:S05]  /*1080*/  @!P0 BRA `(.L_x_6370) ;  /* 0x0000059000008947 */ /* 0x006fea0003800000 */
[----:B------:R-:W1:Y:S01]  /*1090*/  I2F.RP R4, UR10 ;  /* 0x0000000a00047d06 */ /* 0x000e620008209400 */
[----:B------:R-:W-:Y:S02]  /*10a0*/  ULEA UR11, UR8, 0xffffffc0, 0x6 ;  /* 0xffffffc0080b7891 */ /* 0x000fe4000f8e303f */
[----:B------:R-:W-:Y:S02]  /*10b0*/  UMOV UR22, URZ ;  /* 0x0000003f00167c82 */ /* 0x000fe40008000000 */
[----:B------:R-:W-:Y:S02]  /*10c0*/  ULDC UR12, c[0x0][0x2d0] ;  /* 0x0000b400000c7ab9 */ /* 0x000fe40000000800 */
        /* <DEDUP_REMOVED lines=22> */
[----:B------:R-:W1:Y:S01]  /*1230*/  S2R R0, SR_CTAID.Z ;  /* 0x0000000000007919 */ /* 0x000e620000002700 */
[----:B------:R-:W-:Y:S01]  /*1240*/  IMAD.MOV.U32 R6, RZ, RZ, RZ ;  /* 0x000000ffff067224 */ /* 0x000fe200078e00ff */
        /* <DEDUP_REMOVED lines=8> */
[----:B------:R-:W2:Y:S01]  /*12d0*/  LDG.E R2, [R10.64] ;  /* 0x000000120a027981 */ /* 0x000ea2000c1e1900 */
[----:B------:R-:W-:Y:S01]  /*12e0*/  IABS R5, c[0x0][0x1c8] ;  /* 0x0000720000057a13 */ /* 0x000fe20000000000 */
[----:B------:R-:W-:Y:S01]  /*12f0*/  ULOP3.LUT UR25, UR14, UR25, URZ, 0x3c, !UPT ;  /* 0x000000190e197292 */ /* 0x000fe2000f8e3c3f */
[----:B-1----:R-:W-:Y:S01]  /*1300*/  IABS R0, R0 ;  /* 0x0000000000007213 */ /* 0x002fe20000000000 */
[----:B------:R-:W-:Y:S01]  /*1310*/  UIADD3 UR24, -UR24, URZ, URZ ;  /* 0x0000003f18187290 */ /* 0x000fe2000fffe13f */
[----:B------:R-:W1:Y:S03]  /*1320*/  I2F.RP R9, R5 ;  /* 0x0000000500097306 */ /* 0x000e660000209400 */
[----:B------:R-:W-:Y:S01]  /*1330*/  ISETP.LE.AND P0, PT, RZ, UR25, PT ;  /* 0x00000019ff007c0c */ /* 0x000fe2000bf03270 */
[----:B------:R-:W-:-:S04]  /*1340*/  UIMAD UR12, UR24, UR12, UR11 ;  /* 0x0000000c180c72a4 */ /* 0x000fc8000f8e020b */
[----:B------:R-:W-:Y:S01]  /*1350*/  USHF.R.S32.HI UR11, URZ, 0x1f, UR12 ;  /* 0x0000001f3f0b7899 */ /* 0x000fe2000801140c */
[----:B-1----:R-:W1:Y:S02]  /*1360*/  MUFU.RCP R8, R9 ;  /* 0x0000000900087308 */ /* 0x002e640000001000 */
[----:B-1----:R-:W-:-:S06]  /*1370*/  IADD3 R8, R8, 0xffffffe, RZ ;  /* 0x0ffffffe08087810 */ /* 0x002fcc0007ffe0ff */
[----:B------:R-:W1:Y:S02]  /*1380*/  F2I.FTZ.U32.TRUNC.NTZ R7, R8 ;  /* 0x0000000800077305 */ /* 0x000e64000021f000 */
[----:B-1----:R-:W-:-:S05]  /*1390*/  IADD3 R4, RZ, -R7, RZ ;  /* 0x80000007ff047210 */ /* 0x002fca0007ffe0ff */
[----:B------:R-:W-:-:S04]  /*13a0*/  IMAD R4, R4, R5, RZ ;  /* 0x0000000504047224 */ /* 0x000fc800078e02ff */
[----:B------:R-:W-:-:S04]  /*13b0*/  IMAD.HI.U32 R7, R7, R4, R6 ;  /* 0x0000000407077227 */ /* 0x000fc800078e0006 */
[----:B------:R-:W-:-:S04]  /*13c0*/  IMAD.MOV.U32 R4, RZ, RZ, R0 ;  /* 0x000000ffff047224 */ /* 0x000fc800078e0000 */
[----:B------:R-:W-:-:S05]  /*13d0*/  IMAD.HI.U32 R6, R7, R4, RZ ;  /* 0x0000000407067227 */ /* 0x000fca00078e00ff */
[----:B------:R-:W-:-:S05]  /*13e0*/  IADD3 R0, -R6, RZ, RZ ;  /* 0x000000ff06007210 */ /* 0x000fca0007ffe1ff */
        /* <DEDUP_REMOVED lines=8> */
[----:B------:R-:W-:-:S04]  /*1470*/  @!P1 LOP3.LUT R6, RZ, c[0x0][0x1c8], RZ, 0x33, !PT ;  /* 0x00007200ff069a12 */ /* 0x000fc800078e33ff */
[----:B------:R-:W-:Y:S02]  /*1480*/  SHF.R.S32.HI R5, RZ, 0x1f, R6 ;  /* 0x0000001fff057819 */ /* 0x000fe40000011406 */
[----:B------:R-:W-:-:S03]  /*1490*/  MOV R8, R6 ;  /* 0x0000000600087202 */ /* 0x000fc60000000f00 */
[----:B------:R-:W-:-:S04]  /*14a0*/  IMAD R9, R5, c[0x0][0x1b0], RZ ;  /* 0x00006c0005097a24 */ /* 0x000fc800078e02ff */
[----:B------:R-:W-:Y:S01]  /*14b0*/  IMAD R9, R6, c[0x0][0x1b4], R9 ;  /* 0x00006d0006097a24 */ /* 0x000fe200078e0209 */
[----:B--2---:R-:W1:Y:S02]  /*14c0*/  R2UR UR7, R2 ;  /* 0x00000000020773c2 */ /* 0x004e6400000e0000 */
        /* <DEDUP_REMOVED lines=20> */
[----:B------:R-:W-:Y:S05]  /*1610*/  BRA `(.L_x_6371) ;  /* 0x0000057000007947 */ /* 0x000fea0003800000 */
.L_x_6370:
[----:B------:R-:W-:Y:S02]  /*1620*/  UISETP.NE.AND UP0, UPT, UR22, -0x1, UPT ;  /* 0xffffffff1600788c */ /* 0x000fe4000bf05270 */
[----:B------:R-:W-:-:S04]  /*1630*/  ULDC.64 UR4, c[0x0][0x198] ;  /* 0x0000660000047ab9 */ /* 0x000fc80000000a00 */
[----:B------:R-:W-:-:S05]  /*1640*/  PLOP3.LUT P0, PT, PT, PT, UP0, 0x80, 0x0 ;  /* 0x000000000000781c */ /* 0x000fca0003f0f008 */
[----:B------:R-:W-:-:S04]  /*1650*/  @UP0 UIADD3 UR7, UR21, UR22, URZ ;  /* 0x0000001615070290 */ /* 0x000fc8000fffe03f */
[----:B------:R-:W-:-:S04]  /*1660*/  @UP0 UIMAD.WIDE.U32 UR24, UR7, UR4, URZ ;  /* 0x00000004071802a5 */ /* 0x000fc8000f8e003f */
[----:B------:R-:W-:Y:S01]  /*1670*/  @UP0 UIMAD UR7, UR7, UR5, UR25 ;  /* 0x00000005070702a4 */ /* 0x000fe2000f8e0219 */
[----:B------:R-:W-:Y:S10]  /*1680*/  @P0 BRA `(.L_x_6372) ;  /* 0x0000010000000947 */ /* 0x000ff40003800000 */
        /* <DEDUP_REMOVED lines=16> */
.L_x_6372:
        /* <DEDUP_REMOVED lines=23> */
[----:B------:R-:W-:-:S03]  /*1900*/  MOV R4, R2 ;  /* 0x0000000200047202 */ /* 0x000fc60000000f00 */
[----:B------:R-:W-:Y:S02]  /*1910*/  IMAD.U32 R6, RZ, RZ, UR24 ;  /* 0x00000018ff067e24 */ /* 0x000fe4000f8e00ff */
[----:B------:R-:W-:Y:S01]  /*1920*/  IMAD.HI.U32 R8, R7, R4, RZ ;  /* 0x0000000407087227 */ /* 0x000fe200078e00ff */
[----:B------:R-:W-:-:S03]  /*1930*/  MOV R7, UR25 ;  /* 0x0000001900077c02 */ /* 0x000fc60008000f00 */
[----:B------:R-:W-:Y:S02]  /*1940*/  IMAD.MOV R2, RZ, RZ, -R8 ;  /* 0x000000ffff027224 */ /* 0x000fe400078e0a08 */
[----:B------:R-:W-:Y:S01]  /*1950*/  IMAD.U32 R7, RZ, RZ, UR4 ;  /* 0x00000004ff077e24 */ /* 0x000fe2000f8e00ff */
[----:B------:R-:W-:Y:S01]  /*1960*/  ULDC.64 UR4, c[0x0][0x1a0] ;  /* 0x0000680000047ab9 */ /* 0x000fe20000000a00 */
[----:B------:R-:W-:Y:S01]  /*1970*/  IMAD R2, R5, R2, R4 ;  /* 0x0000000205027224 */ /* 0x000fe200078e0204 */
[----:B------:R-:W-:-:S04]  /*1980*/  @UP0 UIMAD.WIDE.U32 UR24, UR22, UR4, URZ ;  /* 0x00000004161802a5 */ /* 0x000fc8000f8e003f */
[----:B------:R-:W-:Y:S01]  /*1990*/  ISETP.GT.U32.AND P1, PT, R5, R2, PT ;  /* 0x000000020500720c */ /* 0x000fe20003f24070 */
[----:B------:R-:W-:-:S12]  /*19a0*/  @UP0 UIMAD UR22, UR22, UR5, UR25 ;  /* 0x00000005161602a4 */ /* 0x000fd8000f8e0219 */
[----:B------:R-:W-:Y:S01]  /*19b0*/  @!P1 IMAD.IADD R2, R2, 0x1, -R5 ;  /* 0x0000000102029824 */ /* 0x000fe200078e0a05 */
[----:B------:R-:W-:Y:S02]  /*19c0*/  @!P1 IADD3 R8, R8, 0x1, RZ ;  /* 0x0000000108089810 */ /* 0x000fe40007ffe0ff */
[----:B------:R-:W-:Y:S02]  /*19d0*/  ISETP.NE.AND P1, PT, RZ, c[0x0][0x1c8], PT ;  /* 0x00007200ff007a0c */ /* 0x000fe40003f25270 */
[----:B------:R-:W-:-:S13]  /*19e0*/  ISETP.GE.U32.AND P3, PT, R2, R5, PT ;  /* 0x000000050200720c */ /* 0x000fda0003f66070 */
        /* <DEDUP_REMOVED lines=26> */
.L_x_6371:
[----:B------:R-:W-:Y:S01]  /*1b90*/  UISETP.NE.AND UP0, UPT, UR13, -0x1, UPT ;  /* 0xffffffff0d00788c */ /* 0x000fe2000bf05270 */
[----:B------:R-:W-:Y:S01]  /*1ba0*/  SHF.R.S32.HI R88, RZ, 0x1f, R3 ;  /* 0x0000001fff587819 */ /* 0x000fe20000011403 */
[----:B------:R-:W1:Y:S01]  /*1bb0*/  S2R R27, SR_CTAID.X ;  /* 0x00000000001b7919 */ /* 0x000e620000002500 */
[----:B------:R-:W-:Y:S01]  /*1bc0*/  ULDC.64 UR6, c[0x0][0x190] ;  /* 0x0000640000067ab9 */ /* 0x000fe20000000a00 */
[----:B------:R-:W-:Y:S01]  /*1bd0*/  IMAD R5, R5, c[0x0][0x1b8], RZ ;  /* 0x00006e0005057a24 */ /* 0x000fe200078e02ff */
[----:B------:R-:W-:Y:S01]  /*1be0*/  LEA.HI R6, R88, R3, RZ, 0x3 ;  /* 0x0000000358067211 */ /* 0x000fe200078f18ff */
[----:B------:R-:W2:Y:S01]  /*1bf0*/  S2R R22, SR_CTAID.Z ;  /* 0x0000000000167919 */ /* 0x000ea20000002700 */
[----:B------:R-:W-:Y:S01]  /*1c00*/  ULDC.64 UR4, c[0x0][0x178] ;  /* 0x00005e0000047ab9 */ /* 0x000fe20000000a00 */
[----:B------:R-:W-:Y:S01]  /*1c10*/  IMAD R5, R8, c[0x0][0x1bc], R5 ;  /* 0x00006f0008057a24 */ /* 0x000fe200078e0205 */
[----:B-----5:R-:W-:Y:S01]  /*1c20*/  LOP3.LUT R0, R6, 0xfffffff8, RZ, 0xc0, !PT ;  /* 0xfffffff806007812 */ /* 0x020fe200078ec0ff */
[----:B------:R-:W-:Y:S01]  /*1c30*/  IMAD.SHL.U32 R245, R3, 0x2, RZ ;  /* 0x0000000203f57824 */ /* 0x000fe200078e00ff */
[----:B------:R-:W-:Y:S01]  /*1c40*/  SHF.R.S32.HI R6, RZ, 0x3, R6 ;  /* 0x00000003ff067819 */ /* 0x000fe20000011406 */
[----:B------:R-:W-:-:S02]  /*1c50*/  @UP0 UIMAD.WIDE.U32 UR26, UR13, UR6, URZ ;  /* 0x000000060d1a02a5 */ /* 0x000fc4000f8e003f */
[----:B------:R-:W-:Y:S01]  /*1c60*/  UIADD3 UR6, -UR15, UR17, URZ ;  /* 0x000000110f067290 */ /* 0x000fe2000fffe13f */
[----:B------:R-:W-:Y:S01]  /*1c70*/  IADD3 R14, R6, 0x10, RZ ;  /* 0x00000010060e7810 */ /* 0x000fe20007ffe0ff */
[----:B------:R-:W-:Y:S01]  /*1c80*/  @!UP0 USHF.R.S32.HI UR21, URZ, 0x1f, UR20 ;  /* 0x0000001f3f158899 */ /* 0x000fe20008011414 */
[----:B------:R-:W-:Y:S01]  /*1c90*/  SHF.R.S32.HI R7, RZ, 0x1f, R6 ;  /* 0x0000001fff077819 */ /* 0x000fe20000011406 */
[----:B------:R-:W-:Y:S01]  /*1ca0*/  @!UP0 UIMAD.WIDE.U32 UR28, UR20, UR4, URZ ;  /* 0x00000004141c82a5 */ /* 0x000fe2000f8e003f */
[----:B------:R-:W-:Y:S01]  /*1cb0*/  IMAD.IADD R0, R3, 0x1, -R0 ;  /* 0x0000000103007824 */ /* 0x000fe200078e0a00 */
[----:B------:R-:W-:Y:S01]  /*1cc0*/  ISETP.GE.AND P4, PT, R14, UR6, PT ;  /* 0x000000060e007c0c */ /* 0x000fe2000bf86270 */
[----:B------:R-:W-:Y:S01]  /*1cd0*/  @!UP0 UIMAD UR21, UR21, UR4, URZ ;  /* 0x00000004151582a4 */ /* 0x000fe2000f8e023f */
[----:B------:R-:W-:Y:S01]  /*1ce0*/  IADD3 R2, R6, 0x20, RZ ;  /* 0x0000002006027810 */ /* 0x000fe20007ffe0ff */
[----:B------:R-:W-:Y:S01]  /*1cf0*/  IMAD.SHL.U32 R13, R0, 0x8, RZ ;  /* 0x00000008000d7824 */ /* 0x000fe200078e00ff */
[----:B------:R-:W-:Y:S01]  /*1d00*/  IADD3 R4, R6, 0x30, RZ ;  /* 0x0000003006047810 */ /* 0x000fe20007ffe0ff */
[----:B------:R-:W-:Y:S01]  /*1d10*/  @!UP0 UIMAD UR21, UR20, UR5, UR21 ;  /* 0x00000005141582a4 */ /* 0x000fe2000f8e0215 */
[----:B-1----:R-:W-:Y:S01]  /*1d20*/  IMAD.WIDE R26, R27, 0x40, R6 ;  /* 0x000000401b1a7825 */ /* 0x002fe200078e0206 */
[----:B------:R-:W-:Y:S01]  /*1d30*/  @UP0 UIMAD UR7, UR13, UR7, UR27 ;  /* 0x000000070d0702a4 */ /* 0x000fe2000f8e021b */
[----:B------:R-:W-:Y:S01]  /*1d40*/  ISETP.GE.AND P3, PT, R2, UR6, PT ;  /* 0x0000000602007c0c */ /* 0x000fe2000bf66270 */
[----:B------:R-:W-:Y:S01]  /*1d50*/  @!UP0 UMOV UR26, UR28 ;  /* 0x0000001c001a8c82 */ /* 0x000fe20008000000 */
[----:B------:R-:W-:Y:S01]  /*1d60*/  IMAD.SHL.U32 R20, R6, 0x40, RZ ;  /* 0x0000004006147824 */ /* 0x000fe200078e00ff */
[----:B------:R-:W-:Y:S01]  /*1d70*/  @!UP0 UIADD3 UR7, UR29, UR21, URZ ;  /* 0x000000151d078290 */ /* 0x000fe2000fffe03f */
[----:B------:R-:W-:Y:S01]  /*1d80*/  SHF.R.S32.HI R12, RZ, 0x1f, R13 ;  /* 0x0000001fff0c7819 */ /* 0x000fe2000001140d */
[----:B------:R-:W-:Y:S01]  /*1d90*/  USHF.R.S32.HI UR20, URZ, 0x1f, UR14 ;  /* 0x0000001f3f147899 */ /* 0x000fe2000801140e */
[----:B------:R-:W-:Y:S01]  /*1da0*/  @!P4 IADD3 R24, P6, R26, 0x10, RZ ;  /* 0x000000101a18c810 */ /* 0x000fe20007fde0ff */
[----:B------:R-:W-:Y:S01]  /*1db0*/  ULDC.64 UR4, c[0x0][0x1a8] ;  /* 0x00006a0000047ab9 */ /* 0x000fe20000000a00 */
[----:B------:R-:W-:Y:S01]  /*1dc0*/  IADD3 R16, P2, R13, UR26, RZ ;  /* 0x0000001a0d107c10 */ /* 0x000fe2000ff5e0ff */
[----:B------:R-:W-:Y:S01]  /*1dd0*/  UIMAD UR4, UR20, UR4, URZ ;  /* 0x00000004140472a4 */ /* 0x000fe2000f8e023f */
[----:B------:R-:W-:Y:S01]  /*1de0*/  ISETP.GE.AND P0, PT, R4, UR6, PT ;  /* 0x0000000604007c0c */ /* 0x000fe2000bf06270 */
[----:B------:R-:W-:Y:S01]  /*1df0*/  @!P4 IMAD.X R21, RZ, RZ, R27, P6 ;  /* 0x000000ffff15c224 */ /* 0x000fe200030e061b */
[----:B------:R-:W-:Y:S01]  /*1e00*/  ISETP.GE.AND P1, PT, R6, UR6, PT ;  /* 0x0000000606007c0c */ /* 0x000fe2000bf26270 */
[----:B------:R-:W-:Y:S01]  /*1e10*/  UIMAD UR4, UR14, UR5, UR4 ;  /* 0x000000050e0472a4 */ /* 0x000fe2000f8e0204 */
[----:B------:R-:W-:Y:S01]  /*1e20*/  LOP3.LUT R20, R20, 0x1c0, RZ, 0xc0, !PT ;  /* 0x000001c014147812 */ /* 0x000fe200078ec0ff */
[----:B------:R-:W-:Y:S01]  /*1e30*/  @!P4 IMAD R21, R21, c[0x0][0x190], RZ ;  /* 0x000064001515ca24 */ /* 0x000fe200078e02ff */
[----:B------:R-:W-:Y:S01]  /*1e40*/  IADD3.X R17, R12, UR7, RZ, P2, !PT ;  /* 0x000000070c117c10 */ /* 0x000fe200097fe4ff */
[----:B------:R-:W-:Y:S01]  /*1e50*/  UIADD3 UR7, UR8, -0x1, URZ ;  /* 0xffffffff08077890 */ /* 0x000fe2000fffe03f */
[----:B------:R-:W-:Y:S01]  /*1e60*/  LOP3.LUT R11, R20, 0x38, R13, 0xf8, !PT ;  /* 0x00000038140b7812 */ /* 0x000fe200078ef80d */
[----:B------:R-:W-:Y:S01]  /*1e70*/  ULDC UR14, c[0x0][0x198] ;  /* 0x00006600000e7ab9 */ /* 0x000fe20000000800 */
[----:B------:R-:W-:Y:S01]  /*1e80*/  SHF.R.U32.HI R20, RZ, 0x3, R20 ;  /* 0x00000003ff147819 */ /* 0x000fe20000011614 */
[----:B--2---:R-:W-:Y:S01]  /*1e90*/  IMAD.WIDE.U32 R22, R22, c[0x0][0x1a8], R16 ;  /* 0x00006a0016167a25 */ /* 0x004fe200078e0010 */
[----:B------:R-:W-:Y:S01]  /*1ea0*/  @!P3 IADD3 R18, P5, R26, 0x20, RZ ;  /* 0x000000201a12b810 */ /* 0x000fe20007fbe0ff */
[----:B------:R-:W-:Y:S01]  /*1eb0*/  USHF.L.U32 UR5, UR7, 0x6, URZ ;  /* 0x0000000607057899 */ /* 0x000fe2000800063f */
[----:B------:R-:W-:Y:S01]  /*1ec0*/  LOP3.LUT R20, R11, R20, RZ, 0x3c, !PT ;  /* 0x000000140b147212 */ /* 0x000fe200078e3cff */
[----:B------:R-:W-:Y:S01]  /*1ed0*/  @!P4 IMAD R16, R24, c[0x0][0x194], R21 ;  /* 0x000065001810ca24 */ /* 0x000fe200078e0215 */
[----:B------:R-:W-:Y:S01]  /*1ee0*/  @!P0 IADD3 R11, P2, R26, 0x30, RZ ;  /* 0x000000301a0b8810 */ /* 0x000fe20007f5e0ff */
[----:B------:R-:W-:Y:S01]  /*1ef0*/  @!P1 IMAD R17, R27, c[0x0][0x190], RZ ;  /* 0x000064001b119a24 */ /* 0x000fe200078e02ff */
[----:B------:R-:W-:Y:S01]  /*1f00*/  LEA.HI R21, R88, R3, RZ, 0x6 ;  /* 0x0000000358157211 */ /* 0x000fe200078f30ff */
[----:B------:R-:W-:Y:S01]  /*1f10*/  @!P3 IMAD.X R15, RZ, RZ, R27, P5 ;  /* 0x000000ffff0fb224 */ /* 0x000fe200028e061b */
[----:B------:R-:W-:Y:S01]  /*1f20*/  IADD3 R23, R23, UR4, RZ ;  /* 0x0000000417177c10 */ /* 0x000fe2000fffe0ff */
[C---:B------:R-:W-:Y:S01]  /*1f30*/  @!P1 IMAD R17, R26.reuse, c[0x0][0x194], R17 ;  /* 0x000065001a119a24 */ /* 0x040fe200078e0211 */
[----:B------:R-:W-:Y:S01]  /*1f40*/  UIADD3 UR4, -UR5, UR16, URZ ;  /* 0x0000001005047290 */ /* 0x000fe2000fffe13f */
[----:B------:R-:W-:Y:S01]  /*1f50*/  @!P0 IMAD.X R19, RZ, RZ, R27, P2 ;  /* 0x000000ffff138224 */ /* 0x000fe200010e061b */
[----:B------:R-:W-:Y:S01]  /*1f60*/  UIMAD.WIDE.U32 UR20, UR14, 0x20, URZ ;  /* 0x000000200e1478a5 */ /* 0x000fe2000f8e003f */
[----:B------:R-:W-:Y:S01]  /*1f70*/  IMAD.SHL.U32 R21, R21, 0x8, RZ ;  /* 0x0000000815157824 */ /* 0x000fe200078e00ff */
[----:B------:R-:W-:Y:S01]  /*1f80*/  LOP3.LUT R245, R245, 0x6, RZ, 0xc0, !PT ;  /* 0x00000006f5f57812 */ /* 0x000fe200078ec0ff */
[----:B------:R-:W-:Y:S01]  /*1f90*/  @!P1 IMAD.WIDE.U32 R26, R26, c[0x0][0x190], R22 ;  /* 0x000064001a1a9a25 */ /* 0x000fe200078e0016 */
[----:B------:R-:W-:-:S02]  /*1fa0*/  ISETP.GE.AND P6, PT, R14, UR4, PT ;  /* 0x000000040e007c0c */ /* 0x000fc4000bfc6270 */
[----:B------:R-:W-:Y:S01]  /*1fb0*/  LOP3.LUT R20, R20, 0xfffffe00, R21, 0xf8, !PT ;  /* 0xfffffe0014147812 */ /* 0x000fe200078ef815 */
[----:B------:R-:W-:Y:S01]  /*1fc0*/  @!P4 IMAD.WIDE.U32 R24, R24, c[0x0][0x190], R22 ;  /* 0x000064001818ca25 */ /* 0x000fe200078e0016 */
[----:B------:R-:W-:-:S03]  /*1fd0*/  @!P1 LEA R28, P5, R26, c[0x0][0x160], 0x1 ;  /* 0x000058001a1c9a11 */ /* 0x000fc600078a08ff */
[----:B------:R-:W-:Y:S01]  /*1fe0*/  @!P3 IMAD R15, R15, c[0x0][0x190], RZ ;  /* 0x000064000f0fba24 */ /* 0x000fe200078e02ff */
[----:B------:R-:W-:Y:S01]  /*1ff0*/  @!P4 LEA R30, P2, R24, c[0x0][0x160], 0x1 ;  /* 0x00005800181eca11 */ /* 0x000fe200078408ff */
[----:B------:R-:W-:Y:S02]  /*2000*/  @!P3 IMAD.MOV.U32 R32, RZ, RZ, R22 ;  /* 0x000000ffff20b224 */ /* 0x000fe400078e0016 */
[----:B------:R-:W-:Y:S02]  /*2010*/  @!P3 IMAD.MOV.U32 R33, RZ, RZ, R23 ;  /* 0x000000ffff21b224 */ /* 0x000fe400078e0017 */
[----:B------:R-:W-:Y:S02]  /*2020*/  @!P1 IMAD.IADD R17, R27, 0x1, R17 ;  /* 0x000000011b119824 */ /* 0x000fe400078e0211 */
[----:B------:R-:W-:Y:S02]  /*2030*/  @!P4 IMAD.IADD R16, R25, 0x1, R16 ;  /* 0x000000011910c824 */ /* 0x000fe400078e0210 */
[----:B------:R-:W-:Y:S01]  /*2040*/  @!P3 IMAD R15, R18, c[0x0][0x194], R15 ;  /* 0x00006500120fba24 */ /* 0x000fe200078e020f */
[----:B------:R-:W-:Y:S01]  /*2050*/  @!P1 LEA.HI.X R29, R26, c[0x0][0x164], R17, 0x1, P5 ;  /* 0x000059001a1d9a11 */ /* 0x000fe200028f0c11 */
[----:B------:R-:W-:Y:S01]  /*2060*/  @!P3 IMAD.WIDE.U32 R32, R18, c[0x0][0x190], R32 ;  /* 0x000064001220ba25 */ /* 0x000fe200078e0020 */
[----:B------:R-:W-:-:S02]  /*2070*/  @!P4 LEA.HI.X R31, R24, c[0x0][0x164], R16, 0x1, P2 ;  /* 0x00005900181fca11 */ /* 0x000fc400010f0c10 */
[----:B------:R-:W-:Y:S01]  /*2080*/  ISETP.GE.AND P5, PT, R14, UR4, PT ;  /* 0x000000040e007c0c */ /* 0x000fe2000bfa6270 */
[----:B------:R-:W-:Y:S01]  /*2090*/  IMAD.SHL.U32 R239, R20, 0x2, RZ ;  /* 0x0000000214ef7824 */ /* 0x000fe200078e00ff */
[C---:B------:R-:W-:Y:S01]  /*20a0*/  @!P3 LEA R16, P2, R32.reuse, c[0x0][0x160], 0x1 ;  /* 0x000058002010ba11 */ /* 0x040fe200078408ff */
[----:B------:R-:W-:Y:S02]  /*20b0*/  @!P3 IMAD.IADD R15, R33, 0x1, R15 ;  /* 0x00000001210fb824 */ /* 0x000fe400078e020f */
[----:B------:R-:W-:Y:S01]  /*20c0*/  @!P0 IMAD R14, R19, c[0x0][0x190], RZ ;  /* 0x00006400130e8a24 */ /* 0x000fe200078e02ff */
[----:B------:R-:W-:Y:S01]  /*20d0*/  @!PT LDS RZ, [RZ] ;  /* 0x00000000fffff984 */ /* 0x000fe20000000800 */
[----:B------:R-:W-:Y:S01]  /*20e0*/  @!PT LDS RZ, [RZ] ;  /* 0x00000000fffff984 */ /* 0x000fe20000000800 */
[----:B------:R-:W-:Y:S01]  /*20f0*/  @!PT LDS RZ, [RZ] ;  /* 0x00000000fffff984 */ /* 0x000fe20000000800 */
[----:B------:R1:W-:Y:S01]  /*2100*/  @!P1 LDGSTS.E.BYPASS.LTC128B.128 [R239], [R28.64] ;  /* 0x000000001cef9fae */ /* 0x0003e2000b901d52 */
[C---:B------:R-:W-:Y:S01]  /*2110*/  @!P0 IMAD.WIDE.U32 R22, R11.reuse, c[0x0][0x190], R22 ;  /* 0x000064000b168a25 */ /* 0x040fe200078e0016 */
[----:B------:R-:W-:Y:S02]  /*2120*/  @!P3 LEA.HI.X R17, R32, c[0x0][0x164], R15, 0x1, P2 ;  /* 0x000059002011ba11 */ /* 0x000fe400010f0c0f */
[----:B------:R1:W-:Y:S01]  /*2130*/  @!P1 LDGSTS.E.BYPASS.LTC128B.128 [R239+0x2000], [R28.64+0x80] ;  /* 0x020000801cef9fae */ /* 0x0003e2000b901d52 */
[----:B------:R-:W-:Y:S01]  /*2140*/  @!P0 IMAD R14, R11, c[0x0][0x194], R14 ;  /* 0x000065000b0e8a24 */ /* 0x000fe200078e020e */
[----:B------:R-:W-:Y:S01]  /*2150*/  ISETP.GE.AND P2, PT, R2, UR4, PT ;  /* 0x0000000402007c0c */ /* 0x000fe2000bf46270 */
[----:B------:R-:W-:Y:S01]  /*2160*/  IMAD R15, R7, c[0x0][0x198], RZ ;  /* 0x00006600070f7a24 */ /* 0x000fe200078e02ff */
[----:B------:R1:W-:Y:S01]  /*2170*/  @!P1 LDGSTS.E.BYPASS.LTC128B.128 [R239+0x4000], [R28.64+0x100] ;  /* 0x040001001cef9fae */ /* 0x0003e2000b901d52 */
[----:B------:R-:W-:-:S02]  /*2180*/  IMAD.U32 R246, RZ, RZ, UR7 ;  /* 0x00000007fff67e24 */ /* 0x000fc4000f8e00ff */
[----:B------:R-:W-:Y:S01]  /*2190*/  IMAD R15, R6, c[0x0][0x19c], R15 ;  /* 0x00006700060f7a24 */ /* 0x000fe200078e020f */
[----:B------:R1:W-:Y:S01]  /*21a0*/  @!P1 LDGSTS.E.BYPASS.LTC128B.128 [R239+0x6000], [R28.64+0x180] ;  /* 0x060001801cef9fae */ /* 0x0003e2000b901d52 */
[----:B------:R-:W-:-:S03]  /*21b0*/  IADD3 R10, P1, R13, R10, RZ ;  /* 0x0000000a0d0a7210 */ /* 0x000fc60007f3e0ff */
[----:B------:R1:W-:Y:S02]  /*21c0*/  @!P4 LDGSTS.E.BYPASS.LTC128B.128 [R239+0x800], [R30.64] ;  /* 0x008000001eefcfae */ /* 0x0003e4000b901d52 */
[----:B------:R-:W-:Y:S01]  /*21d0*/  IMAD.X R11, R12, 0x1, R9, P1 ;  /* 0x000000010c0b7824 */ /* 0x000fe200008e0609 */
[----:B------:R-:W-:Y:S01]  /*21e0*/  @!P0 LEA R18, P1, R22, c[0x0][0x160], 0x1 ;  /* 0x0000580016128a11 */ /* 0x000fe200078208ff */
[----:B------:R1:W-:Y:S01]  /*21f0*/  @!P4 LDGSTS.E.BYPASS.LTC128B.128 [R239+0x2800], [R30.64+0x80] ;  /* 0x028000801eefcfae */ /* 0x0003e2000b901d52 */
[----:B------:R-:W-:Y:S02]  /*2200*/  @!P0 IMAD.IADD R9, R23, 0x1, R14 ;  /* 0x0000000117098824 */ /* 0x000fe400078e020e */
[----:B------:R-:W-:Y:S01]  /*2210*/  IMAD.WIDE.U32 R10, R6, c[0x0][0x198], R10 ;  /* 0x00006600060a7a25 */ /* 0x000fe200078e000a */
[----:B------:R1:W-:Y:S02]  /*2220*/  @!P4 LDGSTS.E.BYPASS.LTC128B.128 [R239+0x4800], [R30.64+0x100] ;  /* 0x048001001eefcfae */ /* 0x0003e4000b901d52 */
[----:B------:R-:W-:Y:S01]  /*2230*/  @!P0 LEA.HI.X R19, R22, c[0x0][0x164], R9, 0x1, P1 ;  /* 0x0000590016138a11 */ /* 0x000fe200008f0c09 */
[----:B------:R-:W-:Y:S01]  /*2240*/  IMAD.IADD R165, R11, 0x1, R15 ;  /* 0x000000010ba57824 */ /* 0x000fe200078e020f */
[----:B------:R1:W-:Y:S01]  /*2250*/  @!P4 LDGSTS.E.BYPASS.LTC128B.128 [R239+0x6800], [R30.64+0x180] ;  /* 0x068001801eefcfae */ /* 0x0003e2000b901d52 */
[----:B------:R-:W-:Y:S01]  /*2260*/  ISETP.GE.AND P4, PT, R2, UR4, PT ;  /* 0x0000000402007c0c */ /* 0x000fe2000bf86270 */
[----:B------:R-:W-:Y:S01]  /*2270*/  IMAD.MOV.U32 R2, RZ, RZ, R10 ;  /* 0x000000ffff027224 */ /* 0x000fe200078e000a */
[----:B------:R-:W-:Y:S01]  /*2280*/  IADD3 R168, P1, R6, UR12, RZ ;  /* 0x0000000c06a87c10 */ /* 0x000fe2000ff3e0ff */
[----:B------:R2:W-:Y:S01]  /*2290*/  @!P3 LDGSTS.E.BYPASS.LTC128B.128 [R239+0x1000], [R16.64] ;  /* 0x0100000010efbfae */ /* 0x0005e2000b901d52 */
[----:B------:R-:W-:Y:S01]  /*22a0*/  IMAD.U32 R11, RZ, RZ, UR14 ;  /* 0x0000000eff0b7e24 */ /* 0x000fe2000f8e00ff */
[----:B------:R-:W-:Y:S01]  /*22b0*/  UIADD3 UR12, UR16, 0x1, -UR17 ;  /* 0x00000001100c7890 */ /* 0x000fe2000fffe811 */
[----:B------:R-:W-:Y:S01]  /*22c0*/  IADD3.X R7, R7, UR11, RZ, P1, !PT ;  /* 0x0000000b07077c10 */ /* 0x000fe20008ffe4ff */
[----:B------:R2:W-:Y:S01]  /*22d0*/  @!P3 LDGSTS.E.BYPASS.LTC128B.128 [R239+0x3000], [R16.64+0x80] ;  /* 0x0300008010efbfae */ /* 0x0005e2000b901d52 */
[----:B------:R-:W-:Y:S01]  /*22e0*/  ISETP.GE.AND P1, PT, R4, UR4, PT ;  /* 0x0000000404007c0c */ /* 0x000fe2000bf26270 */
[----:B------:R-:W-:Y:S01]  /*22f0*/  IMAD.U32 R9, RZ, RZ, UR14 ;  /* 0x0000000eff097e24 */ /* 0x000fe2000f8e00ff */
[----:B------:R-:W-:Y:S01]  /*2300*/  ULDC UR11, c[0x0][0x2e4] ;  /* 0x0000b900000b7ab9 */ /* 0x000fe20000000800 */
[----:B------:R2:W-:Y:S01]  /*2310*/  @!P3 LDGSTS.E.BYPASS.LTC128B.128 [R239+0x5000], [R16.64+0x100] ;  /* 0x0500010010efbfae */ /* 0x0005e2000b901d52 */
[----:B------:R-:W-:Y:S01]  /*2320*/  IMAD R7, R7, c[0x0][0x1a0], RZ ;  /* 0x0000680007077a24 */ /* 0x000fe200078e02ff */
[----:B------:R-:W-:-:S02]  /*2330*/  UIADD3 UR11, UR16, -UR11, -UR17 ;  /* 0x8000000b100b7290 */ /* 0x000fc4000fffe811 */
[----:B------:R2:W-:Y:S01]  /*2340*/  @!P3 LDGSTS.E.BYPASS.LTC128B.128 [R239+0x7000], [R16.64+0x180] ;  /* 0x0700018010efbfae */ /* 0x0005e2000b901d52 */
[----:B------:R-:W-:-:S03]  /*2350*/  IADD3 R20, P3, R13, UR24, RZ ;  /* 0x000000180d147c10 */ /* 0x000fc6000ff7e0ff */
[----:B------:R3:W-:Y:S01]  /*2360*/  @!P0 LDGSTS.E.BYPASS.LTC128B.128 [R239+0x1800], [R18.64] ;  /* 0x0180000012ef8fae */ /* 0x0007e2000b901d52 */
[----:B------:R-:W-:Y:S01]  /*2370*/  IADD3.X R21, R12, UR22, RZ, P3, !PT ;  /* 0x000000160c157c10 */ /* 0x000fe20009ffe4ff */
[----:B------:R-:W-:Y:S01]  /*2380*/  IMAD.U32 R12, RZ, RZ, UR14 ;  /* 0x0000000eff0c7e24 */ /* 0x000fe2000f8e00ff */
[----:B------:R-:W-:Y:S01]  /*2390*/  ISETP.GE.AND P3, PT, R6, UR4, PT ;  /* 0x0000000406007c0c */ /* 0x000fe2000bf66270 */
[----:B------:R3:W-:Y:S01]  /*23a0*/  @!P0 LDGSTS.E.BYPASS.LTC128B.128 [R239+0x3800], [R18.64+0x80] ;  /* 0x0380008012ef8fae */ /* 0x0007e2000b901d52 */
[----:B------:R-:W-:Y:S02]  /*23b0*/  @!P1 IMAD.MOV.U32 R164, RZ, RZ, R2 ;  /* 0x000000ffffa49224 */ /* 0x000fe400078e0002 */
[----:B------:R-:W-:Y:S01]  /*23c0*/  IMAD.WIDE.U32 R20, R8, c[0x0][0x1b8], R20 ;  /* 0x00006e0008147a25 */ /* 0x000fe200078e0014 */
[----:B------:R3:W-:Y:S03]  /*23d0*/  @!P0 LDGSTS.E.BYPASS.LTC128B.128 [R239+0x5800], [R18.64+0x100] ;  /* 0x0580010012ef8fae */ /* 0x0007e6000b901d52 */
[----:B------:R-:W-:Y:S01]  /*23e0*/  IMAD.MOV.U32 R8, RZ, RZ, c[0x0][0x19c] ;  /* 0x00006700ff087624 */ /* 0x000fe200078e00ff */
[----:B------:R3:W-:Y:S01]  /*23f0*/  @!P0 LDGSTS.E.BYPASS.LTC128B.128 [R239+0x7800], [R18.64+0x180] ;  /* 0x0780018012ef8fae */ /* 0x0007e2000b901d52 */
[----:B------:R-:W-:-:S03]  /*2400*/  @!P1 IMAD.WIDE.U32 R12, R12, 0x30, R164 ;  /* 0x000000300c0c9825 */ /* 0x000fc600078e00a4 */
[----:B------:R-:W-:Y:S01]  /*2410*/  @!P3 LEA R24, P0, R2, c[0x0][0x168], 0x1 ;  /* 0x00005a000218ba11 */ /* 0x000fe200078008ff */
[----:B------:R-:W-:Y:S02]  /*2420*/  IMAD.SHL.U32 R14, R8, 0x20, RZ ;  /* 0x00000020080e7824 */ /* 0x000fe400078e00ff */
[----:B------:R-:W-:Y:S01]  /*2430*/  IMAD.IADD R21, R21, 0x1, R5 ;  /* 0x0000000115157824 */ /* 0x000fe200078e0205 */
[----:B------:R-:W-:Y:S02]  /*2440*/  @!P3 LEA.HI.X R25, R2, c[0x0][0x16c], R165, 0x1, P0 ;  /* 0x00005b000219ba11 */ /* 0x000fe400000f0ca5 */
[----:B--2---:R-:W-:Y:S01]  /*2450*/  @!P6 LEA R16, P0, R11, R2, 0x4 ;  /* 0x000000020b10e211 */ /* 0x004fe200078020ff */
[C---:B------:R-:W-:Y:S02]  /*2460*/  IMAD R11, R168.reuse, c[0x0][0x1a4], R7 ;  /* 0x00006900a80b7a24 */ /* 0x040fe400078e0207 */
[----:B------:R2:W-:Y:S01]  /*2470*/  @!P3 LDGSTS.E.BYPASS.LTC128B.128 [R239+0x8000], [R24.64] ;  /* 0x0800000018efbfae */ /* 0x0005e2000b901d52 */
[----:B------:R-:W-:Y:S01]  /*2480*/  IMAD.WIDE.U32 R168, R168, c[0x0][0x1a0], R20 ;  /* 0x00006800a8a87a25 */ /* 0x000fe200078e0014 */
[----:B------:R-:W-:-:S02]  /*2490*/  @!P6 LEA.HI.X R9, R9, R165, R8, 0x4, P0 ;  /* 0x000000a50909e211 */ /* 0x000fc400000f2408 */
[----:B------:R2:W-:Y:S01]  /*24a0*/  @!P3 LDGSTS.E.BYPASS.LTC128B.128 [R239+0xa000], [R24.64+0x80] ;  /* 0x0a00008018efbfae */ /* 0x0005e2000b901d52 */
[----:B------:R-:W-:Y:S01]  /*24b0*/  @!P2 IADD3 R10, P0, R2, UR20, RZ ;  /* 0x00000014020aac10 */ /* 0x000fe2000ff1e0ff */
[----:B------:R-:W-:Y:S02]  /*24c0*/  @!P1 IMAD R8, R8, 0x30, RZ ;  /* 0x0000003008089824 */ /* 0x000fe400078e02ff */
[----:B------:R2:W-:Y:S01]  /*24d0*/  @!P3 LDGSTS.E.BYPASS.LTC128B.128 [R239+0xc000], [R24.64+0x100] ;  /* 0x0c00010018efbfae */ /* 0x0005e2000b901d52 */
[----:B------:R-:W-:Y:S02]  /*24e0*/  IMAD.IADD R166, R169, 0x1, R11 ;  /* 0x00000001a9a67824 */ /* 0x000fe400078e020b */
[----:B------:R-:W-:Y:S01]  /*24f0*/  @!P1 IMAD.IADD R5, R13, 0x1, R8 ;  /* 0x000000010d059824 */ /* 0x000fe200078e0208 */
[----:B------:R2:W-:Y:S01]  /*2500*/  @!P3 LDGSTS.E.BYPASS.LTC128B.128 [R239+0xe000], [R24.64+0x180] ;  /* 0x0e00018018efbfae */ /* 0x0005e2000b901d52 */
[----:B------:R-:W-:Y:S01]  /*2510*/  @!P6 LEA R22, P3, R16, c[0x0][0x168], 0x1 ;  /* 0x00005a001016ea11 */ /* 0x000fe200078608ff */
[----:B------:R-:W-:-:S03]  /*2520*/  IMAD.SHL.U32 R13, R6, 0x8, RZ ;  /* 0x00000008060d7824 */ /* 0x000fc600078e00ff */
[----:B------:R-:W-:Y:S02]  /*2530*/  @!P6 LEA.HI.X R23, R16, c[0x0][0x16c], R9, 0x1, P3 ;  /* 0x00005b001017ea11 */ /* 0x000fe400018f0c09 */
[----:B------:R-:W-:Y:S02]  /*2540*/  @!P2 IADD3.X R9, R165, UR21, R14, P0, !PT ;  /* 0x00000015a509ac10 */ /* 0x000fe400087fe40e */
[----:B------:R-:W-:Y:S01]  /*2550*/  @!P2 LEA R16, P0, R10, c[0x0][0x168], 0x1 ;  /* 0x00005a000a10aa11 */ /* 0x000fe200078008ff */
[----:B------:R4:W-:Y:S01]  /*2560*/  @!P6 LDGSTS.E.BYPASS.LTC128B.128 [R239+0x8800], [R22.64] ;  /* 0x0880000016efefae */ /* 0x0009e2000b901d52 */
[----:B------:R-:W-:Y:S02]  /*2570*/  LEA.HI R14, R88, R3, RZ, 0x4 ;  /* 0x00000003580e7211 */ /* 0x000fe400078f20ff */
[----:B------:R-:W-:Y:S01]  /*2580*/  @!P2 LEA.HI.X R17, R10, c[0x0][0x16c], R9, 0x1, P0 ;  /* 0x00005b000a11aa11 */ /* 0x000fe200000f0c09 */
[----:B------:R4:W-:Y:S01]  /*2590*/  @!P6 LDGSTS.E.BYPASS.LTC128B.128 [R239+0xa800], [R22.64+0x80] ;  /* 0x0a80008016efefae */ /* 0x0009e2000b901d52 */
[----:B---3--:R-:W-:Y:S01]  /*25a0*/  @!P1 LEA R18, P0, R12, c[0x0][0x168], 0x1 ;  /* 0x00005a000c129a11 */ /* 0x008fe200078008ff */
[----:B------:R-:W-:Y:S01]  /*25b0*/  IMAD.SHL.U32 R10, R0, 0x40, RZ ;  /* 0x00000040000a7824 */ /* 0x000fe200078e00ff */
[----:B------:R-:W-:Y:S01]  /*25c0*/  LOP3.LUT R8, R14, 0xfffffff0, RZ, 0xc0, !PT ;  /* 0xfffffff00e087812 */ /* 0x000fe200078ec0ff */
[----:B------:R4:W-:Y:S01]  /*25d0*/  @!P6 LDGSTS.E.BYPASS.LTC128B.128 [R239+0xc800], [R22.64+0x100] ;  /* 0x0c80010016efefae */ /* 0x0009e2000b901d52 */
[----:B------:R-:W-:Y:S01]  /*25e0*/  @!P1 LEA.HI.X R19, R12, c[0x0][0x16c], R5, 0x1, P0 ;  /* 0x00005b000c139a11 */ /* 0x000fe200000f0c05 */
[----:B------:R-:W-:Y:S01]  /*25f0*/  IMAD.MOV.U32 R5, RZ, RZ, 0x20 ;  /* 0x00000020ff057424 */ /* 0x000fe200078e00ff */
[----:B------:R-:W-:Y:S01]  /*2600*/  SHF.R.S32.HI R7, RZ, 0x4, R14 ;  /* 0x00000004ff077819 */ /* 0x000fe2000001140e */
[----:B------:R4:W-:Y:S01]  /*2610*/  @!P6 LDGSTS.E.BYPASS.LTC128B.128 [R239+0xe800], [R22.64+0x180] ;  /* 0x0e80018016efefae */ /* 0x0009e2000b901d52 */
[----:B------:R-:W-:Y:S01]  /*2620*/  IMAD.IADD R9, R3, 0x1, -R8 ;  /* 0x0000000103097824 */ /* 0x000fe200078e0a08 */
[----:B------:R-:W-:Y:S01]  /*2630*/  ISETP.GE.AND P6, PT, R6, UR4, PT ;  /* 0x0000000406007c0c */ /* 0x000fe2000bfc6270 */
[----:B------:R-:W-:Y:S01]  /*2640*/  IMAD.WIDE.U32 R20, R5, c[0x0][0x1a0], RZ ;  /* 0x0000680005147a25 */ /* 0x000fe200078e00ff */
[----:B------:R3:W-:Y:S01]  /*2650*/  @!P2 LDGSTS.E.BYPASS.LTC128B.128 [R239+0x9000], [R16.64] ;  /* 0x0900000010efafae */ /* 0x0007e2000b901d52 */
[----:B------:R-:W-:-:S02]  /*2660*/  LEA R236, P0, R168, c[0x0][0x170], 0x1 ;  /* 0x00005c00a8ec7a11 */ /* 0x000fc400078008ff */
[----:B------:R-:W-:Y:S01]  /*2670*/  SHF.R.S32.HI R8, RZ, 0x1f, R9 ;  /* 0x0000001fff087819 */ /* 0x000fe20000011409 */
[----:B------:R3:W-:Y:S01]  /*2680*/  @!P2 LDGSTS.E.BYPASS.LTC128B.128 [R239+0xb000], [R16.64+0x80] ;  /* 0x0b00008010efafae */ /* 0x0007e2000b901d52 */
[----:B------:R-:W-:Y:S02]  /*2690*/  LEA.HI R14, R14, R7, RZ, 0x1 ;  /* 0x000000070e0e7211 */ /* 0x000fe400078f08ff */
[----:B------:R-:W-:Y:S01]  /*26a0*/  LEA.HI R6, R8, R9, RZ, 0x3 ;  /* 0x0000000908067211 */ /* 0x000fe200078f18ff */
[----:B------:R3:W-:Y:S01]  /*26b0*/  @!P2 LDGSTS.E.BYPASS.LTC128B.128 [R239+0xd000], [R16.64+0x100] ;  /* 0x0d00010010efafae */ /* 0x0007e2000b901d52 */
[----:B------:R-:W-:Y:S02]  /*26c0*/  LOP3.LUT R10, R10, 0x1c0, RZ, 0xc0, !PT ;  /* 0x000001c00a0a7812 */ /* 0x000fe400078ec0ff */
[----:B------:R-:W-:Y:S01]  /*26d0*/  LOP3.LUT R12, R6, 0xfffffff8, RZ, 0xc0, !PT ;  /* 0xfffffff8060c7812 */ /* 0x000fe200078ec0ff */
[----:B------:R3:W-:Y:S01]  /*26e0*/  @!P2 LDGSTS.E.BYPASS.LTC128B.128 [R239+0xf000], [R16.64+0x180] ;  /* 0x0f00018010efafae */ /* 0x0007e2000b901d52 */
[----:B------:R-:W-:Y:S01]  /*26f0*/  ISETP.GE.AND P3, PT, R4, UR4, PT ;  /* 0x0000000404007c0c */ /* 0x000fe2000bf66270 */
[----:B------:R-:W-:Y:S01]  /*2700*/  IMAD R4, R5, c[0x0][0x1a4], RZ ;  /* 0x0000690005047a24 */ /* 0x000fe200078e02ff */
[----:B------:R-:W-:Y:S01]  /*2710*/  LEA.HI.X R235, R168, c[0x0][0x174], R166, 0x1, P0 ;  /* 0x00005d00a8eb7a11 */ /* 0x000fe200000f0ca6 */
[----:B------:R3:W-:Y:S01]  /*2720*/  @!P1 LDGSTS.E.BYPASS.LTC128B.128 [R239+0x9800], [R18.64] ;  /* 0x0980000012ef9fae */ /* 0x0007e2000b901d52 */
[----:B------:R-:W-:Y:S01]  /*2730*/  LOP3.LUT R14, R14, 0xfffffffe, RZ, 0xc0, !PT ;  /* 0xfffffffe0e0e7812 */ /* 0x000fe200078ec0ff */
[----:B------:R-:W-:Y:S01]  /*2740*/  IMAD.IADD R12, R9, 0x1, -R12 ;  /* 0x00000001090c7824 */ /* 0x000fe200078e0a0c */
[----:B------:R-:W-:Y:S01]  /*2750*/  LOP3.LUT R11, R10, 0x8, R13, 0xf8, !PT ;  /* 0x000000080a0b7812 */ /* 0x000fe200078ef80d */
[----:B------:R3:W-:Y:S01]  /*2760*/  @!P1 LDGSTS.E.BYPASS.LTC128B.128 [R239+0xb800], [R18.64+0x80] ;  /* 0x0b80008012ef9fae */ /* 0x0007e2000b901d52 */
[----:B------:R-:W-:Y:S01]  /*2770*/  @!P5 IADD3 R8, P0, R236, R20, RZ ;  /* 0x00000014ec08d210 */ /* 0x000fe20007f1e0ff */
[----:B------:R-:W-:Y:S01]  /*2780*/  IMAD.IADD R7, R7, 0x1, -R14 ;  /* 0x0000000107077824 */ /* 0x000fe200078e0a0e */
[----:B------:R-:W-:Y:S01]  /*2790*/  SHF.R.U32.HI R10, RZ, 0x3, R10 ;  /* 0x00000003ff0a7819 */ /* 0x000fe2000001160a */
[----:B------:R3:W-:Y:S01]  /*27a0*/  @!P1 LDGSTS.E.BYPASS.LTC128B.128 [R239+0xd800], [R18.64+0x100] ;  /* 0x0d80010012ef9fae */ /* 0x0007e2000b901d52 */
[----:B------:R-:W-:Y:S01]  /*27b0*/  @!P5 IADD3.X R9, R235, R21, R4, P0, !PT ;  /* 0x00000015eb09d210 */ /* 0x000fe200007fe404 */
[----:B------:R-:W-:Y:S01]  /*27c0*/  IMAD.SHL.U32 R4, R12, 0x40, RZ ;  /* 0x000000400c047824 */ /* 0x000fe200078e00ff */
[----:B------:R-:W-:Y:S01]  /*27d0*/  LOP3.LUT R10, R11, R10, RZ, 0x3c, !PT ;  /* 0x0000000a0b0a7212 */ /* 0x000fe200078e3cff */
[----:B------:R3:W-:Y:S01]  /*27e0*/  @!P1 LDGSTS.E.BYPASS.LTC128B.128 [R239+0xf800], [R18.64+0x180] ;  /* 0x0f80018012ef9fae */ /* 0x0007e2000b901d52 */
[C---:B------:R-:W-:Y:S01]  /*27f0*/  IMAD.SHL.U32 R13, R7.reuse, 0x8, RZ ;  /* 0x00000008070d7824 */ /* 0x040fe200078e00ff */
[----:B------:R-:W-:Y:S01]  /*2800*/  LEA.HI R88, R88, R3, RZ, 0x5 ;  /* 0x0000000358587211 */ /* 0x000fe200078f28ff */
[----:B------:R-:W-:Y:S01]  /*2810*/  @!P6 IMAD.MOV.U32 R237, RZ, RZ, R235 ;  /* 0x000000ffffede224 */ /* 0x000fe200078e00eb */
[----:B------:R-:W0:Y:S01]  /*2820*/  LDGDEPBAR ;  /* 0x00000000000079af */ /* 0x000e220000000000 */
[----:B------:R-:W-:Y:S01]  /*2830*/  IMAD R233, R7, 0x200, R10 ;  /* 0x0000020007e97824 */ /* 0x000fe200078e020a */
[----:B------:R-:W-:Y:S01]  /*2840*/  LOP3.LUT R4, R4, 0x1c0, RZ, 0xc0, !PT ;  /* 0x000001c004047812 */ /* 0x000fe200078ec0ff */
[----:B------:R-:W-:Y:S01]  /*2850*/  @!P4 IMAD.MOV.U32 R7, RZ, RZ, c[0x0][0x1a0] ;  /* 0x00006800ff07c624 */ /* 0x000fe200078e00ff */
[----:B------:R-:W-:Y:S01]  /*2860*/  R2P PR, R12, 0x6 ;  /* 0x000000060c007804 */ /* 0x000fe20000000000 */
[----:B------:R-:W-:Y:S01]  /*2870*/  IMAD.SHL.U32 R89, R6, 0x40, RZ ;  /* 0x0000004006597824 */ /* 0x000fe200078e00ff */
[----:B------:R-:W-:Y:S01]  /*2880*/  LOP3.LUT R13, R4, 0x8, R13, 0xf8, !PT ;  /* 0x00000008040d7812 */ /* 0x000fe200078ef80d */
[----:B------:R-:W-:Y:S01]  /*2890*/  @!P4 IMAD.MOV.U32 R10, RZ, RZ, c[0x0][0x1a4] ;  /* 0x00006900ff0ac624 */ /* 0x000fe200078e00ff */
[----:B------:R-:W-:Y:S01]  /*28a0*/  SHF.R.U32.HI R4, RZ, 0x3, R4 ;  /* 0x00000003ff047819 */ /* 0x000fe20000011604 */
[----:B------:R-:W-:Y:S01]  /*28b0*/  @!P3 IMAD.MOV.U32 R14, RZ, RZ, c[0x0][0x1a0] ;  /* 0x00006800ff0eb624 */ /* 0x000fe200078e00ff */
[----:B------:R-:W-:Y:S01]  /*28c0*/  @!P4 LEA R12, P0, R7, R236, 0x6 ;  /* 0x000000ec070cc211 */ /* 0x000fe200078030ff */
[----:B------:R-:W-:Y:S01]  /*28d0*/  @!P3 IMAD.MOV.U32 R11, RZ, RZ, c[0x0][0x1a4] ;  /* 0x00006900ff0bb624 */ /* 0x000fe200078e00ff */
[----:B------:R-:W-:Y:S01]  /*28e0*/  SHF.R.S32.HI R6, RZ, 0x5, R88 ;  /* 0x00000005ff067819 */ /* 0x000fe20000011458 */
[----:B------:R-:W-:Y:S01]  /*28f0*/  @!P3 IMAD.MOV.U32 R234, RZ, RZ, R236 ;  /* 0x000000ffffeab224 */ /* 0x000fe200078e00ec */
[----:B------:R-:W-:Y:S01]  /*2900*/  LOP3.LUT R89, R89, 0xfffffe00, RZ, 0xc0, !PT ;  /* 0xfffffe0059597812 */ /* 0x000fe200078ec0ff */
[----:B------:R-:W-:Y:S01]  /*2910*/  @!P3 IMAD R11, R11, 0x60, RZ ;  /* 0x000000600b0bb824 */ /* 0x000fe200078e02ff */
[----:B------:R-:W-:Y:S01]  /*2920*/  LOP3.LUT R4, R13, R4, RZ, 0x3c, !PT ;  /* 0x000000040d047212 */ /* 0x000fe200078e3cff */
[----:B------:R-:W-:Y:S01]  /*2930*/  @!P3 IMAD.WIDE.U32 R14, R14, 0x60, R234 ;  /* 0x000000600e0eb825 */ /* 0x000fe200078e00ea */
[----:B------:R-:W-:Y:S01]  /*2940*/  @!P4 LEA.HI.X R13, R7, R235, R10, 0x6, P0 ;  /* 0x000000eb070dc211 */ /* 0x000fe200000f340a */
[----:B------:R-:W-:Y:S01]  /*2950*/  ULDC UR4, c[0x0][0x2e8] ;  /* 0x0000ba0000047ab9 */ /* 0x000fe20000000800 */
[----:B------:R-:W-:Y:S01]  /*2960*/  SEL R5, R5, 0xffffffe0, !P2 ;  /* 0xffffffe005057807 */ /* 0x000fe20005000000 */
[----:B------:R-:W-:Y:S01]  /*2970*/  IMAD R7, R6, 0x400, R89 ;  /* 0x0000040006077824 */ /* 0x000fe200078e0259 */
[----:B------:R-:W-:Y:S01]  /*2980*/  UIADD3 UR4, UR12, UR4, URZ ;  /* 0x000000040c047290 */ /* 0x000fe2000fffe03f */
[----:B------:R-:W-:Y:S01]  /*2990*/  @!P3 IMAD.IADD R11, R15, 0x1, R11 ;  /* 0x000000010f0bb824 */ /* 0x000fe200078e020b */
[----:B------:R-:W-:-:S04]  /*29a0*/  DEPBAR.LE SB0, 0x0 ;  /* 0x000080000000791a */ /* 0x000fc80000000000 */
[----:B------:R-:W-:Y:S01]  /*29b0*/  BAR.SYNC.DEFER_BLOCKING 0x0 ;  /* 0x0000000000007b1d */ /* 0x000fe20000010000 */
[----:B------:R-:W-:Y:S02]  /*29c0*/  @!P3 IMAD.MOV.U32 R10, RZ, RZ, R14 ;  /* 0x000000ffff0ab224 */ /* 0x000fe400078e000e */
[----:B------:R-:W-:Y:S02]  /*29d0*/  IMAD.IADD R234, R4, 0x1, R7 ;  /* 0x0000000104ea7824 */ /* 0x000fe400078e0207 */
[----:B------:R-:W-:Y:S02]  /*29e0*/  IMAD.SHL.U32 R233, R233, 0x2, RZ ;  /* 0x00000002e9e97824 */ /* 0x000fe400078e00ff */
[----:B------:R-:W-:Y:S02]  /*29f0*/  IMAD.SHL.U32 R234, R234, 0x2, RZ ;  /* 0x00000002eaea7824 */ /* 0x000fe400078e00ff */
[----:B------:R-:W-:Y:S01]  /*2a00*/  IMAD.MOV.U32 R7, RZ, RZ, 0x10 ;  /* 0x00000010ff077424 */ /* 0x000fe200078e00ff */
[----:B------:R-:W-:Y:S01]  /*2a10*/  IADD3 R231, R233, 0x8020, RZ ;  /* 0x00008020e9e77810 */ /* 0x000fe20007ffe0ff */
[----:B------:R-:W-:-:S03]  /*2a20*/  IMAD R230, R5, 0x2, R234 ;  /* 0x0000000205e67824 */ /* 0x000fc600078e02ea */
[----:B------:R-:W-:Y:S02]  /*2a30*/  SEL R7, R7, 0xfffffff0, !P1 ;  /* 0xfffffff007077807 */ /* 0x000fe40004800000 */
[----:B------:R-:W-:Y:S02]  /*2a40*/  R2P PR, R0, 0x6 ;  /* 0x0000000600007804 */ /* 0x000fe40000000000 */
[----:B------:R-:W-:Y:S01]  /*2a50*/  IADD3 R0, R233, 0x8000, RZ ;  /* 0x00008000e9007810 */ /* 0x000fe20007ffe0ff */
[----:B------:R-:W-:-:S04]  /*2a60*/  IMAD R232, R7, 0x2, R234 ;  /* 0x0000000207e87824 */ /* 0x000fc800078e02ea */
[----:B------:R-:W-:Y:S01]  /*2a70*/  IMAD R229, R5, 0x2, R232 ;  /* 0x0000000205e57824 */ /* 0x000fe200078e02e8 */
[----:B------:R-:W-:Y:S04]  /*2a80*/  @P6 STS.128 [R239+0x10000], RZ ;  /* 0x010000ffef006388 */ /* 0x000fe80000000c00 */
[----:B------:R-:W-:Y:S01]  /*2a90*/  @P6 STS.128 [R239+0x12000], RZ ;  /* 0x012000ffef006388 */ /* 0x000fe20000000c00 */
[----:B------:R-:W-:Y:S01]  /*2aa0*/  @P1 IADD3 R231, R0, -0x20, RZ ;  /* 0xffffffe000e71810 */ /* 0x000fe20007ffe0ff */
[----:B------:R-:W-:Y:S02]  /*2ab0*/  IMAD.MOV.U32 R0, RZ, RZ, 0x40 ;  /* 0x00000040ff007424 */ /* 0x000fe400078e00ff */
[----:B------:R-:W-:Y:S01]  /*2ac0*/  @P6 STS.128 [R239+0x14000], RZ ;  /* 0x014000ffef006388 */ /* 0x000fe20000000c00 */
[----:B------:R-:W-:-:S02]  /*2ad0*/  IADD3 R223, R231, 0x800, RZ ;  /* 0x00000800e7df7810 */ /* 0x000fc40007ffe0ff */
[----:B------:R-:W-:Y:S01]  /*2ae0*/  SEL R0, R0, 0xffffffc0, !P2 ;  /* 0xffffffc000007807 */ /* 0x000fe20005000000 */
[----:B------:R-:W-:Y:S01]  /*2af0*/  @P6 STS.128 [R239+0x16000], RZ ;  /* 0x016000ffef006388 */ /* 0x000fe20000000c00 */
[C---:B------:R-:W-:Y:S02]  /*2b00*/  IADD3 R222, R231.reuse, 0x1000, RZ ;  /* 0x00001000e7de7810 */ /* 0x040fe40007ffe0ff */
[----:B------:R-:W-:Y:S01]  /*2b10*/  IADD3 R221, R231, 0x1800, RZ ;  /* 0x00001800e7dd7810 */ /* 0x000fe20007ffe0ff */
[----:B------:R-:W-:Y:S01]  /*2b20*/  @!PT LDS RZ, [RZ] ;  /* 0x00000000fffff984 */ /* 0x000fe20000000800 */
[----:B------:R-:W-:Y:S01]  /*2b30*/  @!PT LDS RZ, [RZ] ;  /* 0x00000000fffff984 */ /* 0x000fe20000000800 */
[----:B------:R-:W-:Y:S01]  /*2b40*/  @!PT LDS RZ, [RZ] ;  /* 0x00000000fffff984 */ /* 0x000fe20000000800 */
[----:B------:R1:W-:Y:S01]  /*2b50*/  @!P6 LDGSTS.E.BYPASS.LTC128B.128 [R239+0x10000], [R236.64] ;  /* 0x10000000ecefefae */ /* 0x0003e2000b901d52 */
[----:B------:R-:W-:Y:S01]  /*2b60*/  IMAD.IADD R227, R233, 0x1, R0 ;  /* 0x00000001e9e37824 */ /* 0x000fe200078e0200 */
[----:B------:R-:W-:Y:S01]  /*2b70*/  IADD3 R219, R231, 0x2000, RZ ;  /* 0x00002000e7db7810 */ /* 0x000fe20007ffe0ff */
[----:B------:R-:W-:Y:S01]  /*2b80*/  IMAD.IADD R220, R0, 0x1, R231 ;  /* 0x0000000100dc7824 */ /* 0x000fe200078e02e7 */
[----:B------:R1:W-:Y:S01]  /*2b90*/  @!P6 LDGSTS.E.BYPASS.LTC128B.128 [R239+0x12000], [R236.64+0x80] ;  /* 0x12000080ecefefae */ /* 0x0003e2000b901d52 */
[----:B------:R-:W-:-:S02]  /*2ba0*/  LOP3.LUT R0, R88, 0xffffffe0, RZ, 0xc0, !PT ;  /* 0xffffffe058007812 */ /* 0x000fc400078ec0ff */
[C---:B------:R-:W-:Y:S01]  /*2bb0*/  IADD3 R218, R231.reuse, 0x2800, RZ ;  /* 0x00002800e7da7810 */ /* 0x040fe20007ffe0ff */
[----:B------:R1:W-:Y:S01]  /*2bc0*/  @!P6 LDGSTS.E.BYPASS.LTC128B.128 [R239+0x14000], [R236.64+0x100] ;  /* 0x14000100ecefefae */ /* 0x0003e2000b901d52 */
[----:B------:R-:W-:Y:S01]  /*2bd0*/  IADD3 R217, R231, 0x3000, RZ ;  /* 0x00003000e7d97810 */ /* 0x000fe20007ffe0ff */
[----:B------:R-:W-:Y:S01]  /*2be0*/  IMAD.IADD R0, R3, 0x1, -R0 ;  /* 0x0000000103007824 */ /* 0x000fe200078e0a00 */
[----:B------:R-:W-:Y:S01]  /*2bf0*/  IADD3 R3, R245, UR5, RZ ;  /* 0x00000005f5037c10 */ /* 0x000fe2000fffe0ff */
[----:B------:R1:W-:Y:S01]  /*2c00*/  @!P6 LDGSTS.E.BYPASS.LTC128B.128 [R239+0x16000], [R236.64+0x180] ;  /* 0x16000180ecefefae */ /* 0x0003e2000b901d52 */
[C---:B------:R-:W-:Y:S02]  /*2c10*/  IADD3 R216, R231.reuse, 0x3800, RZ ;  /* 0x00003800e7d87810 */ /* 0x040fe40007ffe0ff */
[C---:B------:R-:W-:Y:S01]  /*2c20*/  IADD3 R215, R231.reuse, 0x4000, RZ ;  /* 0x00004000e7d77810 */ /* 0x040fe20007ffe0ff */
[----:B------:R-:W-:Y:S01]  /*2c30*/  @P5 STS.128 [R239+0x10800], RZ ;  /* 0x010800ffef005388 */ /* 0x000fe20000000c00 */
[----:B------:R-:W-:-:S02]  /*2c40*/  IADD3 R214, R231, 0x4800, RZ ;  /* 0x00004800e7d67810 */ /* 0x000fc40007ffe0ff */
[C---:B------:R-:W-:Y:S01]  /*2c50*/  IADD3 R213, R231.reuse, 0x5000, RZ ;  /* 0x00005000e7d57810 */ /* 0x040fe20007ffe0ff */
[----:B------:R-:W-:Y:S01]  /*2c60*/  @P5 STS.128 [R239+0x12800], RZ ;  /* 0x012800ffef005388 */ /* 0x000fe20000000c00 */
[C---:B------:R-:W-:Y:S02]  /*2c70*/  IADD3 R212, R231.reuse, 0x5800, RZ ;  /* 0x00005800e7d47810 */ /* 0x040fe40007ffe0ff */
[C---:B------:R-:W-:Y:S01]  /*2c80*/  IADD3 R211, R231.reuse, 0x6000, RZ ;  /* 0x00006000e7d37810 */ /* 0x040fe20007ffe0ff */
[----:B------:R-:W-:Y:S01]  /*2c90*/  @P5 STS.128 [R239+0x14800], RZ ;  /* 0x014800ffef005388 */ /* 0x000fe20000000c00 */
[C---:B------:R-:W-:Y:S02]  /*2ca0*/  IADD3 R210, R231.reuse, 0x6800, RZ ;  /* 0x00006800e7d27810 */ /* 0x040fe40007ffe0ff */
[C---:B------:R-:W-:Y:S01]  /*2cb0*/  IADD3 R209, R231.reuse, 0x7000, RZ ;  /* 0x00007000e7d17810 */ /* 0x040fe20007ffe0ff */
[----:B------:R-:W-:Y:S01]  /*2cc0*/  @P5 STS.128 [R239+0x16800], RZ ;  /* 0x016800ffef005388 */ /* 0x000fe20000000c00 */
[----:B------:R-:W-:-:S03]  /*2cd0*/  IADD3 R208, R231, 0x7800, RZ ;  /* 0x00007800e7d07810 */ /* 0x000fc60007ffe0ff */
        /* <DEDUP_REMOVED lines=29> */
[----:B------:R-:W-:Y:S04]  /*2eb0*/  LDSM.16.M88.4 R36, [R234] ;  /* 0x00000000ea24783b */ /* 0x000fe80000000200 */
[----:B-1----:R-:W4:Y:S04]  /*2ec0*/  LDSM.16.M88.4 R28, [R233+0x8000] ;  /* 0x00800000e91c783b */ /* 0x002f280000000200 */
[----:B------:R-:W-:Y:S04]  /*2ed0*/  LDSM.16.M88.4 R80, [R231] ;  /* 0x00000000e750783b */ /* 0x000fe80000000200 */
[----:B------:R-:W1:Y:S04]  /*2ee0*/  LDSM.16.M88.4 R60, [R233+0x8800] ;  /* 0x00880000e93c783b */ /* 0x000e680000000200 */
[----:B------:R-:W-:Y:S04]  /*2ef0*/  LDSM.16.M88.4 R52, [R233+0x9000] ;  /* 0x00900000e934783b */ /* 0x000fe80000000200 */
[----:B------:R-:W-:Y:S04]  /*2f00*/  LDSM.16.M88.4 R32, [R233+0x9800] ;  /* 0x00980000e920783b */ /* 0x000fe80000000200 */
[----:B--2---:R-:W2:Y:S04]  /*2f10*/  LDSM.16.M88.4 R8, [R232] ;  /* 0x00000000e808783b */ /* 0x004ea80000000200 */
[----:B------:R-:W-:Y:S04]  /*2f20*/  LDSM.16.M88.4 R44, [R230] ;  /* 0x00000000e62c783b */ /* 0x000fe80000000200 */
[----:B------:R-:W2:Y:S04]  /*2f30*/  LDSM.16.M88.4 R76, [R227+0x8000] ;  /* 0x00800000e34c783b */ /* 0x000ea80000000200 */
[----:B------:R-:W2:Y:S04]  /*2f40*/  LDSM.16.M88.4 R24, [R231+0x800] ;  /* 0x00080000e718783b */ /* 0x000ea80000000200 */
[----:B------:R-:W2:Y:S01]  /*2f50*/  LDSM.16.M88.4 R12, [R231+0x1000] ;  /* 0x00100000e70c783b */ /* 0x000ea20000000200 */
[C---:B----4-:R-:W-:Y:S03]  /*2f60*/  HMMA.16816.F32.BF16 R20, R36.reuse, R28, RZ ;  /* 0x0000001c2414723c */ /* 0x050fe600000418ff */
[----:B------:R-:W4:Y:S04]  /*2f70*/  LDSM.16.M88.4 R72, [R231+0x1800] ;  /* 0x00180000e748783b */ /* 0x000f280000000200 */
[----:B------:R-:W-:Y:S01]  /*2f80*/  LDSM.16.M88.4 R84, [R220] ;  /* 0x00000000dc54783b */ /* 0x000fe20000000200 */
[C---:B------:R-:W-:Y:S03]  /*2f90*/  HMMA.16816.F32.BF16 R28, R36.reuse, R30, RZ ;  /* 0x0000001e241c723c */ /* 0x040fe600000418ff */
[----:B------:R-:W-:Y:S04]  /*2fa0*/  LDSM.16.M88.4 R68, [R227+0x8800] ;  /* 0x00880000e344783b */ /* 0x000fe80000000200 */
[----:B---3--:R-:W-:Y:S01]  /*2fb0*/  LDSM.16.M88.4 R16, [R227+0x9000] ;  /* 0x00900000e310783b */ /* 0x008fe20000000200 */
[----:B-1----:R-:W-:Y:S03]  /*2fc0*/  HMMA.16816.F32.BF16 R64, R36, R60, RZ ;  /* 0x0000003c2440723c */ /* 0x002fe600000418ff */
[----:B------:R-:W-:Y:S04]  /*2fd0*/  LDSM.16.M88.4 R40, [R227+0x9800] ;  /* 0x00980000e328783b */ /* 0x000fe80000000200 */
[----:B------:R-:W0:Y:S01]  /*2fe0*/  LDGDEPBAR ;  /* 0x00000000000079af */ /* 0x000e220000000000 */
[----:B--2---:R-:W-:Y:S08]  /*2ff0*/  HMMA.16816.F32.BF16 R20, R8, R80, R20 ;  /* 0x000000500814723c */ /* 0x004ff00000041814 */
[C---:B------:R-:W-:Y:S08]  /*3000*/  HMMA.16816.F32.BF16 R56, R36.reuse, R52, RZ ;  /* 0x000000342438723c */ /* 0x040ff000000418ff */
[C---:B------:R-:W-:Y:S08]  /*3010*/  HMMA.16816.F32.BF16 R60, R36.reuse, R62, RZ ;  /* 0x0000003e243c723c */ /* 0x040ff000000418ff */
[C---:B------:R-:W-:Y:S08]  /*3020*/  HMMA.16816.F32.BF16 R52, R36.reuse, R54, RZ ;  /* 0x000000362434723c */ /* 0x040ff000000418ff */
[C---:B------:R-:W-:Y:S08]  /*3030*/  HMMA.16816.F32.BF16 R48, R36.reuse, R32, RZ ;  /* 0x000000202430723c */ /* 0x040ff000000418ff */
[----:B------:R-:W-:Y:S01]  /*3040*/  HMMA.16816.F32.BF16 R36, R36, R34, RZ ;  /* 0x000000222424723c */ /* 0x000fe200000418ff */
[----:B------:R-:W1:Y:S07]  /*3050*/  LDSM.16.M88.4 R32, [R229] ;  /* 0x00000000e520783b */ /* 0x000e6e0000000200 */
[----:B------:R-:W-:Y:S01]  /*3060*/  HMMA.16816.F32.BF16 R28, R8, R82, R28 ;  /* 0x00000052081c723c */ /* 0x000fe2000004181c */
[----:B------:R-:W-:Y:S07]  /*3070*/  LDSM.16.M88.4 R80, [R233+0xa000] ;  /* 0x00a00000e950783b */ /* 0x000fee0000000200 */
[----:B------:R-:W-:Y:S08]  /*3080*/  HMMA.16816.F32.BF16 R20, R44, R76, R20 ;  /* 0x0000004c2c14723c */ /* 0x000ff00000041814 */
        /* <DEDUP_REMOVED lines=8> */
[----:B------:R-:W2:Y:S04]  /*3110*/  LDSM.16.M88.4 R36, [R234+0x2000] ;  /* 0x00200000ea24783b */ /* 0x000ea80000000200 */
[----:B------:R-:W3:Y:S03]  /*3120*/  LDSM.16.M88.4 R72, [R220+0x1800] ;  /* 0x00180000dc48783b */ /* 0x000ee60000000200 */
[----:B------:R-:W-:Y:S01]  /*3130*/  HMMA.16816.F32.BF16 R28, R44, R78, R28 ;  /* 0x0000004e2c1c723c */ /* 0x000fe2000004181c */
[----:B------:R-:W-:Y:S07]  /*3140*/  LDSM.16.M88.4 R76, [R231+0x2000] ;  /* 0x00200000e74c783b */ /* 0x000fee0000000200 */
        /* <DEDUP_REMOVED lines=9> */
[----:B------:R-:W1:Y:S04]  /*31e0*/  LDSM.16.M88.4 R8, [R232+0x2000] ;  /* 0x00200000e808783b */ /* 0x000e680000000200 */
[----:B------:R-:W4:Y:S03]  /*31f0*/  LDSM.16.M88.4 R40, [R233+0xb800] ;  /* 0x00b80000e928783b */ /* 0x000f260000000200 */
[----:B------:R-:W-:Y:S01]  /*3200*/  HMMA.16816.F32.BF16 R28, R32, R86, R28 ;  /* 0x00000056201c723c */ /* 0x000fe2000004181c */
[----:B------:R-:W-:Y:S07]  /*3210*/  LDSM.16.M88.4 R84, [R227+0xa000] ;  /* 0x00a00000e354783b */ /* 0x000fee0000000200 */
[----:B--2---:R-:W-:Y:S08]  /*3220*/  HMMA.16816.F32.BF16 R20, R36, R80, R20 ;  /* 0x000000502414723c */ /* 0x004ff00000041814 */
        /* <DEDUP_REMOVED lines=35> */
[----:B------:R-:W2:Y:S03]  /*3460*/  LDSM.16.M88.4 R72, [R233+0xc000] ;  /* 0x00c00000e948783b */ /* 0x000ea60000000200 */
        /* <DEDUP_REMOVED lines=12> */
[----:B------:R-:W3:Y:S03]  /*3530*/  LDSM.16.M88.4 R36, [R233+0xd800] ;  /* 0x00d80000e924783b */ /* 0x000ee60000000200 */
        /* <DEDUP_REMOVED lines=25> */
[----:B------:R-:W1:Y:S03]  /*36d0*/  LDSM.16.M88.4 R36, [R220+0x4000] ;  /* 0x00400000dc24783b */ /* 0x000e660000000200 */
        /* <DEDUP_REMOVED lines=26> */
[----:B------:R-:W-:Y:S01]  /*3880*/  HMMA.16816.F32.BF16 R28, R8, R38, R28 ;  /* 0x00000026081c723c */ /* 0x000fe2000004181c */
[----:B------:R-:W-:Y:S07]  /*3890*/  LDSM.16.M88.4 R36, [R231+0x6800] ;  /* 0x00680000e724783b */ /* 0x000fee0000000200 */
[----:B--2---:R-:W-:Y:S08]  /*38a0*/  HMMA.16816.F32.BF16 R20, R80, R32, R20 ;  /* 0x000000205014723c */ /* 0x004ff00000041814 */
[C---:B------:R-:W-:Y:S08]  /*38b0*/  HMMA.16816.F32.BF16 R64, R8.reuse, R24, R64 ;  /* 0x000000180840723c */ /* 0x040ff00000041840 */
        /* <DEDUP_REMOVED lines=12> */
[C---:B------:R-:W-:Y:S08]  /*3980*/  HMMA.16816.F32.BF16 R64, R80.reuse, R76, R64 ;  /* 0x0000004c5040723c */ /* 0x040ff00000041840 */
[----:B------:R-:W-:Y:S01]  /*3990*/  HMMA.16816.F32.BF16 R60, R80, R78, R60 ;  /* 0x0000004e503c723c */ /* 0x000fe2000004183c */
[----:B------:R-:W3:Y:S07]  /*39a0*/  LDSM.16.M88.4 R76, [R227+0xe800] ;  /* 0x00e80000e34c783b */ /* 0x000eee0000000200 */
[----:B------:R-:W-:Y:S08]  /*39b0*/  HMMA.16816.F32.BF16 R28, R40, R86, R28 ;  /* 0x00000056281c723c */ /* 0x000ff0000004181c */
[----:B--2---:R-:W-:Y:S08]  /*39c0*/  HMMA.16816.F32.BF16 R20, R12, R24, R20 ;  /* 0x000000180c14723c */ /* 0x004ff00000041814 */
[----:B------:R-:W-:Y:S08]  /*39d0*/  HMMA.16816.F32.BF16 R64, R40, R36, R64 ;  /* 0x000000242840723c */ /* 0x000ff00000041840 */
[----:B------:R-:W-:Y:S01]  /*39e0*/  HMMA.16816.F32.BF16 R28, R12, R26, R28 ;  /* 0x0000001a0c1c723c */ /* 0x000fe2000004181c */
[----:B------:R-:W2:Y:S07]  /*39f0*/  LDSM.16.M88.4 R24, [R220+0x6800] ;  /* 0x00680000dc18783b */ /* 0x000eae0000000200 */
[----:B-1----:R-:W-:Y:S08]  /*3a00*/  HMMA.16816.F32.BF16 R20, R8, R16, R20 ;  /* 0x000000100814723c */ /* 0x002ff00000041814 */
[C---:B------:R-:W-:Y:S08]  /*3a10*/  HMMA.16816.F32.BF16 R56, R80.reuse, R72, R56 ;  /* 0x000000485038723c */ /* 0x040ff00000041838 */
[----:B------:R-:W-:Y:S08]  /*3a20*/  HMMA.16816.F32.BF16 R52, R80, R74, R52 ;  /* 0x0000004a5034723c */ /* 0x000ff00000041834 */
[----:B---3--:R-:W-:Y:S01]  /*3a30*/  HMMA.16816.F32.BF16 R64, R12, R76, R64 ;  /* 0x0000004c0c40723c */ /* 0x008fe20000041840 */
[----:B------:R-:W-:-:S02]  /*3a40*/  FMUL.FTZ R21, R21, c[0x0][0x2ec] ;  /* 0x0000bb0015157a20 */ /* 0x000fc40000410000 */
[----:B------:R-:W-:Y:S02]  /*3a50*/  FMUL.FTZ R20, R20, c[0x0][0x2ec] ;  /* 0x0000bb0014147a20 */ /* 0x000fe40000410000 */
[----:B------:R1:W3:Y:S01]  /*3a60*/  MUFU.TANH R36, R21 ;  /* 0x0000001500247308 */ /* 0x0002e20000002400 */
[----:B------:R-:W-:Y:S02]  /*3a70*/  FMUL.FTZ R22, R22, c[0x0][0x2ec] ;  /* 0x0000bb0016167a20 */ /* 0x000fe40000410000 */
[----:B------:R-:W-:Y:S01]  /*3a80*/  HMMA.16816.F32.BF16 R60, R40, R38, R60 ;  /* 0x00000026283c723c */ /* 0x000fe2000004183c */
[----:B------:R-:W-:-:S04]  /*3a90*/  FMUL.FTZ R23, R23, c[0x0][0x2ec] ;  /* 0x0000bb0017177a20 */ /* 0x000fc80000410000 */
[----:B------:R-:W4:Y:S03]  /*3aa0*/  MUFU.TANH R37, R20 ;  /* 0x0000001400257308 */ /* 0x000f260000002400 */
[----:B------:R-:W-:Y:S01]  /*3ab0*/  HMMA.16816.F32.BF16 R48, R80, R68, R48 ;  /* 0x000000445030723c */ /* 0x000fe20000041830 */
[----:B-1----:R-:W-:-:S04]  /*3ac0*/  SHF.R.S32.HI R21, RZ, 0x1f, R0 ;  /* 0x0000001fff157819 */ /* 0x002fc80000011400 */
[----:B------:R-:W-:Y:S03]  /*3ad0*/  MUFU.TANH R38, R22 ;  /* 0x0000001600267308 */ /* 0x000fe60000002400 */
[----:B------:R-:W-:Y:S01]  /*3ae0*/  HMMA.16816.F32.BF16 R44, R80, R70, R44 ;  /* 0x00000046502c723c */ /* 0x000fe2000004182c */
[----:B------:R-:W1:Y:S01]  /*3af0*/  LDSM.16.M88.4 R68, [R231+0x7800] ;  /* 0x00780000e744783b */ /* 0x000e620000000200 */
[----:B------:R-:W-:-:S04]  /*3b00*/  LEA.HI R0, R21, R0, RZ, 0x2 ;  /* 0x0000000015007211 */ /* 0x000fc800078f10ff */
[----:B------:R-:W-:Y:S01]  /*3b10*/  SHF.R.S32.HI R21, RZ, 0x2, R0 ;  /* 0x00000002ff157819 */ /* 0x000fe20000011400 */
[----:B------:R2:W1:Y:S01]  /*3b20*/  MUFU.TANH R39, R23 ;  /* 0x0000001700277308 */ /* 0x0004620000002400 */
[----:B------:R-:W-:Y:S01]  /*3b30*/  HMMA.16816.F32.BF16 R56, R40, R32, R56 ;  /* 0x000000202838723c */ /* 0x000fe20000041838 */
[----:B------:R-:W-:-:S07]  /*3b40*/  IMAD.IADD R0, R89, 0x1, R4 ;  /* 0x0000000159007824 */ /* 0x000fce00078e0204 */
[----:B------:R-:W-:Y:S01]  /*3b50*/  HMMA.16816.F32.BF16 R52, R40, R34, R52 ;  /* 0x000000222834723c */ /* 0x000fe20000041834 */
[----:B------:R-:W3:Y:S07]  /*3b60*/  LDSM.16.M88.4 R32, [R227+0xf000] ;  /* 0x00f00000e320783b */ /* 0x000eee0000000200 */
[----:B--2---:R-:W-:Y:S07]  /*3b70*/  HMMA.16816.F32.BF16 R64, R8, R24, R64 ;  /* 0x000000180840723c */ /* 0x004fee0000041840 */
[----:B------:R-:W-:Y:S01]  /*3b80*/  LEA R24, R6, UR15, 0x4 ;  /* 0x0000000f06187c11 */ /* 0x000fe2000f8e20ff */
[----:B------:R-:W-:Y:S01]  /*3b90*/  HMMA.16816.F32.BF16 R60, R12, R78, R60 ;  /* 0x0000004e0c3c723c */ /* 0x000fe2000004183c */
[----:B------:R-:W-:-:S03]  /*3ba0*/  IADD3 R25, R3, 0x8, RZ ;  /* 0x0000000803197810 */ /* 0x000fc60007ffe0ff */
[----:B------:R-:W-:Y:S02]  /*3bb0*/  IMAD.IADD R24, R21, 0x1, R24 ;  /* 0x0000000115187824 */ /* 0x000fe400078e0218 */
[----:B------:R-:W2:Y:S02]  /*3bc0*/  LDSM.16.M88.4 R20, [R227+0xf800] ;  /* 0x00f80000e314783b */ /* 0x000ea40000000200 */
[----:B------:R-:W-:Y:S01]  /*3bd0*/  HMMA.16816.F32.BF16 R28, R8, R18, R28 ;  /* 0x00000012081c723c */ /* 0x000fe2000004181c */
[C---:B------:R-:W-:Y:S01]  /*3be0*/  IADD3 R238, R24.reuse, 0x8, RZ ;  /* 0x0000000818ee7810 */ /* 0x040fe20007ffe0ff */
[----:B------:R-:W2:Y:S01]  /*3bf0*/  LDSM.16.M88.4 R16, [R220+0x7000] ;  /* 0x00700000dc10783b */ /* 0x000ea20000000200 */
[----:B------:R-:W-:Y:S02]  /*3c00*/  IADD3 R243, R24, UR4, RZ ;  /* 0x0000000418f37c10 */ /* 0x000fe4000fffe0ff */
[C---:B------:R-:W-:Y:S02]  /*3c10*/  IADD3 R242, R238.reuse, UR11, RZ ;  /* 0x0000000beef27c10 */ /* 0x040fe4000fffe0ff */
[----:B------:R-:W-:Y:S01]  /*3c20*/  IADD3 R238, R238, UR4, RZ ;  /* 0x00000004eeee7c10 */ /* 0x000fe2000fffe0ff */
[----:B-1----:R-:W-:Y:S01]  /*3c30*/  HMMA.16816.F32.BF16 R48, R40, R68, R48 ;  /* 0x000000442830723c */ /* 0x002fe20000041830 */
[----:B------:R-:W-:Y:S01]  /*3c40*/  IADD3 R244, R24, UR11, RZ ;  /* 0x0000000b18f47c10 */ /* 0x000fe2000fffe0ff */
[----:B------:R-:W-:Y:S01]  /*3c50*/  FMUL.FTZ R4, R65, c[0x0][0x2ec] ;  /* 0x0000bb0041047a20 */ /* 0x000fe20000410000 */
[----:B------:R-:W-:-:S02]  /*3c60*/  IMNMX R243, R243, UR16, PT ;  /* 0x00000010f3f37c17 */ /* 0x000fc4000b800200 */
[----:B------:R-:W-:Y:S02]  /*3c70*/  IMNMX R238, R238, UR16, PT ;  /* 0x00000010eeee7c17 */ /* 0x000fe4000b800200 */
[----:B------:R-:W-:Y:S01]  /*3c80*/  IMNMX R244, RZ, R244, !PT ;  /* 0x000000f4fff47217 */ /* 0x000fe20007800200 */
[----:B------:R-:W-:Y:S01]  /*3c90*/  HMMA.16816.F32.BF16 R60, R8, R26, R60 ;  /* 0x0000001a083c723c */ /* 0x000fe2000004183c */
[----:B------:R-:W-:Y:S01]  /*3ca0*/  IMNMX R242, RZ, R242, !PT ;  /* 0x000000f2fff27217 */ /* 0x000fe20007800200 */
[----:B------:R-:W-:Y:S01]  /*3cb0*/  MUFU.TANH R4, R4 ;  /* 0x0000000400047308 */ /* 0x000fe20000002400 */
[CC--:B------:R-:W-:Y:S02]  /*3cc0*/  ISETP.GE.AND P5, PT, R25.reuse, R243.reuse, PT ;  /* 0x000000f31900720c */ /* 0x0c0fe40003fa6270 */
[C---:B------:R-:W-:Y:S02]  /*3cd0*/  ISETP.GE.AND P0, PT, R25.reuse, R238, PT ;  /* 0x000000ee1900720c */ /* 0x040fe40003f06270 */
[C---:B------:R-:W-:Y:S01]  /*3ce0*/  ISETP.LT.OR P5, PT, R25.reuse, R244, P5 ;  /* 0x000000f41900720c */ /* 0x040fe20002fa1670 */
[----:B---3--:R-:W-:Y:S01]  /*3cf0*/  HMMA.16816.F32.BF16 R56, R12, R32, R56 ;  /* 0x000000200c38723c */ /* 0x008fe20000041838 */
[----:B------:R-:W-:Y:S01]  /*3d00*/  ISETP.LT.OR P0, PT, R25, R242, P0 ;  /* 0x000000f21900720c */ /* 0x000fe20000701670 */
[----:B------:R-:W-:Y:S01]  /*3d10*/  FMUL.FTZ R31, R31, c[0x0][0x2ec] ;  /* 0x0000bb001f1f7a20 */ /* 0x000fe20000410000 */
[C---:B------:R-:W-:Y:S01]  /*3d20*/  IADD3 R27, R3.reuse, 0x1, RZ ;  /* 0x00000001031b7810 */ /* 0x040fe20007ffe0ff */
[----:B------:R-:W-:Y:S01]  /*3d30*/  FMUL.FTZ R28, R28, c[0x0][0x2ec] ;  /* 0x0000bb001c1c7a20 */ /* 0x000fe20000410000 */
[----:B------:R-:W-:Y:S01]  /*3d40*/  IADD3 R25, R3, 0x9, RZ ;  /* 0x0000000903197810 */ /* 0x000fe20007ffe0ff */
[----:B------:R-:W-:Y:S01]  /*3d50*/  FMUL.FTZ R29, R29, c[0x0][0x2ec] ;  /* 0x0000bb001d1d7a20 */ /* 0x000fe20000410000 */
[CC--:B------:R-:W-:Y:S01]  /*3d60*/  ISETP.GE.AND P2, PT, R27.reuse, R243.reuse, PT ;  /* 0x000000f31b00720c */ /* 0x0c0fe20003f46270 */
[----:B------:R-:W-:Y:S01]  /*3d70*/  HMMA.16816.F32.BF16 R44, R40, R70, R44 ;  /* 0x00000046282c723c */ /* 0x000fe2000004182c */
[-C--:B------:R-:W-:Y:S01]  /*3d80*/  ISETP.GE.AND P3, PT, R27, R238.reuse, PT ;  /* 0x000000ee1b00720c */ /* 0x080fe20003f66270 */
[----:B------:R-:W-:Y:S01]  /*3d90*/  FMUL.FTZ R30, R30, c[0x0][0x2ec] ;  /* 0x0000bb001e1e7a20 */ /* 0x000fe20000410000 */
[C---:B------:R-:W-:Y:S01]  /*3da0*/  ISETP.GE.AND P6, PT, R25.reuse, R243, PT ;  /* 0x000000f31900720c */ /* 0x040fe20003fc6270 */
[----:B------:R1:W3:Y:S01]  /*3db0*/  MUFU.TANH R6, R31 ;  /* 0x0000001f00067308 */ /* 0x0002e20000002400 */
[----:B------:R-:W-:-:S02]  /*3dc0*/  ISETP.GE.AND P4, PT, R25, R238, PT ;  /* 0x000000ee1900720c */ /* 0x000fc40003f86270 */
[C---:B------:R-:W-:Y:S01]  /*3dd0*/  ISETP.LT.OR P2, PT, R27.reuse, R244, P2 ;  /* 0x000000f41b00720c */ /* 0x040fe20001741670 */
[C---:B------:R-:W-:Y:S01]  /*3de0*/  HMMA.16816.F32.BF16 R52, R12.reuse, R34, R52 ;  /* 0x000000220c34723c */ /* 0x040fe20000041834 */
[----:B------:R-:W-:Y:S01]  /*3df0*/  ISETP.LT.OR P3, PT, R27, R242, P3 ;  /* 0x000000f21b00720c */ /* 0x000fe20001f61670 */
[----:B------:R-:W-:Y:S01]  /*3e00*/  FMUL.FTZ R33, R60, c[0x0][0x2ec] ;  /* 0x0000bb003c217a20 */ /* 0x000fe20000410000 */
[C---:B------:R-:W-:Y:S01]  /*3e10*/  ISETP.LT.OR P6, PT, R25.reuse, R244, P6 ;  /* 0x000000f41900720c */ /* 0x040fe200037c1670 */
[----:B------:R3:W3:Y:S01]  /*3e20*/  MUFU.TANH R32, R29 ;  /* 0x0000001d00207308 */ /* 0x0006e20000002400 */
[----:B------:R-:W-:Y:S01]  /*3e30*/  ISETP.LT.OR P4, PT, R25, R242, P4 ;  /* 0x000000f21900720c */ /* 0x000fe20002781670 */
[----:B------:R-:W-:Y:S01]  /*3e40*/  FMUL.FTZ R40, R63, c[0x0][0x2ec] ;  /* 0x0000bb003f287a20 */ /* 0x000fe20000410000 */
[----:B------:R-:W3:Y:S01]  /*3e50*/  LDSM.16.M88.4 R24, [R220+0x7800] ;  /* 0x00780000dc18783b */ /* 0x000ee20000000200 */
[----:B--2---:R-:W-:Y:S01]  /*3e60*/  HMMA.16816.F32.BF16 R48, R12, R20, R48 ;  /* 0x000000140c30723c */ /* 0x004fe20000041830 */
[C---:B------:R-:W-:Y:S01]  /*3e70*/  ISETP.GE.AND P1, PT, R3.reuse, R243, PT ;  /* 0x000000f30300720c */ /* 0x040fe20003f26270 */
[----:B------:R-:W-:Y:S01]  /*3e80*/  FMUL.FTZ R35, R64, c[0x0][0x2ec] ;  /* 0x0000bb0040237a20 */ /* 0x000fe20000410000 */
[----:B------:R-:W-:Y:S01]  /*3e90*/  FSEL R36, R36, -INF , !P2 ;  /* 0xff80000024247808 */ /* 0x000fe20005000000 */
[----:B------:R-:W-:Y:S01]  /*3ea0*/  MUFU.TANH R28, R28 ;  /* 0x0000001c001c7308 */ /* 0x000fe20000002400 */
[C---:B------:R-:W-:Y:S01]  /*3eb0*/  ISETP.LT.OR P1, PT, R3.reuse, R244, P1 ;  /* 0x000000f40300720c */ /* 0x040fe20000f21670 */
[----:B------:R-:W-:Y:S01]  /*3ec0*/  FMUL.FTZ R34, R66, c[0x0][0x2ec] ;  /* 0x0000bb0042227a20 */ /* 0x000fe20000410000 */
[----:B------:R-:W-:Y:S01]  /*3ed0*/  IADD3 R21, R3, 0x10, RZ ;  /* 0x0000001003157810 */ /* 0x000fe20007ffe0ff */
[----:B------:R-:W-:Y:S01]  /*3ee0*/  HMMA.16816.F32.BF16 R56, R8, R16, R56 ;  /* 0x000000100838723c */ /* 0x000fe20000041838 */
[----:B-1----:R-:W-:Y:S01]  /*3ef0*/  FMUL.FTZ R31, R61, c[0x0][0x2ec] ;  /* 0x0000bb003d1f7a20 */ /* 0x002fe20000410000 */
[----:B------:R-:W-:-:S04]  /*3f00*/  DEPBAR.LE SB0, 0x0 ;  /* 0x000080000000791a */ /* 0x000fc80000000000 */
[----:B------:R-:W1:Y:S01]  /*3f10*/  MUFU.TANH R35, R35 ;  /* 0x0000002300237308 */ /* 0x000e620000002400 */
[----:B----4-:R-:W-:Y:S01]  /*3f20*/  FSEL R16, R37, -INF , !P1 ;  /* 0xff80000025107808 */ /* 0x010fe20004800000 */
[----:B------:R-:W-:Y:S01]  /*3f30*/  HMMA.16816.F32.BF16 R44, R12, R22, R44 ;  /* 0x000000160c2c723c */ /* 0x000fe2000004182c */
[----:B------:R-:W-:Y:S01]  /*3f40*/  ISETP.GE.AND P1, PT, R3, R238, PT ;  /* 0x000000ee0300720c */ /* 0x000fe20003f26270 */
[----:B------:R-:W-:Y:S01]  /*3f50*/  FMUL.FTZ R17, R67, c[0x0][0x2ec] ;  /* 0x0000bb0043117a20 */ /* 0x000fe20000410000 */
[----:B---3--:R-:W-:Y:S01]  /*3f60*/  FSEL R29, R39, -INF , !P3 ;  /* 0xff800000271d7808 */ /* 0x008fe20005800000 */
[----:B------:R-:W-:Y:S01]  /*3f70*/  FMUL.FTZ R62, R62, c[0x0][0x2ec] ;  /* 0x0000bb003e3e7a20 */ /* 0x000fe20000410000 */
[----:B------:R-:W-:Y:S01]  /*3f80*/  ISETP.LT.OR P1, PT, R3, R242, P1 ;  /* 0x000000f20300720c */ /* 0x000fe20000f21670 */
[----:B------:R-:W2:Y:S01]  /*3f90*/  MUFU.TANH R30, R30 ;  /* 0x0000001e001e7308 */ /* 0x000ea20000002400 */
[----:B------:R-:W-:Y:S01]  /*3fa0*/  ISETP.GE.AND P3, PT, R21, R238, PT ;  /* 0x000000ee1500720c */ /* 0x000fe20003f66270 */
[----:B------:R-:W-:Y:S01]  /*3fb0*/  HMMA.16816.F32.BF16 R52, R8, R18, R52 ;  /* 0x000000120834723c */ /* 0x000fe20000041834 */
[----:B------:R-:W-:-:S02]  /*3fc0*/  FSEL R38, R38, -INF , !P1 ;  /* 0xff80000026267808 */ /* 0x000fc40004800000 */
[----:B------:R-:W-:Y:S02]  /*3fd0*/  ISETP.GE.AND P1, PT, R21, R243, PT ;  /* 0x000000f31500720c */ /* 0x000fe40003f26270 */
[----:B------:R-:W-:Y:S01]  /*3fe0*/  IADD3 R15, R3, 0x19, RZ ;  /* 0x00000019030f7810 */ /* 0x000fe20007ffe0ff */
[----:B------:R-:W3:Y:S01]  /*3ff0*/  MUFU.TANH R34, R34 ;  /* 0x0000002200227308 */ /* 0x000ee20000002400 */
[----:B------:R-:W-:Y:S01]  /*4000*/  ISETP.LT.OR P1, PT, R21, R244, P1 ;  /* 0x000000f41500720c */ /* 0x000fe20000f21670 */
[----:B------:R-:W-:Y:S01]  /*4010*/  FMUL.FTZ R56, R56, c[0x0][0x2ec] ;  /* 0x0000bb0038387a20 */ /* 0x000fe20000410000 */
[----:B------:R-:W-:Y:S01]  /*4020*/  IADD3 R19, R3, 0x11, RZ ;  /* 0x0000001103137810 */ /* 0x000fe20007ffe0ff */
[----:B------:R-:W-:Y:S01]  /*4030*/  FMUL.FTZ R59, R59, c[0x0][0x2ec] ;  /* 0x0000bb003b3b7a20 */ /* 0x000fe20000410000 */
[----:B------:R-:W-:Y:S01]  /*4040*/  ISETP.LT.OR P3, PT, R21, R242, P3 ;  /* 0x000000f21500720c */ /* 0x000fe20001f61670 */
[----:B------:R-:W-:Y:S01]  /*4050*/  FMUL.FTZ R57, R57, c[0x0][0x2ec] ;  /* 0x0000bb0039397a20 */ /* 0x000fe20000410000 */
[----:B------:R-:W-:Y:S01]  /*4060*/  IADD3 R13, R3, 0x18, RZ ;  /* 0x00000018030d7810 */ /* 0x000fe20007ffe0ff */
[----:B------:R-:W4:Y:S01]  /*4070*/  MUFU.TANH R17, R17 ;  /* 0x0000001100117308 */ /* 0x000f220000002400 */
[----:B------:R-:W-:Y:S01]  /*4080*/  HMMA.16816.F32.BF16 R48, R8, R24, R48 ;  /* 0x000000180830723c */ /* 0x000fe20000041830 */
[----:B------:R-:W-:Y:S01]  /*4090*/  FSEL R21, R6, -INF , !P4 ;  /* 0xff80000006157808 */ /* 0x000fe20006000000 */
[----:B------:R-:W-:Y:S01]  /*40a0*/  FMUL.FTZ R58, R58, c[0x0][0x2ec] ;  /* 0x0000bb003a3a7a20 */ /* 0x000fe20000410000 */
[----:B------:R-:W-:-:S02]  /*40b0*/  FSEL R20, R32, -INF , !P6 ;  /* 0xff80000020147808 */ /* 0x000fc40007000000 */
[----:B-1----:R-:W-:Y:S02]  /*40c0*/  FSEL R6, R35, -INF , !P1 ;  /* 0xff80000023067808 */ /* 0x002fe40004800000 */
[----:B------:R-:W1:Y:S01]  /*40d0*/  MUFU.TANH R33, R33 ;  /* 0x0000002100217308 */ /* 0x000e620000002400 */
[----:B------:R-:W-:Y:S01]  /*40e0*/  HMMA.16816.F32.BF16 R44, R8, R26, R44 ;  /* 0x0000001a082c723c */ /* 0x000fe2000004182c */
[CC--:B------:R-:W-:Y:S01]  /*40f0*/  ISETP.GE.AND P6, PT, R15.reuse, R243.reuse, PT ;  /* 0x000000f30f00720c */ /* 0x0c0fe20003fc6270 */
[----:B------:R-:W-:Y:S01]  /*4100*/  FMUL.FTZ R52, R52, c[0x0][0x2ec] ;  /* 0x0000bb0034347a20 */ /* 0x000fe20000410000 */
[----:B------:R-:W-:Y:S01]  /*4110*/  ISETP.GE.AND P1, PT, R15, R238, PT ;  /* 0x000000ee0f00720c */ /* 0x000fe20003f26270 */
[----:B------:R-:W-:Y:S01]  /*4120*/  FMUL.FTZ R54, R54, c[0x0][0x2ec] ;  /* 0x0000bb0036367a20 */ /* 0x000fe20000410000 */
[----:B------:R-:W-:Y:S01]  /*4130*/  ISETP.GE.AND P2, PT, R19, R243, PT ;  /* 0x000000f31300720c */ /* 0x000fe20003f46270 */
[----:B------:R-:W-:Y:S01]  /*4140*/  FMUL.FTZ R53, R53, c[0x0][0x2ec] ;  /* 0x0000bb0035357a20 */ /* 0x000fe20000410000 */
[----:B------:R-:W1:Y:S01]  /*4150*/  MUFU.TANH R37, R62 ;  /* 0x0000003e00257308 */ /* 0x000e620000002400 */
[----:B------:R-:W-:Y:S01]  /*4160*/  FSEL R18, R28, -INF , !P5 ;  /* 0xff8000001c127808 */ /* 0x000fe20006800000 */
[----:B------:R-:W-:Y:S01]  /*4170*/  FMUL.FTZ R55, R55, c[0x0][0x2ec] ;  /* 0x0000bb0037377a20 */ /* 0x000fe20000410000 */
[----:B--2---:R-:W-:-:S02]  /*4180*/  FSEL R23, R30, -INF , !P0 ;  /* 0xff8000001e177808 */ /* 0x004fc40004000000 */
[-C--:B------:R-:W-:Y:S02]  /*4190*/  ISETP.GE.AND P5, PT, R19, R238.reuse, PT ;  /* 0x000000ee1300720c */ /* 0x080fe40003fa6270 */
[C---:B------:R-:W-:Y:S01]  /*41a0*/  ISETP.GE.AND P0, PT, R13.reuse, R243, PT ;  /* 0x000000f30d00720c */ /* 0x040fe20003f06270 */
[----:B------:R-:W2:Y:S01]  /*41b0*/  MUFU.TANH R40, R40 ;  /* 0x0000002800287308 */ /* 0x000ea20000002400 */
[----:B------:R-:W-:Y:S01]  /*41c0*/  ISETP.GE.AND P4, PT, R13, R238, PT ;  /* 0x000000ee0d00720c */ /* 0x000fe20003f86270 */
[----:B------:R-:W-:Y:S01]  /*41d0*/  FMUL.FTZ R48, R48, c[0x0][0x2ec] ;  /* 0x0000bb0030307a20 */ /* 0x000fe20000410000 */
[C---:B------:R-:W-:Y:S01]  /*41e0*/  ISETP.LT.OR P6, PT, R15.reuse, R244, P6 ;  /* 0x000000f40f00720c */ /* 0x040fe200037c1670 */
[----:B------:R-:W-:Y:S01]  /*41f0*/  FMUL.FTZ R50, R50, c[0x0][0x2ec] ;  /* 0x0000bb0032327a20 */ /* 0x000fe20000410000 */
[----:B------:R-:W-:Y:S01]  /*4200*/  ISETP.LT.OR P1, PT, R15, R242, P1 ;  /* 0x000000f20f00720c */ /* 0x000fe20000f21670 */
[----:B------:R-:W-:Y:S01]  /*4210*/  FMUL.FTZ R49, R49, c[0x0][0x2ec] ;  /* 0x0000bb0031317a20 */ /* 0x000fe20000410000 */
[----:B------:R-:W-:Y:S01]  /*4220*/  ISETP.LT.OR P2, PT, R19, R244, P2 ;  /* 0x000000f41300720c */ /* 0x000fe20001741670 */
[----:B------:R-:W1:Y:S01]  /*4230*/  MUFU.TANH R31, R31 ;  /* 0x0000001f001f7308 */ /* 0x000e620000002400 */
[----:B------:R-:W-:Y:S01]  /*4240*/  IADD3 R15, R3, 0x20, RZ ;  /* 0x00000020030f7810 */ /* 0x000fe20007ffe0ff */
[----:B------:R-:W-:Y:S01]  /*4250*/  FMUL.FTZ R35, R51, c[0x0][0x2ec] ;  /* 0x0000bb0033237a20 */ /* 0x000fe20000410000 */
[----:B------:R-:W-:Y:S01]  /*4260*/  ISETP.LT.OR P5, PT, R19, R242, P5 ;  /* 0x000000f21300720c */ /* 0x000fe20002fa1670 */
[----:B------:R-:W-:Y:S01]  /*4270*/  FMUL.FTZ R32, R47, c[0x0][0x2ec] ;  /* 0x0000bb002f207a20 */ /* 0x000fe20000410000 */
[C---:B------:R-:W-:Y:S01]  /*4280*/  ISETP.LT.OR P0, PT, R13.reuse, R244, P0 ;  /* 0x000000f40d00720c */ /* 0x040fe20000701670 */
[----:B------:R-:W-:Y:S01]  /*4290*/  FMUL.FTZ R44, R44, c[0x0][0x2ec] ;  /* 0x0000bb002c2c7a20 */ /* 0x000fe20000410000 */
[----:B------:R-:W-:Y:S01]  /*42a0*/  ISETP.LT.OR P4, PT, R13, R242, P4 ;  /* 0x000000f20d00720c */ /* 0x000fe20002781670 */
[----:B------:R-:W2:Y:S01]  /*42b0*/  MUFU.TANH R184, R56 ;  /* 0x0000003800b87308 */ /* 0x000ea20000002400 */
[----:B------:R-:W-:Y:S01]  /*42c0*/  IADD3 R13, R3, 0x21, RZ ;  /* 0x00000021030d7810 */ /* 0x000fe20007ffe0ff */
[----:B------:R-:W-:Y:S01]  /*42d0*/  FMUL.FTZ R45, R45, c[0x0][0x2ec] ;  /* 0x0000bb002d2d7a20 */ /* 0x000fe20000410000 */
[----:B---3--:R-:W-:-:S02]  /*42e0*/  FSEL R19, R34, -INF , !P3 ;  /* 0xff80000022137808 */ /* 0x008fc40005800000 */
[-C--:B------:R-:W-:Y:S02]  /*42f0*/  ISETP.GE.AND P3, PT, R15, R243.reuse, PT ;  /* 0x000000f30f00720c */ /* 0x080fe40003f66270 */
[----:B------:R-:W-:Y:S01]  /*4300*/  FSEL R14, R4, -INF , !P2 ;  /* 0xff800000040e7808 */ /* 0x000fe20005000000 */
[----:B------:R-:W3:Y:S01]  /*4310*/  MUFU.TANH R189, R59 ;  /* 0x0000003b00bd7308 */ /* 0x000ee20000002400 */
[----:B----4-:R-:W-:Y:S02]  /*4320*/  FSEL R17, R17, -INF , !P5 ;  /* 0xff80000011117808 */ /* 0x010fe40006800000 */
[----:B-1----:R-:W-:Y:S02]  /*4330*/  FSEL R4, R33, -INF , !P0 ;  /* 0xff80000021047808 */ /* 0x002fe40004000000 */
[----:B------:R-:W-:Y:S02]  /*4340*/  ISETP.GE.AND P2, PT, R13, R243, PT ;  /* 0x000000f30d00720c */ /* 0x000fe40003f46270 */
[-C--:B------:R-:W-:Y:S01]  /*4350*/  ISETP.GE.AND P5, PT, R15, R238.reuse, PT ;  /* 0x000000ee0f00720c */ /* 0x080fe20003fa6270 */
[----:B------:R-:W1:Y:S01]  /*4360*/  MUFU.TANH R186, R52 ;  /* 0x0000003400ba7308 */ /* 0x000e620000002400 */
[----:B------:R-:W-:-:S02]  /*4370*/  ISETP.GE.AND P0, PT, R13, R238, PT ;  /* 0x000000ee0d00720c */ /* 0x000fc40003f06270 */
[----:B------:R-:W-:Y:S02]  /*4380*/  ISETP.LT.OR P3, PT, R15, R244, P3 ;  /* 0x000000f40f00720c */ /* 0x000fe40001f61670 */
[C---:B------:R-:W-:Y:S02]  /*4390*/  IADD3 R33, R3.reuse, 0x28, RZ ;  /* 0x0000002803217810 */ /* 0x040fe40007ffe0ff */
[----:B------:R-:W-:Y:S01]  /*43a0*/  IADD3 R25, R3, 0x29, RZ ;  /* 0x0000002903197810 */ /* 0x000fe20007ffe0ff */
[----:B------:R-:W-:Y:S01]  /*43b0*/  MUFU.TANH R190, R57 ;  /* 0x0000003900be7308 */ /* 0x000fe20000002400 */
[----:B------:R-:W-:Y:S02]  /*43c0*/  ISETP.LT.OR P5, PT, R15, R242, P5 ;  /* 0x000000f20f00720c */ /* 0x000fe40002fa1670 */
[C---:B------:R-:W-:Y:S02]  /*43d0*/  ISETP.LT.OR P2, PT, R13.reuse, R244, P2 ;  /* 0x000000f40d00720c */ /* 0x040fe40001741670 */
[----:B------:R-:W-:-:S02]  /*43e0*/  ISETP.LT.OR P0, PT, R13, R242, P0 ;  /* 0x000000f20d00720c */ /* 0x000fc40000701670 */
[----:B------:R-:W-:Y:S01]  /*43f0*/  FSEL R15, R37, -INF , !P4 ;  /* 0xff800000250f7808 */ /* 0x000fe20006000000 */
[----:B------:R-:W4:Y:S01]  /*4400*/  MUFU.TANH R199, R58 ;  /* 0x0000003a00c77308 */ /* 0x000f220000002400 */
[----:B--2---:R-:W-:Y:S02]  /*4410*/  FSEL R13, R40, -INF , !P1 ;  /* 0xff800000280d7808 */ /* 0x004fe40004800000 */
[----:B------:R-:W-:Y:S02]  /*4420*/  ISETP.GE.AND P4, PT, R33, R243, PT ;  /* 0x000000f32100720c */ /* 0x000fe40003f86270 */
[----:B------:R-:W-:Y:S02]  /*4430*/  FSEL R12, R31, -INF , !P6 ;  /* 0xff8000001f0c7808 */ /* 0x000fe40007000000 */
[----:B------:R-:W-:Y:S01]  /*4440*/  ISETP.GE.AND P1, PT, R33, R238, PT ;  /* 0x000000ee2100720c */ /* 0x000fe20003f26270 */
[----:B------:R-:W2:Y:S01]  /*4450*/  MUFU.TANH R197, R54 ;  /* 0x0000003600c57308 */ /* 0x000ea20000002400 */
[----:B------:R-:W-:-:S02]  /*4460*/  FSEL R184, R184, -INF , !P3 ;  /* 0xff800000b8b87808 */ /* 0x000fc40005800000 */
[C---:B------:R-:W-:Y:S02]  /*4470*/  ISETP.GE.AND P6, PT, R25.reuse, R243, PT ;  /* 0x000000f31900720c */ /* 0x040fe40003fc6270 */
[----:B------:R-:W-:Y:S02]  /*4480*/  ISETP.GE.AND P3, PT, R25, R238, PT ;  /* 0x000000ee1900720c */ /* 0x000fe40003f66270 */
[C---:B------:R-:W-:Y:S01]  /*4490*/  ISETP.LT.OR P4, PT, R33.reuse, R244, P4 ;  /* 0x000000f42100720c */ /* 0x040fe20002781670 */
[----:B------:R-:W2:Y:S01]  /*44a0*/  MUFU.TANH R188, R53 ;  /* 0x0000003500bc7308 */ /* 0x000ea20000002400 */
[----:B------:R-:W-:Y:S01]  /*44b0*/  ISETP.LT.OR P1, PT, R33, R242, P1 ;  /* 0x000000f22100720c */ /* 0x000fe20000f21670 */
[----:B------:R-:W-:Y:S01]  /*44c0*/  FMUL.FTZ R33, R46, c[0x0][0x2ec] ;  /* 0x0000bb002e217a20 */ /* 0x000fe20000410000 */
[C---:B------:R-:W-:Y:S02]  /*44d0*/  ISETP.LT.OR P6, PT, R25.reuse, R244, P6 ;  /* 0x000000f41900720c */ /* 0x040fe400037c1670 */
[----:B------:R-:W-:-:S02]  /*44e0*/  ISETP.LT.OR P3, PT, R25, R242, P3 ;  /* 0x000000f21900720c */ /* 0x000fc40001f61670 */
[C---:B------:R-:W-:Y:S01]  /*44f0*/  IADD3 R9, R3.reuse, 0x31, RZ ;  /* 0x0000003103097810 */ /* 0x040fe20007ffe0ff */
[----:B------:R-:W2:Y:S01]  /*4500*/  MUFU.TANH R191, R55 ;  /* 0x0000003700bf7308 */ /* 0x000ea20000002400 */
[----:B------:R-:W-:Y:S02]  /*4510*/  IADD3 R25, R3, 0x30, RZ ;  /* 0x0000003003197810 */ /* 0x000fe40007ffe0ff */
[----:B---3--:R-:W-:Y:S02]  /*4520*/  FSEL R189, R189, -INF , !P0 ;  /* 0xff800000bdbd7808 */ /* 0x008fe40004000000 */
[----:B-1----:R-:W-:Y:S02]  /*4530*/  FSEL R186, R186, -INF , !P4 ;  /* 0xff800000baba7808 */ /* 0x002fe40006000000 */
[----:B----4-:R-:W-:Y:S01]  /*4540*/  FSEL R199, R199, -INF , !P5 ;  /* 0xff800000c7c77808 */ /* 0x010fe20006800000 */
[----:B------:R-:W1:Y:S01]  /*4550*/  MUFU.TANH R48, R48 ;  /* 0x0000003000307308 */ /* 0x000e620000002400 */
[----:B------:R-:W-:-:S02]  /*4560*/  FSEL R190, R190, -INF , !P2 ;  /* 0xff800000bebe7808 */ /* 0x000fc40005000000 */
[CC--:B------:R-:W-:Y:S02]  /*4570*/  ISETP.GE.AND P0, PT, R9.reuse, R243.reuse, PT ;  /* 0x000000f30900720c */ /* 0x0c0fe40003f06270 */
[-C--:B------:R-:W-:Y:S02]  /*4580*/  ISETP.GE.AND P4, PT, R9, R238.reuse, PT ;  /* 0x000000ee0900720c */ /* 0x080fe40003f86270 */
[----:B--2---:R-:W-:Y:S01]  /*4590*/  FSEL R197, R197, -INF , !P1 ;  /* 0xff800000c5c57808 */ /* 0x004fe20004800000 */
[----:B------:R-:W2:Y:S01]  /*45a0*/  MUFU.TANH R193, R50 ;  /* 0x0000003200c17308 */ /* 0x000ea20000002400 */
[C---:B------:R-:W-:Y:S02]  /*45b0*/  ISETP.GE.AND P5, PT, R25.reuse, R243, PT ;  /* 0x000000f31900720c */ /* 0x040fe40003fa6270 */
[----:B------:R-:W-:Y:S02]  /*45c0*/  ISETP.GE.AND P2, PT, R25, R238, PT ;  /* 0x000000ee1900720c */ /* 0x000fe40003f46270 */
[----:B------:R-:W-:-:S02]  /*45d0*/  ISETP.GT.AND P1, PT, R246, UR9, PT ;  /* 0x00000009f6007c0c */ /* 0x000fc4000bf24270 */
[C---:B------:R-:W-:Y:S01]  /*45e0*/  ISETP.LT.OR P0, PT, R9.reuse, R244, P0 ;  /* 0x000000f40900720c */ /* 0x040fe20000701670 */
[----:B------:R-:W3:Y:S01]  /*45f0*/  MUFU.TANH R196, R49 ;  /* 0x0000003100c47308 */ /* 0x000ee20000002400 */
[----:B------:R-:W-:Y:S02]  /*4600*/  ISETP.LT.OR P4, PT, R9, R242, P4 ;  /* 0x000000f20900720c */ /* 0x000fe40002781670 */
[C---:B------:R-:W-:Y:S02]  /*4610*/  ISETP.LT.OR P5, PT, R25.reuse, R244, P5 ;  /* 0x000000f41900720c */ /* 0x040fe40002fa1670 */
[----:B------:R-:W-:Y:S02]  /*4620*/  ISETP.LT.OR P2, PT, R25, R242, P2 ;  /* 0x000000f21900720c */ /* 0x000fe40001741670 */
[C---:B------:R-:W-:Y:S01]  /*4630*/  IADD3 R9, R3.reuse, 0x38, RZ ;  /* 0x0000003803097810 */ /* 0x040fe20007ffe0ff */
[----:B------:R-:W4:Y:S01]  /*4640*/  MUFU.TANH R35, R35 ;  /* 0x0000002300237308 */ /* 0x000f220000002400 */
[----:B------:R-:W-:-:S02]  /*4650*/  IADD3 R3, R3, 0x39, RZ ;  /* 0x0000003903037810 */ /* 0x000fc40007ffe0ff */
[----:B------:R-:W-:Y:S02]  /*4660*/  FSEL R188, R188, -INF , !P6 ;  /* 0xff800000bcbc7808 */ /* 0x000fe40007000000 */
[----:B------:R-:W-:Y:S02]  /*4670*/  FSEL R191, R191, -INF , !P3 ;  /* 0xff800000bfbf7808 */ /* 0x000fe40005800000 */
[----:B-1----:R-:W-:Y:S01]  /*4680*/  FSEL R198, R48, -INF , !P5 ;  /* 0xff80000030c67808 */ /* 0x002fe20006800000 */
[----:B------:R-:W1:Y:S01]  /*4690*/  MUFU.TANH R194, R44 ;  /* 0x0000002c00c27308 */ /* 0x000e620000002400 */
[----:B--2---:R-:W-:Y:S02]  /*46a0*/  FSEL R193, R193, -INF , !P2 ;  /* 0xff800000c1c17808 */ /* 0x004fe40005000000 */
[C---:B------:R-:W-:Y:S02]  /*46b0*/  ISETP.GE.AND P6, PT, R9.reuse, R243, PT ;  /* 0x000000f30900720c */ /* 0x040fe40003fc6270 */
[----:B------:R-:W-:-:S02]  /*46c0*/  ISETP.GE.AND P3, PT, R9, R238, PT ;  /* 0x000000ee0900720c */ /* 0x000fc40003f66270 */
[C---:B------:R-:W-:Y:S01]  /*46d0*/  ISETP.GE.AND P5, PT, R3.reuse, R243, PT ;  /* 0x000000f30300720c */ /* 0x040fe20003fa6270 */
[----:B------:R-:W2:Y:S01]  /*46e0*/  MUFU.TANH R192, R45 ;  /* 0x0000002d00c07308 */ /* 0x000ea20000002400 */
[----:B------:R-:W-:Y:S02]  /*46f0*/  ISETP.GE.AND P2, PT, R3, R238, PT ;  /* 0x000000ee0300720c */ /* 0x000fe40003f46270 */
[----:B---3--:R-:W-:Y:S02]  /*4700*/  FSEL R196, R196, -INF , !P0 ;  /* 0xff800000c4c47808 */ /* 0x008fe40004000000 */
[C---:B------:R-:W-:Y:S02]  /*4710*/  ISETP.LT.OR P6, PT, R9.reuse, R244, P6 ;  /* 0x000000f40900720c */ /* 0x040fe400037c1670 */
[----:B------:R-:W-:Y:S01]  /*4720*/  ISETP.LT.OR P3, PT, R9, R242, P3 ;  /* 0x000000f20900720c */ /* 0x000fe20001f61670 */
[----:B------:R-:W3:Y:S01]  /*4730*/  MUFU.TANH R33, R33 ;  /* 0x0000002100217308 */ /* 0x000ee20000002400 */
[----:B------:R-:W-:Y:S01]  /*4740*/  BAR.SYNC.DEFER_BLOCKING 0x0 ;  /* 0x0000000000007b1d */ /* 0x000fe20000010000 */
[----:B------:R-:W-:-:S02]  /*4750*/  @!P1 LEA R248, P0, R2, c[0x0][0x168], 0x1 ;  /* 0x00005a0002f89a11 */ /* 0x000fc400078008ff */
[C---:B------:R-:W-:Y:S02]  /*4760*/  ISETP.LT.OR P5, PT, R3.reuse, R244, P5 ;  /* 0x000000f40300720c */ /* 0x040fe40002fa1670 */
[----:B------:R-:W-:Y:S02]  /*4770*/  ISETP.LT.OR P2, PT, R3, R242, P2 ;  /* 0x000000f20300720c */ /* 0x000fe40001741670 */
[----:B------:R-:W3:Y:S01]  /*4780*/  MUFU.TANH R32, R32 ;  /* 0x0000002000207308 */ /* 0x000ee20000002400 */
[----:B------:R-:W-:Y:S02]  /*4790*/  @!P1 LEA.HI.X R249, R2, c[0x0][0x16c], R165, 0x1, P0 ;  /* 0x00005b0002f99a11 */ /* 0x000fe400000f0ca5 */
[----:B----4-:R-:W-:Y:S02]  /*47a0*/  FSEL R35, R35, -INF , !P4 ;  /* 0xff80000023237808 */ /* 0x010fe40006000000 */
[----:B-1----:R-:W-:Y:S02]  /*47b0*/  FSEL R194, R194, -INF , !P6 ;  /* 0xff800000c2c27808 */ /* 0x002fe40007000000 */
[----:B--2---:R-:W-:-:S02]  /*47c0*/  FSEL R192, R192, -INF , !P5 ;  /* 0xff800000c0c07808 */ /* 0x004fc40006800000 */
[----:B---3--:R-:W-:Y:S02]  /*47d0*/  FSEL R33, R33, -INF , !P3 ;  /* 0xff80000021217808 */ /* 0x008fe40005800000 */
[----:B------:R-:W-:Y:S01]  /*47e0*/  FSEL R32, R32, -INF , !P2 ;  /* 0xff80000020207808 */ /* 0x000fe20005000000 */
        /* <DEDUP_REMOVED lines=63> */
.L_x_6374:
[----:B------:R-:W-:-:S04]  /*4be0*/  ULEA UR4, -UR14, URZ, 0x6 ;  /* 0x0000003f0e047291 */ /* 0x000fc8000f8e313f */
[----:B------:R-:W-:Y:S02]  /*4bf0*/  USHF.R.S32.HI UR5, URZ, 0x1f, UR4 ;  /* 0x0000001f3f057899 */ /* 0x000fe40008011404 */
[----:B------:R-:W-:-:S04]  /*4c00*/  MOV R3, UR4 ;  /* 0x0000000400037c02 */ /* 0x000fc80008000f00 */
[----:B------:R-:W-:Y:S02]  /*4c10*/  MOV R8, UR5 ;  /* 0x0000000500087c02 */ /* 0x000fe40008000f00 */
.L_x_6375:
        /* <DEDUP_REMOVED lines=34> */
.L_x_6373:
        /* <DEDUP_REMOVED lines=430> */
.L_x_6377:
[----:B------:R-:W-:Y:S02]  /*6920*/  ULDC UR16, c[0x0][0x1a0] ;  /* 0x0000680000107ab9 */ /* 0x000fe40000000800 */
[----:B------:R-:W-:-:S04]  /*6930*/  ULEA UR16, -UR16, URZ, 0x6 ;  /* 0x0000003f10107291 */ /* 0x000fc8000f8e313f */
[----:B------:R-:W-:Y:S02]  /*6940*/  USHF.R.S32.HI UR11, URZ, 0x1f, UR16 ;  /* 0x0000001f3f0b7899 */ /* 0x000fe40008011410 */
.L_x_6378:
        /* <DEDUP_REMOVED lines=51> */
[----:B------:R-:W1:Y:S04]  /*6c80*/  LDSM.16.M88.4 R180, [R233+0x9000] ;  /* 0x00900000e9b4783b */ /* 0x000e680000000200 */
[----:B--2---:R-:W2:Y:S04]  /*6c90*/  LDSM.16.M88.4 R4, [R233+0x9800] ;  /* 0x00980000e904783b */ /* 0x004ea80000000200 */
[----:B---3--:R-:W-:Y:S04]  /*6ca0*/  LDSM.16.M88.4 R8, [R232] ;  /* 0x00000000e808783b */ /* 0x008fe80000000200 */
[----:B------:R-:W3:Y:S04]  /*6cb0*/  LDSM.16.M88.4 R20, [R231] ;  /* 0x00000000e714783b */ /* 0x000ee80000000200 */
[----:B------:R-:W1:Y:S04]  /*6cc0*/  LDSM.16.M88.4 R192, [R223] ;  /* 0x00000000dfc0783b */ /* 0x000e680000000200 */
[----:B------:R-:W2:Y:S04]  /*6cd0*/  LDSM.16.M88.4 R24, [R222] ;  /* 0x00000000de18783b */ /* 0x000ea80000000200 */
[----:B------:R-:W2:Y:S04]  /*6ce0*/  LDSM.16.M88.4 R32, [R221] ;  /* 0x00000000dd20783b */ /* 0x000ea80000000200 */
[----:B------:R-:W-:Y:S01]  /*6cf0*/  LDSM.16.M88.4 R168, [R227+0x8000] ;  /* 0x00800000e3a8783b */ /* 0x000fe20000000200 */
[C---:B----4-:R-:W-:Y:S03]  /*6d00*/  HMMA.16816.F32.BF16 R16, R172.reuse, R12, RZ ;  /* 0x0000000cac10723c */ /* 0x050fe600000418ff */
[----:B------:R-:W-:Y:S04]  /*6d10*/  LDSM.16.M88.4 R200, [R234+0x6000] ;  /* 0x00600000eac8783b */ /* 0x000fe80000000200 */
[----:B------:R-:W-:Y:S01]  /*6d20*/  LDSM.16.M88.4 R204, [R233+0xe800] ;  /* 0x00e80000e9cc783b */ /* 0x000fe20000000200 */
[C---:B------:R-:W-:Y:S03]  /*6d30*/  HMMA.16816.F32.BF16 R12, R172.reuse, R14, RZ ;  /* 0x0000000eac0c723c */ /* 0x040fe600000418ff */
[----:B------:R-:W-:Y:S04]  /*6d40*/  LDSM.16.M88.4 R196, [R233+0xf000] ;  /* 0x00f00000e9c4783b */ /* 0x000fe80000000200 */
[----:B------:R-:W0:Y:S01]  /*6d50*/  LDGDEPBAR ;  /* 0x00000000000079af */ /* 0x000e220000000000 */
[C---:B-----5:R-:W-:Y:S08]  /*6d60*/  HMMA.16816.F32.BF16 R28, R172.reuse, R188, RZ ;  /* 0x000000bcac1c723c */ /* 0x060ff000000418ff */
[C---:B-1----:R-:W-:Y:S08]  /*6d70*/  HMMA.16816.F32.BF16 R184, R172.reuse, R180, RZ ;  /* 0x000000b4acb8723c */ /* 0x042ff000000418ff */
[C---:B------:R-:W-:Y:S08]  /*6d80*/  HMMA.16816.F32.BF16 R188, R172.reuse, R190, RZ ;  /* 0x000000beacbc723c */ /* 0x040ff000000418ff */
[C---:B------:R-:W-:Y:S08]  /*6d90*/  HMMA.16816.F32.BF16 R180, R172.reuse, R182, RZ ;  /* 0x000000b6acb4723c */ /* 0x040ff000000418ff */
[C---:B--2---:R-:W-:Y:S08]  /*6da0*/  HMMA.16816.F32.BF16 R176, R172.reuse, R4, RZ ;  /* 0x00000004acb0723c */ /* 0x044ff000000418ff */
[----:B------:R-:W-:Y:S01]  /*6db0*/  HMMA.16816.F32.BF16 R172, R172, R6, RZ ;  /* 0x00000006acac723c */ /* 0x000fe200000418ff */
[----:B------:R-:W1:Y:S07]  /*6dc0*/  LDSM.16.M88.4 R4, [R230] ;  /* 0x00000000e604783b */ /* 0x000e6e0000000200 */
[C---:B---3--:R-:W-:Y:S08]  /*6dd0*/  HMMA.16816.F32.BF16 R16, R8.reuse, R20, R16 ;  /* 0x000000140810723c */ /* 0x048ff00000041810 */
        /* <DEDUP_REMOVED lines=10> */
[----:B------:R-:W-:Y:S04]  /*6e80*/  LDSM.16.M88.4 R8, [R229] ;  /* 0x00000000e508783b */ /* 0x000fe80000000200 */
[----:B------:R-:W5:Y:S03]  /*6e90*/  LDSM.16.M88.4 R32, [R220] ;  /* 0x00000000dc20783b */ /* 0x000f660000000200 */
        /* <DEDUP_REMOVED lines=12> */
[----:B------:R-:W4:Y:S03]  /*6f60*/  LDSM.16.M88.4 R24, [R233+0xa000] ;  /* 0x00a00000e918783b */ /* 0x000f260000000200 */
[C---:B-----5:R-:W-:Y:S08]  /*6f70*/  HMMA.16816.F32.BF16 R16, R8.reuse, R32, R16 ;  /* 0x000000200810723c */ /* 0x060ff00000041810 */
        /* <DEDUP_REMOVED lines=17> */
[----:B------:R-:W5:Y:S07]  /*7090*/  LDSM.16.M88.4 R32, [R217] ;  /* 0x00000000d920783b */ /* 0x000f6e0000000200 */
[C---:B-1----:R-:W-:Y:S08]  /*70a0*/  HMMA.16816.F32.BF16 R184, R4.reuse, R168, R184 ;  /* 0x000000a804b8723c */ /* 0x042ff000000418b8 */
[C---:B------:R-:W-:Y:S01]  /*70b0*/  HMMA.16816.F32.BF16 R180, R4.reuse, R170, R180 ;  /* 0x000000aa04b4723c */ /* 0x040fe200000418b4 */
[----:B------:R-:W1:Y:S07]  /*70c0*/  LDSM.16.M88.4 R168, [R216] ;  /* 0x00000000d8a8783b */ /* 0x000e6e0000000200 */
[C---:B--2---:R-:W-:Y:S08]  /*70d0*/  HMMA.16816.F32.BF16 R176, R4.reuse, R20, R176 ;  /* 0x0000001404b0723c */ /* 0x044ff000000418b0 */
[----:B------:R-:W-:Y:S01]  /*70e0*/  HMMA.16816.F32.BF16 R172, R4, R22, R172 ;  /* 0x0000001604ac723c */ /* 0x000fe200000418ac */
[----:B------:R-:W-:Y:S04]  /*70f0*/  LDSM.16.M88.4 R4, [R230+0x2000] ;  /* 0x00200000e604783b */ /* 0x000fe80000000200 */
[----:B------:R-:W2:Y:S03]  /*7100*/  LDSM.16.M88.4 R20, [R227+0xa000] ;  /* 0x00a00000e314783b */ /* 0x000ea60000000200 */
        /* <DEDUP_REMOVED lines=8> */
[----:B------:R-:W5:Y:S07]  /*7190*/  LDSM.16.M88.4 R32, [R227+0xb800] ;  /* 0x00b80000e320783b */ /* 0x000f6e0000000200 */
[C---:B-1----:R-:W-:Y:S08]  /*71a0*/  HMMA.16816.F32.BF16 R176, R8.reuse, R168, R176 ;  /* 0x000000a808b0723c */ /* 0x042ff000000418b0 */
[----:B------:R-:W-:Y:S01]  /*71b0*/  HMMA.16816.F32.BF16 R172, R8, R170, R172 ;  /* 0x000000aa08ac723c */ /* 0x000fe200000418ac */
[----:B------:R-:W-:Y:S04]  /*71c0*/  LDSM.16.M88.4 R8, [R229+0x2000] ;  /* 0x00200000e508783b */ /* 0x000fe80000000200 */
[----:B------:R-:W1:Y:S03]  /*71d0*/  LDSM.16.M88.4 R168, [R220+0x2000] ;  /* 0x00200000dca8783b */ /* 0x000e660000000200 */
        /* <DEDUP_REMOVED lines=24> */
[----:B------:R-:W-:Y:S04]  /*7360*/  LDSM.16.M88.4 R8, [R232+0x4000] ;  /* 0x00400000e808783b */ /* 0x000fe80000000200 */
[----:B------:R-:W5:Y:S03]  /*7370*/  LDSM.16.M88.4 R192, [R215] ;  /* 0x00000000d7c0783b */ /* 0x000f660000000200 */
[C---:B----4-:R-:W-:Y:S08]  /*7380*/  HMMA.16816.F32.BF16 R16, R4.reuse, R32, R16 ;  /* 0x000000200410723c */ /* 0x050ff00000041810 */
[C---:B------:R-:W-:Y:S01]  /*7390*/  HMMA.16816.F32.BF16 R12, R4.reuse, R34, R12 ;  /* 0x00000022040c723c */ /* 0x040fe2000004180c */
[----:B------:R-:W4:Y:S07]  /*73a0*/  LDSM.16.M88.4 R32, [R214] ;  /* 0x00000000d620783b */ /* 0x000f2e0000000200 */
[C---:B-1----:R-:W-:Y:S08]  /*73b0*/  HMMA.16816.F32.BF16 R28, R4.reuse, R168, R28 ;  /* 0x000000a8041c723c */ /* 0x042ff0000004181c */
[C---:B------:R-:W-:Y:S01]  /*73c0*/  HMMA.16816.F32.BF16 R188, R4.reuse, R170, R188 ;  /* 0x000000aa04bc723c */ /* 0x040fe200000418bc */
[----:B------:R-:W1:Y:S07]  /*73d0*/  LDSM.16.M88.4 R168, [R213] ;  /* 0x00000000d5a8783b */ /* 0x000e6e0000000200 */
[C---:B--2---:R-:W-:Y:S08]  /*73e0*/  HMMA.16816.F32.BF16 R184, R4.reuse, R20, R184 ;  /* 0x0000001404b8723c */ /* 0x044ff000000418b8 */
[C---:B------:R-:W-:Y:S01]  /*73f0*/  HMMA.16816.F32.BF16 R180, R4.reuse, R22, R180 ;  /* 0x0000001604b4723c */ /* 0x040fe200000418b4 */
[----:B------:R-:W2:Y:S07]  /*7400*/  LDSM.16.M88.4 R20, [R212] ;  /* 0x00000000d414783b */ /* 0x000eae0000000200 */
[C---:B---3--:R-:W-:Y:S08]  /*7410*/  HMMA.16816.F32.BF16 R176, R4.reuse, R24, R176 ;  /* 0x0000001804b0723c */ /* 0x048ff000000418b0 */
[----:B------:R-:W-:Y:S01]  /*7420*/  HMMA.16816.F32.BF16 R172, R4, R26, R172 ;  /* 0x0000001a04ac723c */ /* 0x000fe200000418ac */
[----:B------:R-:W-:Y:S04]  /*7430*/  LDSM.16.M88.4 R24, [R230+0x4000] ;  /* 0x00400000e618783b */ /* 0x000fe80000000200 */
[----:B------:R-:W3:Y:S03]  /*7440*/  LDSM.16.M88.4 R4, [R227+0xc000] ;  /* 0x00c00000e304783b */ /* 0x000ee60000000200 */
[C---:B-----5:R-:W-:Y:S08]  /*7450*/  HMMA.16816.F32.BF16 R16, R8.reuse, R192, R16 ;  /* 0x000000c00810723c */ /* 0x060ff00000041810 */
[C---:B------:R-:W-:Y:S01]  /*7460*/  HMMA.16816.F32.BF16 R12, R8.reuse, R194, R12 ;  /* 0x000000c2080c723c */ /* 0x040fe2000004180c */
[----:B------:R-:W5:Y:S07]  /*7470*/  LDSM.16.M88.4 R192, [R227+0xc800] ;  /* 0x00c80000e3c0783b */ /* 0x000f6e0000000200 */
[C---:B----4-:R-:W-:Y:S08]  /*7480*/  HMMA.16816.F32.BF16 R28, R8.reuse, R32, R28 ;  /* 0x00000020081c723c */ /* 0x050ff0000004181c */
[C---:B------:R-:W-:Y:S01]  /*7490*/  HMMA.16816.F32.BF16 R188, R8.reuse, R34, R188 ;  /* 0x0000002208bc723c */ /* 0x040fe200000418bc */
[----:B------:R-:W4:Y:S07]  /*74a0*/  LDSM.16.M88.4 R32, [R227+0xd000] ;  /* 0x00d00000e320783b */ /* 0x000f2e0000000200 */
[C---:B-1----:R-:W-:Y:S08]  /*74b0*/  HMMA.16816.F32.BF16 R184, R8.reuse, R168, R184 ;  /* 0x000000a808b8723c */ /* 0x042ff000000418b8 */
[C---:B------:R-:W-:Y:S01]  /*74c0*/  HMMA.16816.F32.BF16 R180, R8.reuse, R170, R180 ;  /* 0x000000aa08b4723c */ /* 0x040fe200000418b4 */
[----:B------:R-:W1:Y:S07]  /*74d0*/  LDSM.16.M88.4 R168, [R227+0xd800] ;  /* 0x00d80000e3a8783b */ /* 0x000e6e0000000200 */
[C---:B--2---:R-:W-:Y:S08]  /*74e0*/  HMMA.16816.F32.BF16 R176, R8.reuse, R20, R176 ;  /* 0x0000001408b0723c */ /* 0x044ff000000418b0 */
[----:B------:R-:W-:Y:S01]  /*74f0*/  HMMA.16816.F32.BF16 R172, R8, R22, R172 ;  /* 0x0000001608ac723c */ /* 0x000fe200000418ac */
[----:B------:R-:W-:Y:S04]  /*7500*/  LDSM.16.M88.4 R8, [R229+0x4000] ;  /* 0x00400000e508783b */ /* 0x000fe80000000200 */
[----:B------:R-:W2:Y:S03]  /*7510*/  LDSM.16.M88.4 R20, [R220+0x4000] ;  /* 0x00400000dc14783b */ /* 0x000ea60000000200 */
[C---:B---3--:R-:W-:Y:S08]  /*7520*/  HMMA.16816.F32.BF16 R16, R24.reuse, R4, R16 ;  /* 0x000000041810723c */ /* 0x048ff00000041810 */
[C---:B------:R-:W-:Y:S01]  /*7530*/  HMMA.16816.F32.BF16 R12, R24.reuse, R6, R12 ;  /* 0x00000006180c723c */ /* 0x040fe2000004180c */
[----:B------:R-:W3:Y:S07]  /*7540*/  LDSM.16.M88.4 R4, [R220+0x4800] ;  /* 0x00480000dc04783b */ /* 0x000eee0000000200 */
[C---:B-----5:R-:W-:Y:S08]  /*7550*/  HMMA.16816.F32.BF16 R28, R24.reuse, R192, R28 ;  /* 0x000000c0181c723c */ /* 0x060ff0000004181c */
[C---:B------:R-:W-:Y:S01]  /*7560*/  HMMA.16816.F32.BF16 R188, R24.reuse, R194, R188 ;  /* 0x000000c218bc723c */ /* 0x040fe200000418bc */
[----:B------:R-:W-:Y:S07]  /*7570*/  LDSM.16.M88.4 R192, [R233+0xf800] ;  /* 0x00f80000e9c0783b */ /* 0x000fee0000000200 */
[C---:B----4-:R-:W-:Y:S08]  /*7580*/  HMMA.16816.F32.BF16 R184, R24.reuse, R32, R184 ;  /* 0x0000002018b8723c */ /* 0x050ff000000418b8 */
        /* <DEDUP_REMOVED lines=10> */
[----:B------:R-:W-:Y:S01]  /*7630*/  HMMA.16816.F32.BF16 R188, R8, R6, R188 ;  /* 0x0000000608bc723c */ /* 0x000fe200000418bc */
[----:B------:R-:W3:Y:S07]  /*7640*/  LDSM.16.M88.4 R4, [R211] ;  /* 0x00000000d304783b */ /* 0x000eee0000000200 */
[C---:B----4-:R-:W-:Y:S08]  /*7650*/  HMMA.16816.F32.BF16 R16, R200.reuse, R32, R16 ;  /* 0x00000020c810723c */ /* 0x050ff00000041810 */
[----:B------:R-:W-:Y:S01]  /*7660*/  HMMA.16816.F32.BF16 R12, R200, R34, R12 ;  /* 0x00000022c80c723c */ /* 0x000fe2000004180c */
[----:B------:R-:W-:Y:S07]  /*7670*/  LDSM.16.M88.4 R32, [R210] ;  /* 0x00000000d220783b */ /* 0x000fee0000000200 */
[C---:B-1----:R-:W-:Y:S08]  /*7680*/  HMMA.16816.F32.BF16 R184, R8.reuse, R24, R184 ;  /* 0x0000001808b8723c */ /* 0x042ff000000418b8 */
[C---:B------:R-:W-:Y:S01]  /*7690*/  HMMA.16816.F32.BF16 R180, R8.reuse, R26, R180 ;  /* 0x0000001a08b4723c */ /* 0x040fe200000418b4 */
[----:B------:R-:W-:Y:S07]  /*76a0*/  LDSM.16.M88.4 R24, [R230+0x6000] ;  /* 0x00600000e618783b */ /* 0x000fee0000000200 */
[C---:B--2---:R-:W-:Y:S08]  /*76b0*/  HMMA.16816.F32.BF16 R176, R8.reuse, R20, R176 ;  /* 0x0000001408b0723c */ /* 0x044ff000000418b0 */
[----:B------:R-:W-:Y:S01]  /*76c0*/  HMMA.16816.F32.BF16 R172, R8, R22, R172 ;  /* 0x0000001608ac723c */ /* 0x000fe200000418ac */
[----:B------:R-:W1:Y:S04]  /*76d0*/  LDSM.16.M88.4 R20, [R227+0xe000] ;  /* 0x00e00000e314783b */ /* 0x000e680000000200 */
[----:B------:R-:W-:Y:S03]  /*76e0*/  LDSM.16.M88.4 R8, [R229+0x6000] ;  /* 0x00600000e508783b */ /* 0x000fe60000000200 */
[C---:B---3--:R-:W-:Y:S08]  /*76f0*/  HMMA.16816.F32.BF16 R16, R168.reuse, R4, R16 ;  /* 0x00000004a810723c */ /* 0x048ff00000041810 */
[----:B------:R-:W-:Y:S01]  /*7700*/  HMMA.16816.F32.BF16 R12, R168, R6, R12 ;  /* 0x00000006a80c723c */ /* 0x000fe2000004180c */
[----:B------:R-:W2:Y:S07]  /*7710*/  LDSM.16.M88.4 R4, [R220+0x6000] ;  /* 0x00600000dc04783b */ /* 0x000eae0000000200 */
[C---:B------:R-:W-:Y:S08]  /*7720*/  HMMA.16816.F32.BF16 R28, R200.reuse, R204, R28 ;  /* 0x000000ccc81c723c */ /* 0x040ff0000004181c */
[C---:B------:R-:W-:Y:S08]  /*7730*/  HMMA.16816.F32.BF16 R188, R200.reuse, R206, R188 ;  /* 0x000000cec8bc723c */ /* 0x040ff000000418bc */
[----:B------:R-:W-:Y:S08]  /*7740*/  HMMA.16816.F32.BF16 R176, R200, R192, R176 ;  /* 0x000000c0c8b0723c */ /* 0x000ff000000418b0 */
[C---:B-1----:R-:W-:Y:S08]  /*7750*/  HMMA.16816.F32.BF16 R16, R24.reuse, R20, R16 ;  /* 0x000000141810723c */ /* 0x042ff00000041810 */
[----:B------:R-:W-:Y:S01]  /*7760*/  HMMA.16816.F32.BF16 R12, R24, R22, R12 ;  /* 0x00000016180c723c */ /* 0x000fe2000004180c */
[----:B------:R-:W1:Y:S07]  /*7770*/  LDSM.16.M88.4 R20, [R227+0xe800] ;  /* 0x00e80000e314783b */ /* 0x000e6e0000000200 */
[----:B------:R-:W-:Y:S08]  /*7780*/  HMMA.16816.F32.BF16 R28, R168, R32, R28 ;  /* 0x00000020a81c723c */ /* 0x000ff0000004181c */
[----:B--2---:R-:W-:Y:S08]  /*7790*/  HMMA.16816.F32.BF16 R16, R8, R4, R16 ;  /* 0x000000040810723c */ /* 0x004ff00000041810 */
[C---:B------:R-:W-:Y:S01]  /*77a0*/  HMMA.16816.F32.BF16 R192, R200.reuse, R194, R172 ;  /* 0x000000c2c8c0723c */ /* 0x040fe200000418ac */
[----:B------:R-:W2:Y:S07]  /*77b0*/  LDSM.16.M88.4 R172, [R220+0x6800] ;  /* 0x00680000dcac783b */ /* 0x000eae0000000200 */
[C---:B------:R-:W-:Y:S08]  /*77c0*/  HMMA.16816.F32.BF16 R184, R200.reuse, R196, R184 ;  /* 0x000000c4c8b8723c */ /* 0x040ff000000418b8 */
[----:B------:R-:W-:Y:S01]  /*77d0*/  HMMA.16816.F32.BF16 R180, R200, R198, R180 ;  /* 0x000000c6c8b4723c */ /* 0x000fe200000418b4 */
[----:B------:R-:W3:Y:S01]  /*77e0*/  LDSM.16.M88.4 R196, [R209] ;  /* 0x00000000d1c4783b */ /* 0x000ee20000000200 */
[----:B------:R-:W-:-:S02]  /*77f0*/  FMUL.FTZ R32, R16, c[0x0][0x2ec] ;  /* 0x0000bb0010207a20 */ /* 0x000fc40000410000 */
[----:B------:R-:W-:Y:S02]  /*7800*/  FMUL.FTZ R0, R17, c[0x0][0x2ec] ;  /* 0x0000bb0011007a20 */ /* 0x000fe40000410000 */
[----:B------:R-:W-:Y:S02]  /*7810*/  FMUL.FTZ R33, R18, c[0x0][0x2ec] ;  /* 0x0000bb0012217a20 */ /* 0x000fe40000410000 */
[----:B------:R-:W-:Y:S01]  /*7820*/  HMMA.16816.F32.BF16 R188, R168, R34, R188 ;  /* 0x00000022a8bc723c */ /* 0x000fe200000418bc */
[----:B------:R-:W-:Y:S06]  /*7830*/  MUFU.TANH R32, R32 ;  /* 0x0000002000207308 */ /* 0x000fec0000002400 */
[----:B------:R-:W-:Y:S01]  /*7840*/  FMUL.FTZ R34, R19, c[0x0][0x2ec] ;  /* 0x0000bb0013227a20 */ /* 0x000fe20000410000 */
[----:B-1----:R-:W-:Y:S01]  /*7850*/  HMMA.16816.F32.BF16 R28, R24, R20, R28 ;  /* 0x00000014181c723c */ /* 0x002fe2000004181c */
[----:B------:R-:W1:Y:S01]  /*7860*/  LDSM.16.M88.4 R16, [R208] ;  /* 0x00000000d010783b */ /* 0x000e620000000200 */
[----:B------:R-:W-:Y:S06]  /*7870*/  MUFU.TANH R0, R0 ;  /* 0x0000000000007308 */ /* 0x000fec0000002400 */
[----:B------:R-:W-:Y:S01]  /*7880*/  HMMA.16816.F32.BF16 R12, R8, R6, R12 ;  /* 0x00000006080c723c */ /* 0x000fe2000004180c */
[----:B------:R-:W4:Y:S01]  /*7890*/  LDSM.16.M88.4 R4, [R227+0xf000] ;  /* 0x00f00000e304783b */ /* 0x000f220000000200 */
[----:B------:R-:W-:Y:S06]  /*78a0*/  MUFU.TANH R33, R33 ;  /* 0x0000002100217308 */ /* 0x000fec0000002400 */
[----:B------:R-:W-:Y:S01]  /*78b0*/  HMMA.16816.F32.BF16 R188, R24, R22, R188 ;  /* 0x0000001618bc723c */ /* 0x000fe200000418bc */
[----:B------:R-:W-:Y:S01]  /*78c0*/  LDSM.16.M88.4 R20, [R220+0x7000] ;  /* 0x00700000dc14783b */ /* 0x000fe20000000200 */
[----:B------:R-:W-:Y:S06]  /*78d0*/  MUFU.TANH R34, R34 ;  /* 0x0000002200227308 */ /* 0x000fec0000002400 */
[----:B--2---:R-:W-:Y:S08]  /*78e0*/  HMMA.16816.F32.BF16 R28, R8, R172, R28 ;  /* 0x000000ac081c723c */ /* 0x004ff0000004181c */
[----:B---3--:R-:W-:Y:S01]  /*78f0*/  HMMA.16816.F32.BF16 R184, R168, R196, R184 ;  /* 0x000000c4a8b8723c */ /* 0x008fe200000418b8 */
[----:B------:R-:W-:-:S02]  /*7900*/  FMUL.FTZ R166, R12, c[0x0][0x2ec] ;  /* 0x0000bb000ca67a20 */ /* 0x000fc40000410000 */
[----:B------:R-:W-:Y:S02]  /*7910*/  FMUL.FTZ R35, R13, c[0x0][0x2ec] ;  /* 0x0000bb000d237a20 */ /* 0x000fe40000410000 */
[----:B------:R-:W-:Y:S02]  /*7920*/  FMUL.FTZ R167, R14, c[0x0][0x2ec] ;  /* 0x0000bb000ea77a20 */ /* 0x000fe40000410000 */
[----:B------:R-:W-:Y:S01]  /*7930*/  FMUL.FTZ R172, R15, c[0x0][0x2ec] ;  /* 0x0000bb000fac7a20 */ /* 0x000fe20000410000 */
[C---:B------:R-:W-:Y:S01]  /*7940*/  HMMA.16816.F32.BF16 R180, R168.reuse, R198, R180 ;  /* 0x000000c6a8b4723c */ /* 0x040fe200000418b4 */
[----:B------:R-:W2:Y:S01]  /*7950*/  LDSM.16.M88.4 R12, [R227+0xf800] ;  /* 0x00f80000e30c783b */ /* 0x000ea20000000200 */
[----:B------:R-:W3:Y:S06]  /*7960*/  MUFU.TANH R166, R166 ;  /* 0x000000a600a67308 */ /* 0x000eec0000002400 */
[----:B-1----:R-:W-:Y:S01]  /*7970*/  HMMA.16816.F32.BF16 R176, R168, R16, R176 ;  /* 0x00000010a8b0723c */ /* 0x002fe200000418b0 */
[----:B------:R-:W-:Y:S01]  /*7980*/  FMUL.FTZ R173, R28, c[0x0][0x2ec] ;  /* 0x0000bb001cad7a20 */ /* 0x000fe20000410000 */
[----:B------:R-:W1:Y:S01]  /*7990*/  MUFU.TANH R172, R172 ;  /* 0x000000ac00ac7308 */ /* 0x000e620000002400 */
[----:B------:R-:W-:-:S02]  /*79a0*/  FMUL.FTZ R28, R29, c[0x0][0x2ec] ;  /* 0x0000bb001d1c7a20 */ /* 0x000fc40000410000 */
[----:B------:R-:W-:Y:S02]  /*79b0*/  FMUL.FTZ R30, R30, c[0x0][0x2ec] ;  /* 0x0000bb001e1e7a20 */ /* 0x000fe40000410000 */
[----:B------:R-:W-:Y:S01]  /*79c0*/  IMAD R17, R246, 0x40, R245 ;  /* 0x00000040f6117824 */ /* 0x000fe200078e02f5 */
[C---:B----4-:R-:W-:Y:S01]  /*79d0*/  HMMA.16816.F32.BF16 R184, R24.reuse, R4, R184 ;  /* 0x0000000418b8723c */ /* 0x050fe200000418b8 */
[----:B------:R-:W-:Y:S01]  /*79e0*/  FMUL.FTZ R16, R31, c[0x0][0x2ec] ;  /* 0x0000bb001f107a20 */ /* 0x000fe20000410000 */
[----:B------:R-:W4:Y:S02]  /*79f0*/  MUFU.TANH R173, R173 ;  /* 0x000000ad00ad7308 */ /* 0x000f240000002400 */
[CC--:B------:R-:W-:Y:S02]  /*7a00*/  ISETP.GE.AND P1, PT, R17.reuse, R243.reuse, PT ;  /* 0x000000f31100720c */ /* 0x0c0fe40003f26270 */
[C---:B------:R-:W-:Y:S02]  /*7a10*/  IADD3 R29, R17.reuse, 0x1, RZ ;  /* 0x00000001111d7810 */ /* 0x040fe40007ffe0ff */
[----:B------:R-:W-:Y:S01]  /*7a20*/  HMMA.16816.F32.BF16 R180, R24, R6, R180 ;  /* 0x0000000618b4723c */ /* 0x000fe200000418b4 */
[----:B------:R-:W5:Y:S01]  /*7a30*/  LDSM.16.M88.4 R4, [R220+0x7800] ;  /* 0x00780000dc04783b */ /* 0x000f620000000200 */
[----:B------:R-:W-:Y:S01]  /*7a40*/  ISETP.LT.OR P1, PT, R17, R244, P1 ;  /* 0x000000f41100720c */ /* 0x000fe20000f21670 */
[----:B------:R-:W-:Y:S01]  /*7a50*/  MUFU.TANH R35, R35 ;  /* 0x0000002300237308 */ /* 0x000fe20000002400 */
[----:B------:R-:W-:Y:S01]  /*7a60*/  ISETP.GE.AND P3, PT, R29, R243, PT ;  /* 0x000000f31d00720c */ /* 0x000fe20003f66270 */
[----:B------:R-:W-:-:S04]  /*7a70*/  DEPBAR.LE SB0, 0x0 ;  /* 0x000080000000791a */ /* 0x000fc80000000000 */
[----:B------:R-:W-:Y:S01]  /*7a80*/  HMMA.16816.F32.BF16 R192, R168, R18, R192 ;  /* 0x00000012a8c0723c */ /* 0x000fe200000418c0 */
[C---:B------:R-:W-:Y:S01]  /*7a90*/  ISETP.GE.AND P0, PT, R29.reuse, R238, PT ;  /* 0x000000ee1d00720c */ /* 0x040fe20003f06270 */
[----:B------:R-:W1:Y:S01]  /*7aa0*/  MUFU.TANH R167, R167 ;  /* 0x000000a700a77308 */ /* 0x000e620000002400 */
[C---:B------:R-:W-:Y:S02]  /*7ab0*/  ISETP.LT.OR P3, PT, R29.reuse, R244, P3 ;  /* 0x000000f41d00720c */ /* 0x040fe40001f61670 */
[----:B------:R-:W-:Y:S02]  /*7ac0*/  ISETP.LT.OR P0, PT, R29, R242, P0 ;  /* 0x000000f21d00720c */ /* 0x000fe40000701670 */
[C---:B------:R-:W-:Y:S01]  /*7ad0*/  IADD3 R31, R17.reuse, 0x21, RZ ;  /* 0x00000021111f7810 */ /* 0x040fe20007ffe0ff */
[----:B--2---:R-:W-:Y:S02]  /*7ae0*/  HMMA.16816.F32.BF16 R176, R24, R12, R176 ;  /* 0x0000000c18b0723c */ /* 0x004fe400000418b0 */
[----:B------:R-:W-:Y:S05]  /*7af0*/  MUFU.TANH R28, R28 ;  /* 0x0000001c001c7308 */ /* 0x000fea0000002400 */
[----:B------:R-:W-:Y:S01]  /*7b00*/  IADD3 R13, R17, 0x8, RZ ;  /* 0x00000008110d7810 */ /* 0x000fe20007ffe0ff */
[----:B------:R-:W-:Y:S02]  /*7b10*/  HMMA.16816.F32.BF16 R188, R8, R174, R188 ;  /* 0x000000ae08bc723c */ /* 0x000fe400000418bc */
[----:B------:R-:W2:Y:S01]  /*7b20*/  MUFU.TANH R30, R30 ;  /* 0x0000001e001e7308 */ /* 0x000ea20000002400 */
[----:B------:R-:W-:-:S02]  /*7b30*/  ISETP.GE.AND P4, PT, R13, R243, PT ;  /* 0x000000f30d00720c */ /* 0x000fc40003f86270 */
[C---:B------:R-:W-:Y:S02]  /*7b40*/  ISETP.GE.AND P6, PT, R13.reuse, R238, PT ;  /* 0x000000ee0d00720c */ /* 0x040fe40003fc6270 */
[C---:B------:R-:W-:Y:S01]  /*7b50*/  ISETP.LT.OR P4, PT, R13.reuse, R244, P4 ;  /* 0x000000f40d00720c */ /* 0x040fe20002781670 */
[----:B------:R-:W-:Y:S01]  /*7b60*/  HMMA.16816.F32.BF16 R184, R8, R20, R184 ;  /* 0x0000001408b8723c */ /* 0x000fe200000418b8 */
[----:B------:R-:W-:Y:S01]  /*7b70*/  ISETP.LT.OR P6, PT, R13, R242, P6 ;  /* 0x000000f20d00720c */ /* 0x000fe200037c1670 */
[----:B------:R-:W1:Y:S01]  /*7b80*/  MUFU.TANH R16, R16 ;  /* 0x0000001000107308 */ /* 0x000e620000002400 */
[----:B------:R-:W-:Y:S02]  /*7b90*/  IADD3 R13, R17, 0x9, RZ ;  /* 0x00000009110d7810 */ /* 0x000fe40007ffe0ff */
[----:B---3--:R-:W-:Y:S02]  /*7ba0*/  FSEL R29, R166, -INF , !P4 ;  /* 0xff800000a61d7808 */ /* 0x008fe40006000000 */
[C---:B------:R-:W-:Y:S01]  /*7bb0*/  ISETP.GE.AND P2, PT, R13.reuse, R243, PT ;  /* 0x000000f30d00720c */ /* 0x040fe20003f46270 */
[----:B------:R-:W-:Y:S01]  /*7bc0*/  HMMA.16816.F32.BF16 R192, R24, R14, R192 ;  /* 0x0000000e18c0723c */ /* 0x000fe200000418c0 */
[----:B------:R-:W-:-:S02]  /*7bd0*/  ISETP.GE.AND P5, PT, R13, R238, PT ;  /* 0x000000ee0d00720c */ /* 0x000fc40003fa6270 */
[C---:B------:R-:W-:Y:S02]  /*7be0*/  ISETP.LT.OR P2, PT, R13.reuse, R244, P2 ;  /* 0x000000f40d00720c */ /* 0x040fe40001741670 */
[----:B------:R-:W-:Y:S02]  /*7bf0*/  ISETP.LT.OR P5, PT, R13, R242, P5 ;  /* 0x000000f20d00720c */ /* 0x000fe40002fa1670 */
[----:B------:R-:W-:Y:S01]  /*7c00*/  FSEL R13, R32, -INF , !P1 ;  /* 0xff800000200d7808 */ /* 0x000fe20004800000 */
[C---:B------:R-:W-:Y:S01]  /*7c10*/  HMMA.16816.F32.BF16 R180, R8.reuse, R22, R180 ;  /* 0x0000001608b4723c */ /* 0x040fe200000418b4 */
[----:B------:R-:W-:Y:S01]  /*7c20*/  ISETP.GE.AND P1, PT, R17, R238, PT ;  /* 0x000000ee1100720c */ /* 0x000fe20003f26270 */
[----:B------:R-:W-:Y:S01]  /*7c30*/  FMUL.FTZ R18, R189, c[0x0][0x2ec] ;  /* 0x0000bb00bd127a20 */ /* 0x000fe20000410000 */
[C---:B------:R-:W-:Y:S01]  /*7c40*/  IADD3 R25, R17.reuse, 0x10, RZ ;  /* 0x0000001011197810 */ /* 0x040fe20007ffe0ff */
[----:B------:R-:W-:Y:S01]  /*7c50*/  FMUL.FTZ R20, R190, c[0x0][0x2ec] ;  /* 0x0000bb00be147a20 */ /* 0x000fe20000410000 */
[C---:B------:R-:W-:Y:S01]  /*7c60*/  ISETP.LT.OR P1, PT, R17.reuse, R242, P1 ;  /* 0x000000f21100720c */ /* 0x040fe20000f21670 */
[----:B------:R-:W-:Y:S01]  /*7c70*/  FMUL.FTZ R21, R188, c[0x0][0x2ec] ;  /* 0x0000bb00bc157a20 */ /* 0x000fe20000410000 */
[----:B------:R-:W-:Y:S01]  /*7c80*/  IADD3 R23, R17, 0x11, RZ ;  /* 0x0000001111177810 */ /* 0x000fe20007ffe0ff */
[C---:B-----5:R-:W-:Y:S01]  /*7c90*/  HMMA.16816.F32.BF16 R176, R8.reuse, R4, R176 ;  /* 0x0000000408b0723c */ /* 0x060fe200000418b0 */
[----:B------:R-:W-:Y:S01]  /*7ca0*/  FSEL R15, R0, -INF , !P3 ;  /* 0xff800000000f7808 */ /* 0x000fe20005800000 */
[----:B------:R-:W-:Y:S01]  /*7cb0*/  MUFU.TANH R18, R18 ;  /* 0x0000001200127308 */ /* 0x000fe20000002400 */
[----:B------:R-:W-:Y:S01]  /*7cc0*/  FSEL R12, R33, -INF , !P1 ;  /* 0xff800000210c7808 */ /* 0x000fe20004800000 */
[----:B------:R-:W-:Y:S01]  /*7cd0*/  FMUL.FTZ R19, R191, c[0x0][0x2ec] ;  /* 0x0000bb00bf137a20 */ /* 0x000fe20000410000 */
[----:B------:R-:W-:Y:S01]  /*7ce0*/  FSEL R0, R34, -INF , !P0 ;  /* 0xff80000022007808 */ /* 0x000fe20004000000 */
[----:B------:R-:W-:Y:S01]  /*7cf0*/  FMUL.FTZ R184, R184, c[0x0][0x2ec] ;  /* 0x0000bb00b8b87a20 */ /* 0x000fe20000410000 */
[-C--:B------:R-:W-:Y:S01]  /*7d00*/  ISETP.GE.AND P1, PT, R25, R243.reuse, PT ;  /* 0x000000f31900720c */ /* 0x080fe20003f26270 */
[----:B------:R-:W-:Y:S01]  /*7d10*/  HMMA.16816.F32.BF16 R192, R8, R6, R192 ;  /* 0x0000000608c0723c */ /* 0x000fe200000418c0 */
[CC--:B------:R-:W-:Y:S01]  /*7d20*/  ISETP.GE.AND P0, PT, R23.reuse, R243.reuse, PT ;  /* 0x000000f31700720c */ /* 0x0c0fe20003f06270 */
[----:B------:R-:W3:Y:S01]  /*7d30*/  MUFU.TANH R20, R20 ;  /* 0x0000001400147308 */ /* 0x000ee20000002400 */
[-C--:B------:R-:W-:Y:S01]  /*7d40*/  ISETP.GE.AND P4, PT, R23, R238.reuse, PT ;  /* 0x000000ee1700720c */ /* 0x080fe20003f86270 */
[----:B------:R-:W-:Y:S01]  /*7d50*/  FMUL.FTZ R185, R185, c[0x0][0x2ec] ;  /* 0x0000bb00b9b97a20 */ /* 0x000fe20000410000 */
[----:B------:R-:W-:Y:S01]  /*7d60*/  ISETP.GE.AND P3, PT, R25, R238, PT ;  /* 0x000000ee1900720c */ /* 0x000fe20003f66270 */
[----:B------:R-:W-:Y:S01]  /*7d70*/  FMUL.FTZ R187, R187, c[0x0][0x2ec] ;  /* 0x0000bb00bbbb7a20 */ /* 0x000fe20000410000 */
[-C--:B------:R-:W-:Y:S01]  /*7d80*/  ISETP.LT.OR P1, PT, R25, R244.reuse, P1 ;  /* 0x000000f41900720c */ /* 0x080fe20000f21670 */
[----:B------:R-:W-:Y:S01]  /*7d90*/  FMUL.FTZ R180, R180, c[0x0][0x2ec] ;  /* 0x0000bb00b4b47a20 */ /* 0x000fe20000410000 */
[C---:B------:R-:W-:Y:S01]  /*7da0*/  ISETP.LT.OR P0, PT, R23.reuse, R244, P0 ;  /* 0x000000f41700720c */ /* 0x040fe20000701670 */
[----:B------:R-:W5:Y:S01]  /*7db0*/  MUFU.TANH R21, R21 ;  /* 0x0000001500157308 */ /* 0x000f620000002400 */
[-C--:B------:R-:W-:Y:S01]  /*7dc0*/  ISETP.LT.OR P4, PT, R23, R242.reuse, P4 ;  /* 0x000000f21700720c */ /* 0x080fe20002781670 */
[----:B------:R-:W-:Y:S01]  /*7dd0*/  FMUL.FTZ R186, R186, c[0x0][0x2ec] ;  /* 0x0000bb00baba7a20 */ /* 0x000fe20000410000 */
[----:B------:R-:W-:Y:S01]  /*7de0*/  IADD3 R23, R17, 0x19, RZ ;  /* 0x0000001911177810 */ /* 0x000fe20007ffe0ff */
[----:B------:R-:W-:Y:S01]  /*7df0*/  FMUL.FTZ R181, R181, c[0x0][0x2ec] ;  /* 0x0000bb00b5b57a20 */ /* 0x000fe20000410000 */
[----:B------:R-:W-:Y:S01]  /*7e00*/  ISETP.LT.OR P3, PT, R25, R242, P3 ;  /* 0x000000f21900720c */ /* 0x000fe20001f61670 */
[----:B------:R-:W-:Y:S01]  /*7e10*/  FMUL.FTZ R32, R178, c[0x0][0x2ec] ;  /* 0x0000bb00b2207a20 */ /* 0x000fe20000410000 */
[----:B------:R-:W-:Y:S01]  /*7e20*/  IADD3 R25, R17, 0x18, RZ ;  /* 0x0000001811197810 */ /* 0x000fe20007ffe0ff */
[----:B------:R-:W2:Y:S01]  /*7e30*/  MUFU.TANH R19, R19 ;  /* 0x0000001300137308 */ /* 0x000ea20000002400 */
[----:B-1----:R-:W-:Y:S01]  /*7e40*/  FSEL R172, R172, -INF , !P5 ;  /* 0xff800000acac7808 */ /* 0x002fe20006800000 */
[----:B------:R-:W-:Y:S01]  /*7e50*/  FMUL.FTZ R182, R182, c[0x0][0x2ec] ;  /* 0x0000bb00b6b67a20 */ /* 0x000fe20000410000 */
[----:B----4-:R-:W-:Y:S01]  /*7e60*/  FSEL R27, R173, -INF , !P1 ;  /* 0xff800000ad1b7808 */ /* 0x010fe20004800000 */
[----:B------:R-:W-:Y:S01]  /*7e70*/  FMUL.FTZ R183, R183, c[0x0][0x2ec] ;  /* 0x0000bb00b7b77a20 */ /* 0x000fe20000410000 */
[CC--:B------:R-:W-:Y:S01]  /*7e80*/  ISETP.GE.AND P5, PT, R23.reuse, R243.reuse, PT ;  /* 0x000000f31700720c */ /* 0x0c0fe20003fa6270 */
[----:B------:R-:W-:Y:S01]  /*7e90*/  FMUL.FTZ R176, R176, c[0x0][0x2ec] ;  /* 0x0000bb00b0b07a20 */ /* 0x000fe20000410000 */
[-C--:B------:R-:W-:Y:S01]  /*7ea0*/  ISETP.GE.AND P1, PT, R23, R238.reuse, PT ;  /* 0x000000ee1700720c */ /* 0x080fe20003f26270 */
[----:B------:R-:W1:Y:S01]  /*7eb0*/  MUFU.TANH R199, R184 ;  /* 0x000000b800c77308 */ /* 0x000e620000002400 */
[----:B------:R-:W-:Y:S01]  /*7ec0*/  FSEL R4, R167, -INF , !P6 ;  /* 0xff800000a7047808 */ /* 0x000fe20007000000 */
[----:B------:R-:W-:Y:S01]  /*7ed0*/  FMUL.FTZ R178, R179, c[0x0][0x2ec] ;  /* 0x0000bb00b3b27a20 */ /* 0x000fe20000410000 */
[----:B------:R-:W-:Y:S01]  /*7ee0*/  FSEL R5, R35, -INF , !P2 ;  /* 0xff80000023057808 */ /* 0x000fe20005000000 */
[----:B------:R-:W-:Y:S01]  /*7ef0*/  FMUL.FTZ R35, R192, c[0x0][0x2ec] ;  /* 0x0000bb00c0237a20 */ /* 0x000fe20000410000 */
[----:B------:R-:W-:Y:S01]  /*7f00*/  ISETP.GE.AND P6, PT, R25, R243, PT ;  /* 0x000000f31900720c */ /* 0x000fe20003fc6270 */
[----:B------:R-:W-:Y:S01]  /*7f10*/  FMUL.FTZ R33, R193, c[0x0][0x2ec] ;  /* 0x0000bb00c1217a20 */ /* 0x000fe20000410000 */
[----:B------:R-:W-:Y:S01]  /*7f20*/  ISETP.GE.AND P2, PT, R25, R238, PT ;  /* 0x000000ee1900720c */ /* 0x000fe20003f46270 */
[----:B------:R-:W4:Y:S01]  /*7f30*/  MUFU.TANH R197, R185 ;  /* 0x000000b900c57308 */ /* 0x000f220000002400 */
[----:B------:R-:W-:Y:S01]  /*7f40*/  ISETP.LT.OR P5, PT, R23, R244, P5 ;  /* 0x000000f41700720c */ /* 0x000fe20002fa1670 */
[----:B------:R-:W-:Y:S01]  /*7f50*/  FMUL.FTZ R174, R195, c[0x0][0x2ec] ;  /* 0x0000bb00c3ae7a20 */ /* 0x000fe20000410000 */
[----:B------:R-:W-:Y:S01]  /*7f60*/  ISETP.LT.OR P1, PT, R23, R242, P1 ;  /* 0x000000f21700720c */ /* 0x000fe20000f21670 */
[----:B------:R-:W-:Y:S01]  /*7f70*/  FMUL.FTZ R177, R177, c[0x0][0x2ec] ;  /* 0x0000bb00b1b17a20 */ /* 0x000fe20000410000 */
[----:B------:R-:W-:-:S02]  /*7f80*/  IADD3 R23, R17, 0x20, RZ ;  /* 0x0000002011177810 */ /* 0x000fc40007ffe0ff */
[C---:B------:R-:W-:Y:S01]  /*7f90*/  ISETP.LT.OR P6, PT, R25.reuse, R244, P6 ;  /* 0x000000f41900720c */ /* 0x040fe200037c1670 */
[----:B------:R-:W1:Y:S01]  /*7fa0*/  MUFU.TANH R190, R187 ;  /* 0x000000bb00be7308 */ /* 0x000e620000002400 */
[----:B------:R-:W-:Y:S02]  /*7fb0*/  ISETP.LT.OR P2, PT, R25, R242, P2 ;  /* 0x000000f21900720c */ /* 0x000fe40001741670 */
[----:B--2---:R-:W-:Y:S02]  /*7fc0*/  FSEL R30, R30, -INF , !P3 ;  /* 0xff8000001e1e7808 */ /* 0x004fe40005800000 */
[----:B------:R-:W-:Y:S02]  /*7fd0*/  FSEL R25, R28, -INF , !P0 ;  /* 0xff8000001c197808 */ /* 0x000fe40004000000 */
[C---:B------:R-:W-:Y:S01]  /*7fe0*/  ISETP.GE.AND P3, PT, R23.reuse, R243, PT ;  /* 0x000000f31700720c */ /* 0x040fe20003f66270 */
[----:B------:R-:W2:Y:S01]  /*7ff0*/  MUFU.TANH R191, R180 ;  /* 0x000000b400bf7308 */ /* 0x000ea20000002400 */
[----:B------:R-:W-:-:S02]  /*8000*/  ISETP.GE.AND P0, PT, R23, R238, PT ;  /* 0x000000ee1700720c */ /* 0x000fc40003f06270 */
[----:B------:R-:W-:Y:S02]  /*8010*/  IADD3 R9, R17, 0x28, RZ ;  /* 0x0000002811097810 */ /* 0x000fe40007ffe0ff */
[C---:B------:R-:W-:Y:S02]  /*8020*/  ISETP.LT.OR P3, PT, R23.reuse, R244, P3 ;  /* 0x000000f41700720c */ /* 0x040fe40001f61670 */
[----:B------:R-:W-:Y:S01]  /*8030*/  ISETP.LT.OR P0, PT, R23, R242, P0 ;  /* 0x000000f21700720c */ /* 0x000fe20000701670 */
[----:B------:R-:W1:Y:S01]  /*8040*/  MUFU.TANH R196, R186 ;  /* 0x000000ba00c47308 */ /* 0x000e620000002400 */
[----:B------:R-:W-:Y:S02]  /*8050*/  FSEL R28, R16, -INF , !P4 ;  /* 0xff800000101c7808 */ /* 0x000fe40006000000 */
[----:B---3--:R-:W-:Y:S02]  /*8060*/  FSEL R26, R20, -INF , !P2 ;  /* 0xff800000141a7808 */ /* 0x008fe40005000000 */
[----:B------:R-:W-:-:S02]  /*8070*/  FSEL R23, R18, -INF , !P5 ;  /* 0xff80000012177808 */ /* 0x000fc40006800000 */
[-C--:B------:R-:W-:Y:S01]  /*8080*/  ISETP.GE.AND P4, PT, R31, R243.reuse, PT ;  /* 0x000000f31f00720c */ /* 0x080fe20003f86270 */
[----:B------:R-:W3:Y:S01]  /*8090*/  MUFU.TANH R32, R32 ;  /* 0x0000002000207308 */ /* 0x000ee20000002400 */
[C---:B------:R-:W-:Y:S02]  /*80a0*/  ISETP.GE.AND P2, PT, R9.reuse, R243, PT ;  /* 0x000000f30900720c */ /* 0x040fe40003f46270 */
[----:B------:R-:W-:Y:S02]  /*80b0*/  ISETP.GE.AND P5, PT, R9, R238, PT ;  /* 0x000000ee0900720c */ /* 0x000fe40003fa6270 */
[----:B------:R-:W-:Y:S02]  /*80c0*/  IADD3 R7, R17, 0x29, RZ ;  /* 0x0000002911077810 */ /* 0x000fe40007ffe0ff */
[-C--:B------:R-:W-:Y:S01]  /*80d0*/  ISETP.LT.OR P4, PT, R31, R244.reuse, P4 ;  /* 0x000000f41f00720c */ /* 0x080fe20002781670 */
[----:B------:R-:W-:Y:S01]  /*80e0*/  MUFU.TANH R189, R181 ;  /* 0x000000b500bd7308 */ /* 0x000fe20000002400 */
[----:B------:R-:W-:-:S02]  /*80f0*/  ISETP.LT.OR P2, PT, R9, R244, P2 ;  /* 0x000000f40900720c */ /* 0x000fc40001741670 */
[----:B------:R-:W-:Y:S02]  /*8100*/  ISETP.LT.OR P5, PT, R9, R242, P5 ;  /* 0x000000f20900720c */ /* 0x000fe40002fa1670 */
[----:B-----5:R-:W-:Y:S02]  /*8110*/  FSEL R21, R21, -INF , !P6 ;  /* 0xff80000015157808 */ /* 0x020fe40007000000 */
[----:B------:R-:W-:Y:S01]  /*8120*/  FSEL R24, R19, -INF , !P1 ;  /* 0xff80000013187808 */ /* 0x000fe20004800000 */
[----:B------:R-:W5:Y:S01]  /*8130*/  MUFU.TANH R188, R182 ;  /* 0x000000b600bc7308 */ /* 0x000f620000002400 */
[----:B-1----:R-:W-:Y:S02]  /*8140*/  FSEL R199, R199, -INF , !P3 ;  /* 0xff800000c7c77808 */ /* 0x002fe40005800000 */
[----:B------:R-:W-:Y:S02]  /*8150*/  IADD3 R9, R17, 0x30, RZ ;  /* 0x0000003011097810 */ /* 0x000fe40007ffe0ff */
[----:B------:R-:W-:-:S02]  /*8160*/  ISETP.GE.AND P6, PT, R31, R238, PT ;  /* 0x000000ee1f00720c */ /* 0x000fc40003fc6270 */
[C---:B------:R-:W-:Y:S01]  /*8170*/  ISETP.GE.AND P1, PT, R7.reuse, R243, PT ;  /* 0x000000f30700720c */ /* 0x040fe20003f26270 */
[----:B------:R-:W1:Y:S01]  /*8180*/  MUFU.TANH R186, R183 ;  /* 0x000000b700ba7308 */ /* 0x000e620000002400 */
[-C--:B------:R-:W-:Y:S02]  /*8190*/  ISETP.GE.AND P3, PT, R7, R238.reuse, PT ;  /* 0x000000ee0700720c */ /* 0x080fe40003f66270 */
[----:B----4-:R-:W-:Y:S02]  /*81a0*/  FSEL R197, R197, -INF , !P4 ;  /* 0xff800000c5c57808 */ /* 0x010fe40006000000 */
[----:B------:R-:W-:Y:S02]  /*81b0*/  ISETP.GE.AND P4, PT, R9, R238, PT ;  /* 0x000000ee0900720c */ /* 0x000fe40003f86270 */
[----:B------:R-:W-:Y:S01]  /*81c0*/  ISETP.LT.OR P6, PT, R31, R242, P6 ;  /* 0x000000f21f00720c */ /* 0x000fe200037c1670 */
[----:B------:R4:W1:Y:S01]  /*81d0*/  MUFU.TANH R181, R176 ;  /* 0x000000b000b57308 */ /* 0x0008620000002400 */
[----:B------:R-:W-:-:S02]  /*81e0*/  ISETP.LT.OR P1, PT, R7, R244, P1 ;  /* 0x000000f40700720c */ /* 0x000fc40000f21670 */
[-C--:B------:R-:W-:Y:S02]  /*81f0*/  ISETP.LT.OR P3, PT, R7, R242.reuse, P3 ;  /* 0x000000f20700720c */ /* 0x080fe40001f61670 */
[----:B------:R-:W-:Y:S02]  /*8200*/  IADD3 R7, R17, 0x31, RZ ;  /* 0x0000003111077810 */ /* 0x000fe40007ffe0ff */
[----:B------:R-:W-:Y:S01]  /*8210*/  ISETP.LT.OR P4, PT, R9, R242, P4 ;  /* 0x000000f20900720c */ /* 0x000fe20002781670 */
[----:B------:R-:W1:Y:S01]  /*8220*/  MUFU.TANH R6, R177 ;  /* 0x000000b100067308 */ /* 0x000e620000002400 */
[----:B------:R-:W-:Y:S02]  /*8230*/  FSEL R190, R190, -INF , !P6 ;  /* 0xff800000bebe7808 */ /* 0x000fe40007000000 */
[----:B--2---:R-:W-:Y:S02]  /*8240*/  FSEL R191, R191, -INF , !P2 ;  /* 0xff800000bfbf7808 */ /* 0x004fe40005000000 */
[----:B------:R-:W-:-:S02]  /*8250*/  FSEL R196, R196, -INF , !P0 ;  /* 0xff800000c4c47808 */ /* 0x000fc40004000000 */
[CC--:B------:R-:W-:Y:S01]  /*8260*/  ISETP.GE.AND P6, PT, R7.reuse, R243.reuse, PT ;  /* 0x000000f30700720c */ /* 0x0c0fe20003fc6270 */
[----:B----4-:R-:W-:Y:S01]  /*8270*/  FMUL.FTZ R176, R194, c[0x0][0x2ec] ;  /* 0x0000bb00c2b07a20 */ /* 0x010fe20000410000 */
[----:B------:R-:W-:Y:S01]  /*8280*/  ISETP.GE.AND P2, PT, R7, R238, PT ;  /* 0x000000ee0700720c */ /* 0x000fe20003f46270 */
[----:B------:R-:W2:Y:S01]  /*8290*/  MUFU.TANH R178, R178 ;  /* 0x000000b200b27308 */ /* 0x000ea20000002400 */
[----:B------:R-:W-:Y:S02]  /*82a0*/  ISETP.GE.AND P0, PT, R9, R243, PT ;  /* 0x000000f30900720c */ /* 0x000fe40003f06270 */
[----:B---3--:R-:W-:Y:S02]  /*82b0*/  FSEL R32, R32, -INF , !P4 ;  /* 0xff80000020207808 */ /* 0x008fe40006000000 */
[----:B------:R-:W-:Y:S02]  /*82c0*/  ISETP.GT.AND P4, PT, R246, UR9, PT ;  /* 0x00000009f6007c0c */ /* 0x000fe4000bf84270 */
[C---:B------:R-:W-:Y:S01]  /*82d0*/  ISETP.LT.OR P6, PT, R7.reuse, R244, P6 ;  /* 0x000000f40700720c */ /* 0x040fe200037c1670 */
[----:B------:R-:W3:Y:S01]  /*82e0*/  MUFU.TANH R35, R35 ;  /* 0x0000002300237308 */ /* 0x000ee20000002400 */
[----:B------:R-:W-:-:S02]  /*82f0*/  ISETP.LT.OR P2, PT, R7, R242, P2 ;  /* 0x000000f20700720c */ /* 0x000fc40001741670 */
[----:B------:R-:W-:Y:S02]  /*8300*/  ISETP.LT.OR P0, PT, R9, R244, P0 ;  /* 0x000000f40900720c */ /* 0x000fe40000701670 */
[C---:B------:R-:W-:Y:S02]  /*8310*/  IADD3 R7, R17.reuse, 0x38, RZ ;  /* 0x0000003811077810 */ /* 0x040fe40007ffe0ff */
[----:B------:R-:W-:Y:S01]  /*8320*/  IADD3 R17, R17, 0x39, RZ ;  /* 0x0000003911117810 */ /* 0x000fe20007ffe0ff */
[----:B------:R-:W-:Y:S01]  /*8330*/  MUFU.TANH R33, R33 ;  /* 0x0000002100217308 */ /* 0x000fe20000002400 */
[----:B-----5:R-:W-:Y:S02]  /*8340*/  FSEL R188, R188, -INF , !P5 ;  /* 0xff800000bcbc7808 */ /* 0x020fe40006800000 */
[----:B------:R-:W-:Y:S02]  /*8350*/  FSEL R189, R189, -INF , !P1 ;  /* 0xff800000bdbd7808 */ /* 0x000fe40004800000 */
[----:B-1----:R-:W-:-:S02]  /*8360*/  FSEL R186, R186, -INF , !P3 ;  /* 0xff800000baba7808 */ /* 0x002fc40005800000 */
[----:B------:R-:W-:Y:S01]  /*8370*/  FSEL R181, R181, -INF , !P0 ;  /* 0xff800000b5b57808 */ /* 0x000fe20004000000 */
[----:B------:R-:W1:Y:S01]  /*8380*/  MUFU.TANH R176, R176 ;  /* 0x000000b000b07308 */ /* 0x000e620000002400 */
[----:B------:R-:W-:Y:S01]  /*8390*/  BAR.SYNC.DEFER_BLOCKING 0x0 ;  /* 0x0000000000007b1d */ /* 0x000fe20000010000 */
[CC--:B------:R-:W-:Y:S02]  /*83a0*/  ISETP.GE.AND P5, PT, R7.reuse, R243.reuse, PT ;  /* 0x000000f30700720c */ /* 0x0c0fe40003fa6270 */
[-C--:B------:R-:W-:Y:S02]  /*83b0*/  ISETP.GE.AND P1, PT, R7, R238.reuse, PT ;  /* 0x000000ee0700720c */ /* 0x080fe40003f26270 */
[C---:B------:R-:W-:Y:S02]  /*83c0*/  ISETP.GE.AND P3, PT, R17.reuse, R243, PT ;  /* 0x000000f31100720c */ /* 0x040fe40003f66270 */
[----:B------:R-:W4:Y:S01]  /*83d0*/  MUFU.TANH R174, R174 ;  /* 0x000000ae00ae7308 */ /* 0x000f220000002400 */
[----:B------:R-:W-:-:S02]  /*83e0*/  ISETP.GE.AND P0, PT, R17, R238, PT ;  /* 0x000000ee1100720c */ /* 0x000fc40003f06270 */
[C---:B------:R-:W-:Y:S02]  /*83f0*/  ISETP.LT.OR P5, PT, R7.reuse, R244, P5 ;  /* 0x000000f40700720c */ /* 0x040fe40002fa1670 */
[----:B------:R-:W-:Y:S02]  /*8400*/  ISETP.LT.OR P1, PT, R7, R242, P1 ;  /* 0x000000f20700720c */ /* 0x000fe40000f21670 */
[C---:B------:R-:W-:Y:S02]  /*8410*/  ISETP.LT.OR P3, PT, R17.reuse, R244, P3 ;  /* 0x000000f41100720c */ /* 0x040fe40001f61670 */
[----:B------:R-:W-:Y:S02]  /*8420*/  ISETP.LT.OR P0, PT, R17, R242, P0 ;  /* 0x000000f21100720c */ /* 0x000fe40000701670 */
[----:B------:R-:W-:Y:S02]  /*8430*/  FSEL R179, R6, -INF , !P6 ;  /* 0xff80000006b37808 */ /* 0x000fe40007000000 */
[----:B--2---:R-:W-:-:S02]  /*8440*/  FSEL R178, R178, -INF , !P2 ;  /* 0xff800000b2b27808 */ /* 0x004fc40005000000 */
[----:B---3--:R-:W-:Y:S02]  /*8450*/  FSEL R35, R35, -INF , !P5 ;  /* 0xff80000023237808 */ /* 0x008fe40006800000 */
[----:B-1----:R-:W-:Y:S02]  /*8460*/  FSEL R176, R176, -INF , !P1 ;  /* 0xff800000b0b07808 */ /* 0x002fe40004800000 */
[----:B------:R-:W-:Y:S02]  /*8470*/  FSEL R33, R33, -INF , !P3 ;  /* 0xff80000021217808 */ /* 0x000fe40005800000 */
[----:B----4-:R-:W-:Y:S01]  /*8480*/  FSEL R174, R174, -INF , !P0 ;  /* 0xff800000aeae7808 */ /* 0x010fe20004000000 */
        /* <DEDUP_REMOVED lines=60> */
.L_x_6380:
[----:B------:R-:W-:-:S04]  /*8850*/  ULEA UR5, -UR14, URZ, 0x6 ;  /* 0x0000003f0e057291 */ /* 0x000fc8000f8e313f */
[----:B------:R-:W-:Y:S02]  /*8860*/  USHF.R.S32.HI UR4, URZ, 0x1f, UR5 ;  /* 0x0000001f3f047899 */ /* 0x000fe40008011405 */
[----:B------:R-:W-:-:S04]  /*8870*/  MOV R8, UR5 ;  /* 0x0000000500087c02 */ /* 0x000fc80008000f00 */
[----:B------:R-:W-:Y:S02]  /*8880*/  MOV R6, UR4 ;  /* 0x0000000400067c02 */ /* 0x000fe40008000f00 */
.L_x_6381:
        /* <DEDUP_REMOVED lines=33> */
.L_x_6379:
[----:B------:R-:W-:Y:S01]  /*8aa0*/  FMNMX.FTZ R2, R164, R13, !PT ;  /* 0x0000000da4027209 */ /* 0x000fe20007810000 */
[----:B------:R-:W-:Y:S01]  /*8ab0*/  LDSM.16.MT88.4 R16, [R228+0x10000] ;  /* 0x01000000e410783b */ /* 0x000fe20000004200 */
        /* <DEDUP_REMOVED lines=42> */
[----:B------:R-:W-:Y:S01]  /*8d60*/  FMUL.FTZ R177, R170, c[0x0][0x23c] ;  /* 0x00008f00aab17a20 */ /* 0x000fe20000410000 */
[----:B------:R-:W-:Y:S02]  /*8d70*/  FSEL R34, R34, RZ, P1 ;  /* 0x000000ff22227208 */ /* 0x000fe40000800000 */
[----:B------:R-:W-:Y:S02]  /*8d80*/  FSEL R6, R170, RZ, P0 ;  /* 0x000000ffaa067208 */ /* 0x000fe40000000000 */
[----:B------:R-:W-:Y:S01]  /*8d90*/  FSEL R177, R177, RZ, P0 ;  /* 0x000000ffb1b17208 */ /* 0x000fe20000000000 */
[----:B------:R-:W-:Y:S01]  /*8da0*/  FFMA.FTZ R166, R5, c[0x0][0x23c], -R34 ;  /* 0x00008f0005a67a23 */ /* 0x000fe20000010822 */
[----:B------:R-:W-:Y:S01]  /*8db0*/  FSEL R5, R171, RZ, P1 ;  /* 0x000000ffab057208 */ /* 0x000fe20000800000 */
[----:B------:R-:W-:-:S02]  /*8dc0*/  FADD.FTZ R6, R3, -R6 ;  /* 0x8000000603067221 */ /* 0x000fc40000010000 */
[--C-:B------:R-:W-:Y:S02]  /*8dd0*/  FFMA.FTZ R2, R0, c[0x0][0x23c], -R177.reuse ;  /* 0x00008f0000027a23 */ /* 0x100fe400000108b1 */
[----:B------:R-:W-:Y:S01]  /*8de0*/  FFMA.FTZ R0, R4, c[0x0][0x23c], -R177 ;  /* 0x00008f0004007a23 */ /* 0x000fe200000108b1 */
[----:B------:R-:W-:Y:S01]  /*8df0*/  MUFU.EX2 R166, R166 ;  /* 0x000000a600a67308 */ /* 0x000fe20000000800 */
[----:B------:R-:W-:Y:S02]  /*8e00*/  FADD.FTZ R4, R164, -R5 ;  /* 0x80000005a4047221 */ /* 0x000fe40000010000 */
[--C-:B------:R-:W-:Y:S02]  /*8e10*/  FFMA.FTZ R169, R13, c[0x0][0x23c], -R34.reuse ;  /* 0x00008f000da97a23 */ /* 0x100fe40000010822 */
[--C-:B------:R-:W-:Y:S02]  /*8e20*/  FFMA.FTZ R168, R15, c[0x0][0x23c], -R34.reuse ;  /* 0x00008f000fa87a23 */ /* 0x100fe40000010822 */
[----:B------:R-:W-:Y:S01]  /*8e30*/  FFMA.FTZ R167, R29, c[0x0][0x23c], -R34 ;  /* 0x00008f001da77a23 */ /* 0x000fe20000010822 */
[----:B------:R-:W-:Y:S01]  /*8e40*/  MUFU.EX2 R2, R2 ;  /* 0x0000000200027308 */ /* 0x000fe20000000800 */
[----:B------:R-:W-:-:S02]  /*8e50*/  FFMA.FTZ R165, R12, c[0x0][0x23c], -R177 ;  /* 0x00008f000ca57a23 */ /* 0x000fc400000108b1 */
[----:B------:R-:W-:Y:S01]  /*8e60*/  FFMA.FTZ R173, R172, c[0x0][0x23c], -R177 ;  /* 0x00008f00acad7a23 */ /* 0x000fe200000108b1 */
[----:B------:R-:W1:Y:S01]  /*8e70*/  LDSM.16.MT88.4 R12, [R226+0x10000] ;  /* 0x01000000e20c783b */ /* 0x000e620000004200 */
[----:B------:R-:W-:Y:S02]  /*8e80*/  FMUL.FTZ R164, R6, c[0x0][0x23c] ;  /* 0x00008f0006a47a20 */ /* 0x000fe40000410000 */
[----:B------:R-:W-:Y:S01]  /*8e90*/  FMUL.FTZ R8, R4, c[0x0][0x23c] ;  /* 0x00008f0004087a20 */ /* 0x000fe20000410000 */
[----:B------:R-:W-:Y:S01]  /*8ea0*/  MUFU.EX2 R169, R169 ;  /* 0x000000a900a97308 */ /* 0x000fe20000000800 */
[--C-:B------:R-:W-:Y:S02]  /*8eb0*/  FFMA.FTZ R180, R21, c[0x0][0x23c], -R34.reuse ;  /* 0x00008f0015b47a23 */ /* 0x100fe40000010822 */
[--C-:B------:R-:W-:Y:S02]  /*8ec0*/  FFMA.FTZ R183, R23, c[0x0][0x23c], -R34.reuse ;  /* 0x00008f0017b77a23 */ /* 0x100fe40000010822 */
[----:B------:R-:W-:Y:S01]  /*8ed0*/  LDSM.16.MT88.4 R20, [R224+0x16000] ;  /* 0x01600000e014783b */ /* 0x000fe20000004200 */
[----:B------:R-:W-:-:S02]  /*8ee0*/  FFMA.FTZ R172, R27, c[0x0][0x23c], -R34 ;  /* 0x00008f001bac7a23 */ /* 0x000fc40000010822 */
[----:B------:R-:W2:Y:S01]  /*8ef0*/  MUFU.EX2 R168, R168 ;  /* 0x000000a800a87308 */ /* 0x000ea20000000800 */
[--C-:B------:R-:W-:Y:S02]  /*8f00*/  FFMA.FTZ R175, R25, c[0x0][0x23c], -R34.reuse ;  /* 0x00008f0019af7a23 */ /* 0x100fe40000010822 */
[--C-:B------:R-:W-:Y:S02]  /*8f10*/  FFMA.FTZ R182, R30, c[0x0][0x23c], -R177.reuse ;  /* 0x00008f001eb67a23 */ /* 0x100fe400000108b1 */
[--C-:B------:R-:W-:Y:S02]  /*8f20*/  FFMA.FTZ R185, R28, c[0x0][0x23c], -R177.reuse ;  /* 0x00008f001cb97a23 */ /* 0x100fe400000108b1 */
[--C-:B------:R-:W-:Y:S01]  /*8f30*/  FFMA.FTZ R184, R26, c[0x0][0x23c], -R177.reuse ;  /* 0x00008f001ab87a23 */ /* 0x100fe200000108b1 */
[----:B------:R-:W3:Y:S01]  /*8f40*/  MUFU.EX2 R167, R167 ;  /* 0x000000a700a77308 */ /* 0x000ee20000000800 */
[----:B------:R-:W-:Y:S01]  /*8f50*/  FFMA.FTZ R187, R24, c[0x0][0x23c], -R177 ;  /* 0x00008f0018bb7a23 */ /* 0x000fe200000108b1 */
[----:B------:R-:W-:Y:S01]  /*8f60*/  LDSM.16.MT88.4 R28, [R228+0x14800] ;  /* 0x01480000e41c783b */ /* 0x000fe20000004200 */
[----:B------:R-:W-:-:S02]  /*8f70*/  FFMA.FTZ R194, R189, c[0x0][0x23c], -R34 ;  /* 0x00008f00bdc27a23 */ /* 0x000fc40000010822 */
[--C-:B------:R-:W-:Y:S01]  /*8f80*/  FFMA.FTZ R192, R199, c[0x0][0x23c], -R34.reuse ;  /* 0x00008f00c7c07a23 */ /* 0x100fe20000010822 */
[----:B------:R-:W-:Y:S01]  /*8f90*/  LDSM.16.MT88.4 R24, [R224+0x10800] ;  /* 0x01080000e018783b */ /* 0x000fe20000004200 */
[--C-:B------:R-:W-:Y:S01]  /*8fa0*/  FFMA.FTZ R193, R197, c[0x0][0x23c], -R34.reuse ;  /* 0x00008f00c5c17a23 */ /* 0x100fe20000010822 */
[----:B------:R-:W4:Y:S01]  /*8fb0*/  MUFU.EX2 R165, R165 ;  /* 0x000000a500a57308 */ /* 0x000f220000000800 */
[----:B--2---:R-:W-:Y:S01]  /*8fc0*/  F2FP.BF16.PACK_AB R4, R168, R169 ;  /* 0x000000a9a804723e */ /* 0x004fe200000010ff */
[----:B------:R-:W-:Y:S02]  /*8fd0*/  FFMA.FTZ R191, R191, c[0x0][0x23c], -R34 ;  /* 0x00008f00bfbf7a23 */ /* 0x000fe40000010822 */
[--C-:B------:R-:W-:Y:S02]  /*8fe0*/  FFMA.FTZ R189, R196, c[0x0][0x23c], -R177.reuse ;  /* 0x00008f00c4bd7a23 */ /* 0x100fe400000108b1 */
[--C-:B------:R-:W-:Y:S02]  /*8ff0*/  FFMA.FTZ R190, R190, c[0x0][0x23c], -R177.reuse ;  /* 0x00008f00bebe7a23 */ /* 0x100fe400000108b1 */
[----:B------:R-:W-:Y:S01]  /*9000*/  MUFU.EX2 R0, R0 ;  /* 0x0000000000007308 */ /* 0x000fe20000000800 */
[----:B---3--:R-:W-:Y:S01]  /*9010*/  F2FP.BF16.PACK_AB R6, R166, R167 ;  /* 0x000000a7a606723e */ /* 0x008fe200000010ff */
[----:B------:R-:W-:-:S02]  /*9020*/  FFMA.FTZ R188, R188, c[0x0][0x23c], -R177 ;  /* 0x00008f00bcbc7a23 */ /* 0x000fc400000108b1 */
[--C-:B------:R-:W-:Y:S02]  /*9030*/  FFMA.FTZ R195, R186, c[0x0][0x23c], -R177.reuse ;  /* 0x00008f00bac37a23 */ /* 0x100fe400000108b1 */
[----:B------:R-:W-:Y:S02]  /*9040*/  FFMA.FTZ R186, R179, c[0x0][0x23c], -R34 ;  /* 0x00008f00b3ba7a23 */ /* 0x000fe40000010822 */
[----:B------:R-:W2:Y:S01]  /*9050*/  MUFU.EX2 R173, R173 ;  /* 0x000000ad00ad7308 */ /* 0x000ea20000000800 */
[----:B----4-:R-:W-:Y:S01]  /*9060*/  F2FP.BF16.PACK_AB R5, R2, R165 ;  /* 0x000000a50205723e */ /* 0x010fe200000010ff */
[--C-:B------:R-:W-:Y:S02]  /*9070*/  FFMA.FTZ R197, R32, c[0x0][0x23c], -R177.reuse ;  /* 0x00008f0020c57a23 */ /* 0x100fe400000108b1 */
[--C-:B------:R-:W-:Y:S02]  /*9080*/  FFMA.FTZ R178, R178, c[0x0][0x23c], -R177.reuse ;  /* 0x00008f00b2b27a23 */ /* 0x100fe400000108b1 */
[----:B------:R-:W-:-:S02]  /*9090*/  FFMA.FTZ R176, R176, c[0x0][0x23c], -R177 ;  /* 0x00008f00b0b07a23 */ /* 0x000fc400000108b1 */
[----:B------:R-:W3:Y:S01]  /*90a0*/  MUFU.EX2 R3, R8 ;  /* 0x0000000800037308 */ /* 0x000ee20000000800 */
[--C-:B------:R-:W-:Y:S02]  /*90b0*/  FFMA.FTZ R181, R181, c[0x0][0x23c], -R34.reuse ;  /* 0x00008f00b5b57a23 */ /* 0x100fe40000010822 */
[--C-:B------:R-:W-:Y:S02]  /*90c0*/  FFMA.FTZ R179, R35, c[0x0][0x23c], -R34.reuse ;  /* 0x00008f0023b37a23 */ /* 0x100fe40000010822 */
[----:B------:R-:W-:Y:S02]  /*90d0*/  FFMA.FTZ R196, R33, c[0x0][0x23c], -R34 ;  /* 0x00008f0021c47a23 */ /* 0x000fe40000010822 */
[----:B------:R-:W-:Y:S01]  /*90e0*/  FFMA.FTZ R177, R174, c[0x0][0x23c], -R177 ;  /* 0x00008f00aeb17a23 */ /* 0x000fe200000108b1 */
[----:B------:R-:W4:Y:S01]  /*90f0*/  MUFU.EX2 R164, R164 ;  /* 0x000000a400a47308 */ /* 0x000f220000000800 */
[----:B--2---:R-:W-:Y:S01]  /*9100*/  F2FP.BF16.PACK_AB R7, R173, R0 ;  /* 0x00000000ad07723e */ /* 0x004fe200000010ff */
[----:B------:R-:W-:Y:S01]  /*9110*/  LDSM.16.MT88.4 R32, [R228+0x11800] ;  /* 0x01180000e420783b */ /* 0x000fe20000004200 */
[----:B---3--:R-:W-:-:S03]  /*9120*/  FMUL.FTZ R160, R160, R3 ;  /* 0x00000003a0a07220 */ /* 0x008fc60000410000 */
[----:B------:R-:W2:Y:S01]  /*9130*/  LDSM.16.MT88.4 R8, [R225+0x10000] ;  /* 0x01000000e108783b */ /* 0x000ea20000004200 */
[-C--:B------:R-:W-:Y:S01]  /*9140*/  FMUL.FTZ R161, R161, R3.reuse ;  /* 0x00000003a1a17220 */ /* 0x080fe20000410000 */
[----:B------:R-:W-:Y:S01]  /*9150*/  MUFU.EX2 R172, R172 ;  /* 0x000000ac00ac7308 */ /* 0x000fe20000000800 */
[-C--:B------:R-:W-:Y:S02]  /*9160*/  FMUL.FTZ R156, R156, R3.reuse ;  /* 0x000000039c9c7220 */ /* 0x080fe40000410000 */
[----:B------:R-:W-:Y:S02]  /*9170*/  FMUL.FTZ R157, R157, R3 ;  /* 0x000000039d9d7220 */ /* 0x000fe40000410000 */
[-C--:B----4-:R-:W-:Y:S02]  /*9180*/  FMUL.FTZ R162, R162, R164.reuse ;  /* 0x000000a4a2a27220 */ /* 0x090fe40000410000 */
[-C--:B------:R-:W-:Y:S01]  /*9190*/  FMUL.FTZ R163, R163, R164.reuse ;  /* 0x000000a4a3a37220 */ /* 0x080fe20000410000 */
[----:B------:R-:W3:Y:S01]  /*91a0*/  MUFU.EX2 R175, R175 ;  /* 0x000000af00af7308 */ /* 0x000ee20000000800 */
        /* <DEDUP_REMOVED lines=23> */
[----:B------:R-:W-:Y:S01]  /*9320*/  FMUL.FTZ R141, R141, R3 ;  /* 0x000000038d8d7220 */ /* 0x000fe20000410000 */
[----:B------:R-:W1:Y:S01]  /*9330*/  LDSM.16.MT88.4 R12, [R228+0x12000] ;  /* 0x01200000e40c783b */ /* 0x000e620000004200 */
[-C--:B------:R-:W-:Y:S01]  /*9340*/  FMUL.FTZ R142, R142, R164.reuse ;  /* 0x000000a48e8e7220 */ /* 0x080fe20000410000 */
[----:B------:R-:W5:Y:S01]  /*9350*/  MUFU.EX2 R185, R185 ;  /* 0x000000b900b97308 */ /* 0x000f620000000800 */
        /* <DEDUP_REMOVED lines=13> */
[-C--:B------:R-:W-:Y:S02]  /*9430*/  FMUL.FTZ R135, R135, R164.reuse ;  /* 0x000000a487877220 */ /* 0x080fe40000410000 */
        /* <DEDUP_REMOVED lines=27> */
[----:B--2---:R-:W-:Y:S01]  /*95f0*/  HMMA.16816.F32.BF16 R44, R4, R8, R44 ;  /* 0x00000008042c723c */ /* 0x004fe2000004182c */
[----:B------:R-:W-:-:S02]  /*9600*/  FMUL.FTZ R53, R53, R3 ;  /* 0x0000000335357220 */ /* 0x000fc40000410000 */
[-C--:B------:R-:W-:Y:S01]  /*9610*/  FMUL.FTZ R54, R54, R164.reuse ;  /* 0x000000a436367220 */ /* 0x080fe20000410000 */
[----:B------:R-:W2:Y:S01]  /*9620*/  MUFU.EX2 R189, R189 ;  /* 0x000000bd00bd7308 */ /* 0x000ea20000000800 */
[-C--:B------:R-:W-:Y:S02]  /*9630*/  FMUL.FTZ R55, R55, R164.reuse ;  /* 0x000000a437377220 */ /* 0x080fe40000410000 */
[-C--:B------:R-:W-:Y:S01]  /*9640*/  FMUL.FTZ R56, R56, R3.reuse ;  /* 0x0000000338387220 */ /* 0x080fe20000410000 */
[----:B------:R-:W-:Y:S01]  /*9650*/  HMMA.16816.F32.BF16 R48, R4, R10, R48 ;  /* 0x0000000a0430723c */ /* 0x000fe20000041830 */
[----:B------:R-:W-:Y:S01]  /*9660*/  FMUL.FTZ R57, R57, R3 ;  /* 0x0000000339397220 */ /* 0x000fe20000410000 */
[----:B------:R-:W2:Y:S01]  /*9670*/  LDSM.16.MT88.4 R8, [R228+0x14000] ;  /* 0x01400000e408783b */ /* 0x000ea20000004200 */
[-C--:B------:R-:W-:Y:S01]  /*9680*/  FMUL.FTZ R58, R58, R164.reuse ;  /* 0x000000a43a3a7220 */ /* 0x080fe20000410000 */
[----:B------:R-:W1:Y:S01]  /*9690*/  MUFU.EX2 R190, R190 ;  /* 0x000000be00be7308 */ /* 0x000e620000000800 */
[----:B------:R-:W-:-:S02]  /*96a0*/  FMUL.FTZ R59, R59, R164 ;  /* 0x000000a43b3b7220 */ /* 0x000fc40000410000 */
[-C--:B------:R-:W-:Y:S01]  /*96b0*/  FMUL.FTZ R60, R60, R3.reuse ;  /* 0x000000033c3c7220 */ /* 0x080fe20000410000 */
[C---:B----4-:R-:W-:Y:S01]  /*96c0*/  HMMA.16816.F32.BF16 R52, R4.reuse, R16, R52 ;  /* 0x000000100434723c */ /* 0x050fe20000041834 */
        /* <DEDUP_REMOVED lines=9> */
[----:B------:R-:W2:Y:S01]  /*9760*/  MUFU.EX2 R195, R195 ;  /* 0x000000c300c37308 */ /* 0x000ea20000000800 */
[-C--:B------:R-:W-:Y:S02]  /*9770*/  FMUL.FTZ R67, R67, R164.reuse ;  /* 0x000000a443437220 */ /* 0x080fe40000410000 */
[-C--:B------:R-:W-:Y:S02]  /*9780*/  FMUL.FTZ R68, R68, R3.reuse ;  /* 0x0000000344447220 */ /* 0x080fe40000410000 */
[----:B------:R-:W-:Y:S01]  /*9790*/  FMUL.FTZ R69, R69, R3 ;  /* 0x0000000345457220 */ /* 0x000fe20000410000 */
[----:B-1----:R-:W-:Y:S01]  /*97a0*/  HMMA.16816.F32.BF16 R60, R4, R12, R60 ;  /* 0x0000000c043c723c */ /* 0x002fe2000004183c */
[-C--:B------:R-:W-:Y:S01]  /*97b0*/  FMUL.FTZ R70, R70, R164.reuse ;  /* 0x000000a446467220 */ /* 0x080fe20000410000 */
[----:B------:R-:W-:Y:S01]  /*97c0*/  MUFU.EX2 R181, R181 ;  /* 0x000000b500b57308 */ /* 0x000fe20000000800 */
[----:B------:R-:W-:-:S02]  /*97d0*/  FMUL.FTZ R71, R71, R164 ;  /* 0x000000a447477220 */ /* 0x000fc40000410000 */
[-C--:B------:R-:W-:Y:S02]  /*97e0*/  FMUL.FTZ R72, R72, R3.reuse ;  /* 0x0000000348487220 */ /* 0x080fe40000410000 */
[-C--:B------:R-:W-:Y:S01]  /*97f0*/  FMUL.FTZ R73, R73, R3.reuse ;  /* 0x0000000349497220 */ /* 0x080fe20000410000 */
[C---:B------:R-:W-:Y:S01]  /*9800*/  HMMA.16816.F32.BF16 R64, R4.reuse, R14, R64 ;  /* 0x0000000e0440723c */ /* 0x040fe20000041840 */
[-C--:B------:R-:W-:Y:S01]  /*9810*/  FMUL.FTZ R74, R74, R164.reuse ;  /* 0x000000a44a4a7220 */ /* 0x080fe20000410000 */
[----:B------:R-:W1:Y:S01]  /*9820*/  LDSM.16.MT88.4 R12, [R225+0x14000] ;  /* 0x01400000e10c783b */ /* 0x000e620000004200 */
[-C--:B------:R-:W-:Y:S01]  /*9830*/  FMUL.FTZ R75, R75, R164.reuse ;  /* 0x000000a44b4b7220 */ /* 0x080fe20000410000 */
[----:B------:R-:W1:Y:S01]  /*9840*/  MUFU.EX2 R186, R186 ;  /* 0x000000ba00ba7308 */ /* 0x000e620000000800 */
[-C--:B------:R-:W-:Y:S02]  /*9850*/  FMUL.FTZ R76, R76, R3.reuse ;  /* 0x000000034c4c7220 */ /* 0x080fe40000410000 */
[----:B------:R-:W-:Y:S01]  /*9860*/  FMUL.FTZ R77, R77, R3 ;  /* 0x000000034d4d7220 */ /* 0x000fe20000410000 */
[----:B--2---:R-:W-:Y:S01]  /*9870*/  HMMA.16816.F32.BF16 R68, R4, R8, R68 ;  /* 0x000000080444723c */ /* 0x004fe20000041844 */
[----:B------:R-:W-:-:S02]  /*9880*/  FMUL.FTZ R78, R78, R164 ;  /* 0x000000a44e4e7220 */ /* 0x000fc40000410000 */
[-C--:B------:R-:W-:Y:S01]  /*9890*/  FMUL.FTZ R79, R79, R164.reuse ;  /* 0x000000a44f4f7220 */ /* 0x080fe20000410000 */
[----:B------:R-:W-:Y:S01]  /*98a0*/  MUFU.EX2 R179, R179 ;  /* 0x000000b300b37308 */ /* 0x000fe20000000800 */
[-C--:B------:R-:W-:Y:S02]  /*98b0*/  FMUL.FTZ R80, R80, R3.reuse ;  /* 0x0000000350507220 */ /* 0x080fe40000410000 */
[-C--:B------:R-:W-:Y:S01]  /*98c0*/  FMUL.FTZ R81, R81, R3.reuse ;  /* 0x0000000351517220 */ /* 0x080fe20000410000 */
[----:B------:R-:W-:Y:S01]  /*98d0*/  HMMA.16816.F32.BF16 R72, R4, R10, R72 ;  /* 0x0000000a0448723c */ /* 0x000fe20000041848 */
[----:B------:R-:W2:Y:S01]  /*98e0*/  LDSM.16.MT88.4 R8, [R224+0x14000] ;  /* 0x01400000e008783b */ /* 0x000ea20000004200 */
[-C--:B------:R-:W-:Y:S02]  /*98f0*/  FMUL.FTZ R82, R82, R164.reuse ;  /* 0x000000a452527220 */ /* 0x080fe40000410000 */
[----:B------:R-:W-:Y:S01]  /*9900*/  FMUL.FTZ R83, R83, R164 ;  /* 0x000000a453537220 */ /* 0x000fe20000410000 */
[----:B------:R-:W-:Y:S01]  /*9910*/  MUFU.EX2 R196, R196 ;  /* 0x000000c400c47308 */ /* 0x000fe20000000800 */
[----:B------:R-:W-:-:S02]  /*9920*/  FMUL.FTZ R84, R84, R3 ;  /* 0x0000000354547220 */ /* 0x000fc40000410000 */
[C---:B----4-:R-:W-:Y:S01]  /*9930*/  HMMA.16816.F32.BF16 R76, R4.reuse, R16, R76 ;  /* 0x00000010044c723c */ /* 0x050fe2000004184c */
[-C--:B------:R-:W-:Y:S02]  /*9940*/  FMUL.FTZ R85, R85, R3.reuse ;  /* 0x0000000355557220 */ /* 0x080fe40000410000 */
[-C--:B------:R-:W-:Y:S02]  /*9950*/  FMUL.FTZ R86, R86, R164.reuse ;  /* 0x000000a456567220 */ /* 0x080fe40000410000 */
[----:B------:R-:W-:Y:S01]  /*9960*/  FMUL.FTZ R87, R87, R164 ;  /* 0x000000a457577220 */ /* 0x000fe20000410000 */
[----:B------:R-:W-:Y:S01]  /*9970*/  MUFU.EX2 R197, R197 ;  /* 0x000000c500c57308 */ /* 0x000fe20000000800 */
[-C--:B------:R-:W-:Y:S01]  /*9980*/  FMUL.FTZ R88, R88, R3.reuse ;  /* 0x0000000358587220 */ /* 0x080fe20000410000 */
[----:B------:R-:W-:Y:S01]  /*9990*/  HMMA.16816.F32.BF16 R80, R4, R18, R80 ;  /* 0x000000120450723c */ /* 0x000fe20000041850 */
[----:B------:R-:W4:Y:S01]  /*99a0*/  LDSM.16.MT88.4 R16, [R228+0x16000] ;  /* 0x01600000e410783b */ /* 0x000f220000004200 */
[----:B------:R-:W-:-:S02]  /*99b0*/  FMUL.FTZ R89, R89, R3 ;  /* 0x0000000359597220 */ /* 0x000fc40000410000 */
[-C--:B------:R-:W-:Y:S02]  /*99c0*/  FMUL.FTZ R90, R90, R164.reuse ;  /* 0x000000a45a5a7220 */ /* 0x080fe40000410000 */
[-C--:B------:R-:W-:Y:S01]  /*99d0*/  FMUL.FTZ R91, R91, R164.reuse ;  /* 0x000000a45b5b7220 */ /* 0x080fe20000410000 */
[----:B------:R-:W2:Y:S01]  /*99e0*/  MUFU.EX2 R178, R178 ;  /* 0x000000b200b27308 */ /* 0x000ea20000000800 */
[-C--:B------:R-:W-:Y:S02]  /*99f0*/  FMUL.FTZ R92, R92, R3.reuse ;  /* 0x000000035c5c7220 */ /* 0x080fe40000410000 */
[-C--:B------:R-:W-:Y:S01]  /*9a00*/  FMUL.FTZ R93, R93, R3.reuse ;  /* 0x000000035d5d7220 */ /* 0x080fe20000410000 */
[----:B-1----:R-:W-:Y:S01]  /*9a10*/  HMMA.16816.F32.BF16 R84, R4, R12, R84 ;  /* 0x0000000c0454723c */ /* 0x002fe20000041854 */
[-C--:B------:R-:W-:Y:S02]  /*9a20*/  FMUL.FTZ R94, R94, R164.reuse ;  /* 0x000000a45e5e7220 */ /* 0x080fe40000410000 */
[----:B------:R-:W-:Y:S01]  /*9a30*/  FMUL.FTZ R95, R95, R164 ;  /* 0x000000a45f5f7220 */ /* 0x000fe20000410000 */
        /* <DEDUP_REMOVED lines=16> */
[-C--:B------:R-:W-:Y:S01]  /*9b40*/  FMUL.FTZ R106, R106, R164.reuse ;  /* 0x000000a46a6a7220 */ /* 0x080fe20000410000 */
[----:B------:R-:W2:Y:S01]  /*9b50*/  LDSM.16.MT88.4 R8, [R225+0x16000] ;  /* 0x01600000e108783b */ /* 0x000ea20000004200 */
[----:B------:R-:W-:Y:S02]  /*9b60*/  FMUL.FTZ R107, R107, R164 ;  /* 0x000000a46b6b7220 */ /* 0x000fe40000410000 */
[----:B------:R-:W-:-:S02]  /*9b70*/  FMUL.FTZ R108, R108, R3 ;  /* 0x000000036c6c7220 */ /* 0x000fc40000410000 */
[-C--:B------:R-:W-:Y:S01]  /*9b80*/  FMUL.FTZ R109, R109, R3.reuse ;  /* 0x000000036d6d7220 */ /* 0x080fe20000410000 */
[C---:B----4-:R-:W-:Y:S01]  /*9b90*/  HMMA.16816.F32.BF16 R100, R4.reuse, R16, R100 ;  /* 0x000000100464723c */ /* 0x050fe20000041864 */
[-C--:B------:R-:W-:Y:S02]  /*9ba0*/  FMUL.FTZ R110, R110, R164.reuse ;  /* 0x000000a46e6e7220 */ /* 0x080fe40000410000 */
[-C--:B------:R-:W-:Y:S02]  /*9bb0*/  FMUL.FTZ R111, R111, R164.reuse ;  /* 0x000000a46f6f7220 */ /* 0x080fe40000410000 */
[-C--:B------:R-:W-:Y:S02]  /*9bc0*/  FMUL.FTZ R112, R112, R3.reuse ;  /* 0x0000000370707220 */ /* 0x080fe40000410000 */
[----:B------:R-:W-:Y:S01]  /*9bd0*/  FMUL.FTZ R113, R113, R3 ;  /* 0x0000000371717220 */ /* 0x000fe20000410000 */
[----:B------:R-:W-:Y:S01]  /*9be0*/  HMMA.16816.F32.BF16 R104, R4, R18, R104 ;  /* 0x000000120468723c */ /* 0x000fe20000041868 */
[----:B------:R-:W4:Y:S01]  /*9bf0*/  LDSM.16.MT88.4 R16, [R228+0x10800] ;  /* 0x01080000e410783b */ /* 0x000f220000004200 */
        /* <DEDUP_REMOVED lines=16> */
[----:B--2---:R-:W-:Y:S01]  /*9d00*/  HMMA.16816.F32.BF16 R116, R4, R8, R116 ;  /* 0x000000080474723c */ /* 0x004fe20000041874 */
[----:B------:R-:W-:-:S02]  /*9d10*/  FMUL.FTZ R127, R127, R164 ;  /* 0x000000a47f7f7220 */ /* 0x000fc40000410000 */
[-C--:B------:R-:W-:Y:S02]  /*9d20*/  FMUL.FTZ R128, R128, R3.reuse ;  /* 0x0000000380807220 */ /* 0x080fe40000410000 */
[-C--:B------:R-:W-:Y:S02]  /*9d30*/  FMUL.FTZ R129, R129, R3.reuse ;  /* 0x0000000381817220 */ /* 0x080fe40000410000 */
[-C--:B------:R-:W-:Y:S01]  /*9d40*/  FMUL.FTZ R130, R130, R164.reuse ;  /* 0x000000a482827220 */ /* 0x080fe20000410000 */
[C---:B------:R-:W-:Y:S01]  /*9d50*/  HMMA.16816.F32.BF16 R120, R4.reuse, R10, R120 ;  /* 0x0000000a0478723c */ /* 0x040fe20000041878 */
[-C--:B------:R-:W-:Y:S01]  /*9d60*/  FMUL.FTZ R131, R131, R164.reuse ;  /* 0x000000a483837220 */ /* 0x080fe20000410000 */
[----:B------:R-:W2:Y:S01]  /*9d70*/  LDSM.16.MT88.4 R8, [R226+0x10800] ;  /* 0x01080000e208783b */ /* 0x000ea20000004200 */
[----:B------:R-:W-:Y:S02]  /*9d80*/  FFMA.FTZ R3, R252, R3, R169 ;  /* 0x00000003fc037223 */ /* 0x000fe400000100a9 */
[----:B------:R-:W-:Y:S01]  /*9d90*/  FFMA.FTZ R165, R251, R164, R165 ;  /* 0x000000a4fba57223 */ /* 0x000fe200000100a5 */
[----:B------:R-:W-:Y:S01]  /*9da0*/  MOV R164, R171 ;  /* 0x000000ab00a47202 */ /* 0x000fe20000000f00 */
[----:B------:R-:W-:Y:S01]  /*9db0*/  FADD.FTZ R168, R168, R3 ;  /* 0x00000003a8a87221 */ /* 0x000fe20000010000 */
[----:B------:R-:W-:Y:S01]  /*9dc0*/  HMMA.16816.F32.BF16 R124, R4, R20, R124 ;  /* 0x00000014047c723c */ /* 0x000fe2000004187c */
[----:B------:R-:W-:-:S02]  /*9dd0*/  FADD.FTZ R3, R2, R165 ;  /* 0x000000a502037221 */ /* 0x000fc40000010000 */
[----:B------:R-:W-:Y:S02]  /*9de0*/  FADD.FTZ R167, R167, R168 ;  /* 0x000000a8a7a77221 */ /* 0x000fe40000010000 */
[----:B------:R-:W-:Y:S02]  /*9df0*/  FADD.FTZ R0, R0, R3 ;  /* 0x0000000300007221 */ /* 0x000fe40000010000 */
[----:B------:R-:W-:Y:S01]  /*9e00*/  FADD.FTZ R3, R166, R167 ;  /* 0x000000a7a6037221 */ /* 0x000fe20000010000 */
[----:B------:R-:W-:Y:S01]  /*9e10*/  HMMA.16816.F32.BF16 R128, R4, R22, R128 ;  /* 0x000000160480723c */ /* 0x000fe20000041880 */
[----:B------:R-:W2:Y:S01]  /*9e20*/  LDSM.16.MT88.4 R20, [R228+0x12800] ;  /* 0x01280000e414783b */ /* 0x000ea20000004200 */
[----:B------:R-:W-:-:S05]  /*9e30*/  FADD.FTZ R173, R173, R0 ;  /* 0x00000000adad7221 */ /* 0x000fca0000010000 */
[----:B---3--:R-:W-:Y:S01]  /*9e40*/  F2FP.BF16.PACK_AB R4, R175, R172 ;  /* 0x000000acaf04723e */ /* 0x008fe200000010ff */
[----:B------:R-:W-:Y:S01]  /*9e50*/  FADD.FTZ R172, R172, R3 ;  /* 0x00000003acac7221 */ /* 0x000fe20000010000 */
[----:B-----5:R-:W-:Y:S01]  /*9e60*/  F2FP.BF16.PACK_AB R5, R185, R182 ;  /* 0x000000b6b905723e */ /* 0x020fe200000010ff */
        /* <DEDUP_REMOVED lines=8> */
[----:B------:R-:W-:Y:S02]  /*9ef0*/  FADD.FTZ R183, R183, R180 ;  /* 0x000000b4b7b77221 */ /* 0x000fe40000010000 */
[----:B------:R-:W-:-:S04]  /*9f00*/  FADD.FTZ R0, R187, R0 ;  /* 0x00000000bb007221 */ /* 0x000fc80000010000 */
[----:B------:R-:W-:Y:S01]  /*9f10*/  FADD.FTZ R3, R189, R0 ;  /* 0x00000000bd037221 */ /* 0x000fe20000010000 */
[----:B------:R-:W-:Y:S01]  /*9f20*/  HMMA.16816.F32.BF16 R156, R4, R18, R156 ;  /* 0x00000012049c723c */ /* 0x000fe2000004189c */
[----:B------:R-:W3:Y:S02]  /*9f30*/  LDSM.16.MT88.4 R16, [R226+0x12800] ;  /* 0x01280000e210783b */ /* 0x000ee40000004200 */
[----:B------:R-:W-:-:S05]  /*9f40*/  FADD.FTZ R3, R190, R3 ;  /* 0x00000003be037221 */ /* 0x000fca0000010000 */
[C---:B-1----:R-:W-:Y:S08]  /*9f50*/  HMMA.16816.F32.BF16 R144, R4.reuse, R12, R144 ;  /* 0x0000000c0490723c */ /* 0x042ff00000041890 */
[C---:B------:R-:W-:Y:S01]  /*9f60*/  HMMA.16816.F32.BF16 R140, R4.reuse, R14, R140 ;  /* 0x0000000e048c723c */ /* 0x040fe2000004188c */
[----:B------:R-:W1:Y:S07]  /*9f70*/  LDSM.16.MT88.4 R12, [R224+0x12800] ;  /* 0x01280000e00c783b */ /* 0x000e6e0000004200 */
[C---:B--2---:R-:W-:Y:S08]  /*9f80*/  HMMA.16816.F32.BF16 R152, R4.reuse, R8, R152 ;  /* 0x000000080498723c */ /* 0x044ff00000041898 */
        /* <DEDUP_REMOVED lines=39> */
[----:B------:R-:W-:Y:S01]  /*a200*/  HMMA.16816.F32.BF16 R120, R4, R22, R120 ;  /* 0x000000160478723c */ /* 0x000fe20000041878 */
[----:B------:R-:W3:Y:S06]  /*a210*/  LDSM.16.MT88.4 R20, [R224+0x11000] ;  /* 0x01100000e014783b */ /* 0x000eec0000004200 */
[----:B------:R-:W-:Y:S01]  /*a220*/  F2FP.BF16.PACK_AB R4, R193, R192 ;  /* 0x000000c0c104723e */ /* 0x000fe200000010ff */
[----:B------:R-:W-:Y:S01]  /*a230*/  FADD.FTZ R192, R192, R183 ;  /* 0x000000b7c0c07221 */ /* 0x000fe20000010000 */
[----:B------:R-:W-:-:S02]  /*a240*/  F2FP.BF16.PACK_AB R5, R190, R189 ;  /* 0x000000bdbe05723e */ /* 0x000fc400000010ff */
[----:B------:R-:W-:Y:S01]  /*a250*/  F2FP.BF16.PACK_AB R6, R194, R191 ;  /* 0x000000bfc206723e */ /* 0x000fe200000010ff */
[----:B------:R-:W-:Y:S01]  /*a260*/  FADD.FTZ R0, R193, R192 ;  /* 0x000000c0c1007221 */ /* 0x000fe20000010000 */
[----:B------:R-:W-:-:S03]  /*a270*/  F2FP.BF16.PACK_AB R7, R195, R188 ;  /* 0x000000bcc307723e */ /* 0x000fc600000010ff */
[----:B------:R-:W-:Y:S02]  /*a280*/  FADD.FTZ R191, R191, R0 ;  /* 0x00000000bfbf7221 */ /* 0x000fe40000010000 */
[----:B------:R-:W-:Y:S01]  /*a290*/  FADD.FTZ R0, R188, R3 ;  /* 0x00000003bc007221 */ /* 0x000fe20000010000 */
[----:B------:R-:W-:Y:S01]  /*a2a0*/  MOV R3, R170 ;  /* 0x000000aa00037202 */ /* 0x000fe20000000f00 */
        /* <DEDUP_REMOVED lines=102> */
[----:B------:R-:W-:Y:S11]  /*a910*/  HMMA.16816.F32.BF16 R128, R4, R18, R128 ;  /* 0x000000120480723c */ /* 0x000ff60000041880 */
[----:B------:R-:W-:Y:S08]  /*a920*/  @!UPT UIADD3 URZ, URZ, URZ, URZ ;  /* 0x0000003f3f3ff290 */ /* 0x000ff0000fffe03f */
.L_x_6376:
        /* <DEDUP_REMOVED lines=16> */
.L_x_6386:
        /* <DEDUP_REMOVED lines=66> */
.L_x_6383:
[C---:B------:R-:W-:Y:S04]  /*ae50*/  LEA R236, P0, R8.reuse, R236, 0x1 ;  /* 0x000000ec08ec7211 */ /* 0x040fe800078008ff */
[----:B------:R-:W-:Y:S02]  /*ae60*/  LEA.HI.X R235, R8, R235, R3, 0x1, P0 ;  /* 0x000000eb08eb7211 */ /* 0x000fe400000f0c03 */
[----:B------:R-:W-:Y:S02]  /*ae70*/  IADD3 R22, P0, R236, UR11, RZ ;  /* 0x0000000bec167c10 */ /* 0x000fe4000ff1e0ff */
[----:B------:R-:W-:Y:S02]  /*ae80*/  MOV R237, R235 ;  /* 0x000000eb00ed7202 */ /* 0x000fe40000000f00 */
[----:B------:R-:W-:Y:S02]  /*ae90*/  IADD3.X R23, R235, UR5, RZ, P0, !PT ;  /* 0x00000005eb177c10 */ /* 0x000fe400087fe4ff */
[----:B------:R-:W-:Y:S01]  /*aea0*/  IADD3 R18, P0, R22, UR11, RZ ;  /* 0x0000000b16127c10 */ /* 0x000fe2000ff1e0ff */
[----:B------:R-:W-:Y:S01]  /*aeb0*/  @!PT LDS RZ, [RZ] ;  /* 0x00000000fffff984 */ /* 0x000fe20000000800 */
[----:B------:R-:W-:Y:S01]  /*aec0*/  @!PT LDS RZ, [RZ] ;  /* 0x00000000fffff984 */ /* 0x000fe20000000800 */
[----:B------:R-:W-:Y:S01]  /*aed0*/  @!PT LDS RZ, [RZ] ;  /* 0x00000000fffff984 */ /* 0x000fe20000000800 */
[----:B------:R1:W-:Y:S03]  /*aee0*/  LDGSTS.E.BYPASS.LTC128B.128 [R239+0x10000], [R236.64] ;  /* 0x10000000ecef7fae */ /* 0x0003e6000b901d52 */
[----:B------:R-:W-:Y:S02]  /*aef0*/  IADD3.X R19, R23, UR5, RZ, P0, !PT ;  /* 0x0000000517137c10 */ /* 0x000fe400087fe4ff */
[----:B------:R-:W-:Y:S01]  /*af00*/  IADD3 R14, P0, R18, UR11, RZ ;  /* 0x0000000b120e7c10 */ /* 0x000fe2000ff1e0ff */
[----:B------:R1:W-:Y:S03]  /*af10*/  LDGSTS.E.BYPASS.LTC128B.128 [R239+0x12000], [R236.64+0x80] ;  /* 0x12000080ecef7fae */ /* 0x0003e6000b901d52 */
[----:B------:R-:W-:Y:S02]  /*af20*/  IADD3.X R15, R19, UR5, RZ, P0, !PT ;  /* 0x00000005130f7c10 */ /* 0x000fe400087fe4ff */
[----:B------:R-:W-:Y:S01]  /*af30*/  ISETP.GT.AND P0, PT, R246, UR9, PT ;  /* 0x00000009f6007c0c */ /* 0x000fe2000bf04270 */
        /* <DEDUP_REMOVED lines=15> */
[----:B------:R-:W5:Y:S06]  /*b030*/  LDSM.16.M88.4 R168, [R233+0x8000] ;  /* 0x00800000e9a8783b */ /* 0x000f6c0000000200 */
[----:B------:R-:W4:Y:S06]  /*b040*/  LDSM.16.M88.4 R172, [R233+0x8800] ;  /* 0x00880000e9ac783b */ /* 0x000f2c0000000200 */
[----:B------:R-:W2:Y:S06]  /*b050*/  LDSM.16.M88.4 R176, [R233+0x9000] ;  /* 0x00900000e9b0783b */ /* 0x000eac0000000200 */
[----:B------:R-:W0:Y:S06]  /*b060*/  LDGDEPBAR ;  /* 0x00000000000079af */ /* 0x000e2c0000000000 */
[----:B------:R-:W1:Y:S06]  /*b070*/  LDSM.16.M88.4 R180, [R233+0x9800] ;  /* 0x00980000e9b4783b */ /* 0x000e6c0000000200 */
[----:B------:R-:W-:Y:S06]  /*b080*/  LDSM.16.M88.4 R184, [R232] ;  /* 0x00000000e8b8783b */ /* 0x000fec0000000200 */
[----:B------:R-:W1:Y:S01]  /*b090*/  LDSM.16.M88.4 R188, [R231] ;  /* 0x00000000e7bc783b */ /* 0x000e620000000200 */
[C---:B-----5:R-:W-:Y:S05]  /*b0a0*/  HMMA.16816.F32.BF16 R4, R164.reuse, R168, RZ ;  /* 0x000000a8a404723c */ /* 0x060fea00000418ff */
[----:B------:R-:W5:Y:S03]  /*b0b0*/  LDSM.16.M88.4 R192, [R223] ;  /* 0x00000000dfc0783b */ /* 0x000f660000000200 */
[C---:B------:R-:W-:Y:S03]  /*b0c0*/  HMMA.16816.F32.BF16 R8, R164.reuse, R170, RZ ;  /* 0x000000aaa408723c */ /* 0x040fe600000418ff */
[----:B------:R-:W5:Y:S06]  /*b0d0*/  LDSM.16.M88.4 R168, [R222] ;  /* 0x00000000dea8783b */ /* 0x000f6c0000000200 */
[----:B------:R-:W5:Y:S01]  /*b0e0*/  LDSM.16.M88.4 R196, [R221] ;  /* 0x00000000ddc4783b */ /* 0x000f620000000200 */
[C---:B----4-:R-:W-:Y:S05]  /*b0f0*/  HMMA.16816.F32.BF16 R12, R164.reuse, R172, RZ ;  /* 0x000000aca40c723c */ /* 0x050fea00000418ff */
[----:B------:R-:W-:Y:S03]  /*b100*/  LDSM.16.M88.4 R200, [R230] ;  /* 0x00000000e6c8783b */ /* 0x000fe60000000200 */
[C---:B---3--:R-:W-:Y:S03]  /*b110*/  HMMA.16816.F32.BF16 R16, R164.reuse, R174, RZ ;  /* 0x000000aea410723c */ /* 0x048fe600000418ff */
[----:B------:R-:W3:Y:S05]  /*b120*/  LDSM.16.M88.4 R204, [R227+0x8000] ;  /* 0x00800000e3cc783b */ /* 0x000eea0000000200 */
[C---:B--2---:R-:W-:Y:S01]  /*b130*/  HMMA.16816.F32.BF16 R20, R164.reuse, R176, RZ ;  /* 0x000000b0a414723c */ /* 0x044fe200000418ff */
[----:B------:R-:W-:Y:S07]  /*b140*/  LDSM.16.M88.4 R172, [R227+0x9000] ;  /* 0x00900000e3ac783b */ /* 0x000fee0000000200 */
[C---:B------:R-:W-:Y:S01]  /*b150*/  HMMA.16816.F32.BF16 R24, R164.reuse, R178, RZ ;  /* 0x000000b2a418723c */ /* 0x040fe200000418ff */
[----:B------:R-:W-:Y:S07]  /*b160*/  LDSM.16.M88.4 R176, [R227+0x9800] ;  /* 0x00980000e3b0783b */ /* 0x000fee0000000200 */
[C---:B-1----:R-:W-:Y:S08]  /*b170*/  HMMA.16816.F32.BF16 R28, R164.reuse, R180, RZ ;  /* 0x000000b4a41c723c */ /* 0x042ff000000418ff */
[----:B------:R-:W-:Y:S01]  /*b180*/  HMMA.16816.F32.BF16 R32, R164, R182, RZ ;  /* 0x000000b6a420723c */ /* 0x000fe200000418ff */
[----:B------:R-:W1:Y:S06]  /*b190*/  LDSM.16.M88.4 R164, [R227+0x8800] ;  /* 0x00880000e3a4783b */ /* 0x000e6c0000000200 */
[----:B------:R-:W-:Y:S01]  /*b1a0*/  LDSM.16.M88.4 R180, [R220] ;  /* 0x00000000dcb4783b */ /* 0x000fe20000000200 */
[C---:B------:R-:W-:Y:S08]  /*b1b0*/  HMMA.16816.F32.BF16 R4, R184.reuse, R188, R4 ;  /* 0x000000bcb804723c */ /* 0x040ff00000041804 */
[C---:B------:R-:W-:Y:S01]  /*b1c0*/  HMMA.16816.F32.BF16 R8, R184.reuse, R190, R8 ;  /* 0x000000beb808723c */ /* 0x040fe20000041808 */
[----:B------:R-:W-:Y:S07]  /*b1d0*/  LDSM.16.M88.4 R188, [R220+0x1000] ;  /* 0x00100000dcbc783b */ /* 0x000fee0000000200 */
[C---:B-----5:R-:W-:Y:S08]  /*b1e0*/  HMMA.16816.F32.BF16 R12, R184.reuse, R192, R12 ;  /* 0x000000c0b80c723c */ /* 0x060ff0000004180c */
[C---:B------:R-:W-:Y:S01]  /*b1f0*/  HMMA.16816.F32.BF16 R16, R184.reuse, R194, R16 ;  /* 0x000000c2b810723c */ /* 0x040fe20000041810 */
[----:B------:R-:W-:Y:S07]  /*b200*/  LDSM.16.M88.4 R192, [R233+0xa000] ;  /* 0x00a00000e9c0783b */ /* 0x000fee0000000200 */
[C---:B------:R-:W-:Y:S08]  /*b210*/  HMMA.16816.F32.BF16 R20, R184.reuse, R168, R20 ;  /* 0x000000a8b814723c */ /* 0x040ff00000041814 */
[C---:B------:R-:W-:Y:S01]  /*b220*/  HMMA.16816.F32.BF16 R24, R184.reuse, R170, R24 ;  /* 0x000000aab818723c */ /* 0x040fe20000041818 */
[----:B------:R-:W2:Y:S07]  /*b230*/  LDSM.16.M88.4 R168, [R229] ;  /* 0x00000000e5a8783b */ /* 0x000eae0000000200 */
[C---:B------:R-:W-:Y:S08]  /*b240*/  HMMA.16816.F32.BF16 R28, R184.reuse, R196, R28 ;  /* 0x000000c4b81c723c */ /* 0x040ff0000004181c */
[----:B------:R-:W-:Y:S01]  /*b250*/  HMMA.16816.F32.BF16 R32, R184, R198, R32 ;  /* 0x000000c6b820723c */ /* 0x000fe20000041820 */
[----:B------:R-:W4:Y:S06]  /*b260*/  LDSM.16.M88.4 R184, [R220+0x800] ;  /* 0x00080000dcb8783b */ /* 0x000f2c0000000200 */
[----:B------:R-:W-:Y:S01]  /*b270*/  LDSM.16.M88.4 R196, [R233+0xa800] ;  /* 0x00a80000e9c4783b */ /* 0x000fe20000000200 */
[C---:B---3--:R-:W-:Y:S08]  /*b280*/  HMMA.16816.F32.BF16 R4, R200.reuse, R204, R4 ;  /* 0x000000ccc804723c */ /* 0x048ff00000041804 */
[C---:B------:R-:W-:Y:S01]  /*b290*/  HMMA.16816.F32.BF16 R8, R200.reuse, R206, R8 ;  /* 0x000000cec808723c */ /* 0x040fe20000041808 */
[----:B------:R-:W-:Y:S07]  /*b2a0*/  LDSM.16.M88.4 R204, [R233+0xc000] ;  /* 0x00c00000e9cc783b */ /* 0x000fee0000000200 */
[C---:B-1----:R-:W-:Y:S08]  /*b2b0*/  HMMA.16816.F32.BF16 R12, R200.reuse, R164, R12 ;  /* 0x000000a4c80c723c */ /* 0x042ff0000004180c */
[C---:B------:R-:W-:Y:S01]  /*b2c0*/  HMMA.16816.F32.BF16 R16, R200.reuse, R166, R16 ;  /* 0x000000a6c810723c */ /* 0x040fe20000041810 */
[----:B------:R-:W1:Y:S07]  /*b2d0*/  LDSM.16.M88.4 R164, [R220+0x1800] ;  /* 0x00180000dca4783b */ /* 0x000e6e0000000200 */
[C---:B------:R-:W-:Y:S08]  /*b2e0*/  HMMA.16816.F32.BF16 R20, R200.reuse, R172, R20 ;  /* 0x000000acc814723c */ /* 0x040ff00000041814 */
[C---:B------:R-:W-:Y:S01]  /*b2f0*/  HMMA.16816.F32.BF16 R24, R200.reuse, R174, R24 ;  /* 0x000000aec818723c */ /* 0x040fe20000041818 */
[----:B------:R-:W3:Y:S07]  /*b300*/  LDSM.16.M88.4 R172, [R234+0x2000] ;  /* 0x00200000eaac783b */ /* 0x000eee0000000200 */
[C---:B------:R-:W-:Y:S08]  /*b310*/  HMMA.16816.F32.BF16 R28, R200.reuse, R176, R28 ;  /* 0x000000b0c81c723c */ /* 0x040ff0000004181c */
[----:B------:R-:W-:Y:S01]  /*b320*/  HMMA.16816.F32.BF16 R32, R200, R178, R32 ;  /* 0x000000b2c820723c */ /* 0x000fe20000041820 */
[----:B------:R-:W5:Y:S06]  /*b330*/  LDSM.16.M88.4 R176, [R233+0xb000] ;  /* 0x00b00000e9b0783b */ /* 0x000f6c0000000200 */
[----:B------:R-:W-:Y:S01]  /*b340*/  LDSM.16.M88.4 R200, [R218] ;  /* 0x00000000dac8783b */ /* 0x000fe20000000200 */
        /* <DEDUP_REMOVED lines=11> */
[----:B------:R-:W1:Y:S06]  /*b400*/  LDSM.16.M88.4 R164, [R217] ;  /* 0x00000000d9a4783b */ /* 0x000e6c0000000200 */
[----:B------:R-:W1:Y:S01]  /*b410*/  LDSM.16.M88.4 R168, [R216] ;  /* 0x00000000d8a8783b */ /* 0x000e620000000200 */
        /* <DEDUP_REMOVED lines=11> */
[----:B------:R-:W2:Y:S06]  /*b4d0*/  LDSM.16.M88.4 R172, [R227+0xb000] ;  /* 0x00b00000e3ac783b */ /* 0x000eac0000000200 */
[----:B------:R-:W-:Y:S01]  /*b4e0*/  LDSM.16.M88.4 R180, [R229+0x2000] ;  /* 0x00200000e5b4783b */ /* 0x000fe20000000200 */
        /* <DEDUP_REMOVED lines=11> */
[----:B------:R-:W4:Y:S06]  /*b5a0*/  LDSM.16.M88.4 R168, [R220+0x2800] ;  /* 0x00280000dca8783b */ /* 0x000f2c0000000200 */
[----:B------:R-:W5:Y:S01]  /*b5b0*/  LDSM.16.M88.4 R184, [R220+0x3000] ;  /* 0x00300000dcb8783b */ /* 0x000f620000000200 */
        /* <DEDUP_REMOVED lines=8> */
[----:B------:R-:W-:Y:S07]  /*b640*/  LDSM.16.M88.4 R172, [R233+0xd000] ;  /* 0x00d00000e9ac783b */ /* 0x000fee0000000200 */
[C---:B-1----:R-:W-:Y:S08]  /*b650*/  HMMA.16816.F32.BF16 R28, R176.reuse, R164, R28 ;  /* 0x000000a4b01c723c */ /* 0x042ff0000004181c */
[----:B------:R-:W-:Y:S01]  /*b660*/  HMMA.16816.F32.BF16 R32, R176, R166, R32 ;  /* 0x000000a6b020723c */ /* 0x000fe20000041820 */
[----:B------:R-:W1:Y:S06]  /*b670*/  LDSM.16.M88.4 R164, [R233+0xc800] ;  /* 0x00c80000e9a4783b */ /* 0x000e6c0000000200 */
[----:B------:R-:W-:Y:S01]  /*b680*/  LDSM.16.M88.4 R176, [R232+0x4000] ;  /* 0x00400000e8b0783b */ /* 0x000fe20000000200 */
        /* <DEDUP_REMOVED lines=9> */
[C---:B---3--:R-:W-:Y:S08]  /*b720*/  HMMA.16816.F32.BF16 R28, R180.reuse, R192, R28 ;  /* 0x000000c0b41c723c */ /* 0x048ff0000004181c */
[----:B------:R-:W-:Y:S01]  /*b730*/  HMMA.16816.F32.BF16 R32, R180, R194, R32 ;  /* 0x000000c2b420723c */ /* 0x000fe20000041820 */
[----:B------:R-:W3:Y:S06]  /*b740*/  LDSM.16.M88.4 R180, [R215] ;  /* 0x00000000d7b4783b */ /* 0x000eec0000000200 */
[----:B------:R-:W-:Y:S01]  /*b750*/  LDSM.16.M88.4 R192, [R227+0xc000] ;  /* 0x00c00000e3c0783b */ /* 0x000fe20000000200 */
        /* <DEDUP_REMOVED lines=8> */
[----:B------:R-:W4:Y:S07]  /*b7e0*/  LDSM.16.M88.4 R172, [R230+0x4000] ;  /* 0x00400000e6ac783b */ /* 0x000f2e0000000200 */
[C---:B--2---:R-:W-:Y:S08]  /*b7f0*/  HMMA.16816.F32.BF16 R28, R200.reuse, R168, R28 ;  /* 0x000000a8c81c723c */ /* 0x044ff0000004181c */
[----:B------:R-:W-:Y:S01]  /*b800*/  HMMA.16816.F32.BF16 R32, R200, R170, R32 ;  /* 0x000000aac820723c */ /* 0x000fe20000041820 */
[----:B------:R-:W2:Y:S06]  /*b810*/  LDSM.16.M88.4 R168, [R227+0xc800] ;  /* 0x00c80000e3a8783b */ /* 0x000eac0000000200 */
[----:B------:R-:W-:Y:S01]  /*b820*/  LDSM.16.M88.4 R200, [R233+0xe000] ;  /* 0x00e00000e9c8783b */ /* 0x000fe20000000200 */
        /* <DEDUP_REMOVED lines=11> */
[----:B------:R-:W1:Y:S06]  /*b8e0*/  LDSM.16.M88.4 R164, [R227+0xd800] ;  /* 0x00d80000e3a4783b */ /* 0x000e6c0000000200 */
[----:B------:R-:W5:Y:S01]  /*b8f0*/  LDSM.16.M88.4 R176, [R229+0x4000] ;  /* 0x00400000e5b0783b */ /* 0x000f620000000200 */
[C---:B----4-:R-:W-:Y:S08]  /*b900*/  HMMA.16816.F32.BF16 R4, R172.reuse, R192, R4 ;  /* 0x000000c0ac04723c */ /* 0x050ff00000041804 */
[C---:B------:R-:W-:Y:S01]  /*b910*/  HMMA.16816.F32.BF16 R8, R172.reuse, R194, R8 ;  /* 0x000000c2ac08723c */ /* 0x040fe20000041808 */
[----:B------:R-:W4:Y:S07]  /*b920*/  LDSM.16.M88.4 R192, [R220+0x5000] ;  /* 0x00500000dcc0783b */ /* 0x000f2e0000000200 */
[C---:B--2---:R-:W-:Y:S08]  /*b930*/  HMMA.16816.F32.BF16 R12, R172.reuse, R168, R12 ;  /* 0x000000a8ac0c723c */ /* 0x044ff0000004180c */
[C---:B------:R-:W-:Y:S01]  /*b940*/  HMMA.16816.F32.BF16 R16, R172.reuse, R170, R16 ;  /* 0x000000aaac10723c */ /* 0x040fe20000041810 */
[----:B------:R-:W2:Y:S07]  /*b950*/  LDSM.16.M88.4 R168, [R220+0x5800] ;  /* 0x00580000dca8783b */ /* 0x000eae0000000200 */
[C---:B---3--:R-:W-:Y:S08]  /*b960*/  HMMA.16816.F32.BF16 R20, R172.reuse, R180, R20 ;  /* 0x000000b4ac14723c */ /* 0x048ff00000041814 */
[C---:B------:R-:W-:Y:S01]  /*b970*/  HMMA.16816.F32.BF16 R24, R172.reuse, R182, R24 ;  /* 0x000000b6ac18723c */ /* 0x040fe20000041818 */
[----:B------:R-:W-:Y:S07]  /*b980*/  LDSM.16.M88.4 R180, [R232+0x6000] ;  /* 0x00600000e8b4783b */ /* 0x000fee0000000200 */
[C---:B-1----:R-:W-:Y:S08]  /*b990*/  HMMA.16816.F32.BF16 R28, R172.reuse, R164, R28 ;  /* 0x000000a4ac1c723c */ /* 0x042ff0000004181c */
[----:B------:R-:W-:Y:S01]  /*b9a0*/  HMMA.16816.F32.BF16 R32, R172, R166, R32 ;  /* 0x000000a6ac20723c */ /* 0x000fe20000041820 */
[----:B------:R-:W1:Y:S06]  /*b9b0*/  LDSM.16.M88.4 R164, [R233+0xf000] ;  /* 0x00f00000e9a4783b */ /* 0x000e6c0000000200 */
[----:B------:R-:W3:Y:S01]  /*b9c0*/  LDSM.16.M88.4 R172, [R233+0xf800] ;  /* 0x00f80000e9ac783b */ /* 0x000ee20000000200 */
[C---:B-----5:R-:W-:Y:S08]  /*b9d0*/  HMMA.16816.F32.BF16 R4, R176.reuse, R184, R4 ;  /* 0x000000b8b004723c */ /* 0x060ff00000041804 */
[C---:B------:R-:W-:Y:S01]  /*b9e0*/  HMMA.16816.F32.BF16 R8, R176.reuse, R186, R8 ;  /* 0x000000bab008723c */ /* 0x040fe20000041808 */
[----:B------:R-:W5:Y:S07]  /*b9f0*/  LDSM.16.M88.4 R184, [R211] ;  /* 0x00000000d3b8783b */ /* 0x000f6e0000000200 */
[C---:B------:R-:W-:Y:S08]  /*ba00*/  HMMA.16816.F32.BF16 R12, R176.reuse, R188, R12 ;  /* 0x000000bcb00c723c */ /* 0x040ff0000004180c */
[C---:B------:R-:W-:Y:S01]  /*ba10*/  HMMA.16816.F32.BF16 R16, R176.reuse, R190, R16 ;  /* 0x000000beb010723c */ /* 0x040fe20000041810 */
[----:B------:R-:W1:Y:S07]  /*ba20*/  LDSM.16.M88.4 R188, [R210] ;  /* 0x00000000d2bc783b */ /* 0x000e6e0000000200 */
[C---:B----4-:R-:W-:Y:S08]  /*ba30*/  HMMA.16816.F32.BF16 R20, R176.reuse, R192, R20 ;  /* 0x000000c0b014723c */ /* 0x050ff00000041814 */
[C---:B------:R-:W-:Y:S01]  /*ba40*/  HMMA.16816.F32.BF16 R24, R176.reuse, R194, R24 ;  /* 0x000000c2b018723c */ /* 0x040fe20000041818 */
[----:B------:R-:W-:Y:S07]  /*ba50*/  LDSM.16.M88.4 R192, [R230+0x6000] ;  /* 0x00600000e6c0783b */ /* 0x000fee0000000200 */
[C---:B--2---:R-:W-:Y:S08]  /*ba60*/  HMMA.16816.F32.BF16 R28, R176.reuse, R168, R28 ;  /* 0x000000a8b01c723c */ /* 0x044ff0000004181c */
[----:B------:R-:W-:Y:S01]  /*ba70*/  HMMA.16816.F32.BF16 R32, R176, R170, R32 ;  /* 0x000000aab020723c */ /* 0x000fe20000041820 */
[----:B------:R-:W2:Y:S06]  /*ba80*/  LDSM.16.M88.4 R168, [R209] ;  /* 0x00000000d1a8783b */ /* 0x000eac0000000200 */
[----:B------:R-:W4:Y:S01]  /*ba90*/  LDSM.16.M88.4 R176, [R208] ;  /* 0x00000000d0b0783b */ /* 0x000f220000000200 */
[C---:B------:R-:W-:Y:S08]  /*baa0*/  HMMA.16816.F32.BF16 R4, R196.reuse, R200, R4 ;  /* 0x000000c8c404723c */ /* 0x040ff00000041804 */
[C---:B------:R-:W-:Y:S01]  /*bab0*/  HMMA.16816.F32.BF16 R8, R196.reuse, R202, R8 ;  /* 0x000000cac408723c */ /* 0x040fe20000041808 */
[----:B------:R-:W2:Y:S07]  /*bac0*/  LDSM.16.M88.4 R200, [R227+0xe000] ;  /* 0x00e00000e3c8783b */ /* 0x000eae0000000200 */
[C---:B------:R-:W-:Y:S08]  /*bad0*/  HMMA.16816.F32.BF16 R12, R196.reuse, R204, R12 ;  /* 0x000000ccc40c723c */ /* 0x040ff0000004180c */
[C---:B------:R-:W-:Y:S01]  /*bae0*/  HMMA.16816.F32.BF16 R16, R196.reuse, R206, R16 ;  /* 0x000000cec410723c */ /* 0x040fe20000041810 */
[----:B------:R-:W-:Y:S07]  /*baf0*/  LDSM.16.M88.4 R204, [R220+0x6000] ;  /* 0x00600000dccc783b */ /* 0x000fee0000000200 */
[C---:B-1----:R-:W-:Y:S08]  /*bb00*/  HMMA.16816.F32.BF16 R20, R196.reuse, R164, R20 ;  /* 0x000000a4c414723c */ /* 0x042ff00000041814 */
[C---:B------:R-:W-:Y:S01]  /*bb10*/  HMMA.16816.F32.BF16 R24, R196.reuse, R166, R24 ;  /* 0x000000a6c418723c */ /* 0x040fe20000041818 */
[----:B------:R-:W1:Y:S07]  /*bb20*/  LDSM.16.M88.4 R164, [R227+0xe800] ;  /* 0x00e80000e3a4783b */ /* 0x000e6e0000000200 */
[C---:B---3--:R-:W-:Y:S08]  /*bb30*/  HMMA.16816.F32.BF16 R28, R196.reuse, R172, R28 ;  /* 0x000000acc41c723c */ /* 0x048ff0000004181c */
[----:B------:R-:W-:Y:S01]  /*bb40*/  HMMA.16816.F32.BF16 R32, R196, R174, R32 ;  /* 0x000000aec420723c */ /* 0x000fe20000041820 */
[----:B------:R-:W3:Y:S06]  /*bb50*/  LDSM.16.M88.4 R172, [R227+0xf000] ;  /* 0x00f00000e3ac783b */ /* 0x000eec0000000200 */
[----:B------:R-:W-:Y:S01]  /*bb60*/  LDSM.16.M88.4 R196, [R229+0x6000] ;  /* 0x00600000e5c4783b */ /* 0x000fe20000000200 */
[C---:B-----5:R-:W-:Y:S08]  /*bb70*/  HMMA.16816.F32.BF16 R4, R180.reuse, R184, R4 ;  /* 0x000000b8b404723c */ /* 0x060ff00000041804 */
[C---:B------:R-:W-:Y:S01]  /*bb80*/  HMMA.16816.F32.BF16 R8, R180.reuse, R186, R8 ;  /* 0x000000bab408723c */ /* 0x040fe20000041808 */
[----:B------:R-:W5:Y:S07]  /*bb90*/  LDSM.16.M88.4 R184, [R227+0xf800] ;  /* 0x00f80000e3b8783b */ /* 0x000f6e0000000200 */
[C---:B------:R-:W-:Y:S08]  /*bba0*/  HMMA.16816.F32.BF16 R12, R180.reuse, R188, R12 ;  /* 0x000000bcb40c723c */ /* 0x040ff0000004180c */
[C---:B------:R-:W-:Y:S08]  /*bbb0*/  HMMA.16816.F32.BF16 R16, R180.reuse, R190, R16 ;  /* 0x000000beb410723c */ /* 0x040ff00000041810 */
[C---:B--2---:R-:W-:Y:S08]  /*bbc0*/  HMMA.16816.F32.BF16 R20, R180.reuse, R168, R20 ;  /* 0x000000a8b414723c */ /* 0x044ff00000041814 */
[C---:B------:R-:W-:Y:S01]  /*bbd0*/  HMMA.16816.F32.BF16 R24, R180.reuse, R170, R24 ;  /* 0x000000aab418723c */ /* 0x040fe20000041818 */
[----:B------:R-:W-:Y:S07]  /*bbe0*/  LDSM.16.M88.4 R168, [R220+0x7000] ;  /* 0x00700000dca8783b */ /* 0x000fee0000000200 */
[C---:B----4-:R-:W-:Y:S08]  /*bbf0*/  HMMA.16816.F32.BF16 R28, R180.reuse, R176, R28 ;  /* 0x000000b0b41c723c */ /* 0x050ff0000004181c */
[----:B------:R-:W-:Y:S08]  /*bc00*/  HMMA.16816.F32.BF16 R32, R180, R178, R32 ;  /* 0x000000b2b420723c */ /* 0x000ff00000041820 */
[C---:B------:R-:W-:Y:S08]  /*bc10*/  HMMA.16816.F32.BF16 R4, R192.reuse, R200, R4 ;  /* 0x000000c8c004723c */ /* 0x040ff00000041804 */
[C---:B------:R-:W-:Y:S08]  /*bc20*/  HMMA.16816.F32.BF16 R8, R192.reuse, R202, R8 ;  /* 0x000000cac008723c */ /* 0x040ff00000041808 */
[C---:B-1----:R-:W-:Y:S08]  /*bc30*/  HMMA.16816.F32.BF16 R12, R192.reuse, R164, R12 ;  /* 0x000000a4c00c723c */ /* 0x042ff0000004180c */
[C---:B------:R-:W-:Y:S01]  /*bc40*/  HMMA.16816.F32.BF16 R16, R192.reuse, R166, R16 ;  /* 0x000000a6c010723c */ /* 0x040fe20000041810 */
[----:B------:R-:W1:Y:S07]  /*bc50*/  LDSM.16.M88.4 R164, [R220+0x6800] ;  /* 0x00680000dca4783b */ /* 0x000e6e0000000200 */
[C---:B---3--:R-:W-:Y:S08]  /*bc60*/  HMMA.16816.F32.BF16 R20, R192.reuse, R172, R20 ;  /* 0x000000acc014723c */ /* 0x048ff00000041814 */
[C---:B------:R-:W-:Y:S08]  /*bc70*/  HMMA.16816.F32.BF16 R24, R192.reuse, R174, R24 ;  /* 0x000000aec018723c */ /* 0x040ff00000041818 */
[C---:B-----5:R-:W-:Y:S08]  /*bc80*/  HMMA.16816.F32.BF16 R28, R192.reuse, R184, R28 ;  /* 0x000000b8c01c723c */ /* 0x060ff0000004181c */
[----:B------:R-:W-:Y:S08]  /*bc90*/  HMMA.16816.F32.BF16 R32, R192, R186, R32 ;  /* 0x000000bac020723c */ /* 0x000ff00000041820 */
[C---:B------:R-:W-:Y:S08]  /*bca0*/  HMMA.16816.F32.BF16 R4, R196.reuse, R204, R4 ;  /* 0x000000ccc404723c */ /* 0x040ff00000041804 */
[C---:B------:R-:W-:Y:S08]  /*bcb0*/  HMMA.16816.F32.BF16 R8, R196.reuse, R206, R8 ;  /* 0x000000cec408723c */ /* 0x040ff00000041808 */
[C---:B-1----:R-:W-:Y:S08]  /*bcc0*/  HMMA.16816.F32.BF16 R12, R196.reuse, R164, R12 ;  /* 0x000000a4c40c723c */ /* 0x042ff0000004180c */
[C---:B------:R-:W-:Y:S01]  /*bcd0*/  HMMA.16816.F32.BF16 R16, R196.reuse, R166, R16 ;  /* 0x000000a6c410723c */ /* 0x040fe20000041810 */
[----:B------:R-:W1:Y:S01]  /*bce0*/  LDSM.16.M88.4 R164, [R220+0x7800] ;  /* 0x00780000dca4783b */ /* 0x000e620000000200 */
[----:B------:R-:W-:Y:S04]  /*bcf0*/  DEPBAR.LE SB0, 0x0 ;  /* 0x000080000000791a */ /* 0x000fe80000000000 */
[----:B------:R-:W-:Y:S02]  /*bd00*/  FMUL.FTZ R237, R4, c[0x0][0x2ec] ;  /* 0x0000bb0004ed7a20 */ /* 0x000fe40000410000 */
[C---:B------:R-:W-:Y:S04]  /*bd10*/  HMMA.16816.F32.BF16 R20, R196.reuse, R168, R20 ;  /* 0x000000a8c414723c */ /* 0x040fe80000041814 */
[----:B------:R-:W2:Y:S01]  /*bd20*/  MUFU.TANH R237, R237 ;  /* 0x000000ed00ed7308 */ /* 0x000ea20000002400 */
[----:B------:R-:W-:Y:S01]  /*bd30*/  BAR.SYNC.DEFER_BLOCKING 0x0 ;  /* 0x0000000000007b1d */ /* 0x000fe20000010000 */
[----:B------:R-:W-:Y:S02]  /*bd40*/  FMUL.FTZ R193, R5, c[0x0][0x2ec] ;  /* 0x0000bb0005c17a20 */ /* 0x000fe40000410000 */
[C---:B------:R-:W-:Y:S04]  /*bd50*/  HMMA.16816.F32.BF16 R24, R196.reuse, R170, R24 ;  /* 0x000000aac418723c */ /* 0x040fe80000041818 */
[----:B------:R-:W-:Y:S02]  /*bd60*/  FMUL.FTZ R194, R6, c[0x0][0x2ec] ;  /* 0x0000bb0006c27a20 */ /* 0x000fe40000410000 */
[----:B------:R-:W3:Y:S01]  /*bd70*/  MUFU.TANH R193, R193 ;  /* 0x000000c100c17308 */ /* 0x000ee20000002400 */
[----:B------:R-:W-:Y:S02]  /*bd80*/  FMUL.FTZ R3, R7, c[0x0][0x2ec] ;  /* 0x0000bb0007037a20 */ /* 0x000fe40000410000 */
[----:B------:R-:W-:Y:S03]  /*bd90*/  FMUL.FTZ R17, R17, c[0x0][0x2ec] ;  /* 0x0000bb0011117a20 */ /* 0x000fe60000410000 */
[----:B------:R-:W-:Y:S02]  /*bda0*/  FMUL.FTZ R195, R8, c[0x0][0x2ec] ;  /* 0x0000bb0008c37a20 */ /* 0x000fe40000410000 */
[----:B------:R-:W-:Y:S02]  /*bdb0*/  FMUL.FTZ R203, R9, c[0x0][0x2ec] ;  /* 0x0000bb0009cb7a20 */ /* 0x000fe40000410000 */
[----:B------:R4:W2:Y:S01]  /*bdc0*/  MUFU.TANH R190, R17 ;  /* 0x0000001100be7308 */ /* 0x0008a20000002400 */
[----:B------:R-:W-:Y:S02]  /*bdd0*/  FMUL.FTZ R21, R21, c[0x0][0x2ec] ;  /* 0x0000bb0015157a20 */ /* 0x000fe40000410000 */
[----:B------:R-:W-:Y:S02]  /*bde0*/  FMUL.FTZ R202, R10, c[0x0][0x2ec] ;  /* 0x0000bb000aca7a20 */ /* 0x000fe40000410000 */
[----:B------:R-:W-:Y:S02]  /*bdf0*/  FMUL.FTZ R201, R11, c[0x0][0x2ec] ;  /* 0x0000bb000bc97a20 */ /* 0x000fe40000410000 */
[----:B------:R-:W-:Y:S01]  /*be00*/  FMUL.FTZ R207, R12, c[0x0][0x2ec] ;  /* 0x0000bb000ccf7a20 */ /* 0x000fe20000410000 */
[C---:B-1----:R-:W-:Y:S02]  /*be10*/  HMMA.16816.F32.BF16 R28, R196.reuse, R164, R28 ;  /* 0x000000a4c41c723c */ /* 0x042fe4000004181c */
[----:B------:R1:W1:Y:S01]  /*be20*/  MUFU.TANH R174, R21 ;  /* 0x0000001500ae7308 */ /* 0x0002620000002400 */
[----:B------:R-:W-:Y:S02]  /*be30*/  FMUL.FTZ R206, R13, c[0x0][0x2ec] ;  /* 0x0000bb000dce7a20 */ /* 0x000fe40000410000 */
[----:B------:R-:W-:Y:S02]  /*be40*/  FMUL.FTZ R13, R14, c[0x0][0x2ec] ;  /* 0x0000bb000e0d7a20 */ /* 0x000fe40000410000 */
[----:B------:R-:W-:Y:S01]  /*be50*/  FMUL.FTZ R205, R15, c[0x0][0x2ec] ;  /* 0x0000bb000fcd7a20 */ /* 0x000fe20000410000 */
[----:B------:R-:W-:Y:S04]  /*be60*/  HMMA.16816.F32.BF16 R32, R196, R166, R32 ;  /* 0x000000a6c420723c */ /* 0x000fe80000041820 */
[----:B------:R-:W2:Y:S01]  /*be70*/  MUFU.TANH R194, R194 ;  /* 0x000000c200c27308 */ /* 0x000ea20000002400 */
[----:B------:R-:W-:Y:S02]  /*be80*/  FMUL.FTZ R173, R16, c[0x0][0x2ec] ;  /* 0x0000bb0010ad7a20 */ /* 0x000fe40000410000 */
[----:B------:R-:W-:Y:S02]  /*be90*/  FMUL.FTZ R15, R18, c[0x0][0x2ec] ;  /* 0x0000bb00120f7a20 */ /* 0x000fe40000410000 */
[----:B------:R-:W-:Y:S03]  /*bea0*/  FMUL.FTZ R14, R19, c[0x0][0x2ec] ;  /* 0x0000bb00130e7a20 */ /* 0x000fe60000410000 */
[----:B------:R-:W-:Y:S02]  /*beb0*/  FMUL.FTZ R19, R20, c[0x0][0x2ec] ;  /* 0x0000bb0014137a20 */ /* 0x000fe40000410000 */
[----:B------:R-:W2:Y:S01]  /*bec0*/  MUFU.TANH R3, R3 ;  /* 0x0000000300037308 */ /* 0x000ea20000002400 */
[----:B------:R-:W-:Y:S02]  /*bed0*/  FMUL.FTZ R18, R22, c[0x0][0x2ec] ;  /* 0x0000bb0016127a20 */ /* 0x000fe40000410000 */
[----:B------:R-:W-:Y:S02]  /*bee0*/  FMUL.FTZ R29, R29, c[0x0][0x2ec] ;  /* 0x0000bb001d1d7a20 */ /* 0x000fe40000410000 */
[----:B----4-:R-:W-:Y:S02]  /*bef0*/  FMUL.FTZ R17, R23, c[0x0][0x2ec] ;  /* 0x0000bb0017117a20 */ /* 0x010fe40000410000 */
[----:B------:R-:W-:Y:S02]  /*bf00*/  FMUL.FTZ R175, R24, c[0x0][0x2ec] ;  /* 0x0000bb0018af7a20 */ /* 0x000fe40000410000 */
[----:B------:R-:W-:Y:S01]  /*bf10*/  FMUL.FTZ R23, R25, c[0x0][0x2ec] ;  /* 0x0000bb0019177a20 */ /* 0x000fe20000410000 */
[----:B------:R4:W2:Y:S01]  /*bf20*/  MUFU.TANH R197, R29 ;  /* 0x0000001d00c57308 */ /* 0x0008a20000002400 */
[----:B------:R-:W-:Y:S02]  /*bf30*/  FMUL.FTZ R22, R26, c[0x0][0x2ec] ;  /* 0x0000bb001a167a20 */ /* 0x000fe40000410000 */
[----:B-1----:R-:W-:Y:S02]  /*bf40*/  FMUL.FTZ R21, R27, c[0x0][0x2ec] ;  /* 0x0000bb001b157a20 */ /* 0x002fe40000410000 */
[----:B------:R-:W-:Y:S02]  /*bf50*/  FMUL.FTZ R25, R28, c[0x0][0x2ec] ;  /* 0x0000bb001c197a20 */ /* 0x000fe40000410000 */
[----:B------:R-:W-:Y:S02]  /*bf60*/  FMUL.FTZ R27, R30, c[0x0][0x2ec] ;  /* 0x0000bb001e1b7a20 */ /* 0x000fe40000410000 */
[----:B------:R-:W-:Y:S01]  /*bf70*/  FMUL.FTZ R26, R31, c[0x0][0x2ec] ;  /* 0x0000bb001f1a7a20 */ /* 0x000fe20000410000 */
[----:B------:R-:W1:Y:S01]  /*bf80*/  MUFU.TANH R195, R195 ;  /* 0x000000c300c37308 */ /* 0x000e620000002400 */
[----:B------:R-:W-:Y:S02]  /*bf90*/  FMUL.FTZ R199, R32, c[0x0][0x2ec] ;  /* 0x0000bb0020c77a20 */ /* 0x000fe40000410000 */
[----:B------:R-:W-:Y:S02]  /*bfa0*/  FMUL.FTZ R31, R33, c[0x0][0x2ec] ;  /* 0x0000bb00211f7a20 */ /* 0x000fe40000410000 */
[----:B------:R-:W-:Y:S05]  /*bfb0*/  FMUL.FTZ R30, R34, c[0x0][0x2ec] ;  /* 0x0000bb00221e7a20 */ /* 0x000fea0000410000 */
[----:B------:R-:W1:Y:S01]  /*bfc0*/  MUFU.TANH R203, R203 ;  /* 0x000000cb00cb7308 */ /* 0x000e620000002400 */
[----:B----4-:R-:W-:Y:S09]  /*bfd0*/  FMUL.FTZ R29, R35, c[0x0][0x2ec] ;  /* 0x0000bb00231d7a20 */ /* 0x010ff20000410000 */
[----:B------:R-:W4:Y:S10]  /*bfe0*/  MUFU.TANH R202, R202 ;  /* 0x000000ca00ca7308 */ /* 0x000f340000002400 */
[----:B------:R-:W1:Y:S10]  /*bff0*/  MUFU.TANH R201, R201 ;  /* 0x000000c900c97308 */ /* 0x000e740000002400 */
        /* <DEDUP_REMOVED lines=20> */
[----:B------:R-:W1:Y:S01]  /*c140*/  MUFU.TANH R29, R29 ;  /* 0x0000001d001d7308 */ /* 0x000e620000002400 */
[----:B------:R-:W-:-:S05]  /*c150*/  @!P0 BRA `(.L_x_6384) ;  /* 0x000005b000008947 */ /* 0x000fca0003800000 */
[----:B--234-:R-:W-:Y:S01]  /*c160*/  PLOP3.LUT P0, PT, PT, PT, UP5, 0x80, 0x0 ;  /* 0x000000000000781c */ /* 0x01cfe20003f0f058 */
[----:B------:R-:W-:Y:S01]  /*c170*/  IMAD.U32 R8, RZ, RZ, UR15 ;  /* 0x0000000fff087e24 */ /* 0x000fe2000f8e00ff */
[----:B------:R-:W-:Y:S11]  /*c180*/  MOV R5, UR12 ;  /* 0x0000000c00057c02 */ /* 0x000ff60008000f00 */
[----:B------:R-:W-:-:S05]  /*c190*/  @!P0 BRA `(.L_x_6385) ;  /* 0x000003b000008947 */ /* 0x000fca0003800000 */
[----:B------:R-:W-:Y:S04]  /*c1a0*/  IABS R4, c[0x0][0x2d0] ;  /* 0x0000b40000047a13 */ /* 0x000fe80000000000 */
[----:B------:R-:W2:Y:S10]  /*c1b0*/  I2F.RP R9, R4 ;  /* 0x0000000400097306 */ /* 0x000eb40000209400 */
[----:B--2---:R-:W2:Y:S02]  /*c1c0*/  MUFU.RCP R5, R9 ;  /* 0x0000000900057308 */ /* 0x004ea40000001000 */
[----:B--2---:R-:W-:Y:S01]  /*c1d0*/  IADD3 R32, R5, 0xffffffe, RZ ;  /* 0x0ffffffe05207810 */ /* 0x004fe20007ffe0ff */
[----:B------:R-:W-:Y:S07]  /*c1e0*/  IMAD.SHL.U32 R5, R246, 0x40, RZ ;  /* 0x00000040f6057824 */ /* 0x000fee00078e00ff */
[----:B------:R-:W2:Y:S01]  /*c1f0*/  F2I.FTZ.U32.TRUNC.NTZ R33, R32 ;  /* 0x0000002000217305 */ /* 0x000ea2000021f000 */
        /* <DEDUP_REMOVED lines=8> */
[--C-:B--2---:R-:W-:Y:S02]  /*c280*/  IMAD.MOV R7, RZ, RZ, -R33.reuse ;  /* 0x000000ffff077224 */ /* 0x104fe400078e0a21 */
        /* <DEDUP_REMOVED lines=29> */
[----:B------:R-:W-:Y:S02]  /*c460*/  IMAD.MOV.U32 R5, RZ, RZ, 0x40 ;  /* 0x00000040ff057424 */ /* 0x000fe400078e00ff */
        /* <DEDUP_REMOVED lines=14> */
.L_x_6385:
        /* <DEDUP_REMOVED lines=28> */
.L_x_6384:
[----:B--234-:R-:W-:Y:S04]  /*c710*/  LEA R33, R246, R245, 0x6 ;  /* 0x000000f5f6217211 */ /* 0x01cfe800078e30ff */
[C---:B------:R-:W-:Y:S02]  /*c720*/  IADD3 R7, R33.reuse, 0x1, RZ ;  /* 0x0000000121077810 */ /* 0x040fe40007ffe0ff */
[C---:B------:R-:W-:Y:S02]  /*c730*/  IADD3 R5, R33.reuse, 0x8, RZ ;  /* 0x0000000821057810 */ /* 0x040fe40007ffe0ff */
[----:B------:R-:W-:Y:S02]  /*c740*/  ISETP.GE.AND P2, PT, R33, R242, PT ;  /* 0x000000f22100720c */ /* 0x000fe40003f46270 */
[-C--:B------:R-:W-:Y:S02]  /*c750*/  ISETP.GE.AND P1, PT, R7, R244.reuse, PT ;  /* 0x000000f40700720c */ /* 0x080fe40003f26270 */
[----:B------:R-:W-:Y:S02]  /*c760*/  ISETP.GE.AND P5, PT, R5, R244, PT ;  /* 0x000000f40500720c */ /* 0x000fe40003fa6270 */
[-C--:B------:R-:W-:Y:S02]  /*c770*/  ISETP.GE.OR P1, PT, R7, R243.reuse, !P1 ;  /* 0x000000f30700720c */ /* 0x080fe40004f26670 */
[C---:B------:R-:W-:Y:S02]  /*c780*/  IADD3 R9, R33.reuse, 0x10, RZ ;  /* 0x0000001021097810 */ /* 0x040fe40007ffe0ff */
[----:B------:R-:W-:Y:S02]  /*c790*/  ISETP.GE.OR P2, PT, R33, R238, !P2 ;  /* 0x000000ee2100720c */ /* 0x000fe40005746670 */
[C---:B------:R-:W-:Y:S02]  /*c7a0*/  ISETP.GE.AND P4, PT, R5.reuse, R242, PT ;  /* 0x000000f20500720c */ /* 0x040fe40003f86270 */
[-C--:B------:R-:W-:Y:S02]  /*c7b0*/  ISETP.GE.OR P5, PT, R5, R243.reuse, !P5 ;  /* 0x000000f30500720c */ /* 0x080fe40006fa6670 */
[----:B------:R-:W-:Y:S02]  /*c7c0*/  FSEL R16, R193, -INF , !P1 ;  /* 0xff800000c1107808 */ /* 0x000fe40004800000 */
[----:B------:R-:W-:Y:S02]  /*c7d0*/  ISETP.GE.OR P4, PT, R5, R238, !P4 ;  /* 0x000000ee0500720c */ /* 0x000fe40006786670 */
[----:B------:R-:W-:Y:S02]  /*c7e0*/  FSEL R5, R194, -INF , !P2 ;  /* 0xff800000c2057808 */ /* 0x000fe40005000000 */
[C---:B------:R-:W-:Y:S02]  /*c7f0*/  ISETP.GE.AND P2, PT, R9.reuse, R244, PT ;  /* 0x000000f40900720c */ /* 0x040fe40003f46270 */
[C---:B------:R-:W-:Y:S02]  /*c800*/  ISETP.GE.AND P1, PT, R9.reuse, R242, PT ;  /* 0x000000f20900720c */ /* 0x040fe40003f26270 */
[CC--:B------:R-:W-:Y:S02]  /*c810*/  ISETP.GE.OR P2, PT, R9.reuse, R243.reuse, !P2 ;  /* 0x000000f30900720c */ /* 0x0c0fe40005746670 */
[----:B------:R-:W-:Y:S02]  /*c820*/  ISETP.GE.OR P1, PT, R9, R238, !P1 ;  /* 0x000000ee0900720c */ /* 0x000fe40004f26670 */
[----:B------:R-:W-:Y:S02]  /*c830*/  IADD3 R9, R33, 0x18, RZ ;  /* 0x0000001821097810 */ /* 0x000fe40007ffe0ff */
[----:B-1----:R-:W-:Y:S02]  /*c840*/  FSEL R194, R207, -INF , !P2 ;  /* 0xff800000cfc27808 */ /* 0x002fe40005000000 */
[-C--:B------:R-:W-:Y:S02]  /*c850*/  ISETP.GE.AND P3, PT, R33, R244.reuse, PT ;  /* 0x000000f42100720c */ /* 0x080fe40003f66270 */
[----:B------:R-:W-:Y:S02]  /*c860*/  ISETP.GE.AND P2, PT, R9, R244, PT ;  /* 0x000000f40900720c */ /* 0x000fe40003f46270 */
[----:B------:R-:W-:Y:S02]  /*c870*/  ISETP.GE.AND P6, PT, R7, R242, PT ;  /* 0x000000f20700720c */ /* 0x000fe40003fc6270 */
[-C--:B------:R-:W-:Y:S02]  /*c880*/  ISETP.GE.OR P3, PT, R33, R243.reuse, !P3 ;  /* 0x000000f32100720c */ /* 0x080fe40005f66670 */
[----:B------:R-:W-:Y:S02]  /*c890*/  ISETP.GE.OR P6, PT, R7, R238, !P6 ;  /* 0x000000ee0700720c */ /* 0x000fe400077c6670 */
[C---:B------:R-:W-:Y:S02]  /*c8a0*/  IADD3 R7, R33.reuse, 0x9, RZ ;  /* 0x0000000921077810 */ /* 0x040fe40007ffe0ff */
[----:B------:R-:W-:Y:S02]  /*c8b0*/  IADD3 R165, R33, 0x20, RZ ;  /* 0x0000002021a57810 */ /* 0x000fe40007ffe0ff */
[-C--:B------:R-:W-:Y:S02]  /*c8c0*/  ISETP.GE.OR P2, PT, R9, R243.reuse, !P2 ;  /* 0x000000f30900720c */ /* 0x080fe40005746670 */
[----:B------:R-:W-:Y:S02]  /*c8d0*/  FSEL R237, R237, -INF , !P3 ;  /* 0xff800000eded7808 */ /* 0x000fe40005800000 */
[----:B------:R-:W-:Y:S02]  /*c8e0*/  FSEL R192, R173, -INF , !P2 ;  /* 0xff800000adc07808 */ /* 0x000fe40005000000 */
[-C--:B------:R-:W-:Y:S02]  /*c8f0*/  ISETP.GE.AND P2, PT, R165, R244.reuse, PT ;  /* 0x000000f4a500720c */ /* 0x080fe40003f46270 */
[C---:B------:R-:W-:Y:S02]  /*c900*/  ISETP.GE.AND P0, PT, R7.reuse, R244, PT ;  /* 0x000000f40700720c */ /* 0x040fe40003f06270 */
[C---:B------:R-:W-:Y:S02]  /*c910*/  ISETP.GE.AND P3, PT, R7.reuse, R242, PT ;  /* 0x000000f20700720c */ /* 0x040fe40003f66270 */
[CC--:B------:R-:W-:Y:S02]  /*c920*/  ISETP.GE.OR P0, PT, R7.reuse, R243.reuse, !P0 ;  /* 0x000000f30700720c */ /* 0x0c0fe40004706670 */
[----:B------:R-:W-:Y:S02]  /*c930*/  ISETP.GE.OR P3, PT, R7, R238, !P3 ;  /* 0x000000ee0700720c */ /* 0x000fe40005f66670 */
[C---:B------:R-:W-:Y:S02]  /*c940*/  IADD3 R7, R33.reuse, 0x11, RZ ;  /* 0x0000001121077810 */ /* 0x040fe40007ffe0ff */
[----:B------:R-:W-:Y:S02]  /*c950*/  IADD3 R35, R33, 0x21, RZ ;  /* 0x0000002121237810 */ /* 0x000fe40007ffe0ff */
[-C--:B------:R-:W-:Y:S02]  /*c960*/  ISETP.GE.OR P2, PT, R165, R243.reuse, !P2 ;  /* 0x000000f3a500720c */ /* 0x080fe40005746670 */
[----:B------:R-:W-:Y:S02]  /*c970*/  FSEL R12, R195, -INF , !P5 ;  /* 0xff800000c30c7808 */ /* 0x000fe40006800000 */
[----:B------:R-:W-:Y:S02]  /*c980*/  FSEL R10, R203, -INF , !P0 ;  /* 0xff800000cb0a7808 */ /* 0x000fe40004000000 */
[----:B------:R-:W-:Y:S02]  /*c990*/  FSEL R11, R202, -INF , !P4 ;  /* 0xff800000ca0b7808 */ /* 0x000fe40006000000 */
[----:B------:R-:W-:Y:S02]  /*c9a0*/  FSEL R202, R19, -INF , !P2 ;  /* 0xff80000013ca7808 */ /* 0x000fe40005000000 */
[C---:B------:R-:W-:Y:S02]  /*c9b0*/  ISETP.GE.AND P5, PT, R7.reuse, R244, PT ;  /* 0x000000f40700720c */ /* 0x040fe40003fa6270 */
[----:B------:R-:W-:Y:S02]  /*c9c0*/  ISETP.GE.AND P0, PT, R7, R242, PT ;  /* 0x000000f20700720c */ /* 0x000fe40003f06270 */
[----:B------:R-:W-:Y:S02]  /*c9d0*/  ISETP.GE.AND P2, PT, R35, R244, PT ;  /* 0x000000f42300720c */ /* 0x000fe40003f46270 */
[CC--:B------:R-:W-:Y:S02]  /*c9e0*/  ISETP.GE.OR P5, PT, R7.reuse, R243.reuse, !P5 ;  /* 0x000000f30700720c */ /* 0x0c0fe40006fa6670 */
[----:B------:R-:W-:Y:S02]  /*c9f0*/  ISETP.GE.OR P0, PT, R7, R238, !P0 ;  /* 0x000000ee0700720c */ /* 0x000fe40004706670 */
[----:B------:R-:W-:Y:S02]  /*ca00*/  FSEL R7, R3, -INF , !P6 ;  /* 0xff80000003077808 */ /* 0x000fe40007000000 */
[-C--:B------:R-:W-:Y:S02]  /*ca10*/  ISETP.GE.AND P6, PT, R9, R242.reuse, PT ;  /* 0x000000f20900720c */ /* 0x080fe40003fc6270 */
[----:B------:R-:W-:Y:S02]  /*ca20*/  ISETP.GE.AND P4, PT, R165, R242, PT ;  /* 0x000000f2a500720c */ /* 0x000fe40003f86270 */
[----:B------:R-:W-:Y:S02]  /*ca30*/  ISETP.GE.OR P2, PT, R35, R243, !P2 ;  /* 0x000000f32300720c */ /* 0x000fe40005746670 */
[----:B------:R-:W-:Y:S02]  /*ca40*/  IADD3 R3, R33, 0x28, RZ ;  /* 0x0000002821037810 */ /* 0x000fe40007ffe0ff */
[-C--:B------:R-:W-:Y:S02]  /*ca50*/  ISETP.GE.OR P6, PT, R9, R238.reuse, !P6 ;  /* 0x000000ee0900720c */ /* 0x080fe400077c6670 */
[----:B------:R-:W-:Y:S02]  /*ca60*/  FSEL R9, R201, -INF , !P3 ;  /* 0xff800000c9097808 */ /* 0x000fe40005800000 */
[----:B------:R-:W-:Y:S02]  /*ca70*/  FSEL R200, R174, -INF , !P2 ;  /* 0xff800000aec87808 */ /* 0x000fe40005000000 */
[----:B------:R-:W-:Y:S02]  /*ca80*/  ISETP.GE.OR P4, PT, R165, R238, !P4 ;  /* 0x000000eea500720c */ /* 0x000fe40006786670 */
[----:B------:R-:W-:Y:S02]  /*ca90*/  FMNMX.FTZ R165, R237, R2, !PT ;  /* 0x00000002eda57209 */ /* 0x000fe40007810000 */
[----:B------:R-:W-:Y:S02]  /*caa0*/  ISETP.GE.AND P3, PT, R35, R242, PT ;  /* 0x000000f22300720c */ /* 0x000fe40003f66270 */
[----:B------:R-:W-:Y:S02]  /*cab0*/  FMNMX.FTZ R4, R5, R0, !PT ;  /* 0x0000000005047209 */ /* 0x000fe40007810000 */
[----:B------:R-:W-:Y:S02]  /*cac0*/  ISETP.GE.AND P2, PT, R3, R244, PT ;  /* 0x000000f40300720c */ /* 0x000fe40003f46270 */
[----:B------:R-:W-:Y:S02]  /*cad0*/  FMNMX.FTZ R4, R7, R4, !PT ;  /* 0x0000000407047209 */ /* 0x000fe40007810000 */
[----:B------:R-:W-:Y:S02]  /*cae0*/  IADD3 R167, R33, 0x19, RZ ;  /* 0x0000001921a77810 */ /* 0x000fe40007ffe0ff */
[----:B------:R-:W-:Y:S02]  /*caf0*/  ISETP.GE.OR P3, PT, R35, R238, !P3 ;  /* 0x000000ee2300720c */ /* 0x000fe40005f66670 */
[----:B------:R-:W-:Y:S02]  /*cb00*/  FMNMX.FTZ R35, R16, R165, !PT ;  /* 0x000000a510237209 */ /* 0x000fe40007810000 */
[----:B------:R-:W-:Y:S02]  /*cb10*/  IADD3 R19, R33, 0x29, RZ ;  /* 0x0000002921137810 */ /* 0x000fe40007ffe0ff */
[----:B------:R-:W-:Y:S02]  /*cb20*/  ISETP.GE.OR P2, PT, R3, R243, !P2 ;  /* 0x000000f30300720c */ /* 0x000fe40005746670 */
[----:B------:R-:W-:Y:S02]  /*cb30*/  FMNMX.FTZ R35, R12, R35, !PT ;  /* 0x000000230c237209 */ /* 0x000fe40007810000 */
[----:B------:R-:W-:Y:S02]  /*cb40*/  FSEL R188, R206, -INF , !P5 ;  /* 0xff800000cebc7808 */ /* 0x000fe40006800000 */
[----:B------:R-:W-:Y:S02]  /*cb50*/  FSEL R198, R175, -INF , !P2 ;  /* 0xff800000afc67808 */ /* 0x000fe40005000000 */
[----:B------:R-:W-:Y:S02]  /*cb60*/  FMNMX.FTZ R4, R11, R4, !PT ;  /* 0x000000040b047209 */ /* 0x000fe40007810000 */
[-C--:B------:R-:W-:Y:S02]  /*cb70*/  ISETP.GE.AND P5, PT, R167, R244.reuse, PT ;  /* 0x000000f4a700720c */ /* 0x080fe40003fa6270 */
[----:B------:R-:W-:Y:S02]  /*cb80*/  ISETP.GE.AND P2, PT, R19, R244, PT ;  /* 0x000000f41300720c */ /* 0x000fe40003f46270 */
[----:B------:R-:W-:Y:S02]  /*cb90*/  FSEL R205, R205, -INF , !P0 ;  /* 0xff800000cdcd7808 */ /* 0x000fe40004000000 */
[----:B------:R-:W-:Y:S02]  /*cba0*/  ISETP.GE.AND P0, PT, R19, R242, PT ;  /* 0x000000f21300720c */ /* 0x000fe40003f06270 */
[----:B------:R-:W-:Y:S02]  /*cbb0*/  FSEL R191, R13, -INF , !P1 ;  /* 0xff8000000dbf7808 */ /* 0x000fe40004800000 */
[----:B------:R-:W-:Y:S02]  /*cbc0*/  FMNMX.FTZ R35, R10, R35, !PT ;  /* 0x000000230a237209 */ /* 0x000fe40007810000 */
[----:B------:R-:W-:Y:S02]  /*cbd0*/  ISETP.GE.OR P0, PT, R19, R238, !P0 ;  /* 0x000000ee1300720c */ /* 0x000fe40004706670 */
[----:B------:R-:W-:Y:S02]  /*cbe0*/  FMNMX.FTZ R4, R9, R4, !PT ;  /* 0x0000000409047209 */ /* 0x000fe40007810000 */
[-C--:B------:R-:W-:Y:S02]  /*cbf0*/  ISETP.GE.OR P5, PT, R167, R243.reuse, !P5 ;  /* 0x000000f3a700720c */ /* 0x080fe40006fa6670 */
[----:B------:R-:W-:Y:S02]  /*cc00*/  ISETP.GE.OR P2, PT, R19, R243, !P2 ;  /* 0x000000f31300720c */ /* 0x000fe40005746670 */
[----:B------:R-:W-:Y:S02]  /*cc10*/  IADD3 R19, R33, 0x30, RZ ;  /* 0x0000003021137810 */ /* 0x000fe40007ffe0ff */
[----:B------:R-:W-:Y:S02]  /*cc20*/  FSEL R190, R190, -INF , !P5 ;  /* 0xff800000bebe7808 */ /* 0x000fe40006800000 */
[-C--:B------:R-:W-:Y:S02]  /*cc30*/  ISETP.GE.AND P5, PT, R167, R242.reuse, PT ;  /* 0x000000f2a700720c */ /* 0x080fe40003fa6270 */
[----:B------:R-:W-:Y:S02]  /*cc40*/  ISETP.GE.AND P1, PT, R3, R242, PT ;  /* 0x000000f20300720c */ /* 0x000fe40003f26270 */
[----:B------:R-:W-:Y:S02]  /*cc50*/  FMNMX.FTZ R35, R194, R35, !PT ;  /* 0x00000023c2237209 */ /* 0x000fe40007810000 */
[----:B------:R-:W-:Y:S02]  /*cc60*/  FSEL R196, R23, -INF , !P2 ;  /* 0xff80000017c47808 */ /* 0x000fe40005000000 */
[----:B------:R-:W-:Y:S02]  /*cc70*/  ISETP.GE.AND P2, PT, R19, R244, PT ;  /* 0x000000f41300720c */ /* 0x000fe40003f46270 */
[----:B------:R-:W-:Y:S02]  /*cc80*/  FMNMX.FTZ R4, R191, R4, !PT ;  /* 0x00000004bf047209 */ /* 0x000fe40007810000 */
[-C--:B------:R-:W-:Y:S02]  /*cc90*/  ISETP.GE.OR P5, PT, R167, R238.reuse, !P5 ;  /* 0x000000eea700720c */ /* 0x080fe40006fa6670 */
[----:B------:R-:W-:Y:S02]  /*cca0*/  ISETP.GE.OR P1, PT, R3, R238, !P1 ;  /* 0x000000ee0300720c */ /* 0x000fe40004f26670 */
[----:B------:R-:W-:Y:S02]  /*ccb0*/  FMNMX.FTZ R35, R188, R35, !PT ;  /* 0x00000023bc237209 */ /* 0x000fe40007810000 */
[----:B------:R-:W-:Y:S02]  /*ccc0*/  ISETP.GE.OR P2, PT, R19, R243, !P2 ;  /* 0x000000f31300720c */ /* 0x000fe40005746670 */
[----:B------:R-:W-:Y:S02]  /*ccd0*/  FSEL R193, R15, -INF , !P6 ;  /* 0xff8000000fc17808 */ /* 0x000fe40007000000 */
[----:B------:R-:W-:Y:S02]  /*cce0*/  IADD3 R3, R33, 0x38, RZ ;  /* 0x0000003821037810 */ /* 0x000fe40007ffe0ff */
[----:B------:R-:W-:Y:S02]  /*ccf0*/  FMNMX.FTZ R4, R205, R4, !PT ;  /* 0x00000004cd047209 */ /* 0x000fe40007810000 */
[----:B------:R-:W-:Y:S02]  /*cd00*/  IADD3 R13, R33, 0x31, RZ ;  /* 0x00000031210d7810 */ /* 0x000fe40007ffe0ff */
[----:B------:R-:W-:Y:S02]  /*cd10*/  FSEL R203, R14, -INF , !P5 ;  /* 0xff8000000ecb7808 */ /* 0x000fe40006800000 */
[----:B------:R-:W-:Y:S02]  /*cd20*/  FMNMX.FTZ R23, R192, R35, !PT ;  /* 0x00000023c0177209 */ /* 0x000fe40007810000 */
        /* <DEDUP_REMOVED lines=11> */
[----:B------:R-:W-:Y:S02]  /*cde0*/  FSEL R199, R17, -INF , !P3 ;  /* 0xff80000011c77808 */ /* 0x000fe40005800000 */
[----:B------:R-:W-:Y:S02]  /*cdf0*/  FMNMX.FTZ R6, R201, R4, !PT ;  /* 0x00000004c9067209 */ /* 0x000fe40007810000 */
[----:B------:R-:W-:Y:S02]  /*ce00*/  FSEL R178, R197, -INF , !P6 ;  /* 0xff800000c5b27808 */ /* 0x000fe40007000000 */
[----:B------:R-:W-:Y:S02]  /*ce10*/  FSEL R197, R22, -INF , !P1 ;  /* 0xff80000016c57808 */ /* 0x000fe40004800000 */
[----:B------:R-:W-:Y:S02]  /*ce20*/  ISETP.GE.AND P2, PT, R19, R242, PT ;  /* 0x000000f21300720c */ /* 0x000fe40003f46270 */
[----:B------:R-:W-:Y:S02]  /*ce30*/  FMNMX.FTZ R15, R200, R15, !PT ;  /* 0x0000000fc80f7209 */ /* 0x000fe40007810000 */
[----:B------:R-:W-:Y:S02]  /*ce40*/  FMNMX.FTZ R6, R199, R6, !PT ;  /* 0x00000006c7067209 */ /* 0x000fe40007810000 */
[----:B------:R-:W-:Y:S02]  /*ce50*/  ISETP.GE.AND P1, PT, R13, R242, PT ;  /* 0x000000f20d00720c */ /* 0x000fe40003f26270 */
[----:B------:R-:W-:Y:S02]  /*ce60*/  FSEL R195, R21, -INF , !P0 ;  /* 0xff80000015c37808 */ /* 0x000fe40004000000 */
[----:B------:R-:W-:Y:S01]  /*ce70*/  ISETP.GE.OR P2, PT, R19, R238, !P2 ;  /* 0x000000ee1300720c */ /* 0x000fe20005746670 */
[----:B------:R-:W-:Y:S01]  /*ce80*/  LDSM.16.MT88.4 R20, [R226+0x10000] ;  /* 0x01000000e214783b */ /* 0x000fe20000004200 */
[----:B------:R-:W-:Y:S02]  /*ce90*/  FMNMX.FTZ R15, R198, R15, !PT ;  /* 0x0000000fc60f7209 */ /* 0x000fe40007810000 */
[----:B------:R-:W-:Y:S02]  /*cea0*/  FMNMX.FTZ R6, R197, R6, !PT ;  /* 0x00000006c5067209 */ /* 0x000fe40007810000 */
[----:B------:R-:W-:Y:S02]  /*ceb0*/  ISETP.GE.OR P1, PT, R13, R238, !P1 ;  /* 0x000000ee0d00720c */ /* 0x000fe40004f26670 */
[----:B------:R-:W-:Y:S02]  /*cec0*/  FSEL R177, R27, -INF , !P2 ;  /* 0xff8000001bb17808 */ /* 0x000fe40005000000 */
[----:B------:R-:W-:Y:S02]  /*ced0*/  IADD3 R33, R33, 0x39, RZ ;  /* 0x0000003921217810 */ /* 0x000fe40007ffe0ff */
[----:B------:R-:W-:Y:S02]  /*cee0*/  FMNMX.FTZ R6, R195, R6, !PT ;  /* 0x00000006c3067209 */ /* 0x000fe40007810000 */
[----:B------:R-:W-:Y:S02]  /*cef0*/  FMNMX.FTZ R15, R196, R15, !PT ;  /* 0x0000000fc40f7209 */ /* 0x000fe40007810000 */
[----:B------:R-:W-:Y:S02]  /*cf00*/  ISETP.GE.AND P0, PT, R3, R242, PT ;  /* 0x000000f20300720c */ /* 0x000fe40003f06270 */
[----:B------:R-:W-:Y:S02]  /*cf10*/  FSEL R175, R26, -INF , !P1 ;  /* 0xff8000001aaf7808 */ /* 0x000fe40004800000 */
[----:B------:R-:W-:Y:S02]  /*cf20*/  FMNMX.FTZ R8, R177, R6, !PT ;  /* 0x00000006b1087209 */ /* 0x000fe40007810000 */
[----:B------:R-:W-:Y:S02]  /*cf30*/  ISETP.GE.AND P5, PT, R33, R244, PT ;  /* 0x000000f42100720c */ /* 0x000fe40003fa6270 */
[----:B------:R-:W-:Y:S02]  /*cf40*/  FMNMX.FTZ R15, R186, R15, !PT ;  /* 0x0000000fba0f7209 */ /* 0x000fe40007810000 */
[----:B------:R-:W-:Y:S02]  /*cf50*/  ISETP.GE.OR P2, PT, R3, R238, !P0 ;  /* 0x000000ee0300720c */ /* 0x000fe40004746670 */
[----:B------:R-:W-:Y:S02]  /*cf60*/  ISETP.GE.AND P0, PT, R33, R242, PT ;  /* 0x000000f22100720c */ /* 0x000fe40003f06270 */
[----:B------:R-:W-:Y:S02]  /*cf70*/  FMNMX.FTZ R15, R178, R15, !PT ;  /* 0x0000000fb20f7209 */ /* 0x000fe40007810000 */
[----:B------:R-:W-:Y:S02]  /*cf80*/  FSEL R173, R30, -INF , !P2 ;  /* 0xff8000001ead7808 */ /* 0x000fe40005000000 */
[----:B------:R-:W-:Y:S02]  /*cf90*/  FMNMX.FTZ R8, R175, R8, !PT ;  /* 0x00000008af087209 */ /* 0x000fe40007810000 */
[C---:B------:R-:W-:Y:S02]  /*cfa0*/  ISETP.GE.OR P5, PT, R33.reuse, R243, !P5 ;  /* 0x000000f32100720c */ /* 0x040fe40006fa6670 */
[----:B------:R-:W-:Y:S02]  /*cfb0*/  ISETP.GE.OR P0, PT, R33, R238, !P0 ;  /* 0x000000ee2100720c */ /* 0x000fe40004706670 */
[----:B------:R-:W-:Y:S02]  /*cfc0*/  FSEL R174, R31, -INF , !P5 ;  /* 0xff8000001fae7808 */ /* 0x000fe40006800000 */
[----:B------:R-:W-:Y:S02]  /*cfd0*/  FMNMX.FTZ R15, R176, R15, !PT ;  /* 0x0000000fb00f7209 */ /* 0x000fe40007810000 */
[----:B------:R-:W-:Y:S02]  /*cfe0*/  FSEL R165, R29, -INF , !P0 ;  /* 0xff8000001da57808 */ /* 0x000fe40004000000 */
[----:B------:R-:W-:Y:S01]  /*cff0*/  FMNMX.FTZ R8, R173, R8, !PT ;  /* 0x00000008ad087209 */ /* 0x000fe20007810000 */
[----:B------:R-:W-:Y:S01]  /*d000*/  LDSM.16.MT88.4 R28, [R225+0x10000] ;  /* 0x01000000e11c783b */ /* 0x000fe20000004200 */
[----:B------:R-:W-:Y:S02]  /*d010*/  FMNMX.FTZ R4, R174, R15, !PT ;  /* 0x0000000fae047209 */ /* 0x000fe40007810000 */
[----:B------:R-:W-:Y:S05]  /*d020*/  FMNMX.FTZ R6, R165, R8, !PT ;  /* 0x00000008a5067209 */ /* 0x000fea0007810000 */
[----:B------:R-:W1:Y:S08]  /*d030*/  SHFL.BFLY PT, R15, R4, 0x2, 0x1f ;  /* 0x0c401f00040f7f89 */ /* 0x000e7000000e0000 */
[----:B------:R-:W2:Y:S01]  /*d040*/  SHFL.BFLY PT, R3, R6, 0x2, 0x1f ;  /* 0x0c401f0006037f89 */ /* 0x000ea200000e0000 */
[----:B-1----:R-:W-:Y:S07]  /*d050*/  FMNMX.FTZ R15, R4, R15, !PT ;  /* 0x0000000f040f7209 */ /* 0x002fee0007810000 */
[----:B------:R-:W1:Y:S01]  /*d060*/  SHFL.BFLY PT, R164, R15, 0x1, 0x1f ;  /* 0x0c201f000fa47f89 */ /* 0x000e6200000e0000 */
[----:B--2---:R-:W-:Y:S07]  /*d070*/  FMNMX.FTZ R4, R6, R3, !PT ;  /* 0x0000000306047209 */ /* 0x004fee0007810000 */
[----:B------:R-:W2:Y:S01]  /*d080*/  SHFL.BFLY PT, R3, R4, 0x1, 0x1f ;  /* 0x0c201f0004037f89 */ /* 0x000ea200000e0000 */
[----:B-1----:R-:W-:Y:S04]  /*d090*/  FMNMX.FTZ R164, R15, R164, !PT ;  /* 0x000000a40fa47209 */ /* 0x002fe80007810000 */
[C---:B------:R-:W-:Y:S01]  /*d0a0*/  FSETP.NEU.FTZ.AND P1, PT, R164.reuse, -INF , PT ;  /* 0xff800000a400780b */ /* 0x040fe20003f3d000 */
[----:B------:R-:W-:Y:S01]  /*d0b0*/  FMUL.FTZ R179, R164, c[0x0][0x23c] ;  /* 0x00008f00a4b37a20 */ /* 0x000fe20000410000 */
[----:B--2---:R-:W-:Y:S04]  /*d0c0*/  FMNMX.FTZ R3, R4, R3, !PT ;  /* 0x0000000304037209 */ /* 0x004fe80007810000 */
[----:B------:R-:W-:Y:S02]  /*d0d0*/  FSEL R179, R179, RZ, P1 ;  /* 0x000000ffb3b37208 */ /* 0x000fe40000800000 */
[C---:B------:R-:W-:Y:S01]  /*d0e0*/  FSETP.NEU.FTZ.AND P0, PT, R3.reuse, -INF , PT ;  /* 0xff8000000300780b */ /* 0x040fe20003f1d000 */
[----:B------:R-:W-:Y:S02]  /*d0f0*/  FMUL.FTZ R172, R3, c[0x0][0x23c] ;  /* 0x00008f0003ac7a20 */ /* 0x000fe40000410000 */
[--C-:B------:R-:W-:Y:S02]  /*d100*/  FFMA.FTZ R185, R12, c[0x0][0x23c], -R179.reuse ;  /* 0x00008f000cb97a23 */ /* 0x100fe400000108b3 */
[----:B------:R-:W1:Y:S01]  /*d110*/  LDSM.16.MT88.4 R12, [R228+0x10000] ;  /* 0x01000000e40c783b */ /* 0x000e620000004200 */
[----:B------:R-:W-:Y:S01]  /*d120*/  FSEL R172, R172, RZ, P0 ;  /* 0x000000ffacac7208 */ /* 0x000fe20000000000 */
[--C-:B------:R-:W-:Y:S02]  /*d130*/  FFMA.FTZ R167, R237, c[0x0][0x23c], -R179.reuse ;  /* 0x00008f00eda77a23 */ /* 0x100fe400000108b3 */
[--C-:B------:R-:W-:Y:S01]  /*d140*/  FFMA.FTZ R166, R16, c[0x0][0x23c], -R179.reuse ;  /* 0x00008f0010a67a23 */ /* 0x100fe200000108b3 */
[----:B------:R-:W-:Y:S01]  /*d150*/  MUFU.EX2 R185, R185 ;  /* 0x000000b900b97308 */ /* 0x000fe20000000800 */
[--C-:B------:R-:W-:Y:S01]  /*d160*/  FFMA.FTZ R183, R5, c[0x0][0x23c], -R172.reuse ;  /* 0x00008f0005b77a23 */ /* 0x100fe200000108ac */
[----:B------:R-:W-:Y:S01]  /*d170*/  FSEL R5, R164, RZ, P1 ;  /* 0x000000ffa4057208 */ /* 0x000fe20000800000 */
[--C-:B------:R-:W-:Y:S02]  /*d180*/  FFMA.FTZ R184, R10, c[0x0][0x23c], -R179.reuse ;  /* 0x00008f000ab87a23 */ /* 0x100fe400000108b3 */
[----:B------:R-:W-:Y:S02]  /*d190*/  FFMA.FTZ R182, R7, c[0x0][0x23c], -R172 ;  /* 0x00008f0007b67a23 */ /* 0x000fe400000108ac */
[----:B------:R-:W-:Y:S01]  /*d1a0*/  FADD.FTZ R4, -R5, R2 ;  /* 0x0000000205047221 */ /* 0x000fe20000010100 */
[----:B------:R-:W-:Y:S01]  /*d1b0*/  FSEL R5, R3, RZ, P0 ;  /* 0x000000ff03057208 */ /* 0x000fe20000000000 */
[--C-:B------:R-:W-:Y:S01]  /*d1c0*/  FFMA.FTZ R181, R11, c[0x0][0x23c], -R172.reuse ;  /* 0x00008f000bb57a23 */ /* 0x100fe200000108ac */
[----:B------:R-:W-:Y:S01]  /*d1d0*/  MUFU.EX2 R167, R167 ;  /* 0x000000a700a77308 */ /* 0x000fe20000000800 */
[----:B------:R-:W-:Y:S01]  /*d1e0*/  FFMA.FTZ R180, R9, c[0x0][0x23c], -R172 ;  /* 0x00008f0009b47a23 */ /* 0x000fe200000108ac */
[----:B------:R-:W-:Y:S01]  /*d1f0*/  ISETP.GT.AND P0, PT, R246, UR9, PT ;  /* 0x00000009f6007c0c */ /* 0x000fe2000bf04270 */
[----:B------:R-:W-:Y:S02]  /*d200*/  FADD.FTZ R5, -R5, R0 ;  /* 0x0000000005057221 */ /* 0x000fe40000010100 */
[----:B------:R-:W-:Y:S02]  /*d210*/  FMUL.FTZ R2, R4, c[0x0][0x23c] ;  /* 0x00008f0004027a20 */ /* 0x000fe40000410000 */
[----:B------:R-:W-:Y:S02]  /*d220*/  FMUL.FTZ R0, R5, c[0x0][0x23c] ;  /* 0x00008f0005007a20 */ /* 0x000fe40000410000 */
[--C-:B------:R-:W-:Y:S01]  /*d230*/  FFMA.FTZ R206, R177, c[0x0][0x23c], -R172.reuse ;  /* 0x00008f00b1ce7a23 */ /* 0x100fe200000108ac */
[----:B------:R-:W2:Y:S01]  /*d240*/  MUFU.EX2 R166, R166 ;  /* 0x000000a600a67308 */ /* 0x000ea20000000800 */
        /* <DEDUP_REMOVED lines=8> */
[--C-:B------:R-:W-:Y:S02]  /*d2d0*/  FFMA.FTZ R192, R205, c[0x0][0x23c], -R172.reuse ;  /* 0x00008f00cdc07a23 */ /* 0x100fe400000108ac */
[--C-:B------:R-:W-:Y:S02]  /*d2e0*/  FFMA.FTZ R193, R193, c[0x0][0x23c], -R172.reuse ;  /* 0x00008f00c1c17a23 */ /* 0x100fe400000108ac */
[--C-:B------:R-:W-:Y:S01]  /*d2f0*/  FFMA.FTZ R194, R203, c[0x0][0x23c], -R172.reuse ;  /* 0x00008f00cbc27a23 */ /* 0x100fe200000108ac */
[----:B------:R-:W-:Y:S01]  /*d300*/  MUFU.EX2 R183, R183 ;  /* 0x000000b700b77308 */ /* 0x000fe20000000800 */
        /* <DEDUP_REMOVED lines=410> */
.L_x_6382:
        /* <DEDUP_REMOVED lines=383> */
.L_x_6388:
[----:B---34-:R-:W-:Y:S05]  /*104a0*/  BSYNC B0 ;  /* 0x0000000000007941 */ /* 0x018fea0003800000 */
.L_x_6387:
        /* <DEDUP_REMOVED lines=36> */
.L_x_6390:
[----:B------:R-:W-:Y:S05]  /*106f0*/  BSYNC B0 ;  /* 0x0000000000007941 */ /* 0x000fea0003800000 */
.L_x_6389:
        /* <DEDUP_REMOVED lines=18> */
.L_x_6392:
[----:B------:R-:W-:Y:S05]  /*10820*/  BSYNC B0 ;  /* 0x0000000000007941 */ /* 0x000fea0003800000 */
.L_x_6391:
        /* <DEDUP_REMOVED lines=18> */
.L_x_6394:
[----:B------:R-:W-:Y:S05]  /*10950*/  BSYNC B0 ;  /* 0x0000000000007941 */ /* 0x000fea0003800000 */
.L_x_6393:
        /* <DEDUP_REMOVED lines=17> */
.L_x_6395:
        /* <DEDUP_REMOVED lines=9> */
.L_x_8967:


//--------------------- .text._ZN5flash24flash_fwd_splitkv_kernelI23Flash_fwd_kernel_traitsILi256ELi64ELi64ELi4ELb0ELb0EN7cutlass10bfloat16_tE19Flash_kernel_traitsILi256ELi64ELi64ELi4ES3_EELb0ELb1ELb1ELb0ELb0ELb0ELb0ELb0EEEvNS_16Flash_fwd_paramsE --------------------------
	.section	.text._ZN5flash24flash_fwd_splitkv_kernelI23Flash_fwd_kernel_traitsILi256ELi64ELi64ELi4ELb0ELb0EN7cutlass10bfloat16_tE19Flash_kernel_traitsILi256ELi64ELi64ELi4ES3_EELb0ELb1ELb1ELb0ELb0ELb0ELb0ELb0EEEvNS_16Flash_fwd_paramsE,"ax",@progbits
	.sectioninfo	@"SHI_REGISTERS=255"
	.align	128
        .global         _ZN5flash24flash_fwd_splitkv_kernelI23Flash_fwd_kernel_traitsILi256ELi64ELi64ELi4ELb0ELb0EN7cutlass10bfloat16_tE19Flash_kernel_traitsILi256ELi64ELi64ELi4ES3_EELb0ELb1ELb1ELb0ELb0ELb0ELb0ELb0EEEvNS_16Flash_fwd_paramsE
        .type           _ZN5flash24flash_fwd_splitkv_kernelI23Flash_fwd_kernel_traitsILi256ELi64ELi64ELi4ELb0ELb0EN7cutlass10bfloat16_tE19Flash_kernel_traitsILi256ELi64ELi64ELi4ES3_EELb0ELb1ELb1ELb0ELb0ELb0ELb0ELb0EEEvNS_16Flash_fwd_paramsE,@function
        .size           _ZN5flash24flash_fwd_splitkv_kernelI23Flash_fwd_kernel_traitsILi256ELi64ELi64ELi4ELb0ELb0EN7cutlass10bfloat16_tE19Flash_kernel_traitsILi256ELi64ELi64ELi4ES3_EELb0ELb1ELb1ELb0ELb0ELb0ELb0ELb0EEEvNS_16Flash_fwd_paramsE,(.L_x_8968 - _ZN5flash24flash_fwd_splitkv_kernelI23Flash_fwd_kernel_traitsILi256ELi64ELi64ELi4ELb0ELb0EN7cutlass10bfloat16_tE19Flash_kernel_traitsILi256ELi64ELi64ELi4ES3_EELb0ELb1ELb1ELb0ELb0ELb0ELb0ELb0EEEvNS_16Flash_fwd_paramsE)
        .other          _ZN5flash24flash_fwd_splitkv_kernelI23Flash_fwd_kernel_traitsILi256ELi64ELi64ELi4ELb0ELb0EN7cutlass10bfloat16_tE19Flash_kernel_traitsILi256ELi64ELi64ELi4ES3_EELb0ELb1ELb1ELb0ELb0ELb0ELb0ELb0EEEvNS_16Flash_fwd_paramsE,@"STO_CUDA_ENTRY STV_DEFAULT"
_ZN5flash24flash_fwd_splitkv_kernelI23Flash_fwd_kernel_traitsILi256ELi64ELi64ELi4ELb0ELb0EN7cutlass10bfloat16_tE19Flash_kernel_traitsILi256ELi64ELi64ELi4ES3_EELb0ELb1ELb1ELb0ELb0ELb0ELb0ELb0EEEvNS_16Flash_fwd_paramsE:
.text._ZN5flash24flash_fwd_splitkv_kernelI23Flash_fwd_kernel_traitsILi256ELi64ELi64ELi4ELb0ELb0EN7cutlass10bfloat16_tE19Flash_kernel_traitsILi256ELi64ELi64ELi4ES3_EELb0ELb1ELb1ELb0ELb0ELb0ELb0ELb0EEEvNS_16Flash_fwd_paramsE:
        /* <DEDUP_REMOVED lines=55> */
.L_x_6396:
[----:B------:R-:W-:Y:S02]  /*0370*/  ULDC UR6, c[0x0][0x218] ;  /* 0x0000860000067ab9 */ /* 0x000fe40000000800 */
.L_x_6397:
        /* <DEDUP_REMOVED lines=62> */
[----:B------:R-:W-:Y:S01]  /*0760*/  BSSY B0, `(.L_x_6399) ;  /* 0x0000033000007945 */ /* 0x000fe20003800000 */
[----:B------:R-:W-:-:S02]  /*0770*/  UIADD3 UR13, -UR26, UR13, URZ ;  /* 0x0000000d1a0d7290 */ /* 0x000fc4000fffe13f */
[----:B------:R-:W-:Y:S01]  /*0780*/  @UP0 UIMAD.WIDE.U32 UR8, UR14, UR6, URZ ;  /* 0x000000060e0802a5 */ /* 0x000fe2000f8e003f */
[----:B------:R-:W-:Y:S01]  /*0790*/  IMAD.IADD R11, R10, 0x1, -R11 ;  /* 0x000000010a0b7824 */ /* 0x000fe200078e0a0b */
[----:B------:R-:W-:Y:S01]  /*07a0*/  UIMAD UR6, UR26, UR5, UR4 ;  /* 0x000000051a0672a4 */ /* 0x000fe2000f8e0204 */
[----:B------:R-:W-:Y:S01]  /*07b0*/  SHF.R.S32.HI R10, RZ, 0x3, R0 ;  /* 0x00000003ff0a7819 */ /* 0x000fe20000011400 */
[----:B------:R-:W-:Y:S01]  /*07c0*/  @UP0 UIMAD UR7, UR14, UR7, UR9 ;  /* 0x000000070e0702a4 */ /* 0x000fe2000f8e0209 */
[----:B------:R-:W-:Y:S01]  /*07d0*/  IMAD.SHL.U32 R16, R11, 0x8, RZ ;  /* 0x000000080b107824 */ /* 0x000fe200078e00ff */
[----:B------:R-:W-:Y:S01]  /*07e0*/  @!UP0 USHF.R.S32.HI UR9, URZ, 0x1f, UR19 ;  /* 0x0000001f3f098899 */ /* 0x000fe20008011413 */
[----:B------:R-:W-:Y:S01]  /*07f0*/  SHF.R.S32.HI R3, RZ, 0x1f, R10 ;  /* 0x0000001fff037819 */ /* 0x000fe2000001140a */
        /* <DEDUP_REMOVED lines=41> */
.L_x_6400:
[----:B------:R-:W-:Y:S05]  /*0a90*/  BSYNC B0 ;  /* 0x0000000000007941 */ /* 0x000fea0003800000 */
.L_x_6399:
        /* <DEDUP_REMOVED lines=22> */
.L_x_6402:
[----:B------:R-:W-:Y:S05]  /*0c00*/  BSYNC B0 ;  /* 0x0000000000007941 */ /* 0x000fea0003800000 */
.L_x_6401:
        /* <DEDUP_REMOVED lines=22> */
.L_x_6404:
[----:B------:R-:W-:Y:S05]  /*0d70*/  BSYNC B0 ;  /* 0x0000000000007941 */ /* 0x000fea0003800000 */
.L_x_6403:
        /* <DEDUP_REMOVED lines=21> */
.L_x_6406:
[----:B------:R-:W-:Y:S05]  /*0ed0*/  BSYNC B0 ;  /* 0x0000000000007941 */ /* 0x000fea0003800000 */
.L_x_6405:
        /* <DEDUP_REMOVED lines=20> */
.L_x_6398:
        /* <DEDUP_REMOVED lines=118> */
[----:B------:R-:W-:Y:S02]  /*1780*/  UIADD3 UR10, UR29, UR5, URZ ;  /* 0x000000051d0a7290 */ /* 0x000fe4000fffe03f */
[----:B------:R-:W-:Y:S01]  /*1790*/  UMOV UR12, UR28 ;  /* 0x0000001c000c7c82 */ /* 0x000fe20008000000 */
[----:B------:R-:W-:Y:S05]  /*17a0*/  BRA `(.L_x_6408) ;  /* 0x0000054000007947 */ /* 0x000fea0003800000 */
.L_x_6407:
        /* <DEDUP_REMOVED lines=21> */
.L_x_6409:
        /* <DEDUP_REMOVED lines=39> */
[----:B------:R-:W-:Y:S01]  /*1b70*/  @P3 IADD3 R12, R12, 0x1, RZ ;  /* 0x000000010c0c3810 */ /* 0x000fe20007ffe0ff */
[----:B------:R-:W-:-:S04]  /*1b80*/  @UP0 UMOV UR12, UR28 ;  /* 0x0000001c000c0c82 */ /* 0x000fc80008000000 */
        /* <DEDUP_REMOVED lines=22> */
.L_x_6408:
        /* <DEDUP_REMOVED lines=11> */
[----:B------:R-:W-:Y:S01]  /*1da0*/  USHF.R.S32.HI UR31, URZ, 0x1f, UR30 ;  /* 0x0000001f3f1f7899 */ /* 0x000fe2000801141e */
        /* <DEDUP_REMOVED lines=27> */
[----:B------:R-:W-:Y:S01]  /*1f60*/  IMAD R8, R12, c[0x0][0x1bc], R8 ;  /* 0x00006f000c087a24 */ /* 0x000fe200078e0208 */
[----:B------:R-:W-:Y:S01]  /*1f70*/  SHF.R.S32.HI R2, RZ, 0x1f, R236 ;  /* 0x0000001fff027819 */ /* 0x000fe200000114ec */
[----:B------:R-:W-:Y:S01]  /*1f80*/  ULDC.64 UR4, c[0x0][0x1a8] ;  /* 0x00006a0000047ab9 */ /* 0x000fe20000000a00 */
[----:B------:R-:W-:Y:S01]  /*1f90*/  LOP3.LUT R4, R0, 0xfffffff8, RZ, 0xc0, !PT ;  /* 0xfffffff800047812 */ /* 0x000fe200078ec0ff */
[----:B------:R-:W-:Y:S01]  /*1fa0*/  UIMAD UR4, UR31, UR4, URZ ;  /* 0x000000041f0472a4 */ /* 0x000fe2000f8e023f */
[----:B------:R-:W-:Y:S01]  /*1fb0*/  IADD3 R24, P1, R236, UR12, RZ ;  /* 0x0000000cec187c10 */ /* 0x000fe2000ff3e0ff */
[----:B------:R-:W-:Y:S01]  /*1fc0*/  IMAD.X R21, R2, 0x1, R5, P2 ;  /* 0x0000000102157824 */ /* 0x000fe200010e0605 */
[----:B------:R-:W-:Y:S01]  /*1fd0*/  IADD3 R14, P0, R236, UR32, RZ ;  /* 0x00000020ec0e7c10 */ /* 0x000fe2000ff1e0ff */
[----:B------:R-:W-:Y:S01]  /*1fe0*/  IMAD.IADD R4, R7, 0x1, -R4 ;  /* 0x0000000107047824 */ /* 0x000fe200078e0a04 */
[C---:B------:R-:W-:Y:S01]  /*1ff0*/  IADD3.X R25, R2.reuse, UR10, RZ, P1, !PT ;  /* 0x0000000a02197c10 */ /* 0x040fe20008ffe4ff */
[----:B------:R-:W-:Y:S01]  /*2000*/  UIADD3 UR10, -UR26, UR13, URZ ;  /* 0x0000000d1a0a7290 */ /* 0x000fe2000fffe13f */
        /* <DEDUP_REMOVED lines=22> */
[----:B------:R-:W-:Y:S01]  /*2170*/  LOP3.LUT R5, R6, 0xffffffe0, RZ, 0xc0, !PT ;  /* 0xffffffe006057812 */ /* 0x000fe200078ec0ff */
[----:B-1----:R-:W-:Y:S01]  /*2180*/  IMAD.WIDE.U32 R18, R18, c[0x0][0x1a8], R14 ;  /* 0x00006a0012127a25 */ /* 0x002fe200078e000e */
[----:B------:R-:W-:-:S02]  /*2190*/  LOP3.LUT R4, R4, 0xfffffe00, R0, 0xf8, !PT ;  /* 0xfffffe0004047812 */ /* 0x000fc400078ef800 */
[----:B------:R-:W-:Y:S01]  /*21a0*/  SHF.R.S32.HI R6, RZ, 0x5, R6 ;  /* 0x00000005ff067819 */ /* 0x000fe20000011406 */
[----:B------:R-:W-:Y:S01]  /*21b0*/  IMAD.MOV.U32 R8, RZ, RZ, R12 ;  /* 0x000000ffff087224 */ /* 0x000fe200078e000c */
[----:B------:R-:W-:Y:S01]  /*21c0*/  IADD3 R233, R236, 0x40, RZ ;  /* 0x00000040ece97810 */ /* 0x000fe20007ffe0ff */
        /* <DEDUP_REMOVED lines=54> */
.L_x_6411:
[----:B------:R-:W-:Y:S05]  /*2530*/  BSYNC B0 ;  /* 0x0000000000007941 */ /* 0x000fea0003800000 */
.L_x_6410:
        /* <DEDUP_REMOVED lines=45> */
.L_x_6413:
[----:B------:R-:W-:Y:S05]  /*2810*/  BSYNC B0 ;  /* 0x0000000000007941 */ /* 0x000fea0003800000 */
.L_x_6412:
        /* <DEDUP_REMOVED lines=45> */
.L_x_6415:
[----:B------:R-:W-:Y:S05]  /*2af0*/  BSYNC B0 ;  /* 0x0000000000007941 */ /* 0x000fea0003800000 */
.L_x_6414:
        /* <DEDUP_REMOVED lines=44> */
.L_x_6417:
[----:B------:R-:W-:Y:S05]  /*2dc0*/  BSYNC B0 ;  /* 0x0000000000007941 */ /* 0x000fea0003800000 */
.L_x_6416:
        /* <DEDUP_REMOVED lines=39> */
.L_x_6419:
[----:B------:R-:W-:Y:S05]  /*3040*/  BSYNC B0 ;  /* 0x0000000000007941 */ /* 0x000fea0003800000 */
.L_x_6418:
        /* <DEDUP_REMOVED lines=41> */
.L_x_6421:
[----:B------:R-:W-:Y:S05]  /*32e0*/  BSYNC B0 ;  /* 0x0000000000007941 */ /* 0x000fea0003800000 */
.L_x_6420:
[----:B------:R-:W-:Y:S01]  /*32f0*/  ISETP.GE.AND P0, PT, R14, UR29, PT ;  /* 0x0000001d0e007c0c */ /* 0x000fe2000bf06270 */
[----:B------:R-:W-:-:S12]  /*3300*/  BSSY B0, `(.L_x_6422) ;  /* 0x0000028000007945 */ /* 0x000fd80003800000 */
[----:B------:R-:W-:Y:S05]  /*3310*/  @P0 BRA `(.L_x_6423) ;  /* 0x0000026000000947 */ /* 0x000fea0003800000 */
[----:B------:R-:W-:Y:S01]  /*3320*/  ISETP.GE.AND P5, PT, R236, c[0x0][0x220], PT ;  /* 0x00008800ec007a0c */ /* 0x000fe20003fa6270 */
[----:B-1----:R-:W-:Y:S01]  /*3330*/  IMAD.U32 R9, RZ, RZ, UR8 ;  /* 0x00000008ff097e24 */ /* 0x002fe2000f8e00ff */
        /* <DEDUP_REMOVED lines=36> */
.L_x_6423:
[----:B------:R-:W-:Y:S05]  /*3580*/  BSYNC B0 ;  /* 0x0000000000007941 */ /* 0x000fea0003800000 */
.L_x_6422:
[----:B------:R-:W-:Y:S01]  /*3590*/  ISETP.GE.AND P0, PT, R13, UR29, PT ;  /* 0x0000001d0d007c0c */ /* 0x000fe2000bf06270 */
[----:B------:R-:W-:-:S12]  /*35a0*/  BSSY B0, `(.L_x_6424) ;  /* 0x0000029000007945 */ /* 0x000fd80003800000 */
[----:B------:R-:W-:Y:S05]  /*35b0*/  @P0 BRA `(.L_x_6425) ;  /* 0x0000027000000947 */ /* 0x000fea0003800000 */
[----:B------:R-:W-:Y:S01]  /*35c0*/  ISETP.GE.AND P6, PT, R236, c[0x0][0x220], PT ;  /* 0x00008800ec007a0c */ /* 0x000fe20003fc6270 */
[----:B-12---:R-:W-:Y:S01]  /*35d0*/  IMAD.U32 R24, RZ, RZ, UR8 ;  /* 0x00000008ff187e24 */ /* 0x006fe2000f8e00ff */
        /* <DEDUP_REMOVED lines=37> */
.L_x_6425:
[----:B------:R-:W-:Y:S05]  /*3830*/  BSYNC B0 ;  /* 0x0000000000007941 */ /* 0x000fea0003800000 */
.L_x_6424:
        /* <DEDUP_REMOVED lines=12> */
[----:B------:R-:W-:-:S05]  /*3900*/  DEPBAR.LE SB0, 0x0 ;  /* 0x000080000000791a */ /* 0x000fca0000000000 */
[----:B------:R1:W3:Y:S04]  /*3910*/  LDG.E R9, [R8.64] ;  /* 0x0000001608097981 */ /* 0x0002e8000c1e1900 */
[----:B------:R-:W-:Y:S01]  /*3920*/  BAR.SYNC.DEFER_BLOCKING 0x0 ;  /* 0x0000000000007b1d */ /* 0x000fe20000010000 */
[----:B------:R-:W-:Y:S01]  /*3930*/  ISETP.GE.AND P1, PT, R16, UR29, PT ;  /* 0x0000001d10007c0c */ /* 0x000fe2000bf26270 */
[----:B------:R-:W-:Y:S01]  /*3940*/  IMAD.SHL.U32 R234, R10, 0x2, RZ ;  /* 0x000000020aea7824 */ /* 0x000fe200078e00ff */
[----:B------:R-:W-:-:S03]  /*3950*/  LEA R167, P0, R170, c[0x0][0x170], 0x1 ;  /* 0x00005c00aaa77a11 */ /* 0x000fc600078008ff */
[----:B------:R-:W-:Y:S01]  /*3960*/  BSSY B0, `(.L_x_6426) ;  /* 0x000002f000007945 */ /* 0x000fe20003800000 */
[----:B------:R-:W-:Y:S02]  /*3970*/  LOP3.LUT R234, R234, 0x6, RZ, 0xc0, !PT ;  /* 0x00000006eaea7812 */ /* 0x000fe400078ec0ff */
[----:B------:R-:W-:Y:S01]  /*3980*/  LEA.HI.X R166, R170, c[0x0][0x174], R168, 0x1, P0 ;  /* 0x00005d00aaa67a11 */ /* 0x000fe200000f0ca8 */
[----:B-1----:R-:W3:Y:S04]  /*3990*/  MUFU.RCP R8, c[0x0][0x238] ;  /* 0x00008e0000087b08 */ /* 0x002ee80000001000 */
[----:B------:R1:W-:Y:S04]  /*39a0*/  @P1 STS.128 [R235+0x10000], RZ ;  /* 0x010000ffeb001388 */ /* 0x0003e80000000c00 */
[----:B------:R1:W-:Y:S04]  /*39b0*/  @P1 STS.128 [R235+0x12000], RZ ;  /* 0x012000ffeb001388 */ /* 0x0003e80000000c00 */
[----:B------:R1:W-:Y:S04]  /*39c0*/  @P1 STS.128 [R235+0x14000], RZ ;  /* 0x014000ffeb001388 */ /* 0x0003e80000000c00 */
[----:B------:R1:W-:Y:S01]  /*39d0*/  @P1 STS.128 [R235+0x16000], RZ ;  /* 0x016000ffeb001388 */ /* 0x0003e20000000c00 */
[----:B---3--:R-:W-:-:S04]  /*39e0*/  FMUL.FTZ R8, R9, R8 ;  /* 0x0000000809087220 */ /* 0x008fc80000410000 */
[----:B------:R3:W4:Y:S02]  /*39f0*/  R2UR UR19, R8 ;  /* 0x00000000081373c2 */ /* 0x00072400000e0000 */
[----:B---3--:R-:W-:-:S04]  /*3a00*/  SHF.R.S32.HI R8, RZ, 0x1f, R5 ;  /* 0x0000001fff087819 */ /* 0x008fc80000011405 */
[----:B------:R-:W-:-:S04]  /*3a10*/  LEA.HI R5, R8, R5, RZ, 0x2 ;  /* 0x0000000508057211 */ /* 0x000fc800078f10ff */
[----:B------:R-:W-:Y:S01]  /*3a20*/  SHF.R.S32.HI R5, RZ, 0x2, R5 ;  /* 0x00000002ff057819 */ /* 0x000fe20000011405 */
[----:B------:R-:W-:Y:S05]  /*3a30*/  @P1 BRA `(.L_x_6427) ;  /* 0x0000021000001947 */ /* 0x000fea0003800000 */
[----:B-1--4-:R-:W-:Y:S02]  /*3a40*/  ISETP.GE.AND P3, PT, R236, c[0x0][0x220], PT ;  /* 0x00008800ec007a0c */ /* 0x012fe40003f66270 */
[----:B------:R-:W-:Y:S02]  /*3a50*/  ISETP.GE.AND P2, PT, R233, c[0x0][0x220], PT ;  /* 0x00008800e9007a0c */ /* 0x000fe40003f46270 */
        /* <DEDUP_REMOVED lines=31> */
.L_x_6427:
[----:B-1--4-:R-:W-:Y:S05]  /*3c50*/  BSYNC B0 ;  /* 0x0000000000007941 */ /* 0x012fea0003800000 */
.L_x_6426:
        /* <DEDUP_REMOVED lines=21> */
[----:B--2---:R-:W-:Y:S01]  /*3db0*/  @!P4 LEA R20, P3, R12, R167, 0x1 ;  /* 0x000000a70c14c211 */ /* 0x004fe200078608ff */
        /* <DEDUP_REMOVED lines=31> */
.L_x_6429:
[----:B------:R-:W-:Y:S05]  /*3fb0*/  BSYNC B0 ;  /* 0x0000000000007941 */ /* 0x000fea0003800000 */
.L_x_6428:
        /* <DEDUP_REMOVED lines=10> */
[----:B------:R-:W-:Y:S01]  /*4060*/  IMAD.MOV.U32 R9, RZ, RZ, 0x5 ;  /* 0x00000005ff097424 */ /* 0x000fe200078e00ff */
[----:B------:R-:W-:Y:S01]  /*4070*/  ISETP.GE.AND P2, PT, R232, c[0x0][0x220], PT ;  /* 0x00008800e8007a0c */ /* 0x000fe20003f46270 */
[----:B------:R-:W-:Y:S01]  /*4080*/  IMAD.U32 R8, RZ, RZ, UR6 ;  /* 0x00000006ff087e24 */ /* 0x000fe2000f8e00ff */
[----:B------:R-:W-:Y:S01]  /*4090*/  ISETP.GE.AND P0, PT, R231, c[0x0][0x220], PT ;  /* 0x00008800e7007a0c */ /* 0x000fe20003f06270 */
[----:B------:R-:W-:-:S03]  /*40a0*/  IMAD.SHL.U32 R7, R7, 0x20, RZ ;  /* 0x0000002007077824 */ /* 0x000fc600078e00ff */
[----:B------:R-:W-:-:S03]  /*40b0*/  SHF.L.U64.HI R8, R8, R9, c[0x0][0x1a4] ;  /* 0x0000690008087619 */ /* 0x000fc60000010209 */
[CC--:B--2---:R-:W-:Y:S01]  /*40c0*/  @!P5 LEA R18, P6, R7.reuse, R167.reuse, 0x1 ;  /* 0x000000a70712d211 */ /* 0x0c4fe200078c08ff */
[----:B------:R2:W-:Y:S01]  /*40d0*/  @P5 STS.128 [R235+0x11000], RZ ;  /* 0x011000ffeb005388 */ /* 0x0005e20000000c00 */
[CC--:B------:R-:W-:Y:S02]  /*40e0*/  @!P4 LEA R14, P3, R7.reuse, R167.reuse, 0x1 ;  /* 0x000000a7070ec211 */ /* 0x0c0fe400078608ff */
[C---:B---3--:R-:W-:Y:S02]  /*40f0*/  @!P2 LEA R10, P1, R7.reuse, R167, 0x1 ;  /* 0x000000a7070aa211 */ /* 0x048fe400078208ff */
        /* <DEDUP_REMOVED lines=25> */
.L_x_6431:
[----:B------:R-:W-:Y:S05]  /*4290*/  BSYNC B0 ;  /* 0x0000000000007941 */ /* 0x000fea0003800000 */
.L_x_6430:
        /* <DEDUP_REMOVED lines=10> */
[----:B--2---:R-:W-:Y:S02]  /*4340*/  MOV R14, UR6 ;  /* 0x00000006000e7c02 */ /* 0x004fe40008000f00 */
[----:B------:R-:W-:Y:S02]  /*4350*/  ISETP.GE.AND P1, PT, R232, c[0x0][0x220], PT ;  /* 0x00008800e8007a0c */ /* 0x000fe40003f26270 */
[----:B------:R-:W-:Y:S02]  /*4360*/  MOV R7, UR6 ;  /* 0x0000000600077c02 */ /* 0x000fe40008000f00 */
[----:B------:R-:W-:-:S03]  /*4370*/  ISETP.GE.AND P0, PT, R231, c[0x0][0x220], PT ;  /* 0x00008800e7007a0c */ /* 0x000fc60003f06270 */
[-C--:B------:R-:W-:Y:S01]  /*4380*/  @!P3 MOV R8, R167.reuse ;  /* 0x000000a70008b202 */ /* 0x080fe20000000f00 */
[----:B------:R-:W-:Y:S01]  /*4390*/  @!P3 IMAD.MOV.U32 R9, RZ, RZ, R166 ;  /* 0x000000ffff09b224 */ /* 0x000fe200078e00a6 */
[----:B------:R2:W-:Y:S01]  /*43a0*/  @P3 STS.128 [R235+0x11800], RZ ;  /* 0x011800ffeb003388 */ /* 0x0005e20000000c00 */
[----:B---3--:R-:W-:Y:S02]  /*43b0*/  @!P3 IMAD.MOV.U32 R10, RZ, RZ, c[0x0][0x1a4] ;  /* 0x00006900ff0ab624 */ /* 0x008fe400078e00ff */
        /* <DEDUP_REMOVED lines=44> */
.L_x_6433:
[----:B------:R-:W-:Y:S05]  /*4680*/  BSYNC B0 ;  /* 0x0000000000007941 */ /* 0x000fea0003800000 */
.L_x_6432:
        /* <DEDUP_REMOVED lines=17> */
[----:B------:R-:W-:Y:S01]  /*47a0*/  LDSM.16.M88.4 R60, [R228] ;  /* 0x00000000e43c783b */ /* 0x000fe20000000200 */
[----:B------:R-:W-:Y:S01]  /*47b0*/  IMAD.IADD R5, R5, 0x1, R6 ;  /* 0x0000000105057824 */ /* 0x000fe200078e0206 */
[----:B------:R-:W-:Y:S01]  /*47c0*/  ULDC UR4, c[0x0][0x2e8] ;  /* 0x0000ba0000047ab9 */ /* 0x000fe20000000800 */
[----:B------:R-:W-:Y:S01]  /*47d0*/  IMAD R229, R229, 0x200, R7 ;  /* 0x00000200e5e57824 */ /* 0x000fe200078e0207 */
[----:B------:R-:W-:Y:S01]  /*47e0*/  LDSM.16.M88.4 R76, [R226] ;  /* 0x00000000e24c783b */ /* 0x000fe20000000200 */
[----:B------:R-:W-:Y:S01]  /*47f0*/  UIADD3 UR4, UR5, UR4, URZ ;  /* 0x0000000405047290 */ /* 0x000fe2000fffe03f */
[----:B------:R-:W-:Y:S01]  /*4800*/  PLOP3.LUT P6, PT, PT, PT, UP0, 0x80, 0x0 ;  /* 0x000000000000781c */ /* 0x000fe20003fcf008 */
[----:B------:R-:W-:Y:S01]  /*4810*/  IMAD.SHL.U32 R229, R229, 0x2, RZ ;  /* 0x00000002e5e57824 */ /* 0x000fe200078e00ff */
[----:B------:R-:W-:Y:S01]  /*4820*/  LDSM.16.M88.4 R68, [R225] ;  /* 0x00000000e144783b */ /* 0x000fe20000000200 */
[----:B------:R-:W-:Y:S01]  /*4830*/  UIADD3 UR5, UR27, -UR13, URZ ;  /* 0x8000000d1b057290 */ /* 0x000fe2000fffe03f */
[----:B------:R-:W-:-:S02]  /*4840*/  IADD3 R240, R5, 0x8, RZ ;  /* 0x0000000805f07810 */ /* 0x000fc40007ffe0ff */
[----:B------:R-:W5:Y:S01]  /*4850*/  LDSM.16.M88.4 R48, [R229+0x8000] ;  /* 0x00800000e530783b */ /* 0x000f620000000200 */
[C---:B------:R-:W-:Y:S02]  /*4860*/  IADD3 R3, R229.reuse, 0x8000, RZ ;  /* 0x00008000e5037810 */ /* 0x040fe40007ffe0ff */
[----:B------:R-:W-:Y:S01]  /*4870*/  IADD3 R227, R229, 0x8020, RZ ;  /* 0x00008020e5e37810 */ /* 0x000fe20007ffe0ff */
[----:B------:R-:W1:Y:S01]  /*4880*/  LDSM.16.M88.4 R40, [R229+0x8800] ;  /* 0x00880000e528783b */ /* 0x000e620000000200 */
[----:B------:R-:W-:Y:S01]  /*4890*/  @P1 IADD3 R227, R3, -0x20, RZ ;  /* 0xffffffe003e31810 */ /* 0x000fe20007ffe0ff */
[----:B------:R-:W-:Y:S01]  /*48a0*/  IMAD.MOV.U32 R3, RZ, RZ, 0x40 ;  /* 0x00000040ff037424 */ /* 0x000fe200078e00ff */
[C---:B------:R-:W-:Y:S01]  /*48b0*/  IADD3 R238, R240.reuse, UR4, RZ ;  /* 0x00000004f0ee7c10 */ /* 0x040fe2000fffe0ff */
[----:B------:R-:W2:Y:S01]  /*48c0*/  LDSM.16.M88.4 R32, [R229+0x9000] ;  /* 0x00900000e520783b */ /* 0x000ea20000000200 */
[----:B------:R-:W-:Y:S02]  /*48d0*/  IADD3 R243, R5, UR5, RZ ;  /* 0x0000000505f37c10 */ /* 0x000fe4000fffe0ff */
[----:B------:R-:W-:Y:S01]  /*48e0*/  SEL R3, R3, 0xffffffc0, !P2 ;  /* 0xffffffc003037807 */ /* 0x000fe20005000000 */
[----:B--2---:R-:W2:Y:S01]  /*48f0*/  LDSM.16.M88.4 R20, [R229+0x9800] ;  /* 0x00980000e514783b */ /* 0x004ea20000000200 */
[----:B------:R-:W-:-:S02]  /*4900*/  IADD3 R240, R240, UR5, RZ ;  /* 0x00000005f0f07c10 */ /* 0x000fc4000fffe0ff */
[----:B------:R-:W-:Y:S01]  /*4910*/  IADD3 R241, R5, UR4, RZ ;  /* 0x0000000405f17c10 */ /* 0x000fe2000fffe0ff */
[----:B------:R-:W3:Y:S01]  /*4920*/  LDSM.16.M88.4 R16, [R227] ;  /* 0x00000000e310783b */ /* 0x000ee20000000200 */
[----:B------:R-:W-:Y:S01]  /*4930*/  IMAD.IADD R223, R229, 0x1, R3 ;  /* 0x00000001e5df7824 */ /* 0x000fe200078e0203 */
[----:B------:R-:W-:Y:S01]  /*4940*/  IADD3 R242, R243, -c[0x0][0x2e4], RZ ;  /* 0x8000b900f3f27a10 */ /* 0x000fe20007ffe0ff */
[----:B------:R-:W-:Y:S01]  /*4950*/  IMAD.IADD R216, R3, 0x1, R227 ;  /* 0x0000000103d87824 */ /* 0x000fe200078e02e3 */
[----:B------:R-:W4:Y:S01]  /*4960*/  LDSM.16.M88.4 R12, [R227+0x800] ;  /* 0x00080000e30c783b */ /* 0x000f220000000200 */
[----:B------:R-:W-:Y:S02]  /*4970*/  IADD3 R239, R240, -c[0x0][0x2e4], RZ ;  /* 0x8000b900f0ef7a10 */ /* 0x000fe40007ffe0ff */
[----:B------:R-:W-:Y:S01]  /*4980*/  IMNMX R241, R241, UR27, PT ;  /* 0x0000001bf1f17c17 */ /* 0x000fe2000b800200 */
[----:B---3--:R-:W3:Y:S01]  /*4990*/  LDSM.16.M88.4 R8, [R227+0x1000] ;  /* 0x00100000e308783b */ /* 0x008ee20000000200 */
[----:B------:R-:W-:-:S02]  /*49a0*/  IMNMX R238, R238, UR27, PT ;  /* 0x0000001beeee7c17 */ /* 0x000fc4000b800200 */
[----:B------:R-:W-:Y:S01]  /*49b0*/  IMNMX R242, RZ, R242, !PT ;  /* 0x000000f2fff27217 */ /* 0x000fe20007800200 */
[----:B------:R-:W2:Y:S01]  /*49c0*/  LDSM.16.M88.4 R64, [R227+0x1800] ;  /* 0x00180000e340783b */ /* 0x000ea20000000200 */
[----:B------:R-:W-:Y:S02]  /*49d0*/  IMNMX R239, RZ, R239, !PT ;  /* 0x000000efffef7217 */ /* 0x000fe40007800200 */
[C---:B------:R-:W-:Y:S01]  /*49e0*/  IADD3 R219, R227.reuse, 0x800, RZ ;  /* 0x00000800e3db7810 */ /* 0x040fe20007ffe0ff */
[----:B------:R-:W2:Y:S01]  /*49f0*/  LDSM.16.M88.4 R56, [R223+0x8000] ;  /* 0x00800000df38783b */ /* 0x000ea20000000200 */
[C---:B------:R-:W-:Y:S02]  /*4a00*/  IADD3 R218, R227.reuse, 0x1000, RZ ;  /* 0x00001000e3da7810 */ /* 0x040fe40007ffe0ff */
[C---:B------:R-:W-:Y:S01]  /*4a10*/  IADD3 R217, R227.reuse, 0x1800, RZ ;  /* 0x00001800e3d97810 */ /* 0x040fe20007ffe0ff */
[----:B------:R-:W2:Y:S01]  /*4a20*/  LDSM.16.M88.4 R24, [R223+0x8800] ;  /* 0x00880000df18783b */ /* 0x000ea20000000200 */
[----:B------:R-:W-:-:S02]  /*4a30*/  IADD3 R215, R227, 0x2000, RZ ;  /* 0x00002000e3d77810 */ /* 0x000fc40007ffe0ff */
[C---:B------:R-:W-:Y:S01]  /*4a40*/  IADD3 R214, R227.reuse, 0x2800, RZ ;  /* 0x00002800e3d67810 */ /* 0x040fe20007ffe0ff */
[C---:B-----5:R-:W-:Y:S01]  /*4a50*/  HMMA.16816.F32.BF16 R52, R80.reuse, R48, RZ ;  /* 0x000000305034723c */ /* 0x060fe200000418ff */
[----:B------:R-:W-:Y:S01]  /*4a60*/  LDSM.16.M88.4 R84, [R223+0x9800] ;  /* 0x00980000df54783b */ /* 0x000fe20000000200 */
[C---:B------:R-:W-:Y:S02]  /*4a70*/  IADD3 R213, R227.reuse, 0x3000, RZ ;  /* 0x00003000e3d57810 */ /* 0x040fe40007ffe0ff */
[C---:B------:R-:W-:Y:S01]  /*4a80*/  IADD3 R212, R227.reuse, 0x3800, RZ ;  /* 0x00003800e3d47810 */ /* 0x040fe20007ffe0ff */
[----:B------:R-:W-:Y:S01]  /*4a90*/  LDSM.16.M88.4 R72, [R216+0x1800] ;  /* 0x00180000d848783b */ /* 0x000fe20000000200 */
[C---:B------:R-:W-:Y:S02]  /*4aa0*/  IADD3 R211, R227.reuse, 0x4000, RZ ;  /* 0x00004000e3d37810 */ /* 0x040fe40007ffe0ff */
[----:B-1----:R-:W-:Y:S01]  /*4ab0*/  HMMA.16816.F32.BF16 R44, R80, R40, RZ ;  /* 0x00000028502c723c */ /* 0x002fe200000418ff */
[----:B------:R-:W-:-:S02]  /*4ac0*/  IADD3 R210, R227, 0x4800, RZ ;  /* 0x00004800e3d27810 */ /* 0x000fc40007ffe0ff */
[C---:B------:R-:W-:Y:S02]  /*4ad0*/  IADD3 R209, R227.reuse, 0x5000, RZ ;  /* 0x00005000e3d17810 */ /* 0x040fe40007ffe0ff */
[C---:B------:R-:W-:Y:S02]  /*4ae0*/  IADD3 R208, R227.reuse, 0x5800, RZ ;  /* 0x00005800e3d07810 */ /* 0x040fe40007ffe0ff */
[C---:B------:R-:W-:Y:S01]  /*4af0*/  IADD3 R207, R227.reuse, 0x6000, RZ ;  /* 0x00006000e3cf7810 */ /* 0x040fe20007ffe0ff */
[----:B------:R-:W-:Y:S01]  /*4b00*/  HMMA.16816.F32.BF16 R36, R80, R32, RZ ;  /* 0x000000205024723c */ /* 0x000fe200000418ff */
[C---:B------:R-:W-:Y:S02]  /*4b10*/  IADD3 R206, R227.reuse, 0x6800, RZ ;  /* 0x00006800e3ce7810 */ /* 0x040fe40007ffe0ff */
[C---:B------:R-:W-:Y:S02]  /*4b20*/  IADD3 R205, R227.reuse, 0x7000, RZ ;  /* 0x00007000e3cd7810 */ /* 0x040fe40007ffe0ff */
[----:B------:R-:W-:-:S03]  /*4b30*/  IADD3 R204, R227, 0x7800, RZ ;  /* 0x00007800e3cc7810 */ /* 0x000fc60007ffe0ff */
        /* <DEDUP_REMOVED lines=9> */
[C---:B----4-:R-:W-:Y:S08]  /*4bd0*/  HMMA.16816.F32.BF16 R44, R60.reuse, R12, R44 ;  /* 0x0000000c3c2c723c */ /* 0x050ff0000004182c */
[C---:B------:R-:W-:Y:S01]  /*4be0*/  HMMA.16816.F32.BF16 R40, R60.reuse, R14, R40 ;  /* 0x0000000e3c28723c */ /* 0x040fe20000041828 */
[----:B------:R-:W4:Y:S07]  /*4bf0*/  LDSM.16.M88.4 R12, [R216+0x800] ;  /* 0x00080000d80c783b */ /* 0x000f2e0000000200 */
[C---:B---3--:R-:W-:Y:S08]  /*4c00*/  HMMA.16816.F32.BF16 R36, R60.reuse, R8, R36 ;  /* 0x000000083c24723c */ /* 0x048ff00000041824 */
[C---:B------:R-:W-:Y:S01]  /*4c10*/  HMMA.16816.F32.BF16 R32, R60.reuse, R10, R32 ;  /* 0x0000000a3c20723c */ /* 0x040fe20000041820 */
[----:B------:R-:W3:Y:S07]  /*4c20*/  LDSM.16.M88.4 R8, [R216+0x1000] ;  /* 0x00100000d808783b */ /* 0x000eee0000000200 */
[C---:B------:R-:W-:Y:S08]  /*4c30*/  HMMA.16816.F32.BF16 R28, R60.reuse, R64, R28 ;  /* 0x000000403c1c723c */ /* 0x040ff0000004181c */
[----:B------:R-:W-:Y:S01]  /*4c40*/  HMMA.16816.F32.BF16 R80, R60, R66, R80 ;  /* 0x000000423c50723c */ /* 0x000fe20000041850 */
[----:B------:R-:W-:Y:S04]  /*4c50*/  LDSM.16.M88.4 R60, [R230+0x2000] ;  /* 0x00200000e63c783b */ /* 0x000fe80000000200 */
[----:B------:R-:W-:Y:S03]  /*4c60*/  LDSM.16.M88.4 R64, [R229+0xb800] ;  /* 0x00b80000e540783b */ /* 0x000fe60000000200 */
[C---:B------:R-:W-:Y:S08]  /*4c70*/  HMMA.16816.F32.BF16 R52, R76.reuse, R56, R52 ;  /* 0x000000384c34723c */ /* 0x040ff00000041834 */
[C---:B------:R-:W-:Y:S01]  /*4c80*/  HMMA.16816.F32.BF16 R48, R76.reuse, R58, R48 ;  /* 0x0000003a4c30723c */ /* 0x040fe20000041830 */
[----:B------:R-:W5:Y:S07]  /*4c90*/  LDSM.16.M88.4 R56, [R229+0xa000] ;  /* 0x00a00000e538783b */ /* 0x000f6e0000000200 */
        /* <DEDUP_REMOVED lines=23> */
[C---:B-----5:R-:W-:Y:S08]  /*4e10*/  HMMA.16816.F32.BF16 R52, R60.reuse, R56, R52 ;  /* 0x000000383c34723c */ /* 0x060ff00000041834 */
        /* <DEDUP_REMOVED lines=76> */
[----:B------:R-:W5:Y:S03]  /*52e0*/  LDSM.16.M88.4 R68, [R229+0xe000] ;  /* 0x00e00000e544783b */ /* 0x000f660000000200 */
        /* <DEDUP_REMOVED lines=8> */
[----:B------:R-:W1:Y:S07]  /*5370*/  LDSM.16.M88.4 R56, [R229+0xf800] ;  /* 0x00f80000e538783b */ /* 0x000e6e0000000200 */
[C---:B------:R-:W-:Y:S08]  /*5380*/  HMMA.16816.F32.BF16 R28, R20.reuse, R24, R28 ;  /* 0x00000018141c723c */ /* 0x040ff0000004181c */
[----:B------:R-:W-:Y:S01]  /*5390*/  HMMA.16816.F32.BF16 R76, R20, R26, R76 ;  /* 0x0000001a144c723c */ /* 0x000fe2000004184c */
[----:B------:R-:W-:Y:S04]  /*53a0*/  LDSM.16.M88.4 R24, [R228+0x6000] ;  /* 0x00600000e418783b */ /* 0x000fe80000000200 */
[----:B------:R-:W1:Y:S03]  /*53b0*/  LDSM.16.M88.4 R20, [R227+0x6000] ;  /* 0x00600000e314783b */ /* 0x000e660000000200 */
        /* <DEDUP_REMOVED lines=10> */
[----:B------:R-:W-:Y:S08]  /*5460*/  HMMA.16816.F32.BF16 R76, R80, R86, R76 ;  /* 0x00000056504c723c */ /* 0x000ff0000004184c */
        /* <DEDUP_REMOVED lines=9> */
[C---:B------:R-:W-:Y:S01]  /*5500*/  HMMA.16816.F32.BF16 R80, R72.reuse, R56, R28 ;  /* 0x000000384850723c */ /* 0x040fe2000004181c */
[----:B------:R-:W1:Y:S07]  /*5510*/  LDSM.16.M88.4 R28, [R223+0xf000] ;  /* 0x00f00000df1c783b */ /* 0x000e6e0000000200 */
        /* <DEDUP_REMOVED lines=12> */
[C---:B---3--:R-:W-:Y:S08]  /*55e0*/  HMMA.16816.F32.BF16 R80, R24.reuse, R8, R80 ;  /* 0x000000081850723c */ /* 0x048ff00000041850 */
[----:B------:R-:W-:Y:S01]  /*55f0*/  HMMA.16816.F32.BF16 R76, R24, R10, R76 ;  /* 0x0000000a184c723c */ /* 0x000fe2000004184c */
[----:B------:R-:W3:Y:S01]  /*5600*/  LDSM.16.M88.4 R8, [R216+0x7800] ;  /* 0x00780000d808783b */ /* 0x000ee20000000200 */
[----:B------:R-:W-:-:S06]  /*5610*/  DEPBAR.LE SB0, 0x0 ;  /* 0x000080000000791a */ /* 0x000fcc0000000000 */
[C---:B-1----:R-:W-:Y:S08]  /*5620*/  HMMA.16816.F32.BF16 R52, R68.reuse, R64, R52 ;  /* 0x000000404434723c */ /* 0x042ff00000041834 */
[C---:B------:R-:W-:Y:S08]  /*5630*/  HMMA.16816.F32.BF16 R48, R68.reuse, R66, R48 ;  /* 0x000000424430723c */ /* 0x040ff00000041830 */
[C---:B-----5:R-:W-:Y:S08]  /*5640*/  HMMA.16816.F32.BF16 R44, R68.reuse, R60, R44 ;  /* 0x0000003c442c723c */ /* 0x060ff0000004182c */
[C---:B------:R-:W-:Y:S08]  /*5650*/  HMMA.16816.F32.BF16 R40, R68.reuse, R62, R40 ;  /* 0x0000003e4428723c */ /* 0x040ff00000041828 */
[C---:B------:R-:W-:Y:S08]  /*5660*/  HMMA.16816.F32.BF16 R36, R68.reuse, R28, R36 ;  /* 0x0000001c4424723c */ /* 0x040ff00000041824 */
[C---:B------:R-:W-:Y:S08]  /*5670*/  HMMA.16816.F32.BF16 R32, R68.reuse, R30, R32 ;  /* 0x0000001e4420723c */ /* 0x040ff00000041820 */
[C---:B------:R-:W-:Y:S08]  /*5680*/  HMMA.16816.F32.BF16 R80, R68.reuse, R56, R80 ;  /* 0x000000384450723c */ /* 0x040ff00000041850 */
[----:B------:R-:W-:Y:S08]  /*5690*/  HMMA.16816.F32.BF16 R76, R68, R58, R76 ;  /* 0x0000003a444c723c */ /* 0x000ff0000004184c */
[C---:B------:R-:W-:Y:S08]  /*56a0*/  HMMA.16816.F32.BF16 R52, R72.reuse, R20, R52 ;  /* 0x000000144834723c */ /* 0x040ff00000041834 */
[C---:B------:R-:W-:Y:S08]  /*56b0*/  HMMA.16816.F32.BF16 R48, R72.reuse, R22, R48 ;  /* 0x000000164830723c */ /* 0x040ff00000041830 */
[C---:B--2---:R-:W-:Y:S08]  /*56c0*/  HMMA.16816.F32.BF16 R44, R72.reuse, R16, R44 ;  /* 0x00000010482c723c */ /* 0x044ff0000004182c */
[C---:B------:R-:W-:Y:S08]  /*56d0*/  HMMA.16816.F32.BF16 R40, R72.reuse, R18, R40 ;  /* 0x000000124828723c */ /* 0x040ff00000041828 */
[C---:B----4-:R-:W-:Y:S08]  /*56e0*/  HMMA.16816.F32.BF16 R36, R72.reuse, R12, R36 ;  /* 0x0000000c4824723c */ /* 0x050ff00000041824 */
[C---:B------:R-:W-:Y:S08]  /*56f0*/  HMMA.16816.F32.BF16 R32, R72.reuse, R14, R32 ;  /* 0x0000000e4820723c */ /* 0x040ff00000041820 */
[C---:B---3--:R-:W-:Y:S08]  /*5700*/  HMMA.16816.F32.BF16 R80, R72.reuse, R8, R80 ;  /* 0x000000084850723c */ /* 0x048ff00000041850 */
        /* <DEDUP_REMOVED lines=78> */
.L_x_6435:
[----:B------:R-:W-:-:S04]  /*5bf0*/  ULEA UR4, -UR8, URZ, 0x6 ;  /* 0x0000003f08047291 */ /* 0x000fc8000f8e313f */
[----:B------:R-:W-:Y:S02]  /*5c00*/  USHF.R.S32.HI UR5, URZ, 0x1f, UR4 ;  /* 0x0000001f3f057899 */ /* 0x000fe40008011404 */
[----:B------:R-:W-:-:S04]  /*5c10*/  MOV R10, UR4 ;  /* 0x00000004000a7c02 */ /* 0x000fc80008000f00 */
[----:B------:R-:W-:Y:S02]  /*5c20*/  MOV R9, UR5 ;  /* 0x0000000500097c02 */ /* 0x000fe40008000f00 */
.L_x_6436:
        /* <DEDUP_REMOVED lines=156> */
.L_x_6438:
[----:B------:R-:W-:Y:S05]  /*65f0*/  BSYNC B0 ;  /* 0x0000000000007941 */ /* 0x000fea0003800000 */
.L_x_6437:
[----:B------:R-:W0:Y:S01]  /*6600*/  LDGDEPBAR ;  /* 0x00000000000079af */ /* 0x000e220000000000 */
[----:B------:R-:W-:-:S04]  /*6610*/  IADD3 R196, P0, R10, R196, RZ ;  /* 0x000000c40ac47210 */ /* 0x000fc80007f1e0ff */
[----:B------:R-:W-:Y:S02]  /*6620*/  IADD3.X R165, R9, R165, RZ, P0, !PT ;  /* 0x000000a509a57210 */ /* 0x000fe400007fe4ff */
.L_x_6434:
[----:B-1----:R-:W-:Y:S01]  /*6630*/  IADD3 R59, R234, UR28, RZ ;  /* 0x0000001cea3b7c10 */ /* 0x002fe2000fffe0ff */
[----:B------:R-:W-:-:S03]  /*6640*/  IMAD.SHL.U32 R224, R4, 0x2, RZ ;  /* 0x0000000204e07824 */ /* 0x000fc600078e00ff */
[----:B------:R-:W-:Y:S01]  /*6650*/  IADD3 R15, R59, 0x10, RZ ;  /* 0x000000103b0f7810 */ /* 0x000fe20007ffe0ff */
[----:B------:R-:W-:Y:S01]  /*6660*/  IMAD.IADD R58, R243, 0x1, -R59 ;  /* 0x00000001f33a7824 */ /* 0x000fe200078e0a3b */
[C---:B------:R-:W-:Y:S01]  /*6670*/  IADD3 R9, R59.reuse, 0x9, RZ ;  /* 0x000000093b097810 */ /* 0x040fe20007ffe0ff */
[----:B------:R-:W-:Y:S01]  /*6680*/  LDSM.16.MT88.4 R156, [R224+0x10000] ;  /* 0x01000000e09c783b */ /* 0x000fe20000004200 */
[----:B------:R-:W-:Y:S01]  /*6690*/  IADD3 R12, R59, 0x29, RZ ;  /* 0x000000293b0c7810 */ /* 0x000fe20007ffe0ff */
[----:B------:R-:W-:Y:S01]  /*66a0*/  IMAD.IADD R30, R243, 0x1, -R15 ;  /* 0x00000001f31e7824 */ /* 0x000fe200078e0a0f */
[----:B------:R-:W-:Y:S01]  /*66b0*/  IADD3 R3, R59, 0x39, RZ ;  /* 0x000000393b037810 */ /* 0x000fe20007ffe0ff */
[----:B------:R-:W-:Y:S01]  /*66c0*/  IMAD.IADD R31, R243, 0x1, -R9 ;  /* 0x00000001f31f7824 */ /* 0x000fe200078e0a09 */
[----:B------:R-:W-:Y:S01]  /*66d0*/  IADD3 R5, R59, 0x1, RZ ;  /* 0x000000013b057810 */ /* 0x000fe20007ffe0ff */
[----:B------:R-:W-:Y:S01]  /*66e0*/  IMAD.IADD R23, R243, 0x1, -R12 ;  /* 0x00000001f3177824 */ /* 0x000fe200078e0a0c */
[----:B------:R-:W-:Y:S01]  /*66f0*/  IADD3 R16, R59, 0x38, RZ ;  /* 0x000000383b107810 */ /* 0x000fe20007ffe0ff */
[----:B--2---:R-:W-:Y:S01]  /*6700*/  IMAD.IADD R6, R243, 0x1, -R3 ;  /* 0x00000001f3067824 */ /* 0x004fe200078e0a03 */
[----:B------:R-:W-:Y:S01]  /*6710*/  IADD3 R11, R59, 0x11, RZ ;  /* 0x000000113b0b7810 */ /* 0x000fe20007ffe0ff */
[----:B------:R-:W-:Y:S01]  /*6720*/  IMAD.IADD R57, R243, 0x1, -R5 ;  /* 0x00000001f3397824 */ /* 0x000fe200078e0a05 */
[----:B------:R-:W-:Y:S01]  /*6730*/  IADD3 R20, R59, 0x20, RZ ;  /* 0x000000203b147810 */ /* 0x000fe20007ffe0ff */
[C---:B------:R-:W-:Y:S01]  /*6740*/  IMAD.IADD R19, R243.reuse, 0x1, -R16 ;  /* 0x00000001f3137824 */ /* 0x040fe200078e0a10 */
[----:B------:R-:W-:Y:S01]  /*6750*/  IABS R58, R58 ;  /* 0x0000003a003a7213 */ /* 0x000fe20000000000 */
[C---:B------:R-:W-:Y:S01]  /*6760*/  IMAD.IADD R29, R243.reuse, 0x1, -R11 ;  /* 0x00000001f31d7824 */ /* 0x040fe200078e0a0b */
[----:B------:R-:W-:Y:S01]  /*6770*/  IABS R30, R30 ;  /* 0x0000001e001e7213 */ /* 0x000fe20000000000 */
[----:B------:R-:W-:Y:S01]  /*6780*/  IMAD.IADD R26, R243, 0x1, -R20 ;  /* 0x00000001f31a7824 */ /* 0x000fe200078e0a14 */
[C---:B------:R-:W-:Y:S01]  /*6790*/  IADD3 R18, R59.reuse, 0x30, RZ ;  /* 0x000000303b127810 */ /* 0x040fe20007ffe0ff */
[----:B------:R-:W-:Y:S01]  /*67a0*/  IMAD R222, R2, 0x2, R224 ;  /* 0x0000000202de7824 */ /* 0x000fe200078e02e0 */
[----:B------:R-:W-:Y:S01]  /*67b0*/  IADD3 R10, R59, 0x8, RZ ;  /* 0x000000083b0a7810 */ /* 0x000fe20007ffe0ff */
[----:B------:R-:W1:Y:S01]  /*67c0*/  I2F R58, R58 ;  /* 0x0000003a003a7306 */ /* 0x000e620000201400 */
[----:B------:R-:W-:Y:S01]  /*67d0*/  IABS R31, R31 ;  /* 0x0000001f001f7213 */ /* 0x000fe20000000000 */
[C---:B------:R-:W-:Y:S01]  /*67e0*/  IMAD.IADD R22, R243.reuse, 0x1, -R18 ;  /* 0x00000001f3167824 */ /* 0x040fe200078e0a12 */
[----:B------:R-:W-:Y:S01]  /*67f0*/  IABS R23, R23 ;  /* 0x0000001700177213 */ /* 0x000fe20000000000 */
[----:B------:R-:W-:Y:S01]  /*6800*/  IMAD.IADD R56, R243, 0x1, -R10 ;  /* 0x00000001f3387824 */ /* 0x000fe200078e0a0a */
[----:B------:R-:W-:Y:S01]  /*6810*/  IABS R6, R6 ;  /* 0x0000000600067213 */ /* 0x000fe20000000000 */
[C---:B------:R-:W-:Y:S01]  /*6820*/  IMAD R221, R0.reuse, 0x2, R224 ;  /* 0x0000000200dd7824 */ /* 0x040fe200078e02e0 */
[C---:B------:R-:W-:Y:S01]  /*6830*/  IADD3 R8, R59.reuse, 0x18, RZ ;  /* 0x000000183b087810 */ /* 0x040fe20007ffe0ff */
[----:B------:R-:W2:Y:S01]  /*6840*/  I2F R30, R30 ;  /* 0x0000001e001e7306 */ /* 0x000ea20000201400 */
[----:B------:R-:W-:Y:S01]  /*6850*/  IABS R57, R57 ;  /* 0x0000003900397213 */ /* 0x000fe20000000000 */
[----:B------:R-:W-:Y:S01]  /*6860*/  IMAD R220, R0, 0x2, R222 ;  /* 0x0000000200dc7824 */ /* 0x000fe200078e02de */
[----:B------:R-:W-:Y:S01]  /*6870*/  IADD3 R17, R59, 0x31, RZ ;  /* 0x000000313b117810 */ /* 0x000fe20007ffe0ff */
[----:B------:R-:W-:Y:S01]  /*6880*/  IMAD.IADD R28, R243, 0x1, -R8 ;  /* 0x00000001f31c7824 */ /* 0x000fe200078e0a08 */
[----:B------:R-:W-:Y:S01]  /*6890*/  IABS R19, R19 ;  /* 0x0000001300137213 */ /* 0x000fe20000000000 */
[----:B------:R-:W-:Y:S01]  /*68a0*/  LDSM.16.MT88.4 R148, [R222+0x10000] ;  /* 0x01000000de94783b */ /* 0x000fe20000004200 */
[----:B------:R-:W-:Y:S01]  /*68b0*/  IADD3 R13, R59, 0x28, RZ ;  /* 0x000000283b0d7810 */ /* 0x000fe20007ffe0ff */
[----:B------:R-:W3:Y:S01]  /*68c0*/  I2F R31, R31 ;  /* 0x0000001f001f7306 */ /* 0x000ee20000201400 */
[----:B------:R-:W-:Y:S01]  /*68d0*/  IABS R29, R29 ;  /* 0x0000001d001d7213 */ /* 0x000fe20000000000 */
[C---:B------:R-:W-:Y:S01]  /*68e0*/  IMAD.IADD R21, R243.reuse, 0x1, -R17 ;  /* 0x00000001f3157824 */ /* 0x040fe200078e0a11 */
[----:B------:R-:W-:Y:S01]  /*68f0*/  IABS R26, R26 ;  /* 0x0000001a001a7213 */ /* 0x000fe20000000000 */
[----:B------:R-:W-:Y:S01]  /*6900*/  IMAD.IADD R24, R243, 0x1, -R13 ;  /* 0x00000001f3187824 */ /* 0x000fe200078e0a0d */
[----:B------:R-:W-:Y:S01]  /*6910*/  IABS R22, R22 ;  /* 0x0000001600167213 */ /* 0x000fe20000000000 */
[----:B-1----:R-:W-:Y:S01]  /*6920*/  FFMA.FTZ R52, R58, -UR19, R52 ;  /* 0x800000133a347c23 */ /* 0x002fe20008010034 */
[----:B------:R-:W-:Y:S01]  /*6930*/  IADD3 R7, R59, 0x19, RZ ;  /* 0x000000193b077810 */ /* 0x000fe20007ffe0ff */
[----:B------:R-:W1:Y:S01]  /*6940*/  I2F R23, R23 ;  /* 0x0000001700177306 */ /* 0x000e620000201400 */
[----:B------:R-:W-:Y:S01]  /*6950*/  IABS R56, R56 ;  /* 0x0000003800387213 */ /* 0x000fe20000000000 */
[----:B--2---:R-:W-:Y:S01]  /*6960*/  FFMA.FTZ R30, R30, -UR19, R44 ;  /* 0x800000131e1e7c23 */ /* 0x004fe2000801002c */
[----:B------:R-:W-:Y:S01]  /*6970*/  IABS R28, R28 ;  /* 0x0000001c001c7213 */ /* 0x000fe20000000000 */
[----:B------:R-:W-:Y:S01]  /*6980*/  IMAD.IADD R27, R243, 0x1, -R7 ;  /* 0x00000001f31b7824 */ /* 0x000fe200078e0a07 */
[----:B------:R-:W-:Y:S01]  /*6990*/  IABS R21, R21 ;  /* 0x0000001500157213 */ /* 0x000fe20000000000 */
[----:B------:R-:W-:Y:S01]  /*69a0*/  LDSM.16.MT88.4 R140, [R221+0x10000] ;  /* 0x01000000dd8c783b */ /* 0x000fe20000004200 */
[----:B------:R-:W-:Y:S01]  /*69b0*/  IABS R24, R24 ;  /* 0x0000001800187213 */ /* 0x000fe20000000000 */
[----:B------:R-:W2:Y:S01]  /*69c0*/  I2F R6, R6 ;  /* 0x0000000600067306 */ /* 0x000ea20000201400 */
[-C--:B------:R-:W-:Y:S01]  /*69d0*/  ISETP.GE.AND P0, PT, R59, R241.reuse, PT ;  /* 0x000000f13b00720c */ /* 0x080fe20003f06270 */
[----:B---3--:R-:W-:Y:S01]  /*69e0*/  FFMA.FTZ R31, R31, -UR19, R49 ;  /* 0x800000131f1f7c23 */ /* 0x008fe20008010031 */
[----:B------:R-:W-:Y:S01]  /*69f0*/  ISETP.GE.AND P4, PT, R15, R241, PT ;  /* 0x000000f10f00720c */ /* 0x000fe20003f86270 */
[----:B------:R-:W-:Y:S01]  /*6a00*/  LDSM.16.MT88.4 R132, [R220+0x10000] ;  /* 0x01000000dc84783b */ /* 0x000fe20000004200 */
[----:B------:R-:W-:-:S02]  /*6a10*/  IADD3 R14, R59, 0x21, RZ ;  /* 0x000000213b0e7810 */ /* 0x000fc40007ffe0ff */
[----:B------:R-:W-:Y:S01]  /*6a20*/  IABS R27, R27 ;  /* 0x0000001b001b7213 */ /* 0x000fe20000000000 */
[----:B------:R-:W3:Y:S01]  /*6a30*/  I2F R57, R57 ;  /* 0x0000003900397306 */ /* 0x000ee20000201400 */
[-C--:B------:R-:W-:Y:S01]  /*6a40*/  ISETP.GE.AND P1, PT, R9, R241.reuse, PT ;  /* 0x000000f10900720c */ /* 0x080fe20003f26270 */
[----:B------:R-:W-:Y:S01]  /*6a50*/  IMAD.IADD R25, R243, 0x1, -R14 ;  /* 0x00000001f3197824 */ /* 0x000fe200078e0a0e */
[-C--:B------:R-:W-:Y:S01]  /*6a60*/  ISETP.LT.OR P0, PT, R59, R242.reuse, P0 ;  /* 0x000000f23b00720c */ /* 0x080fe20000701670 */
[----:B-1----:R-:W-:Y:S01]  /*6a70*/  FFMA.FTZ R33, R23, -UR19, R33 ;  /* 0x8000001317217c23 */ /* 0x002fe20008010021 */
[----:B------:R-:W-:Y:S01]  /*6a80*/  ISETP.LT.OR P4, PT, R15, R242, P4 ;  /* 0x000000f20f00720c */ /* 0x000fe20002781670 */
[----:B------:R-:W-:Y:S01]  /*6a90*/  LDSM.16.MT88.4 R64, [R220+0x12000] ;  /* 0x01200000dc40783b */ /* 0x000fe20000004200 */
[----:B------:R-:W-:Y:S01]  /*6aa0*/  ISETP.GE.AND P5, PT, R5, R241, PT ;  /* 0x000000f10500720c */ /* 0x000fe20003fa6270 */
[----:B------:R-:W1:Y:S01]  /*6ab0*/  I2F R19, R19 ;  /* 0x0000001300137306 */ /* 0x000e620000201400 */
[----:B------:R-:W-:Y:S01]  /*6ac0*/  ISETP.GE.AND P2, PT, R59, R238, PT ;  /* 0x000000ee3b00720c */ /* 0x000fe20003f46270 */
[----:B--2---:R-:W-:Y:S01]  /*6ad0*/  FFMA.FTZ R77, R6, -UR19, R77 ;  /* 0x80000013064d7c23 */ /* 0x004fe2000801004d */
[----:B------:R-:W-:Y:S01]  /*6ae0*/  ISETP.LT.OR P1, PT, R9, R242, P1 ;  /* 0x000000f20900720c */ /* 0x000fe20000f21670 */
[----:B------:R-:W-:Y:S01]  /*6af0*/  LDSM.16.MT88.4 R72, [R224+0x14000] ;  /* 0x01400000e048783b */ /* 0x000fe20000004200 */
[----:B------:R-:W-:-:S02]  /*6b00*/  FSEL R23, R52, -INF , !P0 ;  /* 0xff80000034177808 */ /* 0x000fc40004000000 */
[----:B------:R-:W-:Y:S01]  /*6b10*/  FSEL R6, R30, -INF , !P4 ;  /* 0xff8000001e067808 */ /* 0x000fe20006000000 */
[----:B------:R-:W2:Y:S01]  /*6b20*/  I2F R29, R29 ;  /* 0x0000001d001d7306 */ /* 0x000ea20000201400 */
[----:B---3--:R-:W-:Y:S01]  /*6b30*/  FFMA.FTZ R53, R57, -UR19, R53 ;  /* 0x8000001339357c23 */ /* 0x008fe20008010035 */
[-C--:B------:R-:W-:Y:S01]  /*6b40*/  ISETP.GE.AND P0, PT, R11, R241.reuse, PT ;  /* 0x000000f10b00720c */ /* 0x080fe20003f06270 */
[----:B------:R-:W-:Y:S01]  /*6b50*/  IMAD.IADD R30, R240, 0x1, -R5 ;  /* 0x00000001f01e7824 */ /* 0x000fe200078e0a05 */
[----:B------:R-:W-:Y:S01]  /*6b60*/  ISETP.GE.AND P4, PT, R20, R241, PT ;  /* 0x000000f11400720c */ /* 0x000fe20003f86270 */
[----:B------:R-:W-:Y:S01]  /*6b70*/  LDSM.16.MT88.4 R88, [R221+0x14000] ;  /* 0x01400000dd58783b */ /* 0x000fe20000004200 */
[----:B------:R-:W-:Y:S02]  /*6b80*/  ISETP.LT.OR P5, PT, R5, R242, P5 ;  /* 0x000000f20500720c */ /* 0x000fe40002fa1670 */
[----:B------:R-:W3:Y:S01]  /*6b90*/  I2F R26, R26 ;  /* 0x0000001a001a7306 */ /* 0x000ee20000201400 */
[----:B-1----:R-:W-:Y:S01]  /*6ba0*/  FFMA.FTZ R76, R19, -UR19, R76 ;  /* 0x80000013134c7c23 */ /* 0x002fe2000801004c */
[----:B------:R-:W-:Y:S01]  /*6bb0*/  IABS R25, R25 ;  /* 0x0000001900197213 */ /* 0x000fe20000000000 */
[----:B------:R-:W-:Y:S01]  /*6bc0*/  LDSM.16.MT88.4 R96, [R220+0x14000] ;  /* 0x01400000dc60783b */ /* 0x000fe20000004200 */
[----:B------:R-:W-:Y:S01]  /*6bd0*/  ISETP.LT.OR P2, PT, R59, R239, P2 ;  /* 0x000000ef3b00720c */ /* 0x000fe20001741670 */
[----:B------:R-:W-:Y:S01]  /*6be0*/  IMAD.IADD R59, R240, 0x1, -R59 ;  /* 0x00000001f03b7824 */ /* 0x000fe200078e0a3b */
[----:B------:R-:W-:Y:S01]  /*6bf0*/  FSEL R19, R31, -INF , !P1 ;  /* 0xff8000001f137808 */ /* 0x000fe20004800000 */
[----:B------:R-:W-:Y:S01]  /*6c00*/  LDSM.16.MT88.4 R104, [R224+0x16000] ;  /* 0x01600000e068783b */ /* 0x000fe20000004200 */
[----:B------:R-:W1:Y:S01]  /*6c10*/  I2F R22, R22 ;  /* 0x0000001600167306 */ /* 0x000e620000201400 */
[----:B--2---:R-:W-:Y:S01]  /*6c20*/  FFMA.FTZ R29, R29, -UR19, R45 ;  /* 0x800000131d1d7c23 */ /* 0x004fe2000801002d */
[----:B------:R-:W-:Y:S01]  /*6c30*/  ISETP.GE.AND P3, PT, R10, R241, PT ;  /* 0x000000f10a00720c */ /* 0x000fe20003f66270 */
[----:B------:R-:W-:Y:S01]  /*6c40*/  LDSM.16.MT88.4 R112, [R222+0x16000] ;  /* 0x01600000de70783b */ /* 0x000fe20000004200 */
[----:B------:R-:W-:-:S02]  /*6c50*/  ISETP.GE.AND P1, PT, R5, R238, PT ;  /* 0x000000ee0500720c */ /* 0x000fc40003f26270 */
[-C--:B------:R-:W-:Y:S01]  /*6c60*/  ISETP.LT.OR P0, PT, R11, R242.reuse, P0 ;  /* 0x000000f20b00720c */ /* 0x080fe20000701670 */
[----:B------:R-:W-:Y:S01]  /*6c70*/  LDSM.16.MT88.4 R120, [R221+0x16000] ;  /* 0x01600000dd78783b */ /* 0x000fe20000004200 */
[----:B------:R-:W2:Y:S01]  /*6c80*/  I2F R56, R56 ;  /* 0x0000003800387306 */ /* 0x000ea20000201400 */
[----:B---3--:R-:W-:Y:S01]  /*6c90*/  FFMA.FTZ R26, R26, -UR19, R36 ;  /* 0x800000131a1a7c23 */ /* 0x008fe20008010024 */
[-C--:B------:R-:W-:Y:S02]  /*6ca0*/  ISETP.LT.OR P4, PT, R20, R242.reuse, P4 ;  /* 0x000000f21400720c */ /* 0x080fe40002781670 */
[----:B------:R-:W-:Y:S02]  /*6cb0*/  ISETP.LT.OR P3, PT, R10, R242, P3 ;  /* 0x000000f20a00720c */ /* 0x000fe40001f61670 */
[----:B------:R-:W-:Y:S02]  /*6cc0*/  ISETP.LT.OR P1, PT, R5, R239, P1 ;  /* 0x000000ef0500720c */ /* 0x000fe40000f21670 */
[----:B------:R-:W3:Y:S01]  /*6cd0*/  I2F R28, R28 ;  /* 0x0000001c001c7306 */ /* 0x000ee20000201400 */
[----:B-1----:R-:W-:Y:S01]  /*6ce0*/  FFMA.FTZ R80, R22, -UR19, R80 ;  /* 0x8000001316507c23 */ /* 0x002fe20008010050 */
[----:B------:R-:W-:-:S02]  /*6cf0*/  FSEL R22, R53, -INF , !P5 ;  /* 0xff80000035167808 */ /* 0x000fc40006800000 */
[----:B------:R-:W-:Y:S02]  /*6d00*/  ISETP.GE.AND P5, PT, R8, R241, PT ;  /* 0x000000f10800720c */ /* 0x000fe40003fa6270 */
[----:B------:R-:W-:Y:S02]  /*6d10*/  IABS R31, R59 ;  /* 0x0000003b001f7213 */ /* 0x000fe40000000000 */
[----:B------:R-:W1:Y:S01]  /*6d20*/  I2F R21, R21 ;  /* 0x0000001500157306 */ /* 0x000e620000201400 */
[----:B--2---:R-:W-:Y:S01]  /*6d30*/  FFMA.FTZ R48, R56, -UR19, R48 ;  /* 0x8000001338307c23 */ /* 0x004fe20008010030 */
[----:B------:R-:W-:Y:S01]  /*6d40*/  FSEL R5, R29, -INF , !P0 ;  /* 0xff8000001d057808 */ /* 0x000fe20004000000 */
[----:B------:R-:W-:Y:S01]  /*6d50*/  LDSM.16.MT88.4 R56, [R221+0x12000] ;  /* 0x01200000dd38783b */ /* 0x000fe20000004200 */
[----:B------:R-:W-:Y:S02]  /*6d60*/  FSEL R185, R26, -INF , !P4 ;  /* 0xff8000001ab97808 */ /* 0x000fe40006000000 */
[----:B------:R-:W-:-:S02]  /*6d70*/  ISETP.GE.AND P0, PT, R10, R238, PT ;  /* 0x000000ee0a00720c */ /* 0x000fc40003f06270 */
[----:B------:R-:W2:Y:S01]  /*6d80*/  I2F R24, R24 ;  /* 0x0000001800187306 */ /* 0x000ea20000201400 */
[----:B---3--:R-:W-:Y:S01]  /*6d90*/  FFMA.FTZ R28, R28, -UR19, R40 ;  /* 0x800000131c1c7c23 */ /* 0x008fe20008010028 */
[----:B------:R-:W-:Y:S02]  /*6da0*/  ISETP.GE.AND P4, PT, R13, R241, PT ;  /* 0x000000f10d00720c */ /* 0x000fe40003f86270 */
[----:B------:R-:W-:Y:S02]  /*6db0*/  ISETP.LT.OR P5, PT, R8, R242, P5 ;  /* 0x000000f20800720c */ /* 0x000fe40002fa1670 */
[----:B------:R-:W-:Y:S02]  /*6dc0*/  ISETP.LT.OR P0, PT, R10, R239, P0 ;  /* 0x000000ef0a00720c */ /* 0x000fe40000701670 */
[----:B------:R-:W3:Y:S01]  /*6dd0*/  I2F R27, R27 ;  /* 0x0000001b001b7306 */ /* 0x000ee20000201400 */
[----:B-1----:R-:W-:Y:S01]  /*6de0*/  FFMA.FTZ R81, R21, -UR19, R81 ;  /* 0x8000001315517c23 */ /* 0x002fe20008010051 */
[----:B------:R-:W-:-:S02]  /*6df0*/  FSEL R21, R48, -INF , !P3 ;  /* 0xff80000030157808 */ /* 0x000fc40005800000 */
[-C--:B------:R-:W-:Y:S02]  /*6e00*/  ISETP.GE.AND P3, PT, R7, R241.reuse, PT ;  /* 0x000000f10700720c */ /* 0x080fe40003f66270 */
[----:B------:R-:W-:Y:S02]  /*6e10*/  ISETP.LT.OR P4, PT, R13, R242, P4 ;  /* 0x000000f20d00720c */ /* 0x000fe40002781670 */
[----:B------:R-:W1:Y:S01]  /*6e20*/  I2F R25, R25 ;  /* 0x0000001900197306 */ /* 0x000e620000201400 */
[----:B--2---:R-:W-:Y:S01]  /*6e30*/  FFMA.FTZ R24, R24, -UR19, R32 ;  /* 0x8000001318187c23 */ /* 0x004fe20008010020 */
[----:B------:R-:W-:Y:S01]  /*6e40*/  IABS R30, R30 ;  /* 0x0000001e001e7213 */ /* 0x000fe20000000000 */
[----:B------:R-:W-:Y:S01]  /*6e50*/  IMAD.IADD R32, R240, 0x1, -R7 ;  /* 0x00000001f0207824 */ /* 0x000fe200078e0a07 */
[----:B------:R-:W-:Y:S02]  /*6e60*/  ISETP.LT.OR P3, PT, R7, R242, P3 ;  /* 0x000000f20700720c */ /* 0x000fe40001f61670 */
[----:B------:R-:W-:Y:S01]  /*6e70*/  FSEL R187, R24, -INF , !P4 ;  /* 0xff80000018bb7808 */ /* 0x000fe20006000000 */
[----:B------:R-:W-:Y:S01]  /*6e80*/  IMAD.IADD R24, R240, 0x1, -R8 ;  /* 0x00000001f0187824 */ /* 0x000fe200078e0a08 */
[----:B------:R2:W4:Y:S01]  /*6e90*/  I2F R29, R31 ;  /* 0x0000001f001d7306 */ /* 0x0005220000201400 */
[----:B---3--:R-:W-:Y:S01]  /*6ea0*/  FFMA.FTZ R27, R27, -UR19, R41 ;  /* 0x800000131b1b7c23 */ /* 0x008fe20008010029 */
[----:B------:R-:W-:-:S02]  /*6eb0*/  ISETP.GE.AND P4, PT, R18, R241, PT ;  /* 0x000000f11200720c */ /* 0x000fc40003f86270 */
[----:B------:R-:W-:Y:S02]  /*6ec0*/  IABS R24, R24 ;  /* 0x0000001800187213 */ /* 0x000fe40000000000 */
[----:B------:R-:W-:Y:S01]  /*6ed0*/  ISETP.LT.OR P4, PT, R18, R242, P4 ;  /* 0x000000f21200720c */ /* 0x000fe20002781670 */
[----:B-1----:R-:W-:Y:S01]  /*6ee0*/  FFMA.FTZ R25, R25, -UR19, R37 ;  /* 0x8000001319197c23 */ /* 0x002fe20008010025 */
[----:B------:R-:W-:Y:S02]  /*6ef0*/  IABS R32, R32 ;  /* 0x0000002000207213 */ /* 0x000fe40000000000 */
[----:B------:R-:W-:Y:S02]  /*6f00*/  FSEL R199, R80, -INF , !P4 ;  /* 0xff80000050c77808 */ /* 0x000fe40006000000 */
[----:B------:R-:W-:Y:S02]  /*6f10*/  ISETP.GE.AND P4, PT, R16, R241, PT ;  /* 0x000000f11000720c */ /* 0x000fe40003f86270 */
[----:B------:R-:W1:Y:S01]  /*6f20*/  I2F R32, R32 ;  /* 0x0000002000207306 */ /* 0x000e620000201400 */
[----:B--2---:R-:W-:Y:S01]  /*6f30*/  IMAD.IADD R31, R240, 0x1, -R10 ;  /* 0x00000001f01f7824 */ /* 0x004fe200078e0a0a */
[----:B------:R-:W-:Y:S01]  /*6f40*/  FSEL R10, R28, -INF , !P5 ;  /* 0xff8000001c0a7808 */ /* 0x000fe20006800000 */
[----:B----4-:R-:W-:Y:S01]  /*6f50*/  FFMA.FTZ R54, R29, -UR19, R54 ;  /* 0x800000131d367c23 */ /* 0x010fe20008010036 */
[----:B------:R-:W-:-:S02]  /*6f60*/  ISETP.GE.AND P5, PT, R9, R238, PT ;  /* 0x000000ee0900720c */ /* 0x000fc40003fa6270 */
[----:B------:R-:W-:Y:S02]  /*6f70*/  IABS R31, R31 ;  /* 0x0000001f001f7213 */ /* 0x000fe40000000000 */
[----:B------:R2:W3:Y:S01]  /*6f80*/  I2F R28, R30 ;  /* 0x0000001e001c7306 */ /* 0x0004e20000201400 */
[----:B------:R-:W-:Y:S02]  /*6f90*/  ISETP.LT.OR P5, PT, R9, R239, P5 ;  /* 0x000000ef0900720c */ /* 0x000fe40002fa1670 */
[----:B------:R-:W-:-:S04]  /*6fa0*/  ISETP.LT.OR P4, PT, R16, R242, P4 ;  /* 0x000000f21000720c */ /* 0x000fc80002781670 */
[----:B------:R-:W-:Y:S01]  /*6fb0*/  FSEL R197, R76, -INF , !P4 ;  /* 0xff8000004cc57808 */ /* 0x000fe20006000000 */
[----:B-1----:R-:W-:Y:S01]  /*6fc0*/  FFMA.FTZ R32, R32, -UR19, R43 ;  /* 0x8000001320207c23 */ /* 0x002fe2000801002b */
[----:B------:R-:W-:-:S04]  /*6fd0*/  ISETP.GE.AND P4, PT, R15, R238, PT ;  /* 0x000000ee0f00720c */ /* 0x000fc80003f86270 */
[----:B------:R-:W-:Y:S01]  /*6fe0*/  ISETP.LT.OR P4, PT, R15, R239, P4 ;  /* 0x000000ef0f00720c */ /* 0x000fe20002781670 */
[----:B--2---:R-:W-:Y:S01]  /*6ff0*/  IMAD.IADD R30, R240, 0x1, -R9 ;  /* 0x00000001f01e7824 */ /* 0x004fe200078e0a09 */
[----:B------:R-:W-:Y:S01]  /*7000*/  FSEL R9, R27, -INF , !P3 ;  /* 0xff8000001b097808 */ /* 0x000fe20005800000 */
[----:B---3--:R-:W-:Y:S01]  /*7010*/  FFMA.FTZ R55, R28, -UR19, R55 ;  /* 0x800000131c377c23 */ /* 0x008fe20008010037 */
[C---:B------:R-:W-:Y:S01]  /*7020*/  ISETP.GE.AND P3, PT, R14.reuse, R241, PT ;  /* 0x000000f10e00720c */ /* 0x040fe20003f66270 */
[----:B------:R1:W2:Y:S01]  /*7030*/  I2F R27, R31 ;  /* 0x0000001f001b7306 */ /* 0x0002a20000201400 */
[----:B------:R-:W-:Y:S02]  /*7040*/  IABS R30, R30 ;  /* 0x0000001e001e7213 */ /* 0x000fe40000000000 */
[----:B------:R-:W-:-:S03]  /*7050*/  ISETP.LT.OR P3, PT, R14, R242, P3 ;  /* 0x000000f20e00720c */ /* 0x000fc60001f61670 */
[----:B------:R-:W-:Y:S01]  /*7060*/  IMAD.MOV.U32 R26, RZ, RZ, R30 ;  /* 0x000000ffff1a7224 */ /* 0x000fe200078e001e */
[----:B------:R-:W-:Y:S01]  /*7070*/  FSEL R186, R25, -INF , !P3 ;  /* 0xff80000019ba7808 */ /* 0x000fe20005800000 */
[----:B------:R-:W-:Y:S01]  /*7080*/  IMAD.IADD R25, R240, 0x1, -R11 ;  /* 0x00000001f0197824 */ /* 0x000fe200078e0a0b */
[C---:B------:R-:W-:Y:S01]  /*7090*/  ISETP.GE.AND P3, PT, R12.reuse, R241, PT ;  /* 0x000000f10c00720c */ /* 0x040fe20003f66270 */
[----:B------:R3:W-:Y:S03]  /*70a0*/  I2F R30, R24 ;  /* 0x00000018001e7306 */ /* 0x0007e60000201400 */
[-C--:B------:R-:W-:Y:S02]  /*70b0*/  ISETP.LT.OR P3, PT, R12, R242.reuse, P3 ;  /* 0x000000f20c00720c */ /* 0x080fe40001f61670 */
[----:B------:R-:W-:Y:S01]  /*70c0*/  IABS R25, R25 ;  /* 0x0000001900197213 */ /* 0x000fe20000000000 */
[C---:B-1----:R-:W-:Y:S01]  /*70d0*/  IMAD.IADD R31, R240.reuse, 0x1, -R15 ;  /* 0x00000001f01f7824 */ /* 0x042fe200078e0a0f */
[----:B------:R-:W-:Y:S01]  /*70e0*/  FSEL R188, R33, -INF , !P3 ;  /* 0xff80000021bc7808 */ /* 0x000fe20005800000 */
[----:B------:R-:W-:Y:S01]  /*70f0*/  I2F R26, R26 ;  /* 0x0000001a001a7306 */ /* 0x000fe20000201400 */
[----:B------:R-:W-:Y:S01]  /*7100*/  ISETP.GE.AND P3, PT, R17, R241, PT ;  /* 0x000000f11100720c */ /* 0x000fe20003f66270 */
[----:B------:R-:W-:Y:S01]  /*7110*/  IMAD.IADD R15, R240, 0x1, -R14 ;  /* 0x00000001f00f7824 */ /* 0x000fe200078e0a0e */
[----:B------:R-:W-:Y:S01]  /*7120*/  IABS R31, R31 ;  /* 0x0000001f001f7213 */ /* 0x000fe20000000000 */
[----:B--2---:R-:W-:Y:S01]  /*7130*/  FFMA.FTZ R27, R27, -UR19, R50 ;  /* 0x800000131b1b7c23 */ /* 0x004fe20008010032 */
[----:B------:R-:W-:-:S02]  /*7140*/  ISETP.LT.OR P3, PT, R17, R242, P3 ;  /* 0x000000f21100720c */ /* 0x000fc40001f61670 */
[----:B------:R-:W-:Y:S01]  /*7150*/  IABS R15, R15 ;  /* 0x0000000f000f7213 */ /* 0x000fe20000000000 */
[----:B---3--:R-:W-:Y:S01]  /*7160*/  IMAD.IADD R24, R240, 0x1, -R20 ;  /* 0x00000001f0187824 */ /* 0x008fe200078e0a14 */
[----:B------:R-:W-:Y:S01]  /*7170*/  I2F R31, R31 ;  /* 0x0000001f001f7306 */ /* 0x000fe20000201400 */
[----:B------:R-:W-:Y:S02]  /*7180*/  FSEL R198, R81, -INF , !P3 ;  /* 0xff80000051c67808 */ /* 0x000fe40005800000 */
[C---:B------:R-:W-:Y:S02]  /*7190*/  ISETP.GE.AND P3, PT, R3.reuse, R241, PT ;  /* 0x000000f10300720c */ /* 0x040fe40003f66270 */
[----:B------:R-:W-:Y:S02]  /*71a0*/  IABS R24, R24 ;  /* 0x0000001800187213 */ /* 0x000fe40000000000 */
[----:B------:R-:W-:Y:S01]  /*71b0*/  ISETP.LT.OR P3, PT, R3, R242, P3 ;  /* 0x000000f20300720c */ /* 0x000fe20001f61670 */
[----:B------:R-:W1:Y:S03]  /*71c0*/  I2F R25, R25 ;  /* 0x0000001900197306 */ /* 0x000e660000201400 */
[----:B------:R-:W-:-:S02]  /*71d0*/  FSEL R195, R77, -INF , !P3 ;  /* 0xff8000004dc37808 */ /* 0x000fc40005800000 */
[----:B------:R-:W-:-:S03]  /*71e0*/  ISETP.GE.AND P3, PT, R11, R238, PT ;  /* 0x000000ee0b00720c */ /* 0x000fc60003f66270 */
[----:B------:R2:W3:Y:S01]  /*71f0*/  I2F R29, R24 ;  /* 0x00000018001d7306 */ /* 0x0004e20000201400 */
[----:B------:R-:W-:Y:S01]  /*7200*/  ISETP.LT.OR P3, PT, R11, R239, P3 ;  /* 0x000000ef0b00720c */ /* 0x000fe20001f61670 */
[----:B------:R-:W-:-:S05]  /*7210*/  IMAD.IADD R11, R240, 0x1, -R13 ;  /* 0x00000001f00b7824 */ /* 0x000fca00078e0a0d */
[----:B------:R-:W-:Y:S01]  /*7220*/  IABS R11, R11 ;  /* 0x0000000b000b7213 */ /* 0x000fe20000000000 */
[----:B------:R4:W5:Y:S01]  /*7230*/  I2F R28, R15 ;  /* 0x0000000f001c7306 */ /* 0x0009620000201400 */
[----:B-1----:R-:W-:Y:S01]  /*7240*/  FFMA.FTZ R25, R25, -UR19, R47 ;  /* 0x8000001319197c23 */ /* 0x002fe2000801002f */
[----:B--2---:R-:W-:Y:S01]  /*7250*/  FSEL R24, R54, -INF , !P2 ;  /* 0xff80000036187808 */ /* 0x004fe20005000000 */
[----:B---3--:R-:W-:Y:S01]  /*7260*/  FFMA.FTZ R29, R29, -UR19, R38 ;  /* 0x800000131d1d7c23 */ /* 0x008fe20008010026 */
[----:B------:R-:W-:-:S04]  /*7270*/  ISETP.GE.AND P2, PT, R8, R238, PT ;  /* 0x000000ee0800720c */ /* 0x000fc80003f46270 */
[-C--:B------:R-:W-:Y:S01]  /*7280*/  ISETP.LT.OR P2, PT, R8, R239.reuse, P2 ;  /* 0x000000ef0800720c */ /* 0x080fe20001741670 */
[----:B------:R-:W-:Y:S01]  /*7290*/  FFMA.FTZ R8, R31, -UR19, R46 ;  /* 0x800000131f087c23 */ /* 0x000fe2000801002e */
[----:B----4-:R-:W-:Y:S01]  /*72a0*/  FSEL R15, R55, -INF , !P1 ;  /* 0xff800000370f7808 */ /* 0x010fe20004800000 */
[----:B-----5:R-:W-:Y:S01]  /*72b0*/  FFMA.FTZ R28, R28, -UR19, R39 ;  /* 0x800000131c1c7c23 */ /* 0x020fe20008010027 */
[CC--:B------:R-:W-:Y:S02]  /*72c0*/  ISETP.GE.AND P1, PT, R7.reuse, R238.reuse, PT ;  /* 0x000000ee0700720c */ /* 0x0c0fe40003f26270 */
[----:B------:R-:W-:Y:S02]  /*72d0*/  FSEL R8, R8, -INF , !P4 ;  /* 0xff80000008087808 */ /* 0x000fe40006000000 */
[----:B------:R-:W-:Y:S01]  /*72e0*/  ISETP.LT.OR P1, PT, R7, R239, P1 ;  /* 0x000000ef0700720c */ /* 0x000fe20000f21670 */
[----:B------:R-:W-:Y:S01]  /*72f0*/  FFMA.FTZ R7, R26, -UR19, R51 ;  /* 0x800000131a077c23 */ /* 0x000fe20008010033 */
[----:B------:R-:W-:Y:S01]  /*7300*/  ISETP.GE.AND P4, PT, R13, R238, PT ;  /* 0x000000ee0d00720c */ /* 0x000fe20003f86270 */
[----:B------:R-:W1:Y:S01]  /*7310*/  I2F R26, R11 ;  /* 0x0000000b001a7306 */ /* 0x000e620000201400 */
[----:B------:R-:W-:Y:S02]  /*7320*/  LDSM.16.MT88.4 R48, [R222+0x12000] ;  /* 0x01200000de30783b */ /* 0x000fe40000004200 */
[----:B------:R-:W-:-:S02]  /*7330*/  FSEL R7, R7, -INF , !P5 ;  /* 0xff80000007077808 */ /* 0x000fc40006800000 */
[-C--:B------:R-:W-:Y:S02]  /*7340*/  ISETP.GE.AND P5, PT, R14, R238.reuse, PT ;  /* 0x000000ee0e00720c */ /* 0x080fe40003fa6270 */
[-C--:B------:R-:W-:Y:S01]  /*7350*/  ISETP.LT.OR P4, PT, R13, R239.reuse, P4 ;  /* 0x000000ef0d00720c */ /* 0x080fe20002781670 */
[----:B------:R-:W-:Y:S01]  /*7360*/  FFMA.FTZ R13, R30, -UR19, R42 ;  /* 0x800000131e0d7c23 */ /* 0x000fe2000801002a */
[----:B------:R-:W-:Y:S01]  /*7370*/  ISETP.LT.OR P5, PT, R14, R239, P5 ;  /* 0x000000ef0e00720c */ /* 0x000fe20002fa1670 */
[----:B------:R-:W-:Y:S01]  /*7380*/  LDSM.16.MT88.4 R40, [R224+0x12000] ;  /* 0x01200000e028783b */ /* 0x000fe20000004200 */
[----:B------:R-:W-:Y:S01]  /*7390*/  FSEL R14, R25, -INF , !P3 ;  /* 0xff800000190e7808 */ /* 0x000fe20005800000 */
[----:B------:R-:W-:Y:S01]  /*73a0*/  IMAD.IADD R25, R240, 0x1, -R12 ;  /* 0x00000001f0197824 */ /* 0x000fe200078e0a0c */
[----:B------:R-:W-:Y:S02]  /*73b0*/  ISETP.GE.AND P3, PT, R12, R238, PT ;  /* 0x000000ee0c00720c */ /* 0x000fe40003f66270 */
[----:B------:R-:W-:Y:S01]  /*73c0*/  FSEL R13, R13, -INF , !P2 ;  /* 0xff8000000d0d7808 */ /* 0x000fe20005000000 */
[----:B-1----:R-:W-:Y:S01]  /*73d0*/  FFMA.FTZ R26, R26, -UR19, R34 ;  /* 0x800000131a1a7c23 */ /* 0x002fe20008010022 */
[----:B------:R-:W-:-:S02]  /*73e0*/  FSEL R11, R27, -INF , !P0 ;  /* 0xff8000001b0b7808 */ /* 0x000fc40004000000 */
[-C--:B------:R-:W-:Y:S02]  /*73f0*/  ISETP.GE.AND P0, PT, R20, R238.reuse, PT ;  /* 0x000000ee1400720c */ /* 0x080fe40003f06270 */
[----:B------:R-:W-:Y:S02]  /*7400*/  ISETP.LT.OR P3, PT, R12, R239, P3 ;  /* 0x000000ef0c00720c */ /* 0x000fe40001f61670 */
[-C--:B------:R-:W-:Y:S02]  /*7410*/  ISETP.GE.AND P2, PT, R18, R238.reuse, PT ;  /* 0x000000ee1200720c */ /* 0x080fe40003f46270 */
[----:B------:R-:W-:Y:S02]  /*7420*/  FSEL R12, R32, -INF , !P1 ;  /* 0xff800000200c7808 */ /* 0x000fe40004800000 */
[----:B------:R-:W-:Y:S02]  /*7430*/  ISETP.GE.AND P1, PT, R17, R238, PT ;  /* 0x000000ee1100720c */ /* 0x000fe40003f26270 */
[----:B------:R-:W-:-:S02]  /*7440*/  IABS R25, R25 ;  /* 0x0000001900197213 */ /* 0x000fc40000000000 */
[----:B------:R-:W-:Y:S02]  /*7450*/  FMNMX.FTZ R27, R23, R22, !PT ;  /* 0x00000016171b7209 */ /* 0x000fe40007810000 */
[-C--:B------:R-:W-:Y:S01]  /*7460*/  ISETP.LT.OR P0, PT, R20, R239.reuse, P0 ;  /* 0x000000ef1400720c */ /* 0x080fe20000701670 */
[----:B------:R-:W-:Y:S01]  /*7470*/  IMAD.IADD R20, R240, 0x1, -R18 ;  /* 0x00000001f0147824 */ /* 0x000fe200078e0a12 */
[-C--:B------:R-:W-:Y:S01]  /*7480*/  ISETP.LT.OR P2, PT, R18, R239.reuse, P2 ;  /* 0x000000ef1200720c */ /* 0x080fe20001741670 */
[----:B------:R-:W-:Y:S01]  /*7490*/  IMAD.IADD R18, R240, 0x1, -R17 ;  /* 0x00000001f0127824 */ /* 0x000fe200078e0a11 */
[----:B------:R-:W-:Y:S01]  /*74a0*/  ISETP.LT.OR P1, PT, R17, R239, P1 ;  /* 0x000000ef1100720c */ /* 0x000fe20000f21670 */
[----:B------:R-:W-:Y:S01]  /*74b0*/  IMAD.MOV.U32 R17, RZ, RZ, R25 ;  /* 0x000000ffff117224 */ /* 0x000fe200078e0019 */
[----:B------:R-:W-:Y:S02]  /*74c0*/  FMNMX.FTZ R27, R21, R27, !PT ;  /* 0x0000001b151b7209 */ /* 0x000fe40007810000 */
[----:B------:R-:W-:-:S02]  /*74d0*/  FMNMX.FTZ R25, R24, R15, !PT ;  /* 0x0000000f18197209 */ /* 0x000fc40007810000 */
[----:B------:R-:W-:Y:S02]  /*74e0*/  FMNMX.FTZ R27, R19, R27, !PT ;  /* 0x0000001b131b7209 */ /* 0x000fe40007810000 */
[----:B------:R-:W-:Y:S02]  /*74f0*/  FMNMX.FTZ R25, R11, R25, !PT ;  /* 0x000000190b197209 */ /* 0x000fe40007810000 */
[----:B------:R-:W-:Y:S02]  /*7500*/  FMNMX.FTZ R27, R6, R27, !PT ;  /* 0x0000001b061b7209 */ /* 0x000fe40007810000 */
[----:B------:R-:W-:Y:S02]  /*7510*/  FMNMX.FTZ R25, R7, R25, !PT ;  /* 0x0000001907197209 */ /* 0x000fe40007810000 */
[----:B------:R-:W-:Y:S02]  /*7520*/  FSEL R189, R29, -INF , !P0 ;  /* 0xff8000001dbd7808 */ /* 0x000fe40004000000 */
[----:B------:R-:W-:Y:S01]  /*7530*/  ISETP.GE.AND P0, PT, R16, R238, PT ;  /* 0x000000ee1000720c */ /* 0x000fe20003f06270 */
[----:B------:R1:W2:Y:S01]  /*7540*/  I2F R29, R17 ;  /* 0x00000011001d7306 */ /* 0x0002a20000201400 */
[----:B------:R-:W-:-:S02]  /*7550*/  FMNMX.FTZ R27, R5, R27, !PT ;  /* 0x0000001b051b7209 */ /* 0x000fc40007810000 */
[----:B------:R-:W-:Y:S02]  /*7560*/  FMNMX.FTZ R25, R8, R25, !PT ;  /* 0x0000001908197209 */ /* 0x000fe40007810000 */
[----:B------:R-:W-:Y:S02]  /*7570*/  IABS R20, R20 ;  /* 0x0000001400147213 */ /* 0x000fe40000000000 */
[----:B------:R-:W-:Y:S02]  /*7580*/  FMNMX.FTZ R27, R10, R27, !PT ;  /* 0x0000001b0a1b7209 */ /* 0x000fe40007810000 */
[----:B------:R-:W-:Y:S01]  /*7590*/  ISETP.LT.OR P0, PT, R16, R239, P0 ;  /* 0x000000ef1000720c */ /* 0x000fe20000701670 */
[----:B------:R-:W-:Y:S01]  /*75a0*/  IMAD.IADD R16, R240, 0x1, -R16 ;  /* 0x00000001f0107824 */ /* 0x000fe200078e0a10 */
[----:B------:R-:W-:Y:S01]  /*75b0*/  FMNMX.FTZ R25, R14, R25, !PT ;  /* 0x000000190e197209 */ /* 0x000fe20007810000 */
[----:B------:R-:W3:Y:S01]  /*75c0*/  I2F R20, R20 ;  /* 0x0000001400147306 */ /* 0x000ee20000201400 */
[----:B------:R-:W-:-:S02]  /*75d0*/  IABS R18, R18 ;  /* 0x0000001200127213 */ /* 0x000fc40000000000 */
[----:B------:R-:W-:Y:S01]  /*75e0*/  FMNMX.FTZ R27, R9, R27, !PT ;  /* 0x0000001b091b7209 */ /* 0x000fe20007810000 */
[----:B-1----:R-:W-:Y:S01]  /*75f0*/  IMAD.IADD R17, R240, 0x1, -R3 ;  /* 0x00000001f0117824 */ /* 0x002fe200078e0a03 */
[----:B------:R-:W-:Y:S01]  /*7600*/  FMNMX.FTZ R25, R13, R25, !PT ;  /* 0x000000190d197209 */ /* 0x000fe20007810000 */
[----:B--2---:R-:W-:Y:S01]  /*7610*/  FFMA.FTZ R35, R29, -UR19, R35 ;  /* 0x800000131d237c23 */ /* 0x004fe20008010023 */
[----:B------:R-:W-:Y:S01]  /*7620*/  IABS R16, R16 ;  /* 0x0000001000107213 */ /* 0x000fe20000000000 */
[----:B------:R-:W1:Y:S01]  /*7630*/  I2F R18, R18 ;  /* 0x0000001200127306 */ /* 0x000e620000201400 */
[----:B------:R-:W-:Y:S02]  /*7640*/  FMNMX.FTZ R27, R185, R27, !PT ;  /* 0x0000001bb91b7209 */ /* 0x000fe40007810000 */
[----:B------:R-:W-:Y:S02]  /*7650*/  FMNMX.FTZ R25, R12, R25, !PT ;  /* 0x000000190c197209 */ /* 0x000fe40007810000 */
[----:B------:R-:W-:-:S02]  /*7660*/  IABS R17, R17 ;  /* 0x0000001100117213 */ /* 0x000fc40000000000 */
[----:B------:R-:W-:Y:S01]  /*7670*/  FMNMX.FTZ R27, R186, R27, !PT ;  /* 0x0000001bba1b7209 */ /* 0x000fe20007810000 */
[----:B------:R-:W2:Y:S01]  /*7680*/  I2F R16, R16 ;  /* 0x0000001000107306 */ /* 0x000ea20000201400 */
[----:B------:R-:W-:Y:S01]  /*7690*/  FSEL R190, R28, -INF , !P5 ;  /* 0xff8000001cbe7808 */ /* 0x000fe20006800000 */
[----:B---3--:R-:W-:Y:S01]  /*76a0*/  FFMA.FTZ R82, R20, -UR19, R82 ;  /* 0x8000001314527c23 */ /* 0x008fe20008010052 */
[----:B------:R-:W-:Y:S01]  /*76b0*/  FMNMX.FTZ R25, R189, R25, !PT ;  /* 0x00000019bd197209 */ /* 0x000fe20007810000 */
[----:B------:R-:W-:Y:S01]  /*76c0*/  LDSM.16.MT88.4 R28, [R221+0x10800] ;  /* 0x01080000dd1c783b */ /* 0x000fe20000004200 */
[----:B------:R-:W-:Y:S02]  /*76d0*/  FMNMX.FTZ R27, R187, R27, !PT ;  /* 0x0000001bbb1b7209 */ /* 0x000fe40007810000 */
[----:B------:R-:W-:Y:S01]  /*76e0*/  FSEL R191, R26, -INF , !P4 ;  /* 0xff8000001abf7808 */ /* 0x000fe20006000000 */
[----:B------:R-:W3:Y:S01]  /*76f0*/  I2F R17, R17 ;  /* 0x0000001100117306 */ /* 0x000ee20000201400 */
[----:B------:R-:W-:-:S02]  /*7700*/  FMNMX.FTZ R25, R190, R25, !PT ;  /* 0x00000019be197209 */ /* 0x000fc40007810000 */
[----:B------:R-:W-:Y:S02]  /*7710*/  FMNMX.FTZ R27, R188, R27, !PT ;  /* 0x0000001bbc1b7209 */ /* 0x000fe40007810000 */
[----:B------:R-:W-:Y:S01]  /*7720*/  FSEL R192, R35, -INF , !P3 ;  /* 0xff80000023c07808 */ /* 0x000fe20005800000 */
[----:B-1----:R-:W-:Y:S01]  /*7730*/  FFMA.FTZ R35, R18, -UR19, R83 ;  /* 0x8000001312237c23 */ /* 0x002fe20008010053 */
[----:B------:R-:W-:Y:S01]  /*7740*/  FMNMX.FTZ R25, R191, R25, !PT ;  /* 0x00000019bf197209 */ /* 0x000fe20007810000 */
[----:B--2---:R-:W-:Y:S01]  /*7750*/  FFMA.FTZ R16, R16, -UR19, R78 ;  /* 0x8000001310107c23 */ /* 0x004fe2000801004e */
[----:B------:R-:W-:Y:S02]  /*7760*/  FMNMX.FTZ R27, R199, R27, !PT ;  /* 0x0000001bc71b7209 */ /* 0x000fe40007810000 */
[----:B------:R-:W-:Y:S02]  /*7770*/  FSEL R193, R82, -INF , !P2 ;  /* 0xff80000052c17808 */ /* 0x000fe40005000000 */
[----:B------:R-:W-:Y:S01]  /*7780*/  FMNMX.FTZ R25, R192, R25, !PT ;  /* 0x00000019c0197209 */ /* 0x000fe20007810000 */
[----:B------:R-:W-:Y:S01]  /*7790*/  LDSM.16.MT88.4 R80, [R222+0x14000] ;  /* 0x01400000de50783b */ /* 0x000fe20000004200 */
[----:B------:R-:W-:Y:S01]  /*77a0*/  FMNMX.FTZ R27, R198, R27, !PT ;  /* 0x0000001bc61b7209 */ /* 0x000fe20007810000 */
[----:B---3--:R-:W-:Y:S01]  /*77b0*/  FFMA.FTZ R17, R17, -UR19, R79 ;  /* 0x8000001311117c23 */ /* 0x008fe2000801004f */
[----:B------:R-:W-:-:S02]  /*77c0*/  ISETP.GE.AND P3, PT, R3, R238, PT ;  /* 0x000000ee0300720c */ /* 0x000fc40003f66270 */
[----:B------:R-:W-:Y:S02]  /*77d0*/  FSEL R35, R35, -INF , !P1 ;  /* 0xff80000023237808 */ /* 0x000fe40004800000 */
[----:B------:R-:W-:Y:S02]  /*77e0*/  FMNMX.FTZ R25, R193, R25, !PT ;  /* 0x00000019c1197209 */ /* 0x000fe40007810000 */
[----:B------:R-:W-:Y:S02]  /*77f0*/  FMNMX.FTZ R27, R197, R27, !PT ;  /* 0x0000001bc51b7209 */ /* 0x000fe40007810000 */
[----:B------:R-:W-:Y:S02]  /*7800*/  ISETP.LT.OR P3, PT, R3, R239, P3 ;  /* 0x000000ef0300720c */ /* 0x000fe40001f61670 */
[----:B------:R-:W-:Y:S02]  /*7810*/  FSEL R34, R16, -INF , !P0 ;  /* 0xff80000010227808 */ /* 0x000fe40004000000 */
[----:B------:R-:W-:-:S02]  /*7820*/  FMNMX.FTZ R25, R35, R25, !PT ;  /* 0x0000001923197209 */ /* 0x000fc40007810000 */
[----:B------:R-:W-:Y:S02]  /*7830*/  FMNMX.FTZ R20, R195, R27, !PT ;  /* 0x0000001bc3147209 */ /* 0x000fe40007810000 */
[----:B------:R-:W-:Y:S02]  /*7840*/  FSEL R33, R17, -INF , !P3 ;  /* 0xff80000011217808 */ /* 0x000fe40005800000 */
[----:B------:R-:W-:Y:S01]  /*7850*/  FMNMX.FTZ R3, R34, R25, !PT ;  /* 0x0000001922037209 */ /* 0x000fe20007810000 */
[----:B------:R-:W1:Y:S03]  /*7860*/  SHFL.BFLY PT, R18, R20, 0x2, 0x1f ;  /* 0x0c401f0014127f89 */ /* 0x000e6600000e0000 */
        /* <DEDUP_REMOVED lines=8> */
[----:B------:R-:W-:Y:S01]  /*78f0*/  FMUL.FTZ R194, R164, c[0x0][0x23c] ;  /* 0x00008f00a4c27a20 */ /* 0x000fe20000410000 */
[----:B--2---:R-:W-:-:S04]  /*7900*/  FMNMX.FTZ R3, R16, R3, !PT ;  /* 0x0000000310037209 */ /* 0x004fc80007810000 */
[----:B------:R-:W-:Y:S02]  /*7910*/  FSEL R194, R194, RZ, P0 ;  /* 0x000000ffc2c27208 */ /* 0x000fe40000000000 */
        /* <DEDUP_REMOVED lines=9> */
[--C-:B------:R-:W-:Y:S01]  /*79b0*/  FFMA.FTZ R180, R24, c[0x0][0x23c], -R32.reuse ;  /* 0x00008f0018b47a23 */ /* 0x100fe20000010820 */
[----:B------:R-:W-:Y:S01]  /*79c0*/  LDSM.16.MT88.4 R16, [R222+0x10800] ;  /* 0x01080000de10783b */ /* 0x000fe20000004200 */
[--C-:B------:R-:W-:Y:S01]  /*79d0*/  FFMA.FTZ R182, R15, c[0x0][0x23c], -R32.reuse ;  /* 0x00008f000fb67a23 */ /* 0x100fe20000010820 */
[----:B------:R-:W-:Y:S01]  /*79e0*/  LEA.HI.X R246, R196, c[0x0][0x16c], R165, 0x1, P0 ;  /* 0x00005b00c4f67a11 */ /* 0x000fe200000f0ca5 */
[--C-:B------:R-:W-:Y:S01]  /*79f0*/  FFMA.FTZ R181, R11, c[0x0][0x23c], -R32.reuse ;  /* 0x00008f000bb57a23 */ /* 0x100fe20000010820 */
[----:B------:R-:W-:Y:S01]  /*7a00*/  LDSM.16.MT88.4 R24, [R224+0x12800] ;  /* 0x01280000e018783b */ /* 0x000fe20000004200 */
[----:B------:R-:W-:Y:S01]  /*7a10*/  FFMA.FTZ R174, R7, c[0x0][0x23c], -R32 ;  /* 0x00008f0007ae7a23 */ /* 0x000fe20000010820 */
[----:B------:R-:W1:Y:S01]  /*7a20*/  MUFU.EX2 R183, R183 ;  /* 0x000000b700b77308 */ /* 0x000e620000000800 */
[--C-:B------:R-:W-:Y:S01]  /*7a30*/  FFMA.FTZ R177, R6, c[0x0][0x23c], -R194.reuse ;  /* 0x00008f0006b17a23 */ /* 0x100fe200000108c2 */
[----:B------:R-:W-:Y:S01]  /*7a40*/  LDSM.16.MT88.4 R20, [R220+0x12800] ;  /* 0x01280000dc14783b */ /* 0x000fe20000004200 */
[----:B------:R-:W-:-:S02]  /*7a50*/  FFMA.FTZ R176, R5, c[0x0][0x23c], -R194 ;  /* 0x00008f0005b07a23 */ /* 0x000fc400000108c2 */
[--C-:B------:R-:W-:Y:S01]  /*7a60*/  FFMA.FTZ R173, R10, c[0x0][0x23c], -R194.reuse ;  /* 0x00008f000aad7a23 */ /* 0x100fe200000108c2 */
[----:B------:R-:W2:Y:S01]  /*7a70*/  LDSM.16.MT88.4 R4, [R220+0x16000] ;  /* 0x01600000dc04783b */ /* 0x000ea20000004200 */
[----:B------:R-:W-:Y:S01]  /*7a80*/  FFMA.FTZ R172, R9, c[0x0][0x23c], -R194 ;  /* 0x00008f0009ac7a23 */ /* 0x000fe200000108c2 */
[----:B------:R-:W-:Y:S01]  /*7a90*/  MUFU.EX2 R179, R179 ;  /* 0x000000b300b37308 */ /* 0x000fe20000000800 */
[--C-:B------:R-:W-:Y:S02]  /*7aa0*/  FFMA.FTZ R175, R8, c[0x0][0x23c], -R32.reuse ;  /* 0x00008f0008af7a23 */ /* 0x100fe40000010820 */
[----:B------:R-:W3:Y:S01]  /*7ab0*/  LDSM.16.MT88.4 R8, [R224+0x10800] ;  /* 0x01080000e008783b */ /* 0x000ee20000004200 */
[--C-:B------:R-:W-:Y:S02]  /*7ac0*/  FFMA.FTZ R169, R14, c[0x0][0x23c], -R32.reuse ;  /* 0x00008f000ea97a23 */ /* 0x100fe40000010820 */
[--C-:B------:R-:W-:Y:S02]  /*7ad0*/  FFMA.FTZ R2, R13, c[0x0][0x23c], -R32.reuse ;  /* 0x00008f000d027a23 */ /* 0x100fe40000010820 */
[----:B------:R-:W4:Y:S01]  /*7ae0*/  MUFU.EX2 R178, R178 ;  /* 0x000000b200b27308 */ /* 0x000f220000000800 */
[----:B-1----:R-:W-:Y:S01]  /*7af0*/  F2FP.BF16.PACK_AB R128, R183, R184 ;  /* 0x000000b8b780723e */ /* 0x002fe200000010ff */
[----:B------:R-:W-:-:S02]  /*7b00*/  FFMA.FTZ R0, R12, c[0x0][0x23c], -R32 ;  /* 0x00008f000c007a23 */ /* 0x000fc40000010820 */
[----:B------:R-:W1:Y:S01]  /*7b10*/  LDSM.16.MT88.4 R12, [R220+0x10800] ;  /* 0x01080000dc0c783b */ /* 0x000e620000004200 */
[--C-:B------:R-:W-:Y:S02]  /*7b20*/  FFMA.FTZ R185, R185, c[0x0][0x23c], -R194.reuse ;  /* 0x00008f00b9b97a23 */ /* 0x100fe400000108c2 */
[--C-:B------:R-:W-:Y:S01]  /*7b30*/  FFMA.FTZ R186, R186, c[0x0][0x23c], -R194.reuse ;  /* 0x00008f00baba7a23 */ /* 0x100fe200000108c2 */
[----:B------:R-:W-:Y:S01]  /*7b40*/  MUFU.EX2 R180, R180 ;  /* 0x000000b400b47308 */ /* 0x000fe20000000800 */
[--C-:B------:R-:W-:Y:S02]  /*7b50*/  FFMA.FTZ R187, R187, c[0x0][0x23c], -R194.reuse ;  /* 0x00008f00bbbb7a23 */ /* 0x100fe400000108c2 */
[----:B------:R-:W-:Y:S02]  /*7b60*/  FFMA.FTZ R188, R188, c[0x0][0x23c], -R194 ;  /* 0x00008f00bcbc7a23 */ /* 0x000fe400000108c2 */
[--C-:B------:R-:W-:Y:S02]  /*7b70*/  FFMA.FTZ R189, R189, c[0x0][0x23c], -R32.reuse ;  /* 0x00008f00bdbd7a23 */ /* 0x100fe40000010820 */
[--C-:B------:R-:W-:Y:S01]  /*7b80*/  FFMA.FTZ R190, R190, c[0x0][0x23c], -R32.reuse ;  /* 0x00008f00bebe7a23 */ /* 0x100fe20000010820 */
[----:B------:R-:W5:Y:S01]  /*7b90*/  MUFU.EX2 R182, R182 ;  /* 0x000000b600b67308 */ /* 0x000f620000000800 */
[----:B----4-:R-:W-:Y:S01]  /*7ba0*/  F2FP.BF16.PACK_AB R130, R178, R179 ;  /* 0x000000b3b282723e */ /* 0x010fe200000010ff */
[----:B------:R-:W-:-:S02]  /*7bb0*/  FFMA.FTZ R191, R191, c[0x0][0x23c], -R32 ;  /* 0x00008f00bfbf7a23 */ /* 0x000fc40000010820 */
[----:B------:R-:W-:Y:S02]  /*7bc0*/  FFMA.FTZ R192, R192, c[0x0][0x23c], -R32 ;  /* 0x00008f00c0c07a23 */ /* 0x000fe40000010820 */
[--C-:B------:R-:W-:Y:S02]  /*7bd0*/  FFMA.FTZ R199, R199, c[0x0][0x23c], -R194.reuse ;  /* 0x00008f00c7c77a23 */ /* 0x100fe400000108c2 */
[----:B------:R-:W-:Y:S01]  /*7be0*/  MUFU.EX2 R181, R181 ;  /* 0x000000b500b57308 */ /* 0x000fe20000000800 */
[--C-:B------:R-:W-:Y:S02]  /*7bf0*/  FFMA.FTZ R198, R198, c[0x0][0x23c], -R194.reuse ;  /* 0x00008f00c6c67a23 */ /* 0x100fe400000108c2 */
[--C-:B------:R-:W-:Y:S02]  /*7c00*/  FFMA.FTZ R197, R197, c[0x0][0x23c], -R194.reuse ;  /* 0x00008f00c5c57a23 */ /* 0x100fe400000108c2 */
[----:B------:R-:W-:Y:S02]  /*7c10*/  FFMA.FTZ R249, R195, c[0x0][0x23c], -R194 ;  /* 0x00008f00c3f97a23 */ /* 0x000fe400000108c2 */
[--C-:B------:R-:W-:Y:S01]  /*7c20*/  FFMA.FTZ R193, R193, c[0x0][0x23c], -R32.reuse ;  /* 0x00008f00c1c17a23 */ /* 0x100fe20000010820 */
[----:B------:R-:W4:Y:S01]  /*7c30*/  MUFU.EX2 R174, R174 ;  /* 0x000000ae00ae7308 */ /* 0x000f220000000800 */
[----:B-----5:R-:W-:Y:S01]  /*7c40*/  F2FP.BF16.PACK_AB R129, R182, R180 ;  /* 0x000000b4b681723e */ /* 0x020fe200000010ff */
[----:B------:R-:W-:-:S02]  /*7c50*/  FFMA.FTZ R194, R35, c[0x0][0x23c], -R32 ;  /* 0x00008f0023c27a23 */ /* 0x000fc40000010820 */
[--C-:B------:R-:W-:Y:S02]  /*7c60*/  FFMA.FTZ R195, R34, c[0x0][0x23c], -R32.reuse ;  /* 0x00008f0022c37a23 */ /* 0x100fe40000010820 */
[----:B------:R-:W-:Y:S02]  /*7c70*/  FFMA.FTZ R248, R33, c[0x0][0x23c], -R32 ;  /* 0x00008f0021f87a23 */ /* 0x000fe40000010820 */
[----:B------:R-:W5:Y:S01]  /*7c80*/  MUFU.EX2 R177, R177 ;  /* 0x000000b100b17308 */ /* 0x000f620000000800 */
        /* <DEDUP_REMOVED lines=139> */
[----:B------:R-:W3:Y:S01]  /*8540*/  LDSM.16.MT88.4 R12, [R222+0x13000] ;  /* 0x01300000de0c783b */ /* 0x000ee20000004200 */
[----:B------:R-:W-:Y:S02]  /*8550*/  FADD.FTZ R191, R193, R191 ;  /* 0x000000bfc1bf7221 */ /* 0x000fe40000010000 */
[----:B------:R-:W-:Y:S02]  /*8560*/  FADD.FTZ R188, R197, R188 ;  /* 0x000000bcc5bc7221 */ /* 0x000fe40000010000 */
[----:B------:R-:W-:-:S02]  /*8570*/  FADD.FTZ R191, R194, R191 ;  /* 0x000000bfc2bf7221 */ /* 0x000fc40000010000 */
[----:B-1----:R-:W-:Y:S02]  /*8580*/  HMMA.16816.F32.BF16 R144, R4, R8, R144 ;  /* 0x000000080490723c */ /* 0x002fe40000041890 */
[----:B------:R-:W-:-:S06]  /*8590*/  FADD.FTZ R191, R195, R191 ;  /* 0x000000bfc3bf7221 */ /* 0x000fcc0000010000 */
        /* <DEDUP_REMOVED lines=38> */
[C---:B--2---:R-:W-:Y:S08]  /*8800*/  HMMA.16816.F32.BF16 R116, R4.reuse, R16, R116 ;  /* 0x000000100474723c */ /* 0x044ff00000041874 */
[C---:B------:R-:W-:Y:S01]  /*8810*/  HMMA.16816.F32.BF16 R120, R4.reuse, R18, R120 ;  /* 0x000000120478723c */ /* 0x040fe20000041878 */
[----:B------:R-:W-:Y:S07]  /*8820*/  LDSM.16.MT88.4 R16, [R220+0x13800] ;  /* 0x01380000dc10783b */ /* 0x000fee0000004200 */
        /* <DEDUP_REMOVED lines=130> */
.L_x_6440:
[----:B------:R-:W-:-:S04]  /*9050*/  ULEA UR4, -UR6, URZ, 0x6 ;  /* 0x0000003f06047291 */ /* 0x000fc8000f8e313f */
[----:B------:R-:W-:Y:S02]  /*9060*/  USHF.R.S32.HI UR5, URZ, 0x1f, UR4 ;  /* 0x0000001f3f057899 */ /* 0x000fe40008011404 */
[----:B------:R-:W-:-:S04]  /*9070*/  MOV R2, UR4 ;  /* 0x0000000400027c02 */ /* 0x000fc80008000f00 */
[----:B------:R-:W-:Y:S02]  /*9080*/  MOV R0, UR5 ;  /* 0x0000000500007c02 */ /* 0x000fe40008000f00 */
.L_x_6441:
        /* <DEDUP_REMOVED lines=113> */
[----:B------:R5:W-:Y:S02]  /*97a0*/  @!P5 LDGSTS.E.BYPASS.LTC128B.128 [R235+0x11000], [R20.64] ;  /* 0x1100000014ebdfae */ /* 0x000be4000b901d56 */
[----:B------:R-:W-:Y:S01]  /*97b0*/  IMAD.IADD R2, R243, 0x1, -R0 ;  /* 0x00000001f3027824 */ /* 0x000fe200078e0a00 */
[C---:B------:R-:W-:Y:S01]  /*97c0*/  ISETP.GE.AND P0, PT, R0.reuse, R241, PT ;  /* 0x000000f10000720c */ /* 0x040fe20003f06270 */
[----:B------:R-:W-:Y:S03]  /*97d0*/  @P4 STS.128 [R235+0x13000], RZ ;  /* 0x013000ffeb004388 */ /* 0x000fe60000000c00 */
[----:B------:R-:W-:Y:S01]  /*97e0*/  IABS R2, R2 ;  /* 0x0000000200027213 */ /* 0x000fe20000000000 */
[----:B------:R-:W-:Y:S01]  /*97f0*/  @!PT LDS RZ, [RZ] ;  /* 0x00000000fffff984 */ /* 0x000fe20000000800 */
[----:B------:R-:W-:Y:S01]  /*9800*/  @!PT LDS RZ, [RZ] ;  /* 0x00000000fffff984 */ /* 0x000fe20000000800 */
[----:B------:R-:W-:Y:S01]  /*9810*/  @!PT LDS RZ, [RZ] ;  /* 0x00000000fffff984 */ /* 0x000fe20000000800 */
[----:B------:R3:W-:Y:S01]  /*9820*/  @!P4 LDGSTS.E.BYPASS.LTC128B.128 [R235+0x13000], [R18.64+0x80] ;  /* 0x1300008012ebcfae */ /* 0x0007e2000b901d56 */
[----:B------:R-:W-:-:S03]  /*9830*/  ISETP.LT.OR P0, PT, R0, R242, P0 ;  /* 0x000000f20000720c */ /* 0x000fc60000701670 */
[----:B------:R-:W-:Y:S01]  /*9840*/  @P3 STS.128 [R235+0x15000], RZ ;  /* 0x015000ffeb003388 */ /* 0x000fe20000000c00 */
[----:B------:R-:W-:Y:S03]  /*9850*/  I2F R2, R2 ;  /* 0x0000000200027306 */ /* 0x000fe60000201400 */
        /* <DEDUP_REMOVED lines=30> */
[----:B----4-:R-:W3:Y:S01]  /*9a40*/  LDSM.16.M88.4 R12, [R229+0x8800] ;  /* 0x00880000e50c783b */ /* 0x010ee20000000200 */
[----:B-1----:R-:W-:-:S03]  /*9a50*/  IADD3 R167, R0, 0x8, RZ ;  /* 0x0000000800a77810 */ /* 0x002fc60007ffe0ff */
[----:B------:R-:W1:Y:S04]  /*9a60*/  LDSM.16.M88.4 R4, [R229+0x9000] ;  /* 0x00900000e504783b */ /* 0x000e680000000200 */
[----:B-----5:R-:W4:Y:S04]  /*9a70*/  LDSM.16.M88.4 R20, [R229+0x8000] ;  /* 0x00800000e514783b */ /* 0x020f280000000200 */
[----:B------:R-:W5:Y:S04]  /*9a80*/  LDSM.16.M88.4 R176, [R229+0x9800] ;  /* 0x00980000e5b0783b */ /* 0x000f680000000200 */
[----:B------:R-:W-:Y:S04]  /*9a90*/  LDSM.16.M88.4 R28, [R228] ;  /* 0x00000000e41c783b */ /* 0x000fe80000000200 */
[----:B------:R-:W4:Y:S04]  /*9aa0*/  LDSM.16.M88.4 R168, [R219] ;  /* 0x00000000dba8783b */ /* 0x000f280000000200 */
[----:B--2---:R-:W2:Y:S04]  /*9ab0*/  LDSM.16.M88.4 R32, [R218] ;  /* 0x00000000da20783b */ /* 0x004ea80000000200 */
[----:B------:R-:W2:Y:S04]  /*9ac0*/  LDSM.16.M88.4 R172, [R227] ;  /* 0x00000000e3ac783b */ /* 0x000ea80000000200 */
[----:B------:R-:W2:Y:S04]  /*9ad0*/  LDSM.16.M88.4 R188, [R217] ;  /* 0x00000000d9bc783b */ /* 0x000ea80000000200 */
[----:B------:R-:W-:Y:S01]  /*9ae0*/  LDSM.16.M88.4 R192, [R223+0x8000] ;  /* 0x00800000dfc0783b */ /* 0x000fe20000000200 */
[C---:B---3--:R-:W-:Y:S03]  /*9af0*/  HMMA.16816.F32.BF16 R16, R180.reuse, R12, RZ ;  /* 0x0000000cb410723c */ /* 0x048fe600000418ff */
[----:B------:R-:W0:Y:S05]  /*9b00*/  LDGDEPBAR ;  /* 0x00000000000079af */ /* 0x000e2a0000000000 */
[C---:B------:R-:W-:Y:S08]  /*9b10*/  HMMA.16816.F32.BF16 R12, R180.reuse, R14, RZ ;  /* 0x0000000eb40c723c */ /* 0x040ff000000418ff */
[C---:B-1----:R-:W-:Y:S08]  /*9b20*/  HMMA.16816.F32.BF16 R8, R180.reuse, R4, RZ ;  /* 0x00000004b408723c */ /* 0x042ff000000418ff */
[C---:B------:R-:W-:Y:S08]  /*9b30*/  HMMA.16816.F32.BF16 R4, R180.reuse, R6, RZ ;  /* 0x00000006b404723c */ /* 0x040ff000000418ff */
[C---:B----4-:R-:W-:Y:S08]  /*9b40*/  HMMA.16816.F32.BF16 R24, R180.reuse, R20, RZ ;  /* 0x00000014b418723c */ /* 0x050ff000000418ff */
[C---:B------:R-:W-:Y:S08]  /*9b50*/  HMMA.16816.F32.BF16 R20, R180.reuse, R22, RZ ;  /* 0x00000016b414723c */ /* 0x040ff000000418ff */
[C---:B-----5:R-:W-:Y:S08]  /*9b60*/  HMMA.16816.F32.BF16 R184, R180.reuse, R176, RZ ;  /* 0x000000b0b4b8723c */ /* 0x060ff000000418ff */
        /* <DEDUP_REMOVED lines=12> */
[----:B------:R-:W-:Y:S01]  /*9c30*/  HMMA.16816.F32.BF16 R180, R28, R190, R180 ;  /* 0x000000be1cb4723c */ /* 0x000fe200000418b4 */
[----:B------:R-:W-:Y:S04]  /*9c40*/  LDSM.16.M88.4 R188, [R225] ;  /* 0x00000000e1bc783b */ /* 0x000fe80000000200 */
[----:B------:R-:W4:Y:S03]  /*9c50*/  LDSM.16.M88.4 R28, [R216] ;  /* 0x00000000d81c783b */ /* 0x000f260000000200 */
        /* <DEDUP_REMOVED lines=24> */
[----:B------:R-:W-:Y:S04]  /*9de0*/  LDSM.16.M88.4 R192, [R215] ;  /* 0x00000000d7c0783b */ /* 0x000fe80000000200 */
[----:B------:R-:W-:Y:S03]  /*9df0*/  LDSM.16.M88.4 R188, [R214] ;  /* 0x00000000d6bc783b */ /* 0x000fe60000000200 */
[C---:B---3--:R-:W-:Y:S08]  /*9e00*/  HMMA.16816.F32.BF16 R24, R28.reuse, R172, R24 ;  /* 0x000000ac1c18723c */ /* 0x048ff00000041818 */
[C---:B------:R-:W-:Y:S01]  /*9e10*/  HMMA.16816.F32.BF16 R20, R28.reuse, R174, R20 ;  /* 0x000000ae1c14723c */ /* 0x040fe20000041814 */
[----:B------:R-:W3:Y:S07]  /*9e20*/  LDSM.16.M88.4 R172, [R228+0x2000] ;  /* 0x00200000e4ac783b */ /* 0x000eee0000000200 */
[C---:B------:R-:W-:Y:S08]  /*9e30*/  HMMA.16816.F32.BF16 R16, R28.reuse, R168, R16 ;  /* 0x000000a81c10723c */ /* 0x040ff00000041810 */
[C---:B------:R-:W-:Y:S01]  /*9e40*/  HMMA.16816.F32.BF16 R12, R28.reuse, R170, R12 ;  /* 0x000000aa1c0c723c */ /* 0x040fe2000004180c */
[----:B------:R-:W4:Y:S07]  /*9e50*/  LDSM.16.M88.4 R168, [R213] ;  /* 0x00000000d5a8783b */ /* 0x000f2e0000000200 */
        /* <DEDUP_REMOVED lines=12> */
[----:B------:R-:W5:Y:S07]  /*9f20*/  LDSM.16.M88.4 R188, [R223+0xb000] ;  /* 0x00b00000dfbc783b */ /* 0x000f6e0000000200 */
[C---:B----4-:R-:W-:Y:S08]  /*9f30*/  HMMA.16816.F32.BF16 R8, R172.reuse, R168, R8 ;  /* 0x000000a8ac08723c */ /* 0x050ff00000041808 */
[C---:B------:R-:W-:Y:S01]  /*9f40*/  HMMA.16816.F32.BF16 R4, R172.reuse, R170, R4 ;  /* 0x000000aaac04723c */ /* 0x040fe20000041804 */
[----:B------:R-:W4:Y:S07]  /*9f50*/  LDSM.16.M88.4 R168, [R223+0xb800] ;  /* 0x00b80000dfa8783b */ /* 0x000f2e0000000200 */
[C---:B-1----:R-:W-:Y:S08]  /*9f60*/  HMMA.16816.F32.BF16 R184, R172.reuse, R176, R184 ;  /* 0x000000b0acb8723c */ /* 0x042ff000000418b8 */
[----:B------:R-:W-:Y:S01]  /*9f70*/  HMMA.16816.F32.BF16 R180, R172, R178, R180 ;  /* 0x000000b2acb4723c */ /* 0x000fe200000418b4 */
[----:B------:R-:W-:Y:S04]  /*9f80*/  LDSM.16.M88.4 R176, [R216+0x2000] ;  /* 0x00200000d8b0783b */ /* 0x000fe80000000200 */
[----:B------:R-:W-:Y:S03]  /*9f90*/  LDSM.16.M88.4 R172, [R216+0x2800] ;  /* 0x00280000d8ac783b */ /* 0x000fe60000000200 */
[C---:B--2---:R-:W-:Y:S08]  /*9fa0*/  HMMA.16816.F32.BF16 R24, R28.reuse, R32, R24 ;  /* 0x000000201c18723c */ /* 0x044ff00000041818 */
[C---:B------:R-:W-:Y:S01]  /*9fb0*/  HMMA.16816.F32.BF16 R20, R28.reuse, R34, R20 ;  /* 0x000000221c14723c */ /* 0x040fe20000041814 */
[----:B------:R-:W1:Y:S07]  /*9fc0*/  LDSM.16.M88.4 R32, [R225+0x2000] ;  /* 0x00200000e120783b */ /* 0x000e6e0000000200 */
[C---:B---3--:R-:W-:Y:S08]  /*9fd0*/  HMMA.16816.F32.BF16 R16, R28.reuse, R192, R16 ;  /* 0x000000c01c10723c */ /* 0x048ff00000041810 */
        /* <DEDUP_REMOVED lines=17> */
[----:B------:R-:W2:Y:S07]  /*a0f0*/  LDSM.16.M88.4 R192, [R229+0xd800] ;  /* 0x00d80000e5c0783b */ /* 0x000eae0000000200 */
[C---:B---3--:R-:W-:Y:S08]  /*a100*/  HMMA.16816.F32.BF16 R184, R32.reuse, R188, R184 ;  /* 0x000000bc20b8723c */ /* 0x048ff000000418b8 */
[----:B------:R-:W-:Y:S01]  /*a110*/  HMMA.16816.F32.BF16 R180, R32, R190, R180 ;  /* 0x000000be20b4723c */ /* 0x000fe200000418b4 */
[----:B------:R-:W-:Y:S04]  /*a120*/  LDSM.16.M88.4 R32, [R228+0x4000] ;  /* 0x00400000e420783b */ /* 0x000fe80000000200 */
[----:B------:R-:W-:Y:S03]  /*a130*/  LDSM.16.M88.4 R188, [R210] ;  /* 0x00000000d2bc783b */ /* 0x000fe60000000200 */
[C---:B----4-:R-:W-:Y:S08]  /*a140*/  HMMA.16816.F32.BF16 R24, R168.reuse, R28, R24 ;  /* 0x0000001ca818723c */ /* 0x050ff00000041818 */
[C---:B------:R-:W-:Y:S01]  /*a150*/  HMMA.16816.F32.BF16 R20, R168.reuse, R30, R20 ;  /* 0x0000001ea814723c */ /* 0x040fe20000041814 */
[----:B------:R-:W3:Y:S07]  /*a160*/  LDSM.16.M88.4 R28, [R211] ;  /* 0x00000000d31c783b */ /* 0x000eee0000000200 */
[C---:B-1----:R-:W-:Y:S08]  /*a170*/  HMMA.16816.F32.BF16 R16, R168.reuse, R176, R16 ;  /* 0x000000b0a810723c */ /* 0x042ff00000041810 */
[C---:B------:R-:W-:Y:S01]  /*a180*/  HMMA.16816.F32.BF16 R12, R168.reuse, R178, R12 ;  /* 0x000000b2a80c723c */ /* 0x040fe2000004180c */
[----:B------:R-:W1:Y:S07]  /*a190*/  LDSM.16.M88.4 R176, [R209] ;  /* 0x00000000d1b0783b */ /* 0x000e6e0000000200 */
[C---:B-----5:R-:W-:Y:S08]  /*a1a0*/  HMMA.16816.F32.BF16 R8, R168.reuse, R172, R8 ;  /* 0x000000aca808723c */ /* 0x060ff00000041808 */
[C---:B------:R-:W-:Y:S01]  /*a1b0*/  HMMA.16816.F32.BF16 R4, R168.reuse, R174, R4 ;  /* 0x000000aea804723c */ /* 0x040fe20000041804 */
[----:B------:R-:W4:Y:S07]  /*a1c0*/  LDSM.16.M88.4 R172, [R208] ;  /* 0x00000000d0ac783b */ /* 0x000f2e0000000200 */
        /* <DEDUP_REMOVED lines=26> */
[C---:B-1----:R-:W-:Y:S08]  /*a370*/  HMMA.16816.F32.BF16 R184, R168.reuse, R176, R184 ;  /* 0x000000b0a8b8723c */ /* 0x042ff000000418b8 */
[----:B------:R-:W-:Y:S01]  /*a380*/  HMMA.16816.F32.BF16 R180, R168, R178, R180 ;  /* 0x000000b2a8b4723c */ /* 0x000fe200000418b4 */
[----:B------:R-:W1:Y:S04]  /*a390*/  LDSM.16.M88.4 R176, [R216+0x5800] ;  /* 0x00580000d8b0783b */ /* 0x000e680000000200 */
[----:B------:R-:W-:Y:S03]  /*a3a0*/  LDSM.16.M88.4 R168, [R229+0xe000] ;  /* 0x00e00000e5a8783b */ /* 0x000fe60000000200 */
        /* <DEDUP_REMOVED lines=8> */
[----:B------:R-:W3:Y:S07]  /*a430*/  LDSM.16.M88.4 R188, [R229+0xf800] ;  /* 0x00f80000e5bc783b */ /* 0x000eee0000000200 */
[C---:B-1----:R-:W-:Y:S08]  /*a440*/  HMMA.16816.F32.BF16 R184, R172.reuse, R176, R184 ;  /* 0x000000b0acb8723c */ /* 0x042ff000000418b8 */
[----:B------:R-:W-:Y:S01]  /*a450*/  HMMA.16816.F32.BF16 R180, R172, R178, R180 ;  /* 0x000000b2acb4723c */ /* 0x000fe200000418b4 */
[----:B------:R-:W-:Y:S04]  /*a460*/  LDSM.16.M88.4 R176, [R228+0x6000] ;  /* 0x00600000e4b0783b */ /* 0x000fe80000000200 */
[----:B------:R-:W1:Y:S03]  /*a470*/  LDSM.16.M88.4 R172, [R207] ;  /* 0x00000000cfac783b */ /* 0x000e660000000200 */
[C---:B----4-:R-:W-:Y:S08]  /*a480*/  HMMA.16816.F32.BF16 R16, R192.reuse, R32, R16 ;  /* 0x00000020c010723c */ /* 0x050ff00000041810 */
[C---:B------:R-:W-:Y:S01]  /*a490*/  HMMA.16816.F32.BF16 R12, R192.reuse, R34, R12 ;  /* 0x00000022c00c723c */ /* 0x040fe2000004180c */
[----:B------:R-:W4:Y:S07]  /*a4a0*/  LDSM.16.M88.4 R32, [R205] ;  /* 0x00000000cd20783b */ /* 0x000f2e0000000200 */
[C---:B------:R-:W-:Y:S08]  /*a4b0*/  HMMA.16816.F32.BF16 R24, R192.reuse, R168, R24 ;  /* 0x000000a8c018723c */ /* 0x040ff00000041818 */
[C---:B------:R-:W-:Y:S01]  /*a4c0*/  HMMA.16816.F32.BF16 R20, R192.reuse, R170, R20 ;  /* 0x000000aac014723c */ /* 0x040fe20000041814 */
[----:B------:R-:W5:Y:S07]  /*a4d0*/  LDSM.16.M88.4 R168, [R206] ;  /* 0x00000000cea8783b */ /* 0x000f6e0000000200 */
[C---:B--2---:R-:W-:Y:S08]  /*a4e0*/  HMMA.16816.F32.BF16 R8, R192.reuse, R28, R8 ;  /* 0x0000001cc008723c */ /* 0x044ff00000041808 */
[C---:B------:R-:W-:Y:S01]  /*a4f0*/  HMMA.16816.F32.BF16 R4, R192.reuse, R30, R4 ;  /* 0x0000001ec004723c */ /* 0x040fe20000041804 */
[----:B------:R-:W-:Y:S07]  /*a500*/  LDSM.16.M88.4 R28, [R204] ;  /* 0x00000000cc1c783b */ /* 0x000fee0000000200 */
[C---:B---3--:R-:W-:Y:S08]  /*a510*/  HMMA.16816.F32.BF16 R184, R192.reuse, R188, R184 ;  /* 0x000000bcc0b8723c */ /* 0x048ff000000418b8 */
[----:B------:R-:W-:Y:S01]  /*a520*/  HMMA.16816.F32.BF16 R180, R192, R190, R180 ;  /* 0x000000bec0b4723c */ /* 0x000fe200000418b4 */
[----:B------:R-:W-:Y:S04]  /*a530*/  LDSM.16.M88.4 R192, [R226+0x6000] ;  /* 0x00600000e2c0783b */ /* 0x000fe80000000200 */
[----:B------:R-:W2:Y:S03]  /*a540*/  LDSM.16.M88.4 R188, [R223+0xe000] ;  /* 0x00e00000dfbc783b */ /* 0x000ea60000000200 */
[C---:B-1----:R-:W-:Y:S08]  /*a550*/  HMMA.16816.F32.BF16 R24, R176.reuse, R172, R24 ;  /* 0x000000acb018723c */ /* 0x042ff00000041818 */
[C---:B----4-:R-:W-:Y:S08]  /*a560*/  HMMA.16816.F32.BF16 R8, R176.reuse, R32, R8 ;  /* 0x00000020b008723c */ /* 0x050ff00000041808 */
[C---:B------:R-:W-:Y:S01]  /*a570*/  HMMA.16816.F32.BF16 R4, R176.reuse, R34, R4 ;  /* 0x00000022b004723c */ /* 0x040fe20000041804 */
[----:B------:R-:W1:Y:S07]  /*a580*/  LDSM.16.M88.4 R32, [R223+0xe800] ;  /* 0x00e80000df20783b */ /* 0x000e6e0000000200 */
[C---:B------:R-:W-:Y:S01]  /*a590*/  HMMA.16816.F32.BF16 R20, R176.reuse, R174, R20 ;  /* 0x000000aeb014723c */ /* 0x040fe20000041814 */
[----:B------:R-:W-:Y:S07]  /*a5a0*/  LDSM.16.M88.4 R172, [R225+0x6000] ;  /* 0x00600000e1ac783b */ /* 0x000fee0000000200 */
[C---:B-----5:R-:W-:Y:S08]  /*a5b0*/  HMMA.16816.F32.BF16 R16, R176.reuse, R168, R16 ;  /* 0x000000a8b010723c */ /* 0x060ff00000041810 */
[----:B------:R-:W-:Y:S01]  /*a5c0*/  HMMA.16816.F32.BF16 R12, R176, R170, R12 ;  /* 0x000000aab00c723c */ /* 0x000fe2000004180c */
[----:B------:R-:W3:Y:S07]  /*a5d0*/  LDSM.16.M88.4 R168, [R216+0x6000] ;  /* 0x00600000d8a8783b */ /* 0x000eee0000000200 */
[----:B--2---:R-:W-:Y:S08]  /*a5e0*/  HMMA.16816.F32.BF16 R24, R192, R188, R24 ;  /* 0x000000bcc018723c */ /* 0x004ff00000041818 */
[C---:B------:R-:W-:Y:S08]  /*a5f0*/  HMMA.16816.F32.BF16 R184, R176.reuse, R28, R184 ;  /* 0x0000001cb0b8723c */ /* 0x040ff000000418b8 */
[----:B------:R-:W-:Y:S01]  /*a600*/  HMMA.16816.F32.BF16 R180, R176, R30, R180 ;  /* 0x0000001eb0b4723c */ /* 0x000fe200000418b4 */
[----:B------:R-:W2:Y:S07]  /*a610*/  LDSM.16.M88.4 R28, [R223+0xf000] ;  /* 0x00f00000df1c783b */ /* 0x000eae0000000200 */
[C---:B-1----:R-:W-:Y:S07]  /*a620*/  HMMA.16816.F32.BF16 R16, R192.reuse, R32, R16 ;  /* 0x00000020c010723c */ /* 0x042fee0000041810 */
[----:B------:R-:W-:Y:S01]  /*a630*/  IMAD.IADD R32, R240, 0x1, -R0 ;  /* 0x00000001f0207824 */ /* 0x000fe200078e0a00 */
[----:B------:R-:W-:Y:S04]  /*a640*/  HMMA.16816.F32.BF16 R20, R192, R190, R20 ;  /* 0x000000bec014723c */ /* 0x000fe80000041814 */
[----:B------:R-:W-:-:S04]  /*a650*/  IABS R32, R32 ;  /* 0x0000002000207213 */ /* 0x000fc80000000000 */
[----:B---3--:R-:W-:Y:S01]  /*a660*/  HMMA.16816.F32.BF16 R24, R172, R168, R24 ;  /* 0x000000a8ac18723c */ /* 0x008fe20000041818 */
[----:B------:R-:W-:-:S06]  /*a670*/  IMAD.MOV.U32 R166, RZ, RZ, R32 ;  /* 0x000000ffffa67224 */ /* 0x000fcc00078e0020 */
[----:B------:R-:W-:Y:S01]  /*a680*/  IADD3 R169, R0, 0x1, RZ ;  /* 0x0000000100a97810 */ /* 0x000fe20007ffe0ff */
[----:B------:R-:W-:Y:S01]  /*a690*/  HMMA.16816.F32.BF16 R12, R192, R34, R12 ;  /* 0x00000022c00c723c */ /* 0x000fe2000004180c */
[----:B------:R-:W1:Y:S02]  /*a6a0*/  I2F R166, R166 ;  /* 0x000000a600a67306 */ /* 0x000e640000201400 */
[----:B------:R-:W-:Y:S01]  /*a6b0*/  ISETP.GE.AND P6, PT, R169, R241, PT ;  /* 0x000000f1a900720c */ /* 0x000fe20003fc6270 */
[----:B------:R-:W-:Y:S01]  /*a6c0*/  IMAD.IADD R33, R243, 0x1, -R169 ;  /* 0x00000001f3217824 */ /* 0x000fe200078e0aa9 */
[C---:B------:R-:W-:Y:S02]  /*a6d0*/  ISETP.GE.AND P1, PT, R169.reuse, R238, PT ;  /* 0x000000eea900720c */ /* 0x040fe40003f26270 */
[----:B------:R-:W-:Y:S01]  /*a6e0*/  ISETP.LT.OR P6, PT, R169, R242, P6 ;  /* 0x000000f2a900720c */ /* 0x000fe200037c1670 */
[----:B------:R-:W-:Y:S01]  /*a6f0*/  HMMA.16816.F32.BF16 R20, R172, R170, R20 ;  /* 0x000000aaac14723c */ /* 0x000fe20000041814 */
[----:B------:R-:W-:-:S02]  /*a700*/  IABS R32, R33 ;  /* 0x0000002100207213 */ /* 0x000fc40000000000 */
[----:B------:R-:W-:Y:S02]  /*a710*/  ISETP.LT.OR P1, PT, R169, R239, P1 ;  /* 0x000000efa900720c */ /* 0x000fe40000f21670 */
[----:B------:R3:W4:Y:S03]  /*a720*/  I2F R168, R32 ;  /* 0x0000002000a87306 */ /* 0x0007260000201400 */
[----:B--2---:R-:W-:Y:S01]  /*a730*/  HMMA.16816.F32.BF16 R8, R192, R28, R8 ;  /* 0x0000001cc008723c */ /* 0x004fe20000041808 */
[----:B-1----:R-:W-:-:S06]  /*a740*/  FFMA.FTZ R189, R166, -UR19, R26 ;  /* 0x80000013a6bd7c23 */ /* 0x002fcc000801001a */
[----:B------:R-:W-:Y:S01]  /*a750*/  IMAD.IADD R28, R240, 0x1, -R169 ;  /* 0x00000001f01c7824 */ /* 0x000fe200078e0aa9 */
[----:B------:R-:W-:Y:S01]  /*a760*/  HMMA.16816.F32.BF16 R4, R192, R30, R4 ;  /* 0x0000001ec004723c */ /* 0x000fe20000041804 */
[----:B------:R-:W-:Y:S01]  /*a770*/  FFMA.FTZ R169, R2, -UR19, R24 ;  /* 0x8000001302a97c23 */ /* 0x000fe20008010018 */
[----:B------:R-:W-:Y:S01]  /*a780*/  IADD3 R24, R0, 0x9, RZ ;  /* 0x0000000900187810 */ /* 0x000fe20007ffe0ff */
[--C-:B------:R-:W-:Y:S01]  /*a790*/  IMAD.IADD R2, R240, 0x1, -R167.reuse ;  /* 0x00000001f0027824 */ /* 0x100fe200078e0aa7 */
[----:B------:R-:W-:Y:S01]  /*a7a0*/  IABS R28, R28 ;  /* 0x0000001c001c7213 */ /* 0x000fe20000000000 */
[----:B---3--:R-:W1:Y:S01]  /*a7b0*/  LDSM.16.M88.4 R32, [R216+0x6800] ;  /* 0x00680000d820783b */ /* 0x008e620000000200 */
[C---:B------:R-:W-:Y:S02]  /*a7c0*/  IMAD.IADD R29, R243.reuse, 0x1, -R167 ;  /* 0x00000001f31d7824 */ /* 0x040fe400078e0aa7 */
[----:B------:R-:W-:Y:S01]  /*a7d0*/  IABS R2, R2 ;  /* 0x0000000200027213 */ /* 0x000fe20000000000 */
[----:B------:R-:W-:Y:S01]  /*a7e0*/  IMAD.IADD R171, R243, 0x1, -R24 ;  /* 0x00000001f3ab7824 */ /* 0x000fe200078e0a18 */
[----:B------:R-:W2:Y:S01]  /*a7f0*/  I2F R28, R28 ;  /* 0x0000001c001c7306 */ /* 0x000ea20000201400 */
[----:B------:R-:W-:Y:S01]  /*a800*/  IABS R29, R29 ;  /* 0x0000001d001d7213 */ /* 0x000fe20000000000 */
[----:B----4-:R-:W-:Y:S01]  /*a810*/  FFMA.FTZ R168, R168, -UR19, R25 ;  /* 0x80000013a8a87c23 */ /* 0x010fe20008010019 */
[----:B------:R-:W-:Y:S01]  /*a820*/  IADD3 R25, R0, 0x10, RZ ;  /* 0x0000001000197810 */ /* 0x000fe20007ffe0ff */
[----:B------:R-:W-:Y:S01]  /*a830*/  IMAD.MOV.U32 R170, RZ, RZ, R2 ;  /* 0x000000ffffaa7224 */ /* 0x000fe200078e0002 */
[----:B------:R-:W-:Y:S01]  /*a840*/  IABS R166, R171 ;  /* 0x000000ab00a67213 */ /* 0x000fe20000000000 */
[----:B------:R-:W-:Y:S01]  /*a850*/  IMAD.IADD R31, R240, 0x1, -R24 ;  /* 0x00000001f01f7824 */ /* 0x000fe200078e0a18 */
[----:B------:R-:W-:Y:S01]  /*a860*/  FSEL R2, R169, -INF , !P0 ;  /* 0xff800000a9027808 */ /* 0x000fe20004000000 */
[----:B------:R-:W3:Y:S01]  /*a870*/  I2F R29, R29 ;  /* 0x0000001d001d7306 */ /* 0x000ee20000201400 */
[C---:B------:R-:W-:Y:S01]  /*a880*/  ISETP.GE.AND P0, PT, R0.reuse, R238, PT ;  /* 0x000000ee0000720c */ /* 0x040fe20003f06270 */
[----:B------:R-:W-:Y:S01]  /*a890*/  IMAD.MOV.U32 R30, RZ, RZ, R166 ;  /* 0x000000ffff1e7224 */ /* 0x000fe200078e00a6 */
[----:B------:R-:W-:Y:S01]  /*a8a0*/  IABS R31, R31 ;  /* 0x0000001f001f7213 */ /* 0x000fe20000000000 */
[----:B------:R-:W-:Y:S01]  /*a8b0*/  IMAD.IADD R166, R243, 0x1, -R25 ;  /* 0x00000001f3a67824 */ /* 0x000fe200078e0a19 */
[----:B------:R-:W-:-:S02]  /*a8c0*/  ISETP.LT.OR P0, PT, R0, R239, P0 ;  /* 0x000000ef0000720c */ /* 0x000fc40000701670 */
[----:B------:R-:W-:Y:S01]  /*a8d0*/  FSEL R168, R168, -INF , !P6 ;  /* 0xff800000a8a87808 */ /* 0x000fe20007000000 */
[----:B------:R-:W4:Y:S01]  /*a8e0*/  I2F R26, R170 ;  /* 0x000000aa001a7306 */ /* 0x000f220000201400 */
[----:B------:R-:W-:Y:S01]  /*a8f0*/  IABS R166, R166 ;  /* 0x000000a600a67213 */ /* 0x000fe20000000000 */
[----:B--2---:R-:W-:Y:S01]  /*a900*/  FFMA.FTZ R201, R28, -UR19, R27 ;  /* 0x800000131cc97c23 */ /* 0x004fe2000801001b */
[----:B------:R-:W-:Y:S02]  /*a910*/  FSEL R189, R189, -INF , !P0 ;  /* 0xff800000bdbd7808 */ /* 0x000fe40004000000 */
[----:B------:R-:W-:Y:S02]  /*a920*/  ISETP.GE.AND P0, PT, R167, R241, PT ;  /* 0x000000f1a700720c */ /* 0x000fe40003f06270 */
[----:B------:R-:W-:Y:S01]  /*a930*/  FSEL R201, R201, -INF , !P1 ;  /* 0xff800000c9c97808 */ /* 0x000fe20004800000 */
[----:B------:R-:W2:Y:S01]  /*a940*/  I2F R30, R30 ;  /* 0x0000001e001e7306 */ /* 0x000ea20000201400 */
[----:B---3--:R-:W-:Y:S01]  /*a950*/  FFMA.FTZ R20, R29, -UR19, R20 ;  /* 0x800000131d147c23 */ /* 0x008fe20008010014 */
[C---:B------:R-:W-:Y:S01]  /*a960*/  ISETP.GE.AND P6, PT, R167.reuse, R238, PT ;  /* 0x000000eea700720c */ /* 0x040fe20003fc6270 */
[----:B------:R-:W-:Y:S01]  /*a970*/  IMAD.MOV.U32 R29, RZ, RZ, R166 ;  /* 0x000000ffff1d7224 */ /* 0x000fe200078e00a6 */
[----:B------:R-:W-:Y:S01]  /*a980*/  ISETP.LT.OR P0, PT, R167, R242, P0 ;  /* 0x000000f2a700720c */ /* 0x000fe20000701670 */
[----:B------:R-:W-:Y:S01]  /*a990*/  IMAD.MOV.U32 R166, RZ, RZ, R199 ;  /* 0x000000ffffa67224 */ /* 0x000fe200078e00c7 */
[----:B------:R-:W-:Y:S01]  /*a9a0*/  IADD3 R28, R0, 0x11, RZ ;  /* 0x00000011001c7810 */ /* 0x000fe20007ffe0ff */
[----:B----4-:R-:W-:-:S02]  /*a9b0*/  FFMA.FTZ R22, R26, -UR19, R22 ;  /* 0x800000131a167c23 */ /* 0x010fc40008010016 */
[----:B------:R-:W-:Y:S01]  /*a9c0*/  I2F R29, R29 ;  /* 0x0000001d001d7306 */ /* 0x000fe20000201400 */
[----:B------:R-:W-:Y:S01]  /*a9d0*/  IMAD.IADD R26, R240, 0x1, -R25 ;  /* 0x00000001f01a7824 */ /* 0x000fe200078e0a19 */
[C---:B-1----:R-:W-:Y:S01]  /*a9e0*/  HMMA.16816.F32.BF16 R16, R172.reuse, R32, R16 ;  /* 0x00000020ac10723c */ /* 0x042fe20000041810 */
[----:B------:R-:W-:Y:S02]  /*a9f0*/  ISETP.GE.AND P1, PT, R24, R241, PT ;  /* 0x000000f11800720c */ /* 0x000fe40003f26270 */
[----:B------:R-:W-:Y:S01]  /*aa00*/  ISETP.LT.OR P6, PT, R167, R239, P6 ;  /* 0x000000efa700720c */ /* 0x000fe200037c1670 */
[----:B------:R-:W-:Y:S01]  /*aa10*/  IMAD.MOV.U32 R167, RZ, RZ, R198 ;  /* 0x000000ffffa77224 */ /* 0x000fe200078e00c6 */
[----:B------:R-:W-:Y:S01]  /*aa20*/  IABS R26, R26 ;  /* 0x0000001a001a7213 */ /* 0x000fe20000000000 */
[----:B------:R-:W1:Y:S01]  /*aa30*/  I2F R27, R31 ;  /* 0x0000001f001b7306 */ /* 0x000e620000201400 */
[----:B--2---:R-:W-:Y:S01]  /*aa40*/  FFMA.FTZ R21, R30, -UR19, R21 ;  /* 0x800000131e157c23 */ /* 0x004fe20008010015 */
[----:B------:R-:W-:Y:S01]  /*aa50*/  FSEL R169, R20, -INF , !P0 ;  /* 0xff80000014a97808 */ /* 0x000fe20004000000 */
[----:B------:R-:W-:Y:S01]  /*aa60*/  IMAD.IADD R20, R243, 0x1, -R28 ;  /* 0x00000001f3147824 */ /* 0x000fe200078e0a1c */
[C---:B------:R-:W-:Y:S01]  /*aa70*/  ISETP.LT.OR P1, PT, R24.reuse, R242, P1 ;  /* 0x000000f21800720c */ /* 0x040fe20000f21670 */
[----:B------:R-:W-:Y:S01]  /*aa80*/  HMMA.16816.F32.BF16 R12, R172, R34, R12 ;  /* 0x00000022ac0c723c */ /* 0x000fe2000004180c */
[----:B------:R-:W-:-:S02]  /*aa90*/  ISETP.GE.AND P0, PT, R24, R238, PT ;  /* 0x000000ee1800720c */ /* 0x000fc40003f06270 */
[----:B------:R-:W2:Y:S01]  /*aaa0*/  I2F R26, R26 ;  /* 0x0000001a001a7306 */ /* 0x000ea20000201400 */
[----:B------:R-:W-:Y:S02]  /*aab0*/  FSEL R200, R22, -INF , !P6 ;  /* 0xff80000016c87808 */ /* 0x000fe40007000000 */
[----:B------:R-:W-:Y:S02]  /*aac0*/  FSEL R202, R21, -INF , !P1 ;  /* 0xff80000015ca7808 */ /* 0x000fe40004800000 */
[C---:B------:R-:W-:Y:S02]  /*aad0*/  ISETP.GE.AND P6, PT, R25.reuse, R241, PT ;  /* 0x000000f11900720c */ /* 0x040fe40003fc6270 */
[----:B------:R-:W-:Y:S01]  /*aae0*/  ISETP.GE.AND P1, PT, R25, R238, PT ;  /* 0x000000ee1900720c */ /* 0x000fe20003f26270 */
[----:B-1----:R-:W-:Y:S01]  /*aaf0*/  FFMA.FTZ R27, R27, -UR19, R23 ;  /* 0x800000131b1b7c23 */ /* 0x002fe20008010017 */
[----:B------:R-:W-:Y:S01]  /*ab00*/  ISETP.LT.OR P0, PT, R24, R239, P0 ;  /* 0x000000ef1800720c */ /* 0x000fe20000701670 */
[----:B------:R-:W-:Y:S01]  /*ab10*/  FFMA.FTZ R188, R29, -UR19, R16 ;  /* 0x800000131dbc7c23 */ /* 0x000fe20008010010 */
[----:B------:R-:W-:-:S02]  /*ab20*/  IABS R24, R20 ;  /* 0x0000001400187213 */ /* 0x000fc40000000000 */
[C---:B------:R-:W-:Y:S01]  /*ab30*/  ISETP.LT.OR P6, PT, R25.reuse, R242, P6 ;  /* 0x000000f21900720c */ /* 0x040fe200037c1670 */
[----:B------:R-:W1:Y:S01]  /*ab40*/  LDSM.16.M88.4 R20, [R223+0xf800] ;  /* 0x00f80000df14783b */ /* 0x000e620000000200 */
[----:B------:R-:W-:Y:S01]  /*ab50*/  ISETP.LT.OR P1, PT, R25, R239, P1 ;  /* 0x000000ef1900720c */ /* 0x000fe20000f21670 */
[----:B------:R-:W-:Y:S01]  /*ab60*/  IMAD.IADD R25, R240, 0x1, -R28 ;  /* 0x00000001f0197824 */ /* 0x000fe200078e0a1c */
[----:B------:R-:W-:Y:S01]  /*ab70*/  IADD3 R30, R0, 0x18, RZ ;  /* 0x00000018001e7810 */ /* 0x000fe20007ffe0ff */
[----:B------:R3:W4:Y:S01]  /*ab80*/  I2F R29, R24 ;  /* 0x00000018001d7306 */ /* 0x0007220000201400 */
[----:B--2---:R-:W-:Y:S01]  /*ab90*/  FFMA.FTZ R32, R26, -UR19, R18 ;  /* 0x800000131a207c23 */ /* 0x004fe20008010012 */
[----:B------:R-:W-:Y:S02]  /*aba0*/  FSEL R203, R27, -INF , !P0 ;  /* 0xff8000001bcb7808 */ /* 0x000fe40004000000 */
[----:B------:R-:W-:Y:S01]  /*abb0*/  IABS R16, R25 ;  /* 0x0000001900107213 */ /* 0x000fe20000000000 */
[--C-:B------:R-:W-:Y:S01]  /*abc0*/  IMAD.IADD R18, R243, 0x1, -R30.reuse ;  /* 0x00000001f3127824 */ /* 0x100fe200078e0a1e */
[----:B------:R-:W-:Y:S01]  /*abd0*/  FSEL R188, R188, -INF , !P6 ;  /* 0xff800000bcbc7808 */ /* 0x000fe20007000000 */
[----:B------:R-:W-:Y:S01]  /*abe0*/  IMAD.IADD R31, R240, 0x1, -R30 ;  /* 0x00000001f01f7824 */ /* 0x000fe200078e0a1e */
[----:B------:R-:W-:-:S02]  /*abf0*/  ISETP.GE.AND P0, PT, R28, R241, PT ;  /* 0x000000f11c00720c */ /* 0x000fc40003f06270 */
[----:B------:R-:W-:Y:S01]  /*ac00*/  IABS R18, R18 ;  /* 0x0000001200127213 */ /* 0x000fe20000000000 */
[----:B------:R-:W2:Y:S01]  /*ac10*/  I2F R16, R16 ;  /* 0x0000001000107306 */ /* 0x000ea20000201400 */
[----:B------:R-:W-:Y:S02]  /*ac20*/  ISETP.GE.AND P6, PT, R28, R238, PT ;  /* 0x000000ee1c00720c */ /* 0x000fe40003fc6270 */
[----:B------:R-:W-:Y:S01]  /*ac30*/  IADD3 R34, R0, 0x19, RZ ;  /* 0x0000001900227810 */ /* 0x000fe20007ffe0ff */
[----:B---3--:R-:W3:Y:S01]  /*ac40*/  LDSM.16.M88.4 R24, [R216+0x7000] ;  /* 0x00700000d818783b */ /* 0x008ee20000000200 */
[C---:B------:R-:W-:Y:S02]  /*ac50*/  ISETP.LT.OR P0, PT, R28.reuse, R242, P0 ;  /* 0x000000f21c00720c */ /* 0x040fe40000701670 */
[----:B------:R-:W-:Y:S01]  /*ac60*/  ISETP.LT.OR P6, PT, R28, R239, P6 ;  /* 0x000000ef1c00720c */ /* 0x000fe200037c1670 */
[----:B------:R-:W-:Y:S01]  /*ac70*/  I2F R18, R18 ;  /* 0x0000001200127306 */ /* 0x000fe20000201400 */
[----:B----4-:R-:W-:Y:S01]  /*ac80*/  FFMA.FTZ R28, R29, -UR19, R17 ;  /* 0x800000131d1c7c23 */ /* 0x010fe20008010011 */
[----:B------:R-:W-:Y:S01]  /*ac90*/  IABS R31, R31 ;  /* 0x0000001f001f7213 */ /* 0x000fe20000000000 */
[----:B------:R-:W-:Y:S01]  /*aca0*/  IMAD.IADD R17, R243, 0x1, -R34 ;  /* 0x00000001f3117824 */ /* 0x000fe200078e0a22 */
[----:B------:R-:W-:-:S02]  /*acb0*/  FSEL R29, R32, -INF , !P1 ;  /* 0xff800000201d7808 */ /* 0x000fc40004800000 */
[----:B------:R-:W-:Y:S01]  /*acc0*/  ISETP.GE.AND P1, PT, R30, R241, PT ;  /* 0x000000f11e00720c */ /* 0x000fe20003f26270 */
[----:B--2---:R-:W-:Y:S01]  /*acd0*/  FFMA.FTZ R16, R16, -UR19, R19 ;  /* 0x8000001310107c23 */ /* 0x004fe20008010013 */
[----:B------:R-:W-:Y:S01]  /*ace0*/  IABS R17, R17 ;  /* 0x0000001100117213 */ /* 0x000fe20000000000 */
[----:B------:R2:W4:Y:S01]  /*acf0*/  I2F R32, R31 ;  /* 0x0000001f00207306 */ /* 0x0005220000201400 */
[----:B------:R-:W-:Y:S02]  /*ad00*/  ISETP.LT.OR P1, PT, R30, R242, P1 ;  /* 0x000000f21e00720c */ /* 0x000fe40000f21670 */
[----:B------:R-:W-:Y:S01]  /*ad10*/  IADD3 R33, R0, 0x20, RZ ;  /* 0x0000002000217810 */ /* 0x000fe20007ffe0ff */
[----:B-1----:R-:W-:Y:S04]  /*ad20*/  HMMA.16816.F32.BF16 R184, R192, R20, R184 ;  /* 0x00000014c0b8723c */ /* 0x002fe800000418b8 */
[----:B------:R-:W1:Y:S01]  /*ad30*/  I2F R17, R17 ;  /* 0x0000001100117306 */ /* 0x000e620000201400 */
[----:B------:R-:W-:-:S05]  /*ad40*/  IMAD.IADD R19, R243, 0x1, -R33 ;  /* 0x00000001f3137824 */ /* 0x000fca00078e0a21 */
[----:B------:R-:W-:Y:S01]  /*ad50*/  IABS R19, R19 ;  /* 0x0000001300137213 */ /* 0x000fe20000000000 */
[----:B------:R-:W-:Y:S01]  /*ad60*/  IMAD.IADD R20, R240, 0x1, -R33 ;  /* 0x00000001f0147824 */ /* 0x000fe200078e0a21 */
[----:B--2---:R-:W-:Y:S01]  /*ad70*/  FSEL R31, R28, -INF , !P0 ;  /* 0xff8000001c1f7808 */ /* 0x004fe20004000000 */
[----:B------:R-:W-:Y:S01]  /*ad80*/  IMAD.IADD R28, R240, 0x1, -R34 ;  /* 0x00000001f01c7824 */ /* 0x000fe200078e0a22 */
[----:B------:R-:W-:Y:S01]  /*ad90*/  ISETP.GE.AND P0, PT, R30, R238, PT ;  /* 0x000000ee1e00720c */ /* 0x000fe20003f06270 */
[----:B----4-:R-:W-:Y:S01]  /*ada0*/  FFMA.FTZ R14, R32, -UR19, R14 ;  /* 0x80000013200e7c23 */ /* 0x010fe2000801000e */
[----:B------:R-:W-:Y:S01]  /*adb0*/  IABS R20, R20 ;  /* 0x0000001400147213 */ /* 0x000fe20000000000 */
[----:B------:R-:W-:Y:S01]  /*adc0*/  HMMA.16816.F32.BF16 R180, R192, R22, R180 ;  /* 0x00000016c0b4723c */ /* 0x000fe200000418b4 */
[----:B------:R-:W-:Y:S02]  /*add0*/  IABS R28, R28 ;  /* 0x0000001c001c7213 */ /* 0x000fe40000000000 */
[----:B------:R-:W-:Y:S01]  /*ade0*/  ISETP.LT.OR P0, PT, R30, R239, P0 ;  /* 0x000000ef1e00720c */ /* 0x000fe20000701670 */
[----:B------:R-:W-:Y:S01]  /*adf0*/  FFMA.FTZ R30, R18, -UR19, R12 ;  /* 0x80000013121e7c23 */ /* 0x000fe2000801000c */
[----:B------:R-:W-:Y:S01]  /*ae00*/  IADD3 R18, R0, 0x21, RZ ;  /* 0x0000002100127810 */ /* 0x000fe20007ffe0ff */
[----:B------:R2:W4:Y:S01]  /*ae10*/  I2F R12, R28 ;  /* 0x0000001c000c7306 */ /* 0x0005220000201400 */
[----:B-1----:R-:W-:Y:S01]  /*ae20*/  FFMA.FTZ R13, R17, -UR19, R13 ;  /* 0x80000013110d7c23 */ /* 0x002fe2000801000d */
[----:B---3--:R-:W-:Y:S01]  /*ae30*/  HMMA.16816.F32.BF16 R8, R172, R24, R8 ;  /* 0x00000018ac08723c */ /* 0x008fe20000041808 */
[----:B------:R-:W-:-:S02]  /*ae40*/  FSEL R21, R14, -INF , !P0 ;  /* 0xff8000000e157808 */ /* 0x000fc40004000000 */
[----:B------:R-:W-:Y:S02]  /*ae50*/  FSEL R30, R30, -INF , !P1 ;  /* 0xff8000001e1e7808 */ /* 0x000fe40004800000 */
[----:B------:R-:W-:Y:S02]  /*ae60*/  ISETP.GE.AND P1, PT, R34, R238, PT ;  /* 0x000000ee2200720c */ /* 0x000fe40003f26270 */
[----:B------:R-:W-:Y:S01]  /*ae70*/  IADD3 R17, R0, 0x28, RZ ;  /* 0x0000002800117810 */ /* 0x000fe20007ffe0ff */
[----:B------:R-:W-:Y:S01]  /*ae80*/  HMMA.16816.F32.BF16 R4, R172, R26, R4 ;  /* 0x0000001aac04723c */ /* 0x000fe20000041804 */
[----:B------:R-:W-:Y:S02]  /*ae90*/  ISETP.LT.OR P1, PT, R34, R239, P1 ;  /* 0x000000ef2200720c */ /* 0x000fe40000f21670 */
[----:B------:R-:W-:Y:S02]  /*aea0*/  ISETP.GE.AND P0, PT, R33, R241, PT ;  /* 0x000000f12100720c */ /* 0x000fe40003f06270 */
[----:B------:R-:W-:-:S02]  /*aeb0*/  IADD3 R25, R0, 0x29, RZ ;  /* 0x0000002900197810 */ /* 0x000fc40007ffe0ff */
[----:B--2---:R-:W-:Y:S01]  /*aec0*/  FSEL R28, R16, -INF , !P6 ;  /* 0xff800000101c7808 */ /* 0x004fe20007000000 */
[----:B------:R-:W-:Y:S01]  /*aed0*/  IMAD.MOV.U32 R16, RZ, RZ, R19 ;  /* 0x000000ffff107224 */ /* 0x000fe200078e0013 */
[----:B------:R-:W-:Y:S01]  /*aee0*/  ISETP.GE.AND P6, PT, R34, R241, PT ;  /* 0x000000f12200720c */ /* 0x000fe20003fc6270 */
[----:B------:R-:W-:Y:S01]  /*aef0*/  IMAD.IADD R19, R243, 0x1, -R18 ;  /* 0x00000001f3137824 */ /* 0x000fe200078e0a12 */
[-C--:B------:R-:W-:Y:S01]  /*af00*/  ISETP.LT.OR P0, PT, R33, R242.reuse, P0 ;  /* 0x000000f22100720c */ /* 0x080fe20000701670 */
[----:B----4-:R-:W-:Y:S01]  /*af10*/  FFMA.FTZ R27, R12, -UR19, R15 ;  /* 0x800000130c1b7c23 */ /* 0x010fe2000801000f */
[----:B------:R-:W-:Y:S01]  /*af20*/  ISETP.LT.OR P6, PT, R34, R242, P6 ;  /* 0x000000f22200720c */ /* 0x000fe200037c1670 */
[----:B------:R-:W1:Y:S01]  /*af30*/  I2F R16, R16 ;  /* 0x0000001000107306 */ /* 0x000e620000201400 */
[----:B------:R-:W-:Y:S01]  /*af40*/  IABS R19, R19 ;  /* 0x0000001300137213 */ /* 0x000fe20000000000 */
[----:B------:R-:W-:Y:S01]  /*af50*/  IMAD.MOV.U32 R34, RZ, RZ, R20 ;  /* 0x000000ffff227224 */ /* 0x000fe200078e0014 */
[----:B------:R-:W-:Y:S01]  /*af60*/  FSEL R24, R13, -INF , !P6 ;  /* 0xff8000000d187808 */ /* 0x000fe20007000000 */
[C---:B------:R-:W-:Y:S01]  /*af70*/  IMAD.IADD R20, R240.reuse, 0x1, -R18 ;  /* 0x00000001f0147824 */ /* 0x040fe200078e0a12 */
[----:B------:R-:W2:Y:S01]  /*af80*/  LDSM.16.M88.4 R12, [R216+0x7800] ;  /* 0x00780000d80c783b */ /* 0x000ea20000000200 */
[----:B------:R-:W-:Y:S01]  /*af90*/  IMAD.MOV.U32 R32, RZ, RZ, R19 ;  /* 0x000000ffff207224 */ /* 0x000fe200078e0013 */
[----:B------:R-:W-:Y:S01]  /*afa0*/  ISETP.GE.AND P6, PT, R33, R238, PT ;  /* 0x000000ee2100720c */ /* 0x000fe20003fc6270 */
[----:B------:R-:W3:Y:S01]  /*afb0*/  I2F R34, R34 ;  /* 0x0000002200227306 */ /* 0x000ee20000201400 */
[----:B------:R-:W-:Y:S01]  /*afc0*/  IABS R19, R20 ;  /* 0x0000001400137213 */ /* 0x000fe20000000000 */
[--C-:B------:R-:W-:Y:S01]  /*afd0*/  IMAD.IADD R20, R243, 0x1, -R17.reuse ;  /* 0x00000001f3147824 */ /* 0x100fe200078e0a11 */
[----:B------:R-:W-:Y:S01]  /*afe0*/  ISETP.LT.OR P6, PT, R33, R239, P6 ;  /* 0x000000ef2100720c */ /* 0x000fe200037c1670 */
[----:B------:R-:W-:Y:S01]  /*aff0*/  IMAD.IADD R26, R240, 0x1, -R17 ;  /* 0x00000001f01a7824 */ /* 0x000fe200078e0a11 */
[----:B------:R-:W-:-:S04]  /*b000*/  DEPBAR.LE SB0, 0x0 ;  /* 0x000080000000791a */ /* 0x000fc80000000000 */
[----:B------:R-:W4:Y:S01]  /*b010*/  I2F R32, R32 ;  /* 0x0000002000207306 */ /* 0x000f220000201400 */
[----:B------:R-:W-:Y:S01]  /*b020*/  IABS R20, R20 ;  /* 0x0000001400147213 */ /* 0x000fe20000000000 */
[----:B-1----:R-:W-:Y:S01]  /*b030*/  FFMA.FTZ R8, R16, -UR19, R8 ;  /* 0x8000001310087c23 */ /* 0x002fe20008010008 */
[----:B------:R-:W-:-:S04]  /*b040*/  IABS R16, R26 ;  /* 0x0000001a00107213 */ /* 0x000fc80000000000 */
[----:B------:R-:W-:Y:S01]  /*b050*/  FSEL R191, R8, -INF , !P0 ;  /* 0xff80000008bf7808 */ /* 0x000fe20004000000 */
[----:B------:R-:W1:Y:S01]  /*b060*/  I2F R26, R20 ;  /* 0x00000014001a7306 */ /* 0x000e620000201400 */
[----:B------:R-:W-:Y:S01]  /*b070*/  ISETP.GE.AND P0, PT, R18, R238, PT ;  /* 0x000000ee1200720c */ /* 0x000fe20003f06270 */
[----:B---3--:R-:W-:Y:S01]  /*b080*/  FFMA.FTZ R34, R34, -UR19, R10 ;  /* 0x8000001322227c23 */ /* 0x008fe2000801000a */
[----:B------:R-:W-:Y:S02]  /*b090*/  IADD3 R8, R0, 0x30, RZ ;  /* 0x0000003000087810 */ /* 0x000fe40007ffe0ff */
[----:B------:R-:W-:Y:S02]  /*b0a0*/  ISETP.LT.OR P0, PT, R18, R239, P0 ;  /* 0x000000ef1200720c */ /* 0x000fe40000701670 */
[----:B------:R-:W-:Y:S01]  /*b0b0*/  FSEL R190, R34, -INF , !P6 ;  /* 0xff80000022be7808 */ /* 0x000fe20007000000 */
[----:B----4-:R-:W-:Y:S01]  /*b0c0*/  FFMA.FTZ R9, R32, -UR19, R9 ;  /* 0x8000001320097c23 */ /* 0x010fe20008010009 */
[----:B------:R-:W3:Y:S01]  /*b0d0*/  I2F R19, R19 ;  /* 0x0000001300137306 */ /* 0x000ee20000201400 */
[--C-:B------:R-:W-:Y:S01]  /*b0e0*/  IMAD.IADD R22, R240, 0x1, -R8.reuse ;  /* 0x00000001f0167824 */ /* 0x100fe200078e0a08 */
[----:B------:R-:W-:Y:S01]  /*b0f0*/  ISETP.GE.AND P6, PT, R17, R241, PT ;  /* 0x000000f11100720c */ /* 0x000fe20003fc6270 */
[----:B------:R-:W-:-:S03]  /*b100*/  IMAD.IADD R23, R243, 0x1, -R8 ;  /* 0x00000001f3177824 */ /* 0x000fc600078e0a08 */
[----:B------:R-:W-:Y:S01]  /*b110*/  IABS R22, R22 ;  /* 0x0000001600167213 */ /* 0x000fe20000000000 */
[----:B-1----:R-:W-:Y:S01]  /*b120*/  FFMA.FTZ R26, R26, -UR19, R4 ;  /* 0x800000131a1a7c23 */ /* 0x002fe20008010004 */
[----:B------:R-:W-:Y:S01]  /*b130*/  FSEL R20, R27, -INF , !P1 ;  /* 0xff8000001b147808 */ /* 0x000fe20004800000 */
[----:B------:R-:W-:Y:S01]  /*b140*/  IMAD.IADD R27, R243, 0x1, -R25 ;  /* 0x00000001f31b7824 */ /* 0x000fe200078e0a19 */
[----:B------:R-:W-:Y:S01]  /*b150*/  ISETP.GE.AND P1, PT, R18, R241, PT ;  /* 0x000000f11200720c */ /* 0x000fe20003f26270 */
[C---:B--2---:R-:W-:Y:S01]  /*b160*/  HMMA.16816.F32.BF16 R184, R172.reuse, R12, R184 ;  /* 0x0000000cacb8723c */ /* 0x044fe200000418b8 */
[----:B------:R-:W1:Y:S01]  /*b170*/  I2F R16, R16 ;  /* 0x0000001000107306 */ /* 0x000e620000201400 */
[----:B------:R-:W-:Y:S02]  /*b180*/  IADD3 R4, R0, 0x38, RZ ;  /* 0x0000003800047810 */ /* 0x000fe40007ffe0ff */
[----:B------:R-:W-:Y:S01]  /*b190*/  IABS R27, R27 ;  /* 0x0000001b001b7213 */ /* 0x000fe20000000000 */
[----:B---3--:R-:W-:Y:S01]  /*b1a0*/  FFMA.FTZ R19, R19, -UR19, R11 ;  /* 0x8000001313137c23 */ /* 0x008fe2000801000b */
[-C--:B------:R-:W-:Y:S01]  /*b1b0*/  ISETP.LT.OR P1, PT, R18, R242.reuse, P1 ;  /* 0x000000f21200720c */ /* 0x080fe20000f21670 */
[----:B------:R-:W-:Y:S01]  /*b1c0*/  IMAD.IADD R18, R240, 0x1, -R25 ;  /* 0x00000001f0127824 */ /* 0x000fe200078e0a19 */
[----:B------:R-:W-:Y:S01]  /*b1d0*/  ISETP.LT.OR P6, PT, R17, R242, P6 ;  /* 0x000000f21100720c */ /* 0x000fe200037c1670 */
[----:B------:R-:W2:Y:S01]  /*b1e0*/  I2F R10, R27 ;  /* 0x0000001b000a7306 */ /* 0x000ea20000201400 */
[----:B------:R-:W-:Y:S01]  /*b1f0*/  FSEL R194, R9, -INF , !P1 ;  /* 0xff80000009c27808 */ /* 0x000fe20004800000 */
[----:B------:R-:W-:Y:S01]  /*b200*/  IMAD.MOV.U32 R11, RZ, RZ, R22 ;  /* 0x000000ffff0b7224 */ /* 0x000fe200078e0016 */
[----:B------:R-:W-:Y:S01]  /*b210*/  IADD3 R9, R0, 0x31, RZ ;  /* 0x0000003100097810 */ /* 0x000fe20007ffe0ff */
[----:B------:R-:W-:Y:S01]  /*b220*/  HMMA.16816.F32.BF16 R180, R172, R14, R180 ;  /* 0x0000000eacb4723c */ /* 0x000fe200000418b4 */
[----:B------:R-:W-:-:S02]  /*b230*/  IABS R18, R18 ;  /* 0x0000001200127213 */ /* 0x000fc40000000000 */
[----:B------:R-:W-:Y:S01]  /*b240*/  ISETP.GE.AND P1, PT, R17, R238, PT ;  /* 0x000000ee1100720c */ /* 0x000fe20003f26270 */
[--C-:B------:R-:W-:Y:S01]  /*b250*/  IMAD.IADD R12, R243, 0x1, -R9.reuse ;  /* 0x00000001f30c7824 */ /* 0x100fe200078e0a09 */
[----:B------:R-:W-:Y:S01]  /*b260*/  IABS R23, R23 ;  /* 0x0000001700177213 */ /* 0x000fe20000000000 */
[----:B------:R-:W-:Y:S01]  /*b270*/  IMAD.IADD R13, R240, 0x1, -R9 ;  /* 0x00000001f00d7824 */ /* 0x000fe200078e0a09 */
[----:B------:R-:W3:Y:S01]  /*b280*/  I2F R18, R18 ;  /* 0x0000001200127306 */ /* 0x000ee20000201400 */
[----:B------:R-:W-:Y:S01]  /*b290*/  FSEL R195, R26, -INF , !P6 ;  /* 0xff8000001ac37808 */ /* 0x000fe20007000000 */
[----:B-1----:R-:W-:Y:S01]  /*b2a0*/  FFMA.FTZ R6, R16, -UR19, R6 ;  /* 0x8000001310067c23 */ /* 0x002fe20008010006 */
[----:B------:R-:W-:Y:S01]  /*b2b0*/  IABS R12, R12 ;  /* 0x0000000c000c7213 */ /* 0x000fe20000000000 */
[----:B--2---:R-:W-:Y:S01]  /*b2c0*/  FFMA.FTZ R5, R10, -UR19, R5 ;  /* 0x800000130a057c23 */ /* 0x004fe20008010005 */
[----:B------:R-:W-:Y:S01]  /*b2d0*/  FSEL R35, R19, -INF , !P0 ;  /* 0xff80000013237808 */ /* 0x000fe20004000000 */
[----:B------:R-:W-:Y:S01]  /*b2e0*/  IMAD.IADD R10, R240, 0x1, -R4 ;  /* 0x00000001f00a7824 */ /* 0x000fe200078e0a04 */
[----:B------:R-:W-:-:S02]  /*b2f0*/  ISETP.GE.AND P6, PT, R25, R238, PT ;  /* 0x000000ee1900720c */ /* 0x000fc40003fc6270 */
[----:B------:R-:W1:Y:S01]  /*b300*/  I2F R12, R12 ;  /* 0x0000000c000c7306 */ /* 0x000e620000201400 */
[----:B------:R-:W-:Y:S01]  /*b310*/  ISETP.GE.AND P0, PT, R25, R241, PT ;  /* 0x000000f11900720c */ /* 0x000fe20003f06270 */
[----:B------:R-:W-:Y:S01]  /*b320*/  IMAD.IADD R19, R243, 0x1, -R4 ;  /* 0x00000001f3137824 */ /* 0x000fe200078e0a04 */
[----:B------:R-:W-:Y:S02]  /*b330*/  IABS R10, R10 ;  /* 0x0000000a000a7213 */ /* 0x000fe40000000000 */
[-C--:B------:R-:W-:Y:S01]  /*b340*/  ISETP.LT.OR P1, PT, R17, R239.reuse, P1 ;  /* 0x000000ef1100720c */ /* 0x080fe20000f21670 */
[----:B---3--:R-:W-:Y:S02]  /*b350*/  FFMA.FTZ R7, R18, -UR19, R7 ;  /* 0x8000001312077c23 */ /* 0x008fe40008010007 */
[----:B------:R-:W2:Y:S01]  /*b360*/  I2F R17, R23 ;  /* 0x0000001700117306 */ /* 0x000ea20000201400 */
[C---:B------:R-:W-:Y:S02]  /*b370*/  ISETP.LT.OR P6, PT, R25.reuse, R239, P6 ;  /* 0x000000ef1900720c */ /* 0x040fe400037c1670 */
[----:B------:R-:W-:-:S02]  /*b380*/  ISETP.LT.OR P0, PT, R25, R242, P0 ;  /* 0x000000f21900720c */ /* 0x000fc40000701670 */
[----:B------:R-:W-:Y:S02]  /*b390*/  IADD3 R0, R0, 0x39, RZ ;  /* 0x0000003900007810 */ /* 0x000fe40007ffe0ff */
[----:B------:R-:W-:Y:S01]  /*b3a0*/  IABS R13, R13 ;  /* 0x0000000d000d7213 */ /* 0x000fe20000000000 */
[----:B------:R-:W3:Y:S01]  /*b3b0*/  I2F R11, R11 ;  /* 0x0000000b000b7306 */ /* 0x000ee20000201400 */
[----:B------:R-:W-:Y:S01]  /*b3c0*/  IABS R19, R19 ;  /* 0x0000001300137213 */ /* 0x000fe20000000000 */
[----:B-1----:R-:W-:Y:S01]  /*b3d0*/  FFMA.FTZ R12, R12, -UR19, R185 ;  /* 0x800000130c0c7c23 */ /* 0x002fe200080100b9 */
[----:B------:R-:W-:Y:S02]  /*b3e0*/  FSEL R192, R7, -INF , !P6 ;  /* 0xff80000007c07808 */ /* 0x000fe40007000000 */
[----:B------:R-:W-:Y:S01]  /*b3f0*/  FSEL R193, R6, -INF , !P1 ;  /* 0xff80000006c17808 */ /* 0x000fe20004800000 */
[--C-:B------:R-:W-:Y:S01]  /*b400*/  IMAD.IADD R6, R240, 0x1, -R0.reuse ;  /* 0x00000001f0067824 */ /* 0x100fe200078e0a00 */
[----:B------:R-:W-:Y:S01]  /*b410*/  FSEL R197, R5, -INF , !P0 ;  /* 0xff80000005c57808 */ /* 0x000fe20004000000 */
[----:B------:R-:W1:Y:S01]  /*b420*/  I2F R10, R10 ;  /* 0x0000000a000a7306 */ /* 0x000e620000201400 */
[----:B------:R-:W-:Y:S01]  /*b430*/  ISETP.GE.AND P6, PT, R9, R241, PT ;  /* 0x000000f10900720c */ /* 0x000fe20003fc6270 */
[----:B------:R-:W-:Y:S01]  /*b440*/  IMAD.IADD R5, R243, 0x1, -R0 ;  /* 0x00000001f3057824 */ /* 0x000fe200078e0a00 */
[----:B------:R-:W-:Y:S01]  /*b450*/  IABS R6, R6 ;  /* 0x0000000600067213 */ /* 0x000fe20000000000 */
[----:B--2---:R-:W-:Y:S01]  /*b460*/  FFMA.FTZ R17, R17, -UR19, R184 ;  /* 0x8000001311117c23 */ /* 0x004fe200080100b8 */
[----:B------:R-:W-:-:S02]  /*b470*/  ISETP.LT.OR P6, PT, R9, R242, P6 ;  /* 0x000000f20900720c */ /* 0x000fc400037c1670 */
[----:B------:R-:W-:Y:S01]  /*b480*/  IABS R5, R5 ;  /* 0x0000000500057213 */ /* 0x000fe20000000000 */
[----:B------:R-:W2:Y:S01]  /*b490*/  I2F R13, R13 ;  /* 0x0000000d000d7306 */ /* 0x000ea20000201400 */
[C---:B------:R-:W-:Y:S01]  /*b4a0*/  ISETP.GE.AND P1, PT, R8.reuse, R241, PT ;  /* 0x000000f10800720c */ /* 0x040fe20003f26270 */
[----:B---3--:R-:W-:Y:S01]  /*b4b0*/  FFMA.FTZ R11, R11, -UR19, R186 ;  /* 0x800000130b0b7c23 */ /* 0x008fe200080100ba */
[-C--:B------:R-:W-:Y:S02]  /*b4c0*/  ISETP.GE.AND P0, PT, R8, R238.reuse, PT ;  /* 0x000000ee0800720c */ /* 0x080fe40003f06270 */
[----:B------:R-:W-:Y:S02]  /*b4d0*/  FSEL R33, R12, -INF , !P6 ;  /* 0xff8000000c217808 */ /* 0x000fe40007000000 */
[----:B------:R-:W-:Y:S01]  /*b4e0*/  ISETP.GE.AND P6, PT, R4, R238, PT ;  /* 0x000000ee0400720c */ /* 0x000fe20003fc6270 */
[----:B------:R-:W3:Y:S01]  /*b4f0*/  I2F R19, R19 ;  /* 0x0000001300137306 */ /* 0x000ee20000201400 */
[----:B------:R-:W-:Y:S01]  /*b500*/  ISETP.LT.OR P1, PT, R8, R242, P1 ;  /* 0x000000f20800720c */ /* 0x000fe20000f21670 */
[----:B-1----:R-:W-:Y:S01]  /*b510*/  FFMA.FTZ R10, R10, -UR19, R182 ;  /* 0x800000130a0a7c23 */ /* 0x002fe200080100b6 */
[----:B------:R-:W-:Y:S01]  /*b520*/  BAR.SYNC.DEFER_BLOCKING 0x0 ;  /* 0x0000000000007b1d */ /* 0x000fe20000010000 */
[----:B------:R-:W-:-:S02]  /*b530*/  ISETP.LT.OR P0, PT, R8, R239, P0 ;  /* 0x000000ef0800720c */ /* 0x000fc40000701670 */
[C---:B------:R-:W-:Y:S02]  /*b540*/  ISETP.LT.OR P6, PT, R4.reuse, R239, P6 ;  /* 0x000000ef0400720c */ /* 0x040fe400037c1670 */
[----:B------:R-:W-:Y:S01]  /*b550*/  FSEL R34, R17, -INF , !P1 ;  /* 0xff80000011227808 */ /* 0x000fe20004800000 */
[----:B------:R-:W1:Y:S01]  /*b560*/  I2F R5, R5 ;  /* 0x0000000500057306 */ /* 0x000e620000201400 */
[----:B------:R-:W-:Y:S01]  /*b570*/  FSEL R179, R11, -INF , !P0 ;  /* 0xff8000000bb37808 */ /* 0x000fe20004000000 */
[----:B--2---:R-:W-:Y:S01]  /*b580*/  FFMA.FTZ R13, R13, -UR19, R187 ;  /* 0x800000130d0d7c23 */ /* 0x004fe200080100bb */
[----:B------:R-:W-:Y:S02]  /*b590*/  ISETP.GE.AND P1, PT, R9, R238, PT ;  /* 0x000000ee0900720c */ /* 0x000fe40003f26270 */
[----:B------:R-:W-:Y:S02]  /*b5a0*/  ISETP.GE.AND P0, PT, R4, R241, PT ;  /* 0x000000f10400720c */ /* 0x000fe40003f06270 */
[----:B------:R-:W-:Y:S01]  /*b5b0*/  FSEL R176, R10, -INF , !P6 ;  /* 0xff8000000ab07808 */ /* 0x000fe20007000000 */
[----:B------:R-:W2:Y:S01]  /*b5c0*/  I2F R6, R6 ;  /* 0x0000000600067306 */ /* 0x000ea20000201400 */
[----:B------:R-:W-:Y:S01]  /*b5d0*/  PLOP3.LUT P6, PT, PT, PT, UP0, 0x80, 0x0 ;  /* 0x000000000000781c */ /* 0x000fe20003fcf008 */
[----:B---3--:R-:W-:Y:S01]  /*b5e0*/  FFMA.FTZ R19, R19, -UR19, R180 ;  /* 0x8000001313137c23 */ /* 0x008fe200080100b4 */
[----:B------:R-:W-:-:S02]  /*b5f0*/  ISETP.LT.OR P1, PT, R9, R239, P1 ;  /* 0x000000ef0900720c */ /* 0x000fc40000f21670 */
[----:B------:R-:W-:Y:S02]  /*b600*/  ISETP.LT.OR P0, PT, R4, R242, P0 ;  /* 0x000000f20400720c */ /* 0x000fe40000701670 */
[----:B------:R-:W-:Y:S01]  /*b610*/  FSEL R178, R13, -INF , !P1 ;  /* 0xff8000000db27808 */ /* 0x000fe20004800000 */
[----:B-1----:R-:W-:Y:S01]  /*b620*/  FFMA.FTZ R5, R5, -UR19, R181 ;  /* 0x8000001305057c23 */ /* 0x002fe200080100b5 */
[----:B------:R-:W-:Y:S02]  /*b630*/  FSEL R32, R19, -INF , !P0 ;  /* 0xff80000013207808 */ /* 0x000fe40004000000 */
[C---:B------:R-:W-:Y:S02]  /*b640*/  ISETP.GE.AND P1, PT, R0.reuse, R241, PT ;  /* 0x000000f10000720c */ /* 0x040fe40003f26270 */
[C---:B------:R-:W-:Y:S02]  /*b650*/  ISETP.GE.AND P0, PT, R0.reuse, R238, PT ;  /* 0x000000ee0000720c */ /* 0x040fe40003f06270 */
[----:B------:R-:W-:Y:S01]  /*b660*/  ISETP.LT.OR P1, PT, R0, R242, P1 ;  /* 0x000000f20000720c */ /* 0x000fe20000f21670 */
[----:B--2---:R-:W-:Y:S01]  /*b670*/  FFMA.FTZ R6, R6, -UR19, R183 ;  /* 0x8000001306067c23 */ /* 0x004fe200080100b7 */
        /* <DEDUP_REMOVED lines=78> */
.L_x_6443:
[----:B------:R-:W-:-:S04]  /*bb60*/  ULEA UR24, -UR8, URZ, 0x6 ;  /* 0x0000003f08187291 */ /* 0x000fc8000f8e313f */
[----:B------:R-:W-:Y:S02]  /*bb70*/  USHF.R.S32.HI UR7, URZ, 0x1f, UR24 ;  /* 0x0000001f3f077899 */ /* 0x000fe40008011418 */
.L_x_6444:
        /* <DEDUP_REMOVED lines=12> */
[----:B------:R-:W-:Y:S01]  /*bc40*/  @!P3 LEA R14, P0, R4, c[0x0][0x168], 0x1 ;  /* 0x00005a00040eba11 */ /* 0x000fe200078008ff */
[----:B------:R-:W-:Y:S01]  /*bc50*/  IMAD.U32 R5, RZ, RZ, UR7 ;  /* 0x00000007ff057e24 */ /* 0x000fe2000f8e00ff */
[----:B------:R-:W-:-:S02]  /*bc60*/  @!UP0 UIADD3 UR25, UP1, UR18, UR24, URZ ;  /* 0x0000001812198290 */ /* 0x000fc4000ff3e03f */
[----:B------:R-:W-:Y:S01]  /*bc70*/  @!P3 LEA.HI.X R15, R4, c[0x0][0x16c], R0, 0x1, P0 ;  /* 0x00005b00040fba11 */ /* 0x000fe200000f0c00 */
[----:B------:R-:W-:Y:S01]  /*bc80*/  IMAD.U32 R0, RZ, RZ, UR7 ;  /* 0x00000007ff007e24 */ /* 0x000fe2000f8e00ff */
[----:B------:R-:W-:Y:S01]  /*bc90*/  @!P2 IADD3 R10, P0, R196, UR24, RZ ;  /* 0x00000018c40aac10 */ /* 0x000fe2000ff1e0ff */
[----:B------:R-:W-:Y:S01]  /*bca0*/  @!UP0 UIADD3.X UR9, UR15, UR7, URZ, UP1, !UPT ;  /* 0x000000070f098290 */ /* 0x000fe20008ffe43f */
[C---:B------:R-:W-:Y:S02]  /*bcb0*/  @!P5 LEA R26, P1, R6.reuse, R247, 0x1 ;  /* 0x000000f7061ad211 */ /* 0x040fe400078208ff */
[----:B------:R-:W-:Y:S02]  /*bcc0*/  @!P2 IADD3.X R4, R165, UR7, RZ, P0, !PT ;  /* 0x00000007a504ac10 */ /* 0x000fe400087fe4ff */
[----:B------:R-:W-:Y:S02]  /*bcd0*/  @!P5 LEA.HI.X R27, R6, R246, R0, 0x1, P1 ;  /* 0x000000f6061bd211 */ /* 0x000fe400008f0c00 */
        /* <DEDUP_REMOVED lines=34> */
[----:B------:R-:W-:Y:S02]  /*bf00*/  @!P5 LEA.HI.X R17, R4, R246, R0, 0x1, P1 ;  /* 0x000000f60411d211 */ /* 0x000fe400008f0c00 */
[----:B------:R-:W-:Y:S01]  /*bf10*/  @!P4 IADD3 R0, P1, R196, UR5, RZ ;  /* 0x00000005c400cc10 */ /* 0x000fe2000ff3e0ff */
[----:B------:R1:W-:Y:S01]  /*bf20*/  @P5 STS.128 [R235+0x8800], RZ ;  /* 0x008800ffeb005388 */ /* 0x0003e20000000c00 */
[----:B------:R-:W-:Y:S02]  /*bf30*/  @!P2 LEA R8, P0, R6, c[0x0][0x168], 0x1 ;  /* 0x00005a000608aa11 */ /* 0x000fe400078008ff */
[----:B------:R-:W-:Y:S02]  /*bf40*/  @!P4 IADD3.X R4, R165, UR4, RZ, P1, !PT ;  /* 0x00000004a504cc10 */ /* 0x000fe40008ffe4ff */
[----:B------:R-:W-:-:S02]  /*bf50*/  @!P4 LEA R170, P1, R0, c[0x0][0x168], 0x1 ;  /* 0x00005a0000aaca11 */ /* 0x000fc400078208ff */
[----:B------:R-:W-:Y:S02]  /*bf60*/  @!P2 LEA.HI.X R9, R6, c[0x0][0x16c], R5, 0x1, P0 ;  /* 0x00005b000609aa11 */ /* 0x000fe400000f0c05 */
[----:B------:R-:W-:Y:S01]  /*bf70*/  @!P4 LEA.HI.X R171, R0, c[0x0][0x16c], R4, 0x1, P1 ;  /* 0x00005b0000abca11 */ /* 0x000fe200008f0c04 */
[----:B------:R-:W-:Y:S01]  /*bf80*/  IMAD.U32 R4, RZ, RZ, UR25 ;  /* 0x00000019ff047e24 */ /* 0x000fe2000f8e00ff */
[----:B------:R-:W-:Y:S01]  /*bf90*/  @!P3 IADD3 R6, P0, R196, UR5, RZ ;  /* 0x00000005c406bc10 */ /* 0x000fe2000ff1e0ff */
[----:B------:R-:W-:Y:S01]  /*bfa0*/  IMAD.U32 R0, RZ, RZ, UR9 ;  /* 0x00000009ff007e24 */ /* 0x000fe2000f8e00ff */
[----:B------:R-:W-:Y:S02]  /*bfb0*/  UIADD3 UR9, UP0, UR18, UR5, URZ ;  /* 0x0000000512097290 */ /* 0x000fe4000ff1e03f */
[----:B------:R-:W-:Y:S02]  /*bfc0*/  @!P3 IADD3.X R5, R165, UR4, RZ, P0, !PT ;  /* 0x00000004a505bc10 */ /* 0x000fe400087fe4ff */
[----:B------:R-:W-:-:S02]  /*bfd0*/  @!P3 LEA R172, P0, R6, c[0x0][0x168], 0x1 ;  /* 0x00005a0006acba11 */ /* 0x000fc400078008ff */
[-C--:B------:R-:W-:Y:S02]  /*bfe0*/  @!P5 LEA R182, P1, R4, R247.reuse, 0x1 ;  /* 0x000000f704b6d211 */ /* 0x080fe400078208ff */
[----:B------:R-:W-:Y:S01]  /*bff0*/  @!P3 LEA.HI.X R173, R6, c[0x0][0x16c], R5, 0x1, P0 ;  /* 0x00005b0006adba11 */ /* 0x000fe200000f0c05 */
[----:B------:R-:W-:Y:S01]  /*c000*/  IMAD.U32 R5, RZ, RZ, UR9 ;  /* 0x00000009ff057e24 */ /* 0x000fe2000f8e00ff */
[----:B------:R-:W-:Y:S02]  /*c010*/  @!P5 LEA.HI.X R183, R4, R246, R0, 0x1, P1 ;  /* 0x000000f604b7d211 */ /* 0x000fe400008f0c00 */
[----:B------:R-:W-:Y:S01]  /*c020*/  @!P2 IADD3 R0, P0, R196, UR5, RZ ;  /* 0x00000005c400ac10 */ /* 0x000fe2000ff1e0ff */
[----:B------:R-:W-:Y:S01]  /*c030*/  UIADD3.X UR5, UR15, UR4, URZ, UP0, !UPT ;  /* 0x000000040f057290 */ /* 0x000fe200087fe43f */
[----:B------:R-:W-:Y:S01]  /*c040*/  @!P5 LEA R184, P1, R5, R247, 0x1 ;  /* 0x000000f705b8d211 */ /* 0x000fe200078208ff */
[----:B------:R-:W-:Y:S01]  /*c050*/  @!PT LDS RZ, [RZ] ;  /* 0x00000000fffff984 */ /* 0x000fe20000000800 */
[----:B------:R-:W-:Y:S01]  /*c060*/  @!PT LDS RZ, [RZ] ;  /* 0x00000000fffff984 */ /* 0x000fe20000000800 */
[----:B------:R-:W-:Y:S01]  /*c070*/  @!PT LDS RZ, [RZ] ;  /* 0x00000000fffff984 */ /* 0x000fe20000000800 */
[----:B------:R1:W-:Y:S01]  /*c080*/  @!P5 LDGSTS.E.BYPASS.LTC128B.128 [R235+0x8800], [R182.64] ;  /* 0x08800000b6ebdfae */ /* 0x0003e2000b901d56 */
[----:B------:R-:W-:-:S02]  /*c090*/  @!P2 IADD3.X R6, R165, UR4, RZ, P0, !PT ;  /* 0x00000004a506ac10 */ /* 0x000fc400087fe4ff */
[C---:B--2---:R-:W-:Y:S01]  /*c0a0*/  @!P2 LEA R26, P0, R0.reuse, c[0x0][0x168], 0x1 ;  /* 0x00005a00001aaa11 */ /* 0x044fe200078008ff */
[----:B------:R-:W-:Y:S01]  /*c0b0*/  IMAD.U32 R4, RZ, RZ, UR5 ;  /* 0x00000005ff047e24 */ /* 0x000fe2000f8e00ff */
[----:B------:R1:W-:Y:S02]  /*c0c0*/  @P4 STS.128 [R235+0xa800], RZ ;  /* 0x00a800ffeb004388 */ /* 0x0003e40000000c00 */
[----:B------:R-:W-:Y:S02]  /*c0d0*/  @!P2 LEA.HI.X R27, R0, c[0x0][0x16c], R6, 0x1, P0 ;  /* 0x00005b00001baa11 */ /* 0x000fe400000f0c06 */
[----:B------:R-:W-:Y:S01]  /*c0e0*/  @!P4 IADD3 R0, P0, R196, UR9, RZ ;  /* 0x00000009c400cc10 */ /* 0x000fe2000ff1e0ff */
[----:B------:R-:W-:Y:S01]  /*c0f0*/  @!PT LDS RZ, [RZ] ;  /* 0x00000000fffff984 */ /* 0x000fe20000000800 */
[----:B------:R-:W-:Y:S01]  /*c100*/  @!PT LDS RZ, [RZ] ;  /* 0x00000000fffff984 */ /* 0x000fe20000000800 */
[----:B------:R-:W-:Y:S01]  /*c110*/  @!PT LDS RZ, [RZ] ;  /* 0x00000000fffff984 */ /* 0x000fe20000000800 */
[----:B------:R1:W-:Y:S01]  /*c120*/  @!P4 LDGSTS.E.BYPASS.LTC128B.128 [R235+0xa800], [R18.64+0x80] ;  /* 0x0a80008012ebcfae */ /* 0x0003e2000b901d56 */
[----:B------:R-:W-:Y:S02]  /*c130*/  @!P5 LEA.HI.X R185, R5, R246, R4, 0x1, P1 ;  /* 0x000000f605b9d211 */ /* 0x000fe400008f0c04 */
[----:B------:R-:W-:Y:S01]  /*c140*/  @!P4 IADD3.X R5, R165, UR5, RZ, P0, !PT ;  /* 0x00000005a505cc10 */ /* 0x000fe200087fe4ff */
        /* <DEDUP_REMOVED lines=10> */
[----:B---3--:R-:W-:-:S03]  /*c1f0*/  @!P3 LEA R14, P0, R4, c[0x0][0x168], 0x1 ;  /* 0x00005a00040eba11 */ /* 0x008fc600078008ff */
        /* <DEDUP_REMOVED lines=50> */
.L_x_6446:
[----:B------:R-:W-:Y:S05]  /*c520*/  BSYNC B0 ;  /* 0x0000000000007941 */ /* 0x000fea0003800000 */
.L_x_6445:
[----:B------:R-:W0:Y:S01]  /*c530*/  LDGDEPBAR ;  /* 0x00000000000079af */ /* 0x000e220000000000 */
[----:B--2---:R-:W-:Y:S02]  /*c540*/  IMAD.U32 R4, RZ, RZ, UR24 ;  /* 0x00000018ff047e24 */ /* 0x004fe4000f8e00ff */
[----:B------:R-:W-:-:S03]  /*c550*/  IMAD.U32 R0, RZ, RZ, UR7 ;  /* 0x00000007ff007e24 */ /* 0x000fc6000f8e00ff */
[----:B------:R-:W-:-:S04]  /*c560*/  LEA R247, P0, R4, R247, 0x1 ;  /* 0x000000f704f77211 */ /* 0x000fc800078008ff */
[----:B------:R-:W-:Y:S02]  /*c570*/  LEA.HI.X R246, R4, R246, R0, 0x1, P0 ;  /* 0x000000f604f67211 */ /* 0x000fe400000f0c00 */
.L_x_6442:
[----:B------:R-:W-:Y:S01]  /*c580*/  FMNMX.FTZ R5, R3, R189, !PT ;  /* 0x000000bd03057209 */ /* 0x000fe20007810000 */
[----:B-1----:R-:W-:Y:S01]  /*c590*/  LDSM.16.MT88.4 R16, [R224+0x10000] ;  /* 0x01000000e010783b */ /* 0x002fe20000004200 */
        /* <DEDUP_REMOVED lines=59> */
[----:B------:R-:W-:Y:S01]  /*c950*/  FFMA.FTZ R164, R203, c[0x0][0x23c], -R177 ;  /* 0x00008f00cba47a23 */ /* 0x000fe200000108b1 */
[----:B------:R-:W-:Y:S01]  /*c960*/  MUFU.EX2 R170, R170 ;  /* 0x000000aa00aa7308 */ /* 0x000fe20000000800 */
[----:B------:R-:W-:Y:S02]  /*c970*/  FMUL.FTZ R3, R5, c[0x0][0x23c] ;  /* 0x00008f0005037a20 */ /* 0x000fe40000410000 */
[----:B------:R-:W-:Y:S02]  /*c980*/  FMUL.FTZ R4, R4, c[0x0][0x23c] ;  /* 0x00008f0004047a20 */ /* 0x000fe40000410000 */
[--C-:B------:R-:W-:Y:S02]  /*c990*/  FFMA.FTZ R182, R188, c[0x0][0x23c], -R181.reuse ;  /* 0x00008f00bcb67a23 */ /* 0x100fe400000108b5 */
        /* <DEDUP_REMOVED lines=9> */
[--C-:B------:R-:W-:Y:S02]  /*ca30*/  FFMA.FTZ R186, R29, c[0x0][0x23c], -R177.reuse ;  /* 0x00008f001dba7a23 */ /* 0x100fe400000108b1 */
[----:B------:R-:W-:Y:S02]  /*ca40*/  FFMA.FTZ R187, R28, c[0x0][0x23c], -R177 ;  /* 0x00008f001cbb7a23 */ /* 0x000fe400000108b1 */
[----:B------:R-:W-:Y:S01]  /*ca50*/  LDSM.16.MT88.4 R28, [R221+0x16800] ;  /* 0x01680000dd1c783b */ /* 0x000fe20000004200 */
[--C-:B------:R-:W-:Y:S02]  /*ca60*/  FFMA.FTZ R196, R197, c[0x0][0x23c], -R181.reuse ;  /* 0x00008f00c5c47a23 */ /* 0x100fe400000108b5 */
[----:B------:R-:W-:Y:S01]  /*ca70*/  MUFU.EX2 R165, R165 ;  /* 0x000000a500a57308 */ /* 0x000fe20000000800 */
[----:B------:R-:W-:-:S02]  /*ca80*/  FFMA.FTZ R191, R191, c[0x0][0x23c], -R181 ;  /* 0x00008f00bfbf7a23 */ /* 0x000fc400000108b5 */
[--C-:B------:R-:W-:Y:S02]  /*ca90*/  FFMA.FTZ R194, R194, c[0x0][0x23c], -R181.reuse ;  /* 0x00008f00c2c27a23 */ /* 0x100fe400000108b5 */
[----:B------:R-:W-:Y:S02]  /*caa0*/  FFMA.FTZ R195, R195, c[0x0][0x23c], -R181 ;  /* 0x00008f00c3c37a23 */ /* 0x000fe400000108b5 */
[--C-:B------:R-:W-:Y:S01]  /*cab0*/  FFMA.FTZ R190, R190, c[0x0][0x23c], -R177.reuse ;  /* 0x00008f00bebe7a23 */ /* 0x100fe200000108b1 */
[----:B------:R-:W2:Y:S01]  /*cac0*/  MUFU.EX2 R2, R2 ;  /* 0x0000000200027308 */ /* 0x000ea20000000800 */
[----:B-1----:R-:W-:Y:S01]  /*cad0*/  F2FP.BF16.PACK_AB R6, R168, R169 ;  /* 0x000000a9a806723e */ /* 0x002fe200000010ff */
[--C-:B------:R-:W-:Y:S02]  /*cae0*/  FFMA.FTZ R197, R35, c[0x0][0x23c], -R177.reuse ;  /* 0x00008f0023c57a23 */ /* 0x100fe400000108b1 */
[--C-:B------:R-:W-:Y:S02]  /*caf0*/  FFMA.FTZ R193, R193, c[0x0][0x23c], -R177.reuse ;  /* 0x00008f00c1c17a23 */ /* 0x100fe400000108b1 */
[----:B------:R-:W-:-:S02]  /*cb00*/  FFMA.FTZ R192, R192, c[0x0][0x23c], -R177 ;  /* 0x00008f00c0c07a23 */ /* 0x000fc400000108b1 */
[----:B------:R-:W-:Y:S01]  /*cb10*/  MUFU.EX2 R0, R0 ;  /* 0x0000000000007308 */ /* 0x000fe20000000800 */
[--C-:B------:R-:W-:Y:S02]  /*cb20*/  FFMA.FTZ R198, R34, c[0x0][0x23c], -R181.reuse ;  /* 0x00008f0022c67a23 */ /* 0x100fe400000108b5 */
[--C-:B------:R-:W-:Y:S02]  /*cb30*/  FFMA.FTZ R199, R33, c[0x0][0x23c], -R181.reuse ;  /* 0x00008f0021c77a23 */ /* 0x100fe400000108b5 */
[--C-:B------:R-:W-:Y:S02]  /*cb40*/  FFMA.FTZ R200, R32, c[0x0][0x23c], -R181.reuse ;  /* 0x00008f0020c87a23 */ /* 0x100fe400000108b5 */
[----:B------:R-:W-:Y:S01]  /*cb50*/  LDSM.16.MT88.4 R32, [R221+0x17000] ;  /* 0x01700000dd20783b */ /* 0x000fe20000004200 */
[----:B------:R-:W1:Y:S01]  /*cb60*/  MUFU.EX2 R164, R164 ;  /* 0x000000a400a47308 */ /* 0x000e620000000800 */
[----:B--2---:R-:W-:Y:S01]  /*cb70*/  F2FP.BF16.PACK_AB R5, R2, R165 ;  /* 0x000000a50205723e */ /* 0x004fe200000010ff */
[----:B------:R-:W-:-:S02]  /*cb80*/  FFMA.FTZ R180, R180, c[0x0][0x23c], -R181 ;  /* 0x00008f00b4b47a23 */ /* 0x000fc400000108b5 */
[--C-:B------:R-:W-:Y:S02]  /*cb90*/  FFMA.FTZ R179, R179, c[0x0][0x23c], -R177.reuse ;  /* 0x00008f00b3b37a23 */ /* 0x100fe400000108b1 */
[--C-:B------:R-:W-:Y:S02]  /*cba0*/  FFMA.FTZ R178, R178, c[0x0][0x23c], -R177.reuse ;  /* 0x00008f00b2b27a23 */ /* 0x100fe400000108b1 */
        /* <DEDUP_REMOVED lines=55> */
[C---:B---3--:R-:W-:Y:S01]  /*cf20*/  HMMA.16816.F32.BF16 R136, R4.reuse, R16, R136 ;  /* 0x000000100488723c */ /* 0x048fe20000041888 */
[-C--:B------:R-:W-:Y:S02]  /*cf30*/  FMUL.FTZ R36, R36, R174.reuse ;  /* 0x000000ae24247220 */ /* 0x080fe40000410000 */
[-C--:B------:R-:W-:Y:S02]  /*cf40*/  FMUL.FTZ R37, R37, R174.reuse ;  /* 0x000000ae25257220 */ /* 0x080fe40000410000 */
[-C--:B------:R-:W-:Y:S01]  /*cf50*/  FMUL.FTZ R38, R38, R3.reuse ;  /* 0x0000000326267220 */ /* 0x080fe20000410000 */
[----:B------:R-:W3:Y:S01]  /*cf60*/  MUFU.EX2 R191, R191 ;  /* 0x000000bf00bf7308 */ /* 0x000ee20000000800 */
        /* <DEDUP_REMOVED lines=9> */
[----:B-----5:R-:W-:Y:S01]  /*d000*/  HMMA.16816.F32.BF16 R36, R4, R12, R36 ;  /* 0x0000000c0424723c */ /* 0x020fe20000041824 */
[----:B------:R-:W-:Y:S02]  /*d010*/  FMUL.FTZ R45, R45, R174 ;  /* 0x000000ae2d2d7220 */ /* 0x000fe40000410000 */
[-C--:B------:R-:W-:Y:S01]  /*d020*/  FMUL.FTZ R46, R46, R3.reuse ;  /* 0x000000032e2e7220 */ /* 0x080fe20000410000 */
[----:B------:R-:W-:Y:S01]  /*d030*/  MUFU.EX2 R195, R195 ;  /* 0x000000c300c37308 */ /* 0x000fe20000000800 */
[----:B------:R-:W-:-:S02]  /*d040*/  FMUL.FTZ R47, R47, R3 ;  /* 0x000000032f2f7220 */ /* 0x000fc40000410000 */
[-C--:B------:R-:W-:Y:S01]  /*d050*/  FMUL.FTZ R48, R48, R174.reuse ;  /* 0x000000ae30307220 */ /* 0x080fe20000410000 */
[C---:B------:R-:W-:Y:S01]  /*d060*/  HMMA.16816.F32.BF16 R40, R4.reuse, R14, R40 ;  /* 0x0000000e0428723c */ /* 0x040fe20000041828 */
[-C--:B------:R-:W-:Y:S01]  /*d070*/  FMUL.FTZ R49, R49, R174.reuse ;  /* 0x000000ae31317220 */ /* 0x080fe20000410000 */
[----:B------:R-:W5:Y:S01]  /*d080*/  LDSM.16.MT88.4 R12, [R220+0x12000] ;  /* 0x01200000dc0c783b */ /* 0x000f620000004200 */
[-C--:B------:R-:W-:Y:S01]  /*d090*/  FMUL.FTZ R50, R50, R3.reuse ;  /* 0x0000000332327220 */ /* 0x080fe20000410000 */
[----:B------:R-:W-:Y:S01]  /*d0a0*/  MUFU.EX2 R196, R196 ;  /* 0x000000c400c47308 */ /* 0x000fe20000000800 */
[----:B------:R-:W-:Y:S02]  /*d0b0*/  FMUL.FTZ R51, R51, R3 ;  /* 0x0000000333337220 */ /* 0x000fe40000410000 */
[-C--:B------:R-:W-:Y:S01]  /*d0c0*/  FMUL.FTZ R52, R52, R174.reuse ;  /* 0x000000ae34347220 */ /* 0x080fe20000410000 */
[----:B-1----:R-:W-:Y:S01]  /*d0d0*/  HMMA.16816.F32.BF16 R44, R4, R8, R44 ;  /* 0x00000008042c723c */ /* 0x002fe2000004182c */
[----:B------:R-:W-:-:S02]  /*d0e0*/  FMUL.FTZ R53, R53, R174 ;  /* 0x000000ae35357220 */ /* 0x000fc40000410000 */
[-C--:B------:R-:W-:Y:S01]  /*d0f0*/  FMUL.FTZ R54, R54, R3.reuse ;  /* 0x0000000336367220 */ /* 0x080fe20000410000 */
[----:B------:R-:W1:Y:S01]  /*d100*/  MUFU.EX2 R190, R190 ;  /* 0x000000be00be7308 */ /* 0x000e620000000800 */
[-C--:B------:R-:W-:Y:S02]  /*d110*/  FMUL.FTZ R55, R55, R3.reuse ;  /* 0x0000000337377220 */ /* 0x080fe40000410000 */
[-C--:B------:R-:W-:Y:S01]  /*d120*/  FMUL.FTZ R56, R56, R174.reuse ;  /* 0x000000ae38387220 */ /* 0x080fe20000410000 */
[----:B------:R-:W-:Y:S01]  /*d130*/  HMMA.16816.F32.BF16 R48, R4, R10, R48 ;  /* 0x0000000a0430723c */ /* 0x000fe20000041830 */
[----:B------:R-:W-:Y:S01]  /*d140*/  FMUL.FTZ R57, R57, R174 ;  /* 0x000000ae39397220 */ /* 0x000fe20000410000 */
[----:B------:R-:W1:Y:S01]  /*d150*/  LDSM.16.MT88.4 R8, [R224+0x14000] ;  /* 0x01400000e008783b */ /* 0x000e620000004200 */
[-C--:B------:R-:W-:Y:S01]  /*d160*/  FMUL.FTZ R58, R58, R3.reuse ;  /* 0x000000033a3a7220 */ /* 0x080fe20000410000 */
[----:B------:R-:W1:Y:S01]  /*d170*/  MUFU.EX2 R197, R197 ;  /* 0x000000c500c57308 */ /* 0x000e620000000800 */
        /* <DEDUP_REMOVED lines=14> */
[-C--:B------:R-:W-:Y:S02]  /*d260*/  FMUL.FTZ R68, R68, R174.reuse ;  /* 0x000000ae44447220 */ /* 0x080fe40000410000 */
[----:B------:R-:W-:Y:S01]  /*d270*/  FMUL.FTZ R69, R69, R174 ;  /* 0x000000ae45457220 */ /* 0x000fe20000410000 */
[----:B-----5:R-:W-:Y:S01]  /*d280*/  HMMA.16816.F32.BF16 R60, R4, R12, R60 ;  /* 0x0000000c043c723c */ /* 0x020fe2000004183c */
[-C--:B------:R-:W-:Y:S01]  /*d290*/  FMUL.FTZ R70, R70, R3.reuse ;  /* 0x0000000346467220 */ /* 0x080fe20000410000 */
[----:B------:R-:W5:Y:S01]  /*d2a0*/  MUFU.EX2 R198, R198 ;  /* 0x000000c600c67308 */ /* 0x000f620000000800 */
        /* <DEDUP_REMOVED lines=18> */
[-C--:B------:R-:W-:Y:S02]  /*d3d0*/  FMUL.FTZ R82, R82, R3.reuse ;  /* 0x0000000352527220 */ /* 0x080fe40000410000 */
[----:B------:R-:W-:Y:S01]  /*d3e0*/  FMUL.FTZ R83, R83, R3 ;  /* 0x0000000353537220 */ /* 0x000fe20000410000 */
[----:B------:R-:W-:Y:S01]  /*d3f0*/  MUFU.EX2 R180, R180 ;  /* 0x000000b400b47308 */ /* 0x000fe20000000800 */
[----:B------:R-:W-:-:S02]  /*d400*/  FMUL.FTZ R84, R84, R174 ;  /* 0x000000ae54547220 */ /* 0x000fc40000410000 */
[C---:B--2---:R-:W-:Y:S01]  /*d410*/  HMMA.16816.F32.BF16 R76, R4.reuse, R16, R76 ;  /* 0x00000010044c723c */ /* 0x044fe2000004184c */
[-C--:B------:R-:W-:Y:S02]  /*d420*/  FMUL.FTZ R85, R85, R174.reuse ;  /* 0x000000ae55557220 */ /* 0x080fe40000410000 */
[-C--:B------:R-:W-:Y:S02]  /*d430*/  FMUL.FTZ R86, R86, R3.reuse ;  /* 0x0000000356567220 */ /* 0x080fe40000410000 */
[----:B------:R-:W-:Y:S01]  /*d440*/  FMUL.FTZ R87, R87, R3 ;  /* 0x0000000357577220 */ /* 0x000fe20000410000 */
[----:B------:R-:W2:Y:S01]  /*d450*/  MUFU.EX2 R179, R179 ;  /* 0x000000b300b37308 */ /* 0x000ea20000000800 */
[-C--:B------:R-:W-:Y:S01]  /*d460*/  FMUL.FTZ R88, R88, R174.reuse ;  /* 0x000000ae58587220 */ /* 0x080fe20000410000 */
[----:B------:R-:W-:Y:S01]  /*d470*/  HMMA.16816.F32.BF16 R80, R4, R18, R80 ;  /* 0x000000120450723c */ /* 0x000fe20000041850 */
[----:B------:R-:W2:Y:S01]  /*d480*/  LDSM.16.MT88.4 R16, [R224+0x16000] ;  /* 0x01600000e010783b */ /* 0x000ea20000004200 */
[----:B------:R-:W-:-:S02]  /*d490*/  FMUL.FTZ R89, R89, R174 ;  /* 0x000000ae59597220 */ /* 0x000fc40000410000 */
[-C--:B------:R-:W-:Y:S02]  /*d4a0*/  FMUL.FTZ R90, R90, R3.reuse ;  /* 0x000000035a5a7220 */ /* 0x080fe40000410000 */
[-C--:B------:R-:W-:Y:S01]  /*d4b0*/  FMUL.FTZ R91, R91, R3.reuse ;  /* 0x000000035b5b7220 */ /* 0x080fe20000410000 */
[----:B------:R-:W1:Y:S01]  /*d4c0*/  MUFU.EX2 R178, R178 ;  /* 0x000000b200b27308 */ /* 0x000e620000000800 */
[-C--:B------:R-:W-:Y:S02]  /*d4d0*/  FMUL.FTZ R92, R92, R174.reuse ;  /* 0x000000ae5c5c7220 */ /* 0x080fe40000410000 */
[-C--:B------:R-:W-:Y:S01]  /*d4e0*/  FMUL.FTZ R93, R93, R174.reuse ;  /* 0x000000ae5d5d7220 */ /* 0x080fe20000410000 */
[----:B---3--:R-:W-:Y:S01]  /*d4f0*/  HMMA.16816.F32.BF16 R84, R4, R12, R84 ;  /* 0x0000000c0454723c */ /* 0x008fe20000041854 */
[-C--:B------:R-:W-:Y:S02]  /*d500*/  FMUL.FTZ R94, R94, R3.reuse ;  /* 0x000000035e5e7220 */ /* 0x080fe40000410000 */
[----:B------:R-:W-:Y:S01]  /*d510*/  FMUL.FTZ R95, R95, R3 ;  /* 0x000000035f5f7220 */ /* 0x000fe20000410000 */
[----:B------:R-:W3:Y:S01]  /*d520*/  MUFU.EX2 R176, R176 ;  /* 0x000000b000b07308 */ /* 0x000ee20000000800 */
[----:B------:R-:W-:-:S02]  /*d530*/  FMUL.FTZ R96, R96, R174 ;  /* 0x000000ae60607220 */ /* 0x000fc40000410000 */
[-C--:B------:R-:W-:Y:S01]  /*d540*/  FMUL.FTZ R97, R97, R174.reuse ;  /* 0x000000ae61617220 */ /* 0x080fe20000410000 */
[C---:B------:R-:W-:Y:S01]  /*d550*/  HMMA.16816.F32.BF16 R88, R4.reuse, R14, R88 ;  /* 0x0000000e0458723c */ /* 0x040fe20000041858 */
[-C--:B------:R-:W-:Y:S01]  /*d560*/  FMUL.FTZ R98, R98, R3.reuse ;  /* 0x0000000362627220 */ /* 0x080fe20000410000 */
[----:B------:R-:W3:Y:S01]  /*d570*/  LDSM.16.MT88.4 R12, [R222+0x16000] ;  /* 0x01600000de0c783b */ /* 0x000ee20000004200 */
[-C--:B------:R-:W-:Y:S01]  /*d580*/  FMUL.FTZ R99, R99, R3.reuse ;  /* 0x0000000363637220 */ /* 0x080fe20000410000 */
[----:B------:R-:W2:Y:S01]  /*d590*/  MUFU.EX2 R175, R175 ;  /* 0x000000af00af7308 */ /* 0x000ea20000000800 */
[-C--:B------:R-:W-:Y:S02]  /*d5a0*/  FMUL.FTZ R100, R100, R174.reuse ;  /* 0x000000ae64647220 */ /* 0x080fe40000410000 */
[----:B------:R-:W-:Y:S01]  /*d5b0*/  FMUL.FTZ R101, R101, R174 ;  /* 0x000000ae65657220 */ /* 0x000fe20000410000 */
[----:B-1----:R-:W-:Y:S01]  /*d5c0*/  HMMA.16816.F32.BF16 R92, R4, R8, R92 ;  /* 0x00000008045c723c */ /* 0x002fe2000004185c */
[----:B------:R-:W-:-:S02]  /*d5d0*/  FMUL.FTZ R102, R102, R3 ;  /* 0x0000000366667220 */ /* 0x000fc40000410000 */
[-C--:B------:R-:W-:Y:S02]  /*d5e0*/  FMUL.FTZ R103, R103, R3.reuse ;  /* 0x0000000367677220 */ /* 0x080fe40000410000 */
[-C--:B------:R-:W-:Y:S02]  /*d5f0*/  FMUL.FTZ R104, R104, R174.reuse ;  /* 0x000000ae68687220 */ /* 0x080fe40000410000 */
[-C--:B------:R-:W-:Y:S01]  /*d600*/  FMUL.FTZ R105, R105, R174.reuse ;  /* 0x000000ae69697220 */ /* 0x080fe20000410000 */
[----:B------:R-:W-:Y:S01]  /*d610*/  HMMA.16816.F32.BF16 R96, R4, R10, R96 ;  /* 0x0000000a0460723c */ /* 0x000fe20000041860 */
[-C--:B------:R-:W-:Y:S01]  /*d620*/  FMUL.FTZ R106, R106, R3.reuse ;  /* 0x000000036a6a7220 */ /* 0x080fe20000410000 */
[----:B------:R-:W1:Y:S01]  /*d630*/  LDSM.16.MT88.4 R8, [R221+0x16000] ;  /* 0x01600000dd08783b */ /* 0x000e620000004200 */
        /* <DEDUP_REMOVED lines=15> */
[----:B---3--:R-:W-:Y:S01]  /*d730*/  HMMA.16816.F32.BF16 R108, R4, R12, R108 ;  /* 0x0000000c046c723c */ /* 0x008fe2000004186c */
[----:B------:R-:W-:Y:S02]  /*d740*/  FMUL.FTZ R119, R119, R3 ;  /* 0x0000000377777220 */ /* 0x000fe40000410000 */
[----:B------:R-:W-:-:S02]  /*d750*/  FMUL.FTZ R120, R120, R174 ;  /* 0x000000ae78787220 */ /* 0x000fc40000410000 */
[-C--:B------:R-:W-:Y:S02]  /*d760*/  FMUL.FTZ R121, R121, R174.reuse ;  /* 0x000000ae79797220 */ /* 0x080fe40000410000 */
[-C--:B------:R-:W-:Y:S01]  /*d770*/  FMUL.FTZ R122, R122, R3.reuse ;  /* 0x000000037a7a7220 */ /* 0x080fe20000410000 */
[C---:B------:R-:W-:Y:S01]  /*d780*/  HMMA.16816.F32.BF16 R112, R4.reuse, R14, R112 ;  /* 0x0000000e0470723c */ /* 0x040fe20000041870 */
[-C--:B------:R-:W-:Y:S01]  /*d790*/  FMUL.FTZ R123, R123, R3.reuse ;  /* 0x000000037b7b7220 */ /* 0x080fe20000410000 */
[----:B------:R-:W3:Y:S01]  /*d7a0*/  LDSM.16.MT88.4 R12, [R224+0x10800] ;  /* 0x01080000e00c783b */ /* 0x000ee20000004200 */
[-C--:B------:R-:W-:Y:S02]  /*d7b0*/  FMUL.FTZ R124, R124, R174.reuse ;  /* 0x000000ae7c7c7220 */ /* 0x080fe40000410000 */
[----:B------:R-:W-:Y:S02]  /*d7c0*/  FMUL.FTZ R125, R125, R174 ;  /* 0x000000ae7d7d7220 */ /* 0x000fe40000410000 */
[-C--:B------:R-:W-:Y:S01]  /*d7d0*/  FMUL.FTZ R126, R126, R3.reuse ;  /* 0x000000037e7e7220 */ /* 0x080fe20000410000 */
        /* <DEDUP_REMOVED lines=80> */
[C---:B------:R-:W-:Y:S08]  /*dce0*/  HMMA.16816.F32.BF16 R116, R4.reuse, R28, R116 ;  /* 0x0000001c0474723c */ /* 0x040ff00000041874 */
        /* <DEDUP_REMOVED lines=13> */
[----:B-----5:R-:W-:Y:S02]  /*ddc0*/  FADD.FTZ R196, R198, R196 ;  /* 0x000000c4c6c47221 */ /* 0x020fe40000010000 */
        /* <DEDUP_REMOVED lines=50> */
[C---:B-----5:R-:W-:Y:S08]  /*e0f0*/  HMMA.16816.F32.BF16 R124, R4.reuse, R20, R124 ;  /* 0x00000014047c723c */ /* 0x060ff0000004187c */
        /* <DEDUP_REMOVED lines=37> */
[C---:B------:R-:W-:Y:S08]  /*e350*/  HMMA.16816.F32.BF16 R80, R4.reuse, R26, R80 ;  /* 0x0000001a0450723c */ /* 0x040ff00000041850 */
[C---:B-----5:R-:W-:Y:S08]  /*e360*/  HMMA.16816.F32.BF16 R84, R4.reuse, R28, R84 ;  /* 0x0000001c0454723c */ /* 0x060ff00000041854 */
        /* <DEDUP_REMOVED lines=8> */
[----:B------:R-:W-:Y:S11]  /*e3f0*/  HMMA.16816.F32.BF16 R128, R4, R18, R128 ;  /* 0x000000120480723c */ /* 0x000ff60000041880 */
[----:B------:R-:W-:Y:S08]  /*e400*/  @!UPT UIADD3 URZ, URZ, URZ, URZ ;  /* 0x0000003f3f3ff290 */ /* 0x000ff0000fffe03f */
.L_x_6439:
[----:B------:R-:W-:Y:S05]  /*e410*/  @!P6 BRA `(.L_x_6447) ;  /* 0x000057e00000e947 */ /* 0x000fea0003800000 */
[----:B------:R-:W-:Y:S01]  /*e420*/  ULEA UR4, -UR6, URZ, 0x6 ;  /* 0x0000003f06047291 */ /* 0x000fe2000f8e313f */
[----:B------:R-:W-:Y:S01]  /*e430*/  IMAD.MOV.U32 R0, RZ, RZ, R3 ;  /* 0x000000ffff007224 */ /* 0x000fe200078e0003 */
[----:B------:R-:W-:Y:S01]  /*e440*/  ULEA UR25, -UR8, URZ, 0x6 ;  /* 0x0000003f08197291 */ /* 0x000fe2000f8e313f */
[----:B------:R-:W-:Y:S01]  /*e450*/  IMAD.MOV.U32 R2, RZ, RZ, R164 ;  /* 0x000000ffff027224 */ /* 0x000fe200078e00a4 */
[----:B------:R-:W-:-:S02]  /*e460*/  USHF.R.S32.HI UR5, URZ, 0x1f, UR4 ;  /* 0x0000001f3f057899 */ /* 0x000fc40008011404 */
[----:B------:R-:W-:Y:S01]  /*e470*/  MOV R245, UR4 ;  /* 0x0000000400f57c02 */ /* 0x000fe20008000f00 */
[----:B------:R-:W-:Y:S02]  /*e480*/  USHF.R.S32.HI UR24, URZ, 0x1f, UR25 ;  /* 0x0000001f3f187899 */ /* 0x000fe40008011419 */
[----:B------:R-:W-:Y:S01]  /*e490*/  ULDC.64 UR6, c[0x0][0x198] ;  /* 0x0000660000067ab9 */ /* 0x000fe20000000a00 */
[----:B------:R-:W-:Y:S01]  /*e4a0*/  MOV R244, UR5 ;  /* 0x0000000500f47c02 */ /* 0x000fe20008000f00 */
[----:B------:R-:W-:Y:S02]  /*e4b0*/  ULDC.64 UR8, c[0x0][0x1a0] ;  /* 0x0000680000087ab9 */ /* 0x000fe40000000a00 */
[----:B------:R-:W-:Y:S02]  /*e4c0*/  ULDC.64 UR4, c[0x0][0x1a0] ;  /* 0x0000680000047ab9 */ /* 0x000fe40000000a00 */
.L_x_6451:
        /* <DEDUP_REMOVED lines=9> */
[----:B------:R-:W-:Y:S01]  /*e560*/  USHF.L.U32 UR27, UR12, 0x6, URZ ;  /* 0x000000060c1b7899 */ /* 0x000fe2000800063f */
[----:B------:R-:W-:Y:S01]  /*e570*/  IABS R3, c[0x0][0x2d0] ;  /* 0x0000b40000037a13 */ /* 0x000fe20000000000 */
[----:B------:R-:W-:Y:S02]  /*e580*/  UMOV UR34, URZ ;  /* 0x0000003f00227c82 */ /* 0x000fe40008000000 */
[----:B------:R-:W-:Y:S01]  /*e590*/  UIADD3 UR32, UR27, 0x40, URZ ;  /* 0x000000401b207890 */ /* 0x000fe2000fffe03f */
[----:B------:R-:W1:Y:S05]  /*e5a0*/  R2UR UR26, R3 ;  /* 0x00000000031a73c2 */ /* 0x000e6a00000e0000 */
[----:B------:R-:W-:Y:S05]  /*e5b0*/  IMAD.U32 R4, RZ, RZ, UR32 ;  /* 0x00000020ff047e24 */ /* 0x000fea000f8e00ff */
[----:B------:R-:W-:Y:S04]  /*e5c0*/  IABS R4, R4 ;  /* 0x0000000400047213 */ /* 0x000fe80000000000 */
[----:B------:R-:W2:Y:S01]  /*e5d0*/  R2UR UR31, R4 ;  /* 0x00000000041f73c2 */ /* 0x000ea200000e0000 */
[----:B-1----:R-:W1:Y:S10]  /*e5e0*/  I2F.RP R3, UR26 ;  /* 0x0000001a00037d06 */ /* 0x002e740008209400 */
[----:B-1----:R-:W1:Y:S02]  /*e5f0*/  MUFU.RCP R3, R3 ;  /* 0x0000000300037308 */ /* 0x002e640000001000 */
[----:B-1----:R-:W-:Y:S08]  /*e600*/  IADD3 R3, R3, 0xffffffe, RZ ;  /* 0x0ffffffe03037810 */ /* 0x002ff00007ffe0ff */
[----:B------:R-:W1:Y:S02]  /*e610*/  F2I.FTZ.U32.TRUNC.NTZ R3, R3 ;  /* 0x0000000300037305 */ /* 0x000e64000021f000 */
[----:B-1----:R1:W3:Y:S02]  /*e620*/  R2UR UR35, R3 ;  /* 0x00000000032373c2 */ /* 0x0022e400000e0000 */
[----:B-1----:R-:W-:Y:S01]  /*e630*/  IMAD.U32 R3, RZ, RZ, UR27 ;  /* 0x0000001bff037e24 */ /* 0x002fe2000f8e00ff */
[----:B---3--:R-:W-:Y:S04]  /*e640*/  UIADD3 UR28, URZ, -UR35, URZ ;  /* 0x800000233f1c7290 */ /* 0x008fe8000fffe03f */
[----:B------:R-:W-:Y:S01]  /*e650*/  UIMAD UR28, UR28, UR26, URZ ;  /* 0x0000001a1c1c72a4 */ /* 0x000fe2000f8e023f */
[----:B------:R-:W-:Y:S03]  /*e660*/  IABS R3, R3 ;  /* 0x0000000300037213 */ /* 0x000fe60000000000 */
[----:B------:R-:W-:Y:S01]  /*e670*/  UIMAD.WIDE.U32 UR34, UR35, UR28, UR34 ;  /* 0x0000001c232272a5 */ /* 0x000fe2000f8e0022 */
[----:B------:R-:W1:Y:S03]  /*e680*/  R2UR UR29, R3 ;  /* 0x00000000031d73c2 */ /* 0x000e6600000e0000 */
[----:B--2---:R-:W-:Y:S02]  /*e690*/  UIMAD.WIDE.U32 UR38, UR35, UR31, URZ ;  /* 0x0000001f232672a5 */ /* 0x004fe4000f8e003f */
[----:B-1----:R-:W-:Y:S05]  /*e6a0*/  UIMAD.WIDE.U32 UR36, UR35, UR29, URZ ;  /* 0x0000001d232472a5 */ /* 0x002fea000f8e003f */
[----:B------:R-:W-:Y:S02]  /*e6b0*/  UMOV UR35, UR39 ;  /* 0x0000002700237c82 */ /* 0x000fe40008000000 */
[----:B------:R-:W-:Y:S02]  /*e6c0*/  UIADD3 UR30, -UR35, URZ, URZ ;  /* 0x0000003f231e7290 */ /* 0x000fe4000fffe13f */
[----:B------:R-:W-:Y:S02]  /*e6d0*/  UMOV UR33, UR37 ;  /* 0x0000002500217c82 */ /* 0x000fe40008000000 */
[----:B------:R-:W-:Y:S02]  /*e6e0*/  UIADD3 UR28, -UR33, URZ, URZ ;  /* 0x0000003f211c7290 */ /* 0x000fe4000fffe13f */
[----:B------:R-:W-:Y:S02]  /*e6f0*/  UIMAD UR31, UR26, UR30, UR31 ;  /* 0x0000001e1a1f72a4 */ /* 0x000fe4000f8e021f */
[----:B------:R-:W-:Y:S02]  /*e700*/  UIMAD UR29, UR26, UR28, UR29 ;  /* 0x0000001c1a1d72a4 */ /* 0x000fe4000f8e021d */
[----:B------:R-:W-:Y:S02]  /*e710*/  UISETP.GT.U32.AND UP2, UPT, UR26, UR31, UPT ;  /* 0x0000001f1a00728c */ /* 0x000fe4000bf44070 */
[----:B------:R-:W-:Y:S02]  /*e720*/  UISETP.GT.U32.AND UP1, UPT, UR26, UR29, UPT ;  /* 0x0000001d1a00728c */ /* 0x000fe4000bf24070 */
[----:B------:R-:W-:Y:S02]  /*e730*/  ULDC UR28, c[0x0][0x2d0] ;  /* 0x0000b400001c7ab9 */ /* 0x000fe40000000800 */
[----:B------:R-:W-:Y:S02]  /*e740*/  ULOP3.LUT UR27, UR27, UR28, URZ, 0x3c, !UPT ;  /* 0x0000001c1b1b7292 */ /* 0x000fe4000f8e3c3f */
[----:B------:R-:W-:Y:S02]  /*e750*/  ULOP3.LUT UR32, UR32, UR28, URZ, 0x3c, !UPT ;  /* 0x0000001c20207292 */ /* 0x000fe4000f8e3c3f */
[----:B------:R-:W-:Y:S02]  /*e760*/  UISETP.GE.AND UP0, UPT, UR27, URZ, UPT ;  /* 0x0000003f1b00728c */ /* 0x000fe4000bf06270 */
[----:B------:R-:W-:Y:S02]  /*e770*/  @!UP2 UIADD3 UR31, UR31, -UR26, URZ ;  /* 0x8000001a1f1fa290 */ /* 0x000fe4000fffe03f */
[----:B------:R-:W-:Y:S02]  /*e780*/  @!UP1 UIADD3 UR29, UR29, -UR26, URZ ;  /* 0x8000001a1d1d9290 */ /* 0x000fe4000fffe03f */
[----:B------:R-:W-:Y:S02]  /*e790*/  UISETP.GE.U32.AND UP4, UPT, UR31, UR26, UPT ;  /* 0x0000001a1f00728c */ /* 0x000fe4000bf86070 */
[----:B------:R-:W-:Y:S02]  /*e7a0*/  UISETP.GE.U32.AND UP3, UPT, UR29, UR26, UPT ;  /* 0x0000001a1d00728c */ /* 0x000fe4000bf66070 */
[----:B------:R-:W-:Y:S02]  /*e7b0*/  @!UP1 UIADD3 UR33, UR33, 0x1, URZ ;  /* 0x0000000121219890 */ /* 0x000fe4000fffe03f */
[----:B------:R-:W-:Y:S02]  /*e7c0*/  UISETP.GE.AND UP1, UPT, UR32, URZ, UPT ;  /* 0x0000003f2000728c */ /* 0x000fe4000bf26270 */
[----:B------:R-:W-:Y:S02]  /*e7d0*/  @!UP2 UIADD3 UR35, UR35, 0x1, URZ ;  /* 0x000000012323a890 */ /* 0x000fe4000fffe03f */
[----:B------:R-:W-:Y:S02]  /*e7e0*/  UISETP.NE.AND UP2, UPT, URZ, UR28, UPT ;  /* 0x0000001c3f00728c */ /* 0x000fe4000bf45270 */
[----:B------:R-:W-:Y:S02]  /*e7f0*/  @UP4 UIADD3 UR35, UR35, 0x1, URZ ;  /* 0x0000000123234890 */ /* 0x000fe4000fffe03f */
[----:B------:R-:W-:Y:S02]  /*e800*/  @UP3 UIADD3 UR33, UR33, 0x1, URZ ;  /* 0x0000000121213890 */ /* 0x000fe4000fffe03f */
[----:B------:R-:W-:Y:S02]  /*e810*/  ULOP3.LUT UR26, URZ, UR28, URZ, 0x33, !UPT ;  /* 0x0000001c3f1a7292 */ /* 0x000fe4000f8e333f */
[----:B------:R-:W-:Y:S02]  /*e820*/  @!UP1 UIADD3 UR35, -UR35, URZ, URZ ;  /* 0x0000003f23239290 */ /* 0x000fe4000fffe13f */
[----:B------:R-:W-:Y:S02]  /*e830*/  @!UP0 UIADD3 UR33, -UR33, URZ, URZ ;  /* 0x0000003f21218290 */ /* 0x000fe4000fffe13f */
[----:B------:R-:W-:Y:S02]  /*e840*/  USEL UR35, UR26, UR35, !UP2 ;  /* 0x000000231a237287 */ /* 0x000fe4000d000000 */
[----:B------:R-:W-:Y:S04]  /*e850*/  USEL UR26, UR26, UR33, !UP2 ;  /* 0x000000211a1a7287 */ /* 0x000fe8000d000000 */
[----:B------:R-:W-:Y:S01]  /*e860*/  MOV R4, UR35 ;  /* 0x0000002300047c02 */ /* 0x000fe20008000f00 */
[----:B------:R-:W-:Y:S01]  /*e870*/  IMAD.U32 R3, RZ, RZ, UR35 ;  /* 0x00000023ff037e24 */ /* 0x000fe2000f8e00ff */
[----:B------:R-:W-:Y:S01]  /*e880*/  MOV R5, UR26 ;  /* 0x0000001a00057c02 */ /* 0x000fe20008000f00 */
[----:B------:R-:W-:Y:S01]  /*e890*/  IMAD.U32 R6, RZ, RZ, UR26 ;  /* 0x0000001aff067e24 */ /* 0x000fe2000f8e00ff */
[----:B------:R-:W-:Y:S01]  /*e8a0*/  LEA R8, P0, R4, UR16, 0x2 ;  /* 0x0000001004087c11 */ /* 0x000fe2000f8010ff */
[----:B------:R-:W-:Y:S03]  /*e8b0*/  UIADD3 UR26, UR35, -UR26, URZ ;  /* 0x8000001a231a7290 */ /* 0x000fe6000fffe03f */
[----:B------:R-:W1:Y:S01]  /*e8c0*/  R2UR UR30, R8 ;  /* 0x00000000081e73c2 */ /* 0x000e6200000e0000 */
[----:B------:R-:W-:Y:S01]  /*e8d0*/  LEA R6, P1, R6, UR16, 0x2 ;  /* 0x0000001006067c11 */ /* 0x000fe2000f8210ff */
[----:B------:R-:W-:Y:S01]  /*e8e0*/  UIMAD UR28, UR26, UR28, -0x40 ;  /* 0xffffffc01a1c74a4 */ /* 0x000fe2000f8e021c */
[----:B------:R-:W-:Y:S02]  /*e8f0*/  LEA.HI.X.SX32 R9, R3, UR17, 0x2, P0 ;  /* 0x0000001103097c11 */ /* 0x000fe400080f16ff */
[----:B------:R-:W-:Y:S01]  /*e900*/  LEA.HI.X.SX32 R7, R5, UR17, 0x2, P1 ;  /* 0x0000001105077c11 */ /* 0x000fe200088f16ff */
[----:B------:R-:W-:Y:S02]  /*e910*/  USHF.R.S32.HI UR27, URZ, 0x1f, UR28 ;  /* 0x0000001f3f1b7899 */ /* 0x000fe4000801141c */
[----:B------:R-:W2:Y:S01]  /*e920*/  R2UR UR32, R6 ;  /* 0x00000000062073c2 */ /* 0x000ea200000e0000 */
[----:B------:R-:W-:Y:S02]  /*e930*/  UIMAD UR26, UR9, UR28, URZ ;  /* 0x0000001c091a72a4 */ /* 0x000fe4000f8e023f */
[----:B------:R-:W-:Y:S02]  /*e940*/  UIMAD.WIDE.U32 UR28, UR8, UR28, URZ ;  /* 0x0000001c081c72a5 */ /* 0x000fe4000f8e003f */
[----:B------:R-:W-:Y:S03]  /*e950*/  UIMAD UR26, UR27, UR8, UR26 ;  /* 0x000000081b1a72a4 */ /* 0x000fe6000f8e021a */
[----:B------:R-:W3:Y:S01]  /*e960*/  R2UR UR31, R9 ;  /* 0x00000000091f73c2 */ /* 0x000ee200000e0000 */
[----:B------:R-:W-:Y:S02]  /*e970*/  UIADD3 UR26, UR29, UR26, URZ ;  /* 0x0000001a1d1a7290 */ /* 0x000fe4000fffe03f */
[----:B------:R-:W-:Y:S01]  /*e980*/  UMOV UR27, UR8 ;  /* 0x00000008001b7c82 */ /* 0x000fe20008000000 */
[----:B-1----:R-:W-:Y:S04]  /*e990*/  IMAD.U32 R4, RZ, RZ, UR30 ;  /* 0x0000001eff047e24 */ /* 0x002fe8000f8e00ff */
[----:B------:R-:W1:Y:S01]  /*e9a0*/  R2UR UR33, R7 ;  /* 0x00000000072173c2 */ /* 0x000e6200000e0000 */
[----:B--2---:R-:W-:Y:S01]  /*e9b0*/  MOV R6, UR32 ;  /* 0x0000002000067c02 */ /* 0x004fe20008000f00 */
[----:B---3--:R-:W-:Y:S05]  /*e9c0*/  IMAD.U32 R5, RZ, RZ, UR31 ;  /* 0x0000001fff057e24 */ /* 0x008fea000f8e00ff */
[----:B------:R2:W3:Y:S01]  /*e9d0*/  LDG.E R3, [R4.64] ;  /* 0x0000001604037981 */ /* 0x0004e2000c1e1900 */
[----:B-1----:R-:W-:Y:S05]  /*e9e0*/  IMAD.U32 R7, RZ, RZ, UR33 ;  /* 0x00000021ff077e24 */ /* 0x002fea000f8e00ff */
[----:B------:R-:W3:Y:S01]  /*e9f0*/  LDG.E R6, [R6.64] ;  /* 0x0000001606067981 */ /* 0x000ee2000c1e1900 */
[----:B--2---:R-:W-:Y:S01]  /*ea00*/  IMAD.U32 R5, RZ, RZ, UR29 ;  /* 0x0000001dff057e24 */ /* 0x004fe2000f8e00ff */
[----:B------:R-:W-:Y:S02]  /*ea10*/  MOV R4, UR28 ;  /* 0x0000001c00047c02 */ /* 0x000fe40008000f00 */
[----:B------:R-:W-:Y:S01]  /*ea20*/  MOV R5, UR26 ;  /* 0x0000001a00057c02 */ /* 0x000fe20008000f00 */
[----:B------:R-:W-:Y:S01]  /*ea30*/  UMOV UR26, UR9 ;  /* 0x00000009001a7c82 */ /* 0x000fe20008000000 */
[----:B---3--:R-:W-:Y:S04]  /*ea40*/  IMAD.IADD R6, R6, 0x1, -R3 ;  /* 0x0000000106067824 */ /* 0x008fe800078e0a03 */
[C---:B------:R-:W-:Y:S01]  /*ea50*/  IMAD.WIDE.U32 R4, R6.reuse, c[0x0][0x188], R4 ;  /* 0x0000620006047a25 */ /* 0x040fe200078e0004 */
[----:B------:R-:W-:Y:S03]  /*ea60*/  SHF.R.S32.HI R3, RZ, 0x1f, R6 ;  /* 0x0000001fff037819 */ /* 0x000fe60000011406 */
[----:B------:R-:W-:Y:S02]  /*ea70*/  IMAD.MOV.U32 R7, RZ, RZ, R4 ;  /* 0x000000ffff077224 */ /* 0x000fe400078e0004 */
[----:B------:R-:W-:Y:S04]  /*ea80*/  IMAD R3, R3, c[0x0][0x188], RZ ;  /* 0x0000620003037a24 */ /* 0x000fe800078e02ff */
[----:B------:R-:W-:Y:S05]  /*ea90*/  IMAD R3, R6, c[0x0][0x18c], R3 ;  /* 0x0000630006037a24 */ /* 0x000fea00078e0203 */
[----:B------:R-:W-:Y:S02]  /*eaa0*/  IADD3 R3, R5, R3, RZ ;  /* 0x0000000305037210 */ /* 0x000fe40007ffe0ff */
.L_x_6448:
        /* <DEDUP_REMOVED lines=337> */
[----:B------:R-:W-:Y:S01]  /*ffc0*/  USHF.L.U32 UR9, UR12, 0x6, URZ ;  /* 0x000000060c097899 */ /* 0x000fe2000800063f */
[----:B------:R-:W-:Y:S01]  /*ffd0*/  IABS R3, c[0x0][0x2d0] ;  /* 0x0000b40000037a13 */ /* 0x000fe20000000000 */
[----:B------:R-:W-:Y:S02]  /*ffe0*/  UMOV UR34, URZ ;  /* 0x0000003f00227c82 */ /* 0x000fe40008000000 */
[----:B------:R-:W-:Y:S01]  /*fff0*/  UIADD3 UR32, UR9, -0x40, URZ ;  /* 0xffffffc009207890 */ /* 0x000fe2000fffe03f */
[----:B------:R-:W1:Y:S01]  /*10000*/  R2UR UR8, R3 ;  /* 0x00000000030873c2 */ /* 0x000e6200000e0000 */
        /* <DEDUP_REMOVED lines=80> */
.L_x_6450:
        /* <DEDUP_REMOVED lines=117> */
.L_x_6449:
[----:B------:R-:W-:Y:S01]  /*10c60*/  MOV R3, UR12 ;  /* 0x0000000c00037c02 */ /* 0x000fe20008000f00 */
[----:B------:R-:W-:Y:S02]  /*10c70*/  UISETP.GT.AND UP0, UPT, UR12, UR11, UPT ;  /* 0x0000000b0c00728c */ /* 0x000fe4000bf04270 */
[----:B------:R-:W-:Y:S01]  /*10c80*/  UMOV UR8, UR27 ;  /* 0x0000001b00087c82 */ /* 0x000fe20008000000 */
[----:B------:R-:W-:Y:S01]  /*10c90*/  LEA R3, R3, R234, 0x6 ;  /* 0x000000ea03037211 */ /* 0x000fe200078e30ff */
[----:B------:R-:W-:Y:S03]  /*10ca0*/  UMOV UR9, UR26 ;  /* 0x0000001a00097c82 */ /* 0x000fe60008000000 */
[----:B-1----:R-:W-:Y:S01]  /*10cb0*/  IADD3 R171, R3, 0x21, RZ ;  /* 0x0000002103ab7810 */ /* 0x002fe20007ffe0ff */
[----:B------:R-:W-:Y:S01]  /*10cc0*/  IMAD.IADD R169, R243, 0x1, -R3 ;  /* 0x00000001f3a97824 */ /* 0x000fe200078e0a03 */
[----:B------:R-:W-:Y:S02]  /*10cd0*/  IADD3 R170, R3, 0x1, RZ ;  /* 0x0000000103aa7810 */ /* 0x000fe40007ffe0ff */
[----:B------:R-:W-:Y:S02]  /*10ce0*/  IADD3 R165, R243, -R171, RZ ;  /* 0x800000abf3a57210 */ /* 0x000fe40007ffe0ff */
[C---:B------:R-:W-:Y:S02]  /*10cf0*/  IADD3 R164, R3.reuse, 0x10, RZ ;  /* 0x0000001003a47810 */ /* 0x040fe40007ffe0ff */
[C---:B------:R-:W-:Y:S02]  /*10d00*/  ISETP.GE.AND P4, PT, R170.reuse, R242, PT ;  /* 0x000000f2aa00720c */ /* 0x040fe40003f86270 */
[C---:B------:R-:W-:Y:S02]  /*10d10*/  ISETP.GE.AND P0, PT, R170.reuse, R239, PT ;  /* 0x000000efaa00720c */ /* 0x040fe40003f06270 */
[----:B------:R-:W-:Y:S02]  /*10d20*/  IABS R165, R165 ;  /* 0x000000a500a57213 */ /* 0x000fe40000000000 */
[----:B------:R-:W-:Y:S02]  /*10d30*/  IADD3 R173, R3, 0x8, RZ ;  /* 0x0000000803ad7810 */ /* 0x000fe40007ffe0ff */
[C---:B------:R-:W-:Y:S02]  /*10d40*/  ISETP.GE.OR P4, PT, R170.reuse, R241, !P4 ;  /* 0x000000f1aa00720c */ /* 0x040fe40006786670 */
[----:B------:R-:W-:Y:S01]  /*10d50*/  ISETP.GE.OR P0, PT, R170, R238, !P0 ;  /* 0x000000eeaa00720c */ /* 0x000fe20004706670 */
[C---:B------:R-:W-:Y:S01]  /*10d60*/  IMAD.IADD R189, R243.reuse, 0x1, -R173 ;  /* 0x00000001f3bd7824 */ /* 0x040fe200078e0aad */
[-C--:B------:R-:W-:Y:S02]  /*10d70*/  IADD3 R168, R243, -R170.reuse, RZ ;  /* 0x800000aaf3a87210 */ /* 0x080fe40007ffe0ff */
[C---:B------:R-:W-:Y:S02]  /*10d80*/  IADD3 R184, R240.reuse, -R170, RZ ;  /* 0x800000aaf0b87210 */ /* 0x040fe40007ffe0ff */
[----:B------:R-:W-:Y:S01]  /*10d90*/  MOV R170, R165 ;  /* 0x000000a500aa7202 */ /* 0x000fe20000000f00 */
[C---:B------:R-:W-:Y:S01]  /*10da0*/  IMAD.IADD R165, R240.reuse, 0x1, -R164 ;  /* 0x00000001f0a57824 */ /* 0x040fe200078e0aa4 */
[C---:B------:R-:W-:Y:S02]  /*10db0*/  ISETP.GE.AND P2, PT, R173.reuse, R242, PT ;  /* 0x000000f2ad00720c */ /* 0x040fe40003f46270 */
[----:B------:R-:W-:Y:S02]  /*10dc0*/  ISETP.GE.AND P6, PT, R173, R239, PT ;  /* 0x000000efad00720c */ /* 0x000fe40003fc6270 */
[----:B------:R-:W-:Y:S01]  /*10dd0*/  IABS R169, R169 ;  /* 0x000000a900a97213 */ /* 0x000fe20000000000 */
[----:B------:R-:W-:Y:S01]  /*10de0*/  I2F R170, R170 ;  /* 0x000000aa00aa7306 */ /* 0x000fe20000201400 */
[----:B------:R-:W-:Y:S02]  /*10df0*/  IABS R165, R165 ;  /* 0x000000a500a57213 */ /* 0x000fe40000000000 */
[----:B------:R-:W-:Y:S02]  /*10e00*/  IADD3 R188, R3, 0x9, RZ ;  /* 0x0000000903bc7810 */ /* 0x000fe40007ffe0ff */
[C---:B------:R-:W-:Y:S02]  /*10e10*/  IADD3 R180, R240.reuse, -R173, RZ ;  /* 0x800000adf0b47210 */ /* 0x040fe40007ffe0ff */
[C---:B------:R-:W-:Y:S01]  /*10e20*/  ISETP.GE.OR P2, PT, R173.reuse, R241, !P2 ;  /* 0x000000f1ad00720c */ /* 0x040fe20005746670 */
[C---:B------:R-:W-:Y:S01]  /*10e30*/  IMAD.IADD R174, R240.reuse, 0x1, -R188 ;  /* 0x00000001f0ae7824 */ /* 0x040fe200078e0abc */
[----:B------:R-:W-:Y:S01]  /*10e40*/  ISETP.GE.OR P6, PT, R173, R238, !P6 ;  /* 0x000000eead00720c */ /* 0x000fe200077c6670 */
[----:B------:R-:W-:Y:S01]  /*10e50*/  I2F R169, R169 ;  /* 0x000000a900a97306 */ /* 0x000fe20000201400 */
[----:B------:R-:W-:Y:S02]  /*10e60*/  IABS R168, R168 ;  /* 0x000000a800a87213 */ /* 0x000fe40000000000 */
[----:B------:R-:W-:Y:S02]  /*10e70*/  IADD3 R179, R243, -R188, RZ ;  /* 0x800000bcf3b37210 */ /* 0x000fe40007ffe0ff */
[CC--:B------:R-:W-:Y:S02]  /*10e80*/  ISETP.GE.AND P5, PT, R3.reuse, R242.reuse, PT ;  /* 0x000000f20300720c */ /* 0x0c0fe40003fa6270 */
[----:B------:R-:W-:Y:S02]  /*10e90*/  IABS R179, R179 ;  /* 0x000000b300b37213 */ /* 0x000fe40000000000 */
[C---:B------:R-:W-:Y:S01]  /*10ea0*/  ISETP.GE.OR P5, PT, R3.reuse, R241, !P5 ;  /* 0x000000f10300720c */ /* 0x040fe20006fa6670 */
[----:B------:R1:W-:Y:S01]  /*10eb0*/  I2F R173, R165 ;  /* 0x000000a500ad7306 */ /* 0x0003e20000201400 */
[----:B------:R-:W-:Y:S02]  /*10ec0*/  IABS R189, R189 ;  /* 0x000000bd00bd7213 */ /* 0x000fe40000000000 */
[----:B------:R-:W-:Y:S02]  /*10ed0*/  IADD3 R172, R240, -R3, RZ ;  /* 0x80000003f0ac7210 */ /* 0x000fe40007ffe0ff */
[C---:B------:R-:W-:Y:S02]  /*10ee0*/  ISETP.GE.AND P3, PT, R188.reuse, R242, PT ;  /* 0x000000f2bc00720c */ /* 0x040fe40003f66270 */
[----:B------:R-:W-:Y:S02]  /*10ef0*/  IABS R172, R172 ;  /* 0x000000ac00ac7213 */ /* 0x000fe40000000000 */
[C---:B------:R-:W-:Y:S01]  /*10f00*/  IADD3 R183, R3.reuse, 0x18, RZ ;  /* 0x0000001803b77810 */ /* 0x040fe20007ffe0ff */
[----:B------:R-:W-:Y:S01]  /*10f10*/  I2F R168, R168 ;  /* 0x000000a800a87306 */ /* 0x000fe20000201400 */
[----:B------:R-:W-:Y:S02]  /*10f20*/  IADD3 R178, R3, 0x11, RZ ;  /* 0x0000001103b27810 */ /* 0x000fe40007ffe0ff */
[C---:B------:R-:W-:Y:S02]  /*10f30*/  IADD3 R187, R243.reuse, -R164, RZ ;  /* 0x800000a4f3bb7210 */ /* 0x040fe40007ffe0ff */
[----:B------:R-:W-:Y:S01]  /*10f40*/  ISETP.GE.OR P3, PT, R188, R241, !P3 ;  /* 0x000000f1bc00720c */ /* 0x000fe20005f66670 */
[----:B------:R-:W-:Y:S01]  /*10f50*/  IMAD.IADD R186, R243, 0x1, -R178 ;  /* 0x00000001f3ba7824 */ /* 0x000fe200078e0ab2 */
[----:B------:R-:W-:Y:S02]  /*10f60*/  IABS R187, R187 ;  /* 0x000000bb00bb7213 */ /* 0x000fe40000000000 */
[C---:B------:R-:W-:Y:S01]  /*10f70*/  IADD3 R182, R3.reuse, 0x19, RZ ;  /* 0x0000001903b67810 */ /* 0x040fe20007ffe0ff */
[----:B------:R-:W-:Y:S01]  /*10f80*/  I2F R179, R179 ;  /* 0x000000b300b37306 */ /* 0x000fe20000201400 */
[----:B------:R-:W-:Y:S02]  /*10f90*/  IABS R186, R186 ;  /* 0x000000ba00ba7213 */ /* 0x000fe40000000000 */
[----:B------:R-:W-:Y:S01]  /*10fa0*/  ISETP.GE.AND P1, PT, R3, R239, PT ;  /* 0x000000ef0300720c */ /* 0x000fe20003f26270 */
[----:B------:R-:W-:Y:S01]  /*10fb0*/  IMAD.IADD R181, R243, 0x1, -R182 ;  /* 0x00000001f3b57824 */ /* 0x000fe200078e0ab6 */
[----:B-1----:R-:W-:Y:S02]  /*10fc0*/  IADD3 R165, R3, 0x29, RZ ;  /* 0x0000002903a57810 */ /* 0x002fe40007ffe0ff */
[----:B------:R-:W-:Y:S02]  /*10fd0*/  IADD3 R185, R243, -R183, RZ ;  /* 0x800000b7f3b97210 */ /* 0x000fe40007ffe0ff */
[----:B------:R-:W-:Y:S01]  /*10fe0*/  IABS R181, R181 ;  /* 0x000000b500b57213 */ /* 0x000fe20000000000 */
[----:B------:R-:W-:Y:S01]  /*10ff0*/  I2F R189, R189 ;  /* 0x000000bd00bd7306 */ /* 0x000fe20000201400 */
[C---:B------:R-:W-:Y:S02]  /*11000*/  ISETP.GE.OR P1, PT, R3.reuse, R238, !P1 ;  /* 0x000000ee0300720c */ /* 0x040fe40004f26670 */
[----:B------:R-:W-:Y:S02]  /*11010*/  IABS R185, R185 ;  /* 0x000000b900b97213 */ /* 0x000fe40000000000 */
[----:B------:R-:W-:Y:S02]  /*11020*/  IADD3 R177, R3, 0x20, RZ ;  /* 0x0000002003b17810 */ /* 0x000fe40007ffe0ff */
[----:B------:R-:W-:Y:S02]  /*11030*/  IABS R184, R184 ;  /* 0x000000b800b87213 */ /* 0x000fe40000000000 */
[----:B------:R-:W-:Y:S01]  /*11040*/  IADD3 R176, R243, -R177, RZ ;  /* 0x800000b1f3b07210 */ /* 0x000fe20007ffe0ff */
[----:B------:R-:W-:Y:S01]  /*11050*/  I2F R172, R172 ;  /* 0x000000ac00ac7306 */ /* 0x000fe20000201400 */
[----:B------:R-:W-:Y:S02]  /*11060*/  IABS R180, R180 ;  /* 0x000000b400b47213 */ /* 0x000fe40000000000 */
[----:B------:R-:W-:Y:S02]  /*11070*/  IABS R176, R176 ;  /* 0x000000b000b07213 */ /* 0x000fe40000000000 */
[----:B------:R-:W-:Y:S05]  /*11080*/  IABS R174, R174 ;  /* 0x000000ae00ae7213 */ /* 0x000fea0000000000 */
        /* <DEDUP_REMOVED lines=9> */
[----:B------:R-:W-:Y:S01]  /*11120*/  FFMA.FTZ R4, R169, -UR19, R4 ;  /* 0x80000013a9047c23 */ /* 0x000fe20008010004 */
[----:B------:R-:W-:Y:S01]  /*11130*/  IADD3 R169, R3, 0x28, RZ ;  /* 0x0000002803a97810 */ /* 0x000fe20007ffe0ff */
[----:B------:R-:W-:Y:S02]  /*11140*/  FFMA.FTZ R5, R168, -UR19, R5 ;  /* 0x80000013a8057c23 */ /* 0x000fe40008010005 */
[----:B------:R-:W-:Y:S01]  /*11150*/  FFMA.FTZ R9, R179, -UR19, R9 ;  /* 0x80000013b3097c23 */ /* 0x000fe20008010009 */
[----:B------:R-:W-:Y:S01]  /*11160*/  FSEL R168, R4, -INF , !P5 ;  /* 0xff80000004a87808 */ /* 0x000fe20006800000 */
[----:B------:R-:W-:Y:S01]  /*11170*/  IMAD.IADD R4, R243, 0x1, -R165 ;  /* 0x00000001f3047824 */ /* 0x000fe200078e0aa5 */
[----:B------:R-:W-:Y:S01]  /*11180*/  ISETP.GE.AND P5, PT, R188, R239, PT ;  /* 0x000000efbc00720c */ /* 0x000fe20003fa6270 */
[----:B------:R-:W-:Y:S01]  /*11190*/  FFMA.FTZ R8, R189, -UR19, R8 ;  /* 0x80000013bd087c23 */ /* 0x000fe20008010008 */
[----:B------:R-:W-:Y:S01]  /*111a0*/  FSEL R9, R9, -INF , !P3 ;  /* 0xff80000009097808 */ /* 0x000fe20005800000 */
[----:B------:R-:W-:Y:S01]  /*111b0*/  FFMA.FTZ R6, R172, -UR19, R6 ;  /* 0x80000013ac067c23 */ /* 0x000fe20008010006 */
[----:B------:R-:W-:Y:S01]  /*111c0*/  IABS R4, R4 ;  /* 0x0000000400047213 */ /* 0x000fe20000000000 */
[----:B------:R-:W-:Y:S01]  /*111d0*/  FFMA.FTZ R12, R187, -UR19, R12 ;  /* 0x80000013bb0c7c23 */ /* 0x000fe2000801000c */
[----:B------:R-:W-:Y:S01]  /*111e0*/  ISETP.GE.OR P5, PT, R188, R238, !P5 ;  /* 0x000000eebc00720c */ /* 0x000fe20006fa6670 */
[----:B------:R-:W-:Y:S01]  /*111f0*/  FFMA.FTZ R13, R186, -UR19, R13 ;  /* 0x80000013ba0d7c23 */ /* 0x000fe2000801000d */
[----:B------:R-:W1:Y:S01]  /*11200*/  I2F R179, R4 ;  /* 0x0000000400b37306 */ /* 0x000e620000201400 */
[----:B------:R-:W-:Y:S01]  /*11210*/  IADD3 R188, R240, -R183, RZ ;  /* 0x800000b7f0bc7210 */ /* 0x000fe20007ffe0ff */
[----:B------:R-:W-:Y:S01]  /*11220*/  FFMA.FTZ R17, R181, -UR19, R17 ;  /* 0x80000013b5117c23 */ /* 0x000fe20008010011 */
[----:B------:R-:W-:Y:S01]  /*11230*/  FSEL R8, R8, -INF , !P2 ;  /* 0xff80000008087808 */ /* 0x000fe20005000000 */
[----:B------:R-:W-:Y:S01]  /*11240*/  FFMA.FTZ R16, R185, -UR19, R16 ;  /* 0x80000013b9107c23 */ /* 0x000fe20008010010 */
[----:B------:R-:W-:Y:S01]  /*11250*/  ISETP.GE.AND P2, PT, R178, R242, PT ;  /* 0x000000f2b200720c */ /* 0x000fe20003f46270 */
[----:B------:R-:W-:Y:S01]  /*11260*/  FFMA.FTZ R20, R176, -UR19, R20 ;  /* 0x80000013b0147c23 */ /* 0x000fe20008010014 */
[----:B------:R-:W-:Y:S01]  /*11270*/  ISETP.GE.AND P3, PT, R178, R239, PT ;  /* 0x000000efb200720c */ /* 0x000fe20003f66270 */
[----:B------:R-:W-:Y:S01]  /*11280*/  FFMA.FTZ R7, R184, -UR19, R7 ;  /* 0x80000013b8077c23 */ /* 0x000fe20008010007 */
[-C--:B------:R-:W-:Y:S01]  /*11290*/  ISETP.GE.OR P2, PT, R178, R241.reuse, !P2 ;  /* 0x000000f1b200720c */ /* 0x080fe20005746670 */
[----:B------:R-:W-:Y:S01]  /*112a0*/  FFMA.FTZ R21, R170, -UR19, R21 ;  /* 0x80000013aa157c23 */ /* 0x000fe20008010015 */
[----:B------:R-:W-:Y:S01]  /*112b0*/  ISETP.GE.OR P3, PT, R178, R238, !P3 ;  /* 0x000000eeb200720c */ /* 0x000fe20005f66670 */
[----:B------:R-:W-:Y:S01]  /*112c0*/  FFMA.FTZ R14, R173, -UR19, R14 ;  /* 0x80000013ad0e7c23 */ /* 0x000fe2000801000e */
[----:B------:R-:W-:Y:S01]  /*112d0*/  IADD3 R172, R240, -R178, RZ ;  /* 0x800000b2f0ac7210 */ /* 0x000fe20007ffe0ff */
[----:B------:R-:W-:Y:S01]  /*112e0*/  FFMA.FTZ R10, R180, -UR19, R10 ;  /* 0x80000013b40a7c23 */ /* 0x000fe2000801000a */
[----:B------:R-:W-:Y:S02]  /*112f0*/  FSEL R6, R6, -INF , !P1 ;  /* 0xff80000006067808 */ /* 0x000fe40004800000 */
[C---:B------:R-:W-:Y:S02]  /*11300*/  ISETP.GE.AND P1, PT, R164.reuse, R242, PT ;  /* 0x000000f2a400720c */ /* 0x040fe40003f26270 */
[----:B------:R-:W-:Y:S02]  /*11310*/  FSEL R197, R13, -INF , !P2 ;  /* 0xff8000000dc57808 */ /* 0x000fe40005000000 */
[----:B------:R-:W-:Y:S02]  /*11320*/  ISETP.GE.OR P1, PT, R164, R241, !P1 ;  /* 0x000000f1a400720c */ /* 0x000fe40004f26670 */
[----:B------:R-:W-:Y:S01]  /*11330*/  IADD3 R175, R243, -R169, RZ ;  /* 0x800000a9f3af7210 */ /* 0x000fe20007ffe0ff */
[----:B-1----:R-:W-:Y:S01]  /*11340*/  FFMA.FTZ R25, R179, -UR19, R25 ;  /* 0x80000013b3197c23 */ /* 0x002fe20008010019 */
[----:B------:R-:W-:Y:S02]  /*11350*/  IABS R4, R188 ;  /* 0x000000bc00047213 */ /* 0x000fe40000000000 */
[----:B------:R-:W-:Y:S02]  /*11360*/  FSEL R196, R12, -INF , !P1 ;  /* 0xff8000000cc47808 */ /* 0x000fe40004800000 */
[----:B------:R1:W2:Y:S01]  /*11370*/  I2F R178, R4 ;  /* 0x0000000400b27306 */ /* 0x0002a20000201400 */
[----:B------:R-:W-:Y:S02]  /*11380*/  IADD3 R12, R3, 0x31, RZ ;  /* 0x00000031030c7810 */ /* 0x000fe40007ffe0ff */
[CC--:B------:R-:W-:Y:S02]  /*11390*/  ISETP.GE.AND P1, PT, R183.reuse, R242.reuse, PT ;  /* 0x000000f2b700720c */ /* 0x0c0fe40003f26270 */
[----:B------:R-:W-:Y:S02]  /*113a0*/  IABS R175, R175 ;  /* 0x000000af00af7213 */ /* 0x000fe40000000000 */
[----:B------:R-:W-:Y:S02]  /*113b0*/  ISETP.GE.OR P1, PT, R183, R241, !P1 ;  /* 0x000000f1b700720c */ /* 0x000fe40004f26670 */
[----:B------:R-:W-:Y:S02]  /*113c0*/  FSEL R5, R5, -INF , !P4 ;  /* 0xff80000005057808 */ /* 0x000fe40006000000 */
[----:B------:R-:W-:Y:S01]  /*113d0*/  FSEL R198, R16, -INF , !P1 ;  /* 0xff80000010c67808 */ /* 0x000fe20004800000 */
[----:B------:R-:W-:Y:S01]  /*113e0*/  IMAD.IADD R16, R240, 0x1, -R177 ;  /* 0x00000001f0107824 */ /* 0x000fe200078e0ab1 */
[----:B------:R-:W-:Y:S01]  /*113f0*/  ISETP.GE.AND P1, PT, R182, R242, PT ;  /* 0x000000f2b600720c */ /* 0x000fe20003f26270 */
[----:B------:R-:W3:Y:S01]  /*11400*/  I2F R175, R175 ;  /* 0x000000af00af7306 */ /* 0x000ee20000201400 */
[----:B------:R-:W-:Y:S02]  /*11410*/  ISETP.GE.AND P4, PT, R164, R239, PT ;  /* 0x000000efa400720c */ /* 0x000fe40003f86270 */
[-C--:B------:R-:W-:Y:S02]  /*11420*/  ISETP.GE.OR P1, PT, R182, R241.reuse, !P1 ;  /* 0x000000f1b600720c */ /* 0x080fe40004f26670 */
[----:B------:R-:W-:Y:S02]  /*11430*/  IABS R172, R172 ;  /* 0x000000ac00ac7213 */ /* 0x000fe40000000000 */
[----:B------:R-:W-:Y:S02]  /*11440*/  IABS R16, R16 ;  /* 0x0000001000107213 */ /* 0x000fe40000000000 */
[----:B------:R-:W-:Y:S01]  /*11450*/  ISETP.GE.OR P4, PT, R164, R238, !P4 ;  /* 0x000000eea400720c */ /* 0x000fe20006786670 */
[----:B-1----:R-:W-:Y:S01]  /*11460*/  IMAD.IADD R4, R240, 0x1, -R182 ;  /* 0x00000001f0047824 */ /* 0x002fe200078e0ab6 */
[----:B------:R-:W-:Y:S01]  /*11470*/  IADD3 R164, R3, 0x30, RZ ;  /* 0x0000003003a47810 */ /* 0x000fe20007ffe0ff */
[----:B------:R-:W1:Y:S01]  /*11480*/  I2F R172, R172 ;  /* 0x000000ac00ac7306 */ /* 0x000e620000201400 */
[----:B------:R-:W-:Y:S01]  /*11490*/  FSEL R199, R17, -INF , !P1 ;  /* 0xff80000011c77808 */ /* 0x000fe20004800000 */
[----:B--2---:R-:W-:Y:S01]  /*114a0*/  FFMA.FTZ R18, R178, -UR19, R18 ;  /* 0x80000013b2127c23 */ /* 0x004fe20008010012 */
[----:B------:R-:W-:Y:S02]  /*114b0*/  IABS R4, R4 ;  /* 0x0000000400047213 */ /* 0x000fe40000000000 */
[----:B------:R-:W-:Y:S02]  /*114c0*/  ISETP.GE.AND P1, PT, R177, R242, PT ;  /* 0x000000f2b100720c */ /* 0x000fe40003f26270 */
[----:B------:R-:W-:Y:S02]  /*114d0*/  MOV R13, R4 ;  /* 0x00000004000d7202 */ /* 0x000fe40000000f00 */
[C---:B------:R-:W-:Y:S01]  /*114e0*/  IADD3 R4, R243.reuse, -R12, RZ ;  /* 0x8000000cf3047210 */ /* 0x040fe20007ffe0ff */
[----:B------:R-:W2:Y:S01]  /*114f0*/  I2F R16, R16 ;  /* 0x0000001000107306 */ /* 0x000ea20000201400 */
[----:B------:R-:W-:Y:S01]  /*11500*/  IADD3 R188, R243, -R164, RZ ;  /* 0x800000a4f3bc7210 */ /* 0x000fe20007ffe0ff */
[----:B---3--:R-:W-:Y:S01]  /*11510*/  FFMA.FTZ R24, R175, -UR19, R24 ;  /* 0x80000013af187c23 */ /* 0x008fe20008010018 */
[----:B------:R-:W-:Y:S02]  /*11520*/  IABS R4, R4 ;  /* 0x0000000400047213 */ /* 0x000fe40000000000 */
[-C--:B------:R-:W-:Y:S02]  /*11530*/  ISETP.GE.OR P1, PT, R177, R241.reuse, !P1 ;  /* 0x000000f1b100720c */ /* 0x080fe40004f26670 */
[----:B------:R-:W-:Y:S02]  /*11540*/  IABS R188, R188 ;  /* 0x000000bc00bc7213 */ /* 0x000fe40000000000 */
[----:B------:R-:W-:Y:S01]  /*11550*/  FSEL R187, R20, -INF , !P1 ;  /* 0xff80000014bb7808 */ /* 0x000fe20004800000 */
[----:B------:R-:W3:Y:S01]  /*11560*/  I2F R181, R4 ;  /* 0x0000000400b57306 */ /* 0x000ee20000201400 */
[CC--:B------:R-:W-:Y:S02]  /*11570*/  ISETP.GE.AND P1, PT, R171.reuse, R242.reuse, PT ;  /* 0x000000f2ab00720c */ /* 0x0c0fe40003f26270 */
[----:B------:R-:W-:Y:S01]  /*11580*/  FSEL R200, R14, -INF , !P4 ;  /* 0xff8000000ec87808 */ /* 0x000fe20006000000 */
[----:B-1----:R-:W-:Y:S01]  /*11590*/  FFMA.FTZ R15, R172, -UR19, R15 ;  /* 0x80000013ac0f7c23 */ /* 0x002fe2000801000f */
[----:B------:R-:W-:Y:S01]  /*115a0*/  ISETP.GE.OR P1, PT, R171, R241, !P1 ;  /* 0x000000f1ab00720c */ /* 0x000fe20004f26670 */
[----:B------:R-:W-:Y:S01]  /*115b0*/  IMAD.IADD R14, R240, 0x1, -R164 ;  /* 0x00000001f00e7824 */ /* 0x000fe200078e0aa4 */
[----:B------:R-:W-:Y:S02]  /*115c0*/  ISETP.GE.AND P4, PT, R169, R239, PT ;  /* 0x000000efa900720c */ /* 0x000fe40003f86270 */
[----:B------:R-:W-:Y:S01]  /*115d0*/  FSEL R250, R21, -INF , !P1 ;  /* 0xff80000015fa7808 */ /* 0x000fe20004800000 */
[----:B------:R-:W1:Y:S01]  /*115e0*/  I2F R184, R188 ;  /* 0x000000bc00b87306 */ /* 0x000e620000201400 */
[C---:B------:R-:W-:Y:S02]  /*115f0*/  ISETP.GE.AND P1, PT, R169.reuse, R242, PT ;  /* 0x000000f2a900720c */ /* 0x040fe40003f26270 */
[C---:B------:R-:W-:Y:S01]  /*11600*/  ISETP.GE.OR P4, PT, R169.reuse, R238, !P4 ;  /* 0x000000eea900720c */ /* 0x040fe20006786670 */
[----:B--2---:R-:W-:Y:S01]  /*11610*/  FFMA.FTZ R22, R16, -UR19, R22 ;  /* 0x8000001310167c23 */ /* 0x004fe20008010016 */
[----:B------:R-:W-:Y:S02]  /*11620*/  ISETP.GE.OR P1, PT, R169, R241, !P1 ;  /* 0x000000f1a900720c */ /* 0x000fe40004f26670 */
[----:B------:R-:W-:Y:S02]  /*11630*/  IADD3 R169, R240, -R169, RZ ;  /* 0x800000a9f0a97210 */ /* 0x000fe40007ffe0ff */
[----:B------:R-:W-:Y:S01]  /*11640*/  FSEL R186, R24, -INF , !P1 ;  /* 0xff80000018ba7808 */ /* 0x000fe20004800000 */
[----:B------:R-:W2:Y:S01]  /*11650*/  I2F R13, R13 ;  /* 0x0000000d000d7306 */ /* 0x000ea20000201400 */
[----:B------:R-:W-:Y:S02]  /*11660*/  ISETP.GE.AND P1, PT, R165, R242, PT ;  /* 0x000000f2a500720c */ /* 0x000fe40003f26270 */
[----:B------:R-:W-:Y:S01]  /*11670*/  FMNMX.FTZ R16, R168, R2, !PT ;  /* 0x00000002a8107209 */ /* 0x000fe20007810000 */
[----:B---3--:R-:W-:Y:S01]  /*11680*/  FFMA.FTZ R29, R181, -UR19, R29 ;  /* 0x80000013b51d7c23 */ /* 0x008fe2000801001d */
[----:B------:R-:W-:Y:S02]  /*11690*/  IADD3 R4, R3, 0x38, RZ ;  /* 0x0000003803047810 */ /* 0x000fe40007ffe0ff */
[----:B------:R-:W-:Y:S02]  /*116a0*/  ISETP.GE.OR P1, PT, R165, R241, !P1 ;  /* 0x000000f1a500720c */ /* 0x000fe40004f26670 */
[----:B------:R-:W-:Y:S02]  /*116b0*/  IADD3 R17, R243, -R4, RZ ;  /* 0x80000004f3117210 */ /* 0x000fe40007ffe0ff */
[----:B------:R-:W-:Y:S02]  /*116c0*/  IABS R169, R169 ;  /* 0x000000a900a97213 */ /* 0x000fe40000000000 */
[----:B------:R-:W-:Y:S01]  /*116d0*/  IABS R17, R17 ;  /* 0x0000001100117213 */ /* 0x000fe20000000000 */
[----:B-1----:R-:W-:Y:S01]  /*116e0*/  FFMA.FTZ R28, R184, -UR19, R28 ;  /* 0x80000013b81c7c23 */ /* 0x002fe2000801001c */
[----:B------:R-:W-:Y:S02]  /*116f0*/  FSEL R201, R15, -INF , !P3 ;  /* 0xff8000000fc97808 */ /* 0x000fe40005800000 */
[----:B------:R-:W-:Y:S01]  /*11700*/  FSEL R7, R7, -INF , !P0 ;  /* 0xff80000007077808 */ /* 0x000fe20004000000 */
[----:B------:R-:W1:Y:S01]  /*11710*/  I2F R15, R169 ;  /* 0x000000a9000f7306 */ /* 0x000e620000201400 */
[----:B------:R-:W-:Y:S02]  /*11720*/  FSEL R185, R25, -INF , !P1 ;  /* 0xff80000019b97808 */ /* 0x000fe40004800000 */
[----:B------:R-:W-:Y:S02]  /*11730*/  ISETP.GE.AND P1, PT, R164, R242, PT ;  /* 0x000000f2a400720c */ /* 0x000fe40003f26270 */
[----:B------:R-:W-:Y:S01]  /*11740*/  FMNMX.FTZ R16, R5, R16, !PT ;  /* 0x0000001005107209 */ /* 0x000fe20007810000 */
[----:B--2---:R-:W-:Y:S01]  /*11750*/  FFMA.FTZ R19, R13, -UR19, R19 ;  /* 0x800000130d137c23 */ /* 0x004fe20008010013 */
[----:B------:R-:W-:Y:S02]  /*11760*/  ISETP.GE.AND P0, PT, R182, R239, PT ;  /* 0x000000efb600720c */ /* 0x000fe40003f06270 */
[----:B------:R-:W-:Y:S01]  /*11770*/  ISETP.GE.OR P1, PT, R164, R241, !P1 ;  /* 0x000000f1a400720c */ /* 0x000fe20004f26670 */
[----:B------:R-:W2:Y:S01]  /*11780*/  I2F R17, R17 ;  /* 0x0000001100117306 */ /* 0x000ea20000201400 */
[----:B------:R-:W-:Y:S02]  /*11790*/  FMNMX.FTZ R16, R8, R16, !PT ;  /* 0x0000001008107209 */ /* 0x000fe40007810000 */
[----:B------:R-:W-:Y:S02]  /*117a0*/  ISETP.GE.OR P0, PT, R182, R238, !P0 ;  /* 0x000000eeb600720c */ /* 0x000fe40004706670 */
[----:B------:R-:W-:Y:S02]  /*117b0*/  IADD3 R20, R240, -R171, RZ ;  /* 0x800000abf0147210 */ /* 0x000fe40007ffe0ff */
[----:B------:R-:W-:Y:S02]  /*117c0*/  FSEL R180, R28, -INF , !P1 ;  /* 0xff8000001cb47808 */ /* 0x000fe40004800000 */
[----:B------:R-:W-:Y:S02]  /*117d0*/  FSEL R203, R19, -INF , !P0 ;  /* 0xff80000013cb7808 */ /* 0x000fe40004000000 */
[C---:B------:R-:W-:Y:S02]  /*117e0*/  ISETP.GE.AND P1, PT, R12.reuse, R242, PT ;  /* 0x000000f20c00720c */ /* 0x040fe40003f26270 */
[CC--:B------:R-:W-:Y:S01]  /*117f0*/  ISETP.GE.AND P0, PT, R12.reuse, R239.reuse, PT ;  /* 0x000000ef0c00720c */ /* 0x0c0fe20003f06270 */
[----:B-1----:R-:W-:Y:S01]  /*11800*/  FFMA.FTZ R26, R15, -UR19, R26 ;  /* 0x800000130f1a7c23 */ /* 0x002fe2000801001a */
[----:B------:R-:W-:Y:S02]  /*11810*/  IABS R20, R20 ;  /* 0x0000001400147213 */ /* 0x000fe40000000000 */
[C---:B------:R-:W-:Y:S02]  /*11820*/  ISETP.GE.AND P3, PT, R165.reuse, R239, PT ;  /* 0x000000efa500720c */ /* 0x040fe40003f66270 */
[C---:B------:R-:W-:Y:S02]  /*11830*/  ISETP.GE.OR P1, PT, R12.reuse, R241, !P1 ;  /* 0x000000f10c00720c */ /* 0x040fe40004f26670 */
[-C--:B------:R-:W-:Y:S01]  /*11840*/  ISETP.GE.OR P0, PT, R12, R238.reuse, !P0 ;  /* 0x000000ee0c00720c */ /* 0x080fe20004706670 */
[----:B------:R-:W1:Y:S01]  /*11850*/  I2F R20, R20 ;  /* 0x0000001400147306 */ /* 0x000e620000201400 */
[----:B------:R-:W-:Y:S01]  /*11860*/  ISETP.GE.OR P3, PT, R165, R238, !P3 ;  /* 0x000000eea500720c */ /* 0x000fe20005f66670 */
[----:B--2---:R-:W-:Y:S01]  /*11870*/  FFMA.FTZ R32, R17, -UR19, R32 ;  /* 0x8000001311207c23 */ /* 0x004fe20008010020 */
[----:B------:R-:W-:Y:S02]  /*11880*/  FMNMX.FTZ R17, R9, R16, !PT ;  /* 0x0000001009117209 */ /* 0x000fe40007810000 */
[----:B------:R-:W-:Y:S02]  /*11890*/  IADD3 R16, R240, -R12, RZ ;  /* 0x8000000cf0107210 */ /* 0x000fe40007ffe0ff */
[----:B------:R-:W-:Y:S02]  /*118a0*/  FMNMX.FTZ R12, R196, R17, !PT ;  /* 0x00000011c40c7209 */ /* 0x000fe40007810000 */
[----:B------:R-:W-:Y:S02]  /*118b0*/  FMNMX.FTZ R17, R6, R0, !PT ;  /* 0x0000000006117209 */ /* 0x000fe40007810000 */
[----:B------:R-:W-:Y:S02]  /*118c0*/  IADD3 R165, R240, -R165, RZ ;  /* 0x800000a5f0a57210 */ /* 0x000fe40007ffe0ff */
[----:B------:R-:W-:Y:S02]  /*118d0*/  FSEL R10, R10, -INF , !P6 ;  /* 0xff8000000a0a7808 */ /* 0x000fe40007000000 */
[----:B------:R-:W-:Y:S02]  /*118e0*/  FMNMX.FTZ R17, R7, R17, !PT ;  /* 0x0000001107117209 */ /* 0x000fe40007810000 */
[----:B------:R-:W-:Y:S02]  /*118f0*/  IABS R13, R165 ;  /* 0x000000a5000d7213 */ /* 0x000fe40000000000 */
[----:B------:R-:W-:Y:S02]  /*11900*/  IADD3 R3, R3, 0x39, RZ ;  /* 0x0000003903037810 */ /* 0x000fe40007ffe0ff */
[----:B------:R-:W-:Y:S02]  /*11910*/  FSEL R11, R11, -INF , !P5 ;  /* 0xff8000000b0b7808 */ /* 0x000fe40006800000 */
[----:B------:R-:W-:Y:S01]  /*11920*/  FMNMX.FTZ R17, R10, R17, !PT ;  /* 0x000000110a117209 */ /* 0x000fe20007810000 */
[----:B------:R-:W2:Y:S01]  /*11930*/  I2F R13, R13 ;  /* 0x0000000d000d7306 */ /* 0x000ea20000201400 */
[----:B------:R-:W-:Y:S01]  /*11940*/  ISETP.GE.AND P2, PT, R183, R239, PT ;  /* 0x000000efb700720c */ /* 0x000fe20003f46270 */
[----:B------:R-:W-:Y:S01]  /*11950*/  IMAD.IADD R170, R243, 0x1, -R3 ;  /* 0x00000001f3aa7824 */ /* 0x000fe200078e0a03 */
[----:B------:R-:W-:Y:S01]  /*11960*/  IABS R14, R14 ;  /* 0x0000000e000e7213 */ /* 0x000fe20000000000 */
[----:B-1----:R-:W-:Y:S01]  /*11970*/  FFMA.FTZ R23, R20, -UR19, R23 ;  /* 0x8000001314177c23 */ /* 0x002fe20008010017 */
[----:B------:R-:W-:Y:S02]  /*11980*/  FMNMX.FTZ R17, R11, R17, !PT ;  /* 0x000000110b117209 */ /* 0x000fe40007810000 */
[----:B------:R-:W-:Y:S02]  /*11990*/  ISETP.GE.OR P2, PT, R183, R238, !P2 ;  /* 0x000000eeb700720c */ /* 0x000fe40005746670 */
[----:B------:R-:W-:Y:S01]  /*119a0*/  IABS R16, R16 ;  /* 0x0000001000107213 */ /* 0x000fe20000000000 */
[----:B------:R-:W1:Y:S01]  /*119b0*/  I2F R14, R14 ;  /* 0x0000000e000e7306 */ /* 0x000e620000201400 */
[----:B------:R-:W-:Y:S02]  /*119c0*/  FMNMX.FTZ R12, R197, R12, !PT ;  /* 0x0000000cc50c7209 */ /* 0x000fe40007810000 */
[----:B------:R-:W-:Y:S02]  /*119d0*/  IADD3 R15, R240, -R4, RZ ;  /* 0x80000004f00f7210 */ /* 0x000fe40007ffe0ff */
[----:B------:R-:W-:Y:S02]  /*119e0*/  IABS R170, R170 ;  /* 0x000000aa00aa7213 */ /* 0x000fe40000000000 */
[----:B------:R-:W-:Y:S02]  /*119f0*/  FMNMX.FTZ R17, R200, R17, !PT ;  /* 0x00000011c8117209 */ /* 0x000fe40007810000 */
[----:B------:R-:W-:Y:S01]  /*11a00*/  IABS R15, R15 ;  /* 0x0000000f000f7213 */ /* 0x000fe20000000000 */
[----:B------:R-:W3:Y:S01]  /*11a10*/  I2F R16, R16 ;  /* 0x0000001000107306 */ /* 0x000ee20000201400 */
[----:B------:R-:W-:Y:S02]  /*11a20*/  FSEL R202, R18, -INF , !P2 ;  /* 0xff80000012ca7808 */ /* 0x000fe40005000000 */
[----:B------:R-:W-:Y:S01]  /*11a30*/  FMNMX.FTZ R18, R198, R12, !PT ;  /* 0x0000000cc6127209 */ /* 0x000fe20007810000 */
[----:B--2---:R-:W-:Y:S01]  /*11a40*/  FFMA.FTZ R27, R13, -UR19, R27 ;  /* 0x800000130d1b7c23 */ /* 0x004fe2000801001b */
[----:B------:R-:W-:Y:S02]  /*11a50*/  IADD3 R12, R240, -R3, RZ ;  /* 0x80000003f00c7210 */ /* 0x000fe40007ffe0ff */
[----:B------:R-:W-:Y:S02]  /*11a60*/  ISETP.GE.AND P6, PT, R177, R239, PT ;  /* 0x000000efb100720c */ /* 0x000fe40003fc6270 */
[----:B------:R-:W-:Y:S01]  /*11a70*/  FMNMX.FTZ R17, R201, R17, !PT ;  /* 0x00000011c9117209 */ /* 0x000fe20007810000 */
[----:B------:R-:W2:Y:S01]  /*11a80*/  I2F R170, R170 ;  /* 0x000000aa00aa7306 */ /* 0x000ea20000201400 */
[----:B------:R-:W-:Y:S02]  /*11a90*/  IABS R12, R12 ;  /* 0x0000000c000c7213 */ /* 0x000fe40000000000 */
[----:B------:R-:W-:Y:S01]  /*11aa0*/  FMNMX.FTZ R18, R199, R18, !PT ;  /* 0x00000012c7127209 */ /* 0x000fe20007810000 */
[----:B-1----:R-:W-:Y:S01]  /*11ab0*/  FFMA.FTZ R30, R14, -UR19, R30 ;  /* 0x800000130e1e7c23 */ /* 0x002fe2000801001e */
[----:B------:R-:W-:Y:S02]  /*11ac0*/  ISETP.GE.OR P6, PT, R177, R238, !P6 ;  /* 0x000000eeb100720c */ /* 0x000fe400077c6670 */
[----:B------:R-:W-:Y:S02]  /*11ad0*/  ISETP.GE.AND P5, PT, R171, R239, PT ;  /* 0x000000efab00720c */ /* 0x000fe40003fa6270 */
[----:B------:R-:W-:Y:S01]  /*11ae0*/  FMNMX.FTZ R17, R202, R17, !PT ;  /* 0x00000011ca117209 */ /* 0x000fe20007810000 */
[----:B------:R-:W1:Y:S01]  /*11af0*/  I2F R15, R15 ;  /* 0x0000000f000f7306 */ /* 0x000e620000201400 */
[----:B------:R-:W-:Y:S02]  /*11b00*/  FMNMX.FTZ R18, R187, R18, !PT ;  /* 0x00000012bb127209 */ /* 0x000fe40007810000 */
[----:B------:R-:W-:Y:S01]  /*11b10*/  FSEL R184, R22, -INF , !P6 ;  /* 0xff80000016b87808 */ /* 0x000fe20007000000 */
[----:B---3--:R-:W-:Y:S01]  /*11b20*/  FFMA.FTZ R31, R16, -UR19, R31 ;  /* 0x80000013101f7c23 */ /* 0x008fe2000801001f */
[----:B------:R-:W-:Y:S02]  /*11b30*/  ISETP.GE.OR P5, PT, R171, R238, !P5 ;  /* 0x000000eeab00720c */ /* 0x000fe40006fa6670 */
[----:B------:R-:W-:Y:S02]  /*11b40*/  FMNMX.FTZ R17, R203, R17, !PT ;  /* 0x00000011cb117209 */ /* 0x000fe40007810000 */
[----:B------:R-:W-:Y:S01]  /*11b50*/  FMNMX.FTZ R18, R250, R18, !PT ;  /* 0x00000012fa127209 */ /* 0x000fe20007810000 */
[----:B------:R-:W3:Y:S01]  /*11b60*/  I2F R12, R12 ;  /* 0x0000000c000c7306 */ /* 0x000ee20000201400 */
[----:B------:R-:W-:Y:S02]  /*11b70*/  FSEL R183, R23, -INF , !P5 ;  /* 0xff80000017b77808 */ /* 0x000fe40006800000 */
[----:B------:R-:W-:Y:S01]  /*11b80*/  FMNMX.FTZ R17, R184, R17, !PT ;  /* 0x00000011b8117209 */ /* 0x000fe20007810000 */
[----:B--2---:R-:W-:Y:S01]  /*11b90*/  FFMA.FTZ R33, R170, -UR19, R33 ;  /* 0x80000013aa217c23 */ /* 0x004fe20008010021 */
[----:B------:R-:W-:Y:S01]  /*11ba0*/  FMNMX.FTZ R18, R186, R18, !PT ;  /* 0x00000012ba127209 */ /* 0x000fe20007810000 */
[----:B------:R-:W-:Y:S01]  /*11bb0*/  LDSM.16.MT88.4 R20, [R222+0x10000] ;  /* 0x01000000de14783b */ /* 0x000fe20000004200 */
[----:B------:R-:W-:Y:S02]  /*11bc0*/  FSEL R179, R29, -INF , !P1 ;  /* 0xff8000001db37808 */ /* 0x000fe40004800000 */
[----:B------:R-:W-:Y:S02]  /*11bd0*/  ISETP.GE.AND P2, PT, R164, R239, PT ;  /* 0x000000efa400720c */ /* 0x000fe40003f46270 */
[----:B------:R-:W-:Y:S02]  /*11be0*/  FSEL R182, R26, -INF , !P4 ;  /* 0xff8000001ab67808 */ /* 0x000fe40006000000 */
[----:B------:R-:W-:Y:S01]  /*11bf0*/  FMNMX.FTZ R17, R183, R17, !PT ;  /* 0x00000011b7117209 */ /* 0x000fe20007810000 */
[----:B-1----:R-:W-:Y:S01]  /*11c00*/  FFMA.FTZ R34, R15, -UR19, R34 ;  /* 0x800000130f227c23 */ /* 0x002fe20008010022 */
[----:B------:R-:W-:Y:S02]  /*11c10*/  ISETP.GE.AND P1, PT, R4, R242, PT ;  /* 0x000000f20400720c */ /* 0x000fe40003f26270 */
[----:B------:R-:W-:Y:S02]  /*11c20*/  FMNMX.FTZ R18, R185, R18, !PT ;  /* 0x00000012b9127209 */ /* 0x000fe40007810000 */
[----:B------:R-:W-:Y:S02]  /*11c30*/  ISETP.GE.OR P2, PT, R164, R238, !P2 ;  /* 0x000000eea400720c */ /* 0x000fe40005746670 */
[----:B------:R-:W-:Y:S02]  /*11c40*/  FSEL R181, R27, -INF , !P3 ;  /* 0xff8000001bb57808 */ /* 0x000fe40005800000 */
[----:B------:R-:W-:Y:S01]  /*11c50*/  ISETP.GE.OR P1, PT, R4, R241, !P1 ;  /* 0x000000f10400720c */ /* 0x000fe20004f26670 */
[----:B---3--:R-:W-:Y:S01]  /*11c60*/  FFMA.FTZ R35, R12, -UR19, R35 ;  /* 0x800000130c237c23 */ /* 0x008fe20008010023 */
[----:B------:R-:W-:Y:S02]  /*11c70*/  FMNMX.FTZ R17, R182, R17, !PT ;  /* 0x00000011b6117209 */ /* 0x000fe40007810000 */
[----:B------:R-:W-:Y:S02]  /*11c80*/  FMNMX.FTZ R18, R180, R18, !PT ;  /* 0x00000012b4127209 */ /* 0x000fe40007810000 */
[----:B------:R-:W-:Y:S02]  /*11c90*/  ISETP.GE.AND P6, PT, R3, R242, PT ;  /* 0x000000f20300720c */ /* 0x000fe40003fc6270 */
[----:B------:R-:W-:Y:S02]  /*11ca0*/  FSEL R174, R30, -INF , !P2 ;  /* 0xff8000001eae7808 */ /* 0x000fe40005000000 */
[----:B------:R-:W-:Y:S02]  /*11cb0*/  FSEL R177, R32, -INF , !P1 ;  /* 0xff80000020b17808 */ /* 0x000fe40004800000 */
[----:B------:R-:W-:Y:S02]  /*11cc0*/  FMNMX.FTZ R17, R181, R17, !PT ;  /* 0x00000011b5117209 */ /* 0x000fe40007810000 */
[----:B------:R-:W-:Y:S02]  /*11cd0*/  ISETP.GE.AND P1, PT, R4, R239, PT ;  /* 0x000000ef0400720c */ /* 0x000fe40003f26270 */
[----:B------:R-:W-:Y:S02]  /*11ce0*/  ISETP.GE.OR P6, PT, R3, R241, !P6 ;  /* 0x000000f10300720c */ /* 0x000fe400077c6670 */
[----:B------:R-:W-:Y:S02]  /*11cf0*/  FMNMX.FTZ R18, R179, R18, !PT ;  /* 0x00000012b3127209 */ /* 0x000fe40007810000 */
[----:B------:R-:W-:Y:S02]  /*11d00*/  FSEL R173, R31, -INF , !P0 ;  /* 0xff8000001fad7808 */ /* 0x000fe40004000000 */
[----:B------:R-:W-:Y:S01]  /*11d10*/  FMNMX.FTZ R17, R174, R17, !PT ;  /* 0x00000011ae117209 */ /* 0x000fe20007810000 */
[----:B------:R-:W-:Y:S01]  /*11d20*/  LDSM.16.MT88.4 R28, [R221+0x10000] ;  /* 0x01000000dd1c783b */ /* 0x000fe20000004200 */
[----:B------:R-:W-:Y:S02]  /*11d30*/  ISETP.GE.OR P1, PT, R4, R238, !P1 ;  /* 0x000000ee0400720c */ /* 0x000fe40004f26670 */
[----:B------:R-:W-:Y:S02]  /*11d40*/  ISETP.GE.AND P2, PT, R3, R239, PT ;  /* 0x000000ef0300720c */ /* 0x000fe40003f46270 */
[----:B------:R-:W-:Y:S02]  /*11d50*/  FSEL R175, R33, -INF , !P6 ;  /* 0xff80000021af7808 */ /* 0x000fe40007000000 */
[----:B------:R-:W-:Y:S02]  /*11d60*/  FMNMX.FTZ R18, R177, R18, !PT ;  /* 0x00000012b1127209 */ /* 0x000fe40007810000 */
[----:B------:R-:W-:Y:S02]  /*11d70*/  FSEL R172, R34, -INF , !P1 ;  /* 0xff80000022ac7808 */ /* 0x000fe40004800000 */
[----:B------:R-:W-:Y:S02]  /*11d80*/  ISETP.GE.OR P2, PT, R3, R238, !P2 ;  /* 0x000000ee0300720c */ /* 0x000fe40005746670 */
[----:B------:R-:W-:Y:S02]  /*11d90*/  FMNMX.FTZ R3, R173, R17, !PT ;  /* 0x00000011ad037209 */ /* 0x000fe40007810000 */
        /* <DEDUP_REMOVED lines=13> */
[----:B------:R-:W-:Y:S01]  /*11e70*/  FMUL.FTZ R178, R164, c[0x0][0x23c] ;  /* 0x00008f00a4b27a20 */ /* 0x000fe20000410000 */
[----:B--2---:R-:W-:Y:S02]  /*11e80*/  FMNMX.FTZ R3, R4, R3, !PT ;  /* 0x0000000304037209 */ /* 0x004fe40007810000 */
[----:B------:R-:W-:Y:S02]  /*11e90*/  FSEL R4, R164, RZ, P1 ;  /* 0x000000ffa4047208 */ /* 0x000fe40000800000 */
[C---:B------:R-:W-:Y:S01]  /*11ea0*/  FSETP.NEU.FTZ.AND P0, PT, R3.reuse, -INF , PT ;  /* 0xff8000000300780b */ /* 0x040fe20003f1d000 */
[C---:B------:R-:W-:Y:S01]  /*11eb0*/  FMUL.FTZ R176, R3.reuse, c[0x0][0x23c] ;  /* 0x00008f0003b07a20 */ /* 0x040fe20000410000 */
[----:B------:R-:W-:Y:S01]  /*11ec0*/  FSEL R178, R178, RZ, P1 ;  /* 0x000000ffb2b27208 */ /* 0x000fe20000800000 */
[----:B------:R-:W-:Y:S01]  /*11ed0*/  FADD.FTZ R2, -R4, R2 ;  /* 0x0000000204027221 */ /* 0x000fe20000010100 */
[----:B------:R-:W-:Y:S02]  /*11ee0*/  FSEL R4, R3, RZ, P0 ;  /* 0x000000ff03047208 */ /* 0x000fe40000000000 */
[----:B------:R-:W-:Y:S01]  /*11ef0*/  FSEL R176, R176, RZ, P0 ;  /* 0x000000ffb0b07208 */ /* 0x000fe20000000000 */
[----:B------:R-:W-:Y:S01]  /*11f00*/  FFMA.FTZ R194, R168, c[0x0][0x23c], -R178 ;  /* 0x00008f00a8c27a23 */ /* 0x000fe200000108b2 */
[----:B------:R-:W-:Y:S01]  /*11f10*/  PLOP3.LUT P0, PT, PT, PT, UP0, 0x80, 0x0 ;  /* 0x000000000000781c */ /* 0x000fe20003f0f008 */
[----:B------:R-:W-:Y:S02]  /*11f20*/  FADD.FTZ R0, -R4, R0 ;  /* 0x0000000004007221 */ /* 0x000fe40000010100 */
[--C-:B------:R-:W-:Y:S02]  /*11f30*/  FFMA.FTZ R188, R5, c[0x0][0x23c], -R178.reuse ;  /* 0x00008f0005bc7a23 */ /* 0x100fe400000108b2 */
[--C-:B------:R-:W-:Y:S01]  /*11f40*/  FFMA.FTZ R193, R8, c[0x0][0x23c], -R178.reuse ;  /* 0x00008f0008c17a23 */ /* 0x100fe200000108b2 */
[----:B------:R-:W-:Y:S01]  /*11f50*/  MUFU.EX2 R194, R194 ;  /* 0x000000c200c27308 */ /* 0x000fe20000000800 */
[----:B------:R-:W-:Y:S02]  /*11f60*/  FFMA.FTZ R192, R9, c[0x0][0x23c], -R178 ;  /* 0x00008f0009c07a23 */ /* 0x000fe400000108b2 */
[--C-:B------:R-:W-:Y:S02]  /*11f70*/  FFMA.FTZ R195, R6, c[0x0][0x23c], -R176.reuse ;  /* 0x00008f0006c37a23 */ /* 0x100fe400000108b0 */
[--C-:B------:R-:W-:Y:S02]  /*11f80*/  FFMA.FTZ R191, R7, c[0x0][0x23c], -R176.reuse ;  /* 0x00008f0007bf7a23 */ /* 0x100fe400000108b0 */
[--C-:B------:R-:W-:Y:S02]  /*11f90*/  FFMA.FTZ R190, R10, c[0x0][0x23c], -R176.reuse ;  /* 0x00008f000abe7a23 */ /* 0x100fe400000108b0 */
[--C-:B------:R-:W-:Y:S01]  /*11fa0*/  FFMA.FTZ R189, R11, c[0x0][0x23c], -R176.reuse ;  /* 0x00008f000bbd7a23 */ /* 0x100fe200000108b0 */
[----:B------:R-:W2:Y:S01]  /*11fb0*/  MUFU.EX2 R188, R188 ;  /* 0x000000bc00bc7308 */ /* 0x000ea20000000800 */
[----:B------:R-:W-:Y:S02]  /*11fc0*/  FMUL.FTZ R2, R2, c[0x0][0x23c] ;  /* 0x00008f0002027a20 */ /* 0x000fe40000410000 */
[----:B------:R-:W-:Y:S02]  /*11fd0*/  FMUL.FTZ R0, R0, c[0x0][0x23c] ;  /* 0x00008f0000007a20 */ /* 0x000fe40000410000 */
[--C-:B------:R-:W-:Y:S02]  /*11fe0*/  FFMA.FTZ R174, R174, c[0x0][0x23c], -R176.reuse ;  /* 0x00008f00aeae7a23 */ /* 0x100fe400000108b0 */
[--C-:B------:R-:W-:Y:S02]  /*11ff0*/  FFMA.FTZ R173, R173, c[0x0][0x23c], -R176.reuse ;  /* 0x00008f00adad7a23 */ /* 0x100fe400000108b0 */
[----:B------:R-:W-:Y:S01]  /*12000*/  FFMA.FTZ R172, R172, c[0x0][0x23c], -R176 ;  /* 0x00008f00acac7a23 */ /* 0x000fe200000108b0 */
        /* <DEDUP_REMOVED lines=8> */
[----:B------:R-:W-:Y:S01]  /*12090*/  FFMA.FTZ R199, R199, c[0x0][0x23c], -R178 ;  /* 0x00008f00c7c77a23 */ /* 0x000fe200000108b2 */
[----:B--2---:R-:W-:Y:S01]  /*120a0*/  F2FP.BF16.PACK_AB R168, R188, R194 ;  /* 0x000000c2bca8723e */ /* 0x004fe200000010ff */
[--C-:B------:R-:W-:Y:S02]  /*120b0*/  FFMA.FTZ R200, R200, c[0x0][0x23c], -R176.reuse ;  /* 0x00008f00c8c87a23 */ /* 0x100fe400000108b0 */
        /* <DEDUP_REMOVED lines=9> */
[----:B------:R-:W-:Y:S02]  /*12150*/  FFMA.FTZ R178, R175, c[0x0][0x23c], -R178 ;  /* 0x00008f00afb27a23 */ /* 0x000fe400000108b2 */
[--C-:B------:R-:W-:Y:S01]  /*12160*/  FFMA.FTZ R184, R184, c[0x0][0x23c], -R176.reuse ;  /* 0x00008f00b8b87a23 */ /* 0x100fe200000108b0 */
[----:B---3--:R-:W-:Y:S01]  /*12170*/  F2FP.BF16.PACK_AB R170, R192, R193 ;  /* 0x000000c1c0aa723e */ /* 0x008fe200000010ff */
[--C-:B------:R-:W-:Y:S02]  /*12180*/  FFMA.FTZ R183, R183, c[0x0][0x23c], -R176.reuse ;  /* 0x00008f00b7b77a23 */ /* 0x100fe400000108b0 */
[--C-:B------:R-:W-:Y:S02]  /*12190*/  FFMA.FTZ R182, R182, c[0x0][0x23c], -R176.reuse ;  /* 0x00008f00b6b67a23 */ /* 0x100fe400000108b0 */
[--C-:B------:R-:W-:Y:S01]  /*121a0*/  FFMA.FTZ R181, R181, c[0x0][0x23c], -R176.reuse ;  /* 0x00008f00b5b57a23 */ /* 0x100fe200000108b0 */
[----:B------:R-:W-:Y:S01]  /*121b0*/  MUFU.EX2 R190, R190 ;  /* 0x000000be00be7308 */ /* 0x000fe20000000800 */
[----:B------:R-:W-:Y:S09]  /*121c0*/  FFMA.FTZ R176, R165, c[0x0][0x23c], -R176 ;  /* 0x00008f00a5b07a23 */ /* 0x000ff200000108b0 */
        /* <DEDUP_REMOVED lines=39> */
[----:B------:R-:W-:Y:S01]  /*12440*/  MUFU.EX2 R182, R180 ;  /* 0x000000b400b67308 */ /* 0x000fe20000000800 */
[----:B------:R-:W-:Y:S02]  /*12450*/  FMUL.FTZ R21, R2, R145 ;  /* 0x0000009102157220 */ /* 0x000fe40000410000 */
[C---:B------:R-:W-:Y:S04]  /*12460*/  FMUL.FTZ R22, R0.reuse, R146 ;  /* 0x0000009200167220 */ /* 0x040fe80000410000 */
[C---:B------:R-:W-:Y:S02]  /*12470*/  FMUL.FTZ R23, R0.reuse, R147 ;  /* 0x0000009300177220 */ /* 0x040fe40000410000 */
[----:B------:R-:W2:Y:S01]  /*12480*/  LDSM.16.MT88.4 R144, [R224+0x12000] ;  /* 0x01200000e090783b */ /* 0x000ea20000004200 */
[----:B------:R-:W-:Y:S01]  /*12490*/  FMUL.FTZ R27, R0, R143 ;  /* 0x0000008f001b7220 */ /* 0x000fe20000410000 */
[----:B------:R-:W-:Y:S01]  /*124a0*/  MUFU.EX2 R165, R176 ;  /* 0x000000b000a57308 */ /* 0x000fe20000000800 */
[C---:B------:R-:W-:Y:S02]  /*124b0*/  FMUL.FTZ R32, R2.reuse, R132 ;  /* 0x0000008402207220 */ /* 0x040fe40000410000 */
[C---:B------:R-:W-:Y:S03]  /*124c0*/  HMMA.16816.F32.BF16 R20, R168.reuse, R28, R20 ;  /* 0x0000001ca814723c */ /* 0x040fe60000041814 */
[----:B------:R-:W-:Y:S01]  /*124d0*/  LDSM.16.MT88.4 R140, [R220+0x12000] ;  /* 0x01200000dc8c783b */ /* 0x000fe20000004200 */
[----:B------:R-:W-:Y:S02]  /*124e0*/  FMUL.FTZ R33, R2, R133 ;  /* 0x0000008502217220 */ /* 0x000fe40000410000 */
[----:B------:R-:W-:Y:S01]  /*124f0*/  FMUL.FTZ R34, R0, R134 ;  /* 0x0000008600227220 */ /* 0x000fe20000410000 */
[----:B------:R-:W-:Y:S01]  /*12500*/  MUFU.EX2 R252, R252 ;  /* 0x000000fc00fc7308 */ /* 0x000fe20000000800 */
[C---:B------:R-:W-:Y:S04]  /*12510*/  HMMA.16816.F32.BF16 R24, R168.reuse, R30, R24 ;  /* 0x0000001ea818723c */ /* 0x040fe80000041818 */
[C---:B------:R-:W-:Y:S02]  /*12520*/  FMUL.FTZ R28, R2.reuse, R136 ;  /* 0x00000088021c7220 */ /* 0x040fe40000410000 */
[----:B------:R-:W-:Y:S02]  /*12530*/  FMUL.FTZ R29, R2, R137 ;  /* 0x00000089021d7220 */ /* 0x000fe40000410000 */
[C---:B------:R-:W-:Y:S01]  /*12540*/  FMUL.FTZ R30, R0.reuse, R138 ;  /* 0x0000008a001e7220 */ /* 0x040fe20000410000 */
[----:B------:R-:W-:Y:S03]  /*12550*/  MUFU.EX2 R196, R196 ;  /* 0x000000c400c47308 */ /* 0x000fe60000000800 */
[C---:B------:R-:W-:Y:S02]  /*12560*/  FMUL.FTZ R31, R0.reuse, R139 ;  /* 0x0000008b001f7220 */ /* 0x040fe40000410000 */
[----:B------:R-:W3:Y:S01]  /*12570*/  LDSM.16.MT88.4 R136, [R222+0x12000] ;  /* 0x01200000de88783b */ /* 0x000ee20000004200 */
[----:B------:R-:W-:Y:S02]  /*12580*/  FMUL.FTZ R35, R0, R135 ;  /* 0x0000008700237220 */ /* 0x000fe40000410000 */
[C---:B------:R-:W-:Y:S02]  /*12590*/  FMUL.FTZ R36, R2.reuse, R36 ;  /* 0x0000002402247220 */ /* 0x040fe40000410000 */
[C---:B-1----:R-:W-:Y:S01]  /*125a0*/  HMMA.16816.F32.BF16 R28, R168.reuse, R152, R28 ;  /* 0x00000098a81c723c */ /* 0x042fe2000004181c */
[----:B------:R-:W1:Y:S02]  /*125b0*/  MUFU.EX2 R197, R197 ;  /* 0x000000c500c57308 */ /* 0x000e640000000800 */
[----:B------:R-:W4:Y:S01]  /*125c0*/  LDSM.16.MT88.4 R132, [R221+0x12000] ;  /* 0x01200000dd84783b */ /* 0x000f220000004200 */
        /* <DEDUP_REMOVED lines=8> */
[C---:B--2---:R-:W-:Y:S03]  /*12650*/  HMMA.16816.F32.BF16 R36, R168.reuse, R144, R36 ;  /* 0x00000090a824723c */ /* 0x044fe60000041824 */
        /* <DEDUP_REMOVED lines=12> */
[C---:B---3--:R-:W-:Y:S01]  /*12720*/  HMMA.16816.F32.BF16 R44, R168.reuse, R136, R44 ;  /* 0x00000088a82c723c */ /* 0x048fe2000004182c */
[----:B------:R-:W2:Y:S02]  /*12730*/  MUFU.EX2 R201, R201 ;  /* 0x000000c900c97308 */ /* 0x000ea40000000800 */
[C---:B------:R-:W-:Y:S02]  /*12740*/  FMUL.FTZ R50, R0.reuse, R50 ;  /* 0x0000003200327220 */ /* 0x040fe40000410000 */
[----:B------:R-:W-:Y:S02]  /*12750*/  FMUL.FTZ R51, R0, R51 ;  /* 0x0000003300337220 */ /* 0x000fe40000410000 */
[C---:B------:R-:W-:Y:S02]  /*12760*/  FMUL.FTZ R52, R2.reuse, R52 ;  /* 0x0000003402347220 */ /* 0x040fe40000410000 */
[----:B------:R-:W-:Y:S02]  /*12770*/  FMUL.FTZ R53, R2, R53 ;  /* 0x0000003502357220 */ /* 0x000fe40000410000 */
[----:B------:R-:W-:Y:S01]  /*12780*/  MUFU.EX2 R202, R202 ;  /* 0x000000ca00ca7308 */ /* 0x000fe20000000800 */
[C---:B------:R-:W-:Y:S01]  /*12790*/  HMMA.16816.F32.BF16 R48, R168.reuse, R138, R48 ;  /* 0x0000008aa830723c */ /* 0x040fe20000041830 */
[----:B------:R-:W3:Y:S02]  /*127a0*/  LDSM.16.MT88.4 R136, [R224+0x14000] ;  /* 0x01400000e088783b */ /* 0x000ee40000004200 */
[C---:B------:R-:W-:Y:S02]  /*127b0*/  FMUL.FTZ R54, R0.reuse, R54 ;  /* 0x0000003600367220 */ /* 0x040fe40000410000 */
[----:B------:R-:W-:Y:S02]  /*127c0*/  FMUL.FTZ R55, R0, R55 ;  /* 0x0000003700377220 */ /* 0x000fe40000410000 */
[C---:B------:R-:W-:Y:S02]  /*127d0*/  FMUL.FTZ R56, R2.reuse, R56 ;  /* 0x0000003802387220 */ /* 0x040fe40000410000 */
[----:B------:R-:W-:Y:S01]  /*127e0*/  FMUL.FTZ R57, R2, R57 ;  /* 0x0000003902397220 */ /* 0x000fe20000410000 */
[----:B------:R-:W5:Y:S02]  /*127f0*/  MUFU.EX2 R203, R203 ;  /* 0x000000cb00cb7308 */ /* 0x000f640000000800 */
[C---:B----4-:R-:W-:Y:S03]  /*12800*/  HMMA.16816.F32.BF16 R52, R168.reuse, R132, R52 ;  /* 0x00000084a834723c */ /* 0x050fe60000041834 */
[C---:B------:R-:W-:Y:S02]  /*12810*/  FMUL.FTZ R58, R0.reuse, R58 ;  /* 0x0000003a003a7220 */ /* 0x040fe40000410000 */
[----:B------:R-:W-:Y:S02]  /*12820*/  FMUL.FTZ R59, R0, R59 ;  /* 0x0000003b003b7220 */ /* 0x000fe40000410000 */
[C---:B------:R-:W-:Y:S01]  /*12830*/  FMUL.FTZ R60, R2.reuse, R60 ;  /* 0x0000003c023c7220 */ /* 0x040fe20000410000 */
[----:B------:R-:W-:Y:S01]  /*12840*/  MUFU.EX2 R251, R251 ;  /* 0x000000fb00fb7308 */ /* 0x000fe20000000800 */
[----:B------:R-:W-:Y:S03]  /*12850*/  FMUL.FTZ R61, R2, R61 ;  /* 0x0000003d023d7220 */ /* 0x000fe60000410000 */
[C---:B------:R-:W-:Y:S01]  /*12860*/  HMMA.16816.F32.BF16 R56, R168.reuse, R134, R56 ;  /* 0x00000086a838723c */ /* 0x040fe20000041838 */
[----:B------:R-:W4:Y:S02]  /*12870*/  LDSM.16.MT88.4 R132, [R222+0x14000] ;  /* 0x01400000de84783b */ /* 0x000f240000004200 */
[C---:B------:R-:W-:Y:S02]  /*12880*/  FMUL.FTZ R62, R0.reuse, R62 ;  /* 0x0000003e003e7220 */ /* 0x040fe40000410000 */
[----:B------:R-:W-:Y:S01]  /*12890*/  FMUL.FTZ R63, R0, R63 ;  /* 0x0000003f003f7220 */ /* 0x000fe20000410000 */
[----:B------:R-:W1:Y:S01]  /*128a0*/  MUFU.EX2 R250, R250 ;  /* 0x000000fa00fa7308 */ /* 0x000e620000000800 */
[C---:B------:R-:W-:Y:S02]  /*128b0*/  FMUL.FTZ R64, R2.reuse, R64 ;  /* 0x0000004002407220 */ /* 0x040fe40000410000 */
[----:B------:R-:W-:Y:S03]  /*128c0*/  FMUL.FTZ R65, R2, R65 ;  /* 0x0000004102417220 */ /* 0x000fe60000410000 */
[C---:B------:R-:W-:Y:S03]  /*128d0*/  HMMA.16816.F32.BF16 R60, R168.reuse, R140, R60 ;  /* 0x0000008ca83c723c */ /* 0x040fe6000004183c */
        /* <DEDUP_REMOVED lines=90> */
[----:B------:R-:W-:Y:S01]  /*12e80*/  F2FP.BF16.PACK_AB R132, R197, R196 ;  /* 0x000000c4c584723e */ /* 0x000fe200000010ff */
[----:B------:R-:W-:Y:S01]  /*12e90*/  FFMA.FTZ R194, R2, R249, R194 ;  /* 0x000000f902c27223 */ /* 0x000fe200000100c2 */
[----:B--2---:R-:W-:Y:S03]  /*12ea0*/  F2FP.BF16.PACK_AB R133, R201, R200 ;  /* 0x000000c8c985723e */ /* 0x004fe600000010ff */
[----:B------:R-:W-:Y:S01]  /*12eb0*/  HMMA.16816.F32.BF16 R128, R168, R134, R128 ;  /* 0x00000086a880723c */ /* 0x000fe20000041880 */
[----:B------:R-:W-:Y:S02]  /*12ec0*/  LDSM.16.MT88.4 R168, [R222+0x14800] ;  /* 0x01480000dea8783b */ /* 0x000fe40000004200 */
[----:B------:R-:W-:Y:S02]  /*12ed0*/  FFMA.FTZ R195, R0, R248, R195 ;  /* 0x000000f800c37223 */ /* 0x000fe400000100c3 */
[----:B------:R-:W-:Y:S02]  /*12ee0*/  FADD.FTZ R194, R188, R194 ;  /* 0x000000c2bcc27221 */ /* 0x000fe40000010000 */
[----:B------:R-:W-:Y:S01]  /*12ef0*/  F2FP.BF16.PACK_AB R134, R199, R198 ;  /* 0x000000c6c786723e */ /* 0x000fe200000010ff */
[----:B------:R-:W-:Y:S01]  /*12f00*/  FADD.FTZ R195, R191, R195 ;  /* 0x000000c3bfc37221 */ /* 0x000fe20000010000 */
[----:B-----5:R-:W-:Y:S03]  /*12f10*/  F2FP.BF16.PACK_AB R135, R203, R202 ;  /* 0x000000cacb87723e */ /* 0x020fe600000010ff */
[----:B------:R-:W-:Y:S02]  /*12f20*/  FADD.FTZ R193, R193, R194 ;  /* 0x000000c2c1c17221 */ /* 0x000fe40000010000 */
[----:B------:R-:W-:Y:S02]  /*12f30*/  FADD.FTZ R190, R190, R195 ;  /* 0x000000c3bebe7221 */ /* 0x000fe40000010000 */
        /* <DEDUP_REMOVED lines=14> */
[C---:B---3--:R-:W-:Y:S04]  /*13020*/  HMMA.16816.F32.BF16 R20, R132.reuse, R136, R20 ;  /* 0x000000888414723c */ /* 0x048fe80000041814 */
[----:B------:R-:W-:Y:S02]  /*13030*/  FADD.FTZ R198, R199, R198 ;  /* 0x000000c6c7c67221 */ /* 0x000fe40000010000 */
[----:B------:R-:W-:Y:S02]  /*13040*/  FADD.FTZ R0, R203, R202 ;  /* 0x000000cacb007221 */ /* 0x000fe40000010000 */
        /* <DEDUP_REMOVED lines=39> */
[----:B------:R-:W-:Y:S01]  /*132c0*/  HMMA.16816.F32.BF16 R128, R132, R142, R128 ;  /* 0x0000008e8480723c */ /* 0x000fe20000041880 */
[----:B------:R-:W1:Y:S06]  /*132d0*/  LDSM.16.MT88.4 R140, [R221+0x13000] ;  /* 0x01300000dd8c783b */ /* 0x000e6c0000004200 */
[----:B------:R-:W-:Y:S02]  /*132e0*/  F2FP.BF16.PACK_AB R134, R186, R252 ;  /* 0x000000fcba86723e */ /* 0x000fe400000010ff */
[----:B------:R-:W-:Y:S03]  /*132f0*/  F2FP.BF16.PACK_AB R133, R184, R185 ;  /* 0x000000b9b885723e */ /* 0x000fe600000010ff */
[----:B------:R-:W-:Y:S02]  /*13300*/  F2FP.BF16.PACK_AB R135, R183, R187 ;  /* 0x000000bbb787723e */ /* 0x000fe400000010ff */
[C---:B------:R-:W-:Y:S01]  /*13310*/  F2FP.BF16.PACK_AB R132, R250.reuse, R251 ;  /* 0x000000fbfa84723e */ /* 0x040fe200000010ff */
[----:B------:R-:W-:Y:S04]  /*13320*/  FADD.FTZ R251, R251, R198 ;  /* 0x000000c6fbfb7221 */ /* 0x000fe80000010000 */
[----:B------:R-:W-:Y:S02]  /*13330*/  FADD.FTZ R251, R250, R251 ;  /* 0x000000fbfafb7221 */ /* 0x000fe40000010000 */
[C---:B--2---:R-:W-:Y:S03]  /*13340*/  HMMA.16816.F32.BF16 R4, R132.reuse, R144, R4 ;  /* 0x000000908404723c */ /* 0x044fe60000041804 */
[----:B------:R-:W-:Y:S05]  /*13350*/  FADD.FTZ R252, R252, R251 ;  /* 0x000000fbfcfc7221 */ /* 0x000fea0000010000 */
        /* <DEDUP_REMOVED lines=12> */
[----:B------:R-:W-:Y:S07]  /*13420*/  MUFU.EX2 R161, R174 ;  /* 0x000000ae00a17308 */ /* 0x000fee0000000800 */
[C---:B------:R-:W-:Y:S03]  /*13430*/  HMMA.16816.F32.BF16 R40, R132.reuse, R162, R40 ;  /* 0x000000a28428723c */ /* 0x040fe60000041828 */
[----:B------:R4:W-:Y:S05]  /*13440*/  MUFU.EX2 R162, R172 ;  /* 0x000000ac00a27308 */ /* 0x0009ea0000000800 */
[C---:B---3--:R-:W-:Y:S05]  /*13450*/  HMMA.16816.F32.BF16 R44, R132.reuse, R136, R44 ;  /* 0x00000088842c723c */ /* 0x048fea000004182c */
[----:B------:R-:W-:Y:S03]  /*13460*/  MUFU.EX2 R160, R179 ;  /* 0x000000b300a07308 */ /* 0x000fe60000000800 */
[C---:B------:R-:W-:Y:S01]  /*13470*/  HMMA.16816.F32.BF16 R48, R132.reuse, R138, R48 ;  /* 0x0000008a8430723c */ /* 0x040fe20000041830 */
[----:B------:R-:W3:Y:S06]  /*13480*/  LDSM.16.MT88.4 R136, [R222+0x15000] ;  /* 0x01500000de88783b */ /* 0x000eec0000004200 */
[----:B------:R-:W-:Y:S01]  /*13490*/  MUFU.EX2 R163, R177 ;  /* 0x000000b100a37308 */ /* 0x000fe20000000800 */
[C---:B-1----:R-:W-:Y:S01]  /*134a0*/  HMMA.16816.F32.BF16 R52, R132.reuse, R140, R52 ;  /* 0x0000008c8434723c */ /* 0x042fe20000041834 */
[----:B----4-:R-:W-:Y:S07]  /*134b0*/  LDSM.16.MT88.4 R172, [R222+0x11800] ;  /* 0x01180000deac783b */ /* 0x010fee0000004200 */
[C---:B------:R-:W-:Y:S01]  /*134c0*/  HMMA.16816.F32.BF16 R56, R132.reuse, R142, R56 ;  /* 0x0000008e8438723c */ /* 0x040fe20000041838 */
[----:B------:R-:W1:Y:S07]  /*134d0*/  LDSM.16.MT88.4 R140, [R221+0x15000] ;  /* 0x01500000dd8c783b */ /* 0x000e6e0000004200 */
[C---:B------:R-:W-:Y:S01]  /*134e0*/  HMMA.16816.F32.BF16 R60, R132.reuse, R168, R60 ;  /* 0x000000a8843c723c */ /* 0x040fe2000004183c */
[----:B------:R4:W5:Y:S07]  /*134f0*/  MUFU.EX2 R169, R178 ;  /* 0x000000b200a97308 */ /* 0x00096e0000000800 */
[C---:B------:R-:W-:Y:S08]  /*13500*/  HMMA.16816.F32.BF16 R64, R132.reuse, R170, R64 ;  /* 0x000000aa8440723c */ /* 0x040ff00000041840 */
[C---:B--2---:R-:W-:Y:S08]  /*13510*/  HMMA.16816.F32.BF16 R68, R132.reuse, R144, R68 ;  /* 0x000000908444723c */ /* 0x044ff00000041844 */
[C---:B------:R-:W-:Y:S01]  /*13520*/  HMMA.16816.F32.BF16 R72, R132.reuse, R146, R72 ;  /* 0x000000928448723c */ /* 0x040fe20000041848 */
[----:B------:R-:W2:Y:S07]  /*13530*/  LDSM.16.MT88.4 R144, [R224+0x17000] ;  /* 0x01700000e090783b */ /* 0x000eae0000004200 */
[C---:B---3--:R-:W-:Y:S01]  /*13540*/  HMMA.16816.F32.BF16 R76, R132.reuse, R136, R76 ;  /* 0x00000088844c723c */ /* 0x048fe2000004184c */
[----:B----4-:R-:W-:Y:S07]  /*13550*/  LDSM.16.MT88.4 R176, [R221+0x11800] ;  /* 0x01180000ddb0783b */ /* 0x010fee0000004200 */
[C---:B------:R-:W-:Y:S01]  /*13560*/  HMMA.16816.F32.BF16 R80, R132.reuse, R138, R80 ;  /* 0x0000008a8450723c */ /* 0x040fe20000041850 */
[----:B------:R-:W3:Y:S07]  /*13570*/  LDSM.16.MT88.4 R136, [R220+0x17000] ;  /* 0x01700000dc88783b */ /* 0x000eee0000004200 */
[C---:B-1----:R-:W-:Y:S08]  /*13580*/  HMMA.16816.F32.BF16 R84, R132.reuse, R140, R84 ;  /* 0x0000008c8454723c */ /* 0x042ff00000041854 */
[C---:B------:R-:W-:Y:S01]  /*13590*/  HMMA.16816.F32.BF16 R88, R132.reuse, R142, R88 ;  /* 0x0000008e8458723c */ /* 0x040fe20000041858 */
[----:B------:R-:W1:Y:S07]  /*135a0*/  LDSM.16.MT88.4 R140, [R224+0x11800] ;  /* 0x01180000e08c783b */ /* 0x000e6e0000004200 */
[C---:B------:R-:W-:Y:S07]  /*135b0*/  HMMA.16816.F32.BF16 R92, R132.reuse, R148, R92 ;  /* 0x00000094845c723c */ /* 0x040fee000004185c */
[----:B-----5:R-:W-:Y:S01]  /*135c0*/  IMAD.MOV.U32 R148, RZ, RZ, R169 ;  /* 0x000000ffff947224 */ /* 0x020fe200078e00a9 */
[C---:B------:R-:W-:Y:S04]  /*135d0*/  HMMA.16816.F32.BF16 R96, R132.reuse, R150, R96 ;  /* 0x000000968460723c */ /* 0x040fe80000041860 */
[----:B------:R-:W-:Y:S04]  /*135e0*/  MOV R149, R162 ;  /* 0x000000a200957202 */ /* 0x000fe80000000f00 */
[C---:B--2---:R-:W-:Y:S04]  /*135f0*/  HMMA.16816.F32.BF16 R100, R132.reuse, R144, R100 ;  /* 0x000000908464723c */ /* 0x044fe80000041864 */
[----:B------:R-:W-:Y:S03]  /*13600*/  F2FP.BF16.PACK_AB R171, R165, R149 ;  /* 0x00000095a5ab723e */ /* 0x000fe600000010ff */
[----:B------:R-:W-:Y:S01]  /*13610*/  MOV R145, R181 ;  /* 0x000000b500917202 */ /* 0x000fe20000000f00 */
[C---:B------:R-:W-:Y:S04]  /*13620*/  HMMA.16816.F32.BF16 R104, R132.reuse, R146, R104 ;  /* 0x000000928468723c */ /* 0x040fe80000041868 */
[----:B------:R-:W-:Y:S04]  /*13630*/  MOV R144, R163 ;  /* 0x000000a300907202 */ /* 0x000fe80000000f00 */
[C---:B------:R-:W-:Y:S04]  /*13640*/  HMMA.16816.F32.BF16 R108, R132.reuse, R152, R108 ;  /* 0x00000098846c723c */ /* 0x040fe8000004186c */
[----:B------:R-:W-:Y:S04]  /*13650*/  F2FP.BF16.PACK_AB R170, R148, R144 ;  /* 0x0000009094aa723e */ /* 0x000fe800000010ff */
[C---:B------:R-:W-:Y:S08]  /*13660*/  HMMA.16816.F32.BF16 R112, R132.reuse, R154, R112 ;  /* 0x0000009a8470723c */ /* 0x040ff00000041870 */
[C---:B------:R-:W-:Y:S08]  /*13670*/  HMMA.16816.F32.BF16 R116, R132.reuse, R156, R116 ;  /* 0x0000009c8474723c */ /* 0x040ff00000041874 */
[C---:B------:R-:W-:Y:S08]  /*13680*/  HMMA.16816.F32.BF16 R120, R132.reuse, R158, R120 ;  /* 0x0000009e8478723c */ /* 0x040ff00000041878 */
[C---:B---3--:R-:W-:Y:S07]  /*13690*/  HMMA.16816.F32.BF16 R124, R132.reuse, R136, R124 ;  /* 0x00000088847c723c */ /* 0x048fee000004187c */
[----:B------:R-:W-:Y:S01]  /*136a0*/  IMAD.MOV.U32 R136, RZ, RZ, R182 ;  /* 0x000000ffff887224 */ /* 0x000fe200078e00b6 */
[----:B------:R-:W-:Y:S04]  /*136b0*/  HMMA.16816.F32.BF16 R128, R132, R138, R128 ;  /* 0x0000008a8480723c */ /* 0x000fe80000041880 */
[----:B------:R-:W-:Y:S02]  /*136c0*/  MOV R137, R183 ;  /* 0x000000b700897202 */ /* 0x000fe40000000f00 */
[----:B------:R-:W2:Y:S01]  /*136d0*/  LDSM.16.MT88.4 R180, [R220+0x11800] ;  /* 0x01180000dcb4783b */ /* 0x000ea20000004200 */
[----:B------:R-:W-:Y:S01]  /*136e0*/  MOV R132, R160 ;  /* 0x000000a000847202 */ /* 0x000fe20000000f00 */
[----:B------:R-:W-:Y:S01]  /*136f0*/  IMAD.MOV.U32 R138, RZ, RZ, R184 ;  /* 0x000000ffff8a7224 */ /* 0x000fe200078e00b8 */
[----:B------:R-:W-:Y:S03]  /*13700*/  MOV R133, R161 ;  /* 0x000000a100857202 */ /* 0x000fe60000000f00 */
[----:B------:R-:W-:Y:S02]  /*13710*/  F2FP.BF16.PACK_AB R168, R132, R136 ;  /* 0x0000008884a8723e */ /* 0x000fe400000010ff */
[----:B------:R-:W-:Y:S02]  /*13720*/  F2FP.BF16.PACK_AB R169, R145, R133 ;  /* 0x0000008591a9723e */ /* 0x000fe400000010ff */
[----:B------:R-:W-:Y:S02]  /*13730*/  MOV R139, R185 ;  /* 0x000000b9008b7202 */ /* 0x000fe40000000f00 */
[----:B------:R-:W-:Y:S02]  /*13740*/  MOV R134, R186 ;  /* 0x000000ba00867202 */ /* 0x000fe40000000f00 */
[----:B------:R-:W-:Y:S01]  /*13750*/  MOV R135, R187 ;  /* 0x000000bb00877202 */ /* 0x000fe20000000f00 */
[C---:B-1----:R-:W-:Y:S01]  /*13760*/  HMMA.16816.F32.BF16 R160, R168.reuse, R140, R4 ;  /* 0x0000008ca8a0723c */ /* 0x042fe20000041804 */
[----:B------:R-:W1:Y:S07]  /*13770*/  LDSM.16.MT88.4 R184, [R224+0x13800] ;  /* 0x01380000e0b8783b */ /* 0x000e6e0000004200 */
[C---:B------:R-:W-:Y:S01]  /*13780*/  HMMA.16816.F32.BF16 R156, R168.reuse, R142, R8 ;  /* 0x0000008ea89c723c */ /* 0x040fe20000041808 */
[----:B------:R-:W3:Y:S07]  /*13790*/  LDSM.16.MT88.4 R4, [R222+0x13800] ;  /* 0x01380000de04783b */ /* 0x000eee0000004200 */
[C---:B------:R-:W-:Y:S01]  /*137a0*/  HMMA.16816.F32.BF16 R152, R168.reuse, R172, R12 ;  /* 0x000000aca898723c */ /* 0x040fe2000004180c */
[----:B------:R-:W4:Y:S06]  /*137b0*/  LDSM.16.MT88.4 R8, [R221+0x13800] ;  /* 0x01380000dd08783b */ /* 0x000f2c0000004200 */
[----:B------:R-:W-:Y:S01]  /*137c0*/  IMAD.MOV.U32 R173, RZ, RZ, R148 ;  /* 0x000000ffffad7224 */ /* 0x000fe200078e0094 */
[----:B------:R-:W-:Y:S01]  /*137d0*/  MOV R172, R149 ;  /* 0x0000009500ac7202 */ /* 0x000fe20000000f00 */
[----:B------:R-:W5:Y:S01]  /*137e0*/  LDSM.16.MT88.4 R12, [R220+0x13800] ;  /* 0x01380000dc0c783b */ /* 0x000f620000004200 */
[C---:B------:R-:W-:Y:S07]  /*137f0*/  HMMA.16816.F32.BF16 R148, R168.reuse, R174, R16 ;  /* 0x000000aea894723c */ /* 0x040fee0000041810 */
[----:B------:R-:W-:Y:S01]  /*13800*/  MOV R175, R144 ;  /* 0x0000009000af7202 */ /* 0x000fe20000000f00 */
[----:B------:R-:W1:Y:S01]  /*13810*/  LDSM.16.MT88.4 R16, [R224+0x15800] ;  /* 0x01580000e010783b */ /* 0x000e620000004200 */
[----:B------:R-:W-:Y:S02]  /*13820*/  MOV R174, R145 ;  /* 0x0000009100ae7202 */ /* 0x000fe40000000f00 */
[C---:B------:R-:W-:Y:S05]  /*13830*/  HMMA.16816.F32.BF16 R144, R168.reuse, R176, R20 ;  /* 0x000000b0a890723c */ /* 0x040fea0000041814 */
[----:B------:R-:W3:Y:S02]  /*13840*/  LDSM.16.MT88.4 R20, [R222+0x15800] ;  /* 0x01580000de14783b */ /* 0x000ee40000004200 */
[----:B------:R-:W-:Y:S01]  /*13850*/  IMAD.MOV.U32 R177, RZ, RZ, R132 ;  /* 0x000000ffffb17224 */ /* 0x000fe200078e0084 */
[C---:B------:R-:W-:Y:S04]  /*13860*/  HMMA.16816.F32.BF16 R140, R168.reuse, R178, R24 ;  /* 0x000000b2a88c723c */ /* 0x040fe80000041818 */
[----:B------:R-:W-:Y:S03]  /*13870*/  MOV R176, R133 ;  /* 0x0000008500b07202 */ /* 0x000fe60000000f00 */
[----:B------:R-:W-:Y:S01]  /*13880*/  MOV R26, R138 ;  /* 0x0000008a001a7202 */ /* 0x000fe20000000f00 */
[----:B------:R-:W-:Y:S01]  /*13890*/  IMAD.MOV.U32 R179, RZ, RZ, R136 ;  /* 0x000000ffffb37224 */ /* 0x000fe200078e0088 */
[----:B------:R-:W-:Y:S03]  /*138a0*/  MOV R27, R139 ;  /* 0x0000008b001b7202 */ /* 0x000fe60000000f00 */
[----:B------:R-:W-:Y:S02]  /*138b0*/  MOV R178, R137 ;  /* 0x0000008900b27202 */ /* 0x000fe40000000f00 */
[C---:B--2---:R-:W-:Y:S01]  /*138c0*/  HMMA.16816.F32.BF16 R136, R168.reuse, R180, R28 ;  /* 0x000000b4a888723c */ /* 0x044fe2000004181c */
[----:B------:R-:W-:Y:S06]  /*138d0*/  LDSM.16.MT88.4 R28, [R220+0x15800] ;  /* 0x01580000dc1c783b */ /* 0x000fec0000004200 */
[----:B------:R-:W-:Y:S02]  /*138e0*/  MOV R181, R134 ;  /* 0x0000008600b57202 */ /* 0x000fe40000000f00 */
[----:B------:R-:W-:Y:S02]  /*138f0*/  MOV R180, R135 ;  /* 0x0000008700b47202 */ /* 0x000fe40000000f00 */
[C---:B------:R-:W-:Y:S01]  /*13900*/  HMMA.16816.F32.BF16 R132, R168.reuse, R182, R32 ;  /* 0x000000b6a884723c */ /* 0x040fe20000041820 */
[----:B------:R-:W-:Y:S02]  /*13910*/  LDSM.16.MT88.4 R32, [R224+0x17800] ;  /* 0x01780000e020783b */ /* 0x000fe40000004200 */
[----:B------:R-:W-:Y:S04]  /*13920*/  FADD.FTZ R252, R181, R252 ;  /* 0x000000fcb5fc7221 */ /* 0x000fe80000010000 */
[----:B------:R-:W-:Y:S01]  /*13930*/  IMAD.MOV.U32 R183, RZ, RZ, R26 ;  /* 0x000000ffffb77224 */ /* 0x000fe200078e001a */
[C---:B-1----:R-:W-:Y:S04]  /*13940*/  HMMA.16816.F32.BF16 R36, R168.reuse, R184, R36 ;  /* 0x000000b8a824723c */ /* 0x042fe80000041824 */
[----:B------:R-:W-:Y:S02]  /*13950*/  MOV R182, R27 ;  /* 0x0000001b00b67202 */ /* 0x000fe40000000f00 */
[----:B------:R-:W1:Y:S02]  /*13960*/  LDSM.16.MT88.4 R24, [R221+0x15800] ;  /* 0x01580000dd18783b */ /* 0x000e640000004200 */
[C---:B------:R-:W-:Y:S04]  /*13970*/  HMMA.16816.F32.BF16 R40, R168.reuse, R186, R40 ;  /* 0x000000baa828723c */ /* 0x040fe80000041828 */
[----:B------:R-:W-:Y:S04]  /*13980*/  FADD.FTZ R0, R182, R0 ;  /* 0x00000000b6007221 */ /* 0x000fe80000010000 */
[C---:B---3--:R-:W-:Y:S04]  /*13990*/  HMMA.16816.F32.BF16 R44, R168.reuse, R4, R44 ;  /* 0x00000004a82c723c */ /* 0x048fe8000004182c */
[----:B------:R-:W-:Y:S04]  /*139a0*/  FADD.FTZ R0, R183, R0 ;  /* 0x00000000b7007221 */ /* 0x000fe80000010000 */
[C---:B------:R-:W-:Y:S01]  /*139b0*/  HMMA.16816.F32.BF16 R48, R168.reuse, R6, R48 ;  /* 0x00000006a830723c */ /* 0x040fe20000041830 */
[----:B------:R-:W2:Y:S03]  /*139c0*/  LDSM.16.MT88.4 R4, [R222+0x17800] ;  /* 0x01780000de04783b */ /* 0x000ea60000004200 */
[----:B------:R-:W-:Y:S04]  /*139d0*/  FADD.FTZ R0, R180, R0 ;  /* 0x00000000b4007221 */ /* 0x000fe80000010000 */
[C---:B----4-:R-:W-:Y:S04]  /*139e0*/  HMMA.16816.F32.BF16 R52, R168.reuse, R8, R52 ;  /* 0x00000008a834723c */ /* 0x050fe80000041834 */
[----:B------:R-:W-:Y:S02]  /*139f0*/  FADD.FTZ R2, R178, R0 ;  /* 0x00000000b2027221 */ /* 0x000fe40000010000 */
[----:B------:R-:W-:Y:S02]  /*13a00*/  FADD.FTZ R0, R179, R252 ;  /* 0x000000fcb3007221 */ /* 0x000fe40000010000 */
[C---:B------:R-:W-:Y:S01]  /*13a10*/  HMMA.16816.F32.BF16 R56, R168.reuse, R10, R56 ;  /* 0x0000000aa838723c */ /* 0x040fe20000041838 */
[----:B------:R-:W3:Y:S03]  /*13a20*/  LDSM.16.MT88.4 R8, [R221+0x17800] ;  /* 0x01780000dd08783b */ /* 0x000ee60000004200 */
[----:B------:R-:W-:Y:S02]  /*13a30*/  FADD.FTZ R2, R176, R2 ;  /* 0x00000002b0027221 */ /* 0x000fe40000010000 */
[----:B------:R-:W-:Y:S02]  /*13a40*/  FADD.FTZ R0, R177, R0 ;  /* 0x00000000b1007221 */ /* 0x000fe40000010000 */
[C---:B-----5:R-:W-:Y:S04]  /*13a50*/  HMMA.16816.F32.BF16 R60, R168.reuse, R12, R60 ;  /* 0x0000000ca83c723c */ /* 0x060fe8000004183c */
[----:B------:R-:W-:Y:S02]  /*13a60*/  FADD.FTZ R2, R174, R2 ;  /* 0x00000002ae027221 */ /* 0x000fe40000010000 */
[----:B------:R-:W-:Y:S02]  /*13a70*/  FADD.FTZ R0, R175, R0 ;  /* 0x00000000af007221 */ /* 0x000fe40000010000 */
[C---:B------:R-:W-:Y:S01]  /*13a80*/  HMMA.16816.F32.BF16 R64, R168.reuse, R14, R64 ;  /* 0x0000000ea840723c */ /* 0x040fe20000041840 */
[----:B------:R-:W4:Y:S03]  /*13a90*/  LDSM.16.MT88.4 R12, [R220+0x17800] ;  /* 0x01780000dc0c783b */ /* 0x000f260000004200 */
[----:B------:R-:W-:Y:S02]  /*13aa0*/  FADD.FTZ R2, R172, R2 ;  /* 0x00000002ac027221 */ /* 0x000fe40000010000 */
[----:B------:R-:W-:Y:S01]  /*13ab0*/  FADD.FTZ R249, R173, R0 ;  /* 0x00000000adf97221 */ /* 0x000fe20000010000 */
[----:B------:R-:W-:Y:S01]  /*13ac0*/  MOV R0, R3 ;  /* 0x0000000300007202 */ /* 0x000fe20000000f00 */
[C---:B------:R-:W-:Y:S04]  /*13ad0*/  HMMA.16816.F32.BF16 R68, R168.reuse, R16, R68 ;  /* 0x00000010a844723c */ /* 0x040fe80000041844 */
[----:B------:R-:W-:Y:S01]  /*13ae0*/  FADD.FTZ R248, R165, R2 ;  /* 0x00000002a5f87221 */ /* 0x000fe20000010000 */
[----:B------:R-:W-:Y:S03]  /*13af0*/  MOV R2, R164 ;  /* 0x000000a400027202 */ /* 0x000fe60000000f00 */
        /* <DEDUP_REMOVED lines=16> */
.L_x_6447:
        /* <DEDUP_REMOVED lines=323> */
.L_x_6452:
[----:B------:R-:W1:Y:S01]  /*15030*/  S2UR UR7, SR_CTAID.Z ;  /* 0x00000000000779c3 */ /* 0x000e620000002700 */
[----:B------:R-:W-:Y:S02]  /*15040*/  ULDC UR4, c[0x0][0x1c0] ;  /* 0x0000700000047ab9 */ /* 0x000fe40000000800 */
[----:B------:R-:W-:-:S05]  /*15050*/  ULDC UR8, c[0x0][0x214] ;  /* 0x0000850000087ab9 */ /* 0x000fca0000000800 */
[----:B------:R-:W1:Y:S02]  /*15060*/  S2UR UR6, SR_CTAID.Y ;  /* 0x00000000000679c3 */ /* 0x000e640000002600 */
[----:B-1----:R-:W-:-:S04]  /*15070*/  UIMAD UR4, UR6, UR4, UR7 ;  /* 0x00000004060472a4 */ /* 0x002fc8000f8e0207 */
[----:B------:R-:W-:Y:S02]  /*15080*/  UIMAD UR8, UR4, UR8, URZ ;  /* 0x00000008040872a4 */ /* 0x000fe4000f8e023f */
.L_x_6453:
        /* <DEDUP_REMOVED lines=58> */
.L_x_6455:
[----:B---34-:R-:W-:Y:S05]  /*15430*/  BSYNC B0 ;  /* 0x0000000000007941 */ /* 0x018fea0003800000 */
.L_x_6454:
        /* <DEDUP_REMOVED lines=40> */
.L_x_6457:
[----:B------:R-:W-:Y:S05]  /*156c0*/  BSYNC B0 ;  /* 0x0000000000007941 */ /* 0x000fea0003800000 */
.L_x_6456:
        /* <DEDUP_REMOVED lines=22> */
.L_x_6459:
[----:B------:R-:W-:Y:S05]  /*15830*/  BSYNC B0 ;  /* 0x0000000000007941 */ /* 0x000fea0003800000 */
.L_x_6458:
        /* <DEDUP_REMOVED lines=22> */
.L_x_6461:
[----:B------:R-:W-:Y:S05]  /*159a0*/  BSYNC B0 ;  /* 0x0000000000007941 */ /* 0x000fea0003800000 */
.L_x_6460:
        /* <DEDUP_REMOVED lines=23> */
.L_x_6462:
        /* <DEDUP_REMOVED lines=14> */
.L_x_8968:


//--------------------- .text._ZN5flash24flash_fwd_splitkv_kernelI23Flash_fwd_kernel_traitsILi256ELi64ELi64ELi4ELb0ELb0EN7cutlass10bfloat16_tE19Flash_kernel_traitsILi256ELi64ELi64ELi4ES3_EELb0ELb1ELb1ELb0ELb0ELb1ELb0ELb0EEEvNS_16Flash_fwd_paramsE --------------------------
	.section	.text._ZN5flash24flash_fwd_splitkv_kernelI23Flash_fwd_kernel_traitsILi256ELi64ELi64ELi4ELb0ELb0EN7cutlass10bfloat16_tE19Flash_kernel_traitsILi256ELi64ELi64ELi4ES3_EELb0ELb1ELb1ELb0ELb0ELb1ELb0ELb0EEEvNS_16Flash_fwd_paramsE,"ax",@progbits
	.sectioninfo	@"SHI_REGISTERS=255"
	.align	128
        .global         _ZN5flash24flash_fwd_splitkv_kernelI23Flash_fwd_kernel_traitsILi256ELi64ELi64ELi4ELb0ELb0EN7cutlass10bfloat16_tE19Flash_kernel_traitsILi256ELi64ELi64ELi4ES3_EELb0ELb1ELb1ELb0ELb0ELb1ELb0ELb0EEEvNS_16Flash_fwd_paramsE
        .type           _ZN5flash24flash_fwd_splitkv_kernelI23Flash_fwd_kernel_traitsILi256ELi64ELi64ELi4ELb0ELb0EN7cutlass10bfloat16_tE19Flash_kernel_traitsILi256ELi64ELi64ELi4ES3_EELb0ELb1ELb1ELb0ELb0ELb1ELb0ELb0EEEvNS_16Flash_fwd_paramsE,@function
        .size           _ZN5flash24flash_fwd_splitkv_kernelI23Flash_fwd_kernel_traitsILi256ELi64ELi64ELi4ELb0ELb0EN7cutlass10bfloat16_tE19Flash_kernel_traitsILi256ELi64ELi64ELi4ES3_EELb0ELb1ELb1ELb0ELb0ELb1ELb0ELb0EEEvNS_16Flash_fwd_paramsE,(.L_x_8969 - _ZN5flash24flash_fwd_splitkv_kernelI23Flash_fwd_kernel_traitsILi256ELi64ELi64ELi4ELb0ELb0EN7cutlass10bfloat16_tE19Flash_kernel_traitsILi256ELi64ELi64ELi4ES3_EELb0ELb1ELb1ELb0ELb0ELb1ELb0ELb0EEEvNS_16Flash_fwd_paramsE)
        .other          _ZN5flash24flash_fwd_splitkv_kernelI23Flash_fwd_kernel_traitsILi256ELi64ELi64ELi4ELb0ELb0EN7cutlass10bfloat16_tE19Flash_kernel_traitsILi256ELi64ELi64ELi4ES3_EELb0ELb1ELb1ELb0ELb0ELb1ELb0ELb0EEEvNS_16Flash_fwd_paramsE,@"STO_CUDA_ENTRY STV_DEFAULT"
_ZN5flash24flash_fwd_splitkv_kernelI23Flash_fwd_kernel_traitsILi256ELi64ELi64ELi4ELb0ELb0EN7cutlass10bfloat16_tE19Flash_kernel_traitsILi256ELi64ELi64ELi4ES3_EELb0ELb1ELb1ELb0ELb0ELb1ELb0ELb0EEEvNS_16Flash_fwd_paramsE:
.text._ZN5flash24flash_fwd_splitkv_kernelI23Flash_fwd_kernel_traitsILi256ELi64ELi64ELi4ELb0ELb0EN7cutlass10bfloat16_tE19Flash_kernel_traitsILi256ELi64ELi64ELi4ES3_EELb0ELb1ELb1ELb0ELb0ELb1ELb0ELb0EEEvNS_16Flash_fwd_paramsE:
        /* <DEDUP_REMOVED lines=55> */
.L_x_6463:
[----:B------:R-:W-:Y:S02]  /*0370*/  ULDC UR6, c[0x0][0x218] ;  /* 0x0000860000067ab9 */ /* 0x000fe40000000800 */
.L_x_6464:
        /* <DEDUP_REMOVED lines=113> */
.L_x_6467:
[----:B------:R-:W-:Y:S05]  /*0a90*/  BSYNC B0 ;  /* 0x0000000000007941 */ /* 0x000fea0003800000 */
.L_x_6466:
        /* <DEDUP_REMOVED lines=22> */
.L_x_6469:
[----:B------:R-:W-:Y:S05]  /*0c00*/  BSYNC B0 ;  /* 0x0000000000007941 */ /* 0x000fea0003800000 */
.L_x_6468:
        /* <DEDUP_REMOVED lines=22> */
.L_x_6471:
[----:B------:R-:W-:Y:S05]  /*0d70*/  BSYNC B0 ;  /* 0x0000000000007941 */ /* 0x000fea0003800000 */
.L_x_6470:
        /* <DEDUP_REMOVED lines=21> */
.L_x_6473:
[----:B------:R-:W-:Y:S05]  /*0ed0*/  BSYNC B0 ;  /* 0x0000000000007941 */ /* 0x000fea0003800000 */
.L_x_6472:
        /* <DEDUP_REMOVED lines=20> */
.L_x_6465:
        /* <DEDUP_REMOVED lines=121> */
.L_x_6474:
        /* <DEDUP_REMOVED lines=21> */
.L_x_6476:
        /* <DEDUP_REMOVED lines=63> */
.L_x_6475:
        /* <DEDUP_REMOVED lines=132> */
.L_x_6478:
[----:B------:R-:W-:Y:S05]  /*2530*/  BSYNC B0 ;  /* 0x0000000000007941 */ /* 0x000fea0003800000 */
.L_x_6477:
        /* <DEDUP_REMOVED lines=45> */
.L_x_6480:
[----:B------:R-:W-:Y:S05]  /*2810*/  BSYNC B0 ;  /* 0x0000000000007941 */ /* 0x000fea0003800000 */
.L_x_6479:
        /* <DEDUP_REMOVED lines=45> */
.L_x_6482:
[----:B------:R-:W-:Y:S05]  /*2af0*/  BSYNC B0 ;  /* 0x0000000000007941 */ /* 0x000fea0003800000 */
.L_x_6481:
        /* <DEDUP_REMOVED lines=44> */
.L_x_6484:
[----:B------:R-:W-:Y:S05]  /*2dc0*/  BSYNC B0 ;  /* 0x0000000000007941 */ /* 0x000fea0003800000 */
.L_x_6483:
        /* <DEDUP_REMOVED lines=39> */
.L_x_6486:
[----:B------:R-:W-:Y:S05]  /*3040*/  BSYNC B0 ;  /* 0x0000000000007941 */ /* 0x000fea0003800000 */
.L_x_6485:
        /* <DEDUP_REMOVED lines=41> */
.L_x_6488:
[----:B------:R-:W-:Y:S05]  /*32e0*/  BSYNC B0 ;  /* 0x0000000000007941 */ /* 0x000fea0003800000 */
.L_x_6487:
        /* <DEDUP_REMOVED lines=41> */
.L_x_6490:
[----:B------:R-:W-:Y:S05]  /*3580*/  BSYNC B0 ;  /* 0x0000000000007941 */ /* 0x000fea0003800000 */
.L_x_6489:
        /* <DEDUP_REMOVED lines=42> */
.L_x_6492:
[----:B------:R-:W-:Y:S05]  /*3830*/  BSYNC B0 ;  /* 0x0000000000007941 */ /* 0x000fea0003800000 */
.L_x_6491:
        /* <DEDUP_REMOVED lines=65> */
.L_x_6494:
[----:B-1--4-:R-:W-:Y:S05]  /*3c50*/  BSYNC B0 ;  /* 0x0000000000007941 */ /* 0x012fea0003800000 */
.L_x_6493:
        /* <DEDUP_REMOVED lines=53> */
.L_x_6496:
[----:B------:R-:W-:Y:S05]  /*3fb0*/  BSYNC B0 ;  /* 0x0000000000007941 */ /* 0x000fea0003800000 */
.L_x_6495:
        /* <DEDUP_REMOVED lines=45> */
.L_x_6498:
[----:B------:R-:W-:Y:S05]  /*4290*/  BSYNC B0 ;  /* 0x0000000000007941 */ /* 0x000fea0003800000 */
.L_x_6497:
        /* <DEDUP_REMOVED lines=62> */
.L_x_6500:
[----:B------:R-:W-:Y:S05]  /*4680*/  BSYNC B0 ;  /* 0x0000000000007941 */ /* 0x000fea0003800000 */
.L_x_6499:
[C---:B------:R-:W-:Y:S01]  /*4690*/  IMAD.SHL.U32 R7, R3.reuse, 0x40, RZ ;  /* 0x0000004003077824 */ /* 0x040fe200078e00ff */
[----:B------:R-:W-:Y:S01]  /*46a0*/  LEA R230, R6, R4, 0xa ;  /* 0x0000000406e67211 */ /* 0x000fe200078e50ff */
[----:B------:R-:W-:Y:S01]  /*46b0*/  IMAD.SHL.U32 R16, R16, 0x8, RZ ;  /* 0x0000000810107824 */ /* 0x000fe200078e00ff */
[----:B------:R-:W-:Y:S01]  /*46c0*/  R2P PR, R3, 0x6 ;  /* 0x0000000603007804 */ /* 0x000fe20000000000 */
[----:B------:R-:W0:Y:S01]  /*46d0*/  LDGDEPBAR ;  /* 0x00000000000079af */ /* 0x000e220000000000 */
[----:B------:R-:W-:Y:S01]  /*46e0*/  LOP3.LUT R7, R7, 0x1c0, RZ, 0xc0, !PT ;  /* 0x000001c007077812 */ /* 0x000fe200078ec0ff */
[----:B------:R-:W-:Y:S01]  /*46f0*/  IMAD.SHL.U32 R230, R230, 0x2, RZ ;  /* 0x00000002e6e67824 */ /* 0x000fe200078e00ff */
[----:B------:R-:W-:Y:S01]  /*4700*/  LEA R6, R6, UR26, 0x4 ;  /* 0x0000001a06067c11 */ /* 0x000fe2000f8e20ff */
[----:B------:R-:W-:Y:S01]  /*4710*/  UISETP.GT.AND UP0, UPT, UR12, UR11, UPT ;  /* 0x0000000b0c00728c */ /* 0x000fe2000bf04270 */
[----:B------:R-:W-:Y:S01]  /*4720*/  LOP3.LUT R16, R7, 0x8, R16, 0xf8, !PT ;  /* 0x0000000807107812 */ /* 0x000fe200078ef810 */
[----:B------:R-:W-:Y:S01]  /*4730*/  IMAD R228, R2, 0x2, R230 ;  /* 0x0000000202e47824 */ /* 0x000fe200078e02e6 */
[----:B------:R-:W-:Y:S01]  /*4740*/  SHF.R.U32.HI R7, RZ, 0x3, R7 ;  /* 0x00000003ff077819 */ /* 0x000fe20000011607 */
[----:B------:R-:W-:Y:S01]  /*4750*/  LDSM.16.M88.4 R48, [R230] ;  /* 0x00000000e630783b */ /* 0x000fe20000000200 */
[----:B------:R-:W-:Y:S01]  /*4760*/  LEA R226, R0, R230, 0x1 ;  /* 0x000000e600e27211 */ /* 0x000fe200078e08ff */
[----:B------:R-:W-:Y:S01]  /*4770*/  UIADD3 UR5, UR27, 0x1, -UR13 ;  /* 0x000000011b057890 */ /* 0x000fe2000fffe80d */
[----:B------:R-:W-:Y:S01]  /*4780*/  LOP3.LUT R7, R16, R7, RZ, 0x3c, !PT ;  /* 0x0000000710077212 */ /* 0x000fe200078e3cff */
[----:B--2---:R-:W-:Y:S01]  /*4790*/  LDSM.16.M88.4 R12, [R228] ;  /* 0x00000000e40c783b */ /* 0x004fe20000000200 */
[----:B------:R-:W-:Y:S01]  /*47a0*/  LEA R225, R0, R228, 0x1 ;  /* 0x000000e400e17211 */ /* 0x000fe200078e08ff */
[----:B------:R-:W-:Y:S01]  /*47b0*/  ULDC UR4, c[0x0][0x2e8] ;  /* 0x0000ba0000047ab9 */ /* 0x000fe20000000800 */
[----:B------:R-:W-:Y:S01]  /*47c0*/  IADD3 R5, R5, R6, RZ ;  /* 0x0000000605057210 */ /* 0x000fe20007ffe0ff */
[----:B------:R-:W-:Y:S01]  /*47d0*/  IMAD R229, R229, 0x200, R7 ;  /* 0x00000200e5e57824 */ /* 0x000fe200078e0207 */
[----:B------:R-:W-:Y:S01]  /*47e0*/  LDSM.16.M88.4 R56, [R226] ;  /* 0x00000000e238783b */ /* 0x000fe20000000200 */
[----:B------:R-:W-:Y:S01]  /*47f0*/  UIADD3 UR4, UR5, UR4, URZ ;  /* 0x0000000405047290 */ /* 0x000fe2000fffe03f */
[----:B------:R-:W-:Y:S01]  /*4800*/  PLOP3.LUT P6, PT, PT, PT, UP0, 0x80, 0x0 ;  /* 0x000000000000781c */ /* 0x000fe20003fcf008 */
[----:B------:R-:W-:Y:S01]  /*4810*/  UIADD3 UR7, UR27, -UR13, URZ ;  /* 0x8000000d1b077290 */ /* 0x000fe2000fffe03f */
[----:B------:R-:W-:Y:S01]  /*4820*/  SHF.L.U32 R229, R229, 0x1, RZ ;  /* 0x00000001e5e57819 */ /* 0x000fe200000006ff */
[----:B------:R-:W-:Y:S01]  /*4830*/  LDSM.16.M88.4 R72, [R230+0x2000] ;  /* 0x00200000e648783b */ /* 0x000fe20000000200 */
[----:B------:R-:W-:-:S02]  /*4840*/  IADD3 R240, R5, 0x8, RZ ;  /* 0x0000000805f07810 */ /* 0x000fc40007ffe0ff */
[C---:B------:R-:W-:Y:S01]  /*4850*/  IADD3 R3, R229.reuse, 0x8000, RZ ;  /* 0x00008000e5037810 */ /* 0x040fe20007ffe0ff */
[----:B------:R-:W2:Y:S01]  /*4860*/  LDSM.16.M88.4 R16, [R229+0x8000] ;  /* 0x00800000e510783b */ /* 0x000ea20000000200 */
[----:B------:R-:W-:Y:S02]  /*4870*/  IADD3 R227, R229, 0x8020, RZ ;  /* 0x00008020e5e37810 */ /* 0x000fe40007ffe0ff */
[----:B------:R-:W-:Y:S01]  /*4880*/  @P1 IADD3 R227, R3, -0x20, RZ ;  /* 0xffffffe003e31810 */ /* 0x000fe20007ffe0ff */
[----:B------:R-:W5:Y:S01]  /*4890*/  LDSM.16.M88.4 R44, [R229+0x8800] ;  /* 0x00880000e52c783b */ /* 0x000f620000000200 */
[----:B------:R-:W-:Y:S01]  /*48a0*/  IMAD.MOV.U32 R3, RZ, RZ, 0x40 ;  /* 0x00000040ff037424 */ /* 0x000fe200078e00ff */
[----:B------:R-:W-:Y:S02]  /*48b0*/  IADD3 R238, R240, UR4, RZ ;  /* 0x00000004f0ee7c10 */ /* 0x000fe4000fffe0ff */
[----:B------:R-:W1:Y:S01]  /*48c0*/  LDSM.16.M88.4 R64, [R229+0x9000] ;  /* 0x00900000e540783b */ /* 0x000e620000000200 */
[----:B------:R-:W-:-:S02]  /*48d0*/  IADD3 R243, R5, UR7, RZ ;  /* 0x0000000705f37c10 */ /* 0x000fc4000fffe0ff */
[----:B------:R-:W-:Y:S01]  /*48e0*/  SEL R3, R3, 0xffffffc0, !P2 ;  /* 0xffffffc003037807 */ /* 0x000fe20005000000 */
[----:B------:R-:W3:Y:S01]  /*48f0*/  LDSM.16.M88.4 R28, [R229+0x9800] ;  /* 0x00980000e51c783b */ /* 0x000ee20000000200 */
[----:B------:R-:W-:Y:S02]  /*4900*/  IADD3 R240, R240, UR7, RZ ;  /* 0x00000007f0f07c10 */ /* 0x000fe4000fffe0ff */
[----:B------:R-:W-:Y:S01]  /*4910*/  IADD3 R241, R5, UR4, RZ ;  /* 0x0000000405f17c10 */ /* 0x000fe2000fffe0ff */
[----:B------:R-:W4:Y:S01]  /*4920*/  LDSM.16.M88.4 R24, [R227] ;  /* 0x00000000e318783b */ /* 0x000f220000000200 */
[----:B------:R-:W-:Y:S01]  /*4930*/  IMAD.IADD R223, R229, 0x1, R3 ;  /* 0x00000001e5df7824 */ /* 0x000fe200078e0203 */
[----:B------:R-:W-:Y:S01]  /*4940*/  IADD3 R242, R243, -c[0x0][0x2e4], RZ ;  /* 0x8000b900f3f27a10 */ /* 0x000fe20007ffe0ff */
[----:B------:R-:W-:Y:S01]  /*4950*/  IMAD.IADD R216, R3, 0x1, R227 ;  /* 0x0000000103d87824 */ /* 0x000fe200078e02e3 */
[----:B---3--:R-:W3:Y:S01]  /*4960*/  LDSM.16.M88.4 R8, [R227+0x800] ;  /* 0x00080000e308783b */ /* 0x008ee20000000200 */
[----:B------:R-:W-:-:S02]  /*4970*/  IADD3 R239, R240, -c[0x0][0x2e4], RZ ;  /* 0x8000b900f0ef7a10 */ /* 0x000fc40007ffe0ff */
[----:B------:R-:W-:Y:S01]  /*4980*/  IMNMX R241, R241, UR27, PT ;  /* 0x0000001bf1f17c17 */ /* 0x000fe2000b800200 */
[----:B------:R-:W1:Y:S01]  /*4990*/  LDSM.16.M88.4 R40, [R227+0x1800] ;  /* 0x00180000e328783b */ /* 0x000e620000000200 */
[----:B------:R-:W-:Y:S02]  /*49a0*/  IMNMX R238, R238, UR27, PT ;  /* 0x0000001beeee7c17 */ /* 0x000fe4000b800200 */
[----:B------:R-:W-:Y:S01]  /*49b0*/  IMNMX R242, RZ, R242, !PT ;  /* 0x000000f2fff27217 */ /* 0x000fe20007800200 */
[----:B------:R-:W-:Y:S01]  /*49c0*/  LDSM.16.M88.4 R80, [R223+0x9000] ;  /* 0x00900000df50783b */ /* 0x000fe20000000200 */
[----:B------:R-:W-:Y:S02]  /*49d0*/  IMNMX R239, RZ, R239, !PT ;  /* 0x000000efffef7217 */ /* 0x000fe40007800200 */
[C---:B------:R-:W-:Y:S01]  /*49e0*/  IADD3 R219, R227.reuse, 0x800, RZ ;  /* 0x00000800e3db7810 */ /* 0x040fe20007ffe0ff */
[----:B------:R-:W-:Y:S01]  /*49f0*/  LDSM.16.M88.4 R36, [R216] ;  /* 0x00000000d824783b */ /* 0x000fe20000000200 */
[----:B------:R-:W-:-:S02]  /*4a00*/  IADD3 R218, R227, 0x1000, RZ ;  /* 0x00001000e3da7810 */ /* 0x000fc40007ffe0ff */
[C---:B------:R-:W-:Y:S01]  /*4a10*/  IADD3 R217, R227.reuse, 0x1800, RZ ;  /* 0x00001800e3d97810 */ /* 0x040fe20007ffe0ff */
[----:B------:R-:W-:Y:S01]  /*4a20*/  LDSM.16.M88.4 R76, [R223+0x9800] ;  /* 0x00980000df4c783b */ /* 0x000fe20000000200 */
[C---:B------:R-:W-:Y:S02]  /*4a30*/  IADD3 R215, R227.reuse, 0x2000, RZ ;  /* 0x00002000e3d77810 */ /* 0x040fe40007ffe0ff */
[C---:B------:R-:W-:Y:S01]  /*4a40*/  IADD3 R214, R227.reuse, 0x2800, RZ ;  /* 0x00002800e3d67810 */ /* 0x040fe20007ffe0ff */
[----:B--2---:R-:W-:Y:S01]  /*4a50*/  HMMA.16816.F32.BF16 R20, R48, R16, RZ ;  /* 0x000000103014723c */ /* 0x004fe200000418ff */
[----:B------:R-:W-:Y:S01]  /*4a60*/  LDSM.16.M88.4 R52, [R216+0x1000] ;  /* 0x00100000d834783b */ /* 0x000fe20000000200 */
[C---:B------:R-:W-:Y:S02]  /*4a70*/  IADD3 R213, R227.reuse, 0x3000, RZ ;  /* 0x00003000e3d57810 */ /* 0x040fe40007ffe0ff */
[C---:B------:R-:W-:Y:S01]  /*4a80*/  IADD3 R212, R227.reuse, 0x3800, RZ ;  /* 0x00003800e3d47810 */ /* 0x040fe20007ffe0ff */
[----:B------:R-:W-:Y:S01]  /*4a90*/  LDSM.16.M88.4 R88, [R216+0x4800] ;  /* 0x00480000d858783b */ /* 0x000fe20000000200 */
[----:B------:R-:W-:-:S02]  /*4aa0*/  IADD3 R211, R227, 0x4000, RZ ;  /* 0x00004000e3d37810 */ /* 0x000fc40007ffe0ff */
[C---:B------:R-:W-:Y:S01]  /*4ab0*/  HMMA.16816.F32.BF16 R16, R48.reuse, R18, RZ ;  /* 0x000000123010723c */ /* 0x040fe200000418ff */
[----:B------:R-:W-:Y:S01]  /*4ac0*/  LDSM.16.M88.4 R84, [R229+0xe800] ;  /* 0x00e80000e554783b */ /* 0x000fe20000000200 */
[C---:B------:R-:W-:Y:S02]  /*4ad0*/  IADD3 R210, R227.reuse, 0x4800, RZ ;  /* 0x00004800e3d27810 */ /* 0x040fe40007ffe0ff */
[C---:B------:R-:W-:Y:S02]  /*4ae0*/  IADD3 R209, R227.reuse, 0x5000, RZ ;  /* 0x00005000e3d17810 */ /* 0x040fe40007ffe0ff */
[C---:B------:R-:W-:Y:S02]  /*4af0*/  IADD3 R208, R227.reuse, 0x5800, RZ ;  /* 0x00005800e3d07810 */ /* 0x040fe40007ffe0ff */
[----:B-----5:R-:W-:Y:S01]  /*4b00*/  HMMA.16816.F32.BF16 R32, R48, R44, RZ ;  /* 0x0000002c3020723c */ /* 0x020fe200000418ff */
[C---:B------:R-:W-:Y:S02]  /*4b10*/  IADD3 R207, R227.reuse, 0x6000, RZ ;  /* 0x00006000e3cf7810 */ /* 0x040fe40007ffe0ff */
[----:B------:R-:W-:-:S02]  /*4b20*/  IADD3 R206, R227, 0x6800, RZ ;  /* 0x00006800e3ce7810 */ /* 0x000fc40007ffe0ff */
[C---:B------:R-:W-:Y:S02]  /*4b30*/  IADD3 R205, R227.reuse, 0x7000, RZ ;  /* 0x00007000e3cd7810 */ /* 0x040fe40007ffe0ff */
[----:B------:R-:W-:Y:S01]  /*4b40*/  IADD3 R204, R227, 0x7800, RZ ;  /* 0x00007800e3cc7810 */ /* 0x000fe20007ffe0ff */
[C---:B-1----:R-:W-:Y:S08]  /*4b50*/  HMMA.16816.F32.BF16 R68, R48.reuse, R64, RZ ;  /* 0x000000403044723c */ /* 0x042ff000000418ff */
[C---:B------:R-:W-:Y:S08]  /*4b60*/  HMMA.16816.F32.BF16 R44, R48.reuse, R46, RZ ;  /* 0x0000002e302c723c */ /* 0x040ff000000418ff */
[C---:B------:R-:W-:Y:S08]  /*4b70*/  HMMA.16816.F32.BF16 R64, R48.reuse, R66, RZ ;  /* 0x000000423040723c */ /* 0x040ff000000418ff */
[C---:B------:R-:W-:Y:S08]  /*4b80*/  HMMA.16816.F32.BF16 R60, R48.reuse, R28, RZ ;  /* 0x0000001c303c723c */ /* 0x040ff000000418ff */
[----:B------:R-:W-:Y:S01]  /*4b90*/  HMMA.16816.F32.BF16 R48, R48, R30, RZ ;  /* 0x0000001e3030723c */ /* 0x000fe200000418ff */
[----:B------:R-:W1:Y:S07]  /*4ba0*/  LDSM.16.M88.4 R28, [R227+0x1000] ;  /* 0x00100000e31c783b */ /* 0x000e6e0000000200 */
[C---:B----4-:R-:W-:Y:S08]  /*4bb0*/  HMMA.16816.F32.BF16 R20, R12.reuse, R24, R20 ;  /* 0x000000180c14723c */ /* 0x050ff00000041814 */
[C---:B------:R-:W-:Y:S01]  /*4bc0*/  HMMA.16816.F32.BF16 R16, R12.reuse, R26, R16 ;  /* 0x0000001a0c10723c */ /* 0x040fe20000041810 */
[----:B------:R-:W2:Y:S07]  /*4bd0*/  LDSM.16.M88.4 R24, [R223+0x8000] ;  /* 0x00800000df18783b */ /* 0x000eae0000000200 */
[C---:B---3--:R-:W-:Y:S08]  /*4be0*/  HMMA.16816.F32.BF16 R32, R12.reuse, R8, R32 ;  /* 0x000000080c20723c */ /* 0x048ff00000041820 */
[C---:B------:R-:W-:Y:S01]  /*4bf0*/  HMMA.16816.F32.BF16 R44, R12.reuse, R10, R44 ;  /* 0x0000000a0c2c723c */ /* 0x040fe2000004182c */
[----:B------:R-:W3:Y:S07]  /*4c00*/  LDSM.16.M88.4 R8, [R223+0x8800] ;  /* 0x00880000df08783b */ /* 0x000eee0000000200 */
[C---:B------:R-:W-:Y:S08]  /*4c10*/  HMMA.16816.F32.BF16 R60, R12.reuse, R40, R60 ;  /* 0x000000280c3c723c */ /* 0x040ff0000004183c */
[C---:B-1----:R-:W-:Y:S08]  /*4c20*/  HMMA.16816.F32.BF16 R68, R12.reuse, R28, R68 ;  /* 0x0000001c0c44723c */ /* 0x042ff00000041844 */
[C---:B------:R-:W-:Y:S01]  /*4c30*/  HMMA.16816.F32.BF16 R64, R12.reuse, R30, R64 ;  /* 0x0000001e0c40723c */ /* 0x040fe20000041840 */
[----:B------:R-:W1:Y:S07]  /*4c40*/  LDSM.16.M88.4 R28, [R225] ;  /* 0x00000000e11c783b */ /* 0x000e6e0000000200 */
        /* <DEDUP_REMOVED lines=11> */
[----:B------:R-:W5:Y:S07]  /*4d00*/  LDSM.16.M88.4 R80, [R229+0xb000] ;  /* 0x00b00000e550783b */ /* 0x000f6e0000000200 */
[C---:B-1----:R-:W-:Y:S08]  /*4d10*/  HMMA.16816.F32.BF16 R20, R28.reuse, R36, R20 ;  /* 0x000000241c14723c */ /* 0x042ff00000041814 */
        /* <DEDUP_REMOVED lines=8> */
[----:B------:R-:W1:Y:S07]  /*4da0*/  LDSM.16.M88.4 R12, [R227+0x2000] ;  /* 0x00200000e30c783b */ /* 0x000e6e0000000200 */
        /* <DEDUP_REMOVED lines=13> */
[C---:B-----5:R-:W-:Y:S08]  /*4e80*/  HMMA.16816.F32.BF16 R68, R72.reuse, R80, R68 ;  /* 0x000000504844723c */ /* 0x060ff00000041844 */
[----:B------:R-:W-:Y:S01]  /*4e90*/  HMMA.16816.F32.BF16 R64, R72, R82, R64 ;  /* 0x000000524840723c */ /* 0x000fe20000041840 */
[----:B------:R-:W-:Y:S07]  /*4ea0*/  LDSM.16.M88.4 R80, [R225+0x4000] ;  /* 0x00400000e150783b */ /* 0x000fee0000000200 */
[C---:B-1----:R-:W-:Y:S08]  /*4eb0*/  HMMA.16816.F32.BF16 R20, R36.reuse, R12, R20 ;  /* 0x0000000c2414723c */ /* 0x042ff00000041814 */
[----:B------:R-:W-:Y:S01]  /*4ec0*/  HMMA.16816.F32.BF16 R16, R36, R14, R16 ;  /* 0x0000000e2410723c */ /* 0x000fe20000041810 */
[----:B------:R-:W1:Y:S07]  /*4ed0*/  LDSM.16.M88.4 R12, [R223+0xb000] ;  /* 0x00b00000df0c783b */ /* 0x000e6e0000000200 */
[C---:B------:R-:W-:Y:S08]  /*4ee0*/  HMMA.16816.F32.BF16 R60, R72.reuse, R76, R60 ;  /* 0x0000004c483c723c */ /* 0x040ff0000004183c */
[----:B------:R-:W-:Y:S01]  /*4ef0*/  HMMA.16816.F32.BF16 R56, R72, R78, R56 ;  /* 0x0000004e4838723c */ /* 0x000fe20000041838 */
[----:B------:R-:W-:Y:S04]  /*4f00*/  LDSM.16.M88.4 R72, [R216+0x2000] ;  /* 0x00200000d848783b */ /* 0x000fe80000000200 */
[----:B------:R-:W-:Y:S03]  /*4f10*/  LDSM.16.M88.4 R76, [R227+0x4000] ;  /* 0x00400000e34c783b */ /* 0x000fe60000000200 */
[C---:B------:R-:W-:Y:S08]  /*4f20*/  HMMA.16816.F32.BF16 R32, R36.reuse, R48, R32 ;  /* 0x000000302420723c */ /* 0x040ff00000041820 */
[C---:B------:R-:W-:Y:S01]  /*4f30*/  HMMA.16816.F32.BF16 R44, R36.reuse, R50, R44 ;  /* 0x00000032242c723c */ /* 0x040fe2000004182c */
[----:B------:R-:W3:Y:S07]  /*4f40*/  LDSM.16.M88.4 R48, [R223+0xb800] ;  /* 0x00b80000df30783b */ /* 0x000eee0000000200 */
[C---:B----4-:R-:W-:Y:S08]  /*4f50*/  HMMA.16816.F32.BF16 R68, R36.reuse, R52, R68 ;  /* 0x000000342444723c */ /* 0x050ff00000041844 */
[----:B------:R-:W-:Y:S01]  /*4f60*/  HMMA.16816.F32.BF16 R64, R36, R54, R64 ;  /* 0x000000362440723c */ /* 0x000fe20000041840 */
[----:B------:R-:W-:Y:S07]  /*4f70*/  LDSM.16.M88.4 R52, [R216+0x2800] ;  /* 0x00280000d834783b */ /* 0x000fee0000000200 */
[C---:B--2---:R-:W-:Y:S08]  /*4f80*/  HMMA.16816.F32.BF16 R20, R8.reuse, R24, R20 ;  /* 0x000000180814723c */ /* 0x044ff00000041814 */
[----:B------:R-:W-:Y:S01]  /*4f90*/  HMMA.16816.F32.BF16 R16, R8, R26, R16 ;  /* 0x0000001a0810723c */ /* 0x000fe20000041810 */
[----:B------:R-:W2:Y:S07]  /*4fa0*/  LDSM.16.M88.4 R24, [R225+0x2000] ;  /* 0x00200000e118783b */ /* 0x000eae0000000200 */
[C---:B------:R-:W-:Y:S08]  /*4fb0*/  HMMA.16816.F32.BF16 R60, R36.reuse, R40, R60 ;  /* 0x00000028243c723c */ /* 0x040ff0000004183c */
[----:B------:R-:W-:Y:S01]  /*4fc0*/  HMMA.16816.F32.BF16 R56, R36, R42, R56 ;  /* 0x0000002a2438723c */ /* 0x000fe20000041838 */
[----:B------:R-:W4:Y:S04]  /*4fd0*/  LDSM.16.M88.4 R40, [R216+0x3000] ;  /* 0x00300000d828783b */ /* 0x000f280000000200 */
[----:B------:R-:W-:Y:S03]  /*4fe0*/  LDSM.16.M88.4 R36, [R230+0x4000] ;  /* 0x00400000e624783b */ /* 0x000fe60000000200 */
        /* <DEDUP_REMOVED lines=12> */
[----:B------:R-:W-:Y:S07]  /*50b0*/  LDSM.16.M88.4 R72, [R216+0x4000] ;  /* 0x00400000d848783b */ /* 0x000fee0000000200 */
[C---:B------:R-:W-:Y:S08]  /*50c0*/  HMMA.16816.F32.BF16 R32, R24.reuse, R52, R32 ;  /* 0x000000341820723c */ /* 0x040ff00000041820 */
[C---:B------:R-:W-:Y:S01]  /*50d0*/  HMMA.16816.F32.BF16 R44, R24.reuse, R54, R44 ;  /* 0x00000036182c723c */ /* 0x040fe2000004182c */
[----:B------:R-:W-:Y:S07]  /*50e0*/  LDSM.16.M88.4 R52, [R229+0xd800] ;  /* 0x00d80000e534783b */ /* 0x000fee0000000200 */
[C---:B----4-:R-:W-:Y:S08]  /*50f0*/  HMMA.16816.F32.BF16 R68, R24.reuse, R40, R68 ;  /* 0x000000281844723c */ /* 0x050ff00000041844 */
[----:B------:R-:W-:Y:S01]  /*5100*/  HMMA.16816.F32.BF16 R64, R24, R42, R64 ;  /* 0x0000002a1840723c */ /* 0x000fe20000041840 */
[----:B------:R-:W2:Y:S07]  /*5110*/  LDSM.16.M88.4 R40, [R228+0x4000] ;  /* 0x00400000e428783b */ /* 0x000eae0000000200 */
[C---:B-1----:R-:W-:Y:S08]  /*5120*/  HMMA.16816.F32.BF16 R20, R36.reuse, R12, R20 ;  /* 0x0000000c2414723c */ /* 0x042ff00000041814 */
[C---:B------:R-:W-:Y:S01]  /*5130*/  HMMA.16816.F32.BF16 R16, R36.reuse, R14, R16 ;  /* 0x0000000e2410723c */ /* 0x040fe20000041810 */
[----:B------:R-:W-:Y:S07]  /*5140*/  LDSM.16.M88.4 R12, [R223+0xc000] ;  /* 0x00c00000df0c783b */ /* 0x000fee0000000200 */
[C---:B---3--:R-:W-:Y:S08]  /*5150*/  HMMA.16816.F32.BF16 R32, R36.reuse, R8, R32 ;  /* 0x000000082420723c */ /* 0x048ff00000041820 */
[----:B------:R-:W-:Y:S01]  /*5160*/  HMMA.16816.F32.BF16 R44, R36, R10, R44 ;  /* 0x0000000a242c723c */ /* 0x000fe2000004182c */
[----:B------:R-:W1:Y:S07]  /*5170*/  LDSM.16.M88.4 R8, [R226+0x4000] ;  /* 0x00400000e208783b */ /* 0x000e6e0000000200 */
[C---:B------:R-:W-:Y:S08]  /*5180*/  HMMA.16816.F32.BF16 R60, R24.reuse, R28, R60 ;  /* 0x0000001c183c723c */ /* 0x040ff0000004183c */
[----:B------:R-:W-:Y:S01]  /*5190*/  HMMA.16816.F32.BF16 R56, R24, R30, R56 ;  /* 0x0000001e1838723c */ /* 0x000fe20000041838 */
[----:B------:R-:W3:Y:S04]  /*51a0*/  LDSM.16.M88.4 R28, [R227+0x4800] ;  /* 0x00480000e31c783b */ /* 0x000ee80000000200 */
[----:B------:R-:W4:Y:S03]  /*51b0*/  LDSM.16.M88.4 R24, [R227+0x5000] ;  /* 0x00500000e318783b */ /* 0x000f260000000200 */
[C---:B--2---:R-:W-:Y:S08]  /*51c0*/  HMMA.16816.F32.BF16 R20, R40.reuse, R76, R20 ;  /* 0x0000004c2814723c */ /* 0x044ff00000041814 */
[----:B------:R-:W-:Y:S01]  /*51d0*/  HMMA.16816.F32.BF16 R16, R40, R78, R16 ;  /* 0x0000004e2810723c */ /* 0x000fe20000041810 */
[----:B------:R-:W-:Y:S07]  /*51e0*/  LDSM.16.M88.4 R76, [R216+0x5000] ;  /* 0x00500000d84c783b */ /* 0x000fee0000000200 */
[C---:B------:R-:W-:Y:S08]  /*51f0*/  HMMA.16816.F32.BF16 R68, R36.reuse, R48, R68 ;  /* 0x000000302444723c */ /* 0x040ff00000041844 */
[----:B------:R-:W-:Y:S01]  /*5200*/  HMMA.16816.F32.BF16 R64, R36, R50, R64 ;  /* 0x000000322440723c */ /* 0x000fe20000041840 */
[----:B------:R-:W2:Y:S07]  /*5210*/  LDSM.16.M88.4 R48, [R227+0x5800] ;  /* 0x00580000e330783b */ /* 0x000eae0000000200 */
[----:B-1----:R-:W-:Y:S08]  /*5220*/  HMMA.16816.F32.BF16 R20, R8, R12, R20 ;  /* 0x0000000c0814723c */ /* 0x002ff00000041814 */
[C---:B------:R-:W-:Y:S08]  /*5230*/  HMMA.16816.F32.BF16 R60, R36.reuse, R52, R60 ;  /* 0x00000034243c723c */ /* 0x040ff0000004183c */
[----:B------:R-:W-:Y:S01]  /*5240*/  HMMA.16816.F32.BF16 R56, R36, R54, R56 ;  /* 0x000000362438723c */ /* 0x000fe20000041838 */
[----:B------:R-:W-:Y:S04]  /*5250*/  LDSM.16.M88.4 R52, [R230+0x6000] ;  /* 0x00600000e634783b */ /* 0x000fe80000000200 */
[----:B------:R-:W1:Y:S03]  /*5260*/  LDSM.16.M88.4 R36, [R229+0xe000] ;  /* 0x00e00000e524783b */ /* 0x000e660000000200 */
[----:B------:R-:W-:Y:S01]  /*5270*/  HMMA.16816.F32.BF16 R16, R8, R14, R16 ;  /* 0x0000000e0810723c */ /* 0x000fe20000041810 */
[----:B------:R-:W-:Y:S07]  /*5280*/  LDSM.16.M88.4 R12, [R223+0xd800] ;  /* 0x00d80000df0c783b */ /* 0x000fee0000000200 */
[C---:B---3--:R-:W-:Y:S08]  /*5290*/  HMMA.16816.F32.BF16 R32, R40.reuse, R28, R32 ;  /* 0x0000001c2820723c */ /* 0x048ff00000041820 */
[C---:B------:R-:W-:Y:S01]  /*52a0*/  HMMA.16816.F32.BF16 R44, R40.reuse, R30, R44 ;  /* 0x0000001e282c723c */ /* 0x040fe2000004182c */
[----:B------:R-:W3:Y:S07]  /*52b0*/  LDSM.16.M88.4 R28, [R223+0xc800] ;  /* 0x00c80000df1c783b */ /* 0x000eee0000000200 */
[C---:B----4-:R-:W-:Y:S08]  /*52c0*/  HMMA.16816.F32.BF16 R68, R40.reuse, R24, R68 ;  /* 0x000000182844723c */ /* 0x050ff00000041844 */
[----:B------:R-:W-:Y:S01]  /*52d0*/  HMMA.16816.F32.BF16 R64, R40, R26, R64 ;  /* 0x0000001a2840723c */ /* 0x000fe20000041840 */
[----:B------:R-:W4:Y:S07]  /*52e0*/  LDSM.16.M88.4 R24, [R223+0xd000] ;  /* 0x00d00000df18783b */ /* 0x000f2e0000000200 */
[----:B------:R-:W-:Y:S08]  /*52f0*/  HMMA.16816.F32.BF16 R20, R80, R72, R20 ;  /* 0x000000485014723c */ /* 0x000ff00000041814 */
[C---:B--2---:R-:W-:Y:S08]  /*5300*/  HMMA.16816.F32.BF16 R60, R40.reuse, R48, R60 ;  /* 0x00000030283c723c */ /* 0x044ff0000004183c */
[----:B------:R-:W-:Y:S01]  /*5310*/  HMMA.16816.F32.BF16 R56, R40, R50, R56 ;  /* 0x000000322838723c */ /* 0x000fe20000041838 */
[----:B------:R-:W-:Y:S04]  /*5320*/  LDSM.16.M88.4 R40, [R228+0x6000] ;  /* 0x00600000e428783b */ /* 0x000fe80000000200 */
[----:B------:R-:W2:Y:S03]  /*5330*/  LDSM.16.M88.4 R48, [R227+0x6000] ;  /* 0x00600000e330783b */ /* 0x000ea60000000200 */
[----:B------:R-:W-:Y:S01]  /*5340*/  HMMA.16816.F32.BF16 R16, R80, R74, R16 ;  /* 0x0000004a5010723c */ /* 0x000fe20000041810 */
[----:B------:R-:W-:Y:S07]  /*5350*/  LDSM.16.M88.4 R72, [R216+0x5800] ;  /* 0x00580000d848783b */ /* 0x000fee0000000200 */
[----:B-1----:R-:W-:Y:S08]  /*5360*/  HMMA.16816.F32.BF16 R20, R52, R36, R20 ;  /* 0x000000243414723c */ /* 0x002ff00000041814 */
[C---:B---3--:R-:W-:Y:S08]  /*5370*/  HMMA.16816.F32.BF16 R32, R8.reuse, R28, R32 ;  /* 0x0000001c0820723c */ /* 0x048ff00000041820 */
[C---:B------:R-:W-:Y:S01]  /*5380*/  HMMA.16816.F32.BF16 R44, R8.reuse, R30, R44 ;  /* 0x0000001e082c723c */ /* 0x040fe2000004182c */
[----:B------:R-:W-:Y:S07]  /*5390*/  LDSM.16.M88.4 R28, [R226+0x6000] ;  /* 0x00600000e21c783b */ /* 0x000fee0000000200 */
[C---:B----4-:R-:W-:Y:S08]  /*53a0*/  HMMA.16816.F32.BF16 R68, R8.reuse, R24, R68 ;  /* 0x000000180844723c */ /* 0x050ff00000041844 */
[----:B------:R-:W-:Y:S01]  /*53b0*/  HMMA.16816.F32.BF16 R64, R8, R26, R64 ;  /* 0x0000001a0840723c */ /* 0x000fe20000041840 */
[----:B------:R-:W1:Y:S07]  /*53c0*/  LDSM.16.M88.4 R24, [R223+0xe000] ;  /* 0x00e00000df18783b */ /* 0x000e6e0000000200 */
[----:B------:R-:W-:Y:S01]  /*53d0*/  HMMA.16816.F32.BF16 R16, R52, R38, R16 ;  /* 0x000000263410723c */ /* 0x000fe20000041810 */
[----:B------:R-:W-:Y:S07]  /*53e0*/  LDSM.16.M88.4 R36, [R227+0x6800] ;  /* 0x00680000e324783b */ /* 0x000fee0000000200 */
[----:B--2---:R-:W-:Y:S08]  /*53f0*/  HMMA.16816.F32.BF16 R20, R40, R48, R20 ;  /* 0x000000302814723c */ /* 0x004ff00000041814 */
[C---:B------:R-:W-:Y:S08]  /*5400*/  HMMA.16816.F32.BF16 R60, R8.reuse, R12, R60 ;  /* 0x0000000c083c723c */ /* 0x040ff0000004183c */
[----:B------:R-:W-:Y:S01]  /*5410*/  HMMA.16816.F32.BF16 R56, R8, R14, R56 ;  /* 0x0000000e0838723c */ /* 0x000fe20000041838 */
[----:B------:R-:W-:Y:S04]  /*5420*/  LDSM.16.M88.4 R12, [R225+0x6000] ;  /* 0x00600000e10c783b */ /* 0x000fe80000000200 */
[----:B------:R-:W2:Y:S03]  /*5430*/  LDSM.16.M88.4 R8, [R216+0x6000] ;  /* 0x00600000d808783b */ /* 0x000ea60000000200 */
[----:B------:R-:W-:Y:S01]  /*5440*/  HMMA.16816.F32.BF16 R16, R40, R50, R16 ;  /* 0x000000322810723c */ /* 0x000fe20000041810 */
[----:B------:R-:W3:Y:S07]  /*5450*/  LDSM.16.M88.4 R48, [R229+0xf000] ;  /* 0x00f00000e530783b */ /* 0x000eee0000000200 */
[----:B-1----:R-:W-:Y:S08]  /*5460*/  HMMA.16816.F32.BF16 R20, R28, R24, R20 ;  /* 0x000000181c14723c */ /* 0x002ff00000041814 */
[C---:B------:R-:W-:Y:S08]  /*5470*/  HMMA.16816.F32.BF16 R32, R80.reuse, R88, R32 ;  /* 0x000000585020723c */ /* 0x040ff00000041820 */
[C---:B------:R-:W-:Y:S08]  /*5480*/  HMMA.16816.F32.BF16 R44, R80.reuse, R90, R44 ;  /* 0x0000005a502c723c */ /* 0x040ff0000004182c */
[----:B------:R-:W-:Y:S01]  /*5490*/  HMMA.16816.F32.BF16 R88, R80, R76, R68 ;  /* 0x0000004c5058723c */ /* 0x000fe20000041844 */
[----:B------:R-:W-:Y:S07]  /*54a0*/  LDSM.16.M88.4 R68, [R223+0xe800] ;  /* 0x00e80000df44783b */ /* 0x000fee0000000200 */
[----:B------:R-:W-:Y:S01]  /*54b0*/  HMMA.16816.F32.BF16 R16, R28, R26, R16 ;  /* 0x0000001a1c10723c */ /* 0x000fe20000041810 */
[----:B------:R-:W1:Y:S07]  /*54c0*/  LDSM.16.M88.4 R24, [R227+0x7000] ;  /* 0x00700000e318783b */ /* 0x000e6e0000000200 */
[----:B--2---:R-:W-:Y:S08]  /*54d0*/  HMMA.16816.F32.BF16 R20, R12, R8, R20 ;  /* 0x000000080c14723c */ /* 0x004ff00000041814 */
[----:B------:R-:W-:Y:S01]  /*54e0*/  HMMA.16816.F32.BF16 R64, R80, R78, R64 ;  /* 0x0000004e5040723c */ /* 0x000fe20000041840 */
[----:B------:R-:W2:Y:S07]  /*54f0*/  LDSM.16.M88.4 R76, [R229+0xf800] ;  /* 0x00f80000e54c783b */ /* 0x000eae0000000200 */
[----:B---3--:R-:W-:Y:S08]  /*5500*/  HMMA.16816.F32.BF16 R88, R52, R48, R88 ;  /* 0x000000303458723c */ /* 0x008ff00000041858 */
[----:B------:R-:W-:Y:S01]  /*5510*/  HMMA.16816.F32.BF16 R60, R80, R72, R60 ;  /* 0x00000048503c723c */ /* 0x000fe2000004183c */
[----:B------:R-:W-:-:S02]  /*5520*/  FMUL.FTZ R21, R21, c[0x0][0x2ec] ;  /* 0x0000bb0015157a20 */ /* 0x000fc40000410000 */
[----:B------:R-:W-:Y:S02]  /*5530*/  FMUL.FTZ R3, R20, c[0x0][0x2ec] ;  /* 0x0000bb0014037a20 */ /* 0x000fe40000410000 */
[----:B------:R3:W4:Y:S01]  /*5540*/  MUFU.TANH R48, R21 ;  /* 0x0000001500307308 */ /* 0x0007220000002400 */
[----:B------:R-:W-:Y:S02]  /*5550*/  FMUL.FTZ R7, R22, c[0x0][0x2ec] ;  /* 0x0000bb0016077a20 */ /* 0x000fe40000410000 */
[----:B------:R-:W-:Y:S01]  /*5560*/  HMMA.16816.F32.BF16 R72, R80, R74, R56 ;  /* 0x0000004a5048723c */ /* 0x000fe20000041838 */
[----:B------:R-:W-:Y:S04]  /*5570*/  LDSM.16.M88.4 R56, [R216+0x6800] ;  /* 0x00680000d838783b */ /* 0x000fe80000000200 */
[----:B------:R-:W1:Y:S03]  /*5580*/  MUFU.TANH R3, R3 ;  /* 0x0000000300037308 */ /* 0x000e660000002400 */
[----:B------:R-:W-:Y:S01]  /*5590*/  HMMA.16816.F32.BF16 R16, R12, R10, R16 ;  /* 0x0000000a0c10723c */ /* 0x000fe20000041810 */
[----:B------:R-:W-:Y:S04]  /*55a0*/  LDSM.16.M88.4 R8, [R223+0xf000] ;  /* 0x00f00000df08783b */ /* 0x000fe80000000200 */
[----:B------:R-:W2:Y:S03]  /*55b0*/  MUFU.TANH R7, R7 ;  /* 0x0000000700077308 */ /* 0x000ea60000002400 */
[----:B------:R-:W-:Y:S08]  /*55c0*/  HMMA.16816.F32.BF16 R64, R52, R50, R64 ;  /* 0x000000323440723c */ /* 0x000ff00000041840 */
[----:B-1----:R-:W-:Y:S07]  /*55d0*/  HMMA.16816.F32.BF16 R88, R40, R24, R88 ;  /* 0x000000182858723c */ /* 0x002fee0000041858 */
[----:B------:R-:W-:Y:S01]  /*55e0*/  FMUL.FTZ R24, R23, c[0x0][0x2ec] ;  /* 0x0000bb0017187a20 */ /* 0x000fe20000410000 */
[----:B------:R-:W-:Y:S01]  /*55f0*/  HMMA.16816.F32.BF16 R32, R52, R84, R32 ;  /* 0x000000543420723c */ /* 0x000fe20000041820 */
[----:B---3--:R-:W1:Y:S01]  /*5600*/  LDSM.16.M88.4 R20, [R227+0x7800] ;  /* 0x00780000e314783b */ /* 0x008e620000000200 */
[----:B------:R-:W-:-:S02]  /*5610*/  FMUL.FTZ R16, R16, c[0x0][0x2ec] ;  /* 0x0000bb0010107a20 */ /* 0x000fc40000410000 */
[----:B------:R-:W-:Y:S01]  /*5620*/  FMUL.FTZ R17, R17, c[0x0][0x2ec] ;  /* 0x0000bb0011117a20 */ /* 0x000fe20000410000 */
[----:B------:R-:W3:Y:S01]  /*5630*/  MUFU.TANH R24, R24 ;  /* 0x0000001800187308 */ /* 0x000ee20000002400 */
[----:B------:R-:W-:Y:S02]  /*5640*/  FMUL.FTZ R18, R18, c[0x0][0x2ec] ;  /* 0x0000bb0012127a20 */ /* 0x000fe40000410000 */
[----:B------:R-:W-:Y:S01]  /*5650*/  HMMA.16816.F32.BF16 R44, R52, R86, R44 ;  /* 0x00000056342c723c */ /* 0x000fe2000004182c */
[----:B------:R-:W-:-:S04]  /*5660*/  FMUL.FTZ R19, R19, c[0x0][0x2ec] ;  /* 0x0000bb0013137a20 */ /* 0x000fc80000410000 */
[----:B------:R-:W1:Y:S03]  /*5670*/  MUFU.TANH R25, R16 ;  /* 0x0000001000197308 */ /* 0x000e660000002400 */
[C---:B--2---:R-:W-:Y:S05]  /*5680*/  HMMA.16816.F32.BF16 R60, R52.reuse, R76, R60 ;  /* 0x0000004c343c723c */ /* 0x044fea000004183c */
[----:B------:R-:W2:Y:S03]  /*5690*/  MUFU.TANH R49, R17 ;  /* 0x0000001100317308 */ /* 0x000ea60000002400 */
[----:B------:R-:W-:Y:S08]  /*56a0*/  HMMA.16816.F32.BF16 R72, R52, R78, R72 ;  /* 0x0000004e3448723c */ /* 0x000ff00000041848 */
[C---:B------:R-:W-:Y:S01]  /*56b0*/  HMMA.16816.F32.BF16 R64, R40.reuse, R26, R64 ;  /* 0x0000001a2840723c */ /* 0x040fe20000041840 */
[----:B------:R-:W1:Y:S07]  /*56c0*/  MUFU.TANH R26, R18 ;  /* 0x00000012001a7308 */ /* 0x000e6e0000002400 */
[C---:B------:R-:W-:Y:S01]  /*56d0*/  HMMA.16816.F32.BF16 R32, R40.reuse, R36, R32 ;  /* 0x000000242820723c */ /* 0x040fe20000041820 */
[----:B------:R5:W2:Y:S07]  /*56e0*/  MUFU.TANH R27, R19 ;  /* 0x00000013001b7308 */ /* 0x000aae0000002400 */
[C---:B------:R-:W-:Y:S01]  /*56f0*/  HMMA.16816.F32.BF16 R44, R40.reuse, R38, R44 ;  /* 0x00000026282c723c */ /* 0x040fe2000004182c */
[----:B------:R-:W-:Y:S07]  /*5700*/  LDSM.16.M88.4 R36, [R216+0x7000] ;  /* 0x00700000d824783b */ /* 0x000fee0000000200 */
[C---:B-1----:R-:W-:Y:S01]  /*5710*/  HMMA.16816.F32.BF16 R60, R40.reuse, R20, R60 ;  /* 0x00000014283c723c */ /* 0x042fe2000004183c */
[----:B-----5:R-:W1:Y:S07]  /*5720*/  LDSM.16.M88.4 R16, [R223+0xf800] ;  /* 0x00f80000df10783b */ /* 0x020e6e0000000200 */
[----:B------:R-:W-:Y:S08]  /*5730*/  HMMA.16816.F32.BF16 R72, R40, R22, R72 ;  /* 0x000000162848723c */ /* 0x000ff00000041848 */
[C---:B------:R-:W-:Y:S08]  /*5740*/  HMMA.16816.F32.BF16 R88, R28.reuse, R8, R88 ;  /* 0x000000081c58723c */ /* 0x040ff00000041858 */
[----:B------:R-:W-:Y:S01]  /*5750*/  HMMA.16816.F32.BF16 R64, R28, R10, R64 ;  /* 0x0000000a1c40723c */ /* 0x000fe20000041840 */
[----:B------:R-:W5:Y:S01]  /*5760*/  LDSM.16.M88.4 R8, [R216+0x7800] ;  /* 0x00780000d808783b */ /* 0x000f620000000200 */
[----:B------:R-:W-:-:S06]  /*5770*/  DEPBAR.LE SB0, 0x0 ;  /* 0x000080000000791a */ /* 0x000fcc0000000000 */
[C---:B------:R-:W-:Y:S08]  /*5780*/  HMMA.16816.F32.BF16 R32, R28.reuse, R68, R32 ;  /* 0x000000441c20723c */ /* 0x040ff00000041820 */
[C---:B------:R-:W-:Y:S08]  /*5790*/  HMMA.16816.F32.BF16 R44, R28.reuse, R70, R44 ;  /* 0x000000461c2c723c */ /* 0x040ff0000004182c */
[C---:B-1----:R-:W-:Y:S08]  /*57a0*/  HMMA.16816.F32.BF16 R60, R28.reuse, R16, R60 ;  /* 0x000000101c3c723c */ /* 0x042ff0000004183c */
[----:B------:R-:W-:Y:S08]  /*57b0*/  HMMA.16816.F32.BF16 R72, R28, R18, R72 ;  /* 0x000000121c48723c */ /* 0x000ff00000041848 */
[C---:B------:R-:W-:Y:S08]  /*57c0*/  HMMA.16816.F32.BF16 R32, R12.reuse, R56, R32 ;  /* 0x000000380c20723c */ /* 0x040ff00000041820 */
[C---:B------:R-:W-:Y:S08]  /*57d0*/  HMMA.16816.F32.BF16 R44, R12.reuse, R58, R44 ;  /* 0x0000003a0c2c723c */ /* 0x040ff0000004182c */
[C---:B------:R-:W-:Y:S08]  /*57e0*/  HMMA.16816.F32.BF16 R88, R12.reuse, R36, R88 ;  /* 0x000000240c58723c */ /* 0x040ff00000041858 */
[----:B------:R-:W-:Y:S01]  /*57f0*/  HMMA.16816.F32.BF16 R64, R12, R38, R64 ;  /* 0x000000260c40723c */ /* 0x000fe20000041840 */
[----:B------:R-:W-:-:S02]  /*5800*/  FMUL.FTZ R21, R35, c[0x0][0x2ec] ;  /* 0x0000bb0023157a20 */ /* 0x000fc40000410000 */
[----:B------:R-:W-:Y:S02]  /*5810*/  FMUL.FTZ R20, R34, c[0x0][0x2ec] ;  /* 0x0000bb0022147a20 */ /* 0x000fe40000410000 */
[----:B------:R-:W-:Y:S02]  /*5820*/  FMUL.FTZ R32, R32, c[0x0][0x2ec] ;  /* 0x0000bb0020207a20 */ /* 0x000fe40000410000 */
[----:B------:R-:W-:Y:S01]  /*5830*/  FMUL.FTZ R33, R33, c[0x0][0x2ec] ;  /* 0x0000bb0021217a20 */ /* 0x000fe20000410000 */
[----:B-----5:R-:W-:Y:S01]  /*5840*/  HMMA.16816.F32.BF16 R60, R12, R8, R60 ;  /* 0x000000080c3c723c */ /* 0x020fe2000004183c */
[----:B------:R-:W-:Y:S01]  /*5850*/  FMUL.FTZ R35, R45, c[0x0][0x2ec] ;  /* 0x0000bb002d237a20 */ /* 0x000fe20000410000 */
[----:B------:R-:W1:Y:S01]  /*5860*/  MUFU.TANH R20, R20 ;  /* 0x0000001400147308 */ /* 0x000e620000002400 */
[----:B------:R-:W-:Y:S02]  /*5870*/  FMUL.FTZ R34, R44, c[0x0][0x2ec] ;  /* 0x0000bb002c227a20 */ /* 0x000fe40000410000 */
[----:B------:R-:W-:-:S02]  /*5880*/  FMUL.FTZ R22, R46, c[0x0][0x2ec] ;  /* 0x0000bb002e167a20 */ /* 0x000fc40000410000 */
[----:B------:R-:W-:Y:S01]  /*5890*/  FMUL.FTZ R16, R47, c[0x0][0x2ec] ;  /* 0x0000bb002f107a20 */ /* 0x000fe20000410000 */
[----:B------:R-:W-:Y:S01]  /*58a0*/  HMMA.16816.F32.BF16 R72, R12, R10, R72 ;  /* 0x0000000a0c48723c */ /* 0x000fe20000041848 */
        /* <DEDUP_REMOVED lines=19> */
[----:B------:R-:W-:-:S03]  /*59e0*/  FMUL.FTZ R31, R75, c[0x0][0x2ec] ;  /* 0x0000bb004b1f7a20 */ /* 0x000fc60000410000 */
        /* <DEDUP_REMOVED lines=18> */
[----:B------:R-:W1:Y:S01]  /*5b10*/  MUFU.TANH R31, R31 ;  /* 0x0000001f001f7308 */ /* 0x000e620000002400 */
        /* <DEDUP_REMOVED lines=77> */
.L_x_6502:
[----:B------:R-:W-:-:S04]  /*5ff0*/  ULEA UR4, -UR8, URZ, 0x6 ;  /* 0x0000003f08047291 */ /* 0x000fc8000f8e313f */
[----:B------:R-:W-:Y:S02]  /*6000*/  USHF.R.S32.HI UR5, URZ, 0x1f, UR4 ;  /* 0x0000001f3f057899 */ /* 0x000fe40008011404 */
[----:B------:R-:W-:-:S04]  /*6010*/  MOV R15, UR4 ;  /* 0x00000004000f7c02 */ /* 0x000fc80008000f00 */
[----:B------:R-:W-:Y:S02]  /*6020*/  MOV R14, UR5 ;  /* 0x00000005000e7c02 */ /* 0x000fe40008000f00 */
.L_x_6503:
        /* <DEDUP_REMOVED lines=156> */
.L_x_6505:
[----:B------:R-:W-:Y:S05]  /*69f0*/  BSYNC B0 ;  /* 0x0000000000007941 */ /* 0x000fea0003800000 */
.L_x_6504:
[----:B------:R-:W0:Y:S01]  /*6a00*/  LDGDEPBAR ;  /* 0x00000000000079af */ /* 0x000e220000000000 */
[----:B------:R-:W-:-:S04]  /*6a10*/  IADD3 R196, P0, R15, R196, RZ ;  /* 0x000000c40fc47210 */ /* 0x000fc80007f1e0ff */
[----:B------:R-:W-:Y:S02]  /*6a20*/  IADD3.X R165, R14, R165, RZ, P0, !PT ;  /* 0x000000a50ea57210 */ /* 0x000fe400007fe4ff */
.L_x_6501:
[----:B--234-:R-:W-:Y:S01]  /*6a30*/  IADD3 R67, R234, UR28, RZ ;  /* 0x0000001cea437c10 */ /* 0x01cfe2000fffe0ff */
        /* <DEDUP_REMOVED lines=12> */
[C---:B------:R-:W-:Y:S01]  /*6b00*/  IMAD.IADD R64, R243.reuse, 0x1, -R47 ;  /* 0x00000001f3407824 */ /* 0x040fe200078e0a2f */
[----:B------:R-:W-:Y:S01]  /*6b10*/  IABS R66, R66 ;  /* 0x0000004200427213 */ /* 0x000fe20000000000 */
[----:B------:R-:W-:Y:S01]  /*6b20*/  IMAD.IADD R61, R243, 0x1, -R15 ;  /* 0x00000001f33d7824 */ /* 0x000fe200078e0a0f */
[----:B------:R-:W-:Y:S01]  /*6b30*/  IADD3 R44, R67, 0x10, RZ ;  /* 0x00000010432c7810 */ /* 0x000fe20007ffe0ff */
[----:B------:R-:W-:Y:S01]  /*6b40*/  IMAD.IADD R54, R243, 0x1, -R41 ;  /* 0x00000001f3367824 */ /* 0x000fe200078e0a29 */
[----:B------:R-:W-:Y:S01]  /*6b50*/  IADD3 R12, R67, 0x29, RZ ;  /* 0x00000029430c7810 */ /* 0x000fe20007ffe0ff */
[----:B------:R-:W-:Y:S01]  /*6b60*/  IMAD R222, R2, 0x2, R224 ;  /* 0x0000000202de7824 */ /* 0x000fe200078e02e0 */
[----:B------:R-:W-:Y:S01]  /*6b70*/  IABS R63, R63 ;  /* 0x0000003f003f7213 */ /* 0x000fe20000000000 */
[----:B------:R-:W2:Y:S01]  /*6b80*/  I2F R66, R66 ;  /* 0x0000004200427306 */ /* 0x000ea20000201400 */
[----:B------:R-:W-:Y:S01]  /*6b90*/  IMAD.IADD R62, R243, 0x1, -R44 ;  /* 0x00000001f33e7824 */ /* 0x000fe200078e0a2c */
[----:B------:R-:W-:Y:S01]  /*6ba0*/  IADD3 R43, R67, 0x18, RZ ;  /* 0x00000018432b7810 */ /* 0x000fe20007ffe0ff */
[C---:B------:R-:W-:Y:S01]  /*6bb0*/  IMAD.IADD R55, R243.reuse, 0x1, -R12 ;  /* 0x00000001f3377824 */ /* 0x040fe200078e0a0c */
[----:B------:R-:W-:Y:S01]  /*6bc0*/  IABS R65, R65 ;  /* 0x0000004100417213 */ /* 0x000fe20000000000 */
[C---:B------:R-:W-:Y:S01]  /*6bd0*/  IMAD R221, R0.reuse, 0x2, R224 ;  /* 0x0000000200dd7824 */ /* 0x040fe200078e02e0 */
[----:B------:R-:W-:Y:S01]  /*6be0*/  IABS R58, R58 ;  /* 0x0000003a003a7213 */ /* 0x000fe20000000000 */
[----:B------:R-:W-:Y:S01]  /*6bf0*/  IMAD.IADD R60, R243, 0x1, -R43 ;  /* 0x00000001f33c7824 */ /* 0x000fe200078e0a2b */
[----:B------:R-:W-:Y:S01]  /*6c00*/  IADD3 R11, R67, 0x19, RZ ;  /* 0x00000019430b7810 */ /* 0x000fe20007ffe0ff */
[----:B------:R-:W3:Y:S01]  /*6c10*/  I2F R63, R63 ;  /* 0x0000003f003f7306 */ /* 0x000ee20000201400 */
[----:B------:R-:W-:Y:S01]  /*6c20*/  IABS R64, R64 ;  /* 0x0000004000407213 */ /* 0x000fe20000000000 */
[----:B------:R-:W-:Y:S01]  /*6c30*/  IMAD R220, R0, 0x2, R222 ;  /* 0x0000000200dc7824 */ /* 0x000fe200078e02de */
[----:B------:R-:W-:Y:S01]  /*6c40*/  IABS R61, R61 ;  /* 0x0000003d003d7213 */ /* 0x000fe20000000000 */
[----:B------:R-:W-:Y:S01]  /*6c50*/  IMAD.IADD R59, R243, 0x1, -R11 ;  /* 0x00000001f33b7824 */ /* 0x000fe200078e0a0b */
[----:B------:R-:W-:Y:S01]  /*6c60*/  IABS R54, R54 ;  /* 0x0000003600367213 */ /* 0x000fe20000000000 */
[----:B------:R-:W-:Y:S01]  /*6c70*/  LDSM.16.MT88.4 R148, [R222+0x10000] ;  /* 0x01000000de94783b */ /* 0x000fe20000004200 */
[----:B------:R-:W-:Y:S01]  /*6c80*/  IABS R62, R62 ;  /* 0x0000003e003e7213 */ /* 0x000fe20000000000 */
[----:B------:R-:W4:Y:S01]  /*6c90*/  I2F R65, R65 ;  /* 0x0000004100417306 */ /* 0x000f220000201400 */
[----:B------:R-:W-:Y:S01]  /*6ca0*/  IABS R55, R55 ;  /* 0x0000003700377213 */ /* 0x000fe20000000000 */
[----:B--2---:R-:W-:Y:S01]  /*6cb0*/  FFMA.FTZ R3, R66, -UR19, R3 ;  /* 0x8000001342037c23 */ /* 0x004fe20008010003 */
[----:B------:R-:W-:Y:S01]  /*6cc0*/  IABS R60, R60 ;  /* 0x0000003c003c7213 */ /* 0x000fe20000000000 */
[----:B------:R-:W-:Y:S01]  /*6cd0*/  LDSM.16.MT88.4 R140, [R221+0x10000] ;  /* 0x01000000dd8c783b */ /* 0x000fe20000004200 */
[----:B------:R-:W-:-:S02]  /*6ce0*/  IADD3 R14, R67, 0x21, RZ ;  /* 0x00000021430e7810 */ /* 0x000fc40007ffe0ff */
[----:B------:R-:W-:Y:S01]  /*6cf0*/  IABS R59, R59 ;  /* 0x0000003b003b7213 */ /* 0x000fe20000000000 */
[----:B------:R-:W2:Y:S01]  /*6d00*/  I2F R58, R58 ;  /* 0x0000003a003a7306 */ /* 0x000ea20000201400 */
[-C--:B------:R-:W-:Y:S01]  /*6d10*/  ISETP.GE.AND P0, PT, R67, R241.reuse, PT ;  /* 0x000000f14300720c */ /* 0x080fe20003f06270 */
[----:B------:R-:W-:Y:S01]  /*6d20*/  IMAD.IADD R57, R243, 0x1, -R14 ;  /* 0x00000001f3397824 */ /* 0x000fe200078e0a0e */
[CC--:B------:R-:W-:Y:S01]  /*6d30*/  ISETP.GE.AND P1, PT, R46.reuse, R241.reuse, PT ;  /* 0x000000f12e00720c */ /* 0x0c0fe20003f26270 */
[----:B---3--:R-:W-:Y:S01]  /*6d40*/  FFMA.FTZ R49, R63, -UR19, R49 ;  /* 0x800000133f317c23 */ /* 0x008fe20008010031 */
[C---:B------:R-:W-:Y:S01]  /*6d50*/  ISETP.LT.OR P0, PT, R67.reuse, R242, P0 ;  /* 0x000000f24300720c */ /* 0x040fe20000701670 */
[----:B------:R-:W-:Y:S01]  /*6d60*/  LDSM.16.MT88.4 R132, [R220+0x10000] ;  /* 0x01000000dc84783b */ /* 0x000fe20000004200 */
[----:B------:R-:W-:Y:S01]  /*6d70*/  ISETP.GE.AND P2, PT, R67, R238, PT ;  /* 0x000000ee4300720c */ /* 0x000fe20003f46270 */
[----:B------:R-:W3:Y:S01]  /*6d80*/  I2F R64, R64 ;  /* 0x0000004000407306 */ /* 0x000ee20000201400 */
[----:B------:R-:W-:Y:S01]  /*6d90*/  ISETP.GE.AND P5, PT, R5, R241, PT ;  /* 0x000000f10500720c */ /* 0x000fe20003fa6270 */
[----:B----4-:R-:W-:Y:S01]  /*6da0*/  FFMA.FTZ R48, R65, -UR19, R48 ;  /* 0x8000001341307c23 */ /* 0x010fe20008010030 */
[----:B------:R-:W-:Y:S01]  /*6db0*/  ISETP.LT.OR P1, PT, R46, R242, P1 ;  /* 0x000000f22e00720c */ /* 0x000fe20000f21670 */
[----:B------:R-:W-:Y:S01]  /*6dc0*/  LDSM.16.MT88.4 R72, [R224+0x14000] ;  /* 0x01400000e048783b */ /* 0x000fe20000004200 */
[----:B------:R-:W-:-:S02]  /*6dd0*/  IABS R57, R57 ;  /* 0x0000003900397213 */ /* 0x000fc40000000000 */
[----:B------:R-:W-:Y:S01]  /*6de0*/  FSEL R3, R3, -INF , !P0 ;  /* 0xff80000003037808 */ /* 0x000fe20004000000 */
[----:B------:R-:W4:Y:S01]  /*6df0*/  I2F R61, R61 ;  /* 0x0000003d003d7306 */ /* 0x000f220000201400 */
[C---:B------:R-:W-:Y:S01]  /*6e00*/  IADD3 R13, R67.reuse, 0x28, RZ ;  /* 0x00000028430d7810 */ /* 0x040fe20007ffe0ff */
[----:B-12---:R-:W-:Y:S01]  /*6e10*/  FFMA.FTZ R58, R58, -UR19, R23 ;  /* 0x800000133a3a7c23 */ /* 0x006fe20008010017 */
[C---:B------:R-:W-:Y:S01]  /*6e20*/  IADD3 R40, R67.reuse, 0x31, RZ ;  /* 0x0000003143287810 */ /* 0x040fe20007ffe0ff */
[----:B------:R-:W-:Y:S01]  /*6e30*/  LDSM.16.MT88.4 R80, [R222+0x14000] ;  /* 0x01400000de50783b */ /* 0x000fe20000004200 */
[----:B------:R-:W-:Y:S01]  /*6e40*/  IADD3 R39, R67, 0x38, RZ ;  /* 0x0000003843277810 */ /* 0x000fe20007ffe0ff */
[----:B------:R-:W-:Y:S01]  /*6e50*/  IMAD.IADD R56, R243, 0x1, -R13 ;  /* 0x00000001f3387824 */ /* 0x000fe200078e0a0d */
[C---:B------:R-:W-:Y:S01]  /*6e60*/  IADD3 R37, R67.reuse, 0x39, RZ ;  /* 0x0000003943257810 */ /* 0x040fe20007ffe0ff */
[----:B------:R-:W1:Y:S01]  /*6e70*/  I2F R54, R54 ;  /* 0x0000003600367306 */ /* 0x000e620000201400 */
[----:B------:R-:W-:Y:S01]  /*6e80*/  ISETP.LT.OR P2, PT, R67, R239, P2 ;  /* 0x000000ef4300720c */ /* 0x000fe20001741670 */
[----:B------:R-:W-:Y:S01]  /*6e90*/  IMAD.IADD R67, R240, 0x1, -R67 ;  /* 0x00000001f0437824 */ /* 0x000fe200078e0a43 */
[-C--:B------:R-:W-:Y:S01]  /*6ea0*/  ISETP.GE.AND P3, PT, R47, R241.reuse, PT ;  /* 0x000000f12f00720c */ /* 0x080fe20003f66270 */
[----:B---3--:R-:W-:Y:S01]  /*6eb0*/  FFMA.FTZ R25, R64, -UR19, R25 ;  /* 0x8000001340197c23 */ /* 0x008fe20008010019 */
[----:B------:R-:W-:Y:S01]  /*6ec0*/  ISETP.GE.AND P0, PT, R15, R241, PT ;  /* 0x000000f10f00720c */ /* 0x000fe20003f06270 */
[----:B------:R-:W-:Y:S01]  /*6ed0*/  IMAD.IADD R53, R243, 0x1, -R40 ;  /* 0x00000001f3357824 */ /* 0x000fe200078e0a28 */
[----:B------:R-:W-:Y:S01]  /*6ee0*/  ISETP.LT.OR P5, PT, R5, R242, P5 ;  /* 0x000000f20500720c */ /* 0x000fe20002fa1670 */
[----:B------:R-:W2:Y:S01]  /*6ef0*/  I2F R62, R62 ;  /* 0x0000003e003e7306 */ /* 0x000ea20000201400 */
[----:B------:R-:W-:Y:S01]  /*6f00*/  FSEL R23, R49, -INF , !P1 ;  /* 0xff80000031177808 */ /* 0x000fe20004800000 */
[----:B----4-:R-:W-:Y:S01]  /*6f10*/  FFMA.FTZ R33, R61, -UR19, R33 ;  /* 0x800000133d217c23 */ /* 0x010fe20008010021 */
[----:B------:R-:W-:Y:S01]  /*6f20*/  ISETP.GE.AND P1, PT, R5, R238, PT ;  /* 0x000000ee0500720c */ /* 0x000fe20003f26270 */
[----:B------:R-:W-:Y:S01]  /*6f30*/  IMAD.IADD R6, R243, 0x1, -R37 ;  /* 0x00000001f3067824 */ /* 0x000fe200078e0a25 */
[-C--:B------:R-:W-:Y:S01]  /*6f40*/  ISETP.LT.OR P3, PT, R47, R242.reuse, P3 ;  /* 0x000000f22f00720c */ /* 0x080fe20001f61670 */
[----:B------:R-:W-:Y:S01]  /*6f50*/  IMAD.IADD R52, R243, 0x1, -R39 ;  /* 0x00000001f3347824 */ /* 0x000fe200078e0a27 */
[----:B------:R-:W-:Y:S01]  /*6f60*/  ISETP.LT.OR P0, PT, R15, R242, P0 ;  /* 0x000000f20f00720c */ /* 0x000fe20000701670 */
[----:B------:R-:W3:Y:S01]  /*6f70*/  I2F R55, R55 ;  /* 0x0000003700377306 */ /* 0x000ee20000201400 */
[----:B-1----:R-:W-:Y:S01]  /*6f80*/  FFMA.FTZ R54, R54, -UR19, R10 ;  /* 0x8000001336367c23 */ /* 0x002fe2000801000a */
[----:B------:R-:W-:Y:S01]  /*6f90*/  ISETP.LT.OR P1, PT, R5, R239, P1 ;  /* 0x000000ef0500720c */ /* 0x000fe20000f21670 */
[C---:B------:R-:W-:Y:S01]  /*6fa0*/  IMAD.IADD R10, R240.reuse, 0x1, -R5 ;  /* 0x00000001f00a7824 */ /* 0x040fe200078e0a05 */
[----:B------:R-:W-:Y:S01]  /*6fb0*/  FSEL R25, R25, -INF , !P3 ;  /* 0xff80000019197808 */ /* 0x000fe20005800000 */
[----:B------:R-:W-:Y:S01]  /*6fc0*/  IMAD.IADD R49, R240, 0x1, -R11 ;  /* 0x00000001f0317824 */ /* 0x000fe200078e0a0b */
[----:B------:R-:W-:Y:S01]  /*6fd0*/  FSEL R5, R33, -INF , !P0 ;  /* 0xff80000021057808 */ /* 0x000fe20004000000 */
[----:B------:R-:W-:Y:S01]  /*6fe0*/  LDSM.16.MT88.4 R88, [R221+0x14000] ;  /* 0x01400000dd58783b */ /* 0x000fe20000004200 */
[----:B------:R-:W1:Y:S01]  /*6ff0*/  I2F R60, R60 ;  /* 0x0000003c003c7306 */ /* 0x000e620000201400 */
[----:B--2---:R-:W-:Y:S01]  /*7000*/  FFMA.FTZ R62, R62, -UR19, R32 ;  /* 0x800000133e3e7c23 */ /* 0x004fe20008010020 */
[----:B------:R-:W-:Y:S01]  /*7010*/  FSEL R32, R48, -INF , !P5 ;  /* 0xff80000030207808 */ /* 0x000fe20006800000 */
[----:B------:R-:W-:Y:S01]  /*7020*/  IMAD.IADD R48, R240, 0x1, -R44 ;  /* 0x00000001f0307824 */ /* 0x000fe200078e0a2c */
[-C--:B------:R-:W-:Y:S01]  /*7030*/  ISETP.GE.AND P5, PT, R43, R241.reuse, PT ;  /* 0x000000f12b00720c */ /* 0x080fe20003fa6270 */
[----:B------:R-:W-:Y:S01]  /*7040*/  LDSM.16.MT88.4 R96, [R220+0x14000] ;  /* 0x01400000dc60783b */ /* 0x000fe20000004200 */
[----:B------:R-:W-:-:S02]  /*7050*/  ISETP.GE.AND P3, PT, R11, R241, PT ;  /* 0x000000f10b00720c */ /* 0x000fc40003f66270 */
[----:B------:R-:W2:Y:S01]  /*7060*/  I2F R59, R59 ;  /* 0x0000003b003b7306 */ /* 0x000ea20000201400 */
[----:B---3--:R-:W-:Y:S01]  /*7070*/  FFMA.FTZ R55, R55, -UR19, R9 ;  /* 0x8000001337377c23 */ /* 0x008fe20008010009 */
[----:B------:R-:W-:Y:S01]  /*7080*/  IABS R9, R67 ;  /* 0x0000004300097213 */ /* 0x000fe20000000000 */
[----:B------:R-:W-:Y:S01]  /*7090*/  LDSM.16.MT88.4 R104, [R224+0x16000] ;  /* 0x01600000e068783b */ /* 0x000fe20000004200 */
[----:B------:R-:W-:Y:S02]  /*70a0*/  ISETP.GE.AND P0, PT, R47, R238, PT ;  /* 0x000000ee2f00720c */ /* 0x000fe40003f06270 */
[----:B------:R-:W-:Y:S01]  /*70b0*/  IABS R10, R10 ;  /* 0x0000000a000a7213 */ /* 0x000fe20000000000 */
[----:B------:R-:W-:Y:S01]  /*70c0*/  LDSM.16.MT88.4 R64, [R220+0x12000] ;  /* 0x01200000dc40783b */ /* 0x000fe20000004200 */
[----:B------:R-:W3:Y:S01]  /*70d0*/  I2F R57, R57 ;  /* 0x0000003900397306 */ /* 0x000ee20000201400 */
[----:B-1----:R-:W-:Y:S01]  /*70e0*/  FFMA.FTZ R34, R60, -UR19, R34 ;  /* 0x800000133c227c23 */ /* 0x002fe20008010022 */
[----:B------:R-:W-:Y:S01]  /*70f0*/  ISETP.LT.OR P5, PT, R43, R242, P5 ;  /* 0x000000f22b00720c */ /* 0x000fe20002fa1670 */
[----:B------:R-:W-:Y:S01]  /*7100*/  LDSM.16.MT88.4 R112, [R222+0x16000] ;  /* 0x01600000de70783b */ /* 0x000fe20000004200 */
[----:B------:R-:W-:-:S02]  /*7110*/  ISETP.LT.OR P0, PT, R47, R239, P0 ;  /* 0x000000ef2f00720c */ /* 0x000fc40000701670 */
[----:B------:R-:W-:Y:S01]  /*7120*/  ISETP.LT.OR P3, PT, R11, R242, P3 ;  /* 0x000000f20b00720c */ /* 0x000fe20001f61670 */
[----:B------:R-:W-:Y:S01]  /*7130*/  LDSM.16.MT88.4 R120, [R221+0x16000] ;  /* 0x01600000dd78783b */ /* 0x000fe20000004200 */
[----:B------:R1:W4:Y:S01]  /*7140*/  I2F R33, R9 ;  /* 0x0000000900217306 */ /* 0x0003220000201400 */
[----:B--2---:R-:W-:Y:S01]  /*7150*/  FFMA.FTZ R35, R59, -UR19, R35 ;  /* 0x800000133b237c23 */ /* 0x004fe20008010023 */
[----:B------:R-:W-:Y:S02]  /*7160*/  IABS R53, R53 ;  /* 0x0000003500357213 */ /* 0x000fe40000000000 */
[----:B------:R-:W-:Y:S02]  /*7170*/  IABS R6, R6 ;  /* 0x0000000600067213 */ /* 0x000fe40000000000 */
[----:B------:R-:W-:Y:S01]  /*7180*/  IABS R56, R56 ;  /* 0x0000003800387213 */ /* 0x000fe20000000000 */
[----:B---3--:R-:W-:Y:S01]  /*7190*/  FFMA.FTZ R36, R57, -UR19, R36 ;  /* 0x8000001339247c23 */ /* 0x008fe20008010024 */
[----:B------:R-:W2:Y:S01]  /*71a0*/  I2F R53, R53 ;  /* 0x0000003500357306 */ /* 0x000ea20000201400 */
[----:B------:R-:W-:-:S02]  /*71b0*/  ISETP.GE.AND P4, PT, R44, R241, PT ;  /* 0x000000f12c00720c */ /* 0x000fc40003f86270 */
[----:B------:R-:W-:Y:S02]  /*71c0*/  IABS R52, R52 ;  /* 0x0000003400347213 */ /* 0x000fe40000000000 */
[----:B------:R-:W-:Y:S01]  /*71d0*/  ISETP.LT.OR P4, PT, R44, R242, P4 ;  /* 0x000000f22c00720c */ /* 0x000fe20002781670 */
[----:B-1----:R-:W-:Y:S02]  /*71e0*/  IMAD.IADD R9, R240, 0x1, -R47 ;  /* 0x00000001f0097824 */ /* 0x002fe400078e0a2f */
[----:B------:R-:W1:Y:S01]  /*71f0*/  I2F R6, R6 ;  /* 0x0000000600067306 */ /* 0x000e620000201400 */
[----:B------:R-:W-:Y:S01]  /*7200*/  IMAD.MOV.U32 R47, RZ, RZ, R10 ;  /* 0x000000ffff2f7224 */ /* 0x000fe200078e000a */
[----:B------:R-:W-:Y:S01]  /*7210*/  FSEL R10, R34, -INF , !P5 ;  /* 0xff800000220a7808 */ /* 0x000fe20006800000 */
[----:B----4-:R-:W-:Y:S01]  /*7220*/  FFMA.FTZ R7, R33, -UR19, R7 ;  /* 0x8000001321077c23 */ /* 0x010fe20008010007 */
[----:B------:R-:W-:Y:S02]  /*7230*/  IABS R34, R9 ;  /* 0x0000000900227213 */ /* 0x000fe40000000000 */
[----:B------:R-:W-:-:S02]  /*7240*/  FSEL R9, R35, -INF , !P3 ;  /* 0xff80000023097808 */ /* 0x000fc40005800000 */
[----:B------:R-:W-:Y:S01]  /*7250*/  ISETP.GE.AND P3, PT, R14, R241, PT ;  /* 0x000000f10e00720c */ /* 0x000fe20003f66270 */
[----:B------:R-:W3:Y:S01]  /*7260*/  I2F R56, R56 ;  /* 0x0000003800387306 */ /* 0x000ee20000201400 */
[----:B--2---:R-:W-:Y:S01]  /*7270*/  FFMA.FTZ R45, R53, -UR19, R45 ;  /* 0x80000013352d7c23 */ /* 0x004fe2000801002d */
[----:B------:R-:W-:Y:S02]  /*7280*/  ISETP.GE.AND P5, PT, R46, R238, PT ;  /* 0x000000ee2e00720c */ /* 0x000fe40003fa6270 */
[----:B------:R-:W-:Y:S02]  /*7290*/  ISETP.LT.OR P3, PT, R14, R242, P3 ;  /* 0x000000f20e00720c */ /* 0x000fe40001f61670 */
[----:B------:R-:W-:Y:S01]  /*72a0*/  ISETP.LT.OR P5, PT, R46, R239, P5 ;  /* 0x000000ef2e00720c */ /* 0x000fe20002fa1670 */
[----:B-1----:R-:W-:Y:S01]  /*72b0*/  FFMA.FTZ R50, R6, -UR19, R50 ;  /* 0x8000001306327c23 */ /* 0x002fe20008010032 */
[----:B------:R-:W-:Y:S01]  /*72c0*/  FSEL R186, R36, -INF , !P3 ;  /* 0xff80000024ba7808 */ /* 0x000fe20005800000 */
[----:B------:R-:W-:Y:S01]  /*72d0*/  I2F R47, R47 ;  /* 0x0000002f002f7306 */ /* 0x000fe20000201400 */
[----:B------:R-:W-:Y:S01]  /*72e0*/  ISETP.GE.AND P3, PT, R12, R241, PT ;  /* 0x000000f10c00720c */ /* 0x000fe20003f66270 */
[----:B------:R-:W-:Y:S01]  /*72f0*/  IMAD.IADD R46, R240, 0x1, -R46 ;  /* 0x00000001f02e7824 */ /* 0x000fe200078e0a2e */
[----:B------:R-:W-:-:S02]  /*7300*/  FSEL R6, R62, -INF , !P4 ;  /* 0xff8000003e067808 */ /* 0x000fc40006000000 */
[-C--:B------:R-:W-:Y:S02]  /*7310*/  ISETP.LT.OR P3, PT, R12, R242.reuse, P3 ;  /* 0x000000f20c00720c */ /* 0x080fe40001f61670 */
[-C--:B------:R-:W-:Y:S01]  /*7320*/  ISETP.GE.AND P4, PT, R42, R241.reuse, PT ;  /* 0x000000f12a00720c */ /* 0x080fe20003f86270 */
[----:B------:R-:W1:Y:S01]  /*7330*/  I2F R34, R34 ;  /* 0x0000002200227306 */ /* 0x000e620000201400 */
[----:B------:R-:W-:Y:S01]  /*7340*/  FSEL R188, R55, -INF , !P3 ;  /* 0xff80000037bc7808 */ /* 0x000fe20005800000 */
[----:B---3--:R-:W-:Y:S01]  /*7350*/  FFMA.FTZ R8, R56, -UR19, R8 ;  /* 0x8000001338087c23 */ /* 0x008fe20008010008 */
[----:B------:R-:W-:Y:S02]  /*7360*/  ISETP.GE.AND P3, PT, R40, R241, PT ;  /* 0x000000f12800720c */ /* 0x000fe40003f66270 */
[-C--:B------:R-:W-:Y:S02]  /*7370*/  ISETP.LT.OR P4, PT, R42, R242.reuse, P4 ;  /* 0x000000f22a00720c */ /* 0x080fe40002781670 */
[----:B------:R-:W-:Y:S01]  /*7380*/  ISETP.LT.OR P3, PT, R40, R242, P3 ;  /* 0x000000f22800720c */ /* 0x000fe20001f61670 */
[----:B------:R-:W2:Y:S01]  /*7390*/  I2F R52, R52 ;  /* 0x0000003400347306 */ /* 0x000ea20000201400 */
[----:B------:R-:W-:-:S02]  /*73a0*/  FSEL R185, R58, -INF , !P4 ;  /* 0xff8000003ab97808 */ /* 0x000fc40006000000 */
[----:B------:R-:W-:Y:S01]  /*73b0*/  FSEL R198, R45, -INF , !P3 ;  /* 0xff8000002dc67808 */ /* 0x000fe20005800000 */
[----:B------:R-:W-:Y:S01]  /*73c0*/  LDSM.16.MT88.4 R56, [R221+0x12000] ;  /* 0x01200000dd38783b */ /* 0x000fe20000004200 */
[-C--:B------:R-:W-:Y:S02]  /*73d0*/  ISETP.GE.AND P3, PT, R37, R241.reuse, PT ;  /* 0x000000f12500720c */ /* 0x080fe40003f66270 */
[----:B------:R-:W-:Y:S01]  /*73e0*/  ISETP.GE.AND P4, PT, R13, R241, PT ;  /* 0x000000f10d00720c */ /* 0x000fe20003f86270 */
[----:B-1----:R-:W-:Y:S01]  /*73f0*/  FFMA.FTZ R26, R34, -UR19, R26 ;  /* 0x80000013221a7c23 */ /* 0x002fe2000801001a */
[----:B------:R-:W-:Y:S02]  /*7400*/  ISETP.LT.OR P3, PT, R37, R242, P3 ;  /* 0x000000f22500720c */ /* 0x000fe40001f61670 */
[----:B------:R-:W-:Y:S02]  /*7410*/  IABS R35, R46 ;  /* 0x0000002e00237213 */ /* 0x000fe40000000000 */
[----:B------:R-:W-:-:S02]  /*7420*/  IABS R48, R48 ;  /* 0x0000003000307213 */ /* 0x000fc40000000000 */
[----:B------:R-:W-:Y:S01]  /*7430*/  FSEL R195, R50, -INF , !P3 ;  /* 0xff80000032c37808 */ /* 0x000fe20005800000 */
[----:B------:R1:W-:Y:S01]  /*7440*/  I2F R46, R35 ;  /* 0x00000023002e7306 */ /* 0x0003e20000201400 */
[----:B------:R-:W-:Y:S01]  /*7450*/  ISETP.LT.OR P4, PT, R13, R242, P4 ;  /* 0x000000f20d00720c */ /* 0x000fe20002781670 */
[----:B------:R-:W-:Y:S01]  /*7460*/  IMAD.MOV.U32 R36, RZ, RZ, R48 ;  /* 0x000000ffff247224 */ /* 0x000fe200078e0030 */
[C---:B------:R-:W-:Y:S01]  /*7470*/  ISETP.GE.AND P3, PT, R15.reuse, R238, PT ;  /* 0x000000ee0f00720c */ /* 0x040fe20003f66270 */
[----:B--2---:R-:W-:Y:S01]  /*7480*/  FFMA.FTZ R51, R52, -UR19, R51 ;  /* 0x8000001334337c23 */ /* 0x004fe20008010033 */
[----:B------:R-:W-:Y:S01]  /*7490*/  FSEL R187, R8, -INF , !P4 ;  /* 0xff80000008bb7808 */ /* 0x000fe20006000000 */
[----:B------:R-:W-:Y:S01]  /*74a0*/  IMAD.IADD R48, R240, 0x1, -R42 ;  /* 0x00000001f0307824 */ /* 0x000fe200078e0a2a */
[----:B------:R-:W-:Y:S01]  /*74b0*/  ISETP.LT.OR P3, PT, R15, R239, P3 ;  /* 0x000000ef0f00720c */ /* 0x000fe20001f61670 */
[----:B------:R2:W3:Y:S01]  /*74c0*/  I2F R8, R36 ;  /* 0x0000002400087306 */ /* 0x0004e20000201400 */
[----:B------:R-:W-:-:S02]  /*74d0*/  ISETP.GE.AND P4, PT, R41, R241, PT ;  /* 0x000000f12900720c */ /* 0x000fc40003f86270 */
[----:B------:R-:W-:Y:S02]  /*74e0*/  IABS R49, R49 ;  /* 0x0000003100317213 */ /* 0x000fe40000000000 */
[----:B------:R-:W-:Y:S02]  /*74f0*/  ISETP.LT.OR P4, PT, R41, R242, P4 ;  /* 0x000000f22900720c */ /* 0x000fe40002781670 */
[----:B------:R-:W-:Y:S01]  /*7500*/  IABS R48, R48 ;  /* 0x0000003000307213 */ /* 0x000fe20000000000 */
[----:B-1----:R-:W-:Y:S01]  /*7510*/  IMAD.IADD R35, R240, 0x1, -R15 ;  /* 0x00000001f0237824 */ /* 0x002fe200078e0a0f */
[----:B------:R-:W-:Y:S01]  /*7520*/  FSEL R199, R54, -INF , !P4 ;  /* 0xff80000036c77808 */ /* 0x000fe20006000000 */
[----:B------:R-:W-:Y:S01]  /*7530*/  FFMA.FTZ R15, R47, -UR19, R24 ;  /* 0x800000132f0f7c23 */ /* 0x000fe20008010018 */
[----:B------:R-:W-:Y:S01]  /*7540*/  ISETP.GE.AND P4, PT, R39, R241, PT ;  /* 0x000000f12700720c */ /* 0x000fe20003f86270 */
[C---:B------:R-:W-:Y:S01]  /*7550*/  IMAD.IADD R47, R240.reuse, 0x1, -R13 ;  /* 0x00000001f02f7824 */ /* 0x040fe200078e0a0d */
[----:B------:R-:W-:Y:S01]  /*7560*/  IABS R35, R35 ;  /* 0x0000002300237213 */ /* 0x000fe20000000000 */
[----:B------:R-:W-:Y:S01]  /*7570*/  IMAD.MOV.U32 R45, RZ, RZ, R49 ;  /* 0x000000ffff2d7224 */ /* 0x000fe200078e0031 */
[----:B------:R-:W-:Y:S01]  /*7580*/  FSEL R15, R15, -INF , !P1 ;  /* 0xff8000000f0f7808 */ /* 0x000fe20004800000 */
[----:B--2---:R-:W-:Y:S01]  /*7590*/  IMAD.IADD R36, R240, 0x1, -R43 ;  /* 0x00000001f0247824 */ /* 0x004fe200078e0a2b */
[----:B------:R-:W-:Y:S01]  /*75a0*/  ISETP.GE.AND P1, PT, R11, R238, PT ;  /* 0x000000ee0b00720c */ /* 0x000fe20003f26270 */
[----:B---3--:R-:W-:Y:S01]  /*75b0*/  FFMA.FTZ R8, R8, -UR19, R20 ;  /* 0x8000001308087c23 */ /* 0x008fe20008010014 */
[----:B------:R-:W1:Y:S01]  /*75c0*/  I2F R35, R35 ;  /* 0x0000002300237306 */ /* 0x000e620000201400 */
[----:B------:R-:W-:Y:S01]  /*75d0*/  ISETP.LT.OR P4, PT, R39, R242, P4 ;  /* 0x000000f22700720c */ /* 0x000fe20002781670 */
[----:B------:R-:W-:Y:S01]  /*75e0*/  FFMA.FTZ R27, R46, -UR19, R27 ;  /* 0x800000132e1b7c23 */ /* 0x000fe2000801001b */
[----:B------:R-:W-:-:S02]  /*75f0*/  ISETP.LT.OR P1, PT, R11, R239, P1 ;  /* 0x000000ef0b00720c */ /* 0x000fc40000f21670 */
[----:B------:R-:W-:Y:S02]  /*7600*/  FSEL R11, R26, -INF , !P0 ;  /* 0xff8000001a0b7808 */ /* 0x000fe40004000000 */
[----:B------:R-:W-:Y:S01]  /*7610*/  FMNMX.FTZ R26, R3, R32, !PT ;  /* 0x00000020031a7209 */ /* 0x000fe20007810000 */
[----:B------:R-:W2:Y:S01]  /*7620*/  I2F R45, R45 ;  /* 0x0000002d002d7306 */ /* 0x000ea20000201400 */
[----:B------:R-:W-:Y:S02]  /*7630*/  IABS R36, R36 ;  /* 0x0000002400247213 */ /* 0x000fe40000000000 */
[----:B------:R-:W-:Y:S02]  /*7640*/  FSEL R24, R7, -INF , !P2 ;  /* 0xff80000007187808 */ /* 0x000fe40005000000 */
[----:B------:R-:W-:Y:S02]  /*7650*/  IABS R7, R47 ;  /* 0x0000002f00077213 */ /* 0x000fe40000000000 */
[----:B------:R-:W-:Y:S01]  /*7660*/  FMNMX.FTZ R26, R25, R26, !PT ;  /* 0x0000001a191a7209 */ /* 0x000fe20007810000 */
[----:B------:R-:W3:Y:S01]  /*7670*/  I2F R36, R36 ;  /* 0x0000002400247306 */ /* 0x000ee20000201400 */
[----:B------:R-:W-:Y:S01]  /*7680*/  FSEL R197, R51, -INF , !P4 ;  /* 0xff80000033c57808 */ /* 0x000fe20006000000 */
[----:B-1----:R-:W-:Y:S01]  /*7690*/  FFMA.FTZ R21, R35, -UR19, R21 ;  /* 0x8000001323157c23 */ /* 0x002fe20008010015 */
[----:B------:R-:W-:-:S02]  /*76a0*/  ISETP.GE.AND P4, PT, R44, R238, PT ;  /* 0x000000ee2c00720c */ /* 0x000fc40003f86270 */
[----:B------:R-:W-:Y:S02]  /*76b0*/  FMNMX.FTZ R26, R23, R26, !PT ;  /* 0x0000001a171a7209 */ /* 0x000fe40007810000 */
[----:B------:R-:W-:Y:S01]  /*76c0*/  ISETP.LT.OR P4, PT, R44, R239, P4 ;  /* 0x000000ef2c00720c */ /* 0x000fe20002781670 */
[----:B------:R1:W4:Y:S01]  /*76d0*/  I2F R20, R7 ;  /* 0x0000000700147306 */ /* 0x0003220000201400 */
[----:B------:R-:W-:Y:S01]  /*76e0*/  IMAD.IADD R44, R240, 0x1, -R14 ;  /* 0x00000001f02c7824 */ /* 0x000fe200078e0a0e */
[----:B------:R-:W-:Y:S01]  /*76f0*/  FMNMX.FTZ R26, R6, R26, !PT ;  /* 0x0000001a061a7209 */ /* 0x000fe20007810000 */
[----:B--2---:R-:W-:Y:S01]  /*7700*/  FFMA.FTZ R16, R45, -UR19, R16 ;  /* 0x800000132d107c23 */ /* 0x004fe20008010010 */
[----:B------:R-:W-:Y:S02]  /*7710*/  FSEL R8, R8, -INF , !P4 ;  /* 0xff80000008087808 */ /* 0x000fe40006000000 */
[----:B------:R-:W-:Y:S02]  /*7720*/  IABS R44, R44 ;  /* 0x0000002c002c7213 */ /* 0x000fe40000000000 */
[----:B------:R-:W2:Y:S01]  /*7730*/  I2F R33, R48 ;  /* 0x0000003000217306 */ /* 0x000ea20000201400 */
[----:B------:R-:W-:-:S02]  /*7740*/  FMNMX.FTZ R26, R5, R26, !PT ;  /* 0x0000001a051a7209 */ /* 0x000fc40007810000 */
[C---:B------:R-:W-:Y:S02]  /*7750*/  ISETP.GE.AND P4, PT, R13.reuse, R238, PT ;  /* 0x000000ee0d00720c */ /* 0x040fe40003f86270 */
[----:B------:R-:W-:Y:S02]  /*7760*/  FMNMX.FTZ R26, R10, R26, !PT ;  /* 0x0000001a0a1a7209 */ /* 0x000fe40007810000 */
[----:B------:R-:W-:Y:S01]  /*7770*/  ISETP.LT.OR P4, PT, R13, R239, P4 ;  /* 0x000000ef0d00720c */ /* 0x000fe20002781670 */
[----:B------:R-:W5:Y:S01]  /*7780*/  I2F R44, R44 ;  /* 0x0000002c002c7306 */ /* 0x000f620000201400 */
[----:B-1----:R-:W-:Y:S01]  /*7790*/  FSEL R7, R27, -INF , !P5 ;  /* 0xff8000001b077808 */ /* 0x002fe20006800000 */
[----:B---3--:R-:W-:Y:S01]  /*77a0*/  FFMA.FTZ R13, R36, -UR19, R22 ;  /* 0x80000013240d7c23 */ /* 0x008fe20008010016 */
[-C--:B------:R-:W-:Y:S01]  /*77b0*/  ISETP.GE.AND P5, PT, R14, R238.reuse, PT ;  /* 0x000000ee0e00720c */ /* 0x080fe20003fa6270 */
[----:B----4-:R-:W-:Y:S01]  /*77c0*/  FFMA.FTZ R20, R20, -UR19, R28 ;  /* 0x8000001314147c23 */ /* 0x010fe2000801001c */
[----:B------:R-:W-:Y:S01]  /*77d0*/  FMNMX.FTZ R27, R24, R15, !PT ;  /* 0x0000000f181b7209 */ /* 0x000fe20007810000 */
[----:B------:R-:W-:Y:S01]  /*77e0*/  IMAD.IADD R22, R240, 0x1, -R41 ;  /* 0x00000001f0167824 */ /* 0x000fe200078e0a29 */
[----:B------:R-:W-:Y:S01]  /*77f0*/  ISETP.LT.OR P5, PT, R14, R239, P5 ;  /* 0x000000ef0e00720c */ /* 0x000fe20002fa1670 */
[----:B--2---:R-:W-:Y:S01]  /*7800*/  FFMA.FTZ R17, R33, -UR19, R17 ;  /* 0x8000001321117c23 */ /* 0x004fe20008010011 */
[----:B------:R-:W-:Y:S01]  /*7810*/  FSEL R14, R21, -INF , !P3 ;  /* 0xff800000150e7808 */ /* 0x000fe20005800000 */
[----:B------:R-:W-:Y:S01]  /*7820*/  IMAD.IADD R21, R240, 0x1, -R12 ;  /* 0x00000001f0157824 */ /* 0x000fe200078e0a0c */
[----:B------:R-:W-:Y:S01]  /*7830*/  FMNMX.FTZ R27, R11, R27, !PT ;  /* 0x0000001b0b1b7209 */ /* 0x000fe20007810000 */
[----:B------:R-:W-:Y:S01]  /*7840*/  LDSM.16.MT88.4 R48, [R222+0x12000] ;  /* 0x01200000de30783b */ /* 0x000fe20000004200 */
[----:B------:R-:W-:-:S02]  /*7850*/  ISETP.GE.AND P2, PT, R43, R238, PT ;  /* 0x000000ee2b00720c */ /* 0x000fc40003f46270 */
[----:B------:R-:W-:Y:S01]  /*7860*/  IABS R28, R21 ;  /* 0x00000015001c7213 */ /* 0x000fe20000000000 */
[----:B------:R-:W-:Y:S01]  /*7870*/  IMAD.IADD R21, R240, 0x1, -R40 ;  /* 0x00000001f0157824 */ /* 0x000fe200078e0a28 */
[----:B------:R-:W-:Y:S01]  /*7880*/  FMNMX.FTZ R26, R9, R26, !PT ;  /* 0x0000001a091a7209 */ /* 0x000fe20007810000 */
[----:B-----5:R-:W-:Y:S01]  /*7890*/  FFMA.FTZ R18, R44, -UR19, R18 ;  /* 0x800000132c127c23 */ /* 0x020fe20008010012 */
[----:B------:R-:W-:Y:S02]  /*78a0*/  FMNMX.FTZ R27, R7, R27, !PT ;  /* 0x0000001b071b7209 */ /* 0x000fe40007810000 */
[-C--:B------:R-:W-:Y:S01]  /*78b0*/  ISETP.GE.AND P3, PT, R12, R238.reuse, PT ;  /* 0x000000ee0c00720c */ /* 0x080fe20003f66270 */
[----:B------:R-:W1:Y:S01]  /*78c0*/  I2F R28, R28 ;  /* 0x0000001c001c7306 */ /* 0x000e620000201400 */
[----:B------:R-:W-:Y:S02]  /*78d0*/  ISETP.GE.AND P0, PT, R42, R238, PT ;  /* 0x000000ee2a00720c */ /* 0x000fe40003f06270 */
[----:B------:R-:W-:-:S02]  /*78e0*/  ISETP.LT.OR P2, PT, R43, R239, P2 ;  /* 0x000000ef2b00720c */ /* 0x000fc40001741670 */
[----:B------:R-:W-:Y:S02]  /*78f0*/  FMNMX.FTZ R26, R185, R26, !PT ;  /* 0x0000001ab91a7209 */ /* 0x000fe40007810000 */
[----:B------:R-:W-:Y:S02]  /*7900*/  FMNMX.FTZ R27, R8, R27, !PT ;  /* 0x0000001b081b7209 */ /* 0x000fe40007810000 */
[----:B------:R-:W-:Y:S02]  /*7910*/  IABS R22, R22 ;  /* 0x0000001600167213 */ /* 0x000fe40000000000 */
[-C--:B------:R-:W-:Y:S02]  /*7920*/  ISETP.LT.OR P3, PT, R12, R239.reuse, P3 ;  /* 0x000000ef0c00720c */ /* 0x080fe40001f61670 */
[----:B------:R-:W-:Y:S02]  /*7930*/  ISETP.LT.OR P0, PT, R42, R239, P0 ;  /* 0x000000ef2a00720c */ /* 0x000fe40000701670 */
[----:B------:R-:W-:Y:S01]  /*7940*/  FSEL R12, R16, -INF , !P1 ;  /* 0xff800000100c7808 */ /* 0x000fe20004800000 */
[----:B------:R-:W-:Y:S01]  /*7950*/  IMAD.IADD R16, R240, 0x1, -R39 ;  /* 0x00000001f0107824 */ /* 0x000fe200078e0a27 */
[----:B------:R-:W-:Y:S01]  /*7960*/  FSEL R13, R13, -INF , !P2 ;  /* 0xff8000000d0d7808 */ /* 0x000fe20005000000 */
[----:B------:R-:W2:Y:S01]  /*7970*/  I2F R22, R22 ;  /* 0x0000001600167306 */ /* 0x000ea20000201400 */
[----:B------:R-:W-:Y:S01]  /*7980*/  FMNMX.FTZ R26, R186, R26, !PT ;  /* 0x0000001aba1a7209 */ /* 0x000fe20007810000 */
[----:B-1----:R-:W-:Y:S01]  /*7990*/  FFMA.FTZ R19, R28, -UR19, R19 ;  /* 0x800000131c137c23 */ /* 0x002fe20008010013 */
[----:B------:R-:W-:-:S02]  /*79a0*/  FMNMX.FTZ R27, R14, R27, !PT ;  /* 0x0000001b0e1b7209 */ /* 0x000fc40007810000 */
[----:B------:R-:W-:Y:S02]  /*79b0*/  IABS R21, R21 ;  /* 0x0000001500157213 */ /* 0x000fe40000000000 */
[----:B------:R-:W-:Y:S01]  /*79c0*/  FSEL R189, R17, -INF , !P0 ;  /* 0xff80000011bd7808 */ /* 0x000fe20004000000 */
[----:B------:R-:W-:Y:S01]  /*79d0*/  IMAD.IADD R17, R240, 0x1, -R37 ;  /* 0x00000001f0117824 */ /* 0x000fe200078e0a25 */
[----:B------:R-:W-:Y:S02]  /*79e0*/  FMNMX.FTZ R26, R187, R26, !PT ;  /* 0x0000001abb1a7209 */ /* 0x000fe40007810000 */
[----:B------:R-:W-:Y:S01]  /*79f0*/  FMNMX.FTZ R27, R13, R27, !PT ;  /* 0x0000001b0d1b7209 */ /* 0x000fe20007810000 */
[----:B------:R-:W1:Y:S01]  /*7a00*/  I2F R21, R21 ;  /* 0x0000001500157306 */ /* 0x000e620000201400 */
[----:B------:R-:W-:Y:S02]  /*7a10*/  IABS R16, R16 ;  /* 0x0000001000107213 */ /* 0x000fe40000000000 */
[----:B------:R-:W-:Y:S01]  /*7a20*/  FMNMX.FTZ R26, R188, R26, !PT ;  /* 0x0000001abc1a7209 */ /* 0x000fe20007810000 */
[----:B--2---:R-:W-:Y:S01]  /*7a30*/  FFMA.FTZ R22, R22, -UR19, R29 ;  /* 0x8000001316167c23 */ /* 0x004fe2000801001d */
[----:B------:R-:W-:-:S02]  /*7a40*/  FMNMX.FTZ R27, R12, R27, !PT ;  /* 0x0000001b0c1b7209 */ /* 0x000fc40007810000 */
[----:B------:R-:W-:Y:S01]  /*7a50*/  IABS R17, R17 ;  /* 0x0000001100117213 */ /* 0x000fe20000000000 */
[----:B------:R-:W2:Y:S01]  /*7a60*/  I2F R16, R16 ;  /* 0x0000001000107306 */ /* 0x000ea20000201400 */
[----:B------:R-:W-:Y:S02]  /*7a70*/  FSEL R190, R18, -INF , !P5 ;  /* 0xff80000012be7808 */ /* 0x000fe40006800000 */
[----:B------:R-:W-:Y:S02]  /*7a80*/  FMNMX.FTZ R26, R199, R26, !PT ;  /* 0x0000001ac71a7209 */ /* 0x000fe40007810000 */
[----:B------:R-:W-:Y:S02]  /*7a90*/  FMNMX.FTZ R18, R189, R27, !PT ;  /* 0x0000001bbd127209 */ /* 0x000fe40007810000 */
[----:B------:R-:W-:Y:S01]  /*7aa0*/  ISETP.GE.AND P2, PT, R41, R238, PT ;  /* 0x000000ee2900720c */ /* 0x000fe20003f46270 */
[----:B------:R-:W3:Y:S01]  /*7ab0*/  I2F R17, R17 ;  /* 0x0000001100117306 */ /* 0x000ee20000201400 */
[----:B------:R-:W-:Y:S01]  /*7ac0*/  FMNMX.FTZ R26, R198, R26, !PT ;  /* 0x0000001ac61a7209 */ /* 0x000fe20007810000 */
[----:B-1----:R-:W-:Y:S01]  /*7ad0*/  FFMA.FTZ R21, R21, -UR19, R30 ;  /* 0x8000001315157c23 */ /* 0x002fe2000801001e */
[----:B------:R-:W-:-:S02]  /*7ae0*/  FSEL R191, R20, -INF , !P4 ;  /* 0xff80000014bf7808 */ /* 0x000fc40006000000 */
[----:B------:R-:W-:Y:S02]  /*7af0*/  FMNMX.FTZ R18, R190, R18, !PT ;  /* 0x00000012be127209 */ /* 0x000fe40007810000 */
[----:B------:R-:W-:Y:S01]  /*7b00*/  FSEL R192, R19, -INF , !P3 ;  /* 0xff80000013c07808 */ /* 0x000fe20005800000 */
[----:B--2---:R-:W-:Y:S01]  /*7b10*/  FFMA.FTZ R16, R16, -UR19, R38 ;  /* 0x8000001310107c23 */ /* 0x004fe20008010026 */
[C---:B------:R-:W-:Y:S02]  /*7b20*/  ISETP.GE.AND P1, PT, R40.reuse, R238, PT ;  /* 0x000000ee2800720c */ /* 0x040fe40003f26270 */
[-C--:B------:R-:W-:Y:S02]  /*7b30*/  ISETP.LT.OR P2, PT, R41, R239.reuse, P2 ;  /* 0x000000ef2900720c */ /* 0x080fe40001741670 */
[----:B------:R-:W-:Y:S02]  /*7b40*/  FMNMX.FTZ R26, R197, R26, !PT ;  /* 0x0000001ac51a7209 */ /* 0x000fe40007810000 */
[----:B------:R-:W-:Y:S01]  /*7b50*/  FMNMX.FTZ R19, R191, R18, !PT ;  /* 0x00000012bf137209 */ /* 0x000fe20007810000 */
[----:B---3--:R-:W-:Y:S01]  /*7b60*/  FFMA.FTZ R17, R17, -UR19, R31 ;  /* 0x8000001311117c23 */ /* 0x008fe2000801001f */
[----:B------:R-:W-:Y:S01]  /*7b70*/  ISETP.LT.OR P1, PT, R40, R239, P1 ;  /* 0x000000ef2800720c */ /* 0x000fe20000f21670 */
[----:B------:R-:W-:Y:S01]  /*7b80*/  LDSM.16.MT88.4 R28, [R221+0x10800] ;  /* 0x01080000dd1c783b */ /* 0x000fe20000004200 */
[----:B------:R-:W-:-:S02]  /*7b90*/  ISETP.GE.AND P0, PT, R39, R238, PT ;  /* 0x000000ee2700720c */ /* 0x000fc40003f06270 */
[----:B------:R-:W-:Y:S01]  /*7ba0*/  FMNMX.FTZ R18, R195, R26, !PT ;  /* 0x0000001ac3127209 */ /* 0x000fe20007810000 */
[----:B------:R-:W-:Y:S01]  /*7bb0*/  LDSM.16.MT88.4 R40, [R224+0x12000] ;  /* 0x01200000e028783b */ /* 0x000fe20000004200 */
[----:B------:R-:W-:Y:S02]  /*7bc0*/  FSEL R193, R22, -INF , !P2 ;  /* 0xff80000016c17808 */ /* 0x000fe40005000000 */
[----:B------:R-:W-:Y:S02]  /*7bd0*/  FMNMX.FTZ R20, R192, R19, !PT ;  /* 0x00000013c0147209 */ /* 0x000fe40007810000 */
[----:B------:R-:W-:Y:S01]  /*7be0*/  ISETP.LT.OR P0, PT, R39, R239, P0 ;  /* 0x000000ef2700720c */ /* 0x000fe20000701670 */
[----:B------:R-:W1:Y:S01]  /*7bf0*/  SHFL.BFLY PT, R19, R18, 0x2, 0x1f ;  /* 0x0c401f0012137f89 */ /* 0x000e6200000e0000 */
[----:B------:R-:W-:Y:S02]  /*7c00*/  ISETP.GE.AND P3, PT, R37, R238, PT ;  /* 0x000000ee2500720c */ /* 0x000fe40003f66270 */
        /* <DEDUP_REMOVED lines=21> */
[----:B------:R-:W-:Y:S01]  /*7d60*/  MUFU.EX2 R184, R184 ;  /* 0x000000b800b87308 */ /* 0x000fe20000000800 */
[----:B--2---:R-:W-:Y:S01]  /*7d70*/  FMNMX.FTZ R3, R17, R16, !PT ;  /* 0x0000001011037209 */ /* 0x004fe20007810000 */
[--C-:B------:R-:W-:Y:S01]  /*7d80*/  FFMA.FTZ R177, R6, c[0x0][0x23c], -R194.reuse ;  /* 0x00008f0006b17a23 */ /* 0x100fe200000108c2 */
[----:B------:R-:W-:Y:S01]  /*7d90*/  LDSM.16.MT88.4 R16, [R222+0x10800] ;  /* 0x01080000de10783b */ /* 0x000fe20000004200 */
[--C-:B------:R-:W-:Y:S01]  /*7da0*/  FFMA.FTZ R176, R5, c[0x0][0x23c], -R194.reuse ;  /* 0x00008f0005b07a23 */ /* 0x100fe200000108c2 */
[C---:B------:R-:W-:Y:S01]  /*7db0*/  FSETP.NEU.FTZ.AND P0, PT, R3.reuse, -INF , PT ;  /* 0xff8000000300780b */ /* 0x040fe20003f1d000 */
[----:B------:R-:W-:Y:S01]  /*7dc0*/  FMUL.FTZ R32, R3, c[0x0][0x23c] ;  /* 0x00008f0003207a20 */ /* 0x000fe20000410000 */
[----:B------:R-:W-:Y:S01]  /*7dd0*/  LDSM.16.MT88.4 R20, [R220+0x12800] ;  /* 0x01280000dc14783b */ /* 0x000fe20000004200 */
[----:B------:R-:W1:Y:S01]  /*7de0*/  MUFU.EX2 R183, R183 ;  /* 0x000000b700b77308 */ /* 0x000e620000000800 */
[----:B------:R-:W-:-:S02]  /*7df0*/  FFMA.FTZ R173, R10, c[0x0][0x23c], -R194 ;  /* 0x00008f000aad7a23 */ /* 0x000fc400000108c2 */
[----:B------:R-:W-:Y:S01]  /*7e00*/  FSEL R32, R32, RZ, P0 ;  /* 0x000000ff20207208 */ /* 0x000fe20000000000 */
[--C-:B------:R-:W-:Y:S01]  /*7e10*/  FFMA.FTZ R172, R9, c[0x0][0x23c], -R194.reuse ;  /* 0x00008f0009ac7a23 */ /* 0x100fe200000108c2 */
[----:B------:R-:W-:Y:S01]  /*7e20*/  LEA R247, P0, R196, c[0x0][0x168], 0x1 ;  /* 0x00005a00c4f77a11 */ /* 0x000fe200078008ff */
[----:B------:R-:W-:Y:S02]  /*7e30*/  FFMA.FTZ R185, R185, c[0x0][0x23c], -R194 ;  /* 0x00008f00b9b97a23 */ /* 0x000fe400000108c2 */
[--C-:B------:R-:W-:Y:S01]  /*7e40*/  FFMA.FTZ R180, R24, c[0x0][0x23c], -R32.reuse ;  /* 0x00008f0018b47a23 */ /* 0x100fe20000010820 */
[----:B------:R-:W-:Y:S01]  /*7e50*/  MUFU.EX2 R179, R179 ;  /* 0x000000b300b37308 */ /* 0x000fe20000000800 */
[--C-:B------:R-:W-:Y:S01]  /*7e60*/  FFMA.FTZ R182, R15, c[0x0][0x23c], -R32.reuse ;  /* 0x00008f000fb67a23 */ /* 0x100fe20000010820 */
[----:B------:R-:W-:Y:S01]  /*7e70*/  LDSM.16.MT88.4 R24, [R224+0x12800] ;  /* 0x01280000e018783b */ /* 0x000fe20000004200 */
[--C-:B------:R-:W-:Y:S01]  /*7e80*/  FFMA.FTZ R181, R11, c[0x0][0x23c], -R32.reuse ;  /* 0x00008f000bb57a23 */ /* 0x100fe20000010820 */
[----:B------:R-:W-:Y:S01]  /*7e90*/  LEA.HI.X R246, R196, c[0x0][0x16c], R165, 0x1, P0 ;  /* 0x00005b00c4f67a11 */ /* 0x000fe200000f0ca5 */
[----:B------:R-:W-:-:S02]  /*7ea0*/  FFMA.FTZ R174, R7, c[0x0][0x23c], -R32 ;  /* 0x00008f0007ae7a23 */ /* 0x000fc40000010820 */
[----:B------:R-:W2:Y:S01]  /*7eb0*/  LDSM.16.MT88.4 R4, [R220+0x16000] ;  /* 0x01600000dc04783b */ /* 0x000ea20000004200 */
[----:B------:R-:W3:Y:S01]  /*7ec0*/  MUFU.EX2 R178, R178 ;  /* 0x000000b200b27308 */ /* 0x000ee20000000800 */
[--C-:B------:R-:W-:Y:S01]  /*7ed0*/  FFMA.FTZ R175, R8, c[0x0][0x23c], -R32.reuse ;  /* 0x00008f0008af7a23 */ /* 0x100fe20000010820 */
[----:B-1----:R-:W-:Y:S01]  /*7ee0*/  F2FP.BF16.PACK_AB R128, R183, R184 ;  /* 0x000000b8b780723e */ /* 0x002fe200000010ff */
[----:B------:R-:W1:Y:S01]  /*7ef0*/  LDSM.16.MT88.4 R8, [R224+0x10800] ;  /* 0x01080000e008783b */ /* 0x000e620000004200 */
[--C-:B------:R-:W-:Y:S02]  /*7f00*/  FFMA.FTZ R169, R14, c[0x0][0x23c], -R32.reuse ;  /* 0x00008f000ea97a23 */ /* 0x100fe40000010820 */
[--C-:B------:R-:W-:Y:S02]  /*7f10*/  FFMA.FTZ R2, R13, c[0x0][0x23c], -R32.reuse ;  /* 0x00008f000d027a23 */ /* 0x100fe40000010820 */
[----:B------:R-:W-:Y:S01]  /*7f20*/  MUFU.EX2 R180, R180 ;  /* 0x000000b400b47308 */ /* 0x000fe20000000800 */
[----:B------:R-:W-:-:S02]  /*7f30*/  FFMA.FTZ R0, R12, c[0x0][0x23c], -R32 ;  /* 0x00008f000c007a23 */ /* 0x000fc40000010820 */
[----:B------:R-:W4:Y:S01]  /*7f40*/  LDSM.16.MT88.4 R12, [R220+0x10800] ;  /* 0x01080000dc0c783b */ /* 0x000f220000004200 */
[--C-:B------:R-:W-:Y:S02]  /*7f50*/  FFMA.FTZ R186, R186, c[0x0][0x23c], -R194.reuse ;  /* 0x00008f00baba7a23 */ /* 0x100fe400000108c2 */
[--C-:B------:R-:W-:Y:S02]  /*7f60*/  FFMA.FTZ R187, R187, c[0x0][0x23c], -R194.reuse ;  /* 0x00008f00bbbb7a23 */ /* 0x100fe400000108c2 */
[----:B------:R-:W5:Y:S01]  /*7f70*/  MUFU.EX2 R182, R182 ;  /* 0x000000b600b67308 */ /* 0x000f620000000800 */
[----:B---3--:R-:W-:Y:S01]  /*7f80*/  F2FP.BF16.PACK_AB R130, R178, R179 ;  /* 0x000000b3b282723e */ /* 0x008fe200000010ff */
[----:B------:R-:W-:Y:S02]  /*7f90*/  FFMA.FTZ R188, R188, c[0x0][0x23c], -R194 ;  /* 0x00008f00bcbc7a23 */ /* 0x000fe400000108c2 */
[--C-:B------:R-:W-:Y:S02]  /*7fa0*/  FFMA.FTZ R189, R189, c[0x0][0x23c], -R32.reuse ;  /* 0x00008f00bdbd7a23 */ /* 0x100fe40000010820 */
[----:B------:R-:W-:-:S02]  /*7fb0*/  FFMA.FTZ R190, R190, c[0x0][0x23c], -R32 ;  /* 0x00008f00bebe7a23 */ /* 0x000fc40000010820 */
[----:B------:R-:W-:Y:S01]  /*7fc0*/  MUFU.EX2 R181, R181 ;  /* 0x000000b500b57308 */ /* 0x000fe20000000800 */
[--C-:B------:R-:W-:Y:S02]  /*7fd0*/  FFMA.FTZ R191, R191, c[0x0][0x23c], -R32.reuse ;  /* 0x00008f00bfbf7a23 */ /* 0x100fe40000010820 */
[----:B------:R-:W-:Y:S02]  /*7fe0*/  FFMA.FTZ R192, R192, c[0x0][0x23c], -R32 ;  /* 0x00008f00c0c07a23 */ /* 0x000fe40000010820 */
[--C-:B------:R-:W-:Y:S02]  /*7ff0*/  FFMA.FTZ R199, R199, c[0x0][0x23c], -R194.reuse ;  /* 0x00008f00c7c77a23 */ /* 0x100fe400000108c2 */
[--C-:B------:R-:W-:Y:S01]  /*8000*/  FFMA.FTZ R198, R198, c[0x0][0x23c], -R194.reuse ;  /* 0x00008f00c6c67a23 */ /* 0x100fe200000108c2 */
[----:B------:R-:W3:Y:S01]  /*8010*/  MUFU.EX2 R174, R174 ;  /* 0x000000ae00ae7308 */ /* 0x000ee20000000800 */
[----:B-----5:R-:W-:Y:S01]  /*8020*/  F2FP.BF16.PACK_AB R129, R182, R180 ;  /* 0x000000b4b681723e */ /* 0x020fe200000010ff */
[----:B------:R-:W-:-:S02]  /*8030*/  FFMA.FTZ R197, R197, c[0x0][0x23c], -R194 ;  /* 0x00008f00c5c57a23 */ /* 0x000fc400000108c2 */
[----:B------:R-:W-:Y:S02]  /*8040*/  FFMA.FTZ R249, R195, c[0x0][0x23c], -R194 ;  /* 0x00008f00c3f97a23 */ /* 0x000fe400000108c2 */
[--C-:B------:R-:W-:Y:S02]  /*8050*/  FFMA.FTZ R193, R193, c[0x0][0x23c], -R32.reuse ;  /* 0x00008f00c1c17a23 */ /* 0x100fe40000010820 */
[----:B------:R-:W5:Y:S01]  /*8060*/  MUFU.EX2 R177, R177 ;  /* 0x000000b100b17308 */ /* 0x000f620000000800 */
[--C-:B------:R-:W-:Y:S02]  /*8070*/  FFMA.FTZ R194, R35, c[0x0][0x23c], -R32.reuse ;  /* 0x00008f0023c27a23 */ /* 0x100fe40000010820 */
[--C-:B------:R-:W-:Y:S02]  /*8080*/  FFMA.FTZ R195, R34, c[0x0][0x23c], -R32.reuse ;  /* 0x00008f0022c37a23 */ /* 0x100fe40000010820 */
[----:B------:R-:W-:Y:S02]  /*8090*/  FFMA.FTZ R248, R33, c[0x0][0x23c], -R32 ;  /* 0x00008f0021f87a23 */ /* 0x000fe40000010820 */
[----:B------:R-:W-:Y:S01]  /*80a0*/  FADD.FTZ R183, R184, R183 ;  /* 0x000000b7b8b77221 */ /* 0x000fe20000010000 */
[----:B---3--:R-:W-:Y:S01]  /*80b0*/  F2FP.BF16.PACK_AB R131, R174, R181 ;  /* 0x000000b5ae83723e */ /* 0x008fe200000010ff */
[----:B------:R-:W3:Y:S01]  /*80c0*/  MUFU.EX2 R176, R176 ;  /* 0x000000b000b07308 */ /* 0x000ee20000000800 */
[----:B------:R-:W-:Y:S01]  /*80d0*/  FADD.FTZ R180, R180, R182 ;  /* 0x000000b6b4b47221 */ /* 0x000fe20000010000 */
[----:B------:R-:W-:Y:S01]  /*80e0*/  LDSM.16.MT88.4 R32, [R222+0x11800] ;  /* 0x01180000de20783b */ /* 0x000fe20000004200 */
[----:B------:R-:W-:-:S02]  /*80f0*/  FADD.FTZ R183, R179, R183 ;  /* 0x000000b7b3b77221 */ /* 0x000fc40000010000 */
[----:B------:R-:W-:Y:S01]  /*8100*/  FADD.FTZ R181, R181, R180 ;  /* 0x000000b4b5b57221 */ /* 0x000fe20000010000 */
[----:B------:R-:W-:Y:S01]  /*8110*/  HMMA.16816.F32.BF16 R160, R128, R156, RZ ;  /* 0x0000009c80a0723c */ /* 0x000fe200000418ff */
[----:B------:R-:W-:Y:S01]  /*8120*/  FADD.FTZ R178, R178, R183 ;  /* 0x000000b7b2b27221 */ /* 0x000fe20000010000 */
[----:B------:R-:W-:Y:S01]  /*8130*/  MUFU.EX2 R173, R173 ;  /* 0x000000ad00ad7308 */ /* 0x000fe20000000800 */
[----:B------:R-:W-:Y:S02]  /*8140*/  FADD.FTZ R181, R174, R181 ;  /* 0x000000b5aeb57221 */ /* 0x000fe40000010000 */
[----:B-----5:R-:W-:-:S03]  /*8150*/  FADD.FTZ R178, R177, R178 ;  /* 0x000000b2b1b27221 */ /* 0x020fc60000010000 */
        /* <DEDUP_REMOVED lines=304> */
.L_x_6507:
[----:B------:R-:W-:-:S04]  /*9460*/  ULEA UR4, -UR6, URZ, 0x6 ;  /* 0x0000003f06047291 */ /* 0x000fc8000f8e313f */
[----:B------:R-:W-:Y:S02]  /*9470*/  USHF.R.S32.HI UR5, URZ, 0x1f, UR4 ;  /* 0x0000001f3f057899 */ /* 0x000fe40008011404 */
[----:B------:R-:W-:-:S04]  /*9480*/  MOV R2, UR4 ;  /* 0x0000000400027c02 */ /* 0x000fc80008000f00 */
[----:B------:R-:W-:Y:S02]  /*9490*/  MOV R0, UR5 ;  /* 0x0000000500007c02 */ /* 0x000fe40008000f00 */
.L_x_6508:
        /* <DEDUP_REMOVED lines=114> */
[C---:B------:R-:W-:Y:S01]  /*9bc0*/  IMAD.IADD R2, R243.reuse, 0x1, -R0 ;  /* 0x00000001f3027824 */ /* 0x040fe200078e0a00 */
[C---:B------:R-:W-:Y:S01]  /*9bd0*/  ISETP.GE.AND P0, PT, R0.reuse, R241, PT ;  /* 0x000000f10000720c */ /* 0x040fe20003f06270 */
[----:B------:R-:W-:Y:S01]  /*9be0*/  @P4 STS.128 [R235+0x13000], RZ ;  /* 0x013000ffeb004388 */ /* 0x000fe20000000c00 */
[C---:B------:R-:W-:Y:S02]  /*9bf0*/  IADD3 R201, R0.reuse, 0x21, RZ ;  /* 0x0000002100c97810 */ /* 0x040fe40007ffe0ff */
[----:B------:R-:W-:Y:S01]  /*9c00*/  IABS R2, R2 ;  /* 0x0000000200027213 */ /* 0x000fe20000000000 */
[----:B------:R-:W-:Y:S01]  /*9c10*/  @!PT LDS RZ, [RZ] ;  /* 0x00000000fffff984 */ /* 0x000fe20000000800 */
[----:B------:R-:W-:Y:S01]  /*9c20*/  @!PT LDS RZ, [RZ] ;  /* 0x00000000fffff984 */ /* 0x000fe20000000800 */
[----:B------:R-:W-:Y:S01]  /*9c30*/  @!PT LDS RZ, [RZ] ;  /* 0x00000000fffff984 */ /* 0x000fe20000000800 */
[----:B------:R3:W-:Y:S01]  /*9c40*/  @!P4 LDGSTS.E.BYPASS.LTC128B.128 [R235+0x13000], [R18.64+0x80] ;  /* 0x1300008012ebcfae */ /* 0x0007e2000b901d56 */
[C---:B------:R-:W-:Y:S01]  /*9c50*/  ISETP.LT.OR P0, PT, R0.reuse, R242, P0 ;  /* 0x000000f20000720c */ /* 0x040fe20000701670 */
[--C-:B------:R-:W-:Y:S01]  /*9c60*/  IMAD.IADD R245, R243, 0x1, -R201.reuse ;  /* 0x00000001f3f57824 */ /* 0x100fe200078e0ac9 */
[----:B------:R-:W-:Y:S01]  /*9c70*/  IADD3 R200, R0, 0x28, RZ ;  /* 0x0000002800c87810 */ /* 0x000fe20007ffe0ff */
[----:B------:R-:W-:Y:S01]  /*9c80*/  @P3 STS.128 [R235+0x15000], RZ ;  /* 0x015000ffeb003388 */ /* 0x000fe20000000c00 */
[----:B------:R-:W-:-:S02]  /*9c90*/  IMAD.IADD R202, R240, 0x1, -R201 ;  /* 0x00000001f0ca7824 */ /* 0x000fc400078e0ac9 */
[----:B------:R-:W-:Y:S01]  /*9ca0*/  IABS R245, R245 ;  /* 0x000000f500f57213 */ /* 0x000fe20000000000 */
[----:B------:R-:W-:Y:S01]  /*9cb0*/  @!PT LDS RZ, [RZ] ;  /* 0x00000000fffff984 */ /* 0x000fe20000000800 */
[----:B------:R-:W-:Y:S01]  /*9cc0*/  @!PT LDS RZ, [RZ] ;  /* 0x00000000fffff984 */ /* 0x000fe20000000800 */
[----:B------:R-:W-:Y:S01]  /*9cd0*/  @!PT LDS RZ, [RZ] ;  /* 0x00000000fffff984 */ /* 0x000fe20000000800 */
[----:B------:R1:W-:Y:S01]  /*9ce0*/  @!P3 LDGSTS.E.BYPASS.LTC128B.128 [R235+0x15000], [R8.64+0x100] ;  /* 0x1500010008ebbfae */ /* 0x0003e2000b901d56 */
[----:B------:R-:W-:Y:S01]  /*9cf0*/  IMAD.IADD R244, R243, 0x1, -R200 ;  /* 0x00000001f3f47824 */ /* 0x000fe200078e0ac8 */
[----:B------:R-:W-:Y:S02]  /*9d00*/  IABS R202, R202 ;  /* 0x000000ca00ca7213 */ /* 0x000fe40000000000 */
[----:B------:R-:W-:Y:S01]  /*9d10*/  @P2 STS.128 [R235+0x17000], RZ ;  /* 0x017000ffeb002388 */ /* 0x000fe20000000c00 */
[----:B------:R-:W-:Y:S01]  /*9d20*/  I2F R245, R245 ;  /* 0x000000f500f57306 */ /* 0x000fe20000201400 */
[----:B------:R-:W-:Y:S02]  /*9d30*/  IABS R244, R244 ;  /* 0x000000f400f47213 */ /* 0x000fe40000000000 */
[----:B------:R-:W-:Y:S01]  /*9d40*/  @!PT LDS RZ, [RZ] ;  /* 0x00000000fffff984 */ /* 0x000fe20000000800 */
[----:B------:R-:W-:Y:S01]  /*9d50*/  @!PT LDS RZ, [RZ] ;  /* 0x00000000fffff984 */ /* 0x000fe20000000800 */
[----:B------:R-:W-:Y:S01]  /*9d60*/  @!PT LDS RZ, [RZ] ;  /* 0x00000000fffff984 */ /* 0x000fe20000000800 */
[----:B------:R1:W-:Y:S04]  /*9d70*/  @!P2 LDGSTS.E.BYPASS.LTC128B.128 [R235+0x17000], [R28.64+0x180] ;  /* 0x170001801cebafae */ /* 0x0003e8000b901d56 */
[----:B------:R-:W-:Y:S01]  /*9d80*/  @P5 STS.128 [R235+0x11800], RZ ;  /* 0x011800ffeb005388 */ /* 0x000fe20000000c00 */
[----:B------:R-:W-:Y:S03]  /*9d90*/  I2F R244, R244 ;  /* 0x000000f400f47306 */ /* 0x000fe60000201400 */
[----:B------:R-:W-:Y:S01]  /*9da0*/  @!PT LDS RZ, [RZ] ;  /* 0x00000000fffff984 */ /* 0x000fe20000000800 */
[----:B------:R-:W-:Y:S01]  /*9db0*/  @!PT LDS RZ, [RZ] ;  /* 0x00000000fffff984 */ /* 0x000fe20000000800 */
[----:B------:R-:W-:Y:S01]  /*9dc0*/  @!PT LDS RZ, [RZ] ;  /* 0x00000000fffff984 */ /* 0x000fe20000000800 */
[----:B------:R1:W-:Y:S04]  /*9dd0*/  @!P5 LDGSTS.E.BYPASS.LTC128B.128 [R235+0x11800], [R30.64] ;  /* 0x118000001eebdfae */ /* 0x0003e8000b901d56 */
        /* <DEDUP_REMOVED lines=16> */
[----:B----4-:R-:W-:Y:S04]  /*9ee0*/  LDSM.16.M88.4 R12, [R230] ;  /* 0x00000000e60c783b */ /* 0x010fe80000000200 */
[----:B------:R-:W4:Y:S01]  /*9ef0*/  LDSM.16.M88.4 R168, [R229+0x8000] ;  /* 0x00800000e5a8783b */ /* 0x000f220000000200 */
[----:B-1----:R-:W-:-:S03]  /*9f00*/  IMAD.MOV.U32 R166, RZ, RZ, R2 ;  /* 0x000000ffffa67224 */ /* 0x002fc600078e0002 */
[----:B------:R-:W2:Y:S01]  /*9f10*/  LDSM.16.M88.4 R28, [R229+0x8800] ;  /* 0x00880000e51c783b */ /* 0x000ea20000000200 */
[----:B------:R-:W-:-:S03]  /*9f20*/  IADD3 R2, R0, 0x1, RZ ;  /* 0x0000000100027810 */ /* 0x000fc60007ffe0ff */
[----:B-----5:R-:W1:Y:S01]  /*9f30*/  LDSM.16.M88.4 R20, [R229+0x9000] ;  /* 0x00900000e514783b */ /* 0x020e620000000200 */
[----:B------:R-:W-:Y:S01]  /*9f40*/  I2F R166, R166 ;  /* 0x000000a600a67306 */ /* 0x000fe20000201400 */
[C---:B------:R-:W-:Y:S02]  /*9f50*/  ISETP.GE.AND P6, PT, R2.reuse, R241, PT ;  /* 0x000000f10200720c */ /* 0x040fe40003fc6270 */
[----:B------:R-:W3:Y:S01]  /*9f60*/  LDSM.16.M88.4 R176, [R229+0x9800] ;  /* 0x00980000e5b0783b */ /* 0x000ee20000000200 */
[C---:B------:R-:W-:Y:S02]  /*9f70*/  ISETP.GE.AND P1, PT, R2.reuse, R238, PT ;  /* 0x000000ee0200720c */ /* 0x040fe40003f26270 */
[C---:B------:R-:W-:Y:S01]  /*9f80*/  ISETP.LT.OR P6, PT, R2.reuse, R242, P6 ;  /* 0x000000f20200720c */ /* 0x040fe200037c1670 */
[----:B------:R-:W-:Y:S01]  /*9f90*/  LDSM.16.M88.4 R8, [R228] ;  /* 0x00000000e408783b */ /* 0x000fe20000000200 */
[----:B------:R-:W-:-:S03]  /*9fa0*/  ISETP.LT.OR P1, PT, R2, R239, P1 ;  /* 0x000000ef0200720c */ /* 0x000fc60000f21670 */
[----:B------:R-:W5:Y:S04]  /*9fb0*/  LDSM.16.M88.4 R4, [R227] ;  /* 0x00000000e304783b */ /* 0x000f680000000200 */
[----:B------:R-:W1:Y:S04]  /*9fc0*/  LDSM.16.M88.4 R188, [R219] ;  /* 0x00000000dbbc783b */ /* 0x000e680000000200 */
[----:B------:R-:W3:Y:S04]  /*9fd0*/  LDSM.16.M88.4 R184, [R218] ;  /* 0x00000000dab8783b */ /* 0x000ee80000000200 */
[----:B------:R-:W3:Y:S04]  /*9fe0*/  LDSM.16.M88.4 R180, [R217] ;  /* 0x00000000d9b4783b */ /* 0x000ee80000000200 */
[----:B------:R-:W-:Y:S01]  /*9ff0*/  LDSM.16.M88.4 R192, [R223+0x8800] ;  /* 0x00880000dfc0783b */ /* 0x000fe20000000200 */
[C---:B----4-:R-:W-:Y:S03]  /*a000*/  HMMA.16816.F32.BF16 R172, R12.reuse, R168, RZ ;  /* 0x000000a80cac723c */ /* 0x050fe600000418ff */
[----:B------:R-:W0:Y:S05]  /*a010*/  LDGDEPBAR ;  /* 0x00000000000079af */ /* 0x000e2a0000000000 */
[C---:B------:R-:W-:Y:S08]  /*a020*/  HMMA.16816.F32.BF16 R168, R12.reuse, R170, RZ ;  /* 0x000000aa0ca8723c */ /* 0x040ff000000418ff */
[C---:B--2---:R-:W-:Y:S08]  /*a030*/  HMMA.16816.F32.BF16 R32, R12.reuse, R28, RZ ;  /* 0x0000001c0c20723c */ /* 0x044ff000000418ff */
[C---:B-1----:R-:W-:Y:S08]  /*a040*/  HMMA.16816.F32.BF16 R24, R12.reuse, R20, RZ ;  /* 0x000000140c18723c */ /* 0x042ff000000418ff */
[C---:B------:R-:W-:Y:S08]  /*a050*/  HMMA.16816.F32.BF16 R28, R12.reuse, R30, RZ ;  /* 0x0000001e0c1c723c */ /* 0x040ff000000418ff */
[C---:B------:R-:W-:Y:S08]  /*a060*/  HMMA.16816.F32.BF16 R20, R12.reuse, R22, RZ ;  /* 0x000000160c14723c */ /* 0x040ff000000418ff */
[C---:B---3--:R-:W-:Y:S08]  /*a070*/  HMMA.16816.F32.BF16 R16, R12.reuse, R176, RZ ;  /* 0x000000b00c10723c */ /* 0x048ff000000418ff */
[----:B------:R-:W-:Y:S01]  /*a080*/  HMMA.16816.F32.BF16 R12, R12, R178, RZ ;  /* 0x000000b20c0c723c */ /* 0x000fe200000418ff */
[----:B------:R-:W-:Y:S07]  /*a090*/  LDSM.16.M88.4 R176, [R226] ;  /* 0x00000000e2b0783b */ /* 0x000fee0000000200 */
[C---:B-----5:R-:W-:Y:S08]  /*a0a0*/  HMMA.16816.F32.BF16 R172, R8.reuse, R4, R172 ;  /* 0x0000000408ac723c */ /* 0x060ff000000418ac */
[C---:B------:R-:W-:Y:S01]  /*a0b0*/  HMMA.16816.F32.BF16 R168, R8.reuse, R6, R168 ;  /* 0x0000000608a8723c */ /* 0x040fe200000418a8 */
[----:B------:R-:W1:Y:S07]  /*a0c0*/  LDSM.16.M88.4 R4, [R223+0x8000] ;  /* 0x00800000df04783b */ /* 0x000e6e0000000200 */
        /* <DEDUP_REMOVED lines=18> */
[----:B------:R-:W-:Y:S07]  /*a1f0*/  LDSM.16.M88.4 R188, [R230+0x2000] ;  /* 0x00200000e6bc783b */ /* 0x000fee0000000200 */
[C---:B---3--:R-:W-:Y:S08]  /*a200*/  HMMA.16816.F32.BF16 R16, R176.reuse, R184, R16 ;  /* 0x000000b8b010723c */ /* 0x048ff00000041810 */
        /* <DEDUP_REMOVED lines=8> */
[----:B------:R-:W3:Y:S07]  /*a290*/  LDSM.16.M88.4 R8, [R229+0xb000] ;  /* 0x00b00000e508783b */ /* 0x000eee0000000200 */
[C---:B----4-:R-:W-:Y:S08]  /*a2a0*/  HMMA.16816.F32.BF16 R24, R180.reuse, R192, R24 ;  /* 0x000000c0b418723c */ /* 0x050ff00000041818 */
[C---:B------:R-:W-:Y:S01]  /*a2b0*/  HMMA.16816.F32.BF16 R20, R180.reuse, R194, R20 ;  /* 0x000000c2b414723c */ /* 0x040fe20000041814 */
[----:B------:R-:W4:Y:S07]  /*a2c0*/  LDSM.16.M88.4 R192, [R229+0xb800] ;  /* 0x00b80000e5c0783b */ /* 0x000f2e0000000200 */
[C---:B--2---:R-:W-:Y:S08]  /*a2d0*/  HMMA.16816.F32.BF16 R16, R180.reuse, R184, R16 ;  /* 0x000000b8b410723c */ /* 0x044ff00000041810 */
[----:B------:R-:W-:Y:S01]  /*a2e0*/  HMMA.16816.F32.BF16 R12, R180, R186, R12 ;  /* 0x000000bab40c723c */ /* 0x000fe2000004180c */
[----:B------:R-:W-:Y:S04]  /*a2f0*/  LDSM.16.M88.4 R184, [R215] ;  /* 0x00000000d7b8783b */ /* 0x000fe80000000200 */
[----:B------:R-:W-:Y:S03]  /*a300*/  LDSM.16.M88.4 R180, [R214] ;  /* 0x00000000d6b4783b */ /* 0x000fe60000000200 */
[C---:B-1----:R-:W-:Y:S08]  /*a310*/  HMMA.16816.F32.BF16 R172, R188.reuse, R4, R172 ;  /* 0x00000004bcac723c */ /* 0x042ff000000418ac */
[C---:B------:R-:W-:Y:S01]  /*a320*/  HMMA.16816.F32.BF16 R168, R188.reuse, R6, R168 ;  /* 0x00000006bca8723c */ /* 0x040fe200000418a8 */
[----:B------:R-:W1:Y:S07]  /*a330*/  LDSM.16.M88.4 R4, [R228+0x2000] ;  /* 0x00200000e404783b */ /* 0x000e6e0000000200 */
[C---:B------:R-:W-:Y:S08]  /*a340*/  HMMA.16816.F32.BF16 R32, R188.reuse, R176, R32 ;  /* 0x000000b0bc20723c */ /* 0x040ff00000041820 */
[C---:B------:R-:W-:Y:S01]  /*a350*/  HMMA.16816.F32.BF16 R28, R188.reuse, R178, R28 ;  /* 0x000000b2bc1c723c */ /* 0x040fe2000004181c */
[----:B------:R-:W2:Y:S07]  /*a360*/  LDSM.16.M88.4 R176, [R213] ;  /* 0x00000000d5b0783b */ /* 0x000eae0000000200 */
[C---:B---3--:R-:W-:Y:S08]  /*a370*/  HMMA.16816.F32.BF16 R24, R188.reuse, R8, R24 ;  /* 0x00000008bc18723c */ /* 0x048ff00000041818 */
[C---:B------:R-:W-:Y:S01]  /*a380*/  HMMA.16816.F32.BF16 R20, R188.reuse, R10, R20 ;  /* 0x0000000abc14723c */ /* 0x040fe20000041814 */
[----:B------:R-:W3:Y:S07]  /*a390*/  LDSM.16.M88.4 R8, [R212] ;  /* 0x00000000d408783b */ /* 0x000eee0000000200 */
        /* <DEDUP_REMOVED lines=12> */
[----:B------:R-:W5:Y:S07]  /*a460*/  LDSM.16.M88.4 R180, [R223+0xb000] ;  /* 0x00b00000dfb4783b */ /* 0x000f6e0000000200 */
[C---:B---3--:R-:W-:Y:S08]  /*a470*/  HMMA.16816.F32.BF16 R16, R4.reuse, R8, R16 ;  /* 0x000000080410723c */ /* 0x048ff00000041810 */
[----:B------:R-:W-:Y:S01]  /*a480*/  HMMA.16816.F32.BF16 R12, R4, R10, R12 ;  /* 0x0000000a040c723c */ /* 0x000fe2000004180c */
[----:B------:R-:W-:Y:S04]  /*a490*/  LDSM.16.M88.4 R8, [R225+0x2000] ;  /* 0x00200000e108783b */ /* 0x000fe80000000200 */
[----:B------:R-:W3:Y:S03]  /*a4a0*/  LDSM.16.M88.4 R4, [R216+0x2000] ;  /* 0x00200000d804783b */ /* 0x000ee60000000200 */
[C---:B----4-:R-:W-:Y:S08]  /*a4b0*/  HMMA.16816.F32.BF16 R172, R192.reuse, R188, R172 ;  /* 0x000000bcc0ac723c */ /* 0x050ff000000418ac */
[C---:B------:R-:W-:Y:S01]  /*a4c0*/  HMMA.16816.F32.BF16 R168, R192.reuse, R190, R168 ;  /* 0x000000bec0a8723c */ /* 0x040fe200000418a8 */
[----:B------:R-:W-:Y:S07]  /*a4d0*/  LDSM.16.M88.4 R188, [R216+0x3000] ;  /* 0x00300000d8bc783b */ /* 0x000fee0000000200 */
[C---:B-1----:R-:W-:Y:S08]  /*a4e0*/  HMMA.16816.F32.BF16 R32, R192.reuse, R184, R32 ;  /* 0x000000b8c020723c */ /* 0x042ff00000041820 */
[C---:B------:R-:W-:Y:S01]  /*a4f0*/  HMMA.16816.F32.BF16 R28, R192.reuse, R186, R28 ;  /* 0x000000bac01c723c */ /* 0x040fe2000004181c */
[----:B------:R-:W1:Y:S07]  /*a500*/  LDSM.16.M88.4 R184, [R216+0x2800] ;  /* 0x00280000d8b8783b */ /* 0x000e6e0000000200 */
[C---:B--2---:R-:W-:Y:S08]  /*a510*/  HMMA.16816.F32.BF16 R16, R192.reuse, R176, R16 ;  /* 0x000000b0c010723c */ /* 0x044ff00000041810 */
[C---:B------:R-:W-:Y:S01]  /*a520*/  HMMA.16816.F32.BF16 R12, R192.reuse, R178, R12 ;  /* 0x000000b2c00c723c */ /* 0x040fe2000004180c */
[----:B------:R-:W2:Y:S07]  /*a530*/  LDSM.16.M88.4 R176, [R216+0x3800] ;  /* 0x00380000d8b0783b */ /* 0x000eae0000000200 */
[C---:B-----5:R-:W-:Y:S08]  /*a540*/  HMMA.16816.F32.BF16 R24, R192.reuse, R180, R24 ;  /* 0x000000b4c018723c */ /* 0x060ff00000041818 */
        /* <DEDUP_REMOVED lines=11> */
[----:B------:R-:W4:Y:S07]  /*a600*/  LDSM.16.M88.4 R188, [R229+0xd000] ;  /* 0x00d00000e5bc783b */ /* 0x000f2e0000000200 */
[C---:B--2---:R-:W-:Y:S08]  /*a610*/  HMMA.16816.F32.BF16 R16, R8.reuse, R176, R16 ;  /* 0x000000b00810723c */ /* 0x044ff00000041810 */
[----:B------:R-:W-:Y:S01]  /*a620*/  HMMA.16816.F32.BF16 R12, R8, R178, R12 ;  /* 0x000000b2080c723c */ /* 0x000fe2000004180c */
[----:B------:R-:W2:Y:S04]  /*a630*/  LDSM.16.M88.4 R8, [R229+0xd800] ;  /* 0x00d80000e508783b */ /* 0x000ea80000000200 */
[----:B------:R-:W-:Y:S03]  /*a640*/  LDSM.16.M88.4 R176, [R211] ;  /* 0x00000000d3b0783b */ /* 0x000fe60000000200 */
[C---:B---3--:R-:W-:Y:S08]  /*a650*/  HMMA.16816.F32.BF16 R172, R180.reuse, R4, R172 ;  /* 0x00000004b4ac723c */ /* 0x048ff000000418ac */
[C---:B------:R-:W-:Y:S01]  /*a660*/  HMMA.16816.F32.BF16 R168, R180.reuse, R6, R168 ;  /* 0x00000006b4a8723c */ /* 0x040fe200000418a8 */
[----:B------:R-:W3:Y:S07]  /*a670*/  LDSM.16.M88.4 R4, [R210] ;  /* 0x00000000d204783b */ /* 0x000eee0000000200 */
[C---:B-1----:R-:W-:Y:S08]  /*a680*/  HMMA.16816.F32.BF16 R32, R180.reuse, R184, R32 ;  /* 0x000000b8b420723c */ /* 0x042ff00000041820 */
[C---:B------:R-:W-:Y:S01]  /*a690*/  HMMA.16816.F32.BF16 R28, R180.reuse, R186, R28 ;  /* 0x000000bab41c723c */ /* 0x040fe2000004181c */
[----:B------:R-:W-:Y:S07]  /*a6a0*/  LDSM.16.M88.4 R184, [R209] ;  /* 0x00000000d1b8783b */ /* 0x000fee0000000200 */
[C---:B----4-:R-:W-:Y:S08]  /*a6b0*/  HMMA.16816.F32.BF16 R24, R180.reuse, R188, R24 ;  /* 0x000000bcb418723c */ /* 0x050ff00000041818 */
[C---:B--2---:R-:W-:Y:S08]  /*a6c0*/  HMMA.16816.F32.BF16 R16, R180.reuse, R8, R16 ;  /* 0x00000008b410723c */ /* 0x044ff00000041810 */
[C---:B------:R-:W-:Y:S01]  /*a6d0*/  HMMA.16816.F32.BF16 R12, R180.reuse, R10, R12 ;  /* 0x0000000ab40c723c */ /* 0x040fe2000004180c */
[----:B------:R-:W1:Y:S07]  /*a6e0*/  LDSM.16.M88.4 R8, [R208] ;  /* 0x00000000d008783b */ /* 0x000e6e0000000200 */
        /* <DEDUP_REMOVED lines=15> */
[----:B------:R-:W3:Y:S03]  /*a7e0*/  LDSM.16.M88.4 R184, [R216+0x4000] ;  /* 0x00400000d8b8783b */ /* 0x000ee60000000200 */
[C---:B--2---:R-:W-:Y:S08]  /*a7f0*/  HMMA.16816.F32.BF16 R32, R188.reuse, R4, R32 ;  /* 0x00000004bc20723c */ /* 0x044ff00000041820 */
        /* <DEDUP_REMOVED lines=14> */
[----:B------:R-:W3:Y:S07]  /*a8e0*/  LDSM.16.M88.4 R184, [R230+0x6000] ;  /* 0x00600000e6b8783b */ /* 0x000eee0000000200 */
[C---:B--2---:R-:W-:Y:S08]  /*a8f0*/  HMMA.16816.F32.BF16 R32, R192.reuse, R4, R32 ;  /* 0x00000004c020723c */ /* 0x044ff00000041820 */
[C---:B------:R-:W-:Y:S01]  /*a900*/  HMMA.16816.F32.BF16 R28, R192.reuse, R6, R28 ;  /* 0x00000006c01c723c */ /* 0x040fe2000004181c */
[----:B------:R-:W2:Y:S07]  /*a910*/  LDSM.16.M88.4 R4, [R229+0xe800] ;  /* 0x00e80000e504783b */ /* 0x000eae0000000200 */
[C---:B-1----:R-:W-:Y:S08]  /*a920*/  HMMA.16816.F32.BF16 R16, R192.reuse, R8, R16 ;  /* 0x00000008c010723c */ /* 0x042ff00000041810 */
[C---:B------:R-:W-:Y:S01]  /*a930*/  HMMA.16816.F32.BF16 R12, R192.reuse, R10, R12 ;  /* 0x0000000ac00c723c */ /* 0x040fe2000004180c */
[----:B------:R-:W1:Y:S07]  /*a940*/  LDSM.16.M88.4 R8, [R229+0xf800] ;  /* 0x00f80000e508783b */ /* 0x000e6e0000000200 */
[C---:B------:R-:W-:Y:S08]  /*a950*/  HMMA.16816.F32.BF16 R24, R192.reuse, R180, R24 ;  /* 0x000000b4c018723c */ /* 0x040ff00000041818 */
[----:B------:R-:W-:Y:S01]  /*a960*/  HMMA.16816.F32.BF16 R20, R192, R182, R20 ;  /* 0x000000b6c014723c */ /* 0x000fe20000041814 */
[----:B------:R-:W4:Y:S04]  /*a970*/  LDSM.16.M88.4 R180, [R229+0xf000] ;  /* 0x00f00000e5b4783b */ /* 0x000f280000000200 */
[----:B------:R-:W-:Y:S03]  /*a980*/  LDSM.16.M88.4 R192, [R205] ;  /* 0x00000000cdc0783b */ /* 0x000fe60000000200 */
[C---:B---3--:R-:W-:Y:S08]  /*a990*/  HMMA.16816.F32.BF16 R172, R184.reuse, R176, R172 ;  /* 0x000000b0b8ac723c */ /* 0x048ff000000418ac */
[C---:B------:R-:W-:Y:S01]  /*a9a0*/  HMMA.16816.F32.BF16 R168, R184.reuse, R178, R168 ;  /* 0x000000b2b8a8723c */ /* 0x040fe200000418a8 */
[----:B------:R-:W3:Y:S07]  /*a9b0*/  LDSM.16.M88.4 R176, [R207] ;  /* 0x00000000cfb0783b */ /* 0x000eee0000000200 */
[C---:B--2---:R-:W-:Y:S08]  /*a9c0*/  HMMA.16816.F32.BF16 R32, R184.reuse, R4, R32 ;  /* 0x00000004b820723c */ /* 0x044ff00000041820 */
[C---:B------:R-:W-:Y:S01]  /*a9d0*/  HMMA.16816.F32.BF16 R28, R184.reuse, R6, R28 ;  /* 0x00000006b81c723c */ /* 0x040fe2000004181c */
[----:B------:R-:W2:Y:S07]  /*a9e0*/  LDSM.16.M88.4 R4, [R206] ;  /* 0x00000000ce04783b */ /* 0x000eae0000000200 */
[C---:B-1----:R-:W-:Y:S08]  /*a9f0*/  HMMA.16816.F32.BF16 R16, R184.reuse, R8, R16 ;  /* 0x00000008b810723c */ /* 0x042ff00000041810 */
[C---:B------:R-:W-:Y:S01]  /*aa00*/  HMMA.16816.F32.BF16 R12, R184.reuse, R10, R12 ;  /* 0x0000000ab80c723c */ /* 0x040fe2000004180c */
[----:B------:R-:W1:Y:S07]  /*aa10*/  LDSM.16.M88.4 R8, [R204] ;  /* 0x00000000cc08783b */ /* 0x000e6e0000000200 */
[C---:B----4-:R-:W-:Y:S08]  /*aa20*/  HMMA.16816.F32.BF16 R24, R184.reuse, R180, R24 ;  /* 0x000000b4b818723c */ /* 0x050ff00000041818 */
        /* <DEDUP_REMOVED lines=12> */
[C---:B------:R-:W-:Y:S07]  /*aaf0*/  HMMA.16816.F32.BF16 R24, R188.reuse, R192, R24 ;  /* 0x000000c0bc18723c */ /* 0x040fee0000041818 */
[C---:B------:R-:W-:Y:S01]  /*ab00*/  IADD3 R193, R0.reuse, 0x29, RZ ;  /* 0x0000002900c17810 */ /* 0x040fe20007ffe0ff */
[----:B------:R-:W-:Y:S01]  /*ab10*/  HMMA.16816.F32.BF16 R20, R188, R194, R20 ;  /* 0x000000c2bc14723c */ /* 0x000fe20000041814 */
[----:B------:R-:W-:Y:S06]  /*ab20*/  LDSM.16.M88.4 R188, [R225+0x6000] ;  /* 0x00600000e1bc783b */ /* 0x000fec0000000200 */
[----:B------:R-:W-:Y:S01]  /*ab30*/  IADD3 R194, R0, 0x20, RZ ;  /* 0x0000002000c27810 */ /* 0x000fe20007ffe0ff */
[----:B---3--:R-:W-:Y:S04]  /*ab40*/  HMMA.16816.F32.BF16 R172, R180, R176, R172 ;  /* 0x000000b0b4ac723c */ /* 0x008fe800000418ac */
[----:B------:R-:W-:-:S02]  /*ab50*/  IMAD.IADD R203, R240, 0x1, -R194 ;  /* 0x00000001f0cb7824 */ /* 0x000fc400078e0ac2 */
[----:B------:R-:W-:Y:S02]  /*ab60*/  IMAD.IADD R250, R243, 0x1, -R194 ;  /* 0x00000001f3fa7824 */ /* 0x000fe400078e0ac2 */
[----:B------:R-:W-:Y:S01]  /*ab70*/  HMMA.16816.F32.BF16 R168, R180, R178, R168 ;  /* 0x000000b2b4a8723c */ /* 0x000fe200000418a8 */
[----:B------:R-:W3:Y:S01]  /*ab80*/  LDSM.16.M88.4 R176, [R216+0x6000] ;  /* 0x00600000d8b0783b */ /* 0x000ee20000000200 */
[----:B------:R-:W-:Y:S02]  /*ab90*/  IABS R203, R203 ;  /* 0x000000cb00cb7213 */ /* 0x000fe40000000000 */
[----:B------:R-:W-:-:S04]  /*aba0*/  IABS R250, R250 ;  /* 0x000000fa00fa7213 */ /* 0x000fc80000000000 */
[C---:B--2---:R-:W-:Y:S01]  /*abb0*/  HMMA.16816.F32.BF16 R32, R180.reuse, R4, R32 ;  /* 0x00000004b420723c */ /* 0x044fe20000041820 */
[----:B------:R-:W-:Y:S07]  /*abc0*/  I2F R203, R203 ;  /* 0x000000cb00cb7306 */ /* 0x000fee0000201400 */
[C---:B------:R-:W-:Y:S01]  /*abd0*/  HMMA.16816.F32.BF16 R28, R180.reuse, R6, R28 ;  /* 0x00000006b41c723c */ /* 0x040fe2000004181c */
[----:B------:R-:W2:Y:S01]  /*abe0*/  LDSM.16.M88.4 R4, [R216+0x6800] ;  /* 0x00680000d804783b */ /* 0x000ea20000000200 */
[----:B------:R-:W-:Y:S06]  /*abf0*/  I2F R250, R250 ;  /* 0x000000fa00fa7306 */ /* 0x000fec0000201400 */
[C---:B-1----:R-:W-:Y:S07]  /*ac00*/  HMMA.16816.F32.BF16 R16, R180.reuse, R8, R16 ;  /* 0x00000008b410723c */ /* 0x042fee0000041810 */
[----:B------:R-:W-:Y:S01]  /*ac10*/  IMAD.IADD R8, R240, 0x1, -R0 ;  /* 0x00000001f0087824 */ /* 0x000fe200078e0a00 */
[----:B------:R-:W-:Y:S04]  /*ac20*/  HMMA.16816.F32.BF16 R24, R180, R184, R24 ;  /* 0x000000b8b418723c */ /* 0x000fe80000041818 */
[----:B------:R-:W-:-:S04]  /*ac30*/  IABS R8, R8 ;  /* 0x0000000800087213 */ /* 0x000fc80000000000 */
[----:B------:R-:W-:Y:S01]  /*ac40*/  HMMA.16816.F32.BF16 R20, R180, R186, R20 ;  /* 0x000000bab414723c */ /* 0x000fe20000041814 */
[----:B------:R-:W-:-:S06]  /*ac50*/  IMAD.MOV.U32 R167, RZ, RZ, R8 ;  /* 0x000000ffffa77224 */ /* 0x000fcc00078e0008 */
[----:B------:R-:W-:Y:S01]  /*ac60*/  I2F R167, R167 ;  /* 0x000000a700a77306 */ /* 0x000fe20000201400 */
[----:B------:R-:W-:Y:S01]  /*ac70*/  HMMA.16816.F32.BF16 R12, R180, R10, R12 ;  /* 0x0000000ab40c723c */ /* 0x000fe2000004180c */
[----:B------:R-:W1:Y:S01]  /*ac80*/  LDSM.16.M88.4 R8, [R216+0x7000] ;  /* 0x00700000d808783b */ /* 0x000e620000000200 */
[----:B------:R-:W-:-:S05]  /*ac90*/  IMAD.IADD R187, R240, 0x1, -R200 ;  /* 0x00000001f0bb7824 */ /* 0x000fca00078e0ac8 */
[----:B------:R-:W-:Y:S01]  /*aca0*/  IMAD.IADD R180, R243, 0x1, -R2 ;  /* 0x00000001f3b47824 */ /* 0x000fe200078e0a02 */
[----:B---3--:R-:W-:Y:S01]  /*acb0*/  HMMA.16816.F32.BF16 R172, R188, R176, R172 ;  /* 0x000000b0bcac723c */ /* 0x008fe200000418ac */
[----:B------:R-:W-:-:S03]  /*acc0*/  IABS R187, R187 ;  /* 0x000000bb00bb7213 */ /* 0x000fc60000000000 */
[----:B------:R-:W-:-:S03]  /*acd0*/  IABS R180, R180 ;  /* 0x000000b400b47213 */ /* 0x000fc60000000000 */
[----:B------:R-:W-:Y:S01]  /*ace0*/  IMAD.IADD R176, R240, 0x1, -R2 ;  /* 0x00000001f0b07824 */ /* 0x000fe200078e0a02 */
[----:B--2---:R-:W-:Y:S01]  /*acf0*/  HMMA.16816.F32.BF16 R32, R188, R4, R32 ;  /* 0x00000004bc20723c */ /* 0x004fe20000041820 */
[----:B------:R-:W-:Y:S01]  /*ad00*/  IMAD.MOV.U32 R181, RZ, RZ, R180 ;  /* 0x000000ffffb57224 */ /* 0x000fe200078e00b4 */
[----:B------:R-:W-:Y:S01]  /*ad10*/  IADD3 R180, R0, 0x8, RZ ;  /* 0x0000000800b47810 */ /* 0x000fe20007ffe0ff */
[----:B------:R-:W-:Y:S01]  /*ad20*/  I2F R187, R187 ;  /* 0x000000bb00bb7306 */ /* 0x000fe20000201400 */
[----:B------:R-:W-:-:S03]  /*ad30*/  IABS R176, R176 ;  /* 0x000000b000b07213 */ /* 0x000fc60000000000 */
[----:B------:R-:W-:Y:S01]  /*ad40*/  IMAD.IADD R177, R243, 0x1, -R180 ;  /* 0x00000001f3b17824 */ /* 0x000fe200078e0ab4 */
[C---:B------:R-:W-:Y:S01]  /*ad50*/  HMMA.16816.F32.BF16 R168, R188.reuse, R178, R168 ;  /* 0x000000b2bca8723c */ /* 0x040fe200000418a8 */
[----:B------:R-:W-:Y:S01]  /*ad60*/  IMAD.MOV.U32 R182, RZ, RZ, R176 ;  /* 0x000000ffffb67224 */ /* 0x000fe200078e00b0 */
[----:B------:R-:W-:Y:S01]  /*ad70*/  IADD3 R4, R0, 0x9, RZ ;  /* 0x0000000900047810 */ /* 0x000fe20007ffe0ff */
[C---:B------:R-:W-:Y:S01]  /*ad80*/  IMAD.IADD R183, R240.reuse, 0x1, -R180 ;  /* 0x00000001f0b77824 */ /* 0x040fe200078e0ab4 */
[----:B------:R-:W-:Y:S01]  /*ad90*/  IABS R176, R177 ;  /* 0x000000b100b07213 */ /* 0x000fe20000000000 */
[----:B------:R-:W-:Y:S02]  /*ada0*/  I2F R181, R181 ;  /* 0x000000b500b57306 */ /* 0x000fe40000201400 */
[----:B------:R-:W-:Y:S01]  /*adb0*/  IMAD.IADD R184, R240, 0x1, -R4 ;  /* 0x00000001f0b87824 */ /* 0x000fe200078e0a04 */
[----:B------:R-:W-:Y:S01]  /*adc0*/  IABS R183, R183 ;  /* 0x000000b700b77213 */ /* 0x000fe20000000000 */
[----:B------:R-:W-:Y:S01]  /*add0*/  IMAD.MOV.U32 R5, RZ, RZ, R176 ;  /* 0x000000ffff057224 */ /* 0x000fe200078e00b0 */
[----:B------:R-:W-:Y:S01]  /*ade0*/  HMMA.16816.F32.BF16 R28, R188, R6, R28 ;  /* 0x00000006bc1c723c */ /* 0x000fe2000004181c */
[----:B------:R-:W2:Y:S01]  /*adf0*/  LDSM.16.M88.4 R176, [R216+0x7800] ;  /* 0x00780000d8b0783b */ /* 0x000ea20000000200 */
[----:B------:R-:W-:Y:S01]  /*ae00*/  FMUL.FTZ R172, R172, c[0x0][0x2ec] ;  /* 0x0000bb00acac7a20 */ /* 0x000fe20000410000 */
[----:B------:R-:W-:Y:S01]  /*ae10*/  I2F R182, R182 ;  /* 0x000000b600b67306 */ /* 0x000fe20000201400 */
[----:B------:R-:W-:Y:S01]  /*ae20*/  FMUL.FTZ R175, R175, c[0x0][0x2ec] ;  /* 0x0000bb00afaf7a20 */ /* 0x000fe20000410000 */
[----:B------:R-:W-:Y:S01]  /*ae30*/  IABS R184, R184 ;  /* 0x000000b800b87213 */ /* 0x000fe20000000000 */
[----:B------:R-:W-:Y:S01]  /*ae40*/  FMUL.FTZ R32, R32, c[0x0][0x2ec] ;  /* 0x0000bb0020207a20 */ /* 0x000fe20000410000 */
[----:B------:R-:W-:-:S04]  /*ae50*/  DEPBAR.LE SB0, 0x0 ;  /* 0x000080000000791a */ /* 0x000fc80000000000 */
[----:B------:R-:W-:Y:S01]  /*ae60*/  IMAD.IADD R7, R243, 0x1, -R4 ;  /* 0x00000001f3077824 */ /* 0x000fe200078e0a04 */
[C---:B-1----:R-:W-:Y:S01]  /*ae70*/  HMMA.16816.F32.BF16 R24, R188.reuse, R8, R24 ;  /* 0x00000008bc18723c */ /* 0x042fe20000041818 */
[----:B------:R-:W-:Y:S01]  /*ae80*/  IMAD.MOV.U32 R6, RZ, RZ, R183 ;  /* 0x000000ffff067224 */ /* 0x000fe200078e00b7 */
[----:B------:R-:W1:Y:S01]  /*ae90*/  MUFU.TANH R172, R172 ;  /* 0x000000ac00ac7308 */ /* 0x000e620000002400 */
[----:B------:R-:W-:Y:S01]  /*aea0*/  FMUL.FTZ R170, R170, c[0x0][0x2ec] ;  /* 0x0000bb00aaaa7a20 */ /* 0x000fe20000410000 */
[----:B------:R-:W-:Y:S01]  /*aeb0*/  IABS R183, R7 ;  /* 0x0000000700b77213 */ /* 0x000fe20000000000 */
[----:B------:R-:W-:Y:S01]  /*aec0*/  FMUL.FTZ R34, R34, c[0x0][0x2ec] ;  /* 0x0000bb0022227a20 */ /* 0x000fe20000410000 */
[----:B------:R-:W-:Y:S01]  /*aed0*/  IADD3 R7, R0, 0x10, RZ ;  /* 0x0000001000077810 */ /* 0x000fe20007ffe0ff */
[----:B------:R-:W-:Y:S01]  /*aee0*/  IMAD.MOV.U32 R9, RZ, RZ, R184 ;  /* 0x000000ffff097224 */ /* 0x000fe200078e00b8 */
[----:B------:R-:W-:Y:S01]  /*aef0*/  HMMA.16816.F32.BF16 R20, R188, R10, R20 ;  /* 0x0000000abc14723c */ /* 0x000fe20000041814 */
[----:B------:R-:W-:Y:S01]  /*af00*/  FMUL.FTZ R33, R33, c[0x0][0x2ec] ;  /* 0x0000bb0021217a20 */ /* 0x000fe20000410000 */
[----:B------:R-:W-:Y:S01]  /*af10*/  I2F R5, R5 ;  /* 0x0000000500057306 */ /* 0x000fe20000201400 */
[----:B------:R-:W-:-:S02]  /*af20*/  IMAD.IADD R8, R243, 0x1, -R7 ;  /* 0x00000001f3087824 */ /* 0x000fc400078e0a07 */
[----:B------:R-:W-:Y:S02]  /*af30*/  IMAD.IADD R184, R240, 0x1, -R7 ;  /* 0x00000001f0b87824 */ /* 0x000fe400078e0a07 */
[----:B------:R-:W-:Y:S01]  /*af40*/  IADD3 R11, R0, 0x11, RZ ;  /* 0x00000011000b7810 */ /* 0x000fe20007ffe0ff */
[----:B------:R-:W-:Y:S01]  /*af50*/  FMUL.FTZ R30, R30, c[0x0][0x2ec] ;  /* 0x0000bb001e1e7a20 */ /* 0x000fe20000410000 */
[----:B------:R-:W-:Y:S01]  /*af60*/  IABS R8, R8 ;  /* 0x0000000800087213 */ /* 0x000fe20000000000 */
[----:B-1----:R-:W-:Y:S01]  /*af70*/  FFMA.FTZ R166, R166, -UR19, R172 ;  /* 0x80000013a6a67c23 */ /* 0x002fe200080100ac */
[----:B------:R-:W-:Y:S01]  /*af80*/  IADD3 R172, R0, 0x39, RZ ;  /* 0x0000003900ac7810 */ /* 0x000fe20007ffe0ff */
[----:B------:R-:W-:Y:S01]  /*af90*/  IMAD.IADD R10, R240, 0x1, -R11 ;  /* 0x00000001f00a7824 */ /* 0x000fe200078e0a0b */
[----:B------:R1:W-:Y:S01]  /*afa0*/  I2F R185, R8 ;  /* 0x0000000800b97306 */ /* 0x0003e20000201400 */
[----:B------:R-:W-:Y:S01]  /*afb0*/  IABS R184, R184 ;  /* 0x000000b800b87213 */ /* 0x000fe20000000000 */
[----:B------:R-:W-:-:S02]  /*afc0*/  FMUL.FTZ R29, R29, c[0x0][0x2ec] ;  /* 0x0000bb001d1d7a20 */ /* 0x000fc40000410000 */
[----:B------:R-:W-:Y:S02]  /*afd0*/  FMUL.FTZ R28, R28, c[0x0][0x2ec] ;  /* 0x0000bb001c1c7a20 */ /* 0x000fe40000410000 */
[----:B------:R-:W-:Y:S01]  /*afe0*/  FMUL.FTZ R26, R26, c[0x0][0x2ec] ;  /* 0x0000bb001a1a7a20 */ /* 0x000fe20000410000 */
[C---:B--2---:R-:W-:Y:S01]  /*aff0*/  HMMA.16816.F32.BF16 R16, R188.reuse, R176, R16 ;  /* 0x000000b0bc10723c */ /* 0x044fe20000041810 */
[----:B------:R-:W2:Y:S01]  /*b000*/  MUFU.TANH R251, R175 ;  /* 0x000000af00fb7308 */ /* 0x000ea20000002400 */
[----:B------:R-:W-:Y:S02]  /*b010*/  FMUL.FTZ R31, R31, c[0x0][0x2ec] ;  /* 0x0000bb001f1f7a20 */ /* 0x000fe40000410000 */
[----:B------:R-:W-:Y:S02]  /*b020*/  FMUL.FTZ R25, R25, c[0x0][0x2ec] ;  /* 0x0000bb0019197a20 */ /* 0x000fe40000410000 */
[----:B------:R-:W-:Y:S01]  /*b030*/  FMUL.FTZ R21, R21, c[0x0][0x2ec] ;  /* 0x0000bb0015157a20 */ /* 0x000fe20000410000 */
[----:B------:R-:W-:Y:S01]  /*b040*/  IADD3 R176, R0, 0x18, RZ ;  /* 0x0000001800b07810 */ /* 0x000fe20007ffe0ff */
[----:B-1----:R-:W-:Y:S01]  /*b050*/  IMAD.IADD R8, R243, 0x1, -R11 ;  /* 0x00000001f3087824 */ /* 0x002fe200078e0a0b */
[----:B------:R-:W-:Y:S01]  /*b060*/  HMMA.16816.F32.BF16 R12, R188, R178, R12 ;  /* 0x000000b2bc0c723c */ /* 0x000fe2000004180c */
[----:B------:R-:W-:Y:S01]  /*b070*/  I2F R183, R183 ;  /* 0x000000b700b77306 */ /* 0x000fe20000201400 */
[----:B------:R-:W-:-:S02]  /*b080*/  FMUL.FTZ R22, R22, c[0x0][0x2ec] ;  /* 0x0000bb0016167a20 */ /* 0x000fc40000410000 */
[----:B------:R-:W-:Y:S01]  /*b090*/  IABS R8, R8 ;  /* 0x0000000800087213 */ /* 0x000fe20000000000 */
[C---:B------:R-:W-:Y:S02]  /*b0a0*/  IMAD.IADD R192, R243.reuse, 0x1, -R176 ;  /* 0x00000001f3c07824 */ /* 0x040fe400078e0ab0 */
[----:B------:R-:W-:Y:S01]  /*b0b0*/  IADD3 R191, R0, 0x19, RZ ;  /* 0x0000001900bf7810 */ /* 0x000fe20007ffe0ff */
[----:B--2---:R-:W-:Y:S01]  /*b0c0*/  FFMA.FTZ R251, R182, -UR19, R251 ;  /* 0x80000013b6fb7c23 */ /* 0x004fe200080100fb */
[----:B------:R-:W-:Y:S01]  /*b0d0*/  IADD3 R179, R0, 0x31, RZ ;  /* 0x0000003100b37810 */ /* 0x000fe20007ffe0ff */
[----:B------:R-:W-:Y:S01]  /*b0e0*/  IMAD.MOV.U32 R177, RZ, RZ, R8 ;  /* 0x000000ffffb17224 */ /* 0x000fe200078e0008 */
[----:B------:R-:W-:Y:S01]  /*b0f0*/  IABS R8, R10 ;  /* 0x0000000a00087213 */ /* 0x000fe20000000000 */
[----:B------:R-:W-:Y:S01]  /*b100*/  FMUL.FTZ R10, R174, c[0x0][0x2ec] ;  /* 0x0000bb00ae0a7a20 */ /* 0x000fe20000410000 */
[----:B------:R-:W-:Y:S01]  /*b110*/  I2F R6, R6 ;  /* 0x0000000600067306 */ /* 0x000fe20000201400 */
[--C-:B------:R-:W-:Y:S01]  /*b120*/  IMAD.IADD R195, R243, 0x1, -R191.reuse ;  /* 0x00000001f3c37824 */ /* 0x100fe200078e0abf */
[----:B------:R-:W-:Y:S01]  /*b130*/  IABS R192, R192 ;  /* 0x000000c000c07213 */ /* 0x000fe20000000000 */
[----:B------:R-:W-:-:S02]  /*b140*/  IMAD.IADD R197, R240, 0x1, -R191 ;  /* 0x00000001f0c57824 */ /* 0x000fc400078e0abf */
[----:B------:R-:W-:Y:S01]  /*b150*/  FMUL.FTZ R20, R20, c[0x0][0x2ec] ;  /* 0x0000bb0014147a20 */ /* 0x000fe20000410000 */
[----:B------:R-:W-:Y:S01]  /*b160*/  IABS R195, R195 ;  /* 0x000000c300c37213 */ /* 0x000fe20000000000 */
[--C-:B------:R-:W-:Y:S01]  /*b170*/  IMAD.IADD R182, R240, 0x1, -R193.reuse ;  /* 0x00000001f0b67824 */ /* 0x100fe200078e0ac1 */
[----:B------:R1:W-:Y:S01]  /*b180*/  I2F R188, R8 ;  /* 0x0000000800bc7306 */ /* 0x0003e20000201400 */
[----:B------:R-:W-:Y:S01]  /*b190*/  IABS R197, R197 ;  /* 0x000000c500c57213 */ /* 0x000fe20000000000 */
[----:B------:R-:W-:Y:S02]  /*b1a0*/  FMUL.FTZ R27, R27, c[0x0][0x2ec] ;  /* 0x0000bb001b1b7a20 */ /* 0x000fe40000410000 */
[----:B------:R-:W-:Y:S01]  /*b1b0*/  IMAD.IADD R190, R243, 0x1, -R193 ;  /* 0x00000001f3be7824 */ /* 0x000fe200078e0ac1 */
[----:B------:R-:W-:Y:S01]  /*b1c0*/  IABS R182, R182 ;  /* 0x000000b600b67213 */ /* 0x000fe20000000000 */
[----:B------:R-:W-:Y:S02]  /*b1d0*/  FMUL.FTZ R23, R23, c[0x0][0x2ec] ;  /* 0x0000bb0017177a20 */ /* 0x000fe40000410000 */
[----:B------:R-:W2:Y:S01]  /*b1e0*/  MUFU.TANH R10, R10 ;  /* 0x0000000a000a7308 */ /* 0x000ea20000002400 */
[----:B------:R-:W-:Y:S01]  /*b1f0*/  IABS R190, R190 ;  /* 0x000000be00be7213 */ /* 0x000fe20000000000 */
[----:B------:R-:W-:-:S02]  /*b200*/  IMAD.IADD R178, R243, 0x1, -R179 ;  /* 0x00000001f3b27824 */ /* 0x000fc400078e0ab3 */
[----:B------:R-:W-:Y:S02]  /*b210*/  FMUL.FTZ R18, R18, c[0x0][0x2ec] ;  /* 0x0000bb0012127a20 */ /* 0x000fe40000410000 */
[----:B------:R-:W-:Y:S01]  /*b220*/  FMUL.FTZ R14, R14, c[0x0][0x2ec] ;  /* 0x0000bb000e0e7a20 */ /* 0x000fe20000410000 */
[----:B------:R-:W-:Y:S01]  /*b230*/  IABS R178, R178 ;  /* 0x000000b200b27213 */ /* 0x000fe20000000000 */
[C---:B-1----:R-:W-:Y:S01]  /*b240*/  IMAD.IADD R8, R240.reuse, 0x1, -R176 ;  /* 0x00000001f0087824 */ /* 0x042fe200078e0ab0 */
[----:B------:R-:W1:Y:S01]  /*b250*/  MUFU.TANH R252, R170 ;  /* 0x000000aa00fc7308 */ /* 0x000e620000002400 */
[----:B------:R-:W-:Y:S02]  /*b260*/  IMAD.IADD R174, R240, 0x1, -R179 ;  /* 0x00000001f0ae7824 */ /* 0x000fe400078e0ab3 */
[----:B------:R-:W-:Y:S01]  /*b270*/  FMUL.FTZ R19, R19, c[0x0][0x2ec] ;  /* 0x0000bb0013137a20 */ /* 0x000fe20000410000 */
[----:B------:R-:W-:Y:S01]  /*b280*/  IABS R8, R8 ;  /* 0x0000000800087213 */ /* 0x000fe20000000000 */
[----:B------:R-:W-:Y:S01]  /*b290*/  FMUL.FTZ R12, R12, c[0x0][0x2ec] ;  /* 0x0000bb000c0c7a20 */ /* 0x000fe20000410000 */
[----:B------:R-:W-:Y:S01]  /*b2a0*/  IABS R174, R174 ;  /* 0x000000ae00ae7213 */ /* 0x000fe20000000000 */
[----:B--2---:R-:W-:Y:S01]  /*b2b0*/  FFMA.FTZ R2, R167, -UR19, R10 ;  /* 0x80000013a7027c23 */ /* 0x004fe2000801000a */
[----:B------:R2:W-:Y:S01]  /*b2c0*/  I2F R186, R8 ;  /* 0x0000000800ba7306 */ /* 0x0005e20000201400 */
[----:B------:R-:W-:Y:S01]  /*b2d0*/  FSEL R10, R166, -INF , !P0 ;  /* 0xff800000a60a7808 */ /* 0x000fe20004000000 */
[----:B------:R-:W-:Y:S01]  /*b2e0*/  FMUL.FTZ R13, R13, c[0x0][0x2ec] ;  /* 0x0000bb000d0d7a20 */ /* 0x000fe20000410000 */
[C---:B------:R-:W-:Y:S01]  /*b2f0*/  ISETP.GE.AND P0, PT, R0.reuse, R238, PT ;  /* 0x000000ee0000720c */ /* 0x040fe20003f06270 */
[----:B------:R-:W-:Y:S01]  /*b300*/  FMUL.FTZ R15, R15, c[0x0][0x2ec] ;  /* 0x0000bb000f0f7a20 */ /* 0x000fe20000410000 */
[----:B------:R-:W-:-:S02]  /*b310*/  IADD3 R166, R0, 0x38, RZ ;  /* 0x0000003800a67810 */ /* 0x000fc40007ffe0ff */
[----:B------:R-:W-:Y:S01]  /*b320*/  ISETP.LT.OR P0, PT, R0, R239, P0 ;  /* 0x000000ef0000720c */ /* 0x000fe20000701670 */
[----:B------:R-:W-:Y:S01]  /*b330*/  I2F R9, R9 ;  /* 0x0000000900097306 */ /* 0x000fe20000201400 */
[----:B-1----:R-:W-:Y:S02]  /*b340*/  FFMA.FTZ R6, R6, -UR19, R252 ;  /* 0x8000001306067c23 */ /* 0x002fe400080100fc */
[----:B------:R-:W-:Y:S02]  /*b350*/  FSEL R2, R2, -INF , !P0 ;  /* 0xff80000002027808 */ /* 0x000fe40004000000 */
[----:B------:R-:W-:Y:S01]  /*b360*/  ISETP.GE.AND P0, PT, R180, R241, PT ;  /* 0x000000f1b400720c */ /* 0x000fe20003f06270 */
[----:B--2---:R-:W-:-:S03]  /*b370*/  FMUL.FTZ R8, R173, c[0x0][0x2ec] ;  /* 0x0000bb00ad087a20 */ /* 0x004fc60000410000 */
[----:B------:R-:W-:Y:S01]  /*b380*/  ISETP.LT.OR P0, PT, R180, R242, P0 ;  /* 0x000000f2b400720c */ /* 0x000fe20000701670 */
[----:B------:R1:W-:Y:S01]  /*b390*/  MUFU.TANH R170, R32 ;  /* 0x0000002000aa7308 */ /* 0x0003e20000002400 */
[----:B------:R-:W-:-:S05]  /*b3a0*/  IMAD.IADD R173, R240, 0x1, -R166 ;  /* 0x00000001f0ad7824 */ /* 0x000fca00078e0aa6 */
[----:B------:R-:W-:Y:S02]  /*b3b0*/  IABS R173, R173 ;  /* 0x000000ad00ad7213 */ /* 0x000fe40000000000 */
[----:B------:R-:W2:Y:S01]  /*b3c0*/  MUFU.TANH R8, R8 ;  /* 0x0000000800087308 */ /* 0x000ea20000002400 */
[----:B-1----:R-:W-:-:S07]  /*b3d0*/  FMUL.FTZ R32, R35, c[0x0][0x2ec] ;  /* 0x0000bb0023207a20 */ /* 0x002fce0000410000 */
[----:B------:R-:W-:Y:S01]  /*b3e0*/  I2F R184, R184 ;  /* 0x000000b800b87306 */ /* 0x000fe20000201400 */
[----:B--2---:R-:W-:-:S07]  /*b3f0*/  FFMA.FTZ R8, R181, -UR19, R8 ;  /* 0x80000013b5087c23 */ /* 0x004fce0008010008 */
[----:B------:R-:W-:Y:S01]  /*b400*/  MUFU.TANH R32, R32 ;  /* 0x0000002000207308 */ /* 0x000fe20000002400 */
[----:B------:R-:W-:Y:S01]  /*b410*/  IMAD.IADD R181, R243, 0x1, -R166 ;  /* 0x00000001f3b57824 */ /* 0x000fe200078e0aa6 */
[----:B------:R-:W-:Y:S02]  /*b420*/  FSEL R8, R8, -INF , !P6 ;  /* 0xff80000008087808 */ /* 0x000fe40007000000 */
[----:B------:R-:W-:-:S04]  /*b430*/  ISETP.GE.AND P6, PT, R180, R238, PT ;  /* 0x000000eeb400720c */ /* 0x000fc80003fc6270 */
[----:B------:R1:W-:Y:S01]  /*b440*/  MUFU.TANH R35, R29 ;  /* 0x0000001d00237308 */ /* 0x0003e20000002400 */
[----:B------:R-:W-:Y:S02]  /*b450*/  IABS R181, R181 ;  /* 0x000000b500b57213 */ /* 0x000fe40000000000 */
[----:B------:R-:W-:Y:S02]  /*b460*/  ISETP.LT.OR P6, PT, R180, R239, P6 ;  /* 0x000000efb400720c */ /* 0x000fe400037c1670 */
[----:B------:R-:W-:Y:S01]  /*b470*/  IADD3 R180, R0, 0x30, RZ ;  /* 0x0000003000b47810 */ /* 0x000fe20007ffe0ff */
[C---:B------:R-:W-:Y:S02]  /*b480*/  IMAD.IADD R0, R243.reuse, 0x1, -R172 ;  /* 0x00000001f3007824 */ /* 0x040fe400078e0aac */
[----:B------:R-:W-:Y:S02]  /*b490*/  I2F R177, R177 ;  /* 0x000000b100b17306 */ /* 0x000fe40000201400 */
[--C-:B------:R-:W-:Y:S01]  /*b4a0*/  IMAD.IADD R189, R243, 0x1, -R180.reuse ;  /* 0x00000001f3bd7824 */ /* 0x100fe200078e0ab4 */
[----:B------:R-:W-:Y:S01]  /*b4b0*/  IABS R0, R0 ;  /* 0x0000000000007213 */ /* 0x000fe20000000000 */
[----:B------:R-:W-:-:S03]  /*b4c0*/  IMAD.IADD R175, R240, 0x1, -R180 ;  /* 0x00000001f0af7824 */ /* 0x000fc600078e0ab4 */
[----:B------:R-:W-:Y:S01]  /*b4d0*/  IABS R189, R189 ;  /* 0x000000bd00bd7213 */ /* 0x000fe20000000000 */
[----:B------:R2:W-:Y:S01]  /*b4e0*/  I2F R167, R0 ;  /* 0x0000000000a77306 */ /* 0x0005e20000201400 */
[----:B-1----:R-:W-:Y:S01]  /*b4f0*/  FFMA.FTZ R29, R185, -UR19, R170 ;  /* 0x80000013b91d7c23 */ /* 0x002fe200080100aa */
[----:B------:R-:W-:-:S06]  /*b500*/  IABS R175, R175 ;  /* 0x000000af00af7213 */ /* 0x000fcc0000000000 */
[----:B------:R-:W-:Y:S01]  /*b510*/  MUFU.TANH R33, R33 ;  /* 0x0000002100217308 */ /* 0x000fe20000002400 */
[----:B--2---:R-:W-:-:S07]  /*b520*/  FMUL.FTZ R0, R168, c[0x0][0x2ec] ;  /* 0x0000bb00a8007a20 */ /* 0x004fce0000410000 */
[----:B------:R-:W-:Y:S01]  /*b530*/  MUFU.TANH R30, R30 ;  /* 0x0000001e001e7308 */ /* 0x000fe20000002400 */
[----:B------:R-:W-:Y:S02]  /*b540*/  FMUL.FTZ R168, R169, c[0x0][0x2ec] ;  /* 0x0000bb00a9a87a20 */ /* 0x000fe40000410000 */
[----:B------:R-:W-:-:S05]  /*b550*/  FMUL.FTZ R169, R171, c[0x0][0x2ec] ;  /* 0x0000bb00aba97a20 */ /* 0x000fca0000410000 */
[----:B------:R-:W1:Y:S08]  /*b560*/  MUFU.TANH R0, R0 ;  /* 0x0000000000007308 */ /* 0x000e700000002400 */
[----:B------:R-:W2:Y:S08]  /*b570*/  MUFU.TANH R168, R168 ;  /* 0x000000a800a87308 */ /* 0x000eb00000002400 */
[----:B------:R-:W3:Y:S01]  /*b580*/  MUFU.TANH R169, R169 ;  /* 0x000000a900a97308 */ /* 0x000ee20000002400 */
[----:B-1----:R-:W-:Y:S01]  /*b590*/  FFMA.FTZ R5, R5, -UR19, R0 ;  /* 0x8000001305057c23 */ /* 0x002fe20008010000 */
[----:B------:R-:W-:-:S02]  /*b5a0*/  FSEL R0, R251, -INF , !P1 ;  /* 0xff800000fb007808 */ /* 0x000fc40004800000 */
[C---:B------:R-:W-:Y:S01]  /*b5b0*/  ISETP.GE.AND P1, PT, R4.reuse, R241, PT ;  /* 0x000000f10400720c */ /* 0x040fe20003f26270 */
[----:B--2---:R-:W-:Y:S01]  /*b5c0*/  FFMA.FTZ R183, R183, -UR19, R168 ;  /* 0x80000013b7b77c23 */ /* 0x004fe200080100a8 */
[----:B------:R-:W-:Y:S02]  /*b5d0*/  FSEL R168, R5, -INF , !P0 ;  /* 0xff80000005a87808 */ /* 0x000fe40004000000 */
[----:B------:R-:W1:Y:S01]  /*b5e0*/  MUFU.TANH R171, R34 ;  /* 0x0000002200ab7308 */ /* 0x000e620000002400 */
[C---:B------:R-:W-:Y:S02]  /*b5f0*/  ISETP.GE.AND P0, PT, R4.reuse, R238, PT ;  /* 0x000000ee0400720c */ /* 0x040fe40003f06270 */
[CC--:B------:R-:W-:Y:S02]  /*b600*/  ISETP.LT.OR P1, PT, R4.reuse, R242.reuse, P1 ;  /* 0x000000f20400720c */ /* 0x0c0fe40000f21670 */
[----:B------:R-:W-:Y:S01]  /*b610*/  ISETP.LT.OR P0, PT, R4, R239, P0 ;  /* 0x000000ef0400720c */ /* 0x000fe20000701670 */
[----:B---3--:R-:W-:Y:S01]  /*b620*/  FFMA.FTZ R5, R9, -UR19, R169 ;  /* 0x8000001309057c23 */ /* 0x008fe200080100a9 */
[----:B------:R-:W-:Y:S01]  /*b630*/  FSEL R4, R6, -INF , !P6 ;  /* 0xff80000006047808 */ /* 0x000fe20007000000 */
[----:B------:R-:W-:Y:S01]  /*b640*/  I2F R195, R195 ;  /* 0x000000c300c37306 */ /* 0x000fe20000201400 */
[----:B------:R-:W-:Y:S01]  /*b650*/  ISETP.GE.AND P6, PT, R7, R241, PT ;  /* 0x000000f10700720c */ /* 0x000fe20003fc6270 */
[----:B------:R-:W-:Y:S01]  /*b660*/  FMUL.FTZ R9, R24, c[0x0][0x2ec] ;  /* 0x0000bb0018097a20 */ /* 0x000fe20000410000 */
[----:B------:R-:W-:Y:S01]  /*b670*/  FSEL R5, R5, -INF , !P0 ;  /* 0xff80000005057808 */ /* 0x000fe20004000000 */
[----:B------:R-:W-:Y:S01]  /*b680*/  FFMA.FTZ R24, R188, -UR19, R32 ;  /* 0x80000013bc187c23 */ /* 0x000fe20008010020 */
[----:B------:R-:W-:-:S02]  /*b690*/  ISETP.LT.OR P6, PT, R7, R242, P6 ;  /* 0x000000f20700720c */ /* 0x000fc400037c1670 */
[----:B------:R-:W-:Y:S01]  /*b6a0*/  FSEL R6, R183, -INF , !P1 ;  /* 0xff800000b7067808 */ /* 0x000fe20004800000 */
[----:B------:R-:W-:Y:S01]  /*b6b0*/  I2F R192, R192 ;  /* 0x000000c000c07306 */ /* 0x000fe20000201400 */
[----:B------:R-:W-:Y:S01]  /*b6c0*/  FSEL R29, R29, -INF , !P6 ;  /* 0xff8000001d1d7808 */ /* 0x000fe20007000000 */
[----:B-1----:R-:W-:Y:S01]  /*b6d0*/  FFMA.FTZ R171, R184, -UR19, R171 ;  /* 0x80000013b8ab7c23 */ /* 0x002fe200080100ab */
[C---:B------:R-:W-:Y:S02]  /*b6e0*/  ISETP.GE.AND P0, PT, R11.reuse, R241, PT ;  /* 0x000000f10b00720c */ /* 0x040fe40003f06270 */
[-C--:B------:R-:W-:Y:S02]  /*b6f0*/  ISETP.GE.AND P6, PT, R11, R238.reuse, PT ;  /* 0x000000ee0b00720c */ /* 0x080fe40003fc6270 */
[----:B------:R-:W-:Y:S01]  /*b700*/  ISETP.GE.AND P1, PT, R7, R238, PT ;  /* 0x000000ee0700720c */ /* 0x000fe20003f26270 */
[----:B------:R1:W2:Y:S01]  /*b710*/  MUFU.TANH R34, R28 ;  /* 0x0000001c00227308 */ /* 0x0002a20000002400 */
[----:B------:R-:W-:-:S02]  /*b720*/  ISETP.LT.OR P0, PT, R11, R242, P0 ;  /* 0x000000f20b00720c */ /* 0x000fc40000701670 */
[-C--:B------:R-:W-:Y:S02]  /*b730*/  ISETP.LT.OR P6, PT, R11, R239.reuse, P6 ;  /* 0x000000ef0b00720c */ /* 0x080fe400037c1670 */
[----:B------:R-:W-:Y:S02]  /*b740*/  ISETP.LT.OR P1, PT, R7, R239, P1 ;  /* 0x000000ef0700720c */ /* 0x000fe40000f21670 */
[----:B------:R-:W-:Y:S01]  /*b750*/  FSEL R24, R24, -INF , !P6 ;  /* 0xff80000018187808 */ /* 0x000fe20007000000 */
[----:B------:R2:W3:Y:S01]  /*b760*/  MUFU.TANH R11, R26 ;  /* 0x0000001a000b7308 */ /* 0x0004e20000002400 */
[----:B------:R-:W-:-:S04]  /*b770*/  ISETP.GE.AND P6, PT, R191, R241, PT ;  /* 0x000000f1bf00720c */ /* 0x000fc80003fc6270 */
[----:B------:R-:W-:-:S03]  /*b780*/  ISETP.LT.OR P6, PT, R191, R242, P6 ;  /* 0x000000f2bf00720c */ /* 0x000fc600037c1670 */
[----:B------:R-:W-:Y:S01]  /*b790*/  I2F R197, R197 ;  /* 0x000000c500c57306 */ /* 0x000fe20000201400 */
[----:B-1----:R-:W-:-:S05]  /*b7a0*/  FFMA.FTZ R28, R177, -UR19, R33 ;  /* 0x80000013b11c7c23 */ /* 0x002fca0008010021 */
[----:B------:R-:W-:Y:S02]  /*b7b0*/  FSEL R28, R28, -INF , !P0 ;  /* 0xff8000001c1c7808 */ /* 0x000fe40004000000 */
[----:B------:R-:W-:Y:S01]  /*b7c0*/  MUFU.TANH R7, R31 ;  /* 0x0000001f00077308 */ /* 0x000fe20000002400 */
[----:B--2---:R-:W-:Y:S01]  /*b7d0*/  FFMA.FTZ R26, R192, -UR19, R34 ;  /* 0x80000013c01a7c23 */ /* 0x004fe20008010022 */
[C---:B------:R-:W-:Y:S01]  /*b7e0*/  ISETP.GE.AND P0, PT, R176.reuse, R238, PT ;  /* 0x000000eeb000720c */ /* 0x040fe20003f06270 */
[----:B---3--:R-:W-:Y:S02]  /*b7f0*/  FFMA.FTZ R192, R203, -UR19, R11 ;  /* 0x80000013cbc07c23 */ /* 0x008fe4000801000b */
[----:B------:R-:W-:Y:S01]  /*b800*/  FMUL.FTZ R11, R17, c[0x0][0x2ec] ;  /* 0x0000bb00110b7a20 */ /* 0x000fe20000410000 */
[----:B------:R-:W-:Y:S02]  /*b810*/  ISETP.LT.OR P0, PT, R176, R239, P0 ;  /* 0x000000efb000720c */ /* 0x000fe40000701670 */
[----:B------:R1:W2:Y:S08]  /*b820*/  MUFU.TANH R31, R25 ;  /* 0x00000019001f7308 */ /* 0x0002b00000002400 */
[----:B------:R3:W-:Y:S01]  /*b830*/  MUFU.TANH R32, R21 ;  /* 0x0000001500207308 */ /* 0x0007e20000002400 */
[----:B-1----:R-:W-:-:S07]  /*b840*/  FSEL R25, R171, -INF , !P1 ;  /* 0xff800000ab197808 */ /* 0x002fce0004800000 */
[----:B------:R-:W1:Y:S01]  /*b850*/  MUFU.TANH R9, R9 ;  /* 0x0000000900097308 */ /* 0x000e620000002400 */
[----:B------:R-:W-:Y:S01]  /*b860*/  ISETP.GE.AND P1, PT, R176, R241, PT ;  /* 0x000000f1b000720c */ /* 0x000fe20003f26270 */
[----:B--2---:R-:W-:-:S03]  /*b870*/  FFMA.FTZ R31, R245, -UR19, R31 ;  /* 0x80000013f51f7c23 */ /* 0x004fc6000801001f */
[----:B------:R-:W-:Y:S01]  /*b880*/  ISETP.LT.OR P1, PT, R176, R242, P1 ;  /* 0x000000f2b000720c */ /* 0x000fe20000f21670 */
[----:B---3--:R-:W-:Y:S02]  /*b890*/  FFMA.FTZ R21, R186, -UR19, R30 ;  /* 0x80000013ba157c23 */ /* 0x008fe4000801001e */
[----:B------:R2:W3:Y:S01]  /*b8a0*/  MUFU.TANH R33, R20 ;  /* 0x0000001400217308 */ /* 0x0004e20000002400 */
[----:B------:R-:W-:Y:S02]  /*b8b0*/  FSEL R26, R26, -INF , !P1 ;  /* 0xff8000001a1a7808 */ /* 0x000fe40004800000 */
[----:B------:R-:W-:Y:S02]  /*b8c0*/  ISETP.GE.AND P1, PT, R191, R238, PT ;  /* 0x000000eebf00720c */ /* 0x000fe40003f26270 */
[----:B------:R-:W-:Y:S02]  /*b8d0*/  FSEL R21, R21, -INF , !P0 ;  /* 0xff80000015157808 */ /* 0x000fe40004000000 */
[----:B------:R-:W-:Y:S01]  /*b8e0*/  ISETP.LT.OR P1, PT, R191, R239, P1 ;  /* 0x000000efbf00720c */ /* 0x000fe20000f21670 */
[----:B------:R4:W5:Y:S01]  /*b8f0*/  MUFU.TANH R30, R22 ;  /* 0x00000016001e7308 */ /* 0x0009620000002400 */
[----:B------:R-:W-:-:S04]  /*b900*/  ISETP.GE.AND P0, PT, R194, R241, PT ;  /* 0x000000f1c200720c */ /* 0x000fc80003f06270 */
[----:B------:R-:W-:-:S03]  /*b910*/  ISETP.LT.OR P0, PT, R194, R242, P0 ;  /* 0x000000f2c200720c */ /* 0x000fc60000701670 */
[----:B------:R-:W5:Y:S01]  /*b920*/  MUFU.TANH R27, R27 ;  /* 0x0000001b001b7308 */ /* 0x000f620000002400 */
[----:B--2---:R-:W-:Y:S02]  /*b930*/  FFMA.FTZ R20, R197, -UR19, R7 ;  /* 0x80000013c5147c23 */ /* 0x004fe40008010007 */
[----:B-1----:R-:W-:Y:S02]  /*b940*/  FFMA.FTZ R197, R250, -UR19, R9 ;  /* 0x80000013fac57c23 */ /* 0x002fe40008010009 */
[----:B------:R-:W-:Y:S01]  /*b950*/  FMUL.FTZ R9, R16, c[0x0][0x2ec] ;  /* 0x0000bb0010097a20 */ /* 0x000fe20000410000 */
[----:B------:R-:W-:Y:S01]  /*b960*/  FSEL R20, R20, -INF , !P1 ;  /* 0xff80000014147808 */ /* 0x000fe20004800000 */
[----:B---3--:R-:W-:Y:S01]  /*b970*/  FFMA.FTZ R33, R244, -UR19, R33 ;  /* 0x80000013f4217c23 */ /* 0x008fe20008010021 */
[----:B------:R-:W-:Y:S01]  /*b980*/  I2F R182, R182 ;  /* 0x000000b600b67306 */ /* 0x000fe20000201400 */
[----:B----4-:R-:W-:Y:S01]  /*b990*/  FFMA.FTZ R22, R195, -UR19, R35 ;  /* 0x80000013c3167c23 */ /* 0x010fe20008010023 */
[----:B------:R-:W-:Y:S01]  /*b9a0*/  ISETP.GE.AND P1, PT, R201, R241, PT ;  /* 0x000000f1c900720c */ /* 0x000fe20003f26270 */
[----:B-----5:R-:W-:Y:S01]  /*b9b0*/  FFMA.FTZ R30, R187, -UR19, R30 ;  /* 0x80000013bb1e7c23 */ /* 0x020fe2000801001e */
[----:B------:R-:W-:Y:S01]  /*b9c0*/  FSEL R197, R197, -INF , !P0 ;  /* 0xff800000c5c57808 */ /* 0x000fe20004000000 */
[----:B------:R-:W-:Y:S01]  /*b9d0*/  IMAD.IADD R16, R240, 0x1, -R172 ;  /* 0x00000001f0107824 */ /* 0x000fe200078e0aac */
[----:B------:R-:W-:-:S02]  /*b9e0*/  FSEL R22, R22, -INF , !P6 ;  /* 0xff80000016167808 */ /* 0x000fc40007000000 */
[----:B------:R-:W-:Y:S01]  /*b9f0*/  ISETP.GE.AND P6, PT, R194, R238, PT ;  /* 0x000000eec200720c */ /* 0x000fe20003fc6270 */
[----:B------:R-:W1:Y:S01]  /*ba00*/  MUFU.TANH R7, R23 ;  /* 0x0000001700077308 */ /* 0x000e620000002400 */
[C---:B------:R-:W-:Y:S01]  /*ba10*/  ISETP.LT.OR P1, PT, R201.reuse, R242, P1 ;  /* 0x000000f2c900720c */ /* 0x040fe20000f21670 */
[----:B------:R-:W-:Y:S01]  /*ba20*/  FFMA.FTZ R27, R202, -UR19, R27 ;  /* 0x80000013ca1b7c23 */ /* 0x000fe2000801001b */
[----:B------:R-:W-:Y:S02]  /*ba30*/  ISETP.LT.OR P6, PT, R194, R239, P6 ;  /* 0x000000efc200720c */ /* 0x000fe400037c1670 */
[----:B------:R-:W-:Y:S02]  /*ba40*/  ISETP.GE.AND P0, PT, R201, R238, PT ;  /* 0x000000eec900720c */ /* 0x000fe40003f06270 */
[----:B------:R-:W-:Y:S01]  /*ba50*/  FSEL R192, R192, -INF , !P6 ;  /* 0xff800000c0c07808 */ /* 0x000fe20007000000 */
[----:B------:R-:W2:Y:S01]  /*ba60*/  I2F R190, R190 ;  /* 0x000000be00be7306 */ /* 0x000ea20000201400 */
[----:B------:R-:W-:-:S02]  /*ba70*/  ISETP.GE.AND P6, PT, R200, R241, PT ;  /* 0x000000f1c800720c */ /* 0x000fc40003fc6270 */
[----:B------:R-:W-:Y:S02]  /*ba80*/  FSEL R195, R31, -INF , !P1 ;  /* 0xff8000001fc37808 */ /* 0x000fe40004800000 */
[C---:B------:R-:W-:Y:S02]  /*ba90*/  ISETP.LT.OR P6, PT, R200.reuse, R242, P6 ;  /* 0x000000f2c800720c */ /* 0x040fe400037c1670 */
[-C--:B------:R-:W-:Y:S01]  /*baa0*/  ISETP.GE.AND P1, PT, R200, R238.reuse, PT ;  /* 0x000000eec800720c */ /* 0x080fe20003f26270 */
[----:B------:R-:W-:Y:S01]  /*bab0*/  I2F R178, R178 ;  /* 0x000000b200b27306 */ /* 0x000fe20000201400 */
[----:B------:R-:W-:Y:S01]  /*bac0*/  FSEL R194, R33, -INF , !P6 ;  /* 0xff80000021c27808 */ /* 0x000fe20007000000 */
[----:B-1----:R-:W-:Y:S01]  /*bad0*/  FFMA.FTZ R7, R182, -UR19, R7 ;  /* 0x80000013b6077c23 */ /* 0x002fe20008010007 */
[----:B------:R-:W-:Y:S02]  /*bae0*/  ISETP.GE.AND P6, PT, R193, R238, PT ;  /* 0x000000eec100720c */ /* 0x000fe40003fc6270 */
[----:B------:R-:W-:-:S02]  /*baf0*/  ISETP.LT.OR P0, PT, R201, R239, P0 ;  /* 0x000000efc900720c */ /* 0x000fc40000701670 */
[-C--:B------:R-:W-:Y:S01]  /*bb00*/  ISETP.LT.OR P6, PT, R193, R239.reuse, P6 ;  /* 0x000000efc100720c */ /* 0x080fe200037c1670 */
[----:B------:R-:W1:Y:S01]  /*bb10*/  MUFU.TANH R11, R11 ;  /* 0x0000000b000b7308 */ /* 0x000e620000002400 */
[----:B------:R-:W-:Y:S01]  /*bb20*/  ISETP.LT.OR P1, PT, R200, R239, P1 ;  /* 0x000000efc800720c */ /* 0x000fe20000f21670 */
[----:B--2---:R-:W-:Y:S01]  /*bb30*/  FFMA.FTZ R32, R190, -UR19, R32 ;  /* 0x80000013be207c23 */ /* 0x004fe20008010020 */
[----:B------:R-:W-:Y:S02]  /*bb40*/  FSEL R191, R27, -INF , !P0 ;  /* 0xff8000001bbf7808 */ /* 0x000fe40004000000 */
[----:B------:R-:W-:Y:S02]  /*bb50*/  ISETP.GE.AND P0, PT, R193, R241, PT ;  /* 0x000000f1c100720c */ /* 0x000fe40003f06270 */
[----:B------:R-:W-:Y:S01]  /*bb60*/  FSEL R190, R7, -INF , !P6 ;  /* 0xff80000007be7808 */ /* 0x000fe20007000000 */
[----:B------:R-:W-:Y:S01]  /*bb70*/  I2F R189, R189 ;  /* 0x000000bd00bd7306 */ /* 0x000fe20000201400 */
[----:B------:R-:W-:-:S02]  /*bb80*/  FSEL R35, R30, -INF , !P1 ;  /* 0xff8000001e237808 */ /* 0x000fc40004800000 */
[-C--:B------:R-:W-:Y:S02]  /*bb90*/  ISETP.GE.AND P6, PT, R179, R241.reuse, PT ;  /* 0x000000f1b300720c */ /* 0x080fe40003fc6270 */
[----:B------:R-:W-:Y:S02]  /*bba0*/  ISETP.GE.AND P1, PT, R180, R241, PT ;  /* 0x000000f1b400720c */ /* 0x000fe40003f26270 */
[----:B------:R-:W-:Y:S01]  /*bbb0*/  IABS R16, R16 ;  /* 0x0000001000107213 */ /* 0x000fe20000000000 */
[----:B------:R-:W2:Y:S01]  /*bbc0*/  MUFU.TANH R9, R9 ;  /* 0x0000000900097308 */ /* 0x000ea20000002400 */
[-C--:B------:R-:W-:Y:S01]  /*bbd0*/  ISETP.LT.OR P0, PT, R193, R242.reuse, P0 ;  /* 0x000000f2c100720c */ /* 0x080fe20000701670 */
[----:B-1----:R-:W-:Y:S01]  /*bbe0*/  FFMA.FTZ R11, R178, -UR19, R11 ;  /* 0x80000013b20b7c23 */ /* 0x002fe2000801000b */
[-C--:B------:R-:W-:Y:S01]  /*bbf0*/  ISETP.LT.OR P6, PT, R179, R242.reuse, P6 ;  /* 0x000000f2b300720c */ /* 0x080fe200037c1670 */
[----:B------:R-:W-:Y:S01]  /*bc00*/  IMAD.MOV.U32 R7, RZ, RZ, R16 ;  /* 0x000000ffff077224 */ /* 0x000fe200078e0010 */
[----:B------:R-:W-:-:S02]  /*bc10*/  ISETP.LT.OR P1, PT, R180, R242, P1 ;  /* 0x000000f2b400720c */ /* 0x000fc40000f21670 */
[----:B------:R-:W-:Y:S01]  /*bc20*/  FSEL R193, R32, -INF , !P0 ;  /* 0xff80000020c17808 */ /* 0x000fe20004000000 */
[----:B------:R-:W-:Y:S01]  /*bc30*/  I2F R175, R175 ;  /* 0x000000af00af7306 */ /* 0x000fe20000201400 */
[-C--:B------:R-:W-:Y:S02]  /*bc40*/  ISETP.GE.AND P0, PT, R180, R238.reuse, PT ;  /* 0x000000eeb400720c */ /* 0x080fe40003f06270 */
[----:B------:R-:W-:Y:S02]  /*bc50*/  FSEL R33, R11, -INF , !P6 ;  /* 0xff8000000b217808 */ /* 0x000fe40007000000 */
[----:B------:R-:W-:Y:S02]  /*bc60*/  ISETP.GE.AND P6, PT, R166, R238, PT ;  /* 0x000000eea600720c */ /* 0x000fe40003fc6270 */
[-C--:B------:R-:W-:Y:S01]  /*bc70*/  ISETP.LT.OR P0, PT, R180, R239.reuse, P0 ;  /* 0x000000efb400720c */ /* 0x080fe20000701670 */
[----:B------:R-:W1:Y:S01]  /*bc80*/  MUFU.TANH R18, R18 ;  /* 0x0000001200127308 */ /* 0x000e620000002400 */
[----:B--2---:R-:W-:Y:S01]  /*bc90*/  FFMA.FTZ R9, R189, -UR19, R9 ;  /* 0x80000013bd097c23 */ /* 0x004fe20008010009 */
[----:B------:R-:W-:-:S04]  /*bca0*/  ISETP.LT.OR P6, PT, R166, R239, P6 ;  /* 0x000000efa600720c */ /* 0x000fc800037c1670 */
[----:B------:R-:W-:Y:S02]  /*bcb0*/  FSEL R34, R9, -INF , !P1 ;  /* 0xff80000009227808 */ /* 0x000fe40004800000 */
[----:B------:R-:W-:Y:S01]  /*bcc0*/  I2F R173, R173 ;  /* 0x000000ad00ad7306 */ /* 0x000fe20000201400 */
[----:B------:R-:W-:-:S04]  /*bcd0*/  ISETP.GE.AND P1, PT, R179, R238, PT ;  /* 0x000000eeb300720c */ /* 0x000fc80003f26270 */
[----:B------:R-:W-:-:S03]  /*bce0*/  ISETP.LT.OR P1, PT, R179, R239, P1 ;  /* 0x000000efb300720c */ /* 0x000fc60000f21670 */
[----:B------:R-:W2:Y:S01]  /*bcf0*/  MUFU.TANH R14, R14 ;  /* 0x0000000e000e7308 */ /* 0x000ea20000002400 */
[----:B-1----:R-:W-:-:S05]  /*bd00*/  FFMA.FTZ R18, R175, -UR19, R18 ;  /* 0x80000013af127c23 */ /* 0x002fca0008010012 */
[----:B------:R-:W-:Y:S02]  /*bd10*/  FSEL R179, R18, -INF , !P0 ;  /* 0xff80000012b37808 */ /* 0x000fe40004000000 */
[----:B------:R-:W-:Y:S01]  /*bd20*/  I2F R174, R174 ;  /* 0x000000ae00ae7306 */ /* 0x000fe20000201400 */
[----:B------:R-:W-:-:S04]  /*bd30*/  ISETP.GE.AND P0, PT, R166, R241, PT ;  /* 0x000000f1a600720c */ /* 0x000fc80003f06270 */
[----:B------:R-:W-:Y:S01]  /*bd40*/  ISETP.LT.OR P0, PT, R166, R242, P0 ;  /* 0x000000f2a600720c */ /* 0x000fe20000701670 */
[----:B------:R-:W-:Y:S02]  /*bd50*/  IMAD.MOV.U32 R166, RZ, RZ, R199 ;  /* 0x000000ffffa67224 */ /* 0x000fe400078e00c7 */
[----:B------:R-:W-:Y:S01]  /*bd60*/  I2F R181, R181 ;  /* 0x000000b500b57306 */ /* 0x000fe20000201400 */
[----:B--2---:R-:W-:-:S05]  /*bd70*/  FFMA.FTZ R14, R173, -UR19, R14 ;  /* 0x80000013ad0e7c23 */ /* 0x004fca000801000e */
[----:B------:R-:W-:Y:S02]  /*bd80*/  FSEL R176, R14, -INF , !P6 ;  /* 0xff8000000eb07808 */ /* 0x000fe40007000000 */
[----:B------:R-:W1:Y:S01]  /*bd90*/  MUFU.TANH R19, R19 ;  /* 0x0000001300137308 */ /* 0x000e620000002400 */
[----:B------:R-:W-:Y:S01]  /*bda0*/  BAR.SYNC.DEFER_BLOCKING 0x0 ;  /* 0x0000000000007b1d */ /* 0x000fe20000010000 */
[----:B------:R-:W-:-:S06]  /*bdb0*/  PLOP3.LUT P6, PT, PT, PT, UP0, 0x80, 0x0 ;  /* 0x000000000000781c */ /* 0x000fcc0003fcf008 */
[----:B------:R-:W2:Y:S08]  /*bdc0*/  MUFU.TANH R12, R12 ;  /* 0x0000000c000c7308 */ /* 0x000eb00000002400 */
[----:B------:R-:W-:Y:S01]  /*bdd0*/  I2F R7, R7 ;  /* 0x0000000700077306 */ /* 0x000fe20000201400 */
[----:B-1----:R-:W-:-:S05]  /*bde0*/  FFMA.FTZ R19, R174, -UR19, R19 ;  /* 0x80000013ae137c23 */ /* 0x002fca0008010013 */
[----:B------:R-:W-:Y:S02]  /*bdf0*/  FSEL R178, R19, -INF , !P1 ;  /* 0xff80000013b27808 */ /* 0x000fe40004800000 */
[----:B------:R-:W1:Y:S01]  /*be00*/  MUFU.TANH R13, R13 ;  /* 0x0000000d000d7308 */ /* 0x000e620000002400 */
[----:B--2---:R-:W-:Y:S01]  /*be10*/  FFMA.FTZ R12, R181, -UR19, R12 ;  /* 0x80000013b50c7c23 */ /* 0x004fe2000801000c */
[----:B------:R-:W-:-:S04]  /*be20*/  ISETP.GE.AND P1, PT, R172, R241, PT ;  /* 0x000000f1ac00720c */ /* 0x000fc80003f26270 */
[----:B------:R-:W-:Y:S02]  /*be30*/  FSEL R32, R12, -INF , !P0 ;  /* 0xff8000000c207808 */ /* 0x000fe40004000000 */
[----:B------:R-:W2:Y:S01]  /*be40*/  MUFU.TANH R15, R15 ;  /* 0x0000000f000f7308 */ /* 0x000ea20000002400 */
[C---:B------:R-:W-:Y:S02]  /*be50*/  ISETP.GE.AND P0, PT, R172.reuse, R238, PT ;  /* 0x000000eeac00720c */ /* 0x040fe40003f06270 */
[C---:B------:R-:W-:Y:S02]  /*be60*/  ISETP.LT.OR P1, PT, R172.reuse, R242, P1 ;  /* 0x000000f2ac00720c */ /* 0x040fe40000f21670 */
[----:B------:R-:W-:Y:S01]  /*be70*/  ISETP.LT.OR P0, PT, R172, R239, P0 ;  /* 0x000000efac00720c */ /* 0x000fe20000701670 */
[----:B-1----:R-:W-:Y:S02]  /*be80*/  FFMA.FTZ R13, R167, -UR19, R13 ;  /* 0x80000013a70d7c23 */ /* 0x002fe4000801000d */
[----:B------:R-:W-:-:S03]  /*be90*/  IMAD.MOV.U32 R167, RZ, RZ, R198 ;  /* 0x000000ffffa77224 */ /* 0x000fc600078e00c6 */
[----:B------:R-:W-:Y:S01]  /*bea0*/  FSEL R180, R13, -INF , !P1 ;  /* 0xff8000000db47808 */ /* 0x000fe20004800000 */
[----:B--2---:R-:W-:-:S05]  /*beb0*/  FFMA.FTZ R7, R7, -UR19, R15 ;  /* 0x8000001307077c23 */ /* 0x004fca000801000f */
        /* <DEDUP_REMOVED lines=76> */
.L_x_6510:
[----:B------:R-:W-:-:S04]  /*c380*/  ULEA UR24, -UR8, URZ, 0x6 ;  /* 0x0000003f08187291 */ /* 0x000fc8000f8e313f */
[----:B------:R-:W-:Y:S02]  /*c390*/  USHF.R.S32.HI UR7, URZ, 0x1f, UR24 ;  /* 0x0000001f3f077899 */ /* 0x000fe40008011418 */
.L_x_6511:
        /* <DEDUP_REMOVED lines=70> */
[CC--:B------:R-:W-:Y:S02]  /*c800*/  @!P5 LEA R198, P1, R9.reuse, R247.reuse, 0x1 ;  /* 0x000000f709c6d211 */ /* 0x0c0fe400078208ff */
        /* <DEDUP_REMOVED lines=83> */
.L_x_6513:
[----:B------:R-:W-:Y:S05]  /*cd40*/  BSYNC B0 ;  /* 0x0000000000007941 */ /* 0x000fea0003800000 */
.L_x_6512:
[----:B------:R-:W0:Y:S01]  /*cd50*/  LDGDEPBAR ;  /* 0x00000000000079af */ /* 0x000e220000000000 */
[----:B------:R-:W-:Y:S02]  /*cd60*/  IMAD.U32 R9, RZ, RZ, UR24 ;  /* 0x00000018ff097e24 */ /* 0x000fe4000f8e00ff */
[----:B------:R-:W-:-:S03]  /*cd70*/  IMAD.U32 R7, RZ, RZ, UR7 ;  /* 0x00000007ff077e24 */ /* 0x000fc6000f8e00ff */
[----:B------:R-:W-:-:S04]  /*cd80*/  LEA R247, P0, R9, R247, 0x1 ;  /* 0x000000f709f77211 */ /* 0x000fc800078008ff */
[----:B------:R-:W-:Y:S02]  /*cd90*/  LEA.HI.X R246, R9, R246, R7, 0x1, P0 ;  /* 0x000000f609f67211 */ /* 0x000fe400000f0c07 */
.L_x_6509:
[----:B------:R-:W-:Y:S01]  /*cda0*/  FMNMX.FTZ R11, R3, R2, !PT ;  /* 0x00000002030b7209 */ /* 0x000fe20007810000 */
[----:B-1----:R-:W-:Y:S01]  /*cdb0*/  LDSM.16.MT88.4 R16, [R224+0x10000] ;  /* 0x01000000e010783b */ /* 0x002fe20000004200 */
        /* <DEDUP_REMOVED lines=36> */
[----:B------:R-:W2:Y:S04]  /*d000*/  SHFL.BFLY PT, R173, R9, 0x1, 0x1f ;  /* 0x0c201f0009ad7f89 */ /* 0x000ea800000e0000 */
[----:B------:R-:W3:Y:S01]  /*d010*/  LDSM.16.MT88.4 R12, [R222+0x10000] ;  /* 0x01000000de0c783b */ /* 0x000ee20000004200 */
[----:B-1----:R-:W-:-:S04]  /*d020*/  FMNMX.FTZ R172, R7, R172, !PT ;  /* 0x000000ac07ac7209 */ /* 0x002fc80007810000 */
[C---:B------:R-:W-:Y:S01]  /*d030*/  FSETP.NEU.FTZ.AND P0, PT, R172.reuse, -INF , PT ;  /* 0xff800000ac00780b */ /* 0x040fe20003f1d000 */
[----:B------:R-:W-:Y:S01]  /*d040*/  FMUL.FTZ R177, R172, c[0x0][0x23c] ;  /* 0x00008f00acb17a20 */ /* 0x000fe20000410000 */
[----:B--2---:R-:W-:-:S04]  /*d050*/  FMNMX.FTZ R173, R9, R173, !PT ;  /* 0x000000ad09ad7209 */ /* 0x004fc80007810000 */
[----:B------:R-:W-:Y:S01]  /*d060*/  FSEL R177, R177, RZ, P0 ;  /* 0x000000ffb1b17208 */ /* 0x000fe20000000000 */
[C---:B------:R-:W-:Y:S01]  /*d070*/  FMUL.FTZ R181, R173.reuse, c[0x0][0x23c] ;  /* 0x00008f00adb57a20 */ /* 0x040fe20000410000 */
[----:B------:R-:W-:-:S03]  /*d080*/  FSETP.NEU.FTZ.AND P1, PT, R173, -INF , PT ;  /* 0xff800000ad00780b */ /* 0x000fc60003f3d000 */
[--C-:B------:R-:W-:Y:S01]  /*d090*/  FFMA.FTZ R165, R2, c[0x0][0x23c], -R177.reuse ;  /* 0x00008f0002a57a23 */ /* 0x100fe200000108b1 */
[----:B------:R-:W-:Y:S01]  /*d0a0*/  FSEL R181, R181, RZ, P1 ;  /* 0x000000ffb5b57208 */ /* 0x000fe20000800000 */
[--C-:B------:R-:W-:Y:S02]  /*d0b0*/  FFMA.FTZ R2, R0, c[0x0][0x23c], -R177.reuse ;  /* 0x00008f0000027a23 */ /* 0x100fe400000108b1 */
[----:B------:R-:W-:Y:S01]  /*d0c0*/  FFMA.FTZ R0, R4, c[0x0][0x23c], -R177 ;  /* 0x00008f0004007a23 */ /* 0x000fe200000108b1 */
[----:B------:R-:W-:Y:S01]  /*d0d0*/  FSEL R4, R173, RZ, P1 ;  /* 0x000000ffad047208 */ /* 0x000fe20000800000 */
[--C-:B------:R-:W-:Y:S01]  /*d0e0*/  FFMA.FTZ R169, R168, c[0x0][0x23c], -R181.reuse ;  /* 0x00008f00a8a97a23 */ /* 0x100fe200000108b5 */
[----:B------:R-:W-:Y:S01]  /*d0f0*/  MUFU.EX2 R165, R165 ;  /* 0x000000a500a57308 */ /* 0x000fe20000000800 */
[----:B------:R-:W-:Y:S02]  /*d100*/  FFMA.FTZ R171, R10, c[0x0][0x23c], -R181 ;  /* 0x00008f000aab7a23 */ /* 0x000fe400000108b5 */
[----:B------:R-:W-:-:S02]  /*d110*/  FADD.FTZ R4, R164, -R4 ;  /* 0x80000004a4047221 */ /* 0x000fc40000010000 */
[----:B------:R-:W-:Y:S01]  /*d120*/  FFMA.FTZ R164, R5, c[0x0][0x23c], -R177 ;  /* 0x00008f0005a47a23 */ /* 0x000fe200000108b1 */
[----:B------:R-:W-:Y:S01]  /*d130*/  FSEL R5, R172, RZ, P0 ;  /* 0x000000ffac057208 */ /* 0x000fe20000000000 */
[--C-:B------:R-:W-:Y:S01]  /*d140*/  FFMA.FTZ R170, R8, c[0x0][0x23c], -R181.reuse ;  /* 0x00008f0008aa7a23 */ /* 0x100fe200000108b5 */
[----:B------:R-:W-:Y:S01]  /*d150*/  MUFU.EX2 R171, R171 ;  /* 0x000000ab00ab7308 */ /* 0x000fe20000000800 */
[----:B------:R-:W-:Y:S01]  /*d160*/  FFMA.FTZ R168, R6, c[0x0][0x23c], -R181 ;  /* 0x00008f0006a87a23 */ /* 0x000fe200000108b5 */
[----:B------:R-:W1:Y:S01]  /*d170*/  LDSM.16.MT88.4 R8, [R221+0x10000] ;  /* 0x01000000dd08783b */ /* 0x000e620000004200 */
[----:B------:R-:W-:Y:S02]  /*d180*/  FADD.FTZ R5, R3, -R5 ;  /* 0x8000000503057221 */ /* 0x000fe40000010000 */
[----:B------:R-:W-:Y:S02]  /*d190*/  FMUL.FTZ R4, R4, c[0x0][0x23c] ;  /* 0x00008f0004047a20 */ /* 0x000fe40000410000 */
[----:B------:R-:W-:Y:S01]  /*d1a0*/  FMUL.FTZ R3, R5, c[0x0][0x23c] ;  /* 0x00008f0005037a20 */ /* 0x000fe20000410000 */
[----:B------:R-:W-:Y:S01]  /*d1b0*/  MUFU.EX2 R170, R170 ;  /* 0x000000aa00aa7308 */ /* 0x000fe20000000800 */
[----:B------:R-:W-:-:S02]  /*d1c0*/  FFMA.FTZ R184, R26, c[0x0][0x23c], -R181 ;  /* 0x00008f001ab87a23 */ /* 0x000fc400000108b5 */
[----:B------:R-:W-:Y:S02]  /*d1d0*/  FFMA.FTZ R185, R22, c[0x0][0x23c], -R181 ;  /* 0x00008f0016b97a23 */ /* 0x000fe400000108b5 */
[--C-:B------:R-:W-:Y:S02]  /*d1e0*/  FFMA.FTZ R186, R25, c[0x0][0x23c], -R177.reuse ;  /* 0x00008f0019ba7a23 */ /* 0x100fe400000108b1 */
[--C-:B------:R-:W-:Y:S01]  /*d1f0*/  FFMA.FTZ R187, R24, c[0x0][0x23c], -R177.reuse ;  /* 0x00008f0018bb7a23 */ /* 0x100fe200000108b1 */
[----:B------:R-:W-:Y:S01]  /*d200*/  MUFU.EX2 R169, R169 ;  /* 0x000000a900a97308 */ /* 0x000fe20000000800 */
[--C-:B------:R-:W-:Y:S01]  /*d210*/  FFMA.FTZ R188, R21, c[0x0][0x23c], -R177.reuse ;  /* 0x00008f0015bc7a23 */ /* 0x100fe200000108b1 */
[----:B------:R-:W-:Y:S01]  /*d220*/  LDSM.16.MT88.4 R24, [R221+0x10800] ;  /* 0x01080000dd18783b */ /* 0x000fe20000004200 */
[----:B------:R-:W-:Y:S02]  /*d230*/  FFMA.FTZ R189, R20, c[0x0][0x23c], -R177 ;  /* 0x00008f0014bd7a23 */ /* 0x000fe400000108b1 */
[--C-:B------:R-:W-:Y:S01]  /*d240*/  FFMA.FTZ R182, R29, c[0x0][0x23c], -R181.reuse ;  /* 0x00008f001db67a23 */ /* 0x100fe200000108b5 */
[----:B------:R-:W-:Y:S01]  /*d250*/  LDSM.16.MT88.4 R20, [R220+0x10800] ;  /* 0x01080000dc14783b */ /* 0x000fe20000004200 */
[--C-:B------:R-:W-:Y:S01]  /*d260*/  FFMA.FTZ R183, R28, c[0x0][0x23c], -R181.reuse ;  /* 0x00008f001cb77a23 */ /* 0x100fe200000108b5 */
[----:B------:R-:W2:Y:S01]  /*d270*/  MUFU.EX2 R168, R168 ;  /* 0x000000a800a87308 */ /* 0x000ea20000000800 */
[--C-:B------:R-:W-:Y:S01]  /*d280*/  FFMA.FTZ R196, R197, c[0x0][0x23c], -R181.reuse ;  /* 0x00008f00c5c47a23 */ /* 0x100fe200000108b5 */
[----:B------:R-:W-:Y:S01]  /*d290*/  LDSM.16.MT88.4 R28, [R221+0x16800] ;  /* 0x01680000dd1c783b */ /* 0x000fe20000004200 */
[----:B------:R-:W-:-:S02]  /*d2a0*/  FFMA.FTZ R195, R195, c[0x0][0x23c], -R181 ;  /* 0x00008f00c3c37a23 */ /* 0x000fc400000108b5 */
[--C-:B------:R-:W-:Y:S02]  /*d2b0*/  FFMA.FTZ R194, R194, c[0x0][0x23c], -R181.reuse ;  /* 0x00008f00c2c27a23 */ /* 0x100fe400000108b5 */
[----:B------:R-:W-:Y:S01]  /*d2c0*/  FFMA.FTZ R193, R193, c[0x0][0x23c], -R181 ;  /* 0x00008f00c1c17a23 */ /* 0x000fe200000108b5 */
[----:B------:R-:W4:Y:S01]  /*d2d0*/  MUFU.EX2 R2, R2 ;  /* 0x0000000200027308 */ /* 0x000f220000000800 */
[--C-:B------:R-:W-:Y:S02]  /*d2e0*/  FFMA.FTZ R192, R192, c[0x0][0x23c], -R177.reuse ;  /* 0x00008f00c0c07a23 */ /* 0x100fe400000108b1 */
[--C-:B------:R-:W-:Y:S02]  /*d2f0*/  FFMA.FTZ R191, R191, c[0x0][0x23c], -R177.reuse ;  /* 0x00008f00bfbf7a23 */ /* 0x100fe400000108b1 */
[--C-:B------:R-:W-:Y:S02]  /*d300*/  FFMA.FTZ R197, R35, c[0x0][0x23c], -R177.reuse ;  /* 0x00008f0023c57a23 */ /* 0x100fe400000108b1 */
[----:B------:R-:W-:Y:S01]  /*d310*/  FFMA.FTZ R190, R190, c[0x0][0x23c], -R177 ;  /* 0x00008f00bebe7a23 */ /* 0x000fe200000108b1 */
[----:B------:R-:W-:Y:S01]  /*d320*/  MUFU.EX2 R0, R0 ;  /* 0x0000000000007308 */ /* 0x000fe20000000800 */
[----:B--2---:R-:W-:Y:S01]  /*d330*/  F2FP.BF16.PACK_AB R6, R168, R169 ;  /* 0x000000a9a806723e */ /* 0x004fe200000010ff */
[----:B------:R-:W-:-:S02]  /*d340*/  FFMA.FTZ R198, R34, c[0x0][0x23c], -R181 ;  /* 0x00008f0022c67a23 */ /* 0x000fc400000108b5 */
[--C-:B------:R-:W-:Y:S02]  /*d350*/  FFMA.FTZ R199, R33, c[0x0][0x23c], -R181.reuse ;  /* 0x00008f0021c77a23 */ /* 0x100fe400000108b5 */
[--C-:B------:R-:W-:Y:S02]  /*d360*/  FFMA.FTZ R200, R32, c[0x0][0x23c], -R181.reuse ;  /* 0x00008f0020c87a23 */ /* 0x100fe400000108b5 */
[----:B------:R-:W2:Y:S01]  /*d370*/  MUFU.EX2 R164, R164 ;  /* 0x000000a400a47308 */ /* 0x000ea20000000800 */
[----:B----4-:R-:W-:Y:S01]  /*d380*/  F2FP.BF16.PACK_AB R5, R2, R165 ;  /* 0x000000a50205723e */ /* 0x010fe200000010ff */
[----:B------:R-:W-:Y:S01]  /*d390*/  LDSM.16.MT88.4 R32, [R221+0x17000] ;  /* 0x01700000dd20783b */ /* 0x000fe20000004200 */
[----:B------:R-:W-:Y:S02]  /*d3a0*/  FFMA.FTZ R180, R180, c[0x0][0x23c], -R181 ;  /* 0x00008f00b4b47a23 */ /* 0x000fe400000108b5 */
[--C-:B------:R-:W-:Y:S02]  /*d3b0*/  FFMA.FTZ R179, R179, c[0x0][0x23c], -R177.reuse ;  /* 0x00008f00b3b37a23 */ /* 0x100fe400000108b1 */
[--C-:B------:R-:W-:Y:S01]  /*d3c0*/  FFMA.FTZ R178, R178, c[0x0][0x23c], -R177.reuse ;  /* 0x00008f00b2b27a23 */ /* 0x100fe200000108b1 */
[----:B------:R4:W5:Y:S01]  /*d3d0*/  MUFU.EX2 R174, R4 ;  /* 0x0000000400ae7308 */ /* 0x0009620000000800 */
[----:B------:R-:W-:-:S02]  /*d3e0*/  FFMA.FTZ R176, R176, c[0x0][0x23c], -R177 ;  /* 0x00008f00b0b07a23 */ /* 0x000fc400000108b1 */
[----:B------:R-:W-:-:S05]  /*d3f0*/  FFMA.FTZ R175, R175, c[0x0][0x23c], -R177 ;  /* 0x00008f00afaf7a23 */ /* 0x000fca00000108b1 */
[----:B------:R-:W1:Y:S01]  /*d400*/  MUFU.EX2 R3, R3 ;  /* 0x0000000300037308 */ /* 0x000e620000000800 */
[----:B--2---:R-:W-:Y:S02]  /*d410*/  F2FP.BF16.PACK_AB R7, R164, R0 ;  /* 0x00000000a407723e */ /* 0x004fe400000010ff */
[----:B----4-:R-:W-:Y:S01]  /*d420*/  F2FP.BF16.PACK_AB R4, R170, R171 ;  /* 0x000000abaa04723e */ /* 0x010fe200000010ff */
[----:B-----5:R-:W-:-:S04]  /*d430*/  FMUL.FTZ R160, R160, R174 ;  /* 0x000000aea0a07220 */ /* 0x020fc80000410000 */
[----:B------:R-:W2:Y:S01]  /*d440*/  MUFU.EX2 R182, R182 ;  /* 0x000000b600b67308 */ /* 0x000ea20000000800 */
        /* <DEDUP_REMOVED lines=22> */
[C---:B---3--:R-:W-:Y:S01]  /*d5b0*/  HMMA.16816.F32.BF16 R152, R4.reuse, R12, R152 ;  /* 0x0000000c0498723c */ /* 0x048fe20000041898 */
[-C--:B------:R-:W-:Y:S01]  /*d5c0*/  FMUL.FTZ R145, R145, R174.reuse ;  /* 0x000000ae91917220 */ /* 0x080fe20000410000 */
[----:B------:R-:W3:Y:S01]  /*d5d0*/  MUFU.EX2 R186, R186 ;  /* 0x000000ba00ba7308 */ /* 0x000ee20000000800 */
        /* <DEDUP_REMOVED lines=26> */
[----:B------:R-:W4:Y:S01]  /*d780*/  MUFU.EX2 R196, R196 ;  /* 0x000000c400c47308 */ /* 0x000f220000000800 */
        /* <DEDUP_REMOVED lines=330> */
.L_x_6506:
        /* <DEDUP_REMOVED lines=12> */
.L_x_6518:
        /* <DEDUP_REMOVED lines=94> */
.L_x_6515:
        /* <DEDUP_REMOVED lines=9> */
[----:B------:R-:W-:Y:S02]  /*f360*/  IADD3.X R5, R3, UR20, RZ, P1, !PT ;  /* 0x0000001403057c10 */ /* 0x000fe40008ffe4ff */
[----:B------:R-:W-:Y:S01]  /*f370*/  @!PT LDS RZ, [RZ] ;  /* 0x00000000fffff984 */ /* 0x000fe20000000800 */
[----:B------:R-:W-:Y:S01]  /*f380*/  @!PT LDS RZ, [RZ] ;  /* 0x00000000fffff984 */ /* 0x000fe20000000800 */
[----:B------:R-:W-:Y:S01]  /*f390*/  @!PT LDS RZ, [RZ] ;  /* 0x00000000fffff984 */ /* 0x000fe20000000800 */
[----:B------:R1:W-:Y:S01]  /*f3a0*/  @!P6 LDGSTS.E.BYPASS.LTC128B.128 [R235+0x10000], [R250.64] ;  /* 0x10000000faebefae */ /* 0x0003e2000b901d56 */
[CC--:B------:R-:W-:Y:S02]  /*f3b0*/  @!P6 LEA R16, P1, R6.reuse, R167.reuse, 0x1 ;  /* 0x000000a70610e211 */ /* 0x0c0fe400078208ff */
[CC--:B------:R-:W-:Y:S02]  /*f3c0*/  @!P5 LEA R12, P0, R6.reuse, R167.reuse, 0x1 ;  /* 0x000000a7060cd211 */ /* 0x0c0fe400078008ff */
        /* <DEDUP_REMOVED lines=12> */
[----:B------:R-:W-:Y:S01]  /*f490*/  @!PT LDS RZ, [RZ] ;  /* 0x00000000fffff984 */ /* 0x000fe20000000800 */
[----:B------:R-:W-:Y:S01]  /*f4a0*/  @!PT LDS RZ, [RZ] ;  /* 0x00000000fffff984 */ /* 0x000fe20000000800 */
[----:B------:R-:W-:Y:S01]  /*f4b0*/  @!PT LDS RZ, [RZ] ;  /* 0x00000000fffff984 */ /* 0x000fe20000000800 */
[----:B------:R1:W-:Y:S01]  /*f4c0*/  @!P4 LDGSTS.E.BYPASS.LTC128B.128 [R235+0x14000], [R250.64+0x100] ;  /* 0x14000100faebcfae */ /* 0x0003e2000b901d56 */
[CCC-:B------:R-:W-:Y:S02]  /*f4d0*/  @!P3 LEA.HI.X R9, R6.reuse, R166.reuse, R5.reuse, 0x1, P1 ;  /* 0x000000a60609b211 */ /* 0x1c0fe400008f0c05 */
[-C--:B------:R-:W-:Y:S02]  /*f4e0*/  @!P4 LEA.HI.X R11, R6, R166.reuse, R5, 0x1, P2 ;  /* 0x000000a6060bc211 */ /* 0x080fe400010f0c05 */
[----:B------:R-:W-:Y:S01]  /*f4f0*/  @P3 STS.128 [R235+0x16000], RZ ;  /* 0x016000ffeb003388 */ /* 0x000fe20000000c00 */
[CC--:B------:R-:W-:Y:S02]  /*f500*/  @!P6 LEA R14, P0, R4.reuse, R167.reuse, 0x1 ;  /* 0x000000a7040ee211 */ /* 0x0c0fe400078008ff */
[CC--:B------:R-:W-:Y:S02]  /*f510*/  @!P5 LEA R20, P2, R4.reuse, R167.reuse, 0x1 ;  /* 0x000000a70414d211 */ /* 0x0c0fe400078408ff */
[----:B------:R-:W-:Y:S01]  /*f520*/  @!PT LDS RZ, [RZ] ;  /* 0x00000000fffff984 */ /* 0x000fe20000000800 */
[----:B------:R-:W-:Y:S01]  /*f530*/  @!PT LDS RZ, [RZ] ;  /* 0x00000000fffff984 */ /* 0x000fe20000000800 */
[----:B------:R-:W-:Y:S01]  /*f540*/  @!PT LDS RZ, [RZ] ;  /* 0x00000000fffff984 */ /* 0x000fe20000000800 */
[----:B------:R1:W-:Y:S01]  /*f550*/  @!P3 LDGSTS.E.BYPASS.LTC128B.128 [R235+0x16000], [R250.64+0x180] ;  /* 0x16000180faebbfae */ /* 0x0003e2000b901d56 */
[CCC-:B------:R-:W-:Y:S02]  /*f560*/  @!P6 LEA.HI.X R15, R4.reuse, R166.reuse, R3.reuse, 0x1, P0 ;  /* 0x000000a6040fe211 */ /* 0x1c0fe400000f0c03 */
[CCC-:B------:R-:W-:Y:S02]  /*f570*/  @!P5 LEA.HI.X R21, R4.reuse, R166.reuse, R3.reuse, 0x1, P2 ;  /* 0x000000a60415d211 */ /* 0x1c0fe400010f0c03 */
[----:B------:R-:W-:Y:S01]  /*f580*/  @P6 STS.128 [R235+0x10800], RZ ;  /* 0x010800ffeb006388 */ /* 0x000fe20000000c00 */
[CC--:B------:R-:W-:Y:S02]  /*f590*/  @!P4 LEA R18, P1, R4.reuse, R167.reuse, 0x1 ;  /* 0x000000a70412c211 */ /* 0x0c0fe400078208ff */
[CC--:B------:R-:W-:Y:S02]  /*f5a0*/  @!P3 LEA R6, P0, R4.reuse, R167.reuse, 0x1 ;  /* 0x000000a70406b211 */ /* 0x0c0fe400078008ff */
[----:B------:R-:W-:Y:S01]  /*f5b0*/  @!PT LDS RZ, [RZ] ;  /* 0x00000000fffff984 */ /* 0x000fe20000000800 */
[----:B------:R-:W-:Y:S01]  /*f5c0*/  @!PT LDS RZ, [RZ] ;  /* 0x00000000fffff984 */ /* 0x000fe20000000800 */
[----:B------:R-:W-:Y:S01]  /*f5d0*/  @!PT LDS RZ, [RZ] ;  /* 0x00000000fffff984 */ /* 0x000fe20000000800 */
[----:B------:R2:W-:Y:S01]  /*f5e0*/  @!P6 LDGSTS.E.BYPASS.LTC128B.128 [R235+0x10800], [R16.64] ;  /* 0x1080000010ebefae */ /* 0x0005e2000b901d56 */
[CCC-:B------:R-:W-:Y:S02]  /*f5f0*/  @!P4 LEA.HI.X R19, R4.reuse, R166.reuse, R3.reuse, 0x1, P1 ;  /* 0x000000a60413c211 */ /* 0x1c0fe400008f0c03 */
[CC--:B------:R-:W-:Y:S02]  /*f600*/  @!P3 LEA.HI.X R7, R4.reuse, R166.reuse, R3, 0x1, P0 ;  /* 0x000000a60407b211 */ /* 0x0c0fe400000f0c03 */
[----:B------:R-:W-:Y:S01]  /*f610*/  @P5 STS.128 [R235+0x12800], RZ ;  /* 0x012800ffeb005388 */ /* 0x000fe20000000c00 */
[----:B------:R-:W-:Y:S04]  /*f620*/  IADD3 R5, P2, R4, UR21, RZ ;  /* 0x0000001504057c10 */ /* 0x000fe8000ff5e0ff */
[----:B------:R-:W-:Y:S01]  /*f630*/  @!PT LDS RZ, [RZ] ;  /* 0x00000000fffff984 */ /* 0x000fe20000000800 */
[----:B------:R-:W-:Y:S01]  /*f640*/  @!PT LDS RZ, [RZ] ;  /* 0x00000000fffff984 */ /* 0x000fe20000000800 */
[----:B------:R-:W-:Y:S01]  /*f650*/  @!PT LDS RZ, [RZ] ;  /* 0x00000000fffff984 */ /* 0x000fe20000000800 */
[----:B------:R3:W-:Y:S01]  /*f660*/  @!P5 LDGSTS.E.BYPASS.LTC128B.128 [R235+0x12800], [R12.64+0x80] ;  /* 0x128000800cebdfae */ /* 0x0007e2000b901d56 */
[-C--:B------:R-:W-:Y:S02]  /*f670*/  @!P6 LEA R26, P0, R5, R167.reuse, 0x1 ;  /* 0x000000a7051ae211 */ /* 0x080fe400078008ff */
        /* <DEDUP_REMOVED lines=88> */
[----:B------:R-:W4:Y:S07]  /*fc00*/  LDSM.16.M88.4 R176, [R216] ;  /* 0x00000000d8b0783b */ /* 0x000f2e0000000200 */
[C---:B---3--:R-:W-:Y:S08]  /*fc10*/  HMMA.16816.F32.BF16 R20, R168.reuse, R180, R20 ;  /* 0x000000b4a814723c */ /* 0x048ff00000041814 */
[C---:B------:R-:W-:Y:S01]  /*fc20*/  HMMA.16816.F32.BF16 R24, R168.reuse, R182, R24 ;  /* 0x000000b6a818723c */ /* 0x040fe20000041818 */
[----:B------:R-:W3:Y:S07]  /*fc30*/  LDSM.16.M88.4 R180, [R216+0x800] ;  /* 0x00080000d8b4783b */ /* 0x000eee0000000200 */
[C---:B------:R-:W-:Y:S08]  /*fc40*/  HMMA.16816.F32.BF16 R28, R168.reuse, R184, R28 ;  /* 0x000000b8a81c723c */ /* 0x040ff0000004181c */
[----:B------:R-:W-:Y:S01]  /*fc50*/  HMMA.16816.F32.BF16 R32, R168, R186, R32 ;  /* 0x000000baa820723c */ /* 0x000fe20000041820 */
[----:B------:R-:W5:Y:S05]  /*fc60*/  LDSM.16.M88.4 R168, [R216+0x1000] ;  /* 0x00100000d8a8783b */ /* 0x000f6a0000000200 */
        /* <DEDUP_REMOVED lines=14> */
[C---:B----4-:R-:W-:Y:S08]  /*fd50*/  HMMA.16816.F32.BF16 R4, R172.reuse, R176, R4 ;  /* 0x000000b0ac04723c */ /* 0x050ff00000041804 */
[C---:B------:R-:W-:Y:S01]  /*fd60*/  HMMA.16816.F32.BF16 R8, R172.reuse, R178, R8 ;  /* 0x000000b2ac08723c */ /* 0x040fe20000041808 */
[----:B------:R-:W-:Y:S07]  /*fd70*/  LDSM.16.M88.4 R176, [R215] ;  /* 0x00000000d7b0783b */ /* 0x000fee0000000200 */
[C---:B---3--:R-:W-:Y:S08]  /*fd80*/  HMMA.16816.F32.BF16 R12, R172.reuse, R180, R12 ;  /* 0x000000b4ac0c723c */ /* 0x048ff0000004180c */
[C---:B------:R-:W-:Y:S01]  /*fd90*/  HMMA.16816.F32.BF16 R16, R172.reuse, R182, R16 ;  /* 0x000000b6ac10723c */ /* 0x040fe20000041810 */
[----:B------:R-:W-:Y:S07]  /*fda0*/  LDSM.16.M88.4 R180, [R214] ;  /* 0x00000000d6b4783b */ /* 0x000fee0000000200 */
[C---:B-----5:R-:W-:Y:S08]  /*fdb0*/  HMMA.16816.F32.BF16 R20, R172.reuse, R168, R20 ;  /* 0x000000a8ac14723c */ /* 0x060ff00000041814 */
[C---:B------:R-:W-:Y:S01]  /*fdc0*/  HMMA.16816.F32.BF16 R24, R172.reuse, R170, R24 ;  /* 0x000000aaac18723c */ /* 0x040fe20000041818 */
[----:B------:R-:W3:Y:S07]  /*fdd0*/  LDSM.16.M88.4 R168, [R228+0x2000] ;  /* 0x00200000e4a8783b */ /* 0x000eee0000000200 */
[C---:B------:R-:W-:Y:S08]  /*fde0*/  HMMA.16816.F32.BF16 R28, R172.reuse, R184, R28 ;  /* 0x000000b8ac1c723c */ /* 0x040ff0000004181c */
[----:B------:R-:W-:Y:S01]  /*fdf0*/  HMMA.16816.F32.BF16 R32, R172, R186, R32 ;  /* 0x000000baac20723c */ /* 0x000fe20000041820 */
[----:B------:R-:W4:Y:S05]  /*fe00*/  LDSM.16.M88.4 R172, [R213] ;  /* 0x00000000d5ac783b */ /* 0x000f2a0000000200 */
        /* <DEDUP_REMOVED lines=20> */
[C---:B----4-:R-:W-:Y:S08]  /*ff50*/  HMMA.16816.F32.BF16 R20, R168.reuse, R172, R20 ;  /* 0x000000aca814723c */ /* 0x050ff00000041814 */
[C---:B------:R-:W-:Y:S01]  /*ff60*/  HMMA.16816.F32.BF16 R24, R168.reuse, R174, R24 ;  /* 0x000000aea818723c */ /* 0x040fe20000041818 */
[----:B------:R-:W3:Y:S07]  /*ff70*/  LDSM.16.M88.4 R172, [R225+0x2000] ;  /* 0x00200000e1ac783b */ /* 0x000eee0000000200 */
[C---:B-----5:R-:W-:Y:S08]  /*ff80*/  HMMA.16816.F32.BF16 R28, R168.reuse, R184, R28 ;  /* 0x000000b8a81c723c */ /* 0x060ff0000004181c */
[----:B------:R-:W-:Y:S01]  /*ff90*/  HMMA.16816.F32.BF16 R32, R168, R186, R32 ;  /* 0x000000baa820723c */ /* 0x000fe20000041820 */
[----:B------:R-:W4:Y:S05]  /*ffa0*/  LDSM.16.M88.4 R168, [R216+0x3000] ;  /* 0x00300000d8a8783b */ /* 0x000f2a0000000200 */
[----:B------:R-:W5:Y:S02]  /*ffb0*/  LDSM.16.M88.4 R184, [R216+0x3800] ;  /* 0x00380000d8b8783b */ /* 0x000f640000000200 */
        /* <DEDUP_REMOVED lines=19> */
[C---:B----4-:R-:W-:Y:S08]  /*100f0*/  HMMA.16816.F32.BF16 R20, R172.reuse, R168, R20 ;  /* 0x000000a8ac14723c */ /* 0x050ff00000041814 */
[C---:B------:R-:W-:Y:S01]  /*10100*/  HMMA.16816.F32.BF16 R24, R172.reuse, R170, R24 ;  /* 0x000000aaac18723c */ /* 0x040fe20000041818 */
[----:B------:R-:W3:Y:S07]  /*10110*/  LDSM.16.M88.4 R168, [R228+0x4000] ;  /* 0x00400000e4a8783b */ /* 0x000eee0000000200 */
[C---:B-----5:R-:W-:Y:S08]  /*10120*/  HMMA.16816.F32.BF16 R28, R172.reuse, R184, R28 ;  /* 0x000000b8ac1c723c */ /* 0x060ff0000004181c */
        /* <DEDUP_REMOVED lines=15> */
[----:B------:R-:W-:Y:S02]  /*10220*/  LDSM.16.M88.4 R200, [R216+0x4800] ;  /* 0x00480000d8c8783b */ /* 0x000fe40000000200 */
        /* <DEDUP_REMOVED lines=24> */
[----:B------:R-:W3:Y:S05]  /*103b0*/  LDSM.16.M88.4 R172, [R229+0xf000] ;  /* 0x00f00000e5ac783b */ /* 0x000eea0000000200 */
[----:B------:R-:W-:Y:S02]  /*103c0*/  LDSM.16.M88.4 R188, [R228+0x6000] ;  /* 0x00600000e4bc783b */ /* 0x000fe40000000200 */
[C---:B------:R-:W-:Y:S08]  /*103d0*/  HMMA.16816.F32.BF16 R4, R176.reuse, R180, R4 ;  /* 0x000000b4b004723c */ /* 0x040ff00000041804 */
[C---:B------:R-:W-:Y:S01]  /*103e0*/  HMMA.16816.F32.BF16 R8, R176.reuse, R182, R8 ;  /* 0x000000b6b008723c */ /* 0x040fe20000041808 */
[----:B------:R-:W1:Y:S07]  /*103f0*/  LDSM.16.M88.4 R180, [R229+0xf800] ;  /* 0x00f80000e5b4783b */ /* 0x000e6e0000000200 */
[C---:B------:R-:W-:Y:S08]  /*10400*/  HMMA.16816.F32.BF16 R12, R176.reuse, R200, R12 ;  /* 0x000000c8b00c723c */ /* 0x040ff0000004180c */
[C---:B------:R-:W-:Y:S01]  /*10410*/  HMMA.16816.F32.BF16 R16, R176.reuse, R202, R16 ;  /* 0x000000cab010723c */ /* 0x040fe20000041810 */
[----:B------:R-:W2:Y:S07]  /*10420*/  LDSM.16.M88.4 R200, [R207] ;  /* 0x00000000cfc8783b */ /* 0x000eae0000000200 */
[C---:B----4-:R-:W-:Y:S08]  /*10430*/  HMMA.16816.F32.BF16 R20, R176.reuse, R168, R20 ;  /* 0x000000a8b014723c */ /* 0x050ff00000041814 */
[C---:B------:R-:W-:Y:S01]  /*10440*/  HMMA.16816.F32.BF16 R24, R176.reuse, R170, R24 ;  /* 0x000000aab018723c */ /* 0x040fe20000041818 */
[----:B------:R-:W4:Y:S07]  /*10450*/  LDSM.16.M88.4 R168, [R206] ;  /* 0x00000000cea8783b */ /* 0x000f2e0000000200 */
[C---:B-----5:R-:W-:Y:S08]  /*10460*/  HMMA.16816.F32.BF16 R28, R176.reuse, R184, R28 ;  /* 0x000000b8b01c723c */ /* 0x060ff0000004181c */
[----:B------:R-:W-:Y:S01]  /*10470*/  HMMA.16816.F32.BF16 R32, R176, R186, R32 ;  /* 0x000000bab020723c */ /* 0x000fe20000041820 */
[----:B------:R-:W5:Y:S05]  /*10480*/  LDSM.16.M88.4 R176, [R205] ;  /* 0x00000000cdb0783b */ /* 0x000f6a0000000200 */
[----:B------:R-:W-:Y:S02]  /*10490*/  LDSM.16.M88.4 R184, [R226+0x6000] ;  /* 0x00600000e2b8783b */ /* 0x000fe40000000200 */
[C---:B-1----:R-:W-:Y:S08]  /*104a0*/  HMMA.16816.F32.BF16 R4, R192.reuse, R196, R4 ;  /* 0x000000c4c004723c */ /* 0x042ff00000041804 */
[C---:B------:R-:W-:Y:S01]  /*104b0*/  HMMA.16816.F32.BF16 R8, R192.reuse, R198, R8 ;  /* 0x000000c6c008723c */ /* 0x040fe20000041808 */
[----:B------:R-:W-:Y:S07]  /*104c0*/  LDSM.16.M88.4 R196, [R223+0xe000] ;  /* 0x00e00000dfc4783b */ /* 0x000fee0000000200 */
[C---:B--2---:R-:W-:Y:S08]  /*104d0*/  HMMA.16816.F32.BF16 R12, R192.reuse, R164, R12 ;  /* 0x000000a4c00c723c */ /* 0x044ff0000004180c */
[C---:B------:R-:W-:Y:S01]  /*104e0*/  HMMA.16816.F32.BF16 R16, R192.reuse, R166, R16 ;  /* 0x000000a6c010723c */ /* 0x040fe20000041810 */
[----:B------:R-:W1:Y:S07]  /*104f0*/  LDSM.16.M88.4 R164, [R204] ;  /* 0x00000000cca4783b */ /* 0x000e6e0000000200 */
[C---:B---3--:R-:W-:Y:S08]  /*10500*/  HMMA.16816.F32.BF16 R20, R192.reuse, R172, R20 ;  /* 0x000000acc014723c */ /* 0x048ff00000041814 */
[C---:B------:R-:W-:Y:S01]  /*10510*/  HMMA.16816.F32.BF16 R24, R192.reuse, R174, R24 ;  /* 0x000000aec018723c */ /* 0x040fe20000041818 */
[----:B------:R-:W2:Y:S07]  /*10520*/  LDSM.16.M88.4 R172, [R223+0xe800] ;  /* 0x00e80000dfac783b */ /* 0x000eae0000000200 */
[C---:B------:R-:W-:Y:S08]  /*10530*/  HMMA.16816.F32.BF16 R28, R192.reuse, R180, R28 ;  /* 0x000000b4c01c723c */ /* 0x040ff0000004181c */
[----:B------:R-:W-:Y:S01]  /*10540*/  HMMA.16816.F32.BF16 R32, R192, R182, R32 ;  /* 0x000000b6c020723c */ /* 0x000fe20000041820 */
[----:B------:R-:W3:Y:S05]  /*10550*/  LDSM.16.M88.4 R180, [R223+0xf000] ;  /* 0x00f00000dfb4783b */ /* 0x000eea0000000200 */
[----:B------:R-:W-:Y:S02]  /*10560*/  LDSM.16.M88.4 R192, [R225+0x6000] ;  /* 0x00600000e1c0783b */ /* 0x000fe40000000200 */
[C---:B------:R-:W-:Y:S08]  /*10570*/  HMMA.16816.F32.BF16 R4, R188.reuse, R200, R4 ;  /* 0x000000c8bc04723c */ /* 0x040ff00000041804 */
[C---:B------:R-:W-:Y:S01]  /*10580*/  HMMA.16816.F32.BF16 R8, R188.reuse, R202, R8 ;  /* 0x000000cabc08723c */ /* 0x040fe20000041808 */
[----:B------:R-:W-:Y:S07]  /*10590*/  LDSM.16.M88.4 R200, [R216+0x6000] ;  /* 0x00600000d8c8783b */ /* 0x000fee0000000200 */
[C---:B----4-:R-:W-:Y:S08]  /*105a0*/  HMMA.16816.F32.BF16 R12, R188.reuse, R168, R12 ;  /* 0x000000a8bc0c723c */ /* 0x050ff0000004180c */
[C---:B------:R-:W-:Y:S01]  /*105b0*/  HMMA.16816.F32.BF16 R16, R188.reuse, R170, R16 ;  /* 0x000000aabc10723c */ /* 0x040fe20000041810 */
[----:B------:R-:W4:Y:S07]  /*105c0*/  LDSM.16.M88.4 R168, [R223+0xf800] ;  /* 0x00f80000dfa8783b */ /* 0x000f2e0000000200 */
[C---:B-----5:R-:W-:Y:S08]  /*105d0*/  HMMA.16816.F32.BF16 R20, R188.reuse, R176, R20 ;  /* 0x000000b0bc14723c */ /* 0x060ff00000041814 */
[C---:B------:R-:W-:Y:S08]  /*105e0*/  HMMA.16816.F32.BF16 R24, R188.reuse, R178, R24 ;  /* 0x000000b2bc18723c */ /* 0x040ff00000041818 */
[C---:B-1----:R-:W-:Y:S08]  /*105f0*/  HMMA.16816.F32.BF16 R28, R188.reuse, R164, R28 ;  /* 0x000000a4bc1c723c */ /* 0x042ff0000004181c */
[----:B------:R-:W-:Y:S01]  /*10600*/  HMMA.16816.F32.BF16 R32, R188, R166, R32 ;  /* 0x000000a6bc20723c */ /* 0x000fe20000041820 */
[----:B------:R-:W1:Y:S07]  /*10610*/  LDSM.16.M88.4 R164, [R216+0x6800] ;  /* 0x00680000d8a4783b */ /* 0x000e6e0000000200 */
[C---:B------:R-:W-:Y:S08]  /*10620*/  HMMA.16816.F32.BF16 R4, R184.reuse, R196, R4 ;  /* 0x000000c4b804723c */ /* 0x040ff00000041804 */
[C---:B------:R-:W-:Y:S08]  /*10630*/  HMMA.16816.F32.BF16 R8, R184.reuse, R198, R8 ;  /* 0x000000c6b808723c */ /* 0x040ff00000041808 */
[C---:B--2---:R-:W-:Y:S08]  /*10640*/  HMMA.16816.F32.BF16 R12, R184.reuse, R172, R12 ;  /* 0x000000acb80c723c */ /* 0x044ff0000004180c */
[C---:B------:R-:W-:Y:S08]  /*10650*/  HMMA.16816.F32.BF16 R16, R184.reuse, R174, R16 ;  /* 0x000000aeb810723c */ /* 0x040ff00000041810 */
[C---:B---3--:R-:W-:Y:S08]  /*10660*/  HMMA.16816.F32.BF16 R20, R184.reuse, R180, R20 ;  /* 0x000000b4b814723c */ /* 0x048ff00000041814 */
[C---:B------:R-:W-:Y:S08]  /*10670*/  HMMA.16816.F32.BF16 R24, R184.reuse, R182, R24 ;  /* 0x000000b6b818723c */ /* 0x040ff00000041818 */
[C---:B----4-:R-:W-:Y:S08]  /*10680*/  HMMA.16816.F32.BF16 R28, R184.reuse, R168, R28 ;  /* 0x000000a8b81c723c */ /* 0x050ff0000004181c */
        /* <DEDUP_REMOVED lines=18> */
[----:B------:R-:W-:Y:S02]  /*107b0*/  IMAD.MOV.U32 R167, RZ, RZ, R250 ;  /* 0x000000ffffa77224 */ /* 0x000fe400078e00fa */
[----:B------:R-:W-:Y:S07]  /*107c0*/  IMAD.MOV.U32 R166, RZ, RZ, R251 ;  /* 0x000000ffffa67224 */ /* 0x000fee00078e00fb */
        /* <DEDUP_REMOVED lines=9> */
[----:B------:R-:W4:Y:S01]  /*10860*/  MUFU.TANH R3, R3 ;  /* 0x0000000300037308 */ /* 0x000f220000002400 */
[----:B------:R-:W-:Y:S01]  /*10870*/  BAR.SYNC.DEFER_BLOCKING 0x0 ;  /* 0x0000000000007b1d */ /* 0x000fe20000010000 */
[C---:B---3--:R-:W-:Y:S05]  /*10880*/  HMMA.16816.F32.BF16 R20, R192.reuse, R4, R20 ;  /* 0x00000004c014723c */ /* 0x048fea0000041814 */
[----:B-1----:R-:W-:Y:S02]  /*10890*/  FMUL.FTZ R12, R14, c[0x0][0x2ec] ;  /* 0x0000bb000e0c7a20 */ /* 0x002fe40000410000 */
[----:B------:R-:W-:Y:S01]  /*108a0*/  FMUL.FTZ R14, R16, c[0x0][0x2ec] ;  /* 0x0000bb00100e7a20 */ /* 0x000fe20000410000 */
[C---:B------:R-:W-:Y:S03]  /*108b0*/  HMMA.16816.F32.BF16 R24, R192.reuse, R6, R24 ;  /* 0x00000006c018723c */ /* 0x040fe60000041818 */
[----:B------:R-:W1:Y:S01]  /*108c0*/  MUFU.TANH R12, R12 ;  /* 0x0000000c000c7308 */ /* 0x000e620000002400 */
[----:B--2---:R-:W-:Y:S02]  /*108d0*/  FMUL.FTZ R13, R15, c[0x0][0x2ec] ;  /* 0x0000bb000f0d7a20 */ /* 0x004fe40000410000 */
[----:B------:R-:W-:Y:S02]  /*108e0*/  FMUL.FTZ R15, R17, c[0x0][0x2ec] ;  /* 0x0000bb00110f7a20 */ /* 0x000fe40000410000 */
[----:B------:R-:W-:Y:S04]  /*108f0*/  FMUL.FTZ R4, R18, c[0x0][0x2ec] ;  /* 0x0000bb0012047a20 */ /* 0x000fe80000410000 */
[----:B------:R-:W-:Y:S01]  /*10900*/  FMUL.FTZ R5, R19, c[0x0][0x2ec] ;  /* 0x0000bb0013057a20 */ /* 0x000fe20000410000 */
[----:B------:R-:W2:Y:S03]  /*10910*/  MUFU.TANH R13, R13 ;  /* 0x0000000d000d7308 */ /* 0x000ea60000002400 */
[----:B------:R-:W-:Y:S02]  /*10920*/  FMUL.FTZ R16, R20, c[0x0][0x2ec] ;  /* 0x0000bb0014107a20 */ /* 0x000fe40000410000 */
[----:B------:R-:W-:Y:S02]  /*10930*/  FMUL.FTZ R18, R21, c[0x0][0x2ec] ;  /* 0x0000bb0015127a20 */ /* 0x000fe40000410000 */
[----:B------:R-:W-:Y:S02]  /*10940*/  FMUL.FTZ R17, R22, c[0x0][0x2ec] ;  /* 0x0000bb0016117a20 */ /* 0x000fe40000410000 */
[----:B------:R-:W-:Y:S01]  /*10950*/  FMUL.FTZ R6, R23, c[0x0][0x2ec] ;  /* 0x0000bb0017067a20 */ /* 0x000fe20000410000 */
[----:B------:R-:W3:Y:S01]  /*10960*/  MUFU.TANH R14, R14 ;  /* 0x0000000e000e7308 */ /* 0x000ee20000002400 */
[C---:B-----5:R-:W-:Y:S03]  /*10970*/  HMMA.16816.F32.BF16 R28, R192.reuse, R8, R28 ;  /* 0x00000008c01c723c */ /* 0x060fe6000004181c */
[----:B------:R-:W-:Y:S02]  /*10980*/  FMUL.FTZ R19, R24, c[0x0][0x2ec] ;  /* 0x0000bb0018137a20 */ /* 0x000fe40000410000 */
[----:B------:R-:W-:Y:S02]  /*10990*/  FMUL.FTZ R21, R25, c[0x0][0x2ec] ;  /* 0x0000bb0019157a20 */ /* 0x000fe40000410000 */
[----:B------:R-:W-:Y:S01]  /*109a0*/  FMUL.FTZ R8, R26, c[0x0][0x2ec] ;  /* 0x0000bb001a087a20 */ /* 0x000fe20000410000 */
[----:B------:R-:W-:Y:S01]  /*109b0*/  HMMA.16816.F32.BF16 R32, R192, R10, R32 ;  /* 0x0000000ac020723c */ /* 0x000fe20000041820 */
[----:B------:R-:W1:Y:S03]  /*109c0*/  MUFU.TANH R15, R15 ;  /* 0x0000000f000f7308 */ /* 0x000e660000002400 */
[----:B------:R-:W-:Y:S07]  /*109d0*/  FMUL.FTZ R7, R27, c[0x0][0x2ec] ;  /* 0x0000bb001b077a20 */ /* 0x000fee0000410000 */
[----:B------:R-:W1:Y:S05]  /*109e0*/  MUFU.TANH R4, R4 ;  /* 0x0000000400047308 */ /* 0x000e6a0000002400 */
[----:B------:R-:W-:Y:S02]  /*109f0*/  FMUL.FTZ R26, R28, c[0x0][0x2ec] ;  /* 0x0000bb001c1a7a20 */ /* 0x000fe40000410000 */
[----:B------:R-:W-:Y:S02]  /*10a00*/  FMUL.FTZ R28, R29, c[0x0][0x2ec] ;  /* 0x0000bb001d1c7a20 */ /* 0x000fe40000410000 */
[----:B------:R-:W-:Y:S01]  /*10a10*/  FMUL.FTZ R23, R30, c[0x0][0x2ec] ;  /* 0x0000bb001e177a20 */ /* 0x000fe20000410000 */
[----:B------:R-:W1:Y:S01]  /*10a20*/  MUFU.TANH R5, R5 ;  /* 0x0000000500057308 */ /* 0x000e620000002400 */
[----:B------:R-:W-:Y:S02]  /*10a30*/  FMUL.FTZ R22, R31, c[0x0][0x2ec] ;  /* 0x0000bb001f167a20 */ /* 0x000fe40000410000 */
[----:B------:R-:W-:Y:S02]  /*10a40*/  FMUL.FTZ R29, R32, c[0x0][0x2ec] ;  /* 0x0000bb00201d7a20 */ /* 0x000fe40000410000 */
[----:B------:R-:W-:Y:S02]  /*10a50*/  FMUL.FTZ R27, R33, c[0x0][0x2ec] ;  /* 0x0000bb00211b7a20 */ /* 0x000fe40000410000 */
[----:B------:R-:W-:Y:S02]  /*10a60*/  FMUL.FTZ R25, R34, c[0x0][0x2ec] ;  /* 0x0000bb0022197a20 */ /* 0x000fe40000410000 */
[----:B------:R-:W-:Y:S01]  /*10a70*/  FMUL.FTZ R24, R35, c[0x0][0x2ec] ;  /* 0x0000bb0023187a20 */ /* 0x000fe20000410000 */
        /* <DEDUP_REMOVED lines=17> */
[----:B--234-:R-:W-:Y:S01]  /*10b90*/  ULDC.64 UR8, c[0x0][0x198] ;  /* 0x0000660000087ab9 */ /* 0x01cfe20000000a00 */
        /* <DEDUP_REMOVED lines=8> */
[----:B------:R-:W2:Y:S01]  /*10c20*/  R2UR UR8, R9 ;  /* 0x00000000090873c2 */ /* 0x000ea200000e0000 */
[----:B------:R-:W-:Y:S05]  /*10c30*/  IMAD.U32 R10, RZ, RZ, UR9 ;  /* 0x00000009ff0a7e24 */ /* 0x000fea000f8e00ff */
[----:B------:R-:W-:Y:S04]  /*10c40*/  IABS R10, R10 ;  /* 0x0000000a000a7213 */ /* 0x000fe80000000000 */
[----:B------:R-:W3:Y:S01]  /*10c50*/  R2UR UR31, R10 ;  /* 0x000000000a1f73c2 */ /* 0x000ee200000e0000 */
[----:B--2---:R-:W2:Y:S10]  /*10c60*/  I2F.RP R9, UR8 ;  /* 0x0000000800097d06 */ /* 0x004eb40008209400 */
[----:B--2---:R-:W2:Y:S02]  /*10c70*/  MUFU.RCP R9, R9 ;  /* 0x0000000900097308 */ /* 0x004ea40000001000 */
[----:B--2---:R-:W-:Y:S08]  /*10c80*/  IADD3 R9, R9, 0xffffffe, RZ ;  /* 0x0ffffffe09097810 */ /* 0x004ff00007ffe0ff */
[----:B------:R-:W2:Y:S02]  /*10c90*/  F2I.FTZ.U32.TRUNC.NTZ R9, R9 ;  /* 0x0000000900097305 */ /* 0x000ea4000021f000 */
[----:B--2---:R2:W4:Y:S02]  /*10ca0*/  R2UR UR35, R9 ;  /* 0x00000000092373c2 */ /* 0x00452400000e0000 */
[----:B--2---:R-:W-:Y:S01]  /*10cb0*/  IMAD.U32 R9, RZ, RZ, UR32 ;  /* 0x00000020ff097e24 */ /* 0x004fe2000f8e00ff */
[----:B----4-:R-:W-:Y:S04]  /*10cc0*/  UIADD3 UR28, URZ, -UR35, URZ ;  /* 0x800000233f1c7290 */ /* 0x010fe8000fffe03f */
[----:B------:R-:W-:Y:S01]  /*10cd0*/  UIMAD UR28, UR28, UR8, URZ ;  /* 0x000000081c1c72a4 */ /* 0x000fe2000f8e023f */
[----:B------:R-:W-:Y:S03]  /*10ce0*/  IABS R9, R9 ;  /* 0x0000000900097213 */ /* 0x000fe60000000000 */
[----:B------:R-:W-:Y:S01]  /*10cf0*/  UIMAD.WIDE.U32 UR34, UR35, UR28, UR34 ;  /* 0x0000001c232272a5 */ /* 0x000fe2000f8e0022 */
[----:B------:R-:W2:Y:S03]  /*10d00*/  R2UR UR29, R9 ;  /* 0x00000000091d73c2 */ /* 0x000ea600000e0000 */
[----:B---3--:R-:W-:Y:S02]  /*10d10*/  UIMAD.WIDE.U32 UR38, UR35, UR31, URZ ;  /* 0x0000001f232672a5 */ /* 0x008fe4000f8e003f */
[----:B--2---:R-:W-:Y:S05]  /*10d20*/  UIMAD.WIDE.U32 UR36, UR35, UR29, URZ ;  /* 0x0000001d232472a5 */ /* 0x004fea000f8e003f */
        /* <DEDUP_REMOVED lines=33> */
[----:B------:R-:W2:Y:S01]  /*10f40*/  R2UR UR30, R30 ;  /* 0x000000001e1e73c2 */ /* 0x000ea200000e0000 */
[----:B------:R-:W-:Y:S01]  /*10f50*/  LEA R10, P1, R20, UR16, 0x2 ;  /* 0x00000010140a7c11 */ /* 0x000fe2000f8210ff */
[----:B------:R-:W-:Y:S01]  /*10f60*/  UIMAD UR28, UR8, UR28, -0x40 ;  /* 0xffffffc0081c74a4 */ /* 0x000fe2000f8e021c */
[----:B------:R-:W-:Y:S02]  /*10f70*/  LEA.HI.X.SX32 R31, R9, UR17, 0x2, P0 ;  /* 0x00000011091f7c11 */ /* 0x000fe400080f16ff */
[----:B------:R-:W-:Y:S01]  /*10f80*/  LEA.HI.X.SX32 R11, R11, UR17, 0x2, P1 ;  /* 0x000000110b0b7c11 */ /* 0x000fe200088f16ff */
[----:B------:R-:W-:Y:S02]  /*10f90*/  USHF.R.S32.HI UR9, URZ, 0x1f, UR28 ;  /* 0x0000001f3f097899 */ /* 0x000fe4000801141c */
[----:B------:R-:W3:Y:S01]  /*10fa0*/  R2UR UR32, R10 ;  /* 0x000000000a2073c2 */ /* 0x000ee200000e0000 */
[----:B------:R-:W-:Y:S02]  /*10fb0*/  UIMAD UR8, UR7, UR28, URZ ;  /* 0x0000001c070872a4 */ /* 0x000fe4000f8e023f */
[----:B------:R-:W-:Y:S02]  /*10fc0*/  UIMAD.WIDE.U32 UR28, UR6, UR28, URZ ;  /* 0x0000001c061c72a5 */ /* 0x000fe4000f8e003f */
[----:B------:R-:W-:Y:S03]  /*10fd0*/  UIMAD UR8, UR9, UR6, UR8 ;  /* 0x00000006090872a4 */ /* 0x000fe6000f8e0208 */
[----:B------:R-:W4:Y:S01]  /*10fe0*/  R2UR UR31, R31 ;  /* 0x000000001f1f73c2 */ /* 0x000f2200000e0000 */
[----:B------:R-:W-:Y:S02]  /*10ff0*/  UIADD3 UR8, UR29, UR8, URZ ;  /* 0x000000081d087290 */ /* 0x000fe4000fffe03f */
[----:B------:R-:W-:Y:S01]  /*11000*/  UMOV UR9, UR7 ;  /* 0x0000000700097c82 */ /* 0x000fe20008000000 */
[----:B--2---:R-:W-:Y:S04]  /*11010*/  IMAD.U32 R30, RZ, RZ, UR30 ;  /* 0x0000001eff1e7e24 */ /* 0x004fe8000f8e00ff */
[----:B------:R-:W2:Y:S01]  /*11020*/  R2UR UR33, R11 ;  /* 0x000000000b2173c2 */ /* 0x000ea200000e0000 */
[----:B---3--:R-:W-:Y:S01]  /*11030*/  MOV R10, UR32 ;  /* 0x00000020000a7c02 */ /* 0x008fe20008000f00 */
[----:B----4-:R-:W-:Y:S05]  /*11040*/  IMAD.U32 R31, RZ, RZ, UR31 ;  /* 0x0000001fff1f7e24 */ /* 0x010fea000f8e00ff */
[----:B------:R3:W4:Y:S01]  /*11050*/  LDG.E R9, [R30.64] ;  /* 0x000000161e097981 */ /* 0x000722000c1e1900 */
[----:B--2---:R-:W-:Y:S05]  /*11060*/  IMAD.U32 R11, RZ, RZ, UR33 ;  /* 0x00000021ff0b7e24 */ /* 0x004fea000f8e00ff */
[----:B------:R-:W4:Y:S01]  /*11070*/  LDG.E R10, [R10.64] ;  /* 0x000000160a0a7981 */ /* 0x000f22000c1e1900 */
[----:B---3--:R-:W-:Y:S01]  /*11080*/  IMAD.U32 R30, RZ, RZ, UR28 ;  /* 0x0000001cff1e7e24 */ /* 0x008fe2000f8e00ff */
[----:B------:R-:W-:Y:S01]  /*11090*/  MOV R31, UR29 ;  /* 0x0000001d001f7c02 */ /* 0x000fe20008000f00 */
[----:B------:R-:W-:Y:S01]  /*110a0*/  IMAD.U32 R31, RZ, RZ, UR8 ;  /* 0x00000008ff1f7e24 */ /* 0x000fe2000f8e00ff */
[----:B------:R-:W-:Y:S01]  /*110b0*/  UMOV UR8, UR6 ;  /* 0x0000000600087c82 */ /* 0x000fe20008000000 */
[----:B----4-:R-:W-:Y:S04]  /*110c0*/  IADD3 R10, -R9, R10, RZ ;  /* 0x0000000a090a7210 */ /* 0x010fe80007ffe1ff */
[----:B------:R-:W-:Y:S01]  /*110d0*/  SHF.R.S32.HI R9, RZ, 0x1f, R10 ;  /* 0x0000001fff097819 */ /* 0x000fe2000001140a */
[C---:B------:R-:W-:Y:S04]  /*110e0*/  IMAD.WIDE.U32 R30, R10.reuse, c[0x0][0x180], R30 ;  /* 0x000060000a1e7a25 */ /* 0x040fe800078e001e */
[----:B------:R-:W-:Y:S04]  /*110f0*/  IMAD R9, R9, c[0x0][0x180], RZ ;  /* 0x0000600009097a24 */ /* 0x000fe800078e02ff */
[----:B------:R-:W-:Y:S05]  /*11100*/  IMAD R9, R10, c[0x0][0x184], R9 ;  /* 0x000061000a097a24 */ /* 0x000fea00078e0209 */
[----:B------:R-:W-:Y:S02]  /*11110*/  IADD3 R9, R31, R9, RZ ;  /* 0x000000091f097210 */ /* 0x000fe40007ffe0ff */
.L_x_6517:
        /* <DEDUP_REMOVED lines=117> */
.L_x_6516:
[----:B--234-:R-:W-:Y:S01]  /*11870*/  MOV R175, UR12 ;  /* 0x0000000c00af7c02 */ /* 0x01cfe20008000f00 */
[----:B------:R-:W-:Y:S02]  /*11880*/  UISETP.GT.AND UP0, UPT, UR12, UR11, UPT ;  /* 0x0000000b0c00728c */ /* 0x000fe4000bf04270 */
[----:B------:R-:W-:Y:S01]  /*11890*/  UMOV UR8, UR27 ;  /* 0x0000001b00087c82 */ /* 0x000fe20008000000 */
[----:B------:R-:W-:Y:S01]  /*118a0*/  LEA R175, R175, R234, 0x6 ;  /* 0x000000eaafaf7211 */ /* 0x000fe200078e30ff */
[----:B------:R-:W-:Y:S03]  /*118b0*/  UMOV UR9, UR26 ;  /* 0x0000001a00097c82 */ /* 0x000fe60008000000 */
[----:B------:R-:W-:Y:S01]  /*118c0*/  IADD3 R34, R175, 0x21, RZ ;  /* 0x00000021af227810 */ /* 0x000fe20007ffe0ff */
[----:B------:R-:W-:Y:S01]  /*118d0*/  IMAD.IADD R32, R243, 0x1, -R175 ;  /* 0x00000001f3207824 */ /* 0x000fe200078e0aaf */
[----:B------:R-:W-:Y:S02]  /*118e0*/  IADD3 R33, R175, 0x1, RZ ;  /* 0x00000001af217810 */ /* 0x000fe40007ffe0ff */
[C---:B------:R-:W-:Y:S02]  /*118f0*/  IADD3 R20, R243.reuse, -R34, RZ ;  /* 0x80000022f3147210 */ /* 0x040fe40007ffe0ff */
[----:B------:R-:W-:Y:S02]  /*11900*/  IADD3 R31, R243, -R33, RZ ;  /* 0x80000021f31f7210 */ /* 0x000fe40007ffe0ff */
[----:B------:R-:W-:Y:S02]  /*11910*/  IADD3 R9, R175, 0x10, RZ ;  /* 0x00000010af097810 */ /* 0x000fe40007ffe0ff */
[C---:B------:R-:W-:Y:S02]  /*11920*/  ISETP.GE.AND P4, PT, R33.reuse, R242, PT ;  /* 0x000000f22100720c */ /* 0x040fe40003f86270 */
[----:B------:R-:W-:Y:S02]  /*11930*/  ISETP.GE.AND P0, PT, R33, R239, PT ;  /* 0x000000ef2100720c */ /* 0x000fe40003f06270 */
[----:B------:R-:W-:Y:S02]  /*11940*/  IABS R20, R20 ;  /* 0x0000001400147213 */ /* 0x000fe40000000000 */
[----:B------:R-:W-:Y:S02]  /*11950*/  IABS R32, R32 ;  /* 0x0000002000207213 */ /* 0x000fe40000000000 */
[----:B------:R-:W-:Y:S02]  /*11960*/  IABS R31, R31 ;  /* 0x0000001f001f7213 */ /* 0x000fe40000000000 */
[----:B------:R-:W-:Y:S02]  /*11970*/  IADD3 R177, R175, 0x8, RZ ;  /* 0x00000008afb17810 */ /* 0x000fe40007ffe0ff */
[C---:B------:R-:W-:Y:S01]  /*11980*/  ISETP.GE.OR P4, PT, R33.reuse, R241, !P4 ;  /* 0x000000f12100720c */ /* 0x040fe20006786670 */
[----:B------:R-:W-:Y:S01]  /*11990*/  I2F R32, R32 ;  /* 0x0000002000207306 */ /* 0x000fe20000201400 */
[----:B------:R-:W-:Y:S01]  /*119a0*/  ISETP.GE.OR P0, PT, R33, R238, !P0 ;  /* 0x000000ee2100720c */ /* 0x000fe20004706670 */
[----:B------:R-:W-:Y:S01]  /*119b0*/  IMAD.IADD R189, R243, 0x1, -R177 ;  /* 0x00000001f3bd7824 */ /* 0x000fe200078e0ab1 */
[C---:B------:R-:W-:Y:S02]  /*119c0*/  IADD3 R35, R240.reuse, -R33, RZ ;  /* 0x80000021f0237210 */ /* 0x040fe40007ffe0ff */
[----:B------:R-:W-:Y:S01]  /*119d0*/  MOV R33, R20 ;  /* 0x0000001400217202 */ /* 0x000fe20000000f00 */
[C---:B------:R-:W-:Y:S01]  /*119e0*/  IMAD.IADD R20, R240.reuse, 0x1, -R9 ;  /* 0x00000001f0147824 */ /* 0x040fe200078e0a09 */
[C---:B------:R-:W-:Y:S02]  /*119f0*/  ISETP.GE.AND P2, PT, R177.reuse, R242, PT ;  /* 0x000000f2b100720c */ /* 0x040fe40003f46270 */
[C---:B------:R-:W-:Y:S01]  /*11a00*/  ISETP.GE.AND P6, PT, R177.reuse, R239, PT ;  /* 0x000000efb100720c */ /* 0x040fe20003fc6270 */
[----:B------:R-:W-:Y:S01]  /*11a10*/  I2F R31, R31 ;  /* 0x0000001f001f7306 */ /* 0x000fe20000201400 */
[----:B------:R-:W-:Y:S02]  /*11a20*/  IABS R20, R20 ;  /* 0x0000001400147213 */ /* 0x000fe40000000000 */
[C---:B------:R-:W-:Y:S02]  /*11a30*/  IADD3 R11, R240.reuse, -R177, RZ ;  /* 0x800000b1f00b7210 */ /* 0x040fe40007ffe0ff */
[C---:B------:R-:W-:Y:S02]  /*11a40*/  ISETP.GE.OR P2, PT, R177.reuse, R241, !P2 ;  /* 0x000000f1b100720c */ /* 0x040fe40005746670 */
[----:B------:R-:W-:Y:S02]  /*11a50*/  ISETP.GE.OR P6, PT, R177, R238, !P6 ;  /* 0x000000eeb100720c */ /* 0x000fe400077c6670 */
[C---:B------:R-:W-:Y:S01]  /*11a60*/  IADD3 R176, R240.reuse, -R175, RZ ;  /* 0x800000aff0b07210 */ /* 0x040fe20007ffe0ff */
[----:B------:R-:W-:Y:S01]  /*11a70*/  I2F R177, R20 ;  /* 0x0000001400b17306 */ /* 0x000fe20000201400 */
[C---:B------:R-:W-:Y:S02]  /*11a80*/  IADD3 R181, R175.reuse, 0x9, RZ ;  /* 0x00000009afb57810 */ /* 0x040fe40007ffe0ff */
[----:B------:R-:W-:Y:S02]  /*11a90*/  IABS R176, R176 ;  /* 0x000000b000b07213 */ /* 0x000fe40000000000 */
[----:B------:R-:W-:Y:S01]  /*11aa0*/  ISETP.GE.AND P5, PT, R175, R242, PT ;  /* 0x000000f2af00720c */ /* 0x000fe20003fa6270 */
[----:B------:R-:W-:Y:S01]  /*11ab0*/  IMAD.IADD R10, R240, 0x1, -R181 ;  /* 0x00000001f00a7824 */ /* 0x000fe200078e0ab5 */
[----:B------:R-:W-:Y:S02]  /*11ac0*/  IADD3 R30, R243, -R181, RZ ;  /* 0x800000b5f31e7210 */ /* 0x000fe40007ffe0ff */
[----:B------:R-:W-:Y:S01]  /*11ad0*/  ISETP.GE.OR P5, PT, R175, R241, !P5 ;  /* 0x000000f1af00720c */ /* 0x000fe20006fa6670 */
[----:B------:R-:W-:Y:S01]  /*11ae0*/  I2F R176, R176 ;  /* 0x000000b000b07306 */ /* 0x000fe20000201400 */
[----:B------:R-:W-:Y:S02]  /*11af0*/  IABS R30, R30 ;  /* 0x0000001e001e7213 */ /* 0x000fe40000000000 */
[----:B------:R-:W-:Y:S02]  /*11b00*/  ISETP.GE.AND P3, PT, R181, R242, PT ;  /* 0x000000f2b500720c */ /* 0x000fe40003f66270 */
[----:B------:R-:W-:Y:S02]  /*11b10*/  ISETP.GE.AND P1, PT, R175, R239, PT ;  /* 0x000000efaf00720c */ /* 0x000fe40003f26270 */
[----:B------:R-:W-:Y:S02]  /*11b20*/  ISETP.GE.OR P3, PT, R181, R241, !P3 ;  /* 0x000000f1b500720c */ /* 0x000fe40005f66670 */
[C---:B------:R-:W-:Y:S01]  /*11b30*/  ISETP.GE.OR P1, PT, R175.reuse, R238, !P1 ;  /* 0x000000eeaf00720c */ /* 0x040fe20004f26670 */
[----:B------:R-:W-:Y:S01]  /*11b40*/  I2F R30, R30 ;  /* 0x0000001e001e7306 */ /* 0x000fe20000201400 */
[C---:B------:R-:W-:Y:S02]  /*11b50*/  IADD3 R184, R175.reuse, 0x18, RZ ;  /* 0x00000018afb87810 */ /* 0x040fe40007ffe0ff */
[----:B------:R-:W-:Y:S02]  /*11b60*/  IADD3 R188, R175, 0x11, RZ ;  /* 0x00000011afbc7810 */ /* 0x000fe40007ffe0ff */
[C---:B------:R-:W-:Y:S02]  /*11b70*/  IADD3 R187, R243.reuse, -R9, RZ ;  /* 0x80000009f3bb7210 */ /* 0x040fe40007ffe0ff */
[----:B------:R-:W-:Y:S01]  /*11b80*/  IABS R189, R189 ;  /* 0x000000bd00bd7213 */ /* 0x000fe20000000000 */
[C---:B------:R-:W-:Y:S01]  /*11b90*/  IMAD.IADD R186, R243.reuse, 0x1, -R188 ;  /* 0x00000001f3ba7824 */ /* 0x040fe200078e0abc */
[----:B------:R-:W-:Y:S01]  /*11ba0*/  IABS R187, R187 ;  /* 0x000000bb00bb7213 */ /* 0x000fe20000000000 */
[----:B------:R-:W-:Y:S01]  /*11bb0*/  I2F R33, R33 ;  /* 0x0000002100217306 */ /* 0x000fe20000201400 */
[----:B------:R-:W-:Y:S02]  /*11bc0*/  IABS R35, R35 ;  /* 0x0000002300237213 */ /* 0x000fe40000000000 */
[----:B------:R-:W-:Y:S02]  /*11bd0*/  IABS R186, R186 ;  /* 0x000000ba00ba7213 */ /* 0x000fe40000000000 */
[----:B------:R-:W-:Y:S02]  /*11be0*/  IADD3 R185, R243, -R184, RZ ;  /* 0x800000b8f3b97210 */ /* 0x000fe40007ffe0ff */
[C---:B------:R-:W-:Y:S02]  /*11bf0*/  IADD3 R183, R175.reuse, 0x19, RZ ;  /* 0x00000019afb77810 */ /* 0x040fe40007ffe0ff */
[----:B------:R-:W-:Y:S01]  /*11c00*/  IABS R185, R185 ;  /* 0x000000b900b97213 */ /* 0x000fe20000000000 */
[----:B------:R-:W-:Y:S01]  /*11c10*/  I2F R189, R189 ;  /* 0x000000bd00bd7306 */ /* 0x000fe20000201400 */
[----:B------:R-:W-:Y:S01]  /*11c20*/  IADD3 R180, R175, 0x20, RZ ;  /* 0x00000020afb47810 */ /* 0x000fe20007ffe0ff */
[C---:B------:R-:W-:Y:S01]  /*11c30*/  IMAD.IADD R182, R243.reuse, 0x1, -R183 ;  /* 0x00000001f3b67824 */ /* 0x040fe200078e0ab7 */
[----:B------:R-:W-:Y:S02]  /*11c40*/  IABS R11, R11 ;  /* 0x0000000b000b7213 */ /* 0x000fe40000000000 */
[----:B------:R-:W-:Y:S02]  /*11c50*/  IADD3 R179, R243, -R180, RZ ;  /* 0x800000b4f3b37210 */ /* 0x000fe40007ffe0ff */
[----:B------:R-:W-:Y:S02]  /*11c60*/  IABS R182, R182 ;  /* 0x000000b600b67213 */ /* 0x000fe40000000000 */
[----:B------:R-:W-:Y:S01]  /*11c70*/  IABS R179, R179 ;  /* 0x000000b300b37213 */ /* 0x000fe20000000000 */
[----:B------:R-:W-:Y:S01]  /*11c80*/  I2F R187, R187 ;  /* 0x000000bb00bb7306 */ /* 0x000fe20000201400 */
[----:B------:R-:W-:Y:S09]  /*11c90*/  IABS R10, R10 ;  /* 0x0000000a000a7213 */ /* 0x000ff20000000000 */
[----:B------:R-:W-:Y:S10]  /*11ca0*/  I2F R35, R35 ;  /* 0x0000002300237306 */ /* 0x000ff40000201400 */
[----:B------:R-:W-:Y:S10]  /*11cb0*/  I2F R186, R186 ;  /* 0x000000ba00ba7306 */ /* 0x000ff40000201400 */
[----:B------:R-:W-:Y:S10]  /*11cc0*/  I2F R185, R185 ;  /* 0x000000b900b97306 */ /* 0x000ff40000201400 */
[----:B------:R-:W-:Y:S10]  /*11cd0*/  I2F R182, R182 ;  /* 0x000000b600b67306 */ /* 0x000ff40000201400 */
[----:B------:R-:W-:Y:S10]  /*11ce0*/  I2F R179, R179 ;  /* 0x000000b300b37306 */ /* 0x000ff40000201400 */
[----:B------:R-:W-:Y:S10]  /*11cf0*/  I2F R11, R11 ;  /* 0x0000000b000b7306 */ /* 0x000ff40000201400 */
[----:B------:R-:W2:Y:S02]  /*11d00*/  I2F R10, R10 ;  /* 0x0000000a000a7306 */ /* 0x000ea40000201400 */
[----:B--2---:R-:W-:Y:S02]  /*11d10*/  FFMA.FTZ R164, R10, -UR19, R164 ;  /* 0x800000130aa47c23 */ /* 0x004fe400080100a4 */
[----:B------:R-:W-:Y:S01]  /*11d20*/  FFMA.FTZ R3, R32, -UR19, R3 ;  /* 0x8000001320037c23 */ /* 0x000fe20008010003 */
[----:B------:R-:W-:Y:S01]  /*11d30*/  IADD3 R32, R175, 0x28, RZ ;  /* 0x00000028af207810 */ /* 0x000fe20007ffe0ff */
[----:B------:R-:W-:Y:S01]  /*11d40*/  FFMA.FTZ R168, R31, -UR19, R168 ;  /* 0x800000131fa87c23 */ /* 0x000fe200080100a8 */
[----:B------:R-:W-:Y:S01]  /*11d50*/  IADD3 R31, R175, 0x29, RZ ;  /* 0x00000029af1f7810 */ /* 0x000fe20007ffe0ff */
[----:B------:R-:W-:Y:S01]  /*11d60*/  FFMA.FTZ R169, R176, -UR19, R169 ;  /* 0x80000013b0a97c23 */ /* 0x000fe200080100a9 */
[----:B------:R-:W-:Y:S01]  /*11d70*/  FSEL R20, R3, -INF , !P5 ;  /* 0xff80000003147808 */ /* 0x000fe20006800000 */
[----:B------:R-:W-:Y:S01]  /*11d80*/  FFMA.FTZ R172, R30, -UR19, R172 ;  /* 0x800000131eac7c23 */ /* 0x000fe200080100ac */
[----:B------:R-:W-:Y:S01]  /*11d90*/  ISETP.GE.AND P5, PT, R181, R239, PT ;  /* 0x000000efb500720c */ /* 0x000fe20003fa6270 */
[----:B------:R-:W-:Y:S01]  /*11da0*/  IMAD.IADD R3, R243, 0x1, -R31 ;  /* 0x00000001f3037824 */ /* 0x000fe200078e0a1f */
[----:B------:R-:W-:Y:S01]  /*11db0*/  FSEL R169, R169, -INF , !P1 ;  /* 0xff800000a9a97808 */ /* 0x000fe20004800000 */
[----:B------:R-:W-:Y:S01]  /*11dc0*/  FFMA.FTZ R171, R189, -UR19, R171 ;  /* 0x80000013bdab7c23 */ /* 0x000fe200080100ab */
[----:B------:R-:W-:Y:S01]  /*11dd0*/  ISETP.GE.OR P5, PT, R181, R238, !P5 ;  /* 0x000000eeb500720c */ /* 0x000fe20006fa6670 */
[----:B------:R-:W-:Y:S01]  /*11de0*/  FFMA.FTZ R173, R187, -UR19, R173 ;  /* 0x80000013bbad7c23 */ /* 0x000fe200080100ad */
[----:B------:R-:W-:Y:S01]  /*11df0*/  IABS R3, R3 ;  /* 0x0000000300037213 */ /* 0x000fe20000000000 */
[----:B------:R-:W-:Y:S01]  /*11e00*/  FFMA.FTZ R170, R35, -UR19, R170 ;  /* 0x8000001323aa7c23 */ /* 0x000fe200080100aa */
[----:B------:R-:W-:Y:S01]  /*11e10*/  FSEL R168, R168, -INF , !P4 ;  /* 0xff800000a8a87808 */ /* 0x000fe20006000000 */
[----:B------:R-:W-:Y:S01]  /*11e20*/  FFMA.FTZ R174, R186, -UR19, R174 ;  /* 0x80000013baae7c23 */ /* 0x000fe200080100ae */
[----:B------:R-:W2:Y:S01]  /*11e30*/  I2F R181, R3 ;  /* 0x0000000300b57306 */ /* 0x000ea20000201400 */
[----:B------:R-:W-:Y:S01]  /*11e40*/  ISETP.GE.AND P1, PT, R9, R242, PT ;  /* 0x000000f20900720c */ /* 0x000fe20003f26270 */
[----:B------:R-:W-:Y:S01]  /*11e50*/  FFMA.FTZ R14, R185, -UR19, R14 ;  /* 0x80000013b90e7c23 */ /* 0x000fe2000801000e */
[C---:B------:R-:W-:Y:S01]  /*11e60*/  ISETP.GE.AND P4, PT, R9.reuse, R239, PT ;  /* 0x000000ef0900720c */ /* 0x040fe20003f86270 */
[----:B-1----:R-:W-:Y:S01]  /*11e70*/  FFMA.FTZ R15, R182, -UR19, R15 ;  /* 0x80000013b60f7c23 */ /* 0x002fe2000801000f */
[-C--:B------:R-:W-:Y:S01]  /*11e80*/  ISETP.GE.OR P1, PT, R9, R241.reuse, !P1 ;  /* 0x000000f10900720c */ /* 0x080fe20004f26670 */
[----:B------:R-:W-:Y:S01]  /*11e90*/  FFMA.FTZ R16, R179, -UR19, R16 ;  /* 0x80000013b3107c23 */ /* 0x000fe20008010010 */
[----:B------:R-:W-:Y:S01]  /*11ea0*/  ISETP.GE.OR P4, PT, R9, R238, !P4 ;  /* 0x000000ee0900720c */ /* 0x000fe20006786670 */
[----:B------:R-:W-:Y:S01]  /*11eb0*/  FFMA.FTZ R18, R33, -UR19, R18 ;  /* 0x8000001321127c23 */ /* 0x000fe20008010012 */
[----:B------:R-:W-:Y:S01]  /*11ec0*/  IADD3 R9, R240, -R184, RZ ;  /* 0x800000b8f0097210 */ /* 0x000fe20007ffe0ff */
[----:B------:R-:W-:Y:S01]  /*11ed0*/  FFMA.FTZ R12, R177, -UR19, R12 ;  /* 0x80000013b10c7c23 */ /* 0x000fe2000801000c */
[----:B------:R-:W-:Y:S01]  /*11ee0*/  IADD3 R35, R175, 0x31, RZ ;  /* 0x00000031af237810 */ /* 0x000fe20007ffe0ff */
[----:B------:R-:W-:Y:S01]  /*11ef0*/  FFMA.FTZ R165, R11, -UR19, R165 ;  /* 0x800000130ba57c23 */ /* 0x000fe200080100a5 */
[----:B------:R-:W-:Y:S02]  /*11f00*/  FSEL R171, R171, -INF , !P2 ;  /* 0xff800000abab7808 */ /* 0x000fe40005000000 */
[CC--:B------:R-:W-:Y:S02]  /*11f10*/  ISETP.GE.AND P2, PT, R188.reuse, R242.reuse, PT ;  /* 0x000000f2bc00720c */ /* 0x0c0fe40003f46270 */
[----:B------:R-:W-:Y:S02]  /*11f20*/  FSEL R196, R173, -INF , !P1 ;  /* 0xff800000adc47808 */ /* 0x000fe40004800000 */
[----:B------:R-:W-:Y:S02]  /*11f30*/  ISETP.GE.OR P2, PT, R188, R241, !P2 ;  /* 0x000000f1bc00720c */ /* 0x000fe40005746670 */
[----:B------:R-:W-:Y:S02]  /*11f40*/  ISETP.GE.AND P1, PT, R184, R242, PT ;  /* 0x000000f2b800720c */ /* 0x000fe40003f26270 */
[----:B------:R-:W-:Y:S01]  /*11f50*/  FSEL R197, R174, -INF , !P2 ;  /* 0xff800000aec57808 */ /* 0x000fe20005000000 */
[----:B--2---:R-:W-:Y:S01]  /*11f60*/  FFMA.FTZ R21, R181, -UR19, R21 ;  /* 0x80000013b5157c23 */ /* 0x004fe20008010015 */
[----:B------:R-:W-:Y:S02]  /*11f70*/  IABS R3, R9 ;  /* 0x0000000900037213 */ /* 0x000fe40000000000 */
[----:B------:R-:W-:Y:S02]  /*11f80*/  FSEL R9, R172, -INF , !P3 ;  /* 0xff800000ac097808 */ /* 0x000fe40005800000 */
[----:B------:R1:W2:Y:S01]  /*11f90*/  I2F R172, R3 ;  /* 0x0000000300ac7306 */ /* 0x0002a20000201400 */
[-C--:B------:R-:W-:Y:S02]  /*11fa0*/  ISETP.GE.OR P1, PT, R184, R241.reuse, !P1 ;  /* 0x000000f1b800720c */ /* 0x080fe40004f26670 */
[----:B------:R-:W-:Y:S02]  /*11fb0*/  IADD3 R176, R240, -R188, RZ ;  /* 0x800000bcf0b07210 */ /* 0x000fe40007ffe0ff */
[----:B------:R-:W-:Y:S02]  /*11fc0*/  FSEL R198, R14, -INF , !P1 ;  /* 0xff8000000ec67808 */ /* 0x000fe40004800000 */
[----:B------:R-:W-:Y:S02]  /*11fd0*/  IADD3 R14, R240, -R180, RZ ;  /* 0x800000b4f00e7210 */ /* 0x000fe40007ffe0ff */
[C---:B------:R-:W-:Y:S02]  /*11fe0*/  ISETP.GE.AND P1, PT, R183.reuse, R242, PT ;  /* 0x000000f2b700720c */ /* 0x040fe40003f26270 */
[----:B------:R-:W-:Y:S02]  /*11ff0*/  IABS R176, R176 ;  /* 0x000000b000b07213 */ /* 0x000fe40000000000 */
[-C--:B------:R-:W-:Y:S02]  /*12000*/  ISETP.GE.OR P1, PT, R183, R241.reuse, !P1 ;  /* 0x000000f1b700720c */ /* 0x080fe40004f26670 */
[----:B------:R-:W-:Y:S02]  /*12010*/  IADD3 R178, R243, -R32, RZ ;  /* 0x80000020f3b27210 */ /* 0x000fe40007ffe0ff */
[----:B------:R-:W-:Y:S01]  /*12020*/  FSEL R199, R15, -INF , !P1 ;  /* 0xff8000000fc77808 */ /* 0x000fe20004800000 */
[----:B------:R-:W3:Y:S01]  /*12030*/  I2F R176, R176 ;  /* 0x000000b000b07306 */ /* 0x000ee20000201400 */
[C---:B------:R-:W-:Y:S02]  /*12040*/  ISETP.GE.AND P1, PT, R180.reuse, R242, PT ;  /* 0x000000f2b400720c */ /* 0x040fe40003f26270 */
[----:B------:R-:W-:Y:S02]  /*12050*/  IABS R178, R178 ;  /* 0x000000b200b27213 */ /* 0x000fe40000000000 */
[----:B------:R-:W-:Y:S01]  /*12060*/  ISETP.GE.OR P1, PT, R180, R241, !P1 ;  /* 0x000000f1b400720c */ /* 0x000fe20004f26670 */
[----:B-1----:R-:W-:Y:S01]  /*12070*/  IMAD.IADD R3, R240, 0x1, -R183 ;  /* 0x00000001f0037824 */ /* 0x002fe200078e0ab7 */
[----:B------:R-:W-:Y:S01]  /*12080*/  IADD3 R30, R175, 0x30, RZ ;  /* 0x00000030af1e7810 */ /* 0x000fe20007ffe0ff */
[----:B--2---:R-:W-:Y:S01]  /*12090*/  FFMA.FTZ R4, R172, -UR19, R4 ;  /* 0x80000013ac047c23 */ /* 0x004fe20008010004 */
[----:B------:R-:W-:Y:S01]  /*120a0*/  FSEL R250, R16, -INF , !P1 ;  /* 0xff80000010fa7808 */ /* 0x000fe20004800000 */
[----:B------:R-:W1:Y:S01]  /*120b0*/  I2F R178, R178 ;  /* 0x000000b200b27306 */ /* 0x000e620000201400 */
[----:B------:R-:W-:Y:S02]  /*120c0*/  IABS R173, R3 ;  /* 0x0000000300ad7213 */ /* 0x000fe40000000000 */
[C---:B------:R-:W-:Y:S02]  /*120d0*/  IADD3 R3, R243.reuse, -R35, RZ ;  /* 0x80000023f3037210 */ /* 0x040fe40007ffe0ff */
[C---:B------:R-:W-:Y:S02]  /*120e0*/  ISETP.GE.AND P1, PT, R34.reuse, R242, PT ;  /* 0x000000f22200720c */ /* 0x040fe40003f26270 */
[----:B------:R-:W-:Y:S02]  /*120f0*/  IABS R3, R3 ;  /* 0x0000000300037213 */ /* 0x000fe40000000000 */
[----:B------:R-:W-:Y:S01]  /*12100*/  IADD3 R189, R243, -R30, RZ ;  /* 0x8000001ef3bd7210 */ /* 0x000fe20007ffe0ff */
[----:B------:R-:W2:Y:S01]  /*12110*/  I2F R173, R173 ;  /* 0x000000ad00ad7306 */ /* 0x000ea20000201400 */
[----:B------:R-:W-:Y:S02]  /*12120*/  ISETP.GE.OR P1, PT, R34, R241, !P1 ;  /* 0x000000f12200720c */ /* 0x000fe40004f26670 */
[----:B------:R-:W-:Y:S01]  /*12130*/  FSEL R170, R170, -INF , !P0 ;  /* 0xff800000aaaa7808 */ /* 0x000fe20004000000 */
[----:B---3--:R-:W-:Y:S01]  /*12140*/  FFMA.FTZ R13, R176, -UR19, R13 ;  /* 0x80000013b00d7c23 */ /* 0x008fe2000801000d */
[----:B------:R-:W-:Y:S02]  /*12150*/  IABS R189, R189 ;  /* 0x000000bd00bd7213 */ /* 0x000fe40000000000 */
[CC--:B------:R-:W-:Y:S02]  /*12160*/  ISETP.GE.AND P0, PT, R183.reuse, R239.reuse, PT ;  /* 0x000000efb700720c */ /* 0x0c0fe40003f06270 */
[----:B------:R-:W-:Y:S01]  /*12170*/  FSEL R187, R18, -INF , !P1 ;  /* 0xff80000012bb7808 */ /* 0x000fe20004800000 */
[----:B------:R-:W3:Y:S01]  /*12180*/  I2F R174, R3 ;  /* 0x0000000300ae7306 */ /* 0x000ee20000201400 */
[----:B------:R-:W-:Y:S01]  /*12190*/  FSEL R200, R12, -INF , !P4 ;  /* 0xff8000000cc87808 */ /* 0x000fe20006000000 */
[----:B------:R-:W-:Y:S01]  /*121a0*/  IMAD.IADD R12, R240, 0x1, -R30 ;  /* 0x00000001f00c7824 */ /* 0x000fe200078e0a1e */
[----:B------:R-:W-:Y:S01]  /*121b0*/  ISETP.GE.AND P1, PT, R32, R242, PT ;  /* 0x000000f22000720c */ /* 0x000fe20003f26270 */
[----:B-1----:R-:W-:Y:S01]  /*121c0*/  FFMA.FTZ R19, R178, -UR19, R19 ;  /* 0x80000013b2137c23 */ /* 0x002fe20008010013 */
[-C--:B------:R-:W-:Y:S02]  /*121d0*/  ISETP.GE.AND P4, PT, R32, R239.reuse, PT ;  /* 0x000000ef2000720c */ /* 0x080fe40003f86270 */
[-C--:B------:R-:W-:Y:S02]  /*121e0*/  ISETP.GE.OR P0, PT, R183, R238.reuse, !P0 ;  /* 0x000000eeb700720c */ /* 0x080fe40004706670 */
[----:B------:R-:W-:Y:S01]  /*121f0*/  ISETP.GE.AND P3, PT, R188, R239, PT ;  /* 0x000000efbc00720c */ /* 0x000fe20003f66270 */
[----:B------:R-:W1:Y:S01]  /*12200*/  I2F R185, R189 ;  /* 0x000000bd00b97306 */ /* 0x000e620000201400 */
[C---:B------:R-:W-:Y:S02]  /*12210*/  ISETP.GE.OR P1, PT, R32.reuse, R241, !P1 ;  /* 0x000000f12000720c */ /* 0x040fe40004f26670 */
[----:B------:R-:W-:Y:S01]  /*12220*/  ISETP.GE.OR P4, PT, R32, R238, !P4 ;  /* 0x000000ee2000720c */ /* 0x000fe20006786670 */
[----:B--2---:R-:W-:Y:S01]  /*12230*/  FFMA.FTZ R5, R173, -UR19, R5 ;  /* 0x80000013ad057c23 */ /* 0x004fe20008010005 */
[----:B------:R-:W-:Y:S02]  /*12240*/  IADD3 R32, R240, -R32, RZ ;  /* 0x80000020f0207210 */ /* 0x000fe40007ffe0ff */
[----:B------:R-:W-:Y:S02]  /*12250*/  ISETP.GE.OR P3, PT, R188, R238, !P3 ;  /* 0x000000eebc00720c */ /* 0x000fe40005f66670 */
[----:B------:R-:W-:Y:S02]  /*12260*/  FSEL R203, R5, -INF , !P0 ;  /* 0xff80000005cb7808 */ /* 0x000fe40004000000 */
[----:B------:R-:W-:Y:S02]  /*12270*/  IABS R32, R32 ;  /* 0x0000002000207213 */ /* 0x000fe40000000000 */
[----:B------:R-:W-:Y:S01]  /*12280*/  FSEL R201, R13, -INF , !P3 ;  /* 0xff8000000dc97808 */ /* 0x000fe20005800000 */
[----:B---3--:R-:W-:Y:S01]  /*12290*/  FFMA.FTZ R28, R174, -UR19, R28 ;  /* 0x80000013ae1c7c23 */ /* 0x008fe2000801001c */
[----:B------:R-:W-:Y:S01]  /*122a0*/  IABS R3, R14 ;  /* 0x0000000e00037213 */ /* 0x000fe20000000000 */
[----:B------:R-:W2:Y:S01]  /*122b0*/  I2F R13, R32 ;  /* 0x00000020000d7306 */ /* 0x000ea20000201400 */
[----:B------:R-:W-:Y:S02]  /*122c0*/  IADD3 R14, R175, 0x38, RZ ;  /* 0x00000038af0e7810 */ /* 0x000fe40007ffe0ff */
[----:B------:R-:W-:Y:S01]  /*122d0*/  FSEL R11, R165, -INF , !P6 ;  /* 0xff800000a50b7808 */ /* 0x000fe20007000000 */
[----:B------:R-:W-:Y:S01]  /*122e0*/  IMAD.MOV.U32 R15, RZ, RZ, R3 ;  /* 0x000000ffff0f7224 */ /* 0x000fe200078e0003 */
[----:B------:R-:W-:Y:S02]  /*122f0*/  IADD3 R3, R243, -R14, RZ ;  /* 0x8000000ef3037210 */ /* 0x000fe40007ffe0ff */
[----:B------:R-:W-:Y:S01]  /*12300*/  IADD3 R165, R240, -R34, RZ ;  /* 0x80000022f0a57210 */ /* 0x000fe20007ffe0ff */
[----:B-1----:R-:W-:Y:S01]  /*12310*/  FFMA.FTZ R26, R185, -UR19, R26 ;  /* 0x80000013b91a7c23 */ /* 0x002fe2000801001a */
[----:B------:R-:W-:Y:S01]  /*12320*/  IABS R3, R3 ;  /* 0x0000000300037213 */ /* 0x000fe20000000000 */
[----:B------:R-:W1:Y:S01]  /*12330*/  I2F R15, R15 ;  /* 0x0000000f000f7306 */ /* 0x000e620000201400 */
[----:B------:R-:W-:Y:S02]  /*12340*/  FSEL R186, R19, -INF , !P1 ;  /* 0xff80000013ba7808 */ /* 0x000fe40004800000 */
[C---:B------:R-:W-:Y:S02]  /*12350*/  ISETP.GE.AND P1, PT, R31.reuse, R242, PT ;  /* 0x000000f21f00720c */ /* 0x040fe40003f26270 */
[CC--:B------:R-:W-:Y:S02]  /*12360*/  ISETP.GE.AND P3, PT, R31.reuse, R239.reuse, PT ;  /* 0x000000ef1f00720c */ /* 0x0c0fe40003f66270 */
[----:B------:R-:W-:Y:S02]  /*12370*/  ISETP.GE.AND P2, PT, R184, R239, PT ;  /* 0x000000efb800720c */ /* 0x000fe40003f46270 */
[----:B------:R-:W-:Y:S01]  /*12380*/  FSEL R10, R164, -INF , !P5 ;  /* 0xff800000a40a7808 */ /* 0x000fe20006800000 */
[----:B------:R-:W3:Y:S01]  /*12390*/  I2F R16, R3 ;  /* 0x0000000300107306 */ /* 0x000ee20000201400 */
[----:B------:R-:W-:Y:S02]  /*123a0*/  IABS R164, R165 ;  /* 0x000000a500a47213 */ /* 0x000fe40000000000 */
[----:B------:R-:W-:Y:S01]  /*123b0*/  ISETP.GE.OR P1, PT, R31, R241, !P1 ;  /* 0x000000f11f00720c */ /* 0x000fe20004f26670 */
[----:B--2---:R-:W-:Y:S01]  /*123c0*/  FFMA.FTZ R8, R13, -UR19, R8 ;  /* 0x800000130d087c23 */ /* 0x004fe20008010008 */
[----:B------:R-:W-:Y:S02]  /*123d0*/  ISETP.GE.AND P6, PT, R180, R239, PT ;  /* 0x000000efb400720c */ /* 0x000fe40003fc6270 */
[-C--:B------:R-:W-:Y:S02]  /*123e0*/  ISETP.GE.OR P2, PT, R184, R238.reuse, !P2 ;  /* 0x000000eeb800720c */ /* 0x080fe40005746670 */
[----:B------:R-:W-:Y:S01]  /*123f0*/  ISETP.GE.OR P3, PT, R31, R238, !P3 ;  /* 0x000000ee1f00720c */ /* 0x000fe20005f66670 */
[----:B------:R-:W2:Y:S01]  /*12400*/  I2F R164, R164 ;  /* 0x000000a400a47306 */ /* 0x000ea20000201400 */
[----:B------:R-:W-:Y:S02]  /*12410*/  IADD3 R31, R240, -R31, RZ ;  /* 0x8000001ff01f7210 */ /* 0x000fe40007ffe0ff */
[----:B------:R-:W-:Y:S01]  /*12420*/  FSEL R185, R21, -INF , !P1 ;  /* 0xff80000015b97808 */ /* 0x000fe20004800000 */
[----:B-1----:R-:W-:Y:S01]  /*12430*/  FFMA.FTZ R17, R15, -UR19, R17 ;  /* 0x800000130f117c23 */ /* 0x002fe20008010011 */
[----:B------:R-:W-:Y:S02]  /*12440*/  FMNMX.FTZ R15, R20, R2, !PT ;  /* 0x00000002140f7209 */ /* 0x000fe40007810000 */
[----:B------:R-:W-:Y:S02]  /*12450*/  ISETP.GE.AND P1, PT, R30, R242, PT ;  /* 0x000000f21e00720c */ /* 0x000fe40003f26270 */
[----:B------:R-:W-:Y:S02]  /*12460*/  FMNMX.FTZ R15, R168, R15, !PT ;  /* 0x0000000fa80f7209 */ /* 0x000fe40007810000 */
[----:B------:R-:W-:Y:S02]  /*12470*/  ISETP.GE.OR P6, PT, R180, R238, !P6 ;  /* 0x000000eeb400720c */ /* 0x000fe400077c6670 */
[----:B------:R-:W-:Y:S01]  /*12480*/  FMNMX.FTZ R5, R171, R15, !PT ;  /* 0x0000000fab057209 */ /* 0x000fe20007810000 */
[----:B---3--:R-:W-:Y:S01]  /*12490*/  FFMA.FTZ R29, R16, -UR19, R29 ;  /* 0x80000013101d7c23 */ /* 0x008fe2000801001d */
[----:B------:R-:W-:Y:S02]  /*124a0*/  IADD3 R3, R175, 0x39, RZ ;  /* 0x00000039af037810 */ /* 0x000fe40007ffe0ff */
[----:B------:R-:W-:Y:S02]  /*124b0*/  FMNMX.FTZ R5, R9, R5, !PT ;  /* 0x0000000509057209 */ /* 0x000fe40007810000 */
[----:B------:R-:W-:Y:S01]  /*124c0*/  FMNMX.FTZ R16, R169, R0, !PT ;  /* 0x00000000a9107209 */ /* 0x000fe20007810000 */
[----:B------:R-:W-:Y:S01]  /*124d0*/  IMAD.IADD R33, R243, 0x1, -R3 ;  /* 0x00000001f3217824 */ /* 0x000fe200078e0a03 */
[----:B------:R-:W-:Y:S02]  /*124e0*/  FMNMX.FTZ R5, R196, R5, !PT ;  /* 0x00000005c4057209 */ /* 0x000fe40007810000 */
[----:B------:R-:W-:Y:S01]  /*124f0*/  FSEL R202, R4, -INF , !P2 ;  /* 0xff80000004ca7808 */ /* 0x000fe20005000000 */
[----:B--2---:R-:W-:Y:S01]  /*12500*/  FFMA.FTZ R6, R164, -UR19, R6 ;  /* 0x80000013a4067c23 */ /* 0x004fe20008010006 */
[----:B------:R-:W-:Y:S02]  /*12510*/  FMNMX.FTZ R5, R197, R5, !PT ;  /* 0x00000005c5057209 */ /* 0x000fe40007810000 */
[----:B------:R-:W-:Y:S02]  /*12520*/  IABS R33, R33 ;  /* 0x0000002100217213 */ /* 0x000fe40000000000 */
[----:B------:R-:W-:Y:S02]  /*12530*/  FMNMX.FTZ R5, R198, R5, !PT ;  /* 0x00000005c6057209 */ /* 0x000fe40007810000 */
[----:B------:R-:W-:Y:S02]  /*12540*/  IABS R4, R31 ;  /* 0x0000001f00047213 */ /* 0x000fe40000000000 */
[----:B------:R-:W1:Y:S01]  /*12550*/  I2F R33, R33 ;  /* 0x0000002100217306 */ /* 0x000e620000201400 */
[----:B------:R-:W-:Y:S02]  /*12560*/  FMNMX.FTZ R5, R199, R5, !PT ;  /* 0x00000005c7057209 */ /* 0x000fe40007810000 */
[----:B------:R-:W-:Y:S02]  /*12570*/  FMNMX.FTZ R16, R170, R16, !PT ;  /* 0x00000010aa107209 */ /* 0x000fe40007810000 */
[----:B------:R-:W-:Y:S02]  /*12580*/  ISETP.GE.OR P1, PT, R30, R241, !P1 ;  /* 0x000000f11e00720c */ /* 0x000fe40004f26670 */
[----:B------:R-:W-:Y:S02]  /*12590*/  FSEL R184, R17, -INF , !P6 ;  /* 0xff80000011b87808 */ /* 0x000fe40007000000 */
[----:B------:R-:W-:Y:S01]  /*125a0*/  FMNMX.FTZ R17, R250, R5, !PT ;  /* 0x00000005fa117209 */ /* 0x000fe20007810000 */
[----:B------:R-:W2:Y:S01]  /*125b0*/  I2F R4, R4 ;  /* 0x0000000400047306 */ /* 0x000ea20000201400 */
[----:B------:R-:W-:Y:S02]  /*125c0*/  FMNMX.FTZ R16, R11, R16, !PT ;  /* 0x000000100b107209 */ /* 0x000fe40007810000 */
[----:B------:R-:W-:Y:S02]  /*125d0*/  IABS R12, R12 ;  /* 0x0000000c000c7213 */ /* 0x000fe40000000000 */
[----:B------:R-:W-:Y:S02]  /*125e0*/  IADD3 R15, R240, -R35, RZ ;  /* 0x80000023f00f7210 */ /* 0x000fe40007ffe0ff */
[----:B------:R-:W-:Y:S02]  /*125f0*/  FSEL R180, R26, -INF , !P1 ;  /* 0xff8000001ab47808 */ /* 0x000fe40004800000 */
[----:B------:R-:W-:Y:S01]  /*12600*/  ISETP.GE.AND P1, PT, R35, R242, PT ;  /* 0x000000f22300720c */ /* 0x000fe20003f26270 */
[----:B------:R-:W3:Y:S01]  /*12610*/  I2F R12, R12 ;  /* 0x0000000c000c7306 */ /* 0x000ee20000201400 */
[----:B------:R-:W-:Y:S02]  /*12620*/  FMNMX.FTZ R17, R187, R17, !PT ;  /* 0x00000011bb117209 */ /* 0x000fe40007810000 */
[----:B------:R-:W-:Y:S01]  /*12630*/  FMNMX.FTZ R16, R10, R16, !PT ;  /* 0x000000100a107209 */ /* 0x000fe20007810000 */
[----:B-1----:R-:W-:Y:S01]  /*12640*/  FFMA.FTZ R27, R33, -UR19, R27 ;  /* 0x80000013211b7c23 */ /* 0x002fe2000801001b */
[----:B------:R-:W-:Y:S02]  /*12650*/  IADD3 R13, R240, -R14, RZ ;  /* 0x8000000ef00d7210 */ /* 0x000fe40007ffe0ff */
[----:B------:R-:W-:Y:S02]  /*12660*/  IABS R15, R15 ;  /* 0x0000000f000f7213 */ /* 0x000fe40000000000 */
[----:B------:R-:W-:Y:S02]  /*12670*/  ISETP.GE.OR P1, PT, R35, R241, !P1 ;  /* 0x000000f12300720c */ /* 0x000fe40004f26670 */
[----:B------:R-:W-:Y:S02]  /*12680*/  FMNMX.FTZ R17, R186, R17, !PT ;  /* 0x00000011ba117209 */ /* 0x000fe40007810000 */
[----:B------:R-:W-:Y:S01]  /*12690*/  FMNMX.FTZ R16, R200, R16, !PT ;  /* 0x00000010c8107209 */ /* 0x000fe20007810000 */
[----:B------:R-:W1:Y:S01]  /*126a0*/  I2F R15, R15 ;  /* 0x0000000f000f7306 */ /* 0x000e620000201400 */
[----:B------:R-:W-:Y:S01]  /*126b0*/  IABS R13, R13 ;  /* 0x0000000d000d7213 */ /* 0x000fe20000000000 */
[----:B--2---:R-:W-:Y:S01]  /*126c0*/  FFMA.FTZ R7, R4, -UR19, R7 ;  /* 0x8000001304077c23 */ /* 0x004fe20008010007 */
[----:B------:R-:W-:Y:S02]  /*126d0*/  IADD3 R5, R240, -R3, RZ ;  /* 0x80000003f0057210 */ /* 0x000fe40007ffe0ff */
[----:B------:R-:W-:Y:S02]  /*126e0*/  FSEL R179, R28, -INF , !P1 ;  /* 0xff8000001cb37808 */ /* 0x000fe40004800000 */
[----:B------:R-:W-:Y:S02]  /*126f0*/  ISETP.GE.AND P1, PT, R14, R242, PT ;  /* 0x000000f20e00720c */ /* 0x000fe40003f26270 */
[----:B------:R-:W-:Y:S01]  /*12700*/  FMNMX.FTZ R17, R185, R17, !PT ;  /* 0x00000011b9117209 */ /* 0x000fe20007810000 */
[----:B------:R-:W2:Y:S01]  /*12710*/  I2F R13, R13 ;  /* 0x0000000d000d7306 */ /* 0x000ea20000201400 */
[----:B------:R-:W-:Y:S01]  /*12720*/  FMNMX.FTZ R16, R201, R16, !PT ;  /* 0x00000010c9107209 */ /* 0x000fe20007810000 */
[----:B---3--:R-:W-:Y:S01]  /*12730*/  FFMA.FTZ R23, R12, -UR19, R23 ;  /* 0x800000130c177c23 */ /* 0x008fe20008010017 */
[----:B------:R-:W-:Y:S02]  /*12740*/  IABS R5, R5 ;  /* 0x0000000500057213 */ /* 0x000fe40000000000 */
[----:B------:R-:W-:Y:S02]  /*12750*/  ISETP.GE.OR P1, PT, R14, R241, !P1 ;  /* 0x000000f10e00720c */ /* 0x000fe40004f26670 */
[----:B------:R-:W-:Y:S02]  /*12760*/  FMNMX.FTZ R17, R180, R17, !PT ;  /* 0x00000011b4117209 */ /* 0x000fe40007810000 */
[----:B------:R-:W-:Y:S01]  /*12770*/  ISETP.GE.AND P6, PT, R3, R242, PT ;  /* 0x000000f20300720c */ /* 0x000fe20003fc6270 */
[----:B------:R-:W3:Y:S01]  /*12780*/  I2F R5, R5 ;  /* 0x0000000500057306 */ /* 0x000ee20000201400 */
[----:B------:R-:W-:Y:S02]  /*12790*/  ISETP.GE.AND P5, PT, R34, R239, PT ;  /* 0x000000ef2200720c */ /* 0x000fe40003fa6270 */
[----:B------:R-:W-:Y:S01]  /*127a0*/  FMNMX.FTZ R16, R202, R16, !PT ;  /* 0x00000010ca107209 */ /* 0x000fe20007810000 */
[----:B-1----:R-:W-:Y:S01]  /*127b0*/  FFMA.FTZ R22, R15, -UR19, R22 ;  /* 0x800000130f167c23 */ /* 0x002fe20008010016 */
[----:B------:R-:W-:Y:S02]  /*127c0*/  FSEL R178, R29, -INF , !P1 ;  /* 0xff8000001db27808 */ /* 0x000fe40004800000 */
[----:B------:R-:W-:Y:S02]  /*127d0*/  ISETP.GE.OR P6, PT, R3, R241, !P6 ;  /* 0x000000f10300720c */ /* 0x000fe400077c6670 */
[----:B------:R-:W-:Y:S02]  /*127e0*/  FMNMX.FTZ R17, R179, R17, !PT ;  /* 0x00000011b3117209 */ /* 0x000fe40007810000 */
[----:B------:R-:W-:Y:S02]  /*127f0*/  ISETP.GE.OR P5, PT, R34, R238, !P5 ;  /* 0x000000ee2200720c */ /* 0x000fe40006fa6670 */
[----:B------:R-:W-:Y:S01]  /*12800*/  FMNMX.FTZ R16, R203, R16, !PT ;  /* 0x00000010cb107209 */ /* 0x000fe20007810000 */
[----:B--2---:R-:W-:Y:S01]  /*12810*/  FFMA.FTZ R25, R13, -UR19, R25 ;  /* 0x800000130d197c23 */ /* 0x004fe20008010019 */
[----:B------:R-:W-:Y:S02]  /*12820*/  FSEL R175, R27, -INF , !P6 ;  /* 0xff8000001baf7808 */ /* 0x000fe40007000000 */
[----:B------:R-:W-:Y:S02]  /*12830*/  FMNMX.FTZ R17, R178, R17, !PT ;  /* 0x00000011b2117209 */ /* 0x000fe40007810000 */
[----:B------:R-:W-:Y:S02]  /*12840*/  FSEL R183, R6, -INF , !P5 ;  /* 0xff80000006b77808 */ /* 0x000fe40006800000 */
[----:B------:R-:W-:Y:S02]  /*12850*/  FMNMX.FTZ R16, R184, R16, !PT ;  /* 0x00000010b8107209 */ /* 0x000fe40007810000 */
[----:B------:R-:W-:Y:S01]  /*12860*/  FMNMX.FTZ R4, R175, R17, !PT ;  /* 0x00000011af047209 */ /* 0x000fe20007810000 */
[----:B---3--:R-:W-:Y:S01]  /*12870*/  FFMA.FTZ R24, R5, -UR19, R24 ;  /* 0x8000001305187c23 */ /* 0x008fe20008010018 */
[-C--:B------:R-:W-:Y:S02]  /*12880*/  ISETP.GE.AND P2, PT, R30, R239.reuse, PT ;  /* 0x000000ef1e00720c */ /* 0x080fe40003f46270 */
[----:B------:R-:W-:Y:S01]  /*12890*/  FSEL R182, R8, -INF , !P4 ;  /* 0xff80000008b67808 */ /* 0x000fe20006000000 */
[----:B------:R-:W1:Y:S01]  /*128a0*/  SHFL.BFLY PT, R6, R4, 0x2, 0x1f ;  /* 0x0c401f0004067f89 */ /* 0x000e6200000e0000 */
[----:B------:R-:W-:Y:S02]  /*128b0*/  FMNMX.FTZ R16, R183, R16, !PT ;  /* 0x00000010b7107209 */ /* 0x000fe40007810000 */
[----:B------:R-:W-:Y:S02]  /*128c0*/  ISETP.GE.OR P2, PT, R30, R238, !P2 ;  /* 0x000000ee1e00720c */ /* 0x000fe40005746670 */
[-C--:B------:R-:W-:Y:S02]  /*128d0*/  ISETP.GE.AND P0, PT, R35, R239.reuse, PT ;  /* 0x000000ef2300720c */ /* 0x080fe40003f06270 */
[----:B------:R-:W-:Y:S01]  /*128e0*/  FSEL R181, R7, -INF , !P3 ;  /* 0xff80000007b57808 */ /* 0x000fe20005800000 */
[----:B------:R-:W-:Y:S01]  /*128f0*/  LDSM.16.MT88.4 R28, [R221+0x10000] ;  /* 0x01000000dd1c783b */ /* 0x000fe20000004200 */
[----:B------:R-:W-:Y:S02]  /*12900*/  FMNMX.FTZ R16, R182, R16, !PT ;  /* 0x00000010b6107209 */ /* 0x000fe40007810000 */
[CC--:B------:R-:W-:Y:S02]  /*12910*/  ISETP.GE.AND P1, PT, R14.reuse, R239.reuse, PT ;  /* 0x000000ef0e00720c */ /* 0x0c0fe40003f26270 */
[----:B------:R-:W-:Y:S02]  /*12920*/  FSEL R174, R23, -INF , !P2 ;  /* 0xff80000017ae7808 */ /* 0x000fe40005000000 */
[----:B------:R-:W-:Y:S02]  /*12930*/  ISETP.GE.OR P0, PT, R35, R238, !P0 ;  /* 0x000000ee2300720c */ /* 0x000fe40004706670 */
[----:B------:R-:W-:Y:S02]  /*12940*/  FMNMX.FTZ R16, R181, R16, !PT ;  /* 0x00000010b5107209 */ /* 0x000fe40007810000 */
[----:B------:R-:W-:Y:S02]  /*12950*/  ISETP.GE.OR P1, PT, R14, R238, !P1 ;  /* 0x000000ee0e00720c */ /* 0x000fe40004f26670 */
[----:B------:R-:W-:Y:S01]  /*12960*/  FSEL R173, R22, -INF , !P0 ;  /* 0xff80000016ad7808 */ /* 0x000fe20004000000 */
[----:B------:R-:W-:Y:S01]  /*12970*/  LDSM.16.MT88.4 R12, [R224+0x10000] ;  /* 0x01000000e00c783b */ /* 0x000fe20000004200 */
[----:B------:R-:W-:Y:S02]  /*12980*/  FMNMX.FTZ R16, R174, R16, !PT ;  /* 0x00000010ae107209 */ /* 0x000fe40007810000 */
[----:B------:R-:W-:Y:S02]  /*12990*/  ISETP.GE.AND P2, PT, R3, R239, PT ;  /* 0x000000ef0300720c */ /* 0x000fe40003f46270 */
[----:B------:R-:W-:Y:S02]  /*129a0*/  FSEL R172, R25, -INF , !P1 ;  /* 0xff80000019ac7808 */ /* 0x000fe40004800000 */
[----:B------:R-:W-:Y:S02]  /*129b0*/  ISETP.GE.OR P2, PT, R3, R238, !P2 ;  /* 0x000000ee0300720c */ /* 0x000fe40005746670 */
[----:B------:R-:W-:Y:S02]  /*129c0*/  FMNMX.FTZ R3, R173, R16, !PT ;  /* 0x00000010ad037209 */ /* 0x000fe40007810000 */
[----:B------:R-:W-:Y:S02]  /*129d0*/  FSEL R165, R24, -INF , !P2 ;  /* 0xff80000018a57808 */ /* 0x000fe40005000000 */
[----:B------:R-:W-:Y:S02]  /*129e0*/  FMNMX.FTZ R3, R172, R3, !PT ;  /* 0x00000003ac037209 */ /* 0x000fe40007810000 */
[----:B-1----:R-:W-:Y:S02]  /*129f0*/  FMNMX.FTZ R6, R4, R6, !PT ;  /* 0x0000000604067209 */ /* 0x002fe40007810000 */
[----:B------:R-:W-:Y:S03]  /*12a00*/  FMNMX.FTZ R3, R165, R3, !PT ;  /* 0x00000003a5037209 */ /* 0x000fe60007810000 */
[----:B------:R-:W1:Y:S08]  /*12a10*/  SHFL.BFLY PT, R164, R6, 0x1, 0x1f ;  /* 0x0c201f0006a47f89 */ /* 0x000e7000000e0000 */
[----:B------:R-:W2:Y:S01]  /*12a20*/  SHFL.BFLY PT, R4, R3, 0x2, 0x1f ;  /* 0x0c401f0003047f89 */ /* 0x000ea200000e0000 */
[----:B-1----:R-:W-:Y:S04]  /*12a30*/  FMNMX.FTZ R164, R6, R164, !PT ;  /* 0x000000a406a47209 */ /* 0x002fe80007810000 */
        /* <DEDUP_REMOVED lines=10> */
[----:B------:R-:W2:Y:S01]  /*12ae0*/  LDSM.16.MT88.4 R20, [R222+0x10000] ;  /* 0x01000000de14783b */ /* 0x000ea20000004200 */
[--C-:B------:R-:W-:Y:S02]  /*12af0*/  FFMA.FTZ R180, R180, c[0x0][0x23c], -R177.reuse ;  /* 0x00008f00b4b47a23 */ /* 0x100fe400000108b1 */
[--C-:B------:R-:W-:Y:S02]  /*12b00*/  FFMA.FTZ R179, R179, c[0x0][0x23c], -R177.reuse ;  /* 0x00008f00b3b37a23 */ /* 0x100fe400000108b1 */
[--C-:B------:R-:W-:Y:S02]  /*12b10*/  FFMA.FTZ R178, R178, c[0x0][0x23c], -R177.reuse ;  /* 0x00008f00b2b27a23 */ /* 0x100fe400000108b1 */
[--C-:B------:R-:W-:Y:S02]  /*12b20*/  FFMA.FTZ R196, R196, c[0x0][0x23c], -R177.reuse ;  /* 0x00008f00c4c47a23 */ /* 0x100fe400000108b1 */
[----:B------:R-:W3:Y:S01]  /*12b30*/  MUFU.EX2 R188, R188 ;  /* 0x000000bc00bc7308 */ /* 0x000ee20000000800 */
        /* <DEDUP_REMOVED lines=20> */
[----:B---3--:R-:W-:Y:S01]  /*12c80*/  F2FP.BF16.PACK_AB R168, R188, R194 ;  /* 0x000000c2bca8723e */ /* 0x008fe200000010ff */
[--C-:B------:R-:W-:Y:S02]  /*12c90*/  FFMA.FTZ R189, R10, c[0x0][0x23c], -R176.reuse ;  /* 0x00008f000abd7a23 */ /* 0x100fe400000108b0 */
[----:B------:R-:W-:Y:S02]  /*12ca0*/  FMUL.FTZ R0, R0, c[0x0][0x23c] ;  /* 0x00008f0000007a20 */ /* 0x000fe40000410000 */
        /* <DEDUP_REMOVED lines=11> */
[--C-:B------:R-:W-:Y:S02]  /*12d60*/  FFMA.FTZ R185, R185, c[0x0][0x23c], -R177.reuse ;  /* 0x00008f00b9b97a23 */ /* 0x100fe400000108b1 */
[----:B------:R-:W-:Y:S02]  /*12d70*/  FFMA.FTZ R177, R175, c[0x0][0x23c], -R177 ;  /* 0x00008f00afb17a23 */ /* 0x000fe400000108b1 */
[--C-:B------:R-:W-:Y:S01]  /*12d80*/  FFMA.FTZ R184, R184, c[0x0][0x23c], -R176.reuse ;  /* 0x00008f00b8b87a23 */ /* 0x100fe200000108b0 */
[----:B------:R-:W-:Y:S01]  /*12d90*/  MUFU.EX2 R190, R190 ;  /* 0x000000be00be7308 */ /* 0x000fe20000000800 */
[--C-:B------:R-:W-:Y:S02]  /*12da0*/  FFMA.FTZ R183, R183, c[0x0][0x23c], -R176.reuse ;  /* 0x00008f00b7b77a23 */ /* 0x100fe400000108b0 */
[--C-:B------:R-:W-:Y:S02]  /*12db0*/  FFMA.FTZ R182, R182, c[0x0][0x23c], -R176.reuse ;  /* 0x00008f00b6b67a23 */ /* 0x100fe400000108b0 */
[--C-:B------:R-:W-:Y:S02]  /*12dc0*/  FFMA.FTZ R181, R181, c[0x0][0x23c], -R176.reuse ;  /* 0x00008f00b5b57a23 */ /* 0x100fe400000108b0 */
[----:B------:R-:W-:Y:S03]  /*12dd0*/  FFMA.FTZ R176, R165, c[0x0][0x23c], -R176 ;  /* 0x00008f00a5b07a23 */ /* 0x000fe600000108b0 */
[----:B------:R-:W1:Y:S01]  /*12de0*/  MUFU.EX2 R189, R189 ;  /* 0x000000bd00bd7308 */ /* 0x000e620000000800 */
[----:B---3--:R-:W-:Y:S09]  /*12df0*/  F2FP.BF16.PACK_AB R169, R191, R195 ;  /* 0x000000c3bfa9723e */ /* 0x008ff200000010ff */
[----:B------:R-:W3:Y:S10]  /*12e00*/  MUFU.EX2 R2, R2 ;  /* 0x0000000200027308 */ /* 0x000ef40000000800 */
[----:B------:R-:W4:Y:S01]  /*12e10*/  MUFU.EX2 R0, R0 ;  /* 0x0000000000007308 */ /* 0x000f220000000800 */
[----:B-1----:R-:W-:Y:S09]  /*12e20*/  F2FP.BF16.PACK_AB R171, R189, R190 ;  /* 0x000000bebdab723e */ /* 0x002ff200000010ff */
[----:B------:R-:W-:Y:S01]  /*12e30*/  MUFU.EX2 R186, R185 ;  /* 0x000000b900ba7308 */ /* 0x000fe20000000800 */
[C---:B---3--:R-:W-:Y:S02]  /*12e40*/  FMUL.FTZ R4, R2.reuse, R160 ;  /* 0x000000a002047220 */ /* 0x048fe40000410000 */
        /* <DEDUP_REMOVED lines=25> */
[C---:B--2---:R-:W-:Y:S02]  /*12fe0*/  HMMA.16816.F32.BF16 R12, R168.reuse, R20, R12 ;  /* 0x00000014a80c723c */ /* 0x044fe4000004180c */
        /* <DEDUP_REMOVED lines=386> */
.L_x_6514:
        /* <DEDUP_REMOVED lines=323> */
.L_x_6519:
[----:B------:R-:W1:Y:S01]  /*15c40*/  S2UR UR7, SR_CTAID.Z ;  /* 0x00000000000779c3 */ /* 0x000e620000002700 */
[----:B------:R-:W-:Y:S02]  /*15c50*/  ULDC UR4, c[0x0][0x1c0] ;  /* 0x0000700000047ab9 */ /* 0x000fe40000000800 */
[----:B------:R-:W-:-:S05]  /*15c60*/  ULDC UR8, c[0x0][0x214] ;  /* 0x0000850000087ab9 */ /* 0x000fca0000000800 */
[----:B------:R-:W1:Y:S02]  /*15c70*/  S2UR UR6, SR_CTAID.Y ;  /* 0x00000000000679c3 */ /* 0x000e640000002600 */
[----:B-1----:R-:W-:-:S04]  /*15c80*/  UIMAD UR4, UR6, UR4, UR7 ;  /* 0x00000004060472a4 */ /* 0x002fc8000f8e0207 */
[----:B------:R-:W-:Y:S02]  /*15c90*/  UIMAD UR8, UR4, UR8, URZ ;  /* 0x00000008040872a4 */ /* 0x000fe4000f8e023f */
.L_x_6520:
        /* <DEDUP_REMOVED lines=58> */
.L_x_6522:
[----:B---34-:R-:W-:Y:S05]  /*16040*/  BSYNC B0 ;  /* 0x0000000000007941 */ /* 0x018fea0003800000 */
.L_x_6521:
        /* <DEDUP_REMOVED lines=40> */
.L_x_6524:
[----:B------:R-:W-:Y:S05]  /*162d0*/  BSYNC B0 ;  /* 0x0000000000007941 */ /* 0x000fea0003800000 */
.L_x_6523:
        /* <DEDUP_REMOVED lines=22> */
.L_x_6526:
[----:B------:R-:W-:Y:S05]  /*16440*/  BSYNC B0 ;  /* 0x0000000000007941 */ /* 0x000fea0003800000 */
.L_x_6525:
        /* <DEDUP_REMOVED lines=22> */
.L_x_6528:
[----:B------:R-:W-:Y:S05]  /*165b0*/  BSYNC B0 ;  /* 0x0000000000007941 */ /* 0x000fea0003800000 */
.L_x_6527:
        /* <DEDUP_REMOVED lines=23> */
.L_x_6529:
        /* <DEDUP_REMOVED lines=13> */
.L_x_8969:


//--------------------- .text._ZN5flash24flash_fwd_splitkv_kernelI23Flash_fwd_kernel_traitsILi256ELi64ELi64ELi4ELb0ELb0EN7cutlass10bfloat16_tE19Flash_kernel_traitsILi256ELi64ELi64ELi4ES3_EELb0ELb1ELb0ELb0ELb1ELb0ELb0ELb1EEEvNS_16Flash_fwd_paramsE --------------------------
	.section	.text._ZN5flash24flash_fwd_splitkv_kernelI23Flash_fwd_kernel_traitsILi256ELi64ELi64ELi4ELb0ELb0EN7cutlass10bfloat16_tE19Flash_kernel_traitsILi256ELi64ELi64ELi4ES3_EELb0ELb1ELb0ELb0ELb1ELb0ELb0ELb1EEEvNS_16Flash_fwd_paramsE,"ax",@progbits
	.sectioninfo	@"SHI_REGISTERS=255"
	.align	128
        .global         _ZN5flash24flash_fwd_splitkv_kernelI23Flash_fwd_kernel_traitsILi256ELi64ELi64ELi4ELb0ELb0EN7cutlass10bfloat16_tE19Flash_kernel_traitsILi256ELi64ELi64ELi4ES3_EELb0ELb1ELb0ELb0ELb1ELb0ELb0ELb1EEEvNS_16Flash_fwd_paramsE
        .type           _ZN5flash24flash_fwd_splitkv_kernelI23Flash_fwd_kernel_traitsILi256ELi64ELi64ELi4ELb0ELb0EN7cutlass10bfloat16_tE19Flash_kernel_traitsILi256ELi64ELi64ELi4ES3_EELb0ELb1ELb0ELb0ELb1ELb0ELb0ELb1EEEvNS_16Flash_fwd_paramsE,@function
        .size           _ZN5flash24flash_fwd_splitkv_kernelI23Flash_fwd_kernel_traitsILi256ELi64ELi64ELi4ELb0ELb0EN7cutlass10bfloat16_tE19Flash_kernel_traitsILi256ELi64ELi64ELi4ES3_EELb0ELb1ELb0ELb0ELb1ELb0ELb0ELb1EEEvNS_16Flash_fwd_paramsE,(.L_x_8905 - _ZN5flash24flash_fwd_splitkv_kernelI23Flash_fwd_kernel_traitsILi256ELi64ELi64ELi4ELb0ELb0EN7cutlass10bfloat16_tE19Flash_kernel_traitsILi256ELi64ELi64ELi4ES3_EELb0ELb1ELb0ELb0ELb1ELb0ELb0ELb1EEEvNS_16Flash_fwd_paramsE)
        .other          _ZN5flash24flash_fwd_splitkv_kernelI23Flash_fwd_kernel_traitsILi256ELi64ELi64ELi4ELb0ELb0EN7cutlass10bfloat16_tE19Flash_kernel_traitsILi256ELi64ELi64ELi4ES3_EELb0ELb1ELb0ELb0ELb1ELb0ELb0ELb1EEEvNS_16Flash_fwd_paramsE,@"STO_CUDA_ENTRY STV_DEFAULT"
_ZN5flash24flash_fwd_splitkv_kernelI23Flash_fwd_kernel_traitsILi256ELi64ELi64ELi4ELb0ELb0EN7cutlass10bfloat16_tE19Flash_kernel_traitsILi256ELi64ELi64ELi4ES3_EELb0ELb1ELb0ELb0ELb1ELb0ELb0ELb1EEEvNS_16Flash_fwd_paramsE:
.text._ZN5flash24flash_fwd_splitkv_kernelI23Flash_fwd_kernel_traitsILi256ELi64ELi64ELi4ELb0ELb0EN7cutlass10bfloat16_tE19Flash_kernel_traitsILi256ELi64ELi64ELi4ES3_EELb0ELb1ELb0ELb0ELb1ELb0ELb0ELb1EEEvNS_16Flash_fwd_paramsE:
        /* <DEDUP_REMOVED lines=10> */
[----:B-123--:R-:W-:Y:S05]  /*00a0*/  CALL.REL.NOINC `($_ZN5flash24flash_fwd_splitkv_kernelI23Flash_fwd_kernel_traitsILi256ELi64ELi64ELi4ELb0ELb0EN7cutlass10bfloat16_tE19Flash_kernel_traitsILi256ELi64ELi64ELi4ES3_EELb0ELb1ELb0ELb0ELb1ELb0ELb0ELb1EEEvNS_16Flash_fwd_paramsE$_ZN5flash30compute_attn_1rowblock_splitkvI23Flash_fwd_kernel_traitsILi256ELi64ELi64ELi4ELb0ELb0EN7cutlass10bfloat16_tE19Flash_kernel_traitsILi256ELi64ELi64ELi4ES3_EELb0ELb1ELb0ELb0ELb1ELb0ELb0ELb1ENS_16Flash_fwd_paramsEEEvRKT8_iiiii) ;  /* 0x0000002000007944 */ /* 0x00efea0003c00000 */
[----:B------:R-:W-:Y:S05]  /*00b0*/  BSYNC B3 ;  /* 0x0000000000037941 */ /* 0x000fea0003800000 */
.L_x_6530:
[----:B------:R-:W-:Y:S05]  /*00c0*/  EXIT ;  /* 0x000000000000794d */ /* 0x000fea0003800000 */
        .type           $_ZN5flash24flash_fwd_splitkv_kernelI23Flash_fwd_kernel_traitsILi256ELi64ELi64ELi4ELb0ELb0EN7cutlass10bfloat16_tE19Flash_kernel_traitsILi256ELi64ELi64ELi4ES3_EELb0ELb1ELb0ELb0ELb1ELb0ELb0ELb1EEEvNS_16Flash_fwd_paramsE$_ZN5flash30compute_attn_1rowblock_splitkvI23Flash_fwd_kernel_traitsILi256ELi64ELi64ELi4ELb0ELb0EN7cutlass10bfloat16_tE19Flash_kernel_traitsILi256ELi64ELi64ELi4ES3_EELb0ELb1ELb0ELb0ELb1ELb0ELb0ELb1ENS_16Flash_fwd_paramsEEEvRKT8_iiiii,@function
        .size           $_ZN5flash24flash_fwd_splitkv_kernelI23Flash_fwd_kernel_traitsILi256ELi64ELi64ELi4ELb0ELb0EN7cutlass10bfloat16_tE19Flash_kernel_traitsILi256ELi64ELi64ELi4ES3_EELb0ELb1ELb0ELb0ELb1ELb0ELb0ELb1EEEvNS_16Flash_fwd_paramsE$_ZN5flash30compute_attn_1rowblock_splitkvI23Flash_fwd_kernel_traitsILi256ELi64ELi64ELi4ELb0ELb0EN7cutlass10bfloat16_tE19Flash_kernel_traitsILi256ELi64ELi64ELi4ES3_EELb0ELb1ELb0ELb0ELb1ELb0ELb0ELb1ENS_16Flash_fwd_paramsEEEvRKT8_iiiii,($__internal_30_$__cuda_sm70_shflsync_bfly_p - $_ZN5flash24flash_fwd_splitkv_kernelI23Flash_fwd_kernel_traitsILi256ELi64ELi64ELi4ELb0ELb0EN7cutlass10bfloat16_tE19Flash_kernel_traitsILi256ELi64ELi64ELi4ES3_EELb0ELb1ELb0ELb0ELb1ELb0ELb0ELb1EEEvNS_16Flash_fwd_paramsE$_ZN5flash30compute_attn_1rowblock_splitkvI23Flash_fwd_kernel_traitsILi256ELi64ELi64ELi4ELb0ELb0EN7cutlass10bfloat16_tE19Flash_kernel_traitsILi256ELi64ELi64ELi4ES3_EELb0ELb1ELb0ELb0ELb1ELb0ELb0ELb1ENS_16Flash_fwd_paramsEEEvRKT8_iiiii)
$_ZN5flash24flash_fwd_splitkv_kernelI23Flash_fwd_kernel_traitsILi256ELi64ELi64ELi4ELb0ELb0EN7cutlass10bfloat16_tE19Flash_kernel_traitsILi256ELi64ELi64ELi4ES3_EELb0ELb1ELb0ELb0ELb1ELb0ELb0ELb1EEEvNS_16Flash_fwd_paramsE$_ZN5flash30compute_attn_1rowblock_splitkvI23Flash_fwd_kernel_traitsILi256ELi64ELi64ELi4ELb0ELb0EN7cutlass10bfloat16_tE19Flash_kernel_traitsILi256ELi64ELi64ELi4ES3_EELb0ELb1ELb0ELb0ELb1ELb0ELb0ELb1ENS_16Flash_fwd_paramsEEEvRKT8_iiiii:
        /* <DEDUP_REMOVED lines=21> */
.L_x_6532:
[----:B------:R-:W-:Y:S05]  /*0220*/  BSYNC B0 ;  /* 0x0000000000007941 */ /* 0x000fea0003800000 */
.L_x_6531:
        /* <DEDUP_REMOVED lines=17> */
.L_x_6534:
[----:B------:R3:W5:Y:S02]  /*0340*/  LD.E R3, [R18.64+0xb8] ;  /* 0x0000b80612037980 */ /* 0x000764000c101900 */
.L_x_6535:
[----:B------:R-:W-:Y:S05]  /*0350*/  BSYNC B0 ;  /* 0x0000000000007941 */ /* 0x000fea0003800000 */
.L_x_6533:
        /* <DEDUP_REMOVED lines=10> */
.L_x_6537:
[----:B------:R-:W3:Y:S01]  /*0400*/  LD.E.64 R2, [R18.64+0x108] ;  /* 0x0001080612027980 */ /* 0x000ee2000c101b00 */
[----:B------:R-:W-:Y:S01]  /*0410*/  BSSY B0, `(.L_x_6539) ;  /* 0x0000006000007945 */ /* 0x000fe20003800000 */
[----:B------:R-:W-:Y:S01]  /*0420*/  IMAD.MOV.U32 R53, RZ, RZ, RZ ;  /* 0x000000ffff357224 */ /* 0x000fe200078e00ff */
[----:B---3--:R-:W-:-:S04]  /*0430*/  ISETP.NE.U32.AND P1, PT, R2, RZ, PT ;  /* 0x000000ff0200720c */ /* 0x008fc80003f25070 */
[----:B------:R-:W-:-:S13]  /*0440*/  ISETP.NE.AND.EX P1, PT, R3, RZ, PT, P1 ;  /* 0x000000ff0300720c */ /* 0x000fda0003f25310 */
[----:B------:R-:W-:Y:S05]  /*0450*/  @!P1 BRA `(.L_x_6540) ;  /* 0x0000001000009947 */ /* 0x000fea0003800000 */
[----:B------:R3:W5:Y:S02]  /*0460*/  LD.E R53, [R18.64+0xbc] ;  /* 0x0000bc0612357980 */ /* 0x000764000c101900 */
.L_x_6540:
[----:B------:R-:W-:Y:S05]  /*0470*/  BSYNC B0 ;  /* 0x0000000000007941 */ /* 0x000fea0003800000 */
.L_x_6539:
[----:B-----5:R-:W-:Y:S02]  /*0480*/  IADD3 R53, R70, R53, RZ ;  /* 0x0000003546357210 */ /* 0x020fe40007ffe0ff */
.L_x_6538:
[----:B------:R-:W-:Y:S05]  /*0490*/  BSYNC B1 ;  /* 0x0000000000017941 */ /* 0x000fea0003800000 */
.L_x_6536:
[----:B------:R-:W-:Y:S01]  /*04a0*/  IMAD.SHL.U32 R61, R237, 0x40, RZ ;  /* 0x00000040ed3d7824 */ /* 0x000fe200078e00ff */
[----:B------:R-:W-:Y:S01]  /*04b0*/  MOV R2, R234 ;  /* 0x000000ea00027202 */ /* 0x000fe20000000f00 */
[----:B------:R-:W-:-:S03]  /*04c0*/  IMAD.MOV.U32 R3, RZ, RZ, 0x0 ;  /* 0x00000000ff037424 */ /* 0x000fc600078e00ff */
[----:B------:R-:W-:-:S13]  /*04d0*/  ISETP.GT.AND P1, PT, R238, R61, PT ;  /* 0x0000003dee00720c */ /* 0x000fda0003f24270 */
[----:B------:R-:W-:Y:S05]  /*04e0*/  @!P1 RET.REL.NODEC R2 `(_ZN5flash24flash_fwd_splitkv_kernelI23Flash_fwd_kernel_traitsILi256ELi64ELi64ELi4ELb0ELb0EN7cutlass10bfloat16_tE19Flash_kernel_traitsILi256ELi64ELi64ELi4ES3_EELb0ELb1ELb0ELb0ELb1ELb0ELb0ELb1EEEvNS_16Flash_fwd_paramsE) ;  /* 0xfffffb1002009950 */ /* 0x000fea0003c3ffff */
[----:B------:R-:W4:Y:S04]  /*04f0*/  LD.E R9, [R18.64+0xb8] ;  /* 0x0000b80612097980 */ /* 0x000f28000c101900 */
[----:B------:R-:W5:Y:S04]  /*0500*/  LD.E R2, [R18.64+0x188] ;  /* 0x0001880612027980 */ /* 0x000f68000c101900 */
[----:B---3--:R-:W3:Y:S01]  /*0510*/  LD.E R7, [R18.64+0x184] ;  /* 0x0001840612077980 */ /* 0x008ee2000c101900 */
[----:B------:R-:W-:Y:S02]  /*0520*/  IADD3 R0, R53, R61, -R238 ;  /* 0x0000003d35007210 */ /* 0x000fe40007ffe8ee */
[----:B------:R-:W-:-:S02]  /*0530*/  IADD3 R3, -R238, 0x7f, R61 ;  /* 0x0000007fee037810 */ /* 0x000fc40007ffe13d */
[----:B------:R-:W-:Y:S02]  /*0540*/  IADD3 R5, R53, 0x3f, RZ ;  /* 0x0000003f35057810 */ /* 0x000fe40007ffe0ff */
[----:B----4-:R-:W-:Y:S02]  /*0550*/  IADD3 R9, R9, 0x3f, RZ ;  /* 0x0000003f09097810 */ /* 0x010fe40007ffe0ff */
[----:B-----5:R-:W-:Y:S02]  /*0560*/  IADD3 R3, R2, R3, R53 ;  /* 0x0000000302037210 */ /* 0x020fe40007ffe035 */
[----:B------:R-:W-:Y:S01]  /*0570*/  SHF.R.S32.HI R2, RZ, 0x1f, R5 ;  /* 0x0000001fff027819 */ /* 0x000fe20000011405 */
[----:B---3--:R-:W-:Y:S01]  /*0580*/  IMAD.IADD R7, R0, 0x1, -R7 ;  /* 0x0000000100077824 */ /* 0x008fe200078e0a07 */
[----:B------:R-:W-:Y:S02]  /*0590*/  SHF.R.S32.HI R6, RZ, 0x1f, R9 ;  /* 0x0000001fff067819 */ /* 0x000fe40000011409 */
[----:B------:R-:W-:-:S02]  /*05a0*/  SHF.R.S32.HI R0, RZ, 0x1f, R3 ;  /* 0x0000001fff007819 */ /* 0x000fc40000011403 */
[----:B------:R-:W-:Y:S02]  /*05b0*/  SHF.R.S32.HI R4, RZ, 0x1f, R7 ;  /* 0x0000001fff047819 */ /* 0x000fe40000011407 */
[----:B------:R-:W-:Y:S02]  /*05c0*/  LEA.HI R2, R2, R5, RZ, 0x6 ;  /* 0x0000000502027211 */ /* 0x000fe400078f30ff */
[----:B------:R-:W-:Y:S02]  /*05d0*/  LEA.HI R6, R6, R9, RZ, 0x6 ;  /* 0x0000000906067211 */ /* 0x000fe400078f30ff */
[----:B------:R-:W-:Y:S02]  /*05e0*/  LEA.HI R0, R0, R3, RZ, 0x6 ;  /* 0x0000000300007211 */ /* 0x000fe400078f30ff */
[----:B------:R-:W-:Y:S02]  /*05f0*/  LEA.HI R4, R4, R7, RZ, 0x6 ;  /* 0x0000000704047211 */ /* 0x000fe400078f30ff */
[----:B------:R-:W-:-:S02]  /*0600*/  SHF.R.S32.HI R2, RZ, 0x6, R2 ;  /* 0x00000006ff027819 */ /* 0x000fc40000011402 */
[----:B------:R-:W-:Y:S02]  /*0610*/  SHF.R.S32.HI R3, RZ, 0x6, R6 ;  /* 0x00000006ff037819 */ /* 0x000fe40000011406 */
[----:B------:R-:W-:Y:S02]  /*0620*/  SHF.R.S32.HI R0, RZ, 0x6, R0 ;  /* 0x00000006ff007819 */ /* 0x000fe40000011400 */
[----:B------:R-:W-:Y:S02]  /*0630*/  SHF.R.S32.HI R4, RZ, 0x6, R4 ;  /* 0x00000006ff047819 */ /* 0x000fe40000011404 */
[----:B------:R-:W-:Y:S02]  /*0640*/  IMNMX R3, R3, R2, PT ;  /* 0x0000000203037217 */ /* 0x000fe40003800200 */
[----:B------:R-:W-:Y:S02]  /*0650*/  IMNMX R230, RZ, R4, !PT ;  /* 0x00000004ffe67217 */ /* 0x000fe40007800200 */
[----:B------:R-:W-:-:S04]  /*0660*/  IMNMX R165, R3, R0, PT ;  /* 0x0000000003a57217 */ /* 0x000fc80003800200 */
[----:B------:R-:W-:-:S13]  /*0670*/  ISETP.GE.AND P1, PT, R230, R165, PT ;  /* 0x000000a5e600720c */ /* 0x000fda0003f26270 */
[----:B------:R-:W-:Y:S05]  /*0680*/  @!P1 BRA `(.L_x_6541) ;  /* 0x0000083000009947 */ /* 0x000fea0003800000 */
[----:B------:R-:W-:Y:S01]  /*0690*/  ISETP.NE.AND P0, PT, R240, -0x1, PT ;  /* 0xfffffffff000780c */ /* 0x000fe20003f05270 */
[----:B------:R-:W3:Y:S04]  /*06a0*/  LD.E.64 R14, [R18.64+0x88] ;  /* 0x00008806120e7980 */ /* 0x000ee8000c101b00 */
[----:B------:R-:W4:Y:S04]  /*06b0*/  LD.E.64 R6, [R18.64+0x90] ;  /* 0x0000900612067980 */ /* 0x000f28000c101b00 */
        /* <DEDUP_REMOVED lines=50> */
.L_x_6543:
[----:B-1----:R-:W-:Y:S05]  /*09e0*/  BSYNC B0 ;  /* 0x0000000000007941 */ /* 0x002fea0003800000 */
.L_x_6542:
        /* <DEDUP_REMOVED lines=18> */
.L_x_6545:
[----:B------:R-:W-:Y:S05]  /*0b10*/  BSYNC B0 ;  /* 0x0000000000007941 */ /* 0x000fea0003800000 */
.L_x_6544:
        /* <DEDUP_REMOVED lines=18> */
.L_x_6547:
[----:B------:R-:W-:Y:S05]  /*0c40*/  BSYNC B0 ;  /* 0x0000000000007941 */ /* 0x000fea0003800000 */
.L_x_6546:
        /* <DEDUP_REMOVED lines=17> */
.L_x_6549:
[----:B------:R-:W-:Y:S05]  /*0d60*/  BSYNC B0 ;  /* 0x0000000000007941 */ /* 0x000fea0003800000 */
.L_x_6548:
        /* <DEDUP_REMOVED lines=16> */
[----:B------:R-:W-:Y:S05]  /*0e70*/  @P4 RET.REL.NODEC R234 `(_ZN5flash24flash_fwd_splitkv_kernelI23Flash_fwd_kernel_traitsILi256ELi64ELi64ELi4ELb0ELb0EN7cutlass10bfloat16_tE19Flash_kernel_traitsILi256ELi64ELi64ELi4ES3_EELb0ELb1ELb0ELb0ELb1ELb0ELb0ELb1EEEvNS_16Flash_fwd_paramsE) ;  /* 0xfffff180ea004950 */ /* 0x000fea0003c3ffff */
[----:B-1----:R-:W-:Y:S02]  /*0e80*/  MOV R5, 0x7f800000 ;  /* 0x7f80000000057802 */ /* 0x002fe40000000f00 */
[----:B------:R-:W-:-:S03]  /*0e90*/  MOV R235, 0x0 ;  /* 0x0000000000eb7802 */ /* 0x000fc60000000f00 */
[----:B------:R1:W-:Y:S01]  /*0ea0*/  ST.E [R2.64+0xc0], R5 ;  /* 0x0000c00502007985 */ /* 0x0003e2000c101906 */
[----:B------:R-:W-:Y:S05]  /*0eb0*/  RET.REL.NODEC R234 `(_ZN5flash24flash_fwd_splitkv_kernelI23Flash_fwd_kernel_traitsILi256ELi64ELi64ELi4ELb0ELb0EN7cutlass10bfloat16_tE19Flash_kernel_traitsILi256ELi64ELi64ELi4ES3_EELb0ELb1ELb0ELb0ELb1ELb0ELb0ELb1EEEvNS_16Flash_fwd_paramsE) ;  /* 0xfffff140ea007950 */ /* 0x000fea0003c3ffff */
.L_x_6541:
        /* <DEDUP_REMOVED lines=80> */
[----:B--2---:R-:W-:Y:S01]  /*13c0*/  IMAD R9, R169, R6, RZ ;  /* 0x00000006a9097224 */ /* 0x004fe200078e02ff */
[----:B------:R-:W-:Y:S02]  /*13d0*/  SHF.R.S32.HI R7, RZ, 0x1f, R6 ;  /* 0x0000001fff077819 */ /* 0x000fe40000011406 */
[----:B------:R-:W-:-:S03]  /*13e0*/  @P3 IADD3 R4, R4, 0x1, RZ ;  /* 0x0000000104043810 */ /* 0x000fc60007ffe0ff */
[----:B------:R-:W-:Y:S02]  /*13f0*/  IMAD R9, R168, R7, R9 ;  /* 0x00000007a8097224 */ /* 0x000fe400078e0209 */
[----:B------:R-:W-:Y:S02]  /*1400*/  @!P1 IMAD.MOV R4, RZ, RZ, -R4 ;  /* 0x000000ffff049224 */ /* 0x000fe400078e0a04 */
[----:B------:R-:W-:-:S05]  /*1410*/  @!P2 LOP3.LUT R4, RZ, R8, RZ, 0x33, !PT ;  /* 0x00000008ff04a212 */ /* 0x000fca00078e33ff */
[----:B------:R-:W-:Y:S01]  /*1420*/  IMAD R8, R13, R4, RZ ;  /* 0x000000040d087224 */ /* 0x000fe200078e02ff */
[----:B---3--:R-:W-:Y:S01]  /*1430*/  SHF.R.S32.HI R0, RZ, 0x1f, R2 ;  /* 0x0000001fff007819 */ /* 0x008fe20000011402 */
[-C--:B------:R-:W-:Y:S02]  /*1440*/  IMAD R3, R17, R2.reuse, RZ ;  /* 0x0000000211037224 */ /* 0x080fe400078e02ff */
[----:B------:R-:W-:-:S04]  /*1450*/  IMAD.WIDE.U32 R14, R16, R2, RZ ;  /* 0x00000002100e7225 */ /* 0x000fc800078e00ff */
[----:B------:R-:W-:-:S05]  /*1460*/  IMAD R3, R16, R0, R3 ;  /* 0x0000000010037224 */ /* 0x000fca00078e0203 */
[----:B------:R-:W-:-:S05]  /*1470*/  IADD3 R15, R15, R3, RZ ;  /* 0x000000030f0f7210 */ /* 0x000fca0007ffe0ff */
[----:B------:R-:W-:-:S04]  /*1480*/  IMAD.WIDE.U32 R14, R6, R168, R14 ;  /* 0x000000a8060e7225 */ /* 0x000fc800078e000e */
[-C--:B------:R-:W-:Y:S01]  /*1490*/  IMAD R3, R11, R2.reuse, RZ ;  /* 0x000000020b037224 */ /* 0x080fe200078e02ff */
[----:B------:R-:W-:Y:S02]  /*14a0*/  IADD3 R15, R15, R9, RZ ;  /* 0x000000090f0f7210 */ /* 0x000fe40007ffe0ff */
[----:B------:R-:W-:Y:S01]  /*14b0*/  SHF.R.S32.HI R11, RZ, 0x1f, R4 ;  /* 0x0000001fff0b7819 */ /* 0x000fe20000011404 */
        /* <DEDUP_REMOVED lines=9> */
.L_x_6551:
        /* <DEDUP_REMOVED lines=30> */
[----:B------:R-:W-:Y:S02]  /*1730*/  @P4 IMAD.IADD R7, R12, 0x1, R13 ;  /* 0x000000010c074824 */ /* 0x000fe400078e020d */
[----:B--2---:R-:W-:Y:S01]  /*1740*/  @!P4 IMAD R5, R21, R11, RZ ;  /* 0x0000000b1505c224 */ /* 0x004fe200078e02ff */
[----:B------:R-:W-:Y:S01]  /*1750*/  ISETP.GE.U32.AND P3, PT, R0, R3, PT ;  /* 0x000000030000720c */ /* 0x000fe20003f66070 */
[----:B------:R-:W-:Y:S01]  /*1760*/  @P4 IMAD.WIDE.U32 R24, R168, R7, RZ ;  /* 0x00000007a8184225 */ /* 0x000fe200078e00ff */
[----:B------:R-:W-:-:S03]  /*1770*/  LOP3.LUT R0, R235, R4, RZ, 0x3c, !PT ;  /* 0x00000004eb007212 */ /* 0x000fc600078e3cff */
[C---:B------:R-:W-:Y:S02]  /*1780*/  @!P4 IMAD R5, R20.reuse, R6, R5 ;  /* 0x000000061405c224 */ /* 0x040fe400078e0205 */
[----:B------:R-:W-:Y:S02]  /*1790*/  @P4 IMAD R9, R169, R7, RZ ;  /* 0x00000007a9094224 */ /* 0x000fe400078e02ff */
[----:B------:R-:W-:Y:S01]  /*17a0*/  @!P4 IMAD.WIDE.U32 R20, R20, R11, R22 ;  /* 0x0000000b1414c225 */ /* 0x000fe200078e0016 */
[----:B------:R-:W-:Y:S02]  /*17b0*/  @P4 MOV R10, R24 ;  /* 0x00000018000a4202 */ /* 0x000fe40000000f00 */
[----:B------:R-:W-:Y:S01]  /*17c0*/  @!P4 SHF.R.S32.HI R3, RZ, 0x1f, R12 ;  /* 0x0000001fff03c819 */ /* 0x000fe2000001140c */
[----:B------:R-:W-:Y:S01]  /*17d0*/  @P4 IMAD.IADD R9, R25, 0x1, R9 ;  /* 0x0000000119094824 */ /* 0x000fe200078e0209 */
[----:B------:R-:W-:Y:S01]  /*17e0*/  ISETP.GE.AND P2, PT, R0, RZ, PT ;  /* 0x000000ff0000720c */ /* 0x000fe20003f46270 */
[----:B------:R-:W-:Y:S01]  /*17f0*/  @!P4 IMAD.MOV.U32 R10, RZ, RZ, R20 ;  /* 0x000000ffff0ac224 */ /* 0x000fe200078e0014 */
[----:B------:R-:W-:Y:S01]  /*1800*/  @!P1 IADD3 R2, R2, 0x1, RZ ;  /* 0x0000000102029810 */ /* 0x000fe20007ffe0ff */
[----:B------:R-:W-:Y:S01]  /*1810*/  @!P4 IMAD R6, R171, R12, RZ ;  /* 0x0000000cab06c224 */ /* 0x000fe200078e02ff */
[----:B------:R-:W-:-:S02]  /*1820*/  @!P4 IADD3 R9, R21, R5, RZ ;  /* 0x000000051509c210 */ /* 0x000fc40007ffe0ff */
[----:B------:R-:W-:Y:S02]  /*1830*/  ISETP.NE.AND P1, PT, R4, RZ, PT ;  /* 0x000000ff0400720c */ /* 0x000fe40003f25270 */
[----:B------:R-:W-:Y:S01]  /*1840*/  LEA R5, R165, 0xffffffc0, 0x6 ;  /* 0xffffffc0a5057811 */ /* 0x000fe200078e30ff */
[----:B------:R-:W-:Y:S01]  /*1850*/  @!P4 IMAD R3, R3, R170, R6 ;  /* 0x000000aa0303c224 */ /* 0x000fe200078e0206 */
[----:B------:R-:W-:Y:S01]  /*1860*/  @P3 IADD3 R2, R2, 0x1, RZ ;  /* 0x0000000102023810 */ /* 0x000fe20007ffe0ff */
[----:B------:R-:W-:Y:S01]  /*1870*/  @!P4 IMAD.WIDE.U32 R20, R170, R12, RZ ;  /* 0x0000000caa14c225 */ /* 0x000fe200078e00ff */
[----:B------:R-:W-:Y:S02]  /*1880*/  SHF.R.S32.HI R7, RZ, 0x1f, R5 ;  /* 0x0000001fff077819 */ /* 0x000fe40000011405 */
[----:B------:R-:W-:Y:S01]  /*1890*/  MOV R22, R10 ;  /* 0x0000000a00167202 */ /* 0x000fe20000000f00 */
[----:B------:R-:W-:Y:S02]  /*18a0*/  IMAD R8, R169, R5, RZ ;  /* 0x00000005a9087224 */ /* 0x000fe400078e02ff */
[----:B------:R-:W-:Y:S01]  /*18b0*/  IMAD.MOV.U32 R23, RZ, RZ, R9 ;  /* 0x000000ffff177224 */ /* 0x000fe200078e0009 */
[----:B------:R-:W-:Y:S01]  /*18c0*/  @!P4 IADD3 R21, R21, R3, RZ ;  /* 0x000000031515c210 */ /* 0x000fe20007ffe0ff */
[----:B------:R-:W-:Y:S01]  /*18d0*/  IMAD.MOV.U32 R0, RZ, RZ, R2 ;  /* 0x000000ffff007224 */ /* 0x000fe200078e0002 */
[----:B------:R-:W-:Y:S01]  /*18e0*/  @!P4 SHF.R.S32.HI R3, RZ, 0x1f, R11 ;  /* 0x0000001fff03c819 */ /* 0x000fe2000001140b */
[----:B------:R-:W-:-:S02]  /*18f0*/  IMAD R8, R7, R168, R8 ;  /* 0x000000a807087224 */ /* 0x000fc400078e0208 */
[----:B------:R-:W-:Y:S01]  /*1900*/  IMAD.WIDE.U32 R22, R168, R5, R22 ;  /* 0x00000005a8167225 */ /* 0x000fe200078e0016 */
[----:B------:R-:W-:-:S03]  /*1910*/  @P4 IADD3 R12, R12, R13, RZ ;  /* 0x0000000d0c0c4210 */ /* 0x000fc60007ffe0ff */
[----:B------:R-:W-:Y:S02]  /*1920*/  @!P4 IMAD R2, R17, R11, RZ ;  /* 0x0000000b1102c224 */ /* 0x000fe400078e02ff */
[----:B------:R-:W-:Y:S01]  /*1930*/  @!P2 IMAD.MOV R0, RZ, RZ, -R0 ;  /* 0x000000ffff00a224 */ /* 0x000fe200078e0a00 */
[----:B------:R-:W-:Y:S01]  /*1940*/  @!P1 LOP3.LUT R0, RZ, R4, RZ, 0x33, !PT ;  /* 0x00000004ff009212 */ /* 0x000fe200078e33ff */
[C---:B------:R-:W-:Y:S01]  /*1950*/  @!P4 IMAD R2, R16.reuse, R3, R2 ;  /* 0x000000031002c224 */ /* 0x040fe200078e0202 */
[----:B------:R-:W-:Y:S01]  /*1960*/  IADD3 R9, R23, R8, RZ ;  /* 0x0000000817097210 */ /* 0x000fe20007ffe0ff */
[----:B------:R-:W-:Y:S01]  /*1970*/  @!P4 IMAD.WIDE.U32 R16, R16, R11, R20 ;  /* 0x0000000b1010c225 */ /* 0x000fe200078e0014 */
[----:B------:R-:W-:Y:S02]  /*1980*/  MOV R8, R22 ;  /* 0x0000001600087202 */ /* 0x000fe40000000f00 */
[----:B------:R-:W-:Y:S01]  /*1990*/  SHF.R.S32.HI R11, RZ, 0x1f, R0 ;  /* 0x0000001fff0b7819 */ /* 0x000fe20000011400 */
[----:B------:R-:W-:-:S02]  /*19a0*/  IMAD R3, R15, R0, RZ ;  /* 0x000000000f037224 */ /* 0x000fc400078e02ff */
[-C--:B------:R-:W-:Y:S02]  /*19b0*/  @P4 IMAD R13, R171, R12.reuse, RZ ;  /* 0x0000000cab0d4224 */ /* 0x080fe400078e02ff */
        /* <DEDUP_REMOVED lines=11> */
.L_x_6552:
[----:B-1----:R-:W-:Y:S05]  /*1a70*/  BSYNC B0 ;  /* 0x0000000000007941 */ /* 0x002fea0003800000 */
.L_x_6550:
        /* <DEDUP_REMOVED lines=12> */
[----:B------:R-:W-:-:S05]  /*1b40*/  IMAD.SHL.U32 R26, R62, 0x8, RZ ;  /* 0x000000083e1a7824 */ /* 0x000fca00078e00ff */
[----:B------:R-:W-:Y:S02]  /*1b50*/  IADD3 R20, P2, R26, R10, RZ ;  /* 0x0000000a1a147210 */ /* 0x000fe40007f5e0ff */
[----:B------:R-:W-:Y:S01]  /*1b60*/  SHF.R.S32.HI R27, RZ, 0x1f, R26 ;  /* 0x0000001fff1b7819 */ /* 0x000fe2000001141a */
[----:B------:R-:W-:Y:S01]  /*1b70*/  IMAD R24, R7, R170, RZ ;  /* 0x000000aa07187224 */ /* 0x000fe200078e02ff */
[----:B------:R-:W-:Y:S02]  /*1b80*/  LEA.HI R69, R0, R55, RZ, 0x4 ;  /* 0x0000003700457211 */ /* 0x000fe400078f20ff */
[----:B------:R-:W-:Y:S01]  /*1b90*/  IADD3.X R21, R27, R13, RZ, P2, !PT ;  /* 0x0000000d1b157210 */ /* 0x000fe200017fe4ff */
[----:B------:R-:W-:Y:S01]  /*1ba0*/  IMAD R24, R6, R171, R24 ;  /* 0x000000ab06187224 */ /* 0x000fe200078e0218 */
[----:B------:R-:W-:-:S03]  /*1bb0*/  LOP3.LUT R10, R69, 0xfffffff0, RZ, 0xc0, !PT ;  /* 0xfffffff0450a7812 */ /* 0x000fc600078ec0ff */
[----:B------:R-:W-:Y:S01]  /*1bc0*/  IMAD.WIDE.U32 R20, R6, R170, R20 ;  /* 0x000000aa06147225 */ /* 0x000fe200078e0014 */
[----:B------:R-:W-:-:S03]  /*1bd0*/  SHF.R.S32.HI R71, RZ, 0x1f, R236 ;  /* 0x0000001fff477819 */ /* 0x000fc600000114ec */
[----:B------:R-:W-:Y:S01]  /*1be0*/  IMAD.IADD R25, R21, 0x1, R24 ;  /* 0x0000000115197824 */ /* 0x000fe200078e0218 */
[----:B------:R-:W-:Y:S02]  /*1bf0*/  IADD3 R21, -R10, R55, RZ ;  /* 0x000000370a157210 */ /* 0x000fe40007ffe1ff */
[----:B------:R-:W-:-:S05]  /*1c00*/  SHF.R.S32.HI R146, RZ, 0x3, R146 ;  /* 0x00000003ff927819 */ /* 0x000fca0000011492 */
[----:B------:R-:W-:-:S05]  /*1c10*/  IMAD.SHL.U32 R7, R146, 0x40, RZ ;  /* 0x0000004092077824 */ /* 0x000fca00078e00ff */
[----:B------:R-:W-:-:S04]  /*1c20*/  LOP3.LUT R7, R7, 0x1c0, RZ, 0xc0, !PT ;  /* 0x000001c007077812 */ /* 0x000fc800078ec0ff */
[----:B------:R-:W-:Y:S02]  /*1c30*/  LOP3.LUT R142, R7, 0x38, R26, 0xf8, !PT ;  /* 0x00000038078e7812 */ /* 0x000fe400078ef81a */
[----:B------:R-:W-:Y:S02]  /*1c40*/  SHF.R.U32.HI R13, RZ, 0x3, R7 ;  /* 0x00000003ff0d7819 */ /* 0x000fe40000011607 */
[----:B------:R-:W-:Y:S01]  /*1c50*/  LEA.HI R7, R0, R55, RZ, 0x6 ;  /* 0x0000003700077211 */ /* 0x000fe200078f30ff */
[----:B------:R-:W-:Y:S01]  /*1c60*/  IMAD.MOV.U32 R24, RZ, RZ, R20 ;  /* 0x000000ffff187224 */ /* 0x000fe200078e0014 */
[----:B------:R-:W-:Y:S01]  /*1c70*/  LOP3.LUT R142, R142, R13, RZ, 0x3c, !PT ;  /* 0x0000000d8e8e7212 */ /* 0x000fe200078e3cff */
[----:B------:R-:W-:Y:S02]  /*1c80*/  IMAD R20, R29, R4, RZ ;  /* 0x000000041d147224 */ /* 0x000fe400078e02ff */
[----:B------:R-:W-:Y:S01]  /*1c90*/  IMAD.SHL.U32 R7, R7, 0x8, RZ ;  /* 0x0000000807077824 */ /* 0x000fe200078e00ff */
[----:B------:R-:W-:Y:S01]  /*1ca0*/  SHF.R.S32.HI R147, RZ, 0x1f, R146 ;  /* 0x0000001fff937819 */ /* 0x000fe20000011492 */
[----:B------:R-:W-:-:S03]  /*1cb0*/  IMAD.WIDE.U32 R24, R4, R28, R24 ;  /* 0x0000001c04187225 */ /* 0x000fc600078e0018 */
[----:B------:R-:W-:Y:S01]  /*1cc0*/  LOP3.LUT R142, R142, 0xfffffe00, R7, 0xf8, !PT ;  /* 0xfffffe008e8e7812 */ /* 0x000fe200078ef807 */
[----:B------:R-:W-:Y:S02]  /*1cd0*/  IMAD R7, R11, R28, R20 ;  /* 0x0000001c0b077224 */ /* 0x000fe400078e0214 */
[----:B------:R-:W-:-:S04]  /*1ce0*/  IMAD R231, R169, R146, RZ ;  /* 0x00000092a9e77224 */ /* 0x000fc800078e02ff */
[----:B------:R-:W-:Y:S01]  /*1cf0*/  IMAD R231, R147, R168, R231 ;  /* 0x000000a893e77224 */ /* 0x000fe200078e02e7 */
[----:B------:R-:W-:Y:S01]  /*1d00*/  LEA.HI R60, R0, R55, RZ, 0x5 ;  /* 0x00000037003c7211 */ /* 0x000fe200078f28ff */
[----:B------:R-:W-:Y:S02]  /*1d10*/  IMAD.MOV.U32 R54, RZ, RZ, 0x10 ;  /* 0x00000010ff367424 */ /* 0x000fe400078e00ff */
[----:B------:R-:W-:Y:S01]  /*1d20*/  IMAD.MOV.U32 R52, RZ, RZ, 0x20 ;  /* 0x00000020ff347424 */ /* 0x000fe200078e00ff */
[----:B------:R-:W-:Y:S01]  /*1d30*/  SHF.L.U64.HI R67, R168, 0x4, R169 ;  /* 0x00000004a8437819 */ /* 0x000fe200000102a9 */
[----:B------:R-:W-:Y:S01]  /*1d40*/  IMAD.SHL.U32 R63, R170, 0x10, RZ ;  /* 0x00000010aa3f7824 */ /* 0x000fe200078e00ff */
[----:B------:R-:W-:Y:S02]  /*1d50*/  SHF.L.U32 R66, R168, 0x4, RZ ;  /* 0x00000004a8427819 */ /* 0x000fe400000006ff */
[----:B------:R-:W-:Y:S02]  /*1d60*/  SHF.L.U64.HI R64, R170, 0x4, R171 ;  /* 0x00000004aa407819 */ /* 0x000fe400000102ab */
[----:B------:R-:W-:-:S02]  /*1d70*/  SHF.R.S32.HI R60, RZ, 0x5, R60 ;  /* 0x00000005ff3c7819 */ /* 0x000fc4000001143c */
[----:B------:R-:W-:Y:S01]  /*1d80*/  SHF.L.U32 R72, R62, 0x2, RZ ;  /* 0x000000023e487819 */ /* 0x000fe200000006ff */
[----:B--2---:R-:W-:-:S04]  /*1d90*/  @P1 IMAD.WIDE.U32 R32, R152, R240, RZ ;  /* 0x000000f098201225 */ /* 0x004fc800078e00ff */
[----:B------:R-:W-:Y:S02]  /*1da0*/  @P1 IMAD.MOV.U32 R10, RZ, RZ, R32 ;  /* 0x000000ffff0a1224 */ /* 0x000fe400078e0020 */
[-C--:B---3--:R-:W-:Y:S02]  /*1db0*/  @!P1 IMAD R6, R15, R236.reuse, RZ ;  /* 0x000000ec0f069224 */ /* 0x088fe400078e02ff */
[----:B-1----:R-:W-:-:S04]  /*1dc0*/  @!P1 IMAD.WIDE.U32 R30, R14, R236, RZ ;  /* 0x000000ec0e1e9225 */ /* 0x002fc800078e00ff */
[----:B------:R-:W-:Y:S01]  /*1dd0*/  @!P1 IMAD R6, R14, R71, R6 ;  /* 0x000000470e069224 */ /* 0x000fe200078e0206 */
[----:B------:R-:W-:Y:S01]  /*1de0*/  SHF.R.S32.HI R14, RZ, 0x1f, R21 ;  /* 0x0000001fff0e7819 */ /* 0x000fe20000011415 */
[----:B------:R-:W-:Y:S02]  /*1df0*/  @P1 IMAD R15, R153, R240, RZ ;  /* 0x000000f0990f1224 */ /* 0x000fe400078e02ff */
[----:B------:R-:W-:Y:S01]  /*1e00*/  @!P1 IMAD.MOV.U32 R10, RZ, RZ, R30 ;  /* 0x000000ffff0a9224 */ /* 0x000fe200078e001e */
[----:B------:R-:W-:Y:S01]  /*1e10*/  LEA.HI R65, R14, R21, RZ, 0x3 ;  /* 0x000000150e417211 */ /* 0x000fe200078f18ff */
[----:B------:R-:W-:Y:S01]  /*1e20*/  @P1 IMAD.IADD R15, R33, 0x1, R15 ;  /* 0x00000001210f1824 */ /* 0x000fe200078e020f */
[----:B------:R-:W-:Y:S02]  /*1e30*/  @!P1 IADD3 R15, R31, R6, RZ ;  /* 0x000000061f0f9210 */ /* 0x000fe40007ffe0ff */
[----:B------:R-:W-:-:S05]  /*1e40*/  IADD3 R14, P2, R26, R10, RZ ;  /* 0x0000000a1a0e7210 */ /* 0x000fca0007f5e0ff */
[----:B------:R-:W-:-:S04]  /*1e50*/  IMAD.X R15, R27, 0x1, R15, P2 ;  /* 0x000000011b0f7824 */ /* 0x000fc800010e060f */
[----:B------:R-:W-:Y:S01]  /*1e60*/  IMAD.WIDE.U32 R148, R235, R22, R14 ;  /* 0x00000016eb947225 */ /* 0x000fe200078e000e */
[----:B------:R-:W-:Y:S02]  /*1e70*/  IADD3 R14, P1, R26, R2, RZ ;  /* 0x000000021a0e7210 */ /* 0x000fe40007f3e0ff */
[----:B------:R-:W-:Y:S01]  /*1e80*/  SHF.R.S32.HI R6, RZ, 0x1f, R235 ;  /* 0x0000001fff067819 */ /* 0x000fe200000114eb */
[----:B------:R-:W-:Y:S02]  /*1e90*/  IMAD R13, R23, R235, RZ ;  /* 0x000000eb170d7224 */ /* 0x000fe400078e02ff */
[----:B------:R-:W-:Y:S02]  /*1ea0*/  IMAD.X R15, R27, 0x1, R3, P1 ;  /* 0x000000011b0f7824 */ /* 0x000fe400008e0603 */
[----:B------:R-:W-:Y:S02]  /*1eb0*/  IMAD R3, R171, R146, RZ ;  /* 0x00000092ab037224 */ /* 0x000fe400078e02ff */
[----:B------:R-:W-:Y:S01]  /*1ec0*/  IMAD R6, R22, R6, R13 ;  /* 0x0000000616067224 */ /* 0x000fe200078e020d */
[----:B------:R-:W-:Y:S01]  /*1ed0*/  MOV R22, R24 ;  /* 0x0000001800167202 */ /* 0x000fe20000000f00 */
[----:B------:R-:W-:Y:S01]  /*1ee0*/  IMAD R2, R147, R170, R3 ;  /* 0x000000aa93027224 */ /* 0x000fe200078e0203 */
[----:B------:R-:W-:Y:S01]  /*1ef0*/  SHF.R.S32.HI R3, RZ, 0x1f, R70 ;  /* 0x0000001fff037819 */ /* 0x000fe20000011446 */
[----:B------:R-:W-:Y:S01]  /*1f00*/  IMAD.IADD R23, R25, 0x1, R7 ;  /* 0x0000000119177824 */ /* 0x000fe200078e0207 */
[----:B------:R-:W-:Y:S01]  /*1f10*/  LOP3.LUT R68, R65, 0xfffffff8, RZ, 0xc0, !PT ;  /* 0xfffffff841447812 */ /* 0x000fe200078ec0ff */
[----:B------:R-:W-:Y:S01]  /*1f20*/  IMAD.IADD R149, R149, 0x1, R6 ;  /* 0x0000000195957824 */ /* 0x000fe200078e0206 */
[----:B------:R-:W-:Y:S01]  /*1f30*/  LEA.HI R3, R3, R70, RZ, 0x6 ;  /* 0x0000004603037211 */ /* 0x000fe200078f30ff */
[----:B------:R-:W-:-:S04]  /*1f40*/  IMAD.WIDE.U32 R14, R146, R168, R14 ;  /* 0x000000a8920e7225 */ /* 0x000fc800078e000e */
[----:B------:R-:W-:Y:S01]  /*1f50*/  IMAD.WIDE.U32 R6, R146, R170, R22 ;  /* 0x000000aa92067225 */ /* 0x000fe200078e0016 */
[----:B------:R-:W-:Y:S02]  /*1f60*/  SHF.R.S32.HI R3, RZ, 0x6, R3 ;  /* 0x00000006ff037819 */ /* 0x000fe40000011403 */
[----:B----4-:R-:W-:Y:S01]  /*1f70*/  LEA R232, P2, R14, R16, 0x1 ;  /* 0x000000100ee87211 */ /* 0x010fe200078408ff */
[----:B------:R-:W-:Y:S01]  /*1f80*/  IMAD.IADD R231, R15, 0x1, R231 ;  /* 0x000000010fe77824 */ /* 0x000fe200078e02e7 */
[----:B------:R-:W-:Y:S01]  /*1f90*/  IADD3 R2, R7, R2, RZ ;  /* 0x0000000207027210 */ /* 0x000fe20007ffe0ff */
[----:B------:R-:W-:Y:S01]  /*1fa0*/  IMAD.IADD R68, R21, 0x1, -R68 ;  /* 0x0000000115447824 */ /* 0x000fe200078e0a44 */
[----:B------:R-:W-:Y:S02]  /*1fb0*/  LEA R244, P1, R6, R8, 0x1 ;  /* 0x0000000806f47211 */ /* 0x000fe400078208ff */
[----:B------:R-:W-:Y:S02]  /*1fc0*/  IMNMX R82, R230, R3, !PT ;  /* 0x00000003e6527217 */ /* 0x000fe40007800200 */
[----:B------:R-:W-:-:S02]  /*1fd0*/  LEA.HI.X R231, R14, R17, R231, 0x1, P2 ;  /* 0x000000110ee77211 */ /* 0x000fc400010f0ce7 */
[----:B------:R-:W-:Y:S02]  /*1fe0*/  LEA.HI.X R245, R6, R9, R2, 0x1, P1 ;  /* 0x0000000906f57211 */ /* 0x000fe400008f0c02 */
[----:B------:R-:W-:Y:S02]  /*1ff0*/  R2P PR, R68, 0x6 ;  /* 0x0000000644007804 */ /* 0x000fe40000000000 */
[----:B------:R-:W-:Y:S01]  /*2000*/  ISETP.GT.AND P3, PT, R165, R82, PT ;  /* 0x00000052a500720c */ /* 0x000fe20003f64270 */
[----:B------:R-:W-:-:S04]  /*2010*/  IMAD.WIDE R20, R237, 0x40, R146 ;  /* 0x00000040ed147825 */ /* 0x000fc800078e0292 */
[-C--:B------:R-:W-:Y:S02]  /*2020*/  IMAD R151, R21, R152.reuse, RZ ;  /* 0x0000009815977224 */ /* 0x080fe400078e02ff */
[----:B------:R-:W-:-:S04]  /*2030*/  IMAD.WIDE.U32 R148, R20, R152, R148 ;  /* 0x0000009814947225 */ /* 0x000fc800078e0094 */
[----:B------:R-:W-:Y:S01]  /*2040*/  IMAD R151, R20, R153, R151 ;  /* 0x0000009914977224 */ /* 0x000fe200078e0297 */
[----:B------:R-:W-:Y:S01]  /*2050*/  SEL R54, R54, 0xfffffff0, !P1 ;  /* 0xfffffff036367807 */ /* 0x000fe20004800000 */
[----:B------:R-:W-:Y:S01]  /*2060*/  @!P0 IMAD.MOV.U32 R12, RZ, RZ, RZ ;  /* 0x000000ffff0c8224 */ /* 0x000fe200078e00ff */
[----:B------:R-:W-:Y:S01]  /*2070*/  SEL R52, R52, 0xffffffe0, !P2 ;  /* 0xffffffe034347807 */ /* 0x000fe20005000000 */
        /* <DEDUP_REMOVED lines=13> */
[----:B------:R-:W-:Y:S01]  /*2150*/  SHF.R.S32.HI R3, RZ, 0x1f, R5 ;  /* 0x0000001fff037819 */ /* 0x000fe20000011405 */
[----:B------:R-:W-:Y:S01]  /*2160*/  IMAD.WIDE.U32 R156, R170, 0x60, RZ ;  /* 0x00000060aa9c7825 */ /* 0x000fe200078e00ff */
[----:B------:R-:W-:-:S02]  /*2170*/  SHF.R.S32.HI R13, RZ, 0x1f, R70 ;  /* 0x0000001fff0d7819 */ /* 0x000fc40000011446 */
[C---:B------:R-:W-:Y:S01]  /*2180*/  SHF.L.U64.HI R78, R170.reuse, 0x5, R171 ;  /* 0x00000005aa4e7819 */ /* 0x040fe200000102ab */
[----:B------:R-:W-:Y:S01]  /*2190*/  IMAD.SHL.U32 R77, R170, 0x20, RZ ;  /* 0x00000020aa4d7824 */ /* 0x000fe200078e00ff */
[C---:B------:R-:W-:Y:S01]  /*21a0*/  IADD3 R75, R146.reuse, 0x10, RZ ;  /* 0x00000010924b7810 */ /* 0x040fe20007ffe0ff */
[----:B------:R-:W-:Y:S01]  /*21b0*/  IMAD.MOV.U32 R118, RZ, RZ, R244 ;  /* 0x000000ffff767224 */ /* 0x000fe200078e00f4 */
[C---:B------:R-:W-:Y:S01]  /*21c0*/  IADD3 R74, R146.reuse, 0x20, RZ ;  /* 0x00000020924a7810 */ /* 0x040fe20007ffe0ff */
[----:B------:R-:W-:Y:S01]  /*21d0*/  IMAD.MOV.U32 R119, RZ, RZ, R245 ;  /* 0x000000ffff777224 */ /* 0x000fe200078e00f5 */
[C---:B------:R-:W-:Y:S01]  /*21e0*/  SHF.L.U64.HI R78, R77.reuse, 0x1, R78 ;  /* 0x000000014d4e7819 */ /* 0x040fe2000001024e */
[----:B------:R-:W-:Y:S01]  /*21f0*/  IMAD.SHL.U32 R77, R77, 0x2, RZ ;  /* 0x000000024d4d7824 */ /* 0x000fe200078e00ff */
[----:B------:R-:W-:Y:S01]  /*2200*/  IADD3 R73, R146, 0x30, RZ ;  /* 0x0000003092497810 */ /* 0x000fe20007ffe0ff */
[----:B------:R-:W-:Y:S01]  /*2210*/  IMAD.MOV.U32 R160, RZ, RZ, R232 ;  /* 0x000000ffffa07224 */ /* 0x000fe200078e00e8 */
[C---:B------:R-:W-:Y:S01]  /*2220*/  SHF.L.U64.HI R80, R168.reuse, 0x5, R169 ;  /* 0x00000005a8507819 */ /* 0x040fe200000102a9 */
[----:B------:R-:W-:Y:S01]  /*2230*/  IMAD.MOV.U32 R161, RZ, RZ, R231 ;  /* 0x000000ffffa17224 */ /* 0x000fe200078e00e7 */
[----:B------:R-:W-:Y:S01]  /*2240*/  SHF.L.U32 R79, R168, 0x5, RZ ;  /* 0x00000005a84f7819 */ /* 0x000fe200000006ff */
[----:B--2---:R-:W-:-:S02]  /*2250*/  IMAD R2, R29, R236, RZ ;  /* 0x000000ec1d027224 */ /* 0x004fc400078e02ff */
[----:B---3--:R-:W-:Y:S02]  /*2260*/  IMAD R0, R31, R236, RZ ;  /* 0x000000ec1f007224 */ /* 0x008fe400078e02ff */
[-C--:B------:R-:W-:Y:S02]  /*2270*/  IMAD R2, R28, R71.reuse, R2 ;  /* 0x000000471c027224 */ /* 0x080fe400078e0202 */
[----:B------:R-:W-:Y:S01]  /*2280*/  IMAD.WIDE.U32 R28, R236, R28, R26 ;  /* 0x0000001cec1c7225 */ /* 0x000fe200078e001a */
[C---:B----4-:R-:W-:Y:S02]  /*2290*/  SHF.L.U32 R99, R158.reuse, 0x4, RZ ;  /* 0x000000049e637819 */ /* 0x050fe400000006ff */
[----:B------:R-:W-:Y:S01]  /*22a0*/  SHF.L.U64.HI R100, R158, 0x5, R159 ;  /* 0x000000059e647819 */ /* 0x000fe2000001029f */
[----:B------:R-:W-:Y:S01]  /*22b0*/  IMAD.WIDE.U32 R24, R236, R30, R26 ;  /* 0x0000001eec187225 */ /* 0x000fe200078e001a */
[C-C-:B------:R-:W-:Y:S02]  /*22c0*/  SHF.L.U64.HI R81, R162.reuse, 0x4, R163.reuse ;  /* 0x00000004a2517819 */ /* 0x140fe400000102a3 */
[----:B------:R-:W-:Y:S01]  /*22d0*/  SHF.L.U64.HI R83, R162, 0x5, R163 ;  /* 0x00000005a2537819 */ /* 0x000fe200000102a3 */
[----:B------:R-:W-:-:S02]  /*22e0*/  IMAD R0, R30, R71, R0 ;  /* 0x000000471e007224 */ /* 0x000fc400078e0200 */
[----:B------:R-:W-:Y:S02]  /*22f0*/  IMAD.IADD R29, R29, 0x1, R2 ;  /* 0x000000011d1d7824 */ /* 0x000fe400078e0202 */
[----:B------:R-:W-:Y:S02]  /*2300*/  IMAD.IADD R25, R25, 0x1, R0 ;  /* 0x0000000119197824 */ /* 0x000fe400078e0200 */
[-C--:B------:R-:W-:Y:S02]  /*2310*/  IMAD R2, R159, R5.reuse, RZ ;  /* 0x000000059f027224 */ /* 0x080fe400078e02ff */
[----:B------:R-:W-:Y:S01]  /*2320*/  IMAD R0, R163, R5, RZ ;  /* 0x00000005a3007224 */ /* 0x000fe200078e02ff */
[----:B------:R-:W-:Y:S01]  /*2330*/  LEA.HI R141, R10, R10, RZ, 0x1 ;  /* 0x0000000a0a8d7211 */ /* 0x000fe200078f08ff */
[C---:B------:R-:W-:Y:S02]  /*2340*/  IMAD R2, R158.reuse, R3, R2 ;  /* 0x000000039e027224 */ /* 0x040fe400078e0202 */
[----:B------:R-:W-:Y:S01]  /*2350*/  IMAD.WIDE.U32 R28, R158, R5, R28 ;  /* 0x000000059e1c7225 */ /* 0x000fe200078e001c */
[----:B------:R-:W-:-:S03]  /*2360*/  SHF.R.S32.HI R141, RZ, 0x1, R141 ;  /* 0x00000001ff8d7819 */ /* 0x000fc6000001148d */
[----:B------:R-:W-:Y:S01]  /*2370*/  IMAD R0, R162, R3, R0 ;  /* 0x00000003a2007224 */ /* 0x000fe200078e0200 */
[----:B------:R-:W-:Y:S01]  /*2380*/  IADD3 R3, P0, -R70, R146, RZ ;  /* 0x0000009246037210 */ /* 0x000fe20007f1e1ff */
[----:B------:R-:W-:-:S04]  /*2390*/  IMAD.WIDE.U32 R24, R162, R5, R24 ;  /* 0x00000005a2187225 */ /* 0x000fc800078e0018 */
[----:B------:R-:W-:Y:S02]  /*23a0*/  IMAD.IADD R29, R29, 0x1, R2 ;  /* 0x000000011d1d7824 */ /* 0x000fe400078e0202 */
[----:B------:R-:W-:Y:S02]  /*23b0*/  IMAD.IADD R25, R25, 0x1, R0 ;  /* 0x0000000119197824 */ /* 0x000fe400078e0200 */
[-C--:B------:R-:W-:Y:S02]  /*23c0*/  IMAD R2, R23, R4.reuse, RZ ;  /* 0x0000000417027224 */ /* 0x080fe400078e02ff */
[----:B------:R-:W-:Y:S02]  /*23d0*/  IMAD R0, R21, R4, RZ ;  /* 0x0000000415007224 */ /* 0x000fe400078e02ff */
[-C--:B------:R-:W-:Y:S02]  /*23e0*/  IMAD R2, R22, R11.reuse, R2 ;  /* 0x0000000b16027224 */ /* 0x080fe400078e0202 */
[----:B------:R-:W-:-:S02]  /*23f0*/  IMAD R0, R20, R11, R0 ;  /* 0x0000000b14007224 */ /* 0x000fc400078e0200 */
[----:B------:R-:W-:-:S04]  /*2400*/  IMAD.WIDE.U32 R22, R22, R4, R28 ;  /* 0x0000000416167225 */ /* 0x000fc800078e001c */
[----:B------:R-:W-:-:S04]  /*2410*/  IMAD.WIDE.U32 R20, R20, R4, R24 ;  /* 0x0000000414147225 */ /* 0x000fc800078e0018 */
[----:B-----5:R-:W-:Y:S01]  /*2420*/  IMAD.IADD R4, R12, 0x1, R5 ;  /* 0x000000010c047824 */ /* 0x020fe200078e0205 */
[----:B------:R-:W-:Y:S01]  /*2430*/  IADD3 R21, R21, R0, RZ ;  /* 0x0000000015157210 */ /* 0x000fe20007ffe0ff */
[----:B------:R-:W-:Y:S02]  /*2440*/  IMAD.X R13, R147, 0x1, ~R13, P0 ;  /* 0x00000001930d7824 */ /* 0x000fe400000e0e0d */
[----:B------:R-:W-:Y:S02]  /*2450*/  IMAD R4, R141, R4, RZ ;  /* 0x000000048d047224 */ /* 0x000fe400078e02ff */
[----:B------:R-:W-:Y:S02]  /*2460*/  IMAD R5, R146, R141, R72 ;  /* 0x0000008d92057224 */ /* 0x000fe400078e0248 */
[----:B------:R-:W-:Y:S01]  /*2470*/  IMAD.IADD R23, R23, 0x1, R2 ;  /* 0x0000000117177824 */ /* 0x000fe200078e0202 */
[----:B------:R-:W-:Y:S01]  /*2480*/  SHF.R.S32.HI R2, RZ, 0x1f, R4 ;  /* 0x0000001fff027819 */ /* 0x000fe20000011404 */
[C---:B------:R-:W-:Y:S01]  /*2490*/  IMAD R109, R13.reuse, R158, RZ ;  /* 0x0000009e0d6d7224 */ /* 0x040fe200078e02ff */
[----:B------:R-:W-:Y:S01]  /*24a0*/  IADD3 R0, P3, R4, R5, RZ ;  /* 0x0000000504007210 */ /* 0x000fe20007f7e0ff */
[----:B------:R-:W-:-:S02]  /*24b0*/  IMAD R113, R13, R162, RZ ;  /* 0x000000a20d717224 */ /* 0x000fc400078e02ff */
[-C--:B------:R-:W-:Y:S02]  /*24c0*/  IMAD R109, R159, R3.reuse, R109 ;  /* 0x000000039f6d7224 */ /* 0x080fe400078e026d */
[----:B------:R-:W-:Y:S01]  /*24d0*/  IMAD.WIDE.U32 R10, R158, R3, R22 ;  /* 0x000000039e0a7225 */ /* 0x000fe200078e0016 */
[----:B------:R-:W-:-:S03]  /*24e0*/  IADD3 R22, R26, 0x40, RZ ;  /* 0x000000401a167810 */ /* 0x000fc60007ffe0ff */
[-C--:B------:R-:W-:Y:S01]  /*24f0*/  IMAD R113, R163, R3.reuse, R113 ;  /* 0x00000003a3717224 */ /* 0x080fe200078e0271 */
[----:B------:R-:W-:Y:S01]  /*2500*/  LEA R110, P1, R10, R16, 0x1 ;  /* 0x000000100a6e7211 */ /* 0x000fe200078208ff */
[----:B------:R-:W-:Y:S01]  /*2510*/  IMAD.WIDE.U32 R12, R162, R3, R20 ;  /* 0x00000003a20c7225 */ /* 0x000fe200078e0014 */
[C---:B------:R-:W-:Y:S02]  /*2520*/  IADD3 R21, R26.reuse, 0x80, RZ ;  /* 0x000000801a157810 */ /* 0x040fe40007ffe0ff */
[----:B------:R-:W-:Y:S01]  /*2530*/  IADD3 R20, R26, 0xc0, RZ ;  /* 0x000000c01a147810 */ /* 0x000fe20007ffe0ff */
[----:B------:R-:W-:Y:S01]  /*2540*/  IMAD.IADD R3, R72, 0x1, R5 ;  /* 0x0000000148037824 */ /* 0x000fe200078e0205 */
[----:B------:R-:W-:Y:S01]  /*2550*/  LEA R112, P0, R12, R14, 0x1 ;  /* 0x0000000e0c707211 */ /* 0x000fe200078008ff */
[----:B------:R-:W-:Y:S01]  /*2560*/  IMAD.IADD R109, R11, 0x1, R109 ;  /* 0x000000010b6d7824 */ /* 0x000fe200078e026d */
[-C--:B------:R-:W-:Y:S01]  /*2570*/  LEA.HI.X.SX32 R5, R5, R2.reuse, 0x1, P3 ;  /* 0x0000000205057211 */ /* 0x080fe200018f0eff */
[----:B------:R-:W-:Y:S01]  /*2580*/  IMAD.IADD R113, R13, 0x1, R113 ;  /* 0x000000010d717824 */ /* 0x000fe200078e0271 */
[----:B------:R-:W-:Y:S01]  /*2590*/  IADD3 R117, P2, R4, R3, RZ ;  /* 0x0000000304757210 */ /* 0x000fe20007f5e0ff */
[----:B------:R-:W-:Y:S01]  /*25a0*/  IMAD.SHL.U32 R28, R0, 0x2, RZ ;  /* 0x00000002001c7824 */ /* 0x000fe200078e00ff */
[----:B------:R-:W-:Y:S01]  /*25b0*/  LEA.HI.X R109, R10, R17, R109, 0x1, P1 ;  /* 0x000000110a6d7211 */ /* 0x000fe200008f0c6d */
[----:B------:R-:W-:Y:S01]  /*25c0*/  IMAD.SHL.U32 R84, R162, 0x10, RZ ;  /* 0x00000010a2547824 */ /* 0x000fe200078e00ff */
[----:B------:R-:W-:Y:S01]  /*25d0*/  LEA.HI.X R113, R12, R15, R113, 0x1, P0 ;  /* 0x0000000f0c717211 */ /* 0x000fe200000f0c71 */
[----:B------:R-:W-:Y:S01]  /*25e0*/  IMAD.SHL.U32 R86, R162, 0x20, RZ ;  /* 0x00000020a2567824 */ /* 0x000fe200078e00ff */
[----:B------:R-:W-:Y:S01]  /*25f0*/  LEA.HI.X.SX32 R2, R3, R2, 0x1, P2 ;  /* 0x0000000203027211 */ /* 0x000fe200010f0eff */
[----:B------:R-:W-:Y:S01]  /*2600*/  IMAD.SHL.U32 R145, R141, 0x10, RZ ;  /* 0x000000108d917824 */ /* 0x000fe200078e00ff */
[----:B------:R-:W-:Y:S01]  /*2610*/  SHF.L.U32 R116, R117, 0x1, RZ ;  /* 0x0000000175747819 */ /* 0x000fe200000006ff */
[----:B------:R-:W-:Y:S01]  /*2620*/  IMAD R3, R171, 0x60, RZ ;  /* 0x00000060ab037824 */ /* 0x000fe200078e02ff */
[-C--:B------:R-:W-:Y:S01]  /*2630*/  IADD3 R56, P1, R8, R28.reuse, RZ ;  /* 0x0000001c08387210 */ /* 0x080fe20007f3e0ff */
[----:B------:R-:W-:Y:S01]  /*2640*/  IMAD.SHL.U32 R101, R158, 0x20, RZ ;  /* 0x000000209e657824 */ /* 0x000fe200078e00ff */
[----:B------:R-:W-:Y:S01]  /*2650*/  SHF.L.U64.HI R0, R0, 0x1, R5 ;  /* 0x0000000100007819 */ /* 0x000fe20000010205 */
[----:B------:R-:W-:Y:S01]  /*2660*/  IMAD.IADD R76, R157, 0x1, R3 ;  /* 0x000000019d4c7824 */ /* 0x000fe200078e0203 */
[----:B------:R-:W-:Y:S01]  /*2670*/  IADD3 R28, P0, R6, R28, RZ ;  /* 0x0000001c061c7210 */ /* 0x000fe20007f1e0ff */
[----:B------:R-:W-:Y:S01]  /*2680*/  IMAD R3, R159, 0x60, RZ ;  /* 0x000000609f037824 */ /* 0x000fe200078e02ff */
[----:B------:R-:W-:Y:S01]  /*2690*/  SHF.L.U64.HI R117, R117, 0x1, R2 ;  /* 0x0000000175757819 */ /* 0x000fe20000010202 */
[--C-:B------:R-:W-:Y:S01]  /*26a0*/  IMAD.X R57, R9, 0x1, R0.reuse, P1 ;  /* 0x0000000109397824 */ /* 0x100fe200008e0600 */
[-C--:B------:R-:W-:Y:S01]  /*26b0*/  IADD3 R114, P3, R8, R116.reuse, RZ ;  /* 0x0000007408727210 */ /* 0x080fe20007f7e0ff */
[----:B------:R-:W-:Y:S01]  /*26c0*/  IMAD.X R29, R7, 0x1, R0, P0 ;  /* 0x00000001071d7824 */ /* 0x000fe200000e0600 */
[----:B------:R-:W-:Y:S01]  /*26d0*/  IADD3 R116, P2, R6, R116, RZ ;  /* 0x0000007406747210 */ /* 0x000fe20007f5e0ff */
[----:B------:R-:W-:Y:S01]  /*26e0*/  IMAD.SHL.U32 R143, R141, 0x20, RZ ;  /* 0x000000208d8f7824 */ /* 0x000fe200078e00ff */
[----:B------:R-:W-:Y:S01]  /*26f0*/  IADD3 R91, P1, P0, R84, R84, R84 ;  /* 0x00000054545b7210 */ /* 0x000fe2000783e054 */
[--C-:B------:R-:W-:Y:S01]  /*2700*/  IMAD.X R115, R9, 0x1, R117.reuse, P3 ;  /* 0x0000000109737824 */ /* 0x100fe200018e0675 */
[----:B------:R-:W-:Y:S01]  /*2710*/  IADD3 R140, R145, 0x40, RZ ;  /* 0x00000040918c7810 */ /* 0x000fe20007ffe0ff */
[----:B------:R-:W-:Y:S01]  /*2720*/  IMAD.X R117, R7, 0x1, R117, P2 ;  /* 0x0000000107757824 */ /* 0x000fe200010e0675 */
[----:B------:R-:W-:Y:S01]  /*2730*/  IADD3.X R94, R81, R81, R81, P1, P0 ;  /* 0x00000051515e7210 */ /* 0x000fe20000fe0451 */
[----:B------:R-:W-:Y:S01]  /*2740*/  IMAD R141, R141, 0x30, RZ ;  /* 0x000000308d8d7824 */ /* 0x000fe200078e02ff */
[C---:B------:R-:W-:Y:S01]  /*2750*/  IADD3 R85, P5, P4, -R86.reuse, 0x40, R91 ;  /* 0x0000004056557810 */ /* 0x040fe20007cbe15b */
[----:B------:R-:W-:Y:S01]  /*2760*/  IMAD.MOV.U32 R17, RZ, RZ, R165 ;  /* 0x000000ffff117224 */ /* 0x000fe200078e00a5 */
[----:B------:R-:W-:-:S02]  /*2770*/  IADD3 R87, P3, P2, -R86, 0x80, R91 ;  /* 0x0000008056577810 */ /* 0x000fc40007a7e15b */
[----:B------:R-:W-:Y:S02]  /*2780*/  IADD3 R91, P1, P0, -R86, 0xc0, R91 ;  /* 0x000000c0565b7810 */ /* 0x000fe4000783e15b */
[C-C-:B------:R-:W-:Y:S02]  /*2790*/  IADD3.X R88, ~R83.reuse, RZ, R94.reuse, P5, P4 ;  /* 0x000000ff53587210 */ /* 0x140fe40002fe855e */
[C-C-:B------:R-:W-:Y:S02]  /*27a0*/  IADD3.X R90, ~R83.reuse, RZ, R94.reuse, P3, P2 ;  /* 0x000000ff535a7210 */ /* 0x140fe40001fe455e */
[----:B------:R-:W-:Y:S02]  /*27b0*/  IADD3.X R94, ~R83, RZ, R94, P1, P0 ;  /* 0x000000ff535e7210 */ /* 0x000fe40000fe055e */
[-C--:B------:R-:W-:Y:S02]  /*27c0*/  IADD3 R89, P2, R85, R84.reuse, RZ ;  /* 0x0000005455597210 */ /* 0x080fe40007f5e0ff */
[----:B------:R-:W-:-:S02]  /*27d0*/  IADD3 R93, P1, R87, R84, RZ ;  /* 0x00000054575d7210 */ /* 0x000fc40007f3e0ff */
[-C--:B------:R-:W-:Y:S01]  /*27e0*/  IADD3 R95, P0, R91, R84.reuse, RZ ;  /* 0x000000545b5f7210 */ /* 0x080fe20007f1e0ff */
[--C-:B------:R-:W-:Y:S01]  /*27f0*/  IMAD.X R92, R88, 0x1, R81.reuse, P2 ;  /* 0x00000001585c7824 */ /* 0x100fe200010e0651 */
[C---:B------:R-:W-:Y:S01]  /*2800*/  IADD3 R139, R145.reuse, 0x80, RZ ;  /* 0x00000080918b7810 */ /* 0x040fe20007ffe0ff */
[--C-:B------:R-:W-:Y:S01]  /*2810*/  IMAD.X R96, R90, 0x1, R81.reuse, P1 ;  /* 0x000000015a607824 */ /* 0x100fe200008e0651 */
[----:B------:R-:W-:Y:S01]  /*2820*/  IADD3 R137, R145, 0xc0, RZ ;  /* 0x000000c091897810 */ /* 0x000fe20007ffe0ff */
[----:B------:R-:W-:Y:S01]  /*2830*/  IMAD.X R98, R94, 0x1, R81, P0 ;  /* 0x000000015e627824 */ /* 0x000fe200000e0651 */
[-C--:B------:R-:W-:Y:S01]  /*2840*/  IADD3 R104, P2, R89, R84.reuse, RZ ;  /* 0x0000005459687210 */ /* 0x080fe20007f5e0ff */
[----:B------:R-:W-:Y:S01]  /*2850*/  IMAD.IADD R136, R145, 0x1, R139 ;  /* 0x0000000191887824 */ /* 0x000fe200078e028b */
[----:B------:R-:W-:Y:S01]  /*2860*/  IADD3 R106, P1, R93, R84, RZ ;  /* 0x000000545d6a7210 */ /* 0x000fe20007f3e0ff */
[C---:B------:R-:W-:Y:S01]  /*2870*/  IMAD.IADD R134, R145.reuse, 0x1, R137 ;  /* 0x0000000191867824 */ /* 0x040fe200078e0289 */
[----:B------:R-:W-:Y:S01]  /*2880*/  IADD3 R138, R145, R140, RZ ;  /* 0x0000008c918a7210 */ /* 0x000fe20007ffe0ff */
[--C-:B------:R-:W-:Y:S01]  /*2890*/  IMAD.X R103, R92, 0x1, R81.reuse, P2 ;  /* 0x000000015c677824 */ /* 0x100fe200010e0651 */
[----:B------:R-:W-:Y:S01]  /*28a0*/  IADD3 R108, P0, R95, R84, RZ ;  /* 0x000000545f6c7210 */ /* 0x000fe20007f1e0ff */
[----:B------:R-:W-:Y:S01]  /*28b0*/  IMAD.X R105, R96, 0x1, R81, P1 ;  /* 0x0000000160697824 */ /* 0x000fe200008e0651 */
[C---:B------:R-:W-:Y:S01]  /*28c0*/  SHF.L.U64.HI R0, R158.reuse, 0x4, R159 ;  /* 0x000000049e007819 */ /* 0x040fe2000001029f */
[----:B------:R-:W-:Y:S01]  /*28d0*/  IMAD.WIDE.U32 R158, R158, 0x60, RZ ;  /* 0x000000609e9e7825 */ /* 0x000fe200078e00ff */
[----:B------:R-:W-:-:S02]  /*28e0*/  IADD3.X R107, R98, R81, RZ, P0, !PT ;  /* 0x00000051626b7210 */ /* 0x000fc400007fe4ff */
[C---:B------:R-:W-:Y:S01]  /*28f0*/  IADD3 R133, R145.reuse, R136, RZ ;  /* 0x0000008891857210 */ /* 0x040fe20007ffe0ff */
[----:B------:R-:W-:Y:S01]  /*2900*/  IMAD.IADD R135, R145, 0x1, R138 ;  /* 0x0000000191877824 */ /* 0x000fe200078e028a */
        /* <DEDUP_REMOVED lines=10> */
[----:B------:R-:W-:Y:S01]  /*29b0*/  IADD3 R102, R159, R3, RZ ;  /* 0x000000039f667210 */ /* 0x000fe20007ffe0ff */
[----:B------:R-:W-:Y:S01]  /*29c0*/  IMAD.SHL.U32 R108, R108, 0x2, RZ ;  /* 0x000000026c6c7824 */ /* 0x000fe200078e00ff */
        /* <DEDUP_REMOVED lines=12> */
.L_x_6609:
[----:B------:R-:W-:Y:S01]  /*2a90*/  IMAD.SHL.U32 R24, R17, 0x40, RZ ;  /* 0x0000004011187824 */ /* 0x000fe200078e00ff */
[----:B------:R-:W-:Y:S01]  /*2aa0*/  BSSY B2, `(.L_x_6554) ;  /* 0x0000933000027945 */ /* 0x000fe20003800000 */
[----:B------:R-:W-:Y:S03]  /*2ab0*/  IMAD.MOV.U32 R111, RZ, RZ, R109 ;  /* 0x000000ffff6f7224 */ /* 0x000fe600078e006d */
        /* <DEDUP_REMOVED lines=30> */
[----:B--2---:R2:W-:Y:S04]  /*2ca0*/  @P2 ST.E.128 [R30.64+0x80], R8 ;  /* 0x000080081e002985 */ /* 0x0045e8000c101d06 */
[----:B---3--:R-:W3:Y:S04]  /*2cb0*/  @P2 LD.E.128 R4, [R2.64+0x100] ;  /* 0x0001000602042980 */ /* 0x008ee8000c101d00 */
        /* <DEDUP_REMOVED lines=216> */
.L_x_6558:
[----:B------:R-:W-:Y:S05]  /*3a40*/  BSYNC B0 ;  /* 0x0000000000007941 */ /* 0x000fea0003800000 */
.L_x_6557:
        /* <DEDUP_REMOVED lines=52> */
[----:B------:R-:W-:Y:S01]  /*3d90*/  LEA.HI.X R167, R66, R161, R67, 0x1, P2 ;  /* 0x000000a142a77211 */ /* 0x000fe200010f0c43 */
        /* <DEDUP_REMOVED lines=139> */
.L_x_6560:
[----:B------:R-:W-:Y:S05]  /*4650*/  BSYNC B0 ;  /* 0x0000000000007941 */ /* 0x000fea0003800000 */
.L_x_6559:
[C---:B------:R-:W-:Y:S01]  /*4660*/  ISETP.GE.AND P0, PT, R74.reuse, R164, PT ;  /* 0x000000a44a00720c */ /* 0x040fe20003f06270 */
[----:B------:R-:W-:Y:S03]  /*4670*/  BSSY B0, `(.L_x_6561) ;  /* 0x00000c2000007945 */ /* 0x000fe60003800000 */
[----:B------:R-:W-:Y:S11]  /*4680*/  ISETP.GE.AND P0, PT, R74, R144, !P0 ;  /* 0x000000904a00720c */ /* 0x000ff60004706270 */
[----:B------:R-:W-:Y:S02]  /*4690*/  @!UPT UIADD3 URZ, URZ, URZ, URZ ;  /* 0x0000003f3f3ff290 */ /* 0x000fe4000fffe03f */
[----:B------:R-:W-:-:S05]  /*46a0*/  @!P0 BRA `(.L_x_6562) ;  /* 0x00000be000008947 */ /* 0x000fca0003800000 */
[----:B------:R-:W-:Y:S02]  /*46b0*/  ISETP.GE.AND P0, PT, R26, R25, PT ;  /* 0x000000191a00720c */ /* 0x000fe40003f06270 */
[C---:B------:R-:W-:Y:S02]  /*46c0*/  LEA R172, P1, R86.reuse, R112, 0x1 ;  /* 0x0000007056ac7211 */ /* 0x040fe400078208ff */
[C---:B-1----:R-:W-:Y:S02]  /*46d0*/  SHF.L.U32 R167, R143.reuse, 0x1, RZ ;  /* 0x000000018fa77819 */ /* 0x042fe400000006ff */
        /* <DEDUP_REMOVED lines=187> */
.L_x_6562:
[----:B------:R-:W-:Y:S05]  /*5290*/  BSYNC B0 ;  /* 0x0000000000007941 */ /* 0x000fea0003800000 */
.L_x_6561:
        /* <DEDUP_REMOVED lines=197> */
.L_x_6564:
[----:B------:R-:W-:Y:S05]  /*5ef0*/  BSYNC B0 ;  /* 0x0000000000007941 */ /* 0x000fea0003800000 */
.L_x_6563:
[----:B------:R-:W2:Y:S02]  /*5f00*/  LD.E R3, [R18.64+0xd0] ;  /* 0x0000d00612037980 */ /* 0x000ea4000c101900 */
[----:B--2---:R-:W-:Y:S05]  /*5f10*/  IMAD.U32 R3, R3, -0x20, RZ ;  /* 0xffffffe003037824 */ /* 0x004fea00078e00ff */
[C---:B------:R-:W-:Y:S02]  /*5f20*/  LEA R28, P1, R3.reuse, R28, 0x1 ;  /* 0x0000001c031c7211 */ /* 0x040fe400078208ff */
[C---:B------:R-:W-:Y:S02]  /*5f30*/  LEA R56, P0, R3.reuse, R56, 0x1 ;  /* 0x0000003803387211 */ /* 0x040fe400078008ff */
[C---:B------:R-:W-:Y:S02]  /*5f40*/  LEA.HI.X.SX32 R29, R3.reuse, R29, 0x1, P1 ;  /* 0x0000001d031d7211 */ /* 0x040fe400008f0eff */
[----:B------:R-:W-:Y:S01]  /*5f50*/  LEA.HI.X.SX32 R57, R3, R57, 0x1, P0 ;  /* 0x0000003903397211 */ /* 0x000fe200000f0eff */
[----:B------:R-:W-:-:S05]  /*5f60*/  BRA `(.L_x_6565) ;  /* 0x00005e6000007947 */ /* 0x000fca0003800000 */
.L_x_6556:
        /* <DEDUP_REMOVED lines=85> */
.L_x_6569:
[----:B------:R-:W-:Y:S05]  /*64c0*/  BSYNC B0 ;  /* 0x0000000000007941 */ /* 0x000fea0003800000 */
.L_x_6568:
        /* <DEDUP_REMOVED lines=84> */
.L_x_6571:
[----:B------:R-:W-:Y:S05]  /*6a10*/  BSYNC B0 ;  /* 0x0000000000007941 */ /* 0x000fea0003800000 */
.L_x_6570:
        /* <DEDUP_REMOVED lines=83> */
.L_x_6573:
[----:B------:R-:W-:Y:S05]  /*6f50*/  BSYNC B0 ;  /* 0x0000000000007941 */ /* 0x000fea0003800000 */
.L_x_6572:
        /* <DEDUP_REMOVED lines=84> */
.L_x_6575:
[----:B------:R-:W-:Y:S05]  /*74a0*/  BSYNC B0 ;  /* 0x0000000000007941 */ /* 0x000fea0003800000 */
.L_x_6574:
[----:B-----5:R3:W-:Y:S02]  /*74b0*/  ST.E.128 [R160.64+0x180], R8 ;  /* 0x00018008a0007985 */ /* 0x0207e4000c101d06 */
.L_x_6567:
[----:B------:R-:W-:Y:S05]  /*74c0*/  BSYNC B1 ;  /* 0x0000000000017941 */ /* 0x000fea0003800000 */
.L_x_6566:
        /* <DEDUP_REMOVED lines=90> */
.L_x_6579:
[----:B------:R-:W-:Y:S05]  /*7a70*/  BSYNC B0 ;  /* 0x0000000000007941 */ /* 0x000fea0003800000 */
.L_x_6578:
        /* <DEDUP_REMOVED lines=92> */
.L_x_6581:
[----:B------:R-:W-:Y:S05]  /*8040*/  BSYNC B0 ;  /* 0x0000000000007941 */ /* 0x000fea0003800000 */
.L_x_6580:
        /* <DEDUP_REMOVED lines=89> */
.L_x_6583:
[----:B------:R-:W-:Y:S05]  /*85e0*/  BSYNC B0 ;  /* 0x0000000000007941 */ /* 0x000fea0003800000 */
.L_x_6582:
        /* <DEDUP_REMOVED lines=90> */
.L_x_6585:
[----:B------:R-:W-:Y:S05]  /*8b90*/  BSYNC B0 ;  /* 0x0000000000007941 */ /* 0x000fea0003800000 */
.L_x_6584:
[----:B-----5:R3:W-:Y:S02]  /*8ba0*/  ST.E.128 [R42.64+0x180], R8 ;  /* 0x000180082a007985 */ /* 0x0207e4000c101d06 */
.L_x_6577:
[----:B------:R-:W-:Y:S05]  /*8bb0*/  BSYNC B1 ;  /* 0x0000000000017941 */ /* 0x000fea0003800000 */
.L_x_6576:
        /* <DEDUP_REMOVED lines=93> */
.L_x_6589:
[----:B------:R-:W-:Y:S05]  /*9190*/  BSYNC B0 ;  /* 0x0000000000007941 */ /* 0x000fea0003800000 */
.L_x_6588:
        /* <DEDUP_REMOVED lines=92> */
.L_x_6591:
[----:B------:R-:W-:Y:S05]  /*9760*/  BSYNC B0 ;  /* 0x0000000000007941 */ /* 0x000fea0003800000 */
.L_x_6590:
        /* <DEDUP_REMOVED lines=89> */
.L_x_6593:
[----:B------:R-:W-:Y:S05]  /*9d00*/  BSYNC B0 ;  /* 0x0000000000007941 */ /* 0x000fea0003800000 */
.L_x_6592:
        /* <DEDUP_REMOVED lines=90> */
.L_x_6595:
[----:B------:R-:W-:Y:S05]  /*a2b0*/  BSYNC B0 ;  /* 0x0000000000007941 */ /* 0x000fea0003800000 */
.L_x_6594:
[----:B-----5:R4:W-:Y:S02]  /*a2c0*/  ST.E.128 [R42.64+0x180], R8 ;  /* 0x000180082a007985 */ /* 0x0209e4000c101d06 */
.L_x_6587:
[----:B------:R-:W-:Y:S05]  /*a2d0*/  BSYNC B1 ;  /* 0x0000000000017941 */ /* 0x000fea0003800000 */
.L_x_6586:
        /* <DEDUP_REMOVED lines=94> */
.L_x_6599:
[----:B------:R-:W-:Y:S05]  /*a8c0*/  BSYNC B0 ;  /* 0x0000000000007941 */ /* 0x000fea0003800000 */
.L_x_6598:
        /* <DEDUP_REMOVED lines=93> */
.L_x_6601:
[----:B------:R-:W-:Y:S05]  /*aea0*/  BSYNC B0 ;  /* 0x0000000000007941 */ /* 0x000fea0003800000 */
.L_x_6600:
        /* <DEDUP_REMOVED lines=89> */
.L_x_6603:
[----:B------:R-:W-:Y:S05]  /*b440*/  BSYNC B0 ;  /* 0x0000000000007941 */ /* 0x000fea0003800000 */
.L_x_6602:
        /* <DEDUP_REMOVED lines=90> */
.L_x_6605:
[----:B------:R-:W-:Y:S05]  /*b9f0*/  BSYNC B0 ;  /* 0x0000000000007941 */ /* 0x000fea0003800000 */
.L_x_6604:
[----:B-----5:R4:W-:Y:S02]  /*ba00*/  ST.E.128 [R58.64+0x180], R8 ;  /* 0x000180083a007985 */ /* 0x0209e4000c101d06 */
.L_x_6597:
[----:B------:R-:W-:Y:S05]  /*ba10*/  BSYNC B1 ;  /* 0x0000000000017941 */ /* 0x000fea0003800000 */
.L_x_6596:
[----:B------:R-:W5:Y:S02]  /*ba20*/  LD.E R3, [R18.64+0xd0] ;  /* 0x0000d00612037980 */ /* 0x000f64000c101900 */
[----:B-----5:R-:W-:Y:S05]  /*ba30*/  IMAD.U32 R3, R3, -0x20, RZ ;  /* 0xffffffe003037824 */ /* 0x020fea00078e00ff */
[C---:B------:R-:W-:Y:S02]  /*ba40*/  LEA R116, P1, R3.reuse, R116, 0x1 ;  /* 0x0000007403747211 */ /* 0x040fe400078208ff */
[C---:B------:R-:W-:Y:S02]  /*ba50*/  LEA R114, P0, R3.reuse, R114, 0x1 ;  /* 0x0000007203727211 */ /* 0x040fe400078008ff */
[C---:B------:R-:W-:Y:S02]  /*ba60*/  LEA.HI.X.SX32 R117, R3.reuse, R117, 0x1, P1 ;  /* 0x0000007503757211 */ /* 0x040fe400008f0eff */
[----:B------:R-:W-:Y:S01]  /*ba70*/  LEA.HI.X.SX32 R115, R3, R115, 0x1, P0 ;  /* 0x0000007303737211 */ /* 0x000fe200000f0eff */
[----:B------:R-:W-:-:S05]  /*ba80*/  BRA `(.L_x_6565) ;  /* 0x0000034000007947 */ /* 0x000fca0003800000 */
.L_x_6555:
        /* <DEDUP_REMOVED lines=52> */
.L_x_6565:
[----:B------:R-:W-:Y:S05]  /*bdd0*/  BSYNC B2 ;  /* 0x0000000000027941 */ /* 0x000fea0003800000 */
.L_x_6554:
        /* <DEDUP_REMOVED lines=88> */
.L_x_6607:
        /* <DEDUP_REMOVED lines=8> */
.L_x_6608:
[----:B------:R-:W-:Y:S05]  /*c3e0*/  BSYNC B0 ;  /* 0x0000000000007941 */ /* 0x000fea0003800000 */
.L_x_6606:
[----:B------:R-:W-:Y:S04]  /*c3f0*/  IADD3 R17, R17, -0x1, RZ ;  /* 0xffffffff11117810 */ /* 0x000fe80007ffe0ff */
[----:B------:R-:W-:Y:S11]  /*c400*/  ISETP.GT.AND P0, PT, R17, R82, PT ;  /* 0x000000521100720c */ /* 0x000ff60003f04270 */
[----:B------:R-:W-:Y:S02]  /*c410*/  @!UPT UIADD3 URZ, URZ, URZ, URZ ;  /* 0x0000003f3f3ff290 */ /* 0x000fe4000fffe03f */
[----:B------:R-:W-:-:S05]  /*c420*/  @P0 BRA `(.L_x_6609) ;  /* 0xffff666000000947 */ /* 0x000fca000383ffff */
.L_x_6553:
[----:B------:R-:W-:Y:S01]  /*c430*/  WARPSYNC 0xffffffff ;  /* 0xffffffff00007948 */ /* 0x000fe20003800000 */
[----:B------:R-:W-:Y:S06]  /*c440*/  BAR.SYNC.DEFER_BLOCKING 0x0 ;  /* 0x0000000000007b1d */ /* 0x000fec0000010000 */
[----:B------:R-:W2:Y:S01]  /*c450*/  LD.E R7, [R18.64+0xd0] ;  /* 0x0000d00612077980 */ /* 0x000ea2000c101900 */
[----:B------:R-:W-:Y:S01]  /*c460*/  BSSY B2, `(.L_x_6610) ;  /* 0x00008ff000027945 */ /* 0x000fe20003800000 */
[----:B------:R-:W-:Y:S01]  /*c470*/  IMAD.SHL.U32 R239, R142, 0x2, RZ ;  /* 0x000000028eef7824 */ /* 0x000fe200078e00ff */
[C---:B---3--:R-:W-:Y:S01]  /*c480*/  SHF.L.U64.HI R9, R152.reuse, 0x4, R153 ;  /* 0x0000000498097819 */ /* 0x048fe20000010299 */
[----:B------:R-:W-:Y:S01]  /*c490*/  IMAD.SHL.U32 R3, R152, 0x10, RZ ;  /* 0x0000001098037824 */ /* 0x000fe200078e00ff */
[----:B--2---:R-:W-:-:S13]  /*c4a0*/  ISETP.NE.AND P0, PT, R7, RZ, PT ;  /* 0x000000ff0700720c */ /* 0x004fda0003f05270 */
[----:B------:R-:W-:Y:S05]  /*c4b0*/  @!P0 BRA `(.L_x_6611) ;  /* 0x00008cd000008947 */ /* 0x000fea0003800000 */
[----:B------:R-:W2:Y:S01]  /*c4c0*/  LD.E.64 R4, [R18.64+0xf0] ;  /* 0x0000f00612047980 */ /* 0x000ea2000c101b00 */
[----:B------:R-:W-:-:S03]  /*c4d0*/  IMAD.MOV.U32 R2, RZ, RZ, RZ ;  /* 0x000000ffff027224 */ /* 0x000fc600078e00ff */
[----:B------:R-:W3:Y:S04]  /*c4e0*/  LD.E.U8 R0, [R18.64+0x1b3] ;  /* 0x0001b30612007980 */ /* 0x000ee8000c101100 */
[----:B------:R1:W5:Y:S04]  /*c4f0*/  LD.E.64 R14, [R18.64+0x148] ;  /* 0x00014806120e7980 */ /* 0x000368000c101b00 */
[----:B-----5:R1:W5:Y:S01]  /*c500*/  LD.E.64 R12, [R18.64+0x150] ;  /* 0x00015006120c7980 */ /* 0x020362000c101b00 */
[----:B--2---:R-:W-:-:S04]  /*c510*/  ISETP.NE.U32.AND P1, PT, R4, RZ, PT ;  /* 0x000000ff0400720c */ /* 0x004fc80003f25070 */
[----:B------:R-:W-:-:S13]  /*c520*/  ISETP.NE.AND.EX P1, PT, R5, RZ, PT, P1 ;  /* 0x000000ff0500720c */ /* 0x000fda0003f25310 */
[----:B------:R-:W-:-:S04]  /*c530*/  @P1 LEA R16, P0, R236, R4, 0x2 ;  /* 0x00000004ec101211 */ /* 0x000fc800078010ff */
[----:B------:R-:W-:-:S05]  /*c540*/  @P1 LEA.HI.X R17, R236, R5, R71, 0x2, P0 ;  /* 0x00000005ec111211 */ /* 0x000fca00000f1447 */
[----:B------:R2:W4:Y:S01]  /*c550*/  @P1 LD.E R2, [R16.64] ;  /* 0x0000000610021980 */ /* 0x000522000c101900 */
[----:B------:R-:W-:Y:S02]  /*c560*/  IADD3 R3, P1, R3, R148, RZ ;  /* 0x0000009403037210 */ /* 0x000fe40007f3e0ff */
[----:B------:R-:W-:-:S03]  /*c570*/  LEA.HI R10, R7, R7, RZ, 0x1 ;  /* 0x00000007070a7211 */ /* 0x000fc600078f08ff */
[----:B------:R-:W-:Y:S01]  /*c580*/  IMAD.X R6, R9, 0x1, R151, P1 ;  /* 0x0000000109067824 */ /* 0x000fe200008e0697 */
[C---:B------:R-:W-:Y:S02]  /*c590*/  LEA R46, P1, R3.reuse, R154, 0x1 ;  /* 0x0000009a032e7211 */ /* 0x040fe400078208ff */
[----:B------:R-:W-:Y:S02]  /*c5a0*/  SHF.R.S32.HI R9, RZ, 0x1, R10 ;  /* 0x00000001ff097819 */ /* 0x000fe4000001140a */
[----:B------:R-:W-:Y:S01]  /*c5b0*/  LEA R5, P0, R152, R148, 0x5 ;  /* 0x0000009498057211 */ /* 0x000fe200078028ff */
[----:B------:R-:W-:Y:S01]  /*c5c0*/  IMAD.MOV.U32 R150, RZ, RZ, R148 ;  /* 0x000000ffff967224 */ /* 0x000fe200078e0094 */
[-C--:B------:R-:W-:Y:S02]  /*c5d0*/  LEA R48, P2, R148, R154.reuse, 0x1 ;  /* 0x0000009a94307211 */ /* 0x080fe400078408ff */
[----:B---3--:R-:W-:Y:S02]  /*c5e0*/  ISETP.NE.AND P4, PT, R0, RZ, PT ;  /* 0x000000ff0000720c */ /* 0x008fe40003f85270 */
[----:B------:R-:W-:Y:S01]  /*c5f0*/  LEA.HI.X R47, R3, R155, R6, 0x1, P1 ;  /* 0x0000009b032f7211 */ /* 0x000fe200008f0c06 */
[----:B------:R-:W-:Y:S01]  /*c600*/  IMAD R3, R146, R9, R72 ;  /* 0x0000000992037224 */ /* 0x000fe200078e0248 */
[----:B------:R-:W-:Y:S01]  /*c610*/  LEA.HI.X R8, R152, R151, R153, 0x5, P0 ;  /* 0x0000009798087211 */ /* 0x000fe200000f2c99 */
[----:B------:R-:W-:Y:S01]  /*c620*/  IMAD R4, R153, 0x30, RZ ;  /* 0x0000003099047824 */ /* 0x000fe200078e02ff */
[--C-:B------:R-:W-:Y:S01]  /*c630*/  LEA.HI.X R49, R148, R155, R151.reuse, 0x1, P2 ;  /* 0x0000009b94317211 */ /* 0x100fe200010f0c97 */
[----:B------:R-:W-:Y:S01]  /*c640*/  IMAD.WIDE.U32 R150, R152, 0x30, R150 ;  /* 0x0000003098967825 */ /* 0x000fe200078e0096 */
[----:B------:R-:W-:-:S03]  /*c650*/  LEA R24, P0, R5, R154, 0x1 ;  /* 0x0000009a05187211 */ /* 0x000fc600078008ff */
[----:B------:R-:W-:Y:S02]  /*c660*/  IMAD.IADD R11, R238, 0x1, -R61 ;  /* 0x00000001ee0b7824 */ /* 0x000fe400078e0a3d */
[----:B------:R-:W-:Y:S01]  /*c670*/  IMAD.IADD R21, R72, 0x1, R3 ;  /* 0x0000000148157824 */ /* 0x000fe200078e0203 */
[----:B------:R-:W-:Y:S01]  /*c680*/  LEA.HI.X R25, R5, R155, R8, 0x1, P0 ;  /* 0x0000009b05197211 */ /* 0x000fe200000f0c08 */
[----:B------:R-:W-:Y:S01]  /*c690*/  IMAD.IADD R5, R151, 0x1, R4 ;  /* 0x0000000197057824 */ /* 0x000fe200078e0204 */
[----:B------:R-:W-:Y:S02]  /*c6a0*/  ISETP.GE.AND P0, PT, R146, R11, PT ;  /* 0x0000000b9200720c */ /* 0x000fe40003f06270 */
[C---:B--2---:R-:W-:Y:S01]  /*c6b0*/  LEA R16, P1, R150.reuse, R154, 0x1 ;  /* 0x0000009a96107211 */ /* 0x044fe200078208ff */
[----:B------:R-:W-:Y:S01]  /*c6c0*/  IMAD.SHL.U32 R45, R9, 0x10, RZ ;  /* 0x00000010092d7824 */ /* 0x000fe200078e00ff */
[----:B------:R-:W-:Y:S02]  /*c6d0*/  ISETP.GT.AND P0, PT, R55, -0x8, !P0 ;  /* 0xfffffff83700780c */ /* 0x000fe40004704270 */
[----:B------:R-:W-:-:S02]  /*c6e0*/  LEA.HI.X R17, R150, R155, R5, 0x1, P1 ;  /* 0x0000009b96117211 */ /* 0x000fc400008f0c05 */
        /* <DEDUP_REMOVED lines=10> */
[----:B------:R1:W5:Y:S01]  /*c790*/  LD.E.128 R28, [R48.64] ;  /* 0x00000006301c7980 */ /* 0x000362000c101d00 */
[----:B------:R-:W-:Y:S01]  /*c7a0*/  ISETP.GE.AND P2, PT, R26, R7, PT ;  /* 0x000000071a00720c */ /* 0x000fe20003f46270 */
[C---:B------:R-:W-:Y:S01]  /*c7b0*/  IMAD.SHL.U32 R35, R0.reuse, 0x2, RZ ;  /* 0x0000000200237824 */ /* 0x040fe200078e00ff */
[----:B------:R-:W-:Y:S01]  /*c7c0*/  SHF.L.U64.HI R3, R0, 0x1, R10 ;  /* 0x0000000100037819 */ /* 0x000fe2000001020a */
[----:B------:R-:W-:Y:S03]  /*c7d0*/  BSSY B0, `(.L_x_6615) ;  /* 0x000002c000007945 */ /* 0x000fe60003800000 */
[----:B------:R-:W-:-:S02]  /*c7e0*/  IADD3 R32, P1, R14, R35, RZ ;  /* 0x000000230e207210 */ /* 0x000fc40007f3e0ff */
[----:B-----5:R-:W-:-:S03]  /*c7f0*/  IADD3 R34, P0, R12, R35, RZ ;  /* 0x000000230c227210 */ /* 0x020fc60007f1e0ff */
[--C-:B------:R-:W-:Y:S02]  /*c800*/  IMAD.X R33, R15, 0x1, R3.reuse, P1 ;  /* 0x000000010f217824 */ /* 0x100fe400008e0603 */
[----:B------:R-:W-:Y:S01]  /*c810*/  IMAD.X R35, R13, 0x1, R3, P0 ;  /* 0x000000010d237824 */ /* 0x000fe200000e0603 */
[----:B------:R-:W-:Y:S05]  /*c820*/  @P2 BRA `(.L_x_6616) ;  /* 0x0000026000002947 */ /* 0x000fea0003800000 */
[----:B------:R-:W2:Y:S04]  /*c830*/  LD.E.64 R2, [R34.64] ;  /* 0x0000000622027980 */ /* 0x000ea8000c101b00 */
[----:B------:R-:W3:Y:S01]  /*c840*/  LD.E.64 R4, [R32.64] ;  /* 0x0000000620047980 */ /* 0x000ee2000c101b00 */
[C---:B------:R-:W-:Y:S01]  /*c850*/  SHF.L.U32 R8, R29.reuse, 0x10, RZ ;  /* 0x000000101d087819 */ /* 0x040fe200000006ff */
[----:B------:R-:W-:Y:S01]  /*c860*/  IMAD.U32 R36, R30, 0x10000, RZ ;  /* 0x000100001e247824 */ /* 0x000fe200078e00ff */
[----:B------:R-:W-:-:S02]  /*c870*/  LOP3.LUT R6, R29, 0xffff0000, RZ, 0xc0, !PT ;  /* 0xffff00001d067812 */ /* 0x000fc400078ec0ff */
[C---:B------:R-:W-:Y:S02]  /*c880*/  SHF.L.U32 R37, R31.reuse, 0x10, RZ ;  /* 0x000000101f257819 */ /* 0x040fe400000006ff */
[C---:B------:R-:W-:Y:S02]  /*c890*/  SHF.L.U32 R20, R28.reuse, 0x10, RZ ;  /* 0x000000101c147819 */ /* 0x040fe400000006ff */
[----:B------:R-:W-:Y:S02]  /*c8a0*/  LOP3.LUT R38, R28, 0xffff0000, RZ, 0xc0, !PT ;  /* 0xffff00001c267812 */ /* 0x000fe400078ec0ff */
[----:B------:R-:W-:Y:S02]  /*c8b0*/  LOP3.LUT R31, R31, 0xffff0000, RZ, 0xc0, !PT ;  /* 0xffff00001f1f7812 */ /* 0x000fe400078ec0ff */
[----:B------:R-:W-:Y:S02]  /*c8c0*/  LOP3.LUT R39, R30, 0xffff0000, RZ, 0xc0, !PT ;  /* 0xffff00001e277812 */ /* 0x000fe400078ec0ff */
[----:B--2---:R-:W-:-:S02]  /*c8d0*/  LOP3.LUT R23, R2, 0xffff0000, RZ, 0xc0, !PT ;  /* 0xffff000002177812 */ /* 0x004fc400078ec0ff */
        /* <DEDUP_REMOVED lines=8> */
[C---:B------:R-:W-:Y:S02]  /*c960*/  FFMA.FTZ R21, R8.reuse, R29, -R21 ;  /* 0x0000001d08157223 */ /* 0x040fe40000010815 */
[----:B------:R-:W-:Y:S01]  /*c970*/  FFMA.FTZ R6, R8, R23, R6 ;  /* 0x0000001708067223 */ /* 0x000fe20000010006 */
[----:B------:R-:W-:Y:S01]  /*c980*/  SHF.L.U32 R23, R2, 0x10, RZ ;  /* 0x0000001002177819 */ /* 0x000fe200000006ff */
[----:B------:R-:W-:-:S02]  /*c990*/  IMAD.U32 R29, R4, 0x10000, RZ ;  /* 0x00010000041d7824 */ /* 0x000fc400078e00ff */
[-C--:B------:R-:W-:Y:S02]  /*c9a0*/  FMUL.FTZ R31, R31, R28.reuse ;  /* 0x0000001c1f1f7220 */ /* 0x080fe40000410000 */
[C---:B------:R-:W-:Y:S02]  /*c9b0*/  FMUL.FTZ R2, R38.reuse, R23 ;  /* 0x0000001726027220 */ /* 0x040fe40000410000 */
[C---:B------:R-:W-:Y:S02]  /*c9c0*/  FMUL.FTZ R4, R39.reuse, R3 ;  /* 0x0000000327047220 */ /* 0x040fe40000410000 */
[----:B------:R-:W-:Y:S02]  /*c9d0*/  FMUL.FTZ R38, R38, R29 ;  /* 0x0000001d26267220 */ /* 0x000fe40000410000 */
[----:B------:R-:W-:Y:S02]  /*c9e0*/  FMUL.FTZ R39, R39, R5 ;  /* 0x0000000527277220 */ /* 0x000fe40000410000 */
[----:B------:R-:W-:-:S02]  /*c9f0*/  FFMA.FTZ R30, R37, R28, -R30 ;  /* 0x0000001c251e7223 */ /* 0x000fc4000001081e */
        /* <DEDUP_REMOVED lines=9> */
.L_x_6616:
[----:B------:R-:W-:Y:S05]  /*ca90*/  BSYNC B0 ;  /* 0x0000000000007941 */ /* 0x000fea0003800000 */
.L_x_6615:
[----:B------:R2:W-:Y:S04]  /*caa0*/  STS.128 [R239], R28 ;  /* 0x0000001cef007388 */ /* 0x0005e80000000c00 */
[----:B------:R2:W5:Y:S01]  /*cab0*/  LD.E.128 R20, [R48.64+0x80] ;  /* 0x0000800630147980 */ /* 0x000562000c101d00 */
[----:B------:R-:W-:Y:S01]  /*cac0*/  IADD3 R2, R26, 0x40, RZ ;  /* 0x000000401a027810 */ /* 0x000fe20007ffe0ff */
[----:B------:R-:W-:Y:S03]  /*cad0*/  BSSY B0, `(.L_x_6617) ;  /* 0x000002b000007945 */ /* 0x000fe60003800000 */
[----:B------:R-:W-:-:S13]  /*cae0*/  ISETP.GE.AND P0, PT, R2, R7, PT ;  /* 0x000000070200720c */ /* 0x000fda0003f06270 */
[----:B------:R-:W-:Y:S05]  /*caf0*/  @P0 BRA `(.L_x_6618) ;  /* 0x0000028000000947 */ /* 0x000fea0003800000 */
[----:B------:R-:W3:Y:S04]  /*cb00*/  LD.E.64 R2, [R34.64+0x40] ;  /* 0x0000400622027980 */ /* 0x000ee8000c101b00 */
[----:B------:R-:W4:Y:S01]  /*cb10*/  LD.E.64 R4, [R32.64+0x40] ;  /* 0x0000400620047980 */ /* 0x000f22000c101b00 */
[----:B-----5:R-:W-:Y:S01]  /*cb20*/  LOP3.LUT R6, R21, 0xffff0000, RZ, 0xc0, !PT ;  /* 0xffff000015067812 */ /* 0x020fe200078ec0ff */
[----:B------:R-:W-:Y:S01]  /*cb30*/  IMAD.U32 R39, R23, 0x10000, RZ ;  /* 0x0001000017277824 */ /* 0x000fe200078e00ff */
[----:B------:R-:W-:Y:S02]  /*cb40*/  SHF.L.U32 R8, R21, 0x10, RZ ;  /* 0x0000001015087819 */ /* 0x000fe400000006ff */
[C---:B------:R-:W-:Y:S02]  /*cb50*/  SHF.L.U32 R21, R20.reuse, 0x10, RZ ;  /* 0x0000001014157819 */ /* 0x040fe400000006ff */
[----:B------:R-:W-:-:S02]  /*cb60*/  LOP3.LUT R36, R20, 0xffff0000, RZ, 0xc0, !PT ;  /* 0xffff000014247812 */ /* 0x000fc400078ec0ff */
[----:B------:R-:W-:Y:S02]  /*cb70*/  LOP3.LUT R37, R23, 0xffff0000, RZ, 0xc0, !PT ;  /* 0xffff000017257812 */ /* 0x000fe400078ec0ff */
[C---:B--2---:R-:W-:Y:S02]  /*cb80*/  SHF.L.U32 R30, R22.reuse, 0x10, RZ ;  /* 0x00000010161e7819 */ /* 0x044fe400000006ff */
[----:B------:R-:W-:Y:S02]  /*cb90*/  LOP3.LUT R38, R22, 0xffff0000, RZ, 0xc0, !PT ;  /* 0xffff000016267812 */ /* 0x000fe400078ec0ff */
[C---:B---3--:R-:W-:Y:S01]  /*cba0*/  LOP3.LUT R29, R2.reuse, 0xffff0000, RZ, 0xc0, !PT ;  /* 0xffff0000021d7812 */ /* 0x048fe200078ec0ff */
        /* <DEDUP_REMOVED lines=29> */
.L_x_6618:
[----:B------:R-:W-:Y:S05]  /*cd80*/  BSYNC B0 ;  /* 0x0000000000007941 */ /* 0x000fea0003800000 */
.L_x_6617:
        /* <DEDUP_REMOVED lines=8> */
[C---:B-----5:R-:W-:Y:S01]  /*ce10*/  SHF.L.U32 R8, R29.reuse, 0x10, RZ ;  /* 0x000000101d087819 */ /* 0x060fe200000006ff */
[----:B------:R-:W-:Y:S01]  /*ce20*/  IMAD.U32 R36, R30, 0x10000, RZ ;  /* 0x000100001e247824 */ /* 0x000fe200078e00ff */
[----:B------:R-:W-:Y:S02]  /*ce30*/  LOP3.LUT R6, R29, 0xffff0000, RZ, 0xc0, !PT ;  /* 0xffff00001d067812 */ /* 0x000fe400078ec0ff */
[----:B------:R-:W-:Y:S02]  /*ce40*/  SHF.L.U32 R37, R31, 0x10, RZ ;  /* 0x000000101f257819 */ /* 0x000fe400000006ff */
[----:B---3--:R-:W-:-:S02]  /*ce50*/  SHF.L.U32 R20, R28, 0x10, RZ ;  /* 0x000000101c147819 */ /* 0x008fc400000006ff */
[----:B------:R-:W-:Y:S02]  /*ce60*/  LOP3.LUT R38, R28, 0xffff0000, RZ, 0xc0, !PT ;  /* 0xffff00001c267812 */ /* 0x000fe400078ec0ff */
[----:B------:R-:W-:Y:S02]  /*ce70*/  LOP3.LUT R31, R31, 0xffff0000, RZ, 0xc0, !PT ;  /* 0xffff00001f1f7812 */ /* 0x000fe400078ec0ff */
[----:B------:R-:W-:Y:S02]  /*ce80*/  LOP3.LUT R39, R30, 0xffff0000, RZ, 0xc0, !PT ;  /* 0xffff00001e277812 */ /* 0x000fe400078ec0ff */
[----:B--2---:R-:W-:Y:S02]  /*ce90*/  LOP3.LUT R23, R2, 0xffff0000, RZ, 0xc0, !PT ;  /* 0xffff000002177812 */ /* 0x004fe400078ec0ff */
        /* <DEDUP_REMOVED lines=27> */
.L_x_6620:
[----:B------:R-:W-:Y:S05]  /*d050*/  BSYNC B0 ;  /* 0x0000000000007941 */ /* 0x000fea0003800000 */
.L_x_6619:
[----:B-----5:R2:W-:Y:S04]  /*d060*/  STS.128 [R239+0x4000], R28 ;  /* 0x0040001cef007388 */ /* 0x0205e80000000c00 */
[----:B---3--:R2:W5:Y:S01]  /*d070*/  LD.E.128 R20, [R48.64+0x180] ;  /* 0x0001800630147980 */ /* 0x008562000c101d00 */
[----:B------:R-:W-:Y:S01]  /*d080*/  IADD3 R2, R26, 0xc0, RZ ;  /* 0x000000c01a027810 */ /* 0x000fe20007ffe0ff */
[----:B------:R-:W-:Y:S03]  /*d090*/  BSSY B0, `(.L_x_6621) ;  /* 0x000002b000007945 */ /* 0x000fe60003800000 */
[----:B------:R-:W-:-:S13]  /*d0a0*/  ISETP.GE.AND P0, PT, R2, R7, PT ;  /* 0x000000070200720c */ /* 0x000fda0003f06270 */
[----:B------:R-:W-:Y:S05]  /*d0b0*/  @P0 BRA `(.L_x_6622) ;  /* 0x0000028000000947 */ /* 0x000fea0003800000 */
[----:B------:R-:W3:Y:S04]  /*d0c0*/  LD.E.64 R2, [R34.64+0xc0] ;  /* 0x0000c00622027980 */ /* 0x000ee8000c101b00 */
[----:B--2---:R4:W2:Y:S01]  /*d0d0*/  LD.E.64 R4, [R32.64+0xc0] ;  /* 0x0000c00620047980 */ /* 0x0048a2000c101b00 */
[----:B-----5:R-:W-:Y:S01]  /*d0e0*/  LOP3.LUT R6, R21, 0xffff0000, RZ, 0xc0, !PT ;  /* 0xffff000015067812 */ /* 0x020fe200078ec0ff */
[----:B------:R-:W-:Y:S01]  /*d0f0*/  IMAD.U32 R39, R23, 0x10000, RZ ;  /* 0x0001000017277824 */ /* 0x000fe200078e00ff */
[----:B------:R-:W-:Y:S02]  /*d100*/  SHF.L.U32 R8, R21, 0x10, RZ ;  /* 0x0000001015087819 */ /* 0x000fe400000006ff */
[C---:B------:R-:W-:Y:S02]  /*d110*/  SHF.L.U32 R21, R20.reuse, 0x10, RZ ;  /* 0x0000001014157819 */ /* 0x040fe400000006ff */
[----:B------:R-:W-:-:S02]  /*d120*/  LOP3.LUT R36, R20, 0xffff0000, RZ, 0xc0, !PT ;  /* 0xffff000014247812 */ /* 0x000fc400078ec0ff */
[----:B------:R-:W-:Y:S02]  /*d130*/  LOP3.LUT R37, R23, 0xffff0000, RZ, 0xc0, !PT ;  /* 0xffff000017257812 */ /* 0x000fe400078ec0ff */
[C---:B------:R-:W-:Y:S02]  /*d140*/  SHF.L.U32 R30, R22.reuse, 0x10, RZ ;  /* 0x00000010161e7819 */ /* 0x040fe400000006ff */
[----:B----4-:R-:W-:Y:S02]  /*d150*/  LOP3.LUT R32, R22, 0xffff0000, RZ, 0xc0, !PT ;  /* 0xffff000016207812 */ /* 0x010fe400078ec0ff */
[C---:B---3--:R-:W-:Y:S01]  /*d160*/  LOP3.LUT R29, R2.reuse, 0xffff0000, RZ, 0xc0, !PT ;  /* 0xffff0000021d7812 */ /* 0x048fe200078ec0ff */
        /* <DEDUP_REMOVED lines=29> */
.L_x_6622:
[----:B------:R-:W-:Y:S05]  /*d340*/  BSYNC B0 ;  /* 0x0000000000007941 */ /* 0x000fea0003800000 */
.L_x_6621:
[----:B-----5:R3:W-:Y:S02]  /*d350*/  STS.128 [R239+0x6000], R20 ;  /* 0x00600014ef007388 */ /* 0x0207e40000000c00 */
.L_x_6614:
[----:B------:R-:W-:Y:S05]  /*d360*/  BSYNC B1 ;  /* 0x0000000000017941 */ /* 0x000fea0003800000 */
.L_x_6613:
[----:B------:R-:W-:Y:S01]  /*d370*/  IADD3 R6, R146, 0x10, RZ ;  /* 0x0000001092067810 */ /* 0x000fe20007ffe0ff */
[----:B------:R-:W-:Y:S03]  /*d380*/  BSSY B1, `(.L_x_6623) ;  /* 0x00000c1000017945 */ /* 0x000fe60003800000 */
[----:B------:R-:W-:-:S04]  /*d390*/  ISETP.GE.AND P0, PT, R6, R11, PT ;  /* 0x0000000b0600720c */ /* 0x000fc80003f06270 */
[----:B------:R-:W-:-:S13]  /*d3a0*/  ISETP.LT.OR P0, PT, R55, -0x87, P0 ;  /* 0xffffff793700780c */ /* 0x000fda0000701670 */
[----:B------:R-:W-:Y:S05]  /*d3b0*/  @P0 BRA `(.L_x_6624) ;  /* 0x00000bd000000947 */ /* 0x000fea0003800000 */
[----:B---3--:R3:W5:Y:S01]  /*d3c0*/  LD.E.128 R20, [R46.64] ;  /* 0x000000062e147980 */ /* 0x008762000c101d00 */
[C---:B------:R-:W-:Y:S01]  /*d3d0*/  IADD3 R3, P0, R45.reuse, R0, RZ ;  /* 0x000000002d037210 */ /* 0x040fe20007f1e0ff */
[----:B------:R-:W-:Y:S03]  /*d3e0*/  BSSY B0, `(.L_x_6625) ;  /* 0x0000031000007945 */ /* 0x000fe60003800000 */
[----:B------:R-:W-:Y:S01]  /*d3f0*/  LEA.HI.X.SX32 R2, R45, R10, 0x1, P0 ;  /* 0x0000000a2d027211 */ /* 0x000fe200000f0eff */
[C---:B------:R-:W-:Y:S01]  /*d400*/  IMAD.SHL.U32 R35, R3.reuse, 0x2, RZ ;  /* 0x0000000203237824 */ /* 0x040fe200078e00ff */
[----:B------:R-:W-:Y:S02]  /*d410*/  ISETP.GE.AND P0, PT, R26, R7, PT ;  /* 0x000000071a00720c */ /* 0x000fe40003f06270 */
[----:B------:R-:W-:Y:S02]  /*d420*/  SHF.L.U64.HI R3, R3, 0x1, R2 ;  /* 0x0000000103037819 */ /* 0x000fe40000010202 */
[----:B------:R-:W-:-:S02]  /*d430*/  IADD3 R32, P2, R14, R35, RZ ;  /* 0x000000230e207210 */ /* 0x000fc40007f5e0ff */
[----:B-----5:R-:W-:-:S03]  /*d440*/  IADD3 R34, P1, R12, R35, RZ ;  /* 0x000000230c227210 */ /* 0x020fc60007f3e0ff */
[--C-:B------:R-:W-:Y:S02]  /*d450*/  IMAD.X R33, R15, 0x1, R3.reuse, P2 ;  /* 0x000000010f217824 */ /* 0x100fe400010e0603 */
[----:B------:R-:W-:Y:S02]  /*d460*/  IMAD.X R35, R13, 0x1, R3, P1 ;  /* 0x000000010d237824 */ /* 0x000fe400008e0603 */
[----:B------:R-:W-:Y:S05]  /*d470*/  @P0 BRA `(.L_x_6626) ;  /* 0x0000027000000947 */ /* 0x000fea0003800000 */
[----:B------:R-:W4:Y:S04]  /*d480*/  LD.E.64 R2, [R34.64] ;  /* 0x0000000622027980 */ /* 0x000f28000c101b00 */
[----:B------:R-:W5:Y:S01]  /*d490*/  LD.E.64 R4, [R32.64] ;  /* 0x0000000620047980 */ /* 0x000f62000c101b00 */
[C---:B--2---:R-:W-:Y:S01]  /*d4a0*/  SHF.L.U32 R28, R21.reuse, 0x10, RZ ;  /* 0x00000010151c7819 */ /* 0x044fe200000006ff */
[----:B------:R-:W-:Y:S01]  /*d4b0*/  IMAD.U32 R36, R22, 0x10000, RZ ;  /* 0x0001000016247824 */ /* 0x000fe200078e00ff */
[----:B------:R-:W-:-:S02]  /*d4c0*/  LOP3.LUT R8, R21, 0xffff0000, RZ, 0xc0, !PT ;  /* 0xffff000015087812 */ /* 0x000fc400078ec0ff */
[C---:B------:R-:W-:Y:S02]  /*d4d0*/  SHF.L.U32 R21, R20.reuse, 0x10, RZ ;  /* 0x0000001014157819 */ /* 0x040fe400000006ff */
[----:B------:R-:W-:Y:S02]  /*d4e0*/  LOP3.LUT R38, R20, 0xffff0000, RZ, 0xc0, !PT ;  /* 0xffff000014267812 */ /* 0x000fe400078ec0ff */
[C---:B------:R-:W-:Y:S02]  /*d4f0*/  LOP3.LUT R37, R23.reuse, 0xffff0000, RZ, 0xc0, !PT ;  /* 0xffff000017257812 */ /* 0x040fe400078ec0ff */
[----:B------:R-:W-:Y:S02]  /*d500*/  LOP3.LUT R40, R22, 0xffff0000, RZ, 0xc0, !PT ;  /* 0xffff000016287812 */ /* 0x000fe400078ec0ff */
[----:B------:R-:W-:Y:S02]  /*d510*/  SHF.L.U32 R39, R23, 0x10, RZ ;  /* 0x0000001017277819 */ /* 0x000fe400000006ff */
[C---:B----4-:R-:W-:Y:S01]  /*d520*/  LOP3.LUT R20, R3.reuse, 0xffff0000, RZ, 0xc0, !PT ;  /* 0xffff000003147812 */ /* 0x050fe200078ec0ff */
[----:B------:R-:W-:Y:S01]  /*d530*/  IMAD.U32 R3, R3, 0x10000, RZ ;  /* 0x0001000003037824 */ /* 0x000fe200078e00ff */
[----:B------:R-:W-:-:S02]  /*d540*/  LOP3.LUT R29, R2, 0xffff0000, RZ, 0xc0, !PT ;  /* 0xffff0000021d7812 */ /* 0x000fc400078ec0ff */
[----:B-----5:R-:W-:Y:S01]  /*d550*/  LOP3.LUT R30, R5, 0xffff0000, RZ, 0xc0, !PT ;  /* 0xffff0000051e7812 */ /* 0x020fe200078ec0ff */
[C---:B------:R-:W-:Y:S01]  /*d560*/  FMUL.FTZ R22, R37.reuse, R20 ;  /* 0x0000001425167220 */ /* 0x040fe20000410000 */
[----:B------:R-:W-:Y:S01]  /*d570*/  LOP3.LUT R31, R4, 0xffff0000, RZ, 0xc0, !PT ;  /* 0xffff0000041f7812 */ /* 0x000fe200078ec0ff */
[----:B------:R-:W-:Y:S01]  /*d580*/  FMUL.FTZ R23, R8, R29 ;  /* 0x0000001d08177220 */ /* 0x000fe20000410000 */
[----:B------:R-:W-:Y:S01]  /*d590*/  SHF.L.U32 R2, R2, 0x10, RZ ;  /* 0x0000001002027819 */ /* 0x000fe200000006ff */
[----:B------:R-:W-:Y:S01]  /*d5a0*/  FMUL.FTZ R37, R37, R30 ;  /* 0x0000001e25257220 */ /* 0x000fe20000410000 */
[----:B------:R-:W-:Y:S01]  /*d5b0*/  SHF.L.U32 R4, R4, 0x10, RZ ;  /* 0x0000001004047819 */ /* 0x000fe200000006ff */
[-C--:B------:R-:W-:Y:S01]  /*d5c0*/  FMUL.FTZ R8, R8, R31.reuse ;  /* 0x0000001f08087220 */ /* 0x080fe20000410000 */
[----:B------:R-:W-:Y:S01]  /*d5d0*/  SHF.L.U32 R5, R5, 0x10, RZ ;  /* 0x0000001005057819 */ /* 0x000fe200000006ff */
[----:B------:R-:W-:Y:S02]  /*d5e0*/  FFMA.FTZ R37, R39, R20, R37 ;  /* 0x0000001427257223 */ /* 0x000fe40000010025 */
[----:B------:R-:W-:-:S02]  /*d5f0*/  FFMA.FTZ R23, R28, R31, -R23 ;  /* 0x0000001f1c177223 */ /* 0x000fc40000010817 */
[----:B------:R-:W-:Y:S02]  /*d600*/  FFMA.FTZ R8, R28, R29, R8 ;  /* 0x0000001d1c087223 */ /* 0x000fe40000010008 */
[C---:B------:R-:W-:Y:S02]  /*d610*/  FMUL.FTZ R20, R38.reuse, R2 ;  /* 0x0000000226147220 */ /* 0x040fe40000410000 */
[-C--:B------:R-:W-:Y:S01]  /*d620*/  FMUL.FTZ R38, R38, R4.reuse ;  /* 0x0000000426267220 */ /* 0x080fe20000410000 */
[----:B------:R-:W-:Y:S01]  /*d630*/  F2FP.BF16.PACK_AB R8, R8, R23 ;  /* 0x000000170808723e */ /* 0x000fe200000010ff */
[C---:B------:R-:W-:Y:S02]  /*d640*/  FMUL.FTZ R28, R40.reuse, R3 ;  /* 0x00000003281c7220 */ /* 0x040fe40000410000 */
[----:B------:R-:W-:Y:S02]  /*d650*/  FMUL.FTZ R40, R40, R5 ;  /* 0x0000000528287220 */ /* 0x000fe40000410000 */
[----:B------:R-:W-:-:S02]  /*d660*/  FFMA.FTZ R20, R21, R4, -R20 ;  /* 0x0000000415147223 */ /* 0x000fc40000010814 */
[----:B------:R-:W-:Y:S02]  /*d670*/  FFMA.FTZ R22, R39, R30, -R22 ;  /* 0x0000001e27167223 */ /* 0x000fe40000010816 */
[----:B------:R-:W-:Y:S02]  /*d680*/  FFMA.FTZ R21, R21, R2, R38 ;  /* 0x0000000215157223 */ /* 0x000fe40000010026 */
[C---:B------:R-:W-:Y:S01]  /*d690*/  FFMA.FTZ R28, R36.reuse, R5, -R28 ;  /* 0x00000005241c7223 */ /* 0x040fe2000001081c */
[----:B------:R-:W-:Y:S01]  /*d6a0*/  F2FP.BF16.PACK_AB R23, R37, R22 ;  /* 0x000000162517723e */ /* 0x000fe200000010ff */
[----:B------:R-:W-:Y:S01]  /*d6b0*/  FFMA.FTZ R3, R36, R3, R40 ;  /* 0x0000000324037223 */ /* 0x000fe20000010028 */
[----:B------:R-:W-:Y:S02]  /*d6c0*/  F2FP.BF16.PACK_AB R20, R21, R20 ;  /* 0x000000141514723e */ /* 0x000fe400000010ff */
[----:B------:R-:W-:Y:S02]  /*d6d0*/  MOV R21, R8 ;  /* 0x0000000800157202 */ /* 0x000fe40000000f00 */
[----:B------:R-:W-:-:S02]  /*d6e0*/  F2FP.BF16.PACK_AB R22, R3, R28 ;  /* 0x0000001c0316723e */ /* 0x000fc400000010ff */
.L_x_6626:
[----:B------:R-:W-:Y:S05]  /*d6f0*/  BSYNC B0 ;  /* 0x0000000000007941 */ /* 0x000fea0003800000 */
.L_x_6625:
[----:B------:R4:W-:Y:S04]  /*d700*/  STS.128 [R239+0x800], R20 ;  /* 0x00080014ef007388 */ /* 0x0009e80000000c00 */
[----:B--2---:R4:W5:Y:S01]  /*d710*/  LD.E.128 R28, [R46.64+0x80] ;  /* 0x000080062e1c7980 */ /* 0x004962000c101d00 */
[----:B------:R-:W-:Y:S01]  /*d720*/  IADD3 R2, R26, 0x40, RZ ;  /* 0x000000401a027810 */ /* 0x000fe20007ffe0ff */
[----:B------:R-:W-:Y:S03]  /*d730*/  BSSY B0, `(.L_x_6627) ;  /* 0x0000029000007945 */ /* 0x000fe60003800000 */
[----:B------:R-:W-:-:S13]  /*d740*/  ISETP.GE.AND P0, PT, R2, R7, PT ;  /* 0x000000070200720c */ /* 0x000fda0003f06270 */
[----:B------:R-:W-:Y:S05]  /*d750*/  @P0 BRA `(.L_x_6628) ;  /* 0x0000026000000947 */ /* 0x000fea0003800000 */
[----:B------:R-:W2:Y:S04]  /*d760*/  LD.E.64 R2, [R34.64+0x40] ;  /* 0x0000400622027980 */ /* 0x000ea8000c101b00 */
[----:B---3--:R-:W3:Y:S01]  /*d770*/  LD.E.64 R4, [R32.64+0x40] ;  /* 0x0000400620047980 */ /* 0x008ee2000c101b00 */
        /* <DEDUP_REMOVED lines=36> */
.L_x_6628:
[----:B------:R-:W-:Y:S05]  /*d9c0*/  BSYNC B0 ;  /* 0x0000000000007941 */ /* 0x000fea0003800000 */
.L_x_6627:
        /* <DEDUP_REMOVED lines=45> */
.L_x_6630:
[----:B------:R-:W-:Y:S05]  /*dca0*/  BSYNC B0 ;  /* 0x0000000000007941 */ /* 0x000fea0003800000 */
.L_x_6629:
        /* <DEDUP_REMOVED lines=10> */
[----:B------:R-:W-:Y:S02]  /*dd50*/  LOP3.LUT R37, R47, 0xffff0000, RZ, 0xc0, !PT ;  /* 0xffff00002f257812 */ /* 0x000fe400078ec0ff */
[----:B----4-:R-:W-:Y:S02]  /*dd60*/  SHF.L.U32 R20, R45, 0x10, RZ ;  /* 0x000000102d147819 */ /* 0x010fe400000006ff */
        /* <DEDUP_REMOVED lines=25> */
[----:B------:R-:W-:Y:S02]  /*df00*/  FFMA.FTZ R32, R39, R28, -R32 ;  /* 0x0000001c27207223 */ /* 0x000fe40000010820 */
[----:B------:R-:W-:Y:S02]  /*df10*/  FFMA.FTZ R21, R21, R2, R44 ;  /* 0x0000000215157223 */ /* 0x000fe4000001002c */
[C---:B------:R-:W-:Y:S01]  /*df20*/  FFMA.FTZ R22, R30.reuse, R5, -R22 ;  /* 0x000000051e167223 */ /* 0x040fe20000010816 */
[----:B------:R-:W-:Y:S01]  /*df30*/  F2FP.BF16.PACK_AB R47, R37, R32 ;  /* 0x00000020252f723e */ /* 0x000fe200000010ff */
[----:B------:R-:W-:Y:S01]  /*df40*/  FFMA.FTZ R3, R30, R3, R46 ;  /* 0x000000031e037223 */ /* 0x000fe2000001002e */
[----:B------:R-:W-:-:S04]  /*df50*/  F2FP.BF16.PACK_AB R44, R21, R20 ;  /* 0x00000014152c723e */ /* 0x000fc800000010ff */
[----:B------:R-:W-:Y:S02]  /*df60*/  F2FP.BF16.PACK_AB R46, R3, R22 ;  /* 0x00000016032e723e */ /* 0x000fe400000010ff */
.L_x_6632:
[----:B------:R-:W-:Y:S05]  /*df70*/  BSYNC B0 ;  /* 0x0000000000007941 */ /* 0x000fea0003800000 */
.L_x_6631:
[----:B-----5:R2:W-:Y:S02]  /*df80*/  STS.128 [R239+0x6800], R44 ;  /* 0x0068002cef007388 */ /* 0x0205e40000000c00 */
.L_x_6624:
[----:B------:R-:W-:Y:S05]  /*df90*/  BSYNC B1 ;  /* 0x0000000000017941 */ /* 0x000fea0003800000 */
.L_x_6623:
[----:B------:R-:W-:Y:S01]  /*dfa0*/  IADD3 R8, R146, 0x20, RZ ;  /* 0x0000002092087810 */ /* 0x000fe20007ffe0ff */
[----:B------:R-:W-:Y:S03]  /*dfb0*/  BSSY B1, `(.L_x_6633) ;  /* 0x00000c0000017945 */ /* 0x000fe60003800000 */
[----:B------:R-:W-:-:S04]  /*dfc0*/  ISETP.GE.AND P0, PT, R8, R11, PT ;  /* 0x0000000b0800720c */ /* 0x000fc80003f06270 */
[----:B------:R-:W-:-:S13]  /*dfd0*/  ISETP.LT.OR P0, PT, R55, -0x107, P0 ;  /* 0xfffffef93700780c */ /* 0x000fda0000701670 */
[----:B------:R-:W-:Y:S05]  /*dfe0*/  @P0 BRA `(.L_x_6634) ;  /* 0x00000bc000000947 */ /* 0x000fea0003800000 */
[----:B---34-:R3:W5:Y:S01]  /*dff0*/  LD.E.128 R20, [R24.64] ;  /* 0x0000000618147980 */ /* 0x018762000c101d00 */
[----:B------:R-:W-:Y:S01]  /*e000*/  IMAD.SHL.U32 R3, R9, 0x20, RZ ;  /* 0x0000002009037824 */ /* 0x000fe200078e00ff */
[----:B------:R-:W-:Y:S04]  /*e010*/  BSSY B0, `(.L_x_6635) ;  /* 0x0000031000007945 */ /* 0x000fe80003800000 */
[----:B------:R-:W-:-:S04]  /*e020*/  IADD3 R2, P0, R3, R0, RZ ;  /* 0x0000000003027210 */ /* 0x000fc80007f1e0ff */
[----:B------:R-:W-:Y:S01]  /*e030*/  LEA.HI.X.SX32 R3, R3, R10, 0x1, P0 ;  /* 0x0000000a03037211 */ /* 0x000fe200000f0eff */
[----:B------:R-:W-:Y:S01]  /*e040*/  IMAD.SHL.U32 R35, R2, 0x2, RZ ;  /* 0x0000000202237824 */ /* 0x000fe200078e00ff */
[----:B------:R-:W-:Y:S02]  /*e050*/  ISETP.GE.AND P0, PT, R26, R7, PT ;  /* 0x000000071a00720c */ /* 0x000fe40003f06270 */
[----:B------:R-:W-:Y:S02]  /*e060*/  SHF.L.U64.HI R3, R2, 0x1, R3 ;  /* 0x0000000102037819 */ /* 0x000fe40000010203 */
[-C--:B------:R-:W-:Y:S02]  /*e070*/  IADD3 R32, P2, R14, R35.reuse, RZ ;  /* 0x000000230e207210 */ /* 0x080fe40007f5e0ff */
[----:B-----5:R-:W-:-:S03]  /*e080*/  IADD3 R34, P1, R12, R35, RZ ;  /* 0x000000230c227210 */ /* 0x020fc60007f3e0ff */
[--C-:B------:R-:W-:Y:S02]  /*e090*/  IMAD.X R33, R15, 0x1, R3.reuse, P2 ;  /* 0x000000010f217824 */ /* 0x100fe400010e0603 */
[----:B------:R-:W-:Y:S02]  /*e0a0*/  IMAD.X R35, R13, 0x1, R3, P1 ;  /* 0x000000010d237824 */ /* 0x000fe400008e0603 */
[----:B------:R-:W-:Y:S05]  /*e0b0*/  @P0 BRA `(.L_x_6636) ;  /* 0x0000026000000947 */ /* 0x000fea0003800000 */
[----:B---3--:R-:W3:Y:S04]  /*e0c0*/  LD.E.64 R2, [R34.64] ;  /* 0x0000000622027980 */ /* 0x008ee8000c101b00 */
[----:B------:R-:W4:Y:S01]  /*e0d0*/  LD.E.64 R4, [R32.64] ;  /* 0x0000000620047980 */ /* 0x000f22000c101b00 */
[C---:B--2---:R-:W-:Y:S01]  /*e0e0*/  SHF.L.U32 R28, R21.reuse, 0x10, RZ ;  /* 0x00000010151c7819 */ /* 0x044fe200000006ff */
[----:B------:R-:W-:Y:S01]  /*e0f0*/  IMAD.U32 R39, R22, 0x10000, RZ ;  /* 0x0001000016277824 */ /* 0x000fe200078e00ff */
[----:B------:R-:W-:-:S02]  /*e100*/  LOP3.LUT R21, R21, 0xffff0000, RZ, 0xc0, !PT ;  /* 0xffff000015157812 */ /* 0x000fc400078ec0ff */
[C---:B------:R-:W-:Y:S02]  /*e110*/  SHF.L.U32 R38, R23.reuse, 0x10, RZ ;  /* 0x0000001017267819 */ /* 0x040fe400000006ff */
[----:B------:R-:W-:Y:S02]  /*e120*/  LOP3.LUT R37, R23, 0xffff0000, RZ, 0xc0, !PT ;  /* 0xffff000017257812 */ /* 0x000fe400078ec0ff */
[C---:B------:R-:W-:Y:S02]  /*e130*/  SHF.L.U32 R29, R20.reuse, 0x10, RZ ;  /* 0x00000010141d7819 */ /* 0x040fe400000006ff */
[----:B------:R-:W-:Y:S02]  /*e140*/  LOP3.LUT R40, R20, 0xffff0000, RZ, 0xc0, !PT ;  /* 0xffff000014287812 */ /* 0x000fe400078ec0ff */
[----:B------:R-:W-:Y:S02]  /*e150*/  LOP3.LUT R41, R22, 0xffff0000, RZ, 0xc0, !PT ;  /* 0xffff000016297812 */ /* 0x000fe400078ec0ff */
[----:B---3--:R-:W-:-:S02]  /*e160*/  LOP3.LUT R30, R2, 0xffff0000, RZ, 0xc0, !PT ;  /* 0xffff0000021e7812 */ /* 0x008fc400078ec0ff */
[----:B------:R-:W-:Y:S02]  /*e170*/  LOP3.LUT R20, R3, 0xffff0000, RZ, 0xc0, !PT ;  /* 0xffff000003147812 */ /* 0x000fe400078ec0ff */
[C---:B----4-:R-:W-:Y:S01]  /*e180*/  LOP3.LUT R36, R4.reuse, 0xffff0000, RZ, 0xc0, !PT ;  /* 0xffff000004247812 */ /* 0x050fe200078ec0ff */
[----:B------:R-:W-:Y:S01]  /*e190*/  FMUL.FTZ R23, R21, R30 ;  /* 0x0000001e15177220 */ /* 0x000fe20000410000 */
[----:B------:R-:W-:Y:S01]  /*e1a0*/  LOP3.LUT R31, R5, 0xffff0000, RZ, 0xc0, !PT ;  /* 0xffff0000051f7812 */ /* 0x000fe200078ec0ff */
[----:B------:R-:W-:Y:S01]  /*e1b0*/  IMAD.U32 R4, R4, 0x10000, RZ ;  /* 0x0001000004047824 */ /* 0x000fe200078e00ff */
[----:B------:R-:W-:Y:S01]  /*e1c0*/  SHF.L.U32 R2, R2, 0x10, RZ ;  /* 0x0000001002027819 */ /* 0x000fe200000006ff */
[-C--:B------:R-:W-:Y:S02]  /*e1d0*/  FMUL.FTZ R21, R21, R36.reuse ;  /* 0x0000002415157220 */ /* 0x080fe40000410000 */
[C---:B------:R-:W-:Y:S01]  /*e1e0*/  FFMA.FTZ R23, R28.reuse, R36, -R23 ;  /* 0x000000241c177223 */ /* 0x040fe20000010817 */
[----:B------:R-:W-:Y:S01]  /*e1f0*/  SHF.L.U32 R36, R5, 0x10, RZ ;  /* 0x0000001005247819 */ /* 0x000fe200000006ff */
[----:B------:R-:W-:Y:S01]  /*e200*/  FFMA.FTZ R28, R28, R30, R21 ;  /* 0x0000001e1c1c7223 */ /* 0x000fe20000010015 */
[----:B------:R-:W-:Y:S01]  /*e210*/  SHF.L.U32 R30, R3, 0x10, RZ ;  /* 0x00000010031e7819 */ /* 0x000fe200000006ff */
[----:B------:R-:W-:-:S02]  /*e220*/  FMUL.FTZ R22, R37, R20 ;  /* 0x0000001425167220 */ /* 0x000fc40000410000 */
[----:B------:R-:W-:Y:S01]  /*e230*/  FMUL.FTZ R37, R37, R31 ;  /* 0x0000001f25257220 */ /* 0x000fe20000410000 */
[----:B------:R-:W-:Y:S01]  /*e240*/  F2FP.BF16.PACK_AB R21, R28, R23 ;  /* 0x000000171c15723e */ /* 0x000fe200000010ff */
[C---:B------:R-:W-:Y:S02]  /*e250*/  FMUL.FTZ R3, R40.reuse, R2 ;  /* 0x0000000228037220 */ /* 0x040fe40000410000 */
[C---:B------:R-:W-:Y:S02]  /*e260*/  FMUL.FTZ R5, R41.reuse, R30 ;  /* 0x0000001e29057220 */ /* 0x040fe40000410000 */
[----:B------:R-:W-:Y:S02]  /*e270*/  FMUL.FTZ R40, R40, R4 ;  /* 0x0000000428287220 */ /* 0x000fe40000410000 */
        /* <DEDUP_REMOVED lines=10> */
.L_x_6636:
[----:B---3--:R-:W-:Y:S05]  /*e320*/  BSYNC B0 ;  /* 0x0000000000007941 */ /* 0x008fea0003800000 */
.L_x_6635:
[----:B------:R3:W-:Y:S04]  /*e330*/  STS.128 [R239+0x1000], R20 ;  /* 0x00100014ef007388 */ /* 0x0007e80000000c00 */
[----:B--2---:R3:W5:Y:S01]  /*e340*/  LD.E.128 R28, [R24.64+0x80] ;  /* 0x00008006181c7980 */ /* 0x004762000c101d00 */
[----:B------:R-:W-:Y:S01]  /*e350*/  IADD3 R2, R26, 0x40, RZ ;  /* 0x000000401a027810 */ /* 0x000fe20007ffe0ff */
[----:B------:R-:W-:Y:S03]  /*e360*/  BSSY B0, `(.L_x_6637) ;  /* 0x0000029000007945 */ /* 0x000fe60003800000 */
[----:B------:R-:W-:-:S13]  /*e370*/  ISETP.GE.AND P0, PT, R2, R7, PT ;  /* 0x000000070200720c */ /* 0x000fda0003f06270 */
[----:B------:R-:W-:Y:S05]  /*e380*/  @P0 BRA `(.L_x_6638) ;  /* 0x0000026000000947 */ /* 0x000fea0003800000 */
[----:B------:R-:W2:Y:S04]  /*e390*/  LD.E.64 R2, [R34.64+0x40] ;  /* 0x0000400622027980 */ /* 0x000ea8000c101b00 */
[----:B------:R-:W4:Y:S01]  /*e3a0*/  LD.E.64 R4, [R32.64+0x40] ;  /* 0x0000400620047980 */ /* 0x000f22000c101b00 */
[C---:B---3-5:R-:W-:Y:S01]  /*e3b0*/  SHF.L.U32 R21, R29.reuse, 0x10, RZ ;  /* 0x000000101d157819 */ /* 0x068fe200000006ff */
        /* <DEDUP_REMOVED lines=8> */
[----:B------:R-:W-:Y:S02]  /*e440*/  LOP3.LUT R23, R3, 0xffff0000, RZ, 0xc0, !PT ;  /* 0xffff000003177812 */ /* 0x000fe400078ec0ff */
[----:B----4-:R-:W-:Y:S01]  /*e450*/  LOP3.LUT R37, R4, 0xffff0000, RZ, 0xc0, !PT ;  /* 0xffff000004257812 */ /* 0x010fe200078ec0ff */
[----:B------:R-:W-:Y:S01]  /*e460*/  FMUL.FTZ R28, R20, R29 ;  /* 0x0000001d141c7220 */ /* 0x000fe20000410000 */
[----:B------:R-:W-:Y:S01]  /*e470*/  LOP3.LUT R31, R5, 0xffff0000, RZ, 0xc0, !PT ;  /* 0xffff0000051f7812 */ /* 0x000fe200078ec0ff */
[----:B------:R-:W-:-:S02]  /*e480*/  FMUL.FTZ R30, R36, R23 ;  /* 0x00000017241e7220 */ /* 0x000fc40000410000 */
[-C--:B------:R-:W-:Y:S02]  /*e490*/  FMUL.FTZ R20, R20, R37.reuse ;  /* 0x0000002514147220 */ /* 0x080fe40000410000 */
[C---:B------:R-:W-:Y:S02]  /*e4a0*/  FFMA.FTZ R28, R21.reuse, R37, -R28 ;  /* 0x00000025151c7223 */ /* 0x040fe4000001081c */
[----:B------:R-:W-:Y:S01]  /*e4b0*/  FFMA.FTZ R21, R21, R29, R20 ;  /* 0x0000001d15157223 */ /* 0x000fe20000010014 */
[----:B------:R-:W-:Y:S01]  /*e4c0*/  SHF.L.U32 R29, R2, 0x10, RZ ;  /* 0x00000010021d7819 */ /* 0x000fe200000006ff */
[-C--:B------:R-:W-:Y:S01]  /*e4d0*/  FMUL.FTZ R36, R36, R31.reuse ;  /* 0x0000001f24247220 */ /* 0x080fe20000410000 */
[----:B------:R-:W-:Y:S01]  /*e4e0*/  SHF.L.U32 R2, R3, 0x10, RZ ;  /* 0x0000001003027819 */ /* 0x000fe200000006ff */
[----:B------:R-:W-:Y:S02]  /*e4f0*/  FFMA.FTZ R30, R38, R31, -R30 ;  /* 0x0000001f261e7223 */ /* 0x000fe4000001081e */
[----:B------:R-:W-:Y:S01]  /*e500*/  IMAD.U32 R31, R4, 0x10000, RZ ;  /* 0x00010000041f7824 */ /* 0x000fe200078e00ff */
[----:B------:R-:W-:Y:S01]  /*e510*/  SHF.L.U32 R4, R5, 0x10, RZ ;  /* 0x0000001005047819 */ /* 0x000fe200000006ff */
[----:B------:R-:W-:-:S02]  /*e520*/  FMUL.FTZ R3, R40, R29 ;  /* 0x0000001d28037220 */ /* 0x000fc40000410000 */
[C---:B------:R-:W-:Y:S02]  /*e530*/  FMUL.FTZ R5, R41.reuse, R2 ;  /* 0x0000000229057220 */ /* 0x040fe40000410000 */
[----:B------:R-:W-:Y:S02]  /*e540*/  FMUL.FTZ R40, R40, R31 ;  /* 0x0000001f28287220 */ /* 0x000fe40000410000 */
[----:B------:R-:W-:Y:S02]  /*e550*/  FMUL.FTZ R41, R41, R4 ;  /* 0x0000000429297220 */ /* 0x000fe40000410000 */
        /* <DEDUP_REMOVED lines=9> */
.L_x_6638:
[----:B------:R-:W-:Y:S05]  /*e5f0*/  BSYNC B0 ;  /* 0x0000000000007941 */ /* 0x000fea0003800000 */
.L_x_6637:
        /* <DEDUP_REMOVED lines=8> */
[C---:B--2--5:R-:W-:Y:S01]  /*e680*/  SHF.L.U32 R28, R21.reuse, 0x10, RZ ;  /* 0x00000010151c7819 */ /* 0x064fe200000006ff */
        /* <DEDUP_REMOVED lines=35> */
.L_x_6640:
[----:B------:R-:W-:Y:S05]  /*e8c0*/  BSYNC B0 ;  /* 0x0000000000007941 */ /* 0x000fea0003800000 */
.L_x_6639:
        /* <DEDUP_REMOVED lines=44> */
.L_x_6642:
[----:B------:R-:W-:Y:S05]  /*eb90*/  BSYNC B0 ;  /* 0x0000000000007941 */ /* 0x000fea0003800000 */
.L_x_6641:
[----:B-----5:R2:W-:Y:S02]  /*eba0*/  STS.128 [R239+0x7000], R28 ;  /* 0x0070001cef007388 */ /* 0x0205e40000000c00 */
.L_x_6634:
[----:B------:R-:W-:Y:S05]  /*ebb0*/  BSYNC B1 ;  /* 0x0000000000017941 */ /* 0x000fea0003800000 */
.L_x_6633:
[----:B------:R-:W-:-:S04]  /*ebc0*/  IADD3 R4, R146, 0x30, RZ ;  /* 0x0000003092047810 */ /* 0x000fc80007ffe0ff */
[----:B------:R-:W-:-:S04]  /*ebd0*/  ISETP.GE.AND P0, PT, R4, R11, PT ;  /* 0x0000000b0400720c */ /* 0x000fc80003f06270 */
[----:B------:R-:W-:-:S13]  /*ebe0*/  ISETP.LT.OR P0, PT, R55, -0x187, P0 ;  /* 0xfffffe793700780c */ /* 0x000fda0000701670 */
[----:B------:R-:W-:Y:S05]  /*ebf0*/  @P0 BRA `(.L_x_6643) ;  /* 0x0000685000000947 */ /* 0x000fea0003800000 */
[----:B---34-:R3:W5:Y:S01]  /*ec00*/  LD.E.128 R20, [R16.64] ;  /* 0x0000000610147980 */ /* 0x018762000c101d00 */
[----:B------:R-:W-:Y:S01]  /*ec10*/  IMAD R9, R9, 0x30, RZ ;  /* 0x0000003009097824 */ /* 0x000fe200078e02ff */
        /* <DEDUP_REMOVED lines=13> */
[C---:B------:R-:W-:Y:S02]  /*ecf0*/  SHF.L.U32 R5, R21.reuse, 0x10, RZ ;  /* 0x0000001015057819 */ /* 0x040fe400000006ff */
[----:B------:R-:W-:-:S02]  /*ed00*/  LOP3.LUT R0, R21, 0xffff0000, RZ, 0xc0, !PT ;  /* 0xffff000015007812 */ /* 0x000fc400078ec0ff */
[C---:B------:R-:W-:Y:S02]  /*ed10*/  SHF.L.U32 R9, R20.reuse, 0x10, RZ ;  /* 0x0000001014097819 */ /* 0x040fe400000006ff */
[----:B--2---:R-:W-:Y:S02]  /*ed20*/  LOP3.LUT R29, R20, 0xffff0000, RZ, 0xc0, !PT ;  /* 0xffff0000141d7812 */ /* 0x004fe400078ec0ff */
[C---:B------:R-:W-:Y:S02]  /*ed30*/  LOP3.LUT R20, R23.reuse, 0xffff0000, RZ, 0xc0, !PT ;  /* 0xffff000017147812 */ /* 0x040fe400078ec0ff */
[C---:B------:R-:W-:Y:S02]  /*ed40*/  LOP3.LUT R30, R22.reuse, 0xffff0000, RZ, 0xc0, !PT ;  /* 0xffff0000161e7812 */ /* 0x040fe400078ec0ff */
[----:B------:R-:W-:Y:S01]  /*ed50*/  SHF.L.U32 R28, R23, 0x10, RZ ;  /* 0x00000010171c7819 */ /* 0x000fe200000006ff */
[----:B------:R-:W-:Y:S01]  /*ed60*/  IMAD.U32 R23, R22, 0x10000, RZ ;  /* 0x0001000016177824 */ /* 0x000fe200078e00ff */
[----:B---3--:R-:W-:-:S02]  /*ed70*/  LOP3.LUT R14, R2, 0xffff0000, RZ, 0xc0, !PT ;  /* 0xffff0000020e7812 */ /* 0x008fc400078ec0ff */
[----:B------:R-:W-:Y:S02]  /*ed80*/  LOP3.LUT R13, R3, 0xffff0000, RZ, 0xc0, !PT ;  /* 0xffff0000030d7812 */ /* 0x000fe400078ec0ff */
[----:B----4-:R-:W-:Y:S01]  /*ed90*/  LOP3.LUT R21, R10, 0xffff0000, RZ, 0xc0, !PT ;  /* 0xffff00000a157812 */ /* 0x010fe200078ec0ff */
        /* <DEDUP_REMOVED lines=25> */
.L_x_6645:
[----:B---3--:R-:W-:Y:S05]  /*ef30*/  BSYNC B0 ;  /* 0x0000000000007941 */ /* 0x008fea0003800000 */
.L_x_6644:
        /* <DEDUP_REMOVED lines=8> */
[C---:B-----5:R-:W-:Y:S01]  /*efc0*/  LOP3.LUT R0, R29.reuse, 0xffff0000, RZ, 0xc0, !PT ;  /* 0xffff00001d007812 */ /* 0x060fe200078ec0ff */
[----:B---3--:R-:W-:Y:S01]  /*efd0*/  IMAD.U32 R23, R30, 0x10000, RZ ;  /* 0x000100001e177824 */ /* 0x008fe200078e00ff */
[----:B------:R-:W-:Y:S02]  /*efe0*/  SHF.L.U32 R5, R29, 0x10, RZ ;  /* 0x000000101d057819 */ /* 0x000fe400000006ff */
[----:B------:R-:W-:Y:S02]  /*eff0*/  SHF.L.U32 R9, R28, 0x10, RZ ;  /* 0x000000101c097819 */ /* 0x000fe400000006ff */
[----:B------:R-:W-:-:S02]  /*f000*/  LOP3.LUT R20, R31, 0xffff0000, RZ, 0xc0, !PT ;  /* 0xffff00001f147812 */ /* 0x000fc400078ec0ff */
[----:B------:R-:W-:Y:S02]  /*f010*/  LOP3.LUT R28, R28, 0xffff0000, RZ, 0xc0, !PT ;  /* 0xffff00001c1c7812 */ /* 0x000fe400078ec0ff */
[----:B------:R-:W-:Y:S02]  /*f020*/  LOP3.LUT R30, R30, 0xffff0000, RZ, 0xc0, !PT ;  /* 0xffff00001e1e7812 */ /* 0x000fe400078ec0ff */
[----:B------:R-:W-:Y:S02]  /*f030*/  SHF.L.U32 R22, R31, 0x10, RZ ;  /* 0x000000101f167819 */ /* 0x000fe400000006ff */
[----:B--2---:R-:W-:Y:S02]  /*f040*/  LOP3.LUT R14, R2, 0xffff0000, RZ, 0xc0, !PT ;  /* 0xffff0000020e7812 */ /* 0x004fe400078ec0ff */
[C---:B------:R-:W-:Y:S01]  /*f050*/  LOP3.LUT R13, R3.reuse, 0xffff0000, RZ, 0xc0, !PT ;  /* 0xffff0000030d7812 */ /* 0x040fe200078ec0ff */
[----:B------:R-:W-:Y:S01]  /*f060*/  IMAD.U32 R3, R3, 0x10000, RZ ;  /* 0x0001000003037824 */ /* 0x000fe200078e00ff */
[----:B----4-:R-:W-:Y:S01]  /*f070*/  LOP3.LUT R21, R10, 0xffff0000, RZ, 0xc0, !PT ;  /* 0xffff00000a157812 */ /* 0x010fe200078ec0ff */
[-C--:B------:R-:W-:Y:S01]  /*f080*/  FMUL.FTZ R12, R0, R14.reuse ;  /* 0x0000000e000c7220 */ /* 0x080fe20000410000 */
[----:B------:R-:W-:Y:S01]  /*f090*/  LOP3.LUT R15, R11, 0xffff0000, RZ, 0xc0, !PT ;  /* 0xffff00000b0f7812 */ /* 0x000fe200078ec0ff */
[----:B------:R-:W-:Y:S01]  /*f0a0*/  FMUL.FTZ R29, R20, R13 ;  /* 0x0000000d141d7220 */ /* 0x000fe20000410000 */
        /* <DEDUP_REMOVED lines=12> */
[----:B------:R-:W-:-:S02]  /*f170*/  FFMA.FTZ R29, R22, R15, -R29 ;  /* 0x0000000f161d7223 */ /* 0x000fc4000001081d */
[----:B------:R-:W-:Y:S02]  /*f180*/  FFMA.FTZ R20, R22, R13, R20 ;  /* 0x0000000d16147223 */ /* 0x000fe40000010014 */
        /* <DEDUP_REMOVED lines=8> */
.L_x_6647:
[----:B------:R-:W-:Y:S05]  /*f210*/  BSYNC B0 ;  /* 0x0000000000007941 */ /* 0x000fea0003800000 */
.L_x_6646:
[----:B-----5:R2:W-:Y:S04]  /*f220*/  STS.128 [R239+0x3800], R28 ;  /* 0x0038001cef007388 */ /* 0x0205e80000000c00 */
[----:B------:R2:W5:Y:S01]  /*f230*/  LD.E.128 R12, [R16.64+0x100] ;  /* 0x00010006100c7980 */ /* 0x000562000c101d00 */
[----:B------:R-:W-:Y:S01]  /*f240*/  IADD3 R0, R26, 0x80, RZ ;  /* 0x000000801a007810 */ /* 0x000fe20007ffe0ff */
[----:B------:R-:W-:Y:S03]  /*f250*/  BSSY B0, `(.L_x_6648) ;  /* 0x000002b000007945 */ /* 0x000fe60003800000 */
[----:B------:R-:W-:-:S13]  /*f260*/  ISETP.GE.AND P0, PT, R0, R7, PT ;  /* 0x000000070000720c */ /* 0x000fda0003f06270 */
[----:B------:R-:W-:Y:S05]  /*f270*/  @P0 BRA `(.L_x_6649) ;  /* 0x0000028000000947 */ /* 0x000fea0003800000 */
[----:B------:R-:W4:Y:S04]  /*f280*/  LD.E.64 R2, [R32.64+0x80] ;  /* 0x0000800620027980 */ /* 0x000f28000c101b00 */
[----:B--2---:R-:W2:Y:S01]  /*f290*/  LD.E.64 R10, [R24.64+0x80] ;  /* 0x00008006180a7980 */ /* 0x004ea2000c101b00 */
[C---:B---3-5:R-:W-:Y:S01]  /*f2a0*/  IMAD.U32 R23, R15.reuse, 0x10000, RZ ;  /* 0x000100000f177824 */ /* 0x068fe200078e00ff */
[----:B------:R-:W-:Y:S02]  /*f2b0*/  LOP3.LUT R22, R15, 0xffff0000, RZ, 0xc0, !PT ;  /* 0xffff00000f167812 */ /* 0x000fe400078ec0ff */
[C---:B------:R-:W-:Y:S02]  /*f2c0*/  LOP3.LUT R0, R13.reuse, 0xffff0000, RZ, 0xc0, !PT ;  /* 0xffff00000d007812 */ /* 0x040fe400078ec0ff */
[----:B------:R-:W-:-:S02]  /*f2d0*/  SHF.L.U32 R5, R13, 0x10, RZ ;  /* 0x000000100d057819 */ /* 0x000fc400000006ff */
[C---:B------:R-:W-:Y:S02]  /*f2e0*/  SHF.L.U32 R9, R12.reuse, 0x10, RZ ;  /* 0x000000100c097819 */ /* 0x040fe400000006ff */
[----:B------:R-:W-:Y:S02]  /*f2f0*/  LOP3.LUT R29, R12, 0xffff0000, RZ, 0xc0, !PT ;  /* 0xffff00000c1d7812 */ /* 0x000fe400078ec0ff */
[C---:B------:R-:W-:Y:S02]  /*f300*/  LOP3.LUT R30, R14.reuse, 0xffff0000, RZ, 0xc0, !PT ;  /* 0xffff00000e1e7812 */ /* 0x040fe400078ec0ff */
[----:B------:R-:W-:Y:S02]  /*f310*/  SHF.L.U32 R28, R14, 0x10, RZ ;  /* 0x000000100e1c7819 */ /* 0x000fe400000006ff */
[C---:B----4-:R-:W-:Y:S01]  /*f320*/  LOP3.LUT R15, R2.reuse, 0xffff0000, RZ, 0xc0, !PT ;  /* 0xffff0000020f7812 */ /* 0x050fe200078ec0ff */
[----:B------:R-:W-:Y:S01]  /*f330*/  IMAD.U32 R2, R2, 0x10000, RZ ;  /* 0x0001000002027824 */ /* 0x000fe200078e00ff */
[----:B------:R-:W-:-:S02]  /*f340*/  LOP3.LUT R13, R3, 0xffff0000, RZ, 0xc0, !PT ;  /* 0xffff0000030d7812 */ /* 0x000fc400078ec0ff */
[----:B--2---:R-:W-:Y:S01]  /*f350*/  LOP3.LUT R21, R10, 0xffff0000, RZ, 0xc0, !PT ;  /* 0xffff00000a157812 */ /* 0x004fe200078ec0ff */
[----:B------:R-:W-:Y:S01]  /*f360*/  FMUL.FTZ R12, R0, R15 ;  /* 0x0000000f000c7220 */ /* 0x000fe20000410000 */
[----:B------:R-:W-:Y:S01]  /*f370*/  LOP3.LUT R20, R11, 0xffff0000, RZ, 0xc0, !PT ;  /* 0xffff00000b147812 */ /* 0x000fe200078ec0ff */
[----:B------:R-:W-:Y:S01]  /*f380*/  FMUL.FTZ R14, R22, R13 ;  /* 0x0000000d160e7220 */ /* 0x000fe20000410000 */
[----:B------:R-:W-:Y:S01]  /*f390*/  SHF.L.U32 R3, R3, 0x10, RZ ;  /* 0x0000001003037819 */ /* 0x000fe200000006ff */
[-C--:B------:R-:W-:Y:S01]  /*f3a0*/  FMUL.FTZ R0, R0, R21.reuse ;  /* 0x0000001500007220 */ /* 0x080fe20000410000 */
[----:B------:R-:W-:Y:S01]  /*f3b0*/  SHF.L.U32 R10, R10, 0x10, RZ ;  /* 0x000000100a0a7819 */ /* 0x000fe200000006ff */
[----:B------:R-:W-:Y:S02]  /*f3c0*/  IMAD.U32 R11, R11, 0x10000, RZ ;  /* 0x000100000b0b7824 */ /* 0x000fe400078e00ff */
[----:B------:R-:W-:Y:S02]  /*f3d0*/  FFMA.FTZ R12, R5, R21, -R12 ;  /* 0x00000015050c7223 */ /* 0x000fe4000001080c */
[----:B------:R-:W-:-:S02]  /*f3e0*/  FMUL.FTZ R22, R22, R20 ;  /* 0x0000001416167220 */ /* 0x000fc40000410000 */
[----:B------:R-:W-:Y:S02]  /*f3f0*/  FFMA.FTZ R5, R5, R15, R0 ;  /* 0x0000000f05057223 */ /* 0x000fe40000010000 */
[C---:B------:R-:W-:Y:S02]  /*f400*/  FMUL.FTZ R15, R30.reuse, R3 ;  /* 0x000000031e0f7220 */ /* 0x040fe40000410000 */
[----:B------:R-:W-:Y:S01]  /*f410*/  FMUL.FTZ R0, R29, R2 ;  /* 0x000000021d007220 */ /* 0x000fe20000410000 */
[----:B------:R-:W-:Y:S01]  /*f420*/  F2FP.BF16.PACK_AB R5, R5, R12 ;  /* 0x0000000c0505723e */ /* 0x000fe200000010ff */
[----:B------:R-:W-:Y:S02]  /*f430*/  FMUL.FTZ R30, R30, R11 ;  /* 0x0000000b1e1e7220 */ /* 0x000fe40000410000 */
[C---:B------:R-:W-:Y:S02]  /*f440*/  FFMA.FTZ R14, R23.reuse, R20, -R14 ;  /* 0x00000014170e7223 */ /* 0x040fe4000001080e */
[----:B------:R-:W-:-:S02]  /*f450*/  FFMA.FTZ R13, R23, R13, R22 ;  /* 0x0000000d170d7223 */ /* 0x000fc40000010016 */
        /* <DEDUP_REMOVED lines=9> */
[----:B------:R-:W-:Y:S02]  /*f4f0*/  MOV R15, R2 ;  /* 0x00000002000f7202 */ /* 0x000fe40000000f00 */
.L_x_6649:
[----:B------:R-:W-:Y:S05]  /*f500*/  BSYNC B0 ;  /* 0x0000000000007941 */ /* 0x000fea0003800000 */
.L_x_6648:
        /* <DEDUP_REMOVED lines=8> */
[----:B-----5:R-:W-:Y:S01]  /*f590*/  LOP3.LUT R0, R21, 0xffff0000, RZ, 0xc0, !PT ;  /* 0xffff000015007812 */ /* 0x020fe200078ec0ff */
[----:B----4-:R-:W-:Y:S01]  /*f5a0*/  IMAD.U32 R17, R23, 0x10000, RZ ;  /* 0x0001000017117824 */ /* 0x010fe200078e00ff */
[----:B------:R-:W-:Y:S02]  /*f5b0*/  SHF.L.U32 R5, R21, 0x10, RZ ;  /* 0x0000001015057819 */ /* 0x000fe400000006ff */
[----:B------:R-:W-:Y:S02]  /*f5c0*/  LOP3.LUT R21, R20, 0xffff0000, RZ, 0xc0, !PT ;  /* 0xffff000014157812 */ /* 0x000fe400078ec0ff */
[----:B------:R-:W-:-:S02]  /*f5d0*/  LOP3.LUT R16, R23, 0xffff0000, RZ, 0xc0, !PT ;  /* 0xffff000017107812 */ /* 0x000fc400078ec0ff */
[----:B------:R-:W-:Y:S02]  /*f5e0*/  LOP3.LUT R23, R22, 0xffff0000, RZ, 0xc0, !PT ;  /* 0xffff000016177812 */ /* 0x000fe400078ec0ff */
[----:B------:R-:W-:Y:S02]  /*f5f0*/  SHF.L.U32 R7, R20, 0x10, RZ ;  /* 0x0000001014077819 */ /* 0x000fe400000006ff */
[----:B------:R-:W-:Y:S02]  /*f600*/  SHF.L.U32 R20, R22, 0x10, RZ ;  /* 0x0000001016147819 */ /* 0x000fe400000006ff */
[C---:B---3--:R-:W-:Y:S01]  /*f610*/  LOP3.LUT R13, R2.reuse, 0xffff0000, RZ, 0xc0, !PT ;  /* 0xffff0000020d7812 */ /* 0x048fe200078ec0ff */
[----:B------:R-:W-:Y:S01]  /*f620*/  IMAD.U32 R2, R2, 0x10000, RZ ;  /* 0x0001000002027824 */ /* 0x000fe200078e00ff */
[----:B------:R-:W-:Y:S02]  /*f630*/  LOP3.LUT R9, R3, 0xffff0000, RZ, 0xc0, !PT ;  /* 0xffff000003097812 */ /* 0x000fe400078ec0ff */
[----:B--2---:R-:W-:Y:S01]  /*f640*/  LOP3.LUT R15, R10, 0xffff0000, RZ, 0xc0, !PT ;  /* 0xffff00000a0f7812 */ /* 0x004fe200078ec0ff */
[----:B------:R-:W-:Y:S01]  /*f650*/  FMUL.FTZ R12, R0, R13 ;  /* 0x0000000d000c7220 */ /* 0x000fe20000410000 */
[----:B------:R-:W-:Y:S01]  /*f660*/  SHF.L.U32 R10, R10, 0x10, RZ ;  /* 0x000000100a0a7819 */ /* 0x000fe200000006ff */
[----:B------:R-:W-:Y:S01]  /*f670*/  FMUL.FTZ R22, R16, R9 ;  /* 0x0000000910167220 */ /* 0x000fe20000410000 */
[----:B------:R-:W-:Y:S01]  /*f680*/  LOP3.LUT R14, R11, 0xffff0000, RZ, 0xc0, !PT ;  /* 0xffff00000b0e7812 */ /* 0x000fe200078ec0ff */
[-C--:B------:R-:W-:Y:S01]  /*f690*/  FMUL.FTZ R0, R0, R15.reuse ;  /* 0x0000000f00007220 */ /* 0x080fe20000410000 */
[----:B------:R-:W-:Y:S01]  /*f6a0*/  SHF.L.U32 R3, R3, 0x10, RZ ;  /* 0x0000001003037819 */ /* 0x000fe200000006ff */
[----:B------:R-:W-:-:S02]  /*f6b0*/  FFMA.FTZ R12, R5, R15, -R12 ;  /* 0x0000000f050c7223 */ /* 0x000fc4000001080c */
[----:B------:R-:W-:Y:S02]  /*f6c0*/  FFMA.FTZ R5, R5, R13, R0 ;  /* 0x0000000d05057223 */ /* 0x000fe40000010000 */
        /* <DEDUP_REMOVED lines=17> */
[----:B------:R-:W-:Y:S02]  /*f7e0*/  MOV R20, R0 ;  /* 0x0000000000147202 */ /* 0x000fe40000000f00 */
.L_x_6651:
[----:B------:R-:W-:Y:S05]  /*f7f0*/  BSYNC B0 ;  /* 0x0000000000007941 */ /* 0x000fea0003800000 */
.L_x_6650:
[----:B-----5:R3:W-:Y:S01]  /*f800*/  STS.128 [R239+0x7800], R20 ;  /* 0x00780014ef007388 */ /* 0x0207e20000000c00 */
[----:B------:R-:W-:Y:S05]  /*f810*/  BRA `(.L_x_6643) ;  /* 0x00005c3000007947 */ /* 0x000fea0003800000 */
.L_x_6612:
        /* <DEDUP_REMOVED lines=14> */
[C---:B-----5:R-:W-:Y:S01]  /*f900*/  LEA R28, P0, R29.reuse, R12, 0x1 ;  /* 0x0000000c1d1c7211 */ /* 0x060fe200078008ff */
[----:B------:R-:W2:Y:S03]  /*f910*/  LD.E.128 R20, [R20.64] ;  /* 0x0000000614147980 */ /* 0x000ea6000c101d00 */
[----:B------:R-:W-:Y:S01]  /*f920*/  LEA.HI.X R29, R29, R13, R5, 0x1, P0 ;  /* 0x0000000d1d1d7211 */ /* 0x000fe200000f0c05 */
[----:B------:R-:W-:Y:S01]  /*f930*/  IMAD.MOV.U32 R5, RZ, RZ, RZ ;  /* 0x000000ffff057224 */ /* 0x000fe200078e00ff */
[----:B------:R-:W-:-:S04]  /*f940*/  @P1 IADD3 R5, -R9, RZ, RZ ;  /* 0x000000ff09051210 */ /* 0x000fc80007ffe1ff */
[C---:B------:R-:W-:Y:S01]  /*f950*/  IADD3 R33, P0, R5.reuse, R2, RZ ;  /* 0x0000000205217210 */ /* 0x040fe20007f1e0ff */
[----:B------:R-:W3:Y:S03]  /*f960*/  LD.E.128 R28, [R28.64] ;  /* 0x000000061c1c7980 */ /* 0x000ee6000c101d00 */
[----:B------:R-:W-:Y:S02]  /*f970*/  LEA.HI.X.SX32 R5, R5, R3, 0x1, P0 ;  /* 0x0000000305057211 */ /* 0x000fe400000f0eff */
[----:B------:R-:W-:-:S04]  /*f980*/  LEA R32, P0, R33, R14, 0x1 ;  /* 0x0000000e21207211 */ /* 0x000fc800078008ff */
[----:B------:R-:W-:-:S06]  /*f990*/  LEA.HI.X R33, R33, R15, R5, 0x1, P0 ;  /* 0x0000000f21217211 */ /* 0x000fcc00000f0c05 */
[----:B------:R-:W4:Y:S01]  /*f9a0*/  LD.E.128 R32, [R32.64] ;  /* 0x0000000620207980 */ /* 0x000f22000c101d00 */
        /* <DEDUP_REMOVED lines=57> */
[----:B------:R-:W-:-:S03]  /*fd40*/  FFMA.FTZ R29, R8, R31, R29 ;  /* 0x0000001f081d7223 */ /* 0x000fc6000001001d */
[----:B------:R-:W-:Y:S02]  /*fd50*/  F2FP.BF16.PACK_AB R43, R6, R21 ;  /* 0x00000015062b723e */ /* 0x000fe400000010ff */
[----:B------:R-:W-:Y:S02]  /*fd60*/  F2FP.BF16.PACK_AB R42, R29, R10 ;  /* 0x0000000a1d2a723e */ /* 0x000fe400000010ff */
.L_x_6655:
[----:B------:R-:W-:Y:S05]  /*fd70*/  BSYNC B0 ;  /* 0x0000000000007941 */ /* 0x000fea0003800000 */
.L_x_6654:
        /* <DEDUP_REMOVED lines=20> */
[----:B------:R-:W4:Y:S03]  /*fec0*/  LD.E.128 R28, [R28.64+0x80] ;  /* 0x000080061c1c7980 */ /* 0x000f26000c101d00 */
        /* <DEDUP_REMOVED lines=64> */
.L_x_6657:
[----:B------:R-:W-:Y:S05]  /*102d0*/  BSYNC B0 ;  /* 0x0000000000007941 */ /* 0x000fea0003800000 */
.L_x_6656:
        /* <DEDUP_REMOVED lines=15> */
[----:B------:R-:W2:Y:S03]  /*103d0*/  LD.E.128 R20, [R20.64+0x100] ;  /* 0x0001000614147980 */ /* 0x000ea6000c101d00 */
        /* <DEDUP_REMOVED lines=69> */
.L_x_6659:
[----:B------:R-:W-:Y:S05]  /*10830*/  BSYNC B0 ;  /* 0x0000000000007941 */ /* 0x000fea0003800000 */
.L_x_6658:
        /* <DEDUP_REMOVED lines=40> */
[----:B-1--4-:R-:W-:Y:S01]  /*10ac0*/  IMAD.U32 R49, R30, 0x10000, RZ ;  /* 0x000100001e317824 */ /* 0x012fe200078e00ff */
        /* <DEDUP_REMOVED lines=44> */
.L_x_6661:
[----:B------:R-:W-:Y:S05]  /*10d90*/  BSYNC B0 ;  /* 0x0000000000007941 */ /* 0x000fea0003800000 */
.L_x_6660:
[----:B-----5:R3:W-:Y:S02]  /*10da0*/  STS.128 [R239+0x6000], R36 ;  /* 0x00600024ef007388 */ /* 0x0207e40000000c00 */
.L_x_6653:
[----:B------:R-:W-:Y:S05]  /*10db0*/  BSYNC B1 ;  /* 0x0000000000017941 */ /* 0x000fea0003800000 */
.L_x_6652:
[----:B------:R-:W-:Y:S01]  /*10dc0*/  IADD3 R6, R146, 0x10, RZ ;  /* 0x0000001092067810 */ /* 0x000fe20007ffe0ff */
[----:B------:R-:W-:Y:S03]  /*10dd0*/  BSSY B1, `(.L_x_6662) ;  /* 0x0000167000017945 */ /* 0x000fe60003800000 */
[----:B------:R-:W-:-:S04]  /*10de0*/  ISETP.GE.AND P0, PT, R6, R11, PT ;  /* 0x0000000b0600720c */ /* 0x000fc80003f06270 */
[----:B------:R-:W-:-:S13]  /*10df0*/  ISETP.LT.OR P0, PT, R55, -0x87, P0 ;  /* 0xffffff793700780c */ /* 0x000fda0000701670 */
[----:B------:R-:W-:Y:S05]  /*10e00*/  @P0 BRA `(.L_x_6663) ;  /* 0x0000163000000947 */ /* 0x000fea0003800000 */
[----:B---3--:R3:W5:Y:S01]  /*10e10*/  LD.E.128 R36, [R46.64] ;  /* 0x000000062e247980 */ /* 0x008762000c101d00 */
        /* <DEDUP_REMOVED lines=12> */
[----:B-----5:R-:W-:-:S04]  /*10ee0*/  LEA R28, P1, R23, R12, 0x1 ;  /* 0x0000000c171c7211 */ /* 0x020fc800078208ff */
[----:B------:R-:W-:Y:S01]  /*10ef0*/  LEA.HI.X R29, R23, R13, R21, 0x1, P1 ;  /* 0x0000000d171d7211 */ /* 0x000fe200008f0c15 */
[----:B------:R-:W-:-:S04]  /*10f00*/  IMAD.WIDE R20, R5, 0x2, R46 ;  /* 0x0000000205147825 */ /* 0x000fc800078e022e */
[----:B------:R-:W-:Y:S01]  /*10f10*/  IMAD.MOV.U32 R5, RZ, RZ, RZ ;  /* 0x000000ffff057224 */ /* 0x000fe200078e00ff */
[----:B------:R-:W-:Y:S01]  /*10f20*/  @P0 IADD3 R5, -R9, RZ, RZ ;  /* 0x000000ff09050210 */ /* 0x000fe20007ffe1ff */
[----:B------:R-:W4:Y:S03]  /*10f30*/  LD.E.128 R28, [R28.64] ;  /* 0x000000061c1c7980 */ /* 0x000f26000c101d00 */
[C---:B------:R-:W-:Y:S01]  /*10f40*/  IADD3 R33, P1, R5.reuse, R4, RZ ;  /* 0x0000000405217210 */ /* 0x040fe20007f3e0ff */
[----:B--2---:R-:W2:Y:S03]  /*10f50*/  LD.E.128 R20, [R20.64] ;  /* 0x0000000614147980 */ /* 0x004ea6000c101d00 */
[----:B------:R-:W-:Y:S02]  /*10f60*/  LEA.HI.X.SX32 R0, R5, R0, 0x1, P1 ;  /* 0x0000000005007211 */ /* 0x000fe400008f0eff */
[----:B------:R-:W-:-:S04]  /*10f70*/  LEA R32, P1, R33, R14, 0x1 ;  /* 0x0000000e21207211 */ /* 0x000fc800078208ff */
[----:B------:R-:W-:-:S06]  /*10f80*/  LEA.HI.X R33, R33, R15, R0, 0x1, P1 ;  /* 0x0000000f21217211 */ /* 0x000fcc00008f0c00 */
[----:B---3--:R-:W3:Y:S01]  /*10f90*/  LD.E.128 R32, [R32.64] ;  /* 0x0000000620207980 */ /* 0x008ee2000c101d00 */
[C---:B------:R-:W-:Y:S01]  /*10fa0*/  IMAD.U32 R5, R36.reuse, 0x10000, RZ ;  /* 0x0001000024057824 */ /* 0x040fe200078e00ff */
[----:B------:R-:W-:Y:S01]  /*10fb0*/  LOP3.LUT R4, R36, 0xffff0000, RZ, 0xc0, !PT ;  /* 0xffff000024047812 */ /* 0x000fe200078ec0ff */
[C---:B------:R-:W-:Y:S01]  /*10fc0*/  IMAD.U32 R40, R39.reuse, 0x10000, RZ ;  /* 0x0001000027287824 */ /* 0x040fe200078e00ff */
[C---:B------:R-:W-:Y:S02]  /*10fd0*/  SHF.L.U32 R36, R38.reuse, 0x10, RZ ;  /* 0x0000001026247819 */ /* 0x040fe400000006ff */
[----:B------:R-:W-:Y:S02]  /*10fe0*/  LOP3.LUT R10, R38, 0xffff0000, RZ, 0xc0, !PT ;  /* 0xffff0000260a7812 */ /* 0x000fe400078ec0ff */
[----:B------:R-:W-:Y:S02]  /*10ff0*/  LOP3.LUT R8, R39, 0xffff0000, RZ, 0xc0, !PT ;  /* 0xffff000027087812 */ /* 0x000fe400078ec0ff */
[C---:B------:R-:W-:Y:S01]  /*11000*/  LOP3.LUT R0, R37.reuse, 0xffff0000, RZ, 0xc0, !PT ;  /* 0xffff000025007812 */ /* 0x040fe200078ec0ff */
[----:B------:R-:W-:-:S02]  /*11010*/  IMAD.U32 R37, R37, 0x10000, RZ ;  /* 0x0001000025257824 */ /* 0x000fc400078e00ff */
[C---:B----4-:R-:W-:Y:S01]  /*11020*/  IMAD.U32 R39, R28.reuse, 0x10000, RZ ;  /* 0x000100001c277824 */ /* 0x050fe200078e00ff */
[----:B------:R-:W-:Y:S01]  /*11030*/  LOP3.LUT R38, R28, 0xffff0000, RZ, 0xc0, !PT ;  /* 0xffff00001c267812 */ /* 0x000fe200078ec0ff */
[----:B------:R-:W-:Y:S01]  /*11040*/  IMAD.U32 R41, R30, 0x10000, RZ ;  /* 0x000100001e297824 */ /* 0x000fe200078e00ff */
[C---:B------:R-:W-:Y:S01]  /*11050*/  SHF.L.U32 R28, R29.reuse, 0x10, RZ ;  /* 0x000000101d1c7819 */ /* 0x040fe200000006ff */
[----:B--2---:R-:W-:Y:S01]  /*11060*/  IMAD.U32 R44, R20, 0x10000, RZ ;  /* 0x00010000142c7824 */ /* 0x004fe200078e00ff */
[----:B------:R-:W-:Y:S01]  /*11070*/  LOP3.LUT R42, R29, 0xffff0000, RZ, 0xc0, !PT ;  /* 0xffff00001d2a7812 */ /* 0x000fe200078ec0ff */
[----:B-1----:R-:W-:Y:S01]  /*11080*/  IMAD.U32 R48, R22, 0x10000, RZ ;  /* 0x0001000016307824 */ /* 0x002fe200078e00ff */
        /* <DEDUP_REMOVED lines=18> */
[C---:B---3--:R-:W-:Y:S01]  /*111b0*/  LOP3.LUT R38, R33.reuse, 0xffff0000, RZ, 0xc0, !PT ;  /* 0xffff000021267812 */ /* 0x048fe200078ec0ff */
        /* <DEDUP_REMOVED lines=26> */
.L_x_6665:
[----:B------:R-:W-:Y:S05]  /*11360*/  BSYNC B0 ;  /* 0x0000000000007941 */ /* 0x000fea0003800000 */
.L_x_6664:
[----:B-----5:R4:W-:Y:S04]  /*11370*/  STS.128 [R239+0x800], R36 ;  /* 0x00080024ef007388 */ /* 0x0209e80000000c00 */
[----:B--2---:R4:W5:Y:S01]  /*11380*/  LD.E.128 R40, [R46.64+0x80] ;  /* 0x000080062e287980 */ /* 0x004962000c101d00 */
[----:B------:R-:W-:Y:S01]  /*11390*/  IADD3 R0, R26, 0x40, RZ ;  /* 0x000000401a007810 */ /* 0x000fe20007ffe0ff */
[----:B------:R-:W-:Y:S03]  /*113a0*/  BSSY B0, `(.L_x_6666) ;  /* 0x0000055000007945 */ /* 0x000fe60003800000 */
[----:B------:R-:W-:-:S13]  /*113b0*/  ISETP.GE.AND P0, PT, R0, R7, PT ;  /* 0x000000070000720c */ /* 0x000fda0003f06270 */
        /* <DEDUP_REMOVED lines=16> */
[----:B------:R-:W2:Y:S03]  /*114c0*/  LD.E.128 R28, [R28.64] ;  /* 0x000000061c1c7980 */ /* 0x000ea6000c101d00 */
[C---:B------:R-:W-:Y:S01]  /*114d0*/  IADD3 R33, P1, R5.reuse, R4, RZ ;  /* 0x0000000405217210 */ /* 0x040fe20007f3e0ff */
[----:B---3--:R-:W3:Y:S03]  /*114e0*/  LD.E.128 R20, [R20.64+0x80] ;  /* 0x0000800614147980 */ /* 0x008ee6000c101d00 */
        /* <DEDUP_REMOVED lines=8> */
[C---:B------:R-:W-:Y:S02]  /*11570*/  SHF.L.U32 R36, R42.reuse, 0x10, RZ ;  /* 0x000000102a247819 */ /* 0x040fe400000006ff */
[----:B------:R-:W-:Y:S01]  /*11580*/  LOP3.LUT R10, R42, 0xffff0000, RZ, 0xc0, !PT ;  /* 0xffff00002a0a7812 */ /* 0x000fe200078ec0ff */
[C---:B------:R-:W-:Y:S01]  /*11590*/  IMAD.U32 R42, R43.reuse, 0x10000, RZ ;  /* 0x000100002b2a7824 */ /* 0x040fe200078e00ff */
[----:B------:R-:W-:Y:S01]  /*115a0*/  LOP3.LUT R8, R43, 0xffff0000, RZ, 0xc0, !PT ;  /* 0xffff00002b087812 */ /* 0x000fe200078ec0ff */
[C---:B--2---:R-:W-:Y:S01]  /*115b0*/  IMAD.U32 R38, R28.reuse, 0x10000, RZ ;  /* 0x000100001c267824 */ /* 0x044fe200078e00ff */
[----:B------:R-:W-:Y:S01]  /*115c0*/  LOP3.LUT R37, R28, 0xffff0000, RZ, 0xc0, !PT ;  /* 0xffff00001c257812 */ /* 0x000fe200078ec0ff */
[----:B------:R-:W-:Y:S01]  /*115d0*/  IMAD.U32 R39, R30, 0x10000, RZ ;  /* 0x000100001e277824 */ /* 0x000fe200078e00ff */
        /* <DEDUP_REMOVED lines=21> */
[----:B------:R-:W-:Y:S01]  /*11730*/  FMUL.FTZ R29, R22, R29 ;  /* 0x0000001d161d7220 */ /* 0x000fe20000410000 */
[----:B----4-:R-:W-:Y:S01]  /*11740*/  LOP3.LUT R22, R32, 0xffff0000, RZ, 0xc0, !PT ;  /* 0xffff000020167812 */ /* 0x010fe200078ec0ff */
        /* <DEDUP_REMOVED lines=25> */
[----:B------:R-:W-:Y:S02]  /*118e0*/  F2FP.BF16.PACK_AB R43, R31, R28 ;  /* 0x0000001c1f2b723e */ /* 0x000fe400000010ff */
.L_x_6667:
[----:B------:R-:W-:Y:S05]  /*118f0*/  BSYNC B0 ;  /* 0x0000000000007941 */ /* 0x000fea0003800000 */
.L_x_6666:
[----:B-----5:R2:W-:Y:S04]  /*11900*/  STS.128 [R239+0x2800], R40 ;  /* 0x00280028ef007388 */ /* 0x0205e80000000c00 */
[----:B----4-:R2:W5:Y:S01]  /*11910*/  LD.E.128 R36, [R46.64+0x100] ;  /* 0x000100062e247980 */ /* 0x010562000c101d00 */
        /* <DEDUP_REMOVED lines=19> */
[----:B------:R-:W4:Y:S03]  /*11a50*/  LD.E.128 R28, [R28.64] ;  /* 0x000000061c1c7980 */ /* 0x000f26000c101d00 */
[C---:B------:R-:W-:Y:S01]  /*11a60*/  IADD3 R33, P1, R5.reuse, R4, RZ ;  /* 0x0000000405217210 */ /* 0x040fe20007f3e0ff */
[----:B--2---:R-:W2:Y:S03]  /*11a70*/  LD.E.128 R20, [R20.64+0x100] ;  /* 0x0001000614147980 */ /* 0x004ea6000c101d00 */
[----:B------:R-:W-:Y:S02]  /*11a80*/  LEA.HI.X.SX32 R0, R5, R0, 0x1, P1 ;  /* 0x0000000005007211 */ /* 0x000fe400008f0eff */
[----:B------:R-:W-:-:S04]  /*11a90*/  LEA R32, P1, R33, R14, 0x1 ;  /* 0x0000000e21207211 */ /* 0x000fc800078208ff */
[----:B------:R-:W-:-:S06]  /*11aa0*/  LEA.HI.X R33, R33, R15, R0, 0x1, P1 ;  /* 0x0000000f21217211 */ /* 0x000fcc00008f0c00 */
[----:B---3--:R-:W3:Y:S01]  /*11ab0*/  LD.E.128 R32, [R32.64] ;  /* 0x0000000620207980 */ /* 0x008ee2000c101d00 */
        /* <DEDUP_REMOVED lines=60> */
.L_x_6669:
[----:B------:R-:W-:Y:S05]  /*11e80*/  BSYNC B0 ;  /* 0x0000000000007941 */ /* 0x000fea0003800000 */
.L_x_6668:
        /* <DEDUP_REMOVED lines=8> */
[----:B------:R-:W-:Y:S01]  /*11f10*/  IADD3 R0, R45, 0xc0, RZ ;  /* 0x000000c02d007810 */ /* 0x000fe20007ffe0ff */
[----:B------:R-:W-:-:S03]  /*11f20*/  IMAD.MOV.U32 R31, RZ, RZ, R9 ;  /* 0x000000ffff1f7224 */ /* 0x000fc600078e0009 */
[----:B------:R-:W-:-:S04]  /*11f30*/  IADD3 R4, P1, R0, R2, RZ ;  /* 0x0000000200047210 */ /* 0x000fc80007f3e0ff */
[----:B------:R-:W-:-:S03]  /*11f40*/  LEA.HI.X.SX32 R0, R0, R3, 0x1, P1 ;  /* 0x0000000300007211 */ /* 0x000fc600008f0eff */
        /* <DEDUP_REMOVED lines=10> */
[C---:B----4-:R-:W-:Y:S01]  /*11ff0*/  IADD3 R37, P1, R5.reuse, R4, RZ ;  /* 0x0000000405257210 */ /* 0x050fe20007f3e0ff */
[----:B------:R-:W4:Y:S03]  /*12000*/  LD.E.128 R32, [R32.64] ;  /* 0x0000000620207980 */ /* 0x000f26000c101d00 */
        /* <DEDUP_REMOVED lines=12> */
[C---:B--2---:R-:W-:Y:S01]  /*120d0*/  SHF.L.U32 R22, R29.reuse, 0x10, RZ ;  /* 0x000000101d167819 */ /* 0x044fe200000006ff */
[----:B------:R-:W-:Y:S01]  /*120e0*/  IMAD.U32 R42, R30, 0x10000, RZ ;  /* 0x000100001e2a7824 */ /* 0x000fe200078e00ff */
[----:B------:R-:W-:Y:S01]  /*120f0*/  LOP3.LUT R43, R29, 0xffff0000, RZ, 0xc0, !PT ;  /* 0xffff00001d2b7812 */ /* 0x000fe200078ec0ff */
[----:B------:R-:W-:Y:S01]  /*12100*/  IMAD.U32 R40, R28, 0x10000, RZ ;  /* 0x000100001c287824 */ /* 0x000fe200078e00ff */
[----:B------:R-:W-:-:S02]  /*12110*/  LOP3.LUT R29, R30, 0xffff0000, RZ, 0xc0, !PT ;  /* 0xffff00001e1d7812 */ /* 0x000fc400078ec0ff */
[----:B------:R-:W-:Y:S01]  /*12120*/  LOP3.LUT R23, R28, 0xffff0000, RZ, 0xc0, !PT ;  /* 0xffff00001c177812 */ /* 0x000fe200078ec0ff */
[C---:B------:R-:W-:Y:S01]  /*12130*/  IMAD.U32 R28, R31.reuse, 0x10000, RZ ;  /* 0x000100001f1c7824 */ /* 0x040fe200078e00ff */
[----:B------:R-:W-:Y:S02]  /*12140*/  LOP3.LUT R44, R31, 0xffff0000, RZ, 0xc0, !PT ;  /* 0xffff00001f2c7812 */ /* 0x000fe400078ec0ff */
[C---:B----4-:R-:W-:Y:S01]  /*12150*/  SHF.L.U32 R45, R32.reuse, 0x10, RZ ;  /* 0x00000010202d7819 */ /* 0x050fe200000006ff */
[----:B------:R-:W-:Y:S01]  /*12160*/  IMAD.U32 R31, R33, 0x10000, RZ ;  /* 0x00010000211f7824 */ /* 0x000fe200078e00ff */
[----:B------:R-:W-:Y:S02]  /*12170*/  LOP3.LUT R30, R32, 0xffff0000, RZ, 0xc0, !PT ;  /* 0xffff0000201e7812 */ /* 0x000fe400078ec0ff */
[C---:B------:R-:W-:Y:S01]  /*12180*/  LOP3.LUT R32, R34.reuse, 0xffff0000, RZ, 0xc0, !PT ;  /* 0xffff000022207812 */ /* 0x040fe200078ec0ff */
[----:B------:R-:W-:Y:S01]  /*12190*/  @!P0 FADD.FTZ R31, -R31, -RZ ;  /* 0x800000ff1f1f8221 */ /* 0x000fe20000010100 */
[----:B------:R-:W-:Y:S01]  /*121a0*/  LOP3.LUT R46, R33, 0xffff0000, RZ, 0xc0, !PT ;  /* 0xffff0000212e7812 */ /* 0x000fe200078ec0ff */
[C---:B------:R-:W-:Y:S01]  /*121b0*/  IMAD.U32 R33, R35.reuse, 0x10000, RZ ;  /* 0x0001000023217824 */ /* 0x040fe200078e00ff */
[----:B------:R-:W-:Y:S01]  /*121c0*/  SHF.L.U32 R47, R34, 0x10, RZ ;  /* 0x00000010222f7819 */ /* 0x000fe200000006ff */
[----:B------:R-:W-:Y:S01]  /*121d0*/  @!P0 FADD.FTZ R32, -R32, -RZ ;  /* 0x800000ff20208221 */ /* 0x000fe20000010100 */
[----:B------:R-:W-:Y:S01]  /*121e0*/  LOP3.LUT R35, R35, 0xffff0000, RZ, 0xc0, !PT ;  /* 0xffff000023237812 */ /* 0x000fe200078ec0ff */
[----:B------:R-:W-:-:S02]  /*121f0*/  @!P0 FADD.FTZ R45, -R45, -RZ ;  /* 0x800000ff2d2d8221 */ /* 0x000fc40000010100 */
[----:B------:R-:W-:Y:S02]  /*12200*/  @!P0 FADD.FTZ R30, -R30, -RZ ;  /* 0x800000ff1e1e8221 */ /* 0x000fe40000010100 */
[----:B------:R-:W-:Y:S01]  /*12210*/  FMUL.FTZ R22, R22, R31 ;  /* 0x0000001f16167220 */ /* 0x000fe20000410000 */
[C---:B---3--:R-:W-:Y:S01]  /*12220*/  LOP3.LUT R31, R36.reuse, 0xffff0000, RZ, 0xc0, !PT ;  /* 0xffff0000241f7812 */ /* 0x048fe200078ec0ff */
[----:B------:R-:W-:Y:S01]  /*12230*/  FMUL.FTZ R29, R29, R32 ;  /* 0x000000201d1d7220 */ /* 0x000fe20000410000 */
[----:B------:R-:W-:Y:S01]  /*12240*/  SHF.L.U32 R32, R36, 0x10, RZ ;  /* 0x0000001024207819 */ /* 0x000fe200000006ff */
[----:B------:R-:W-:Y:S01]  /*12250*/  @!P0 FADD.FTZ R47, -R47, -RZ ;  /* 0x800000ff2f2f8221 */ /* 0x000fe20000010100 */
[C---:B------:R-:W-:Y:S01]  /*12260*/  SHF.L.U32 R36, R38.reuse, 0x10, RZ ;  /* 0x0000001026247819 */ /* 0x040fe200000006ff */
[----:B------:R-:W-:Y:S01]  /*12270*/  @!P0 FADD.FTZ R33, -R33, -RZ ;  /* 0x800000ff21218221 */ /* 0x000fe20000010100 */
[----:B------:R-:W-:Y:S01]  /*12280*/  LOP3.LUT R34, R38, 0xffff0000, RZ, 0xc0, !PT ;  /* 0xffff000026227812 */ /* 0x000fe200078ec0ff */
[----:B------:R-:W-:Y:S01]  /*12290*/  @!P0 FADD.FTZ R46, -R46, -RZ ;  /* 0x800000ff2e2e8221 */ /* 0x000fe20000010100 */
[----:B------:R-:W-:Y:S01]  /*122a0*/  LOP3.LUT R38, R39, 0xffff0000, RZ, 0xc0, !PT ;  /* 0xffff000027267812 */ /* 0x000fe200078ec0ff */
[----:B------:R-:W-:-:S02]  /*122b0*/  FMUL.FTZ R40, R40, R45 ;  /* 0x0000002d28287220 */ /* 0x000fc40000410000 */
[----:B------:R-:W-:Y:S02]  /*122c0*/  FMUL.FTZ R23, R23, R30 ;  /* 0x0000001e17177220 */ /* 0x000fe40000410000 */
[----:B------:R-:W-:Y:S02]  /*122d0*/  @!P0 FADD.FTZ R35, -R35, -RZ ;  /* 0x800000ff23238221 */ /* 0x000fe40000010100 */
[C---:B------:R-:W-:Y:S01]  /*122e0*/  IMAD.U32 R30, R37.reuse, 0x10000, RZ ;  /* 0x00010000251e7824 */ /* 0x040fe200078e00ff */
[----:B------:R-:W-:Y:S01]  /*122f0*/  LOP3.LUT R37, R37, 0xffff0000, RZ, 0xc0, !PT ;  /* 0xffff000025257812 */ /* 0x000fe200078ec0ff */
[----:B------:R-:W-:Y:S02]  /*12300*/  FMUL.FTZ R47, R42, R47 ;  /* 0x0000002f2a2f7220 */ /* 0x000fe40000410000 */
[----:B------:R-:W-:Y:S02]  /*12310*/  FMUL.FTZ R28, R28, R33 ;  /* 0x000000211c1c7220 */ /* 0x000fe40000410000 */
[----:B------:R-:W-:-:S02]  /*12320*/  FMUL.FTZ R43, R43, R46 ;  /* 0x0000002e2b2b7220 */ /* 0x000fc40000410000 */
[----:B------:R-:W-:Y:S02]  /*12330*/  FMUL.FTZ R35, R44, R35 ;  /* 0x000000232c237220 */ /* 0x000fe40000410000 */
[----:B------:R-:W-:Y:S02]  /*12340*/  IMAD.U32 R33, R39, 0x10000, RZ ;  /* 0x0001000027217824 */ /* 0x000fe400078e00ff */
        /* <DEDUP_REMOVED lines=8> */
[----:B------:R-:W-:Y:S01]  /*123d0*/  FFMA.FTZ R28, R41, R33, R28 ;  /* 0x00000021291c7223 */ /* 0x000fe2000001001c */
[----:B------:R-:W-:Y:S01]  /*123e0*/  MOV R20, R4 ;  /* 0x0000000400147202 */ /* 0x000fe20000000f00 */
[----:B------:R-:W-:Y:S01]  /*123f0*/  FFMA.FTZ R35, R8, R38, R35 ;  /* 0x0000002608237223 */ /* 0x000fe20000010023 */
[----:B------:R-:W-:-:S04]  /*12400*/  F2FP.BF16.PACK_AB R21, R0, R21 ;  /* 0x000000150015723e */ /* 0x000fc800000010ff */
[----:B------:R-:W-:Y:S02]  /*12410*/  F2FP.BF16.PACK_AB R23, R35, R28 ;  /* 0x0000001c2317723e */ /* 0x000fe400000010ff */
.L_x_6671:
[----:B------:R-:W-:Y:S05]  /*12420*/  BSYNC B0 ;  /* 0x0000000000007941 */ /* 0x000fea0003800000 */
.L_x_6670:
[----:B-----5:R1:W-:Y:S02]  /*12430*/  STS.128 [R239+0x6800], R20 ;  /* 0x00680014ef007388 */ /* 0x0203e40000000c00 */
.L_x_6663:
[----:B------:R-:W-:Y:S05]  /*12440*/  BSYNC B1 ;  /* 0x0000000000017941 */ /* 0x000fea0003800000 */
.L_x_6662:
[----:B------:R-:W-:Y:S01]  /*12450*/  IADD3 R8, R146, 0x20, RZ ;  /* 0x0000002092087810 */ /* 0x000fe20007ffe0ff */
[----:B------:R-:W-:Y:S03]  /*12460*/  BSSY B1, `(.L_x_6672) ;  /* 0x0000167000017945 */ /* 0x000fe60003800000 */
[----:B------:R-:W-:-:S04]  /*12470*/  ISETP.GE.AND P0, PT, R8, R11, PT ;  /* 0x0000000b0800720c */ /* 0x000fc80003f06270 */
[----:B------:R-:W-:-:S13]  /*12480*/  ISETP.LT.OR P0, PT, R55, -0x107, P0 ;  /* 0xfffffef93700780c */ /* 0x000fda0000701670 */
[----:B------:R-:W-:Y:S05]  /*12490*/  @P0 BRA `(.L_x_6673) ;  /* 0x0000163000000947 */ /* 0x000fea0003800000 */
[----:B---34-:R3:W5:Y:S01]  /*124a0*/  LD.E.128 R36, [R24.64] ;  /* 0x0000000618247980 */ /* 0x018762000c101d00 */
[----:B------:R-:W-:Y:S01]  /*124b0*/  ISETP.GE.AND P0, PT, R26, R7, PT ;  /* 0x000000071a00720c */ /* 0x000fe20003f06270 */
[----:B------:R-:W-:-:S12]  /*124c0*/  BSSY B0, `(.L_x_6674) ;  /* 0x0000054000007945 */ /* 0x000fd80003800000 */
[----:B------:R-:W-:Y:S05]  /*124d0*/  @P0 BRA `(.L_x_6675) ;  /* 0x0000052000000947 */ /* 0x000fea0003800000 */
[----:B------:R-:W-:Y:S01]  /*124e0*/  ISETP.GE.AND P0, PT, R26, R9, PT ;  /* 0x000000091a00720c */ /* 0x000fe20003f06270 */
[----:B------:R-:W-:Y:S02]  /*124f0*/  IMAD.SHL.U32 R0, R9, 0x20, RZ ;  /* 0x0000002009007824 */ /* 0x000fe400078e00ff */
[----:B-1----:R-:W-:Y:S02]  /*12500*/  IMAD.MOV.U32 R21, RZ, RZ, RZ ;  /* 0x000000ffff157224 */ /* 0x002fe400078e00ff */
[----:B------:R-:W-:Y:S01]  /*12510*/  IMAD.MOV.U32 R5, RZ, RZ, R9 ;  /* 0x000000ffff057224 */ /* 0x000fe200078e0009 */
[----:B------:R-:W-:-:S04]  /*12520*/  IADD3 R4, P1, R0, R2, RZ ;  /* 0x0000000200047210 */ /* 0x000fc80007f3e0ff */
[----:B------:R-:W-:-:S03]  /*12530*/  LEA.HI.X.SX32 R0, R0, R3, 0x1, P1 ;  /* 0x0000000300007211 */ /* 0x000fc600008f0eff */
[----:B------:R-:W-:Y:S01]  /*12540*/  @P0 IADD3 R21, -R9, RZ, RZ ;  /* 0x000000ff09150210 */ /* 0x000fe20007ffe1ff */
[----:B------:R-:W-:-:S03]  /*12550*/  @P0 IMAD.MOV R5, RZ, RZ, -R9 ;  /* 0x000000ffff050224 */ /* 0x000fc600078e0a09 */
[----:B------:R-:W-:-:S04]  /*12560*/  IADD3 R23, P1, R21, R4, RZ ;  /* 0x0000000415177210 */ /* 0x000fc80007f3e0ff */
[----:B------:R-:W-:Y:S02]  /*12570*/  LEA.HI.X.SX32 R21, R21, R0, 0x1, P1 ;  /* 0x0000000015157211 */ /* 0x000fe400008f0eff */
[----:B-----5:R-:W-:-:S04]  /*12580*/  LEA R28, P1, R23, R12, 0x1 ;  /* 0x0000000c171c7211 */ /* 0x020fc800078208ff */
[----:B------:R-:W-:Y:S01]  /*12590*/  LEA.HI.X R29, R23, R13, R21, 0x1, P1 ;  /* 0x0000000d171d7211 */ /* 0x000fe200008f0c15 */
[----:B------:R-:W-:Y:S01]  /*125a0*/  IMAD.WIDE R20, R5, 0x2, R24 ;  /* 0x0000000205147825 */ /* 0x000fe200078e0218 */
[----:B------:R-:W-:-:S03]  /*125b0*/  MOV R5, RZ ;  /* 0x000000ff00057202 */ /* 0x000fc60000000f00 */
[----:B------:R-:W-:Y:S01]  /*125c0*/  @P0 IMAD.MOV R5, RZ, RZ, -R9 ;  /* 0x000000ffff050224 */ /* 0x000fe200078e0a09 */
[----:B------:R-:W4:Y:S04]  /*125d0*/  LD.E.128 R28, [R28.64] ;  /* 0x000000061c1c7980 */ /* 0x000f28000c101d00 */
[C---:B------:R-:W-:Y:S01]  /*125e0*/  IADD3 R33, P1, R5.reuse, R4, RZ ;  /* 0x0000000405217210 */ /* 0x040fe20007f3e0ff */
[----:B--2---:R-:W2:Y:S03]  /*125f0*/  LD.E.128 R20, [R20.64] ;  /* 0x0000000614147980 */ /* 0x004ea6000c101d00 */
[----:B------:R-:W-:Y:S02]  /*12600*/  LEA.HI.X.SX32 R0, R5, R0, 0x1, P1 ;  /* 0x0000000005007211 */ /* 0x000fe400008f0eff */
[----:B------:R-:W-:-:S04]  /*12610*/  LEA R32, P1, R33, R14, 0x1 ;  /* 0x0000000e21207211 */ /* 0x000fc800078208ff */
[----:B------:R-:W-:-:S06]  /*12620*/  LEA.HI.X R33, R33, R15, R0, 0x1, P1 ;  /* 0x0000000f21217211 */ /* 0x000fcc00008f0c00 */
[----:B---3--:R-:W3:Y:S01]  /*12630*/  LD.E.128 R32, [R32.64] ;  /* 0x0000000620207980 */ /* 0x008ee2000c101d00 */
[C---:B------:R-:W-:Y:S01]  /*12640*/  IMAD.U32 R5, R36.reuse, 0x10000, RZ ;  /* 0x0001000024057824 */ /* 0x040fe200078e00ff */
[----:B------:R-:W-:Y:S02]  /*12650*/  LOP3.LUT R4, R36, 0xffff0000, RZ, 0xc0, !PT ;  /* 0xffff000024047812 */ /* 0x000fe400078ec0ff */
[C---:B------:R-:W-:Y:S02]  /*12660*/  LOP3.LUT R0, R37.reuse, 0xffff0000, RZ, 0xc0, !PT ;  /* 0xffff000025007812 */ /* 0x040fe400078ec0ff */
[----:B------:R-:W-:Y:S01]  /*12670*/  SHF.L.U32 R40, R37, 0x10, RZ ;  /* 0x0000001025287819 */ /* 0x000fe200000006ff */
[C---:B------:R-:W-:Y:S01]  /*12680*/  IMAD.U32 R37, R38.reuse, 0x10000, RZ ;  /* 0x0001000026257824 */ /* 0x040fe200078e00ff */
[----:B------:R-:W-:Y:S02]  /*12690*/  LOP3.LUT R36, R38, 0xffff0000, RZ, 0xc0, !PT ;  /* 0xffff000026247812 */ /* 0x000fe400078ec0ff */
[----:B------:R-:W-:-:S02]  /*126a0*/  LOP3.LUT R10, R39, 0xffff0000, RZ, 0xc0, !PT ;  /* 0xffff0000270a7812 */ /* 0x000fc400078ec0ff */
[----:B------:R-:W-:Y:S01]  /*126b0*/  SHF.L.U32 R41, R39, 0x10, RZ ;  /* 0x0000001027297819 */ /* 0x000fe200000006ff */
[C---:B----4-:R-:W-:Y:S01]  /*126c0*/  IMAD.U32 R39, R28.reuse, 0x10000, RZ ;  /* 0x000100001c277824 */ /* 0x050fe200078e00ff */
        /* <DEDUP_REMOVED lines=24> */
[----:B---3--:R-:W-:Y:S01]  /*12850*/  LOP3.LUT R23, R32, 0xffff0000, RZ, 0xc0, !PT ;  /* 0xffff000020177812 */ /* 0x008fe200078ec0ff */
        /* <DEDUP_REMOVED lines=26> */
.L_x_6675:
[----:B------:R-:W-:Y:S05]  /*12a00*/  BSYNC B0 ;  /* 0x0000000000007941 */ /* 0x000fea0003800000 */
.L_x_6674:
[----:B-----5:R4:W-:Y:S04]  /*12a10*/  STS.128 [R239+0x1000], R36 ;  /* 0x00100024ef007388 */ /* 0x0209e80000000c00 */
[----:B--2---:R4:W5:Y:S01]  /*12a20*/  LD.E.128 R40, [R24.64+0x80] ;  /* 0x0000800618287980 */ /* 0x004962000c101d00 */
[----:B------:R-:W-:Y:S01]  /*12a30*/  IADD3 R0, R26, 0x40, RZ ;  /* 0x000000401a007810 */ /* 0x000fe20007ffe0ff */
[----:B------:R-:W-:Y:S03]  /*12a40*/  BSSY B0, `(.L_x_6676) ;  /* 0x0000055000007945 */ /* 0x000fe60003800000 */
[----:B------:R-:W-:-:S13]  /*12a50*/  ISETP.GE.AND P0, PT, R0, R7, PT ;  /* 0x000000070000720c */ /* 0x000fda0003f06270 */
        /* <DEDUP_REMOVED lines=23> */
[----:B-----5:R-:W-:Y:S01]  /*12bd0*/  SHF.L.U32 R37, R42, 0x10, RZ ;  /* 0x000000102a257819 */ /* 0x020fe200000006ff */
[----:B------:R-:W-:Y:S01]  /*12be0*/  IMAD.U32 R5, R40, 0x10000, RZ ;  /* 0x0001000028057824 */ /* 0x000fe200078e00ff */
[----:B------:R-:W-:Y:S01]  /*12bf0*/  LOP3.LUT R36, R42, 0xffff0000, RZ, 0xc0, !PT ;  /* 0xffff00002a247812 */ /* 0x000fe200078ec0ff */
[C---:B------:R-:W-:Y:S01]  /*12c00*/  IMAD.U32 R42, R43.reuse, 0x10000, RZ ;  /* 0x000100002b2a7824 */ /* 0x040fe200078e00ff */
[----:B------:R-:W-:Y:S02]  /*12c10*/  LOP3.LUT R10, R43, 0xffff0000, RZ, 0xc0, !PT ;  /* 0xffff00002b0a7812 */ /* 0x000fe400078ec0ff */
        /* <DEDUP_REMOVED lines=55> */
.L_x_6677:
[----:B------:R-:W-:Y:S05]  /*12f90*/  BSYNC B0 ;  /* 0x0000000000007941 */ /* 0x000fea0003800000 */
.L_x_6676:
[----:B-----5:R2:W-:Y:S04]  /*12fa0*/  STS.128 [R239+0x3000], R40 ;  /* 0x00300028ef007388 */ /* 0x0205e80000000c00 */
[----:B----4-:R2:W5:Y:S01]  /*12fb0*/  LD.E.128 R36, [R24.64+0x100] ;  /* 0x0001000618247980 */ /* 0x010562000c101d00 */
        /* <DEDUP_REMOVED lines=34> */
[C---:B----4-:R-:W-:Y:S01]  /*131e0*/  IMAD.U32 R39, R28.reuse, 0x10000, RZ ;  /* 0x000100001c277824 */ /* 0x050fe200078e00ff */
        /* <DEDUP_REMOVED lines=51> */
.L_x_6679:
[----:B------:R-:W-:Y:S05]  /*13520*/  BSYNC B0 ;  /* 0x0000000000007941 */ /* 0x000fea0003800000 */
.L_x_6678:
[----:B-----5:R4:W-:Y:S04]  /*13530*/  STS.128 [R239+0x5000], R36 ;  /* 0x00500024ef007388 */ /* 0x0209e80000000c00 */
[----:B------:R4:W5:Y:S01]  /*13540*/  LD.E.128 R28, [R24.64+0x180] ;  /* 0x00018006181c7980 */ /* 0x000962000c101d00 */
        /* <DEDUP_REMOVED lines=14> */
[----:B------:R-:W-:Y:S02]  /*13630*/  LEA.HI.X.SX32 R21, R21, R0, 0x1, P1 ;  /* 0x0000000015157211 */ /* 0x000fe400008f0eff */
[----:B------:R-:W-:Y:S01]  /*13640*/  LEA R20, P1, R23, R12, 0x1 ;  /* 0x0000000c17147211 */ /* 0x000fe200078208ff */
[----:B------:R-:W-:Y:S01]  /*13650*/  IMAD.MOV.U32 R5, RZ, RZ, RZ ;  /* 0x000000ffff057224 */ /* 0x000fe200078e00ff */
[----:B------:R-:W-:Y:S01]  /*13660*/  @P0 IADD3 R5, -R9, RZ, RZ ;  /* 0x000000ff09050210 */ /* 0x000fe20007ffe1ff */
[----:B--2---:R-:W2:Y:S01]  /*13670*/  LD.E.128 R32, [R32.64+0x180] ;  /* 0x0001800620207980 */ /* 0x004ea2000c101d00 */
[----:B------:R-:W-:Y:S02]  /*13680*/  LEA.HI.X R21, R23, R13, R21, 0x1, P1 ;  /* 0x0000000d17157211 */ /* 0x000fe400008f0c15 */
[----:B---34-:R-:W-:-:S04]  /*13690*/  IADD3 R25, P1, R5, R4, RZ ;  /* 0x0000000405197210 */ /* 0x018fc80007f3e0ff */
[----:B------:R-:W3:Y:S01]  /*136a0*/  LD.E.128 R20, [R20.64] ;  /* 0x0000000614147980 */ /* 0x000ee2000c101d00 */
[----:B------:R-:W-:Y:S02]  /*136b0*/  LEA.HI.X.SX32 R0, R5, R0, 0x1, P1 ;  /* 0x0000000005007211 */ /* 0x000fe400008f0eff */
[----:B------:R-:W-:-:S04]  /*136c0*/  LEA R36, P1, R25, R14, 0x1 ;  /* 0x0000000e19247211 */ /* 0x000fc800078208ff */
[----:B------:R-:W-:-:S06]  /*136d0*/  LEA.HI.X R37, R25, R15, R0, 0x1, P1 ;  /* 0x0000000f19257211 */ /* 0x000fcc00008f0c00 */
[----:B------:R-:W4:Y:S01]  /*136e0*/  LD.E.128 R36, [R36.64] ;  /* 0x0000000624247980 */ /* 0x000f22000c101d00 */
[C---:B-----5:R-:W-:Y:S01]  /*136f0*/  IMAD.U32 R5, R28.reuse, 0x10000, RZ ;  /* 0x000100001c057824 */ /* 0x060fe200078e00ff */
[----:B------:R-:W-:Y:S01]  /*13700*/  LOP3.LUT R4, R28, 0xffff0000, RZ, 0xc0, !PT ;  /* 0xffff00001c047812 */ /* 0x000fe200078ec0ff */
[C---:B------:R-:W-:Y:S01]  /*13710*/  IMAD.U32 R28, R29.reuse, 0x10000, RZ ;  /* 0x000100001d1c7824 */ /* 0x040fe200078e00ff */
[----:B------:R-:W-:Y:S02]  /*13720*/  LOP3.LUT R0, R29, 0xffff0000, RZ, 0xc0, !PT ;  /* 0xffff00001d007812 */ /* 0x000fe400078ec0ff */
[C---:B------:R-:W-:Y:S02]  /*13730*/  SHF.L.U32 R25, R30.reuse, 0x10, RZ ;  /* 0x000000101e197819 */ /* 0x040fe400000006ff */
[----:B------:R-:W-:Y:S02]  /*13740*/  LOP3.LUT R24, R30, 0xffff0000, RZ, 0xc0, !PT ;  /* 0xffff00001e187812 */ /* 0x000fe400078ec0ff */
[C---:B------:R-:W-:Y:S01]  /*13750*/  LOP3.LUT R10, R31.reuse, 0xffff0000, RZ, 0xc0, !PT ;  /* 0xffff00001f0a7812 */ /* 0x040fe200078ec0ff */
[----:B------:R-:W-:Y:S01]  /*13760*/  IMAD.U32 R31, R31, 0x10000, RZ ;  /* 0x000100001f1f7824 */ /* 0x000fe200078e00ff */
[C---:B--2---:R-:W-:Y:S01]  /*13770*/  SHF.L.U32 R43, R33.reuse, 0x10, RZ ;  /* 0x00000010212b7819 */ /* 0x044fe200000006ff */
        /* <DEDUP_REMOVED lines=23> */
[----:B------:R-:W-:Y:S02]  /*138f0*/  FMUL.FTZ R33, R33, R22 ;  /* 0x0000001621217220 */ /* 0x000fe40000410000 */
[----:B------:R-:W-:Y:S01]  /*13900*/  FMUL.FTZ R34, R34, R21 ;  /* 0x0000001522227220 */ /* 0x000fe20000410000 */
[C---:B----4-:R-:W-:Y:S01]  /*13910*/  LOP3.LUT R21, R36.reuse, 0xffff0000, RZ, 0xc0, !PT ;  /* 0xffff000024157812 */ /* 0x050fe200078ec0ff */
[----:B------:R-:W-:Y:S01]  /*13920*/  FMUL.FTZ R43, R43, R20 ;  /* 0x000000142b2b7220 */ /* 0x000fe20000410000 */
[C---:B------:R-:W-:Y:S01]  /*13930*/  SHF.L.U32 R20, R37.reuse, 0x10, RZ ;  /* 0x0000001025147819 */ /* 0x040fe200000006ff */
[----:B------:R-:W-:Y:S01]  /*13940*/  IMAD.U32 R22, R36, 0x10000, RZ ;  /* 0x0001000024167824 */ /* 0x000fe200078e00ff */
[----:B------:R-:W-:Y:S01]  /*13950*/  LOP3.LUT R35, R38, 0xffff0000, RZ, 0xc0, !PT ;  /* 0xffff000026237812 */ /* 0x000fe200078ec0ff */
[----:B------:R-:W-:Y:S01]  /*13960*/  FMUL.FTZ R29, R32, R29 ;  /* 0x0000001d201d7220 */ /* 0x000fe20000410000 */
[----:B------:R-:W-:Y:S01]  /*13970*/  LOP3.LUT R37, R37, 0xffff0000, RZ, 0xc0, !PT ;  /* 0xffff000025257812 */ /* 0x000fe200078ec0ff */
[----:B------:R-:W-:Y:S01]  /*13980*/  IMAD.U32 R36, R38, 0x10000, RZ ;  /* 0x0001000026247824 */ /* 0x000fe200078e00ff */
[----:B------:R-:W-:Y:S01]  /*13990*/  SHF.L.U32 R32, R39, 0x10, RZ ;  /* 0x0000001027207819 */ /* 0x000fe200000006ff */
        /* <DEDUP_REMOVED lines=16> */
[----:B------:R-:W-:Y:S02]  /*13aa0*/  F2FP.BF16.PACK_AB R31, R10, R31 ;  /* 0x0000001f0a1f723e */ /* 0x000fe400000010ff */
.L_x_6681:
[----:B------:R-:W-:Y:S05]  /*13ab0*/  BSYNC B0 ;  /* 0x0000000000007941 */ /* 0x000fea0003800000 */
.L_x_6680:
[----:B-----5:R1:W-:Y:S02]  /*13ac0*/  STS.128 [R239+0x7000], R28 ;  /* 0x0070001cef007388 */ /* 0x0203e40000000c00 */
.L_x_6673:
[----:B------:R-:W-:Y:S05]  /*13ad0*/  BSYNC B1 ;  /* 0x0000000000017941 */ /* 0x000fea0003800000 */
.L_x_6672:
[----:B------:R-:W-:-:S04]  /*13ae0*/  IADD3 R4, R146, 0x30, RZ ;  /* 0x0000003092047810 */ /* 0x000fc80007ffe0ff */
[----:B------:R-:W-:-:S04]  /*13af0*/  ISETP.GE.AND P0, PT, R4, R11, PT ;  /* 0x0000000b0400720c */ /* 0x000fc80003f06270 */
[----:B------:R-:W-:-:S13]  /*13b00*/  ISETP.LT.OR P0, PT, R55, -0x187, P0 ;  /* 0xfffffe793700780c */ /* 0x000fda0000701670 */
[----:B------:R-:W-:Y:S05]  /*13b10*/  @P0 BRA `(.L_x_6643) ;  /* 0x0000193000000947 */ /* 0x000fea0003800000 */
[----:B---34-:R3:W5:Y:S01]  /*13b20*/  LD.E.128 R36, [R16.64] ;  /* 0x0000000610247980 */ /* 0x018762000c101d00 */
[----:B------:R-:W-:Y:S01]  /*13b30*/  ISETP.GE.AND P0, PT, R26, R7, PT ;  /* 0x000000071a00720c */ /* 0x000fe20003f06270 */
[----:B------:R-:W-:-:S12]  /*13b40*/  BSSY B0, `(.L_x_6682) ;  /* 0x0000054000007945 */ /* 0x000fd80003800000 */
[----:B------:R-:W-:Y:S05]  /*13b50*/  @P0 BRA `(.L_x_6683) ;  /* 0x0000052000000947 */ /* 0x000fea0003800000 */
[-C--:B------:R-:W-:Y:S01]  /*13b60*/  ISETP.GE.AND P0, PT, R26, R9.reuse, PT ;  /* 0x000000091a00720c */ /* 0x080fe20003f06270 */
[----:B------:R-:W-:Y:S01]  /*13b70*/  IMAD R0, R9, 0x30, RZ ;  /* 0x0000003009007824 */ /* 0x000fe200078e02ff */
[----:B------:R-:W-:Y:S01]  /*13b80*/  MOV R11, R9 ;  /* 0x00000009000b7202 */ /* 0x000fe20000000f00 */
[----:B-1----:R-:W-:-:S03]  /*13b90*/  IMAD.MOV.U32 R21, RZ, RZ, RZ ;  /* 0x000000ffff157224 */ /* 0x002fc600078e00ff */
[----:B------:R-:W-:-:S04]  /*13ba0*/  IADD3 R5, P1, R0, R2, RZ ;  /* 0x0000000200057210 */ /* 0x000fc80007f3e0ff */
[----:B------:R-:W-:-:S03]  /*13bb0*/  LEA.HI.X.SX32 R0, R0, R3, 0x1, P1 ;  /* 0x0000000300007211 */ /* 0x000fc600008f0eff */
[--C-:B------:R-:W-:Y:S02]  /*13bc0*/  @P0 IMAD.MOV R21, RZ, RZ, -R9.reuse ;  /* 0x000000ffff150224 */ /* 0x100fe400078e0a09 */
[----:B------:R-:W-:Y:S02]  /*13bd0*/  IMAD.MOV.U32 R10, RZ, RZ, RZ ;  /* 0x000000ffff0a7224 */ /* 0x000fe400078e00ff */
[----:B------:R-:W-:Y:S01]  /*13be0*/  @P0 IMAD.MOV R11, RZ, RZ, -R9 ;  /* 0x000000ffff0b0224 */ /* 0x000fe200078e0a09 */
[----:B------:R-:W-:-:S04]  /*13bf0*/  IADD3 R23, P1, R21, R5, RZ ;  /* 0x0000000515177210 */ /* 0x000fc80007f3e0ff */
[----:B------:R-:W-:Y:S02]  /*13c00*/  LEA.HI.X.SX32 R21, R21, R0, 0x1, P1 ;  /* 0x0000000015157211 */ /* 0x000fe400008f0eff */
[----:B-----5:R-:W-:Y:S02]  /*13c10*/  LEA R28, P1, R23, R12, 0x1 ;  /* 0x0000000c171c7211 */ /* 0x020fe400078208ff */
[----:B------:R-:W-:Y:S02]  /*13c20*/  @P0 IADD3 R10, -R9, RZ, RZ ;  /* 0x000000ff090a0210 */ /* 0x000fe40007ffe1ff */
[----:B------:R-:W-:Y:S01]  /*13c30*/  LEA.HI.X R29, R23, R13, R21, 0x1, P1 ;  /* 0x0000000d171d7211 */ /* 0x000fe200008f0c15 */
[----:B------:R-:W-:Y:S01]  /*13c40*/  IMAD.WIDE R20, R11, 0x2, R16 ;  /* 0x000000020b147825 */ /* 0x000fe200078e0210 */
[----:B------:R-:W-:-:S04]  /*13c50*/  IADD3 R5, P1, R10, R5, RZ ;  /* 0x000000050a057210 */ /* 0x000fc80007f3e0ff */
[----:B------:R-:W4:Y:S01]  /*13c60*/  LD.E.128 R28, [R28.64] ;  /* 0x000000061c1c7980 */ /* 0x000f22000c101d00 */
[----:B------:R-:W-:Y:S02]  /*13c70*/  LEA.HI.X.SX32 R0, R10, R0, 0x1, P1 ;  /* 0x000000000a007211 */ /* 0x000fe400008f0eff */
[C---:B------:R-:W-:Y:S01]  /*13c80*/  LEA R32, P1, R5.reuse, R14, 0x1 ;  /* 0x0000000e05207211 */ /* 0x040fe200078208ff */
[----:B--2---:R-:W2:Y:S03]  /*13c90*/  LD.E.128 R20, [R20.64] ;  /* 0x0000000614147980 */ /* 0x004ea6000c101d00 */
        /* <DEDUP_REMOVED lines=32> */
[----:B------:R-:W-:Y:S01]  /*13ea0*/  FMUL.FTZ R43, R43, R28 ;  /* 0x0000001c2b2b7220 */ /* 0x000fe20000410000 */
[----:B------:R-:W-:Y:S01]  /*13eb0*/  LOP3.LUT R20, R20, 0xffff0000, RZ, 0xc0, !PT ;  /* 0xffff000014147812 */ /* 0x000fe200078ec0ff */
[----:B------:R-:W-:Y:S01]  /*13ec0*/  @!P0 FADD.FTZ R40, -R40, -RZ ;  /* 0x800000ff28288221 */ /* 0x000fe20000010100 */
        /* <DEDUP_REMOVED lines=27> */
.L_x_6683:
[----:B------:R-:W-:Y:S05]  /*14080*/  BSYNC B0 ;  /* 0x0000000000007941 */ /* 0x000fea0003800000 */
.L_x_6682:
[----:B-----5:R4:W-:Y:S04]  /*14090*/  STS.128 [R239+0x1800], R36 ;  /* 0x00180024ef007388 */ /* 0x0209e80000000c00 */
[----:B--2---:R4:W5:Y:S01]  /*140a0*/  LD.E.128 R40, [R16.64+0x80] ;  /* 0x0000800610287980 */ /* 0x004962000c101d00 */
[----:B------:R-:W-:Y:S01]  /*140b0*/  IADD3 R0, R26, 0x40, RZ ;  /* 0x000000401a007810 */ /* 0x000fe20007ffe0ff */
[----:B------:R-:W-:Y:S03]  /*140c0*/  BSSY B0, `(.L_x_6684) ;  /* 0x0000056000007945 */ /* 0x000fe60003800000 */
[----:B------:R-:W-:-:S13]  /*140d0*/  ISETP.GE.AND P0, PT, R0, R7, PT ;  /* 0x000000070000720c */ /* 0x000fda0003f06270 */
[----:B------:R-:W-:Y:S05]  /*140e0*/  @P0 BRA `(.L_x_6685) ;  /* 0x0000053000000947 */ /* 0x000fea0003800000 */
[----:B------:R-:W-:Y:S01]  /*140f0*/  ISETP.GE.AND P0, PT, R0, R9, PT ;  /* 0x000000090000720c */ /* 0x000fe20003f06270 */
[----:B------:R-:W-:Y:S02]  /*14100*/  IMAD.MOV.U32 R0, RZ, RZ, 0x30 ;  /* 0x00000030ff007424 */ /* 0x000fe400078e00ff */
[----:B-1----:R-:W-:Y:S02]  /*14110*/  IMAD.MOV.U32 R21, RZ, RZ, RZ ;  /* 0x000000ffff157224 */ /* 0x002fe400078e00ff */
[----:B------:R-:W-:Y:S02]  /*14120*/  IMAD R0, R9, R0, 0x40 ;  /* 0x0000004009007424 */ /* 0x000fe400078e0200 */
[----:B------:R-:W-:-:S03]  /*14130*/  IMAD.MOV.U32 R11, RZ, RZ, R9 ;  /* 0x000000ffff0b7224 */ /* 0x000fc600078e0009 */
[----:B------:R-:W-:-:S03]  /*14140*/  IADD3 R5, P1, R0, R2, RZ ;  /* 0x0000000200057210 */ /* 0x000fc60007f3e0ff */
[----:B------:R-:W-:Y:S01]  /*14150*/  @P0 IADD3 R21, -R9, RZ, RZ ;  /* 0x000000ff09150210 */ /* 0x000fe20007ffe1ff */
[--C-:B------:R-:W-:Y:S01]  /*14160*/  @P0 IMAD.MOV R11, RZ, RZ, -R9.reuse ;  /* 0x000000ffff0b0224 */ /* 0x100fe200078e0a09 */
[----:B------:R-:W-:Y:S02]  /*14170*/  LEA.HI.X.SX32 R0, R0, R3, 0x1, P1 ;  /* 0x0000000300007211 */ /* 0x000fe400008f0eff */
[C---:B------:R-:W-:Y:S02]  /*14180*/  IADD3 R23, P1, R21.reuse, R5, RZ ;  /* 0x0000000515177210 */ /* 0x040fe40007f3e0ff */
[----:B------:R-:W-:Y:S02]  /*14190*/  MOV R10, RZ ;  /* 0x000000ff000a7202 */ /* 0x000fe40000000f00 */
[----:B------:R-:W-:Y:S02]  /*141a0*/  LEA.HI.X.SX32 R21, R21, R0, 0x1, P1 ;  /* 0x0000000015157211 */ /* 0x000fe400008f0eff */
[----:B------:R-:W-:Y:S01]  /*141b0*/  LEA R28, P1, R23, R12, 0x1 ;  /* 0x0000000c171c7211 */ /* 0x000fe200078208ff */
[----:B------:R-:W-:-:S03]  /*141c0*/  @P0 IMAD.MOV R10, RZ, RZ, -R9 ;  /* 0x000000ffff0a0224 */ /* 0x000fc600078e0a09 */
[----:B------:R-:W-:Y:S02]  /*141d0*/  LEA.HI.X R29, R23, R13, R21, 0x1, P1 ;  /* 0x0000000d171d7211 */ /* 0x000fe400008f0c15 */
[----:B------:R-:W-:Y:S01]  /*141e0*/  IADD3 R5, P1, R10, R5, RZ ;  /* 0x000000050a057210 */ /* 0x000fe20007f3e0ff */
[----:B------:R-:W-:-:S03]  /*141f0*/  IMAD.WIDE R20, R11, 0x2, R16 ;  /* 0x000000020b147825 */ /* 0x000fc600078e0210 */
[----:B------:R-:W2:Y:S01]  /*14200*/  LD.E.128 R28, [R28.64] ;  /* 0x000000061c1c7980 */ /* 0x000ea2000c101d00 */
[----:B------:R-:W-:Y:S02]  /*14210*/  LEA.HI.X.SX32 R0, R10, R0, 0x1, P1 ;  /* 0x000000000a007211 */ /* 0x000fe400008f0eff */
[C---:B------:R-:W-:Y:S01]  /*14220*/  LEA R32, P1, R5.reuse, R14, 0x1 ;  /* 0x0000000e05207211 */ /* 0x040fe200078208ff */
[----:B---3--:R-:W3:Y:S03]  /*14230*/  LD.E.128 R20, [R20.64+0x80] ;  /* 0x0000800614147980 */ /* 0x008ee6000c101d00 */
        /* <DEDUP_REMOVED lines=62> */
.L_x_6685:
[----:B------:R-:W-:Y:S05]  /*14620*/  BSYNC B0 ;  /* 0x0000000000007941 */ /* 0x000fea0003800000 */
.L_x_6684:
[----:B-----5:R2:W-:Y:S04]  /*14630*/  STS.128 [R239+0x3800], R40 ;  /* 0x00380028ef007388 */ /* 0x0205e80000000c00 */
[----:B----4-:R2:W5:Y:S01]  /*14640*/  LD.E.128 R36, [R16.64+0x100] ;  /* 0x0001000610247980 */ /* 0x010562000c101d00 */
        /* <DEDUP_REMOVED lines=21> */
[----:B------:R-:W4:Y:S01]  /*147a0*/  LD.E.128 R28, [R28.64] ;  /* 0x000000061c1c7980 */ /* 0x000f22000c101d00 */
[----:B------:R-:W-:Y:S02]  /*147b0*/  LEA.HI.X.SX32 R0, R10, R0, 0x1, P1 ;  /* 0x000000000a007211 */ /* 0x000fe400008f0eff */
[C---:B------:R-:W-:Y:S01]  /*147c0*/  LEA R32, P1, R5.reuse, R14, 0x1 ;  /* 0x0000000e05207211 */ /* 0x040fe200078208ff */
[----:B--2---:R-:W2:Y:S03]  /*147d0*/  LD.E.128 R20, [R20.64+0x100] ;  /* 0x0001000614147980 */ /* 0x004ea6000c101d00 */
        /* <DEDUP_REMOVED lines=62> */
.L_x_6687:
[----:B------:R-:W-:Y:S05]  /*14bc0*/  BSYNC B0 ;  /* 0x0000000000007941 */ /* 0x000fea0003800000 */
.L_x_6686:
[----:B-----5:R4:W-:Y:S04]  /*14bd0*/  STS.128 [R239+0x5800], R36 ;  /* 0x00580024ef007388 */ /* 0x0209e80000000c00 */
[----:B-1----:R4:W5:Y:S01]  /*14be0*/  LD.E.128 R20, [R16.64+0x180] ;  /* 0x0001800610147980 */ /* 0x002962000c101d00 */
[----:B------:R-:W-:Y:S01]  /*14bf0*/  IADD3 R26, R26, 0xc0, RZ ;  /* 0x000000c01a1a7810 */ /* 0x000fe20007ffe0ff */
[----:B------:R-:W-:Y:S03]  /*14c00*/  BSSY B0, `(.L_x_6688) ;  /* 0x0000056000007945 */ /* 0x000fe60003800000 */
[----:B------:R-:W-:-:S13]  /*14c10*/  ISETP.GE.AND P0, PT, R26, R7, PT ;  /* 0x000000071a00720c */ /* 0x000fda0003f06270 */
[----:B------:R-:W-:Y:S05]  /*14c20*/  @P0 BRA `(.L_x_6689) ;  /* 0x0000053000000947 */ /* 0x000fea0003800000 */
[-C--:B------:R-:W-:Y:S01]  /*14c30*/  ISETP.GE.AND P0, PT, R26, R9.reuse, PT ;  /* 0x000000091a00720c */ /* 0x080fe20003f06270 */
[----:B------:R-:W-:Y:S01]  /*14c40*/  IMAD.MOV.U32 R0, RZ, RZ, 0x30 ;  /* 0x00000030ff007424 */ /* 0x000fe200078e00ff */
[----:B------:R-:W-:-:S03]  /*14c50*/  MOV R7, R9 ;  /* 0x0000000900077202 */ /* 0x000fc60000000f00 */
[----:B------:R-:W-:Y:S02]  /*14c60*/  IMAD R5, R9, R0, 0xc0 ;  /* 0x000000c009057424 */ /* 0x000fe400078e0200 */
[----:B------:R-:W-:-:S03]  /*14c70*/  IMAD.MOV.U32 R0, RZ, RZ, RZ ;  /* 0x000000ffff007224 */ /* 0x000fc600078e00ff */
        /* <DEDUP_REMOVED lines=32> */
[C---:B---3--:R-:W-:Y:S01]  /*14e80*/  SHF.L.U32 R25, R29.reuse, 0x10, RZ ;  /* 0x000000101d197819 */ /* 0x048fe200000006ff */
[----:B------:R-:W-:Y:S01]  /*14e90*/  IMAD.U32 R34, R30, 0x10000, RZ ;  /* 0x000100001e227824 */ /* 0x000fe200078e00ff */
[----:B------:R-:W-:-:S02]  /*14ea0*/  LOP3.LUT R29, R29, 0xffff0000, RZ, 0xc0, !PT ;  /* 0xffff00001d1d7812 */ /* 0x000fc400078ec0ff */
[----:B------:R-:W-:Y:S01]  /*14eb0*/  SHF.L.U32 R17, R27, 0x10, RZ ;  /* 0x000000101b117819 */ /* 0x000fe200000006ff */
[----:B------:R-:W-:Y:S01]  /*14ec0*/  @!P0 FADD.FTZ R25, -R25, -RZ ;  /* 0x800000ff19198221 */ /* 0x000fe20000010100 */
[----:B------:R-:W-:Y:S01]  /*14ed0*/  LOP3.LUT R32, R27, 0xffff0000, RZ, 0xc0, !PT ;  /* 0xffff00001b207812 */ /* 0x000fe200078ec0ff */
        /* <DEDUP_REMOVED lines=10> */
[----:B------:R-:W-:Y:S01]  /*14f80*/  FMUL.FTZ R25, R10, R25 ;  /* 0x000000190a197220 */ /* 0x000fe20000410000 */
[C---:B----4-:R-:W-:Y:S01]  /*14f90*/  SHF.L.U32 R10, R13.reuse, 0x10, RZ ;  /* 0x000000100d0a7819 */ /* 0x050fe200000006ff */
[----:B------:R-:W-:Y:S01]  /*14fa0*/  FMUL.FTZ R29, R24, R29 ;  /* 0x0000001d181d7220 */ /* 0x000fe20000410000 */
[----:B------:R-:W-:Y:S01]  /*14fb0*/  LOP3.LUT R24, R13, 0xffff0000, RZ, 0xc0, !PT ;  /* 0xffff00000d187812 */ /* 0x000fe200078ec0ff */
[----:B------:R-:W-:Y:S01]  /*14fc0*/  @!P0 FADD.FTZ R28, -R28, -RZ ;  /* 0x800000ff1c1c8221 */ /* 0x000fe20000010100 */
[----:B------:R-:W-:Y:S01]  /*14fd0*/  SHF.L.U32 R13, R15, 0x10, RZ ;  /* 0x000000100f0d7819 */ /* 0x000fe200000006ff */
[----:B------:R-:W-:Y:S01]  /*14fe0*/  @!P0 FADD.FTZ R31, -R31, -RZ ;  /* 0x800000ff1f1f8221 */ /* 0x000fe20000010100 */
[----:B------:R-:W-:Y:S01]  /*14ff0*/  LOP3.LUT R15, R15, 0xffff0000, RZ, 0xc0, !PT ;  /* 0xffff00000f0f7812 */ /* 0x000fe200078ec0ff */
[----:B------:R-:W-:-:S02]  /*15000*/  FMUL.FTZ R34, R23, R34 ;  /* 0x0000002217227220 */ /* 0x000fc40000410000 */
[----:B------:R-:W-:Y:S02]  /*15010*/  FMUL.FTZ R30, R21, R30 ;  /* 0x0000001e151e7220 */ /* 0x000fe40000410000 */
[C---:B------:R-:W-:Y:S01]  /*15020*/  IMAD.U32 R21, R12.reuse, 0x10000, RZ ;  /* 0x000100000c157824 */ /* 0x040fe200078e00ff */
[----:B------:R-:W-:Y:S01]  /*15030*/  LOP3.LUT R12, R12, 0xffff0000, RZ, 0xc0, !PT ;  /* 0xffff00000c0c7812 */ /* 0x000fe200078ec0ff */
[C---:B------:R-:W-:Y:S01]  /*15040*/  IMAD.U32 R23, R14.reuse, 0x10000, RZ ;  /* 0x000100000e177824 */ /* 0x040fe200078e00ff */
[----:B------:R-:W-:Y:S01]  /*15050*/  LOP3.LUT R14, R14, 0xffff0000, RZ, 0xc0, !PT ;  /* 0xffff00000e0e7812 */ /* 0x000fe200078ec0ff */
[----:B------:R-:W-:Y:S02]  /*15060*/  FMUL.FTZ R16, R16, R27 ;  /* 0x0000001b10107220 */ /* 0x000fe40000410000 */
        /* <DEDUP_REMOVED lines=15> */
.L_x_6689:
[----:B------:R-:W-:Y:S05]  /*15160*/  BSYNC B0 ;  /* 0x0000000000007941 */ /* 0x000fea0003800000 */
.L_x_6688:
[----:B-----5:R1:W-:Y:S01]  /*15170*/  STS.128 [R239+0x7800], R20 ;  /* 0x00780014ef007388 */ /* 0x0203e20000000c00 */
[----:B------:R-:W-:Y:S05]  /*15180*/  BRA `(.L_x_6643) ;  /* 0x000002c000007947 */ /* 0x000fea0003800000 */
.L_x_6611:
        /* <DEDUP_REMOVED lines=9> */
[-C--:B-----5:R-:W-:Y:S01]  /*15220*/  @!P6 LEA R10, P2, R148, R154.reuse, 0x1 ;  /* 0x0000009a940ae211 */ /* 0x0a0fe200078408ff */
        /* <DEDUP_REMOVED lines=34> */
.L_x_6643:
[----:B------:R-:W-:Y:S05]  /*15450*/  BSYNC B2 ;  /* 0x0000000000027941 */ /* 0x000fea0003800000 */
.L_x_6610:
[----:B------:R-:W-:Y:S01]  /*15460*/  IADD3 R241, R165, -0x1, RZ ;  /* 0xffffffffa5f17810 */ /* 0x000fe20007ffe0ff */
[----:B------:R-:W-:-:S02]  /*15470*/  IMAD.SHL.U32 R0, R62, 0x40, RZ ;  /* 0x000000403e007824 */ /* 0x000fc400078e00ff */
[----:B-1234-:R-:W-:Y:S02]  /*15480*/  IMAD.SHL.U32 R17, R65, 0x40, RZ ;  /* 0x0000004041117824 */ /* 0x01efe400078e00ff */
[----:B------:R-:W-:Y:S01]  /*15490*/  IMAD.SHL.U32 R2, R241, 0x40, RZ ;  /* 0x00000040f1027824 */ /* 0x000fe200078e00ff */
[----:B------:R-:W-:Y:S02]  /*154a0*/  LOP3.LUT R5, R0, 0x1c0, RZ, 0xc0, !PT ;  /* 0x000001c000057812 */ /* 0x000fe400078ec0ff */
[----:B------:R-:W-:Y:S01]  /*154b0*/  LOP3.LUT R17, R17, 0xfffffe00, RZ, 0xc0, !PT ;  /* 0xfffffe0011117812 */ /* 0x000fe200078ec0ff */
[----:B------:R-:W-:-:S04]  /*154c0*/  IMAD.IADD R3, R53, 0x1, -R2 ;  /* 0x0000000135037824 */ /* 0x000fc800078e0a02 */
[----:B------:R-:W-:Y:S01]  /*154d0*/  IMAD R229, R60, 0x400, R17 ;  /* 0x000004003ce57824 */ /* 0x000fe200078e0211 */
[-C--:B------:R-:W-:Y:S02]  /*154e0*/  ISETP.GE.AND P4, PT, R6, R3.reuse, PT ;  /* 0x000000030600720c */ /* 0x080fe40003f86270 */
[-C--:B------:R-:W-:Y:S02]  /*154f0*/  ISETP.GE.AND P5, PT, R146, R3.reuse, PT ;  /* 0x000000039200720c */ /* 0x080fe40003fa6270 */
[CC--:B------:R-:W-:Y:S02]  /*15500*/  ISETP.GE.AND P3, PT, R8.reuse, R3.reuse, PT ;  /* 0x000000030800720c */ /* 0x0c0fe40003f66270 */
[-C--:B------:R-:W-:Y:S02]  /*15510*/  ISETP.GE.AND P1, PT, R8, R3.reuse, PT ;  /* 0x000000030800720c */ /* 0x080fe40003f26270 */
[----:B------:R-:W-:Y:S02]  /*15520*/  ISETP.GE.AND P2, PT, R6, R3, PT ;  /* 0x000000030600720c */ /* 0x000fe40003f46270 */
[----:B------:R-:W-:-:S03]  /*15530*/  SHF.R.S32.HI R6, RZ, 0x4, R69 ;  /* 0x00000004ff067819 */ /* 0x000fc60000011445 */
[C---:B------:R-:W-:Y:S02]  /*15540*/  @!P4 LEA R10, P0, R66.reuse, R232, 0x1 ;  /* 0x000000e8420ac211 */ /* 0x040fe400078008ff */
[----:B------:R-:W-:Y:S01]  /*15550*/  @!P5 IMAD.MOV.U32 R233, RZ, RZ, R231 ;  /* 0x000000ffffe9d224 */ /* 0x000fe200078e00e7 */
[----:B------:R-:W-:Y:S02]  /*15560*/  LEA.HI R69, R69, R6, RZ, 0x1 ;  /* 0x0000000645457211 */ /* 0x000fe400078f08ff */
[----:B------:R-:W-:Y:S02]  /*15570*/  @!P4 LEA.HI.X R11, R66, R231, R67, 0x1, P0 ;  /* 0x000000e7420bc211 */ /* 0x000fe400000f0c43 */
[----:B------:R-:W-:Y:S01]  /*15580*/  ISETP.GE.AND P0, PT, R4, R3, PT ;  /* 0x000000030400720c */ /* 0x000fe20003f06270 */
[----:B------:R-:W-:Y:S01]  /*15590*/  @!PT LDS RZ, [RZ] ;  /* 0x00000000fffff984 */ /* 0x000fe20000000800 */
[----:B------:R-:W-:Y:S01]  /*155a0*/  @!PT LDS RZ, [RZ] ;  /* 0x00000000fffff984 */ /* 0x000fe20000000800 */
[----:B------:R-:W-:Y:S01]  /*155b0*/  @!PT LDS RZ, [RZ] ;  /* 0x00000000fffff984 */ /* 0x000fe20000000800 */
[----:B------:R1:W-:Y:S01]  /*155c0*/  @!P5 LDGSTS.E.BYPASS.LTC128B.128 [R239+0x8000], [R232.64] ;  /* 0x08000000e8efdfae */ /* 0x0003e2000b901d46 */
[----:B------:R-:W-:-:S03]  /*155d0*/  LOP3.LUT R69, R69, 0xfffffffe, RZ, 0xc0, !PT ;  /* 0xfffffffe45457812 */ /* 0x000fc600078ec0ff */
[----:B------:R1:W-:Y:S02]  /*155e0*/  @!P5 LDGSTS.E.BYPASS.LTC128B.128 [R239+0xa000], [R232.64+0x80] ;  /* 0x0a000080e8efdfae */ /* 0x0003e4000b901d46 */
[----:B------:R-:W-:Y:S02]  /*155f0*/  IMAD.IADD R69, R6, 0x1, -R69 ;  /* 0x0000000106457824 */ /* 0x000fe400078e0a45 */
[----:B------:R1:W-:Y:S02]  /*15600*/  @!P5 LDGSTS.E.BYPASS.LTC128B.128 [R239+0xc000], [R232.64+0x100] ;  /* 0x0c000100e8efdfae */ /* 0x0003e4000b901d46 */
[----:B------:R-:W-:Y:S02]  /*15610*/  IMAD.SHL.U32 R6, R69, 0x8, RZ ;  /* 0x0000000845067824 */ /* 0x000fe400078e00ff */
        /* <DEDUP_REMOVED lines=11> */
[----:B------:R-:W-:Y:S02]  /*156d0*/  IMAD R228, R69, 0x200, R146 ;  /* 0x0000020045e47824 */ /* 0x000fe400078e0292 */
[----:B-1----:R-:W-:-:S04]  /*156e0*/  @!P0 IMAD.MOV.U32 R233, RZ, RZ, R231 ;  /* 0x000000ffffe98224 */ /* 0x002fc800078e00e7 */
[----:B------:R-:W-:-:S04]  /*156f0*/  @!P0 IMAD.WIDE.U32 R8, R168, 0x60, R232 ;  /* 0x00000060a8088825 */ /* 0x000fc800078e00e8 */
[----:B-----5:R-:W-:Y:S02]  /*15700*/  @!P0 IMAD.IADD R13, R0, 0x1, R9 ;  /* 0x00000001000d8824 */ /* 0x020fe400078e0209 */
[----:B------:R-:W-:Y:S01]  /*15710*/  @!P0 IMAD.MOV.U32 R12, RZ, RZ, R8 ;  /* 0x000000ffff0c8224 */ /* 0x000fe200078e0008 */
[----:B--2---:R-:W-:-:S04]  /*15720*/  @!P3 LEA R10, P4, R168, R232, 0x6 ;  /* 0x000000e8a80ab211 */ /* 0x004fc800078830ff */
[----:B------:R-:W-:Y:S02]  /*15730*/  @!P3 LEA.HI.X R11, R168, R231, R169, 0x6, P4 ;  /* 0x000000e7a80bb211 */ /* 0x000fe400020f34a9 */
[----:B------:R-:W-:Y:S01]  /*15740*/  ISETP.GE.AND P4, PT, R4, R3, PT ;  /* 0x000000030400720c */ /* 0x000fe20003f86270 */
[----:B------:R-:W-:Y:S02]  /*15750*/  IMAD.SHL.U32 R3, R68, 0x40, RZ ;  /* 0x0000004044037824 */ /* 0x000fe400078e00ff */
[----:B------:R1:W-:Y:S03]  /*15760*/  @!P3 LDGSTS.E.BYPASS.LTC128B.128 [R239+0x9000], [R10.64] ;  /* 0x090000000aefbfae */ /* 0x0003e6000b901d46 */
[----:B------:R-:W-:Y:S01]  /*15770*/  LOP3.LUT R3, R3, 0x1c0, RZ, 0xc0, !PT ;  /* 0x000001c003037812 */ /* 0x000fe200078ec0ff */
[----:B------:R1:W-:Y:S04]  /*15780*/  @!P3 LDGSTS.E.BYPASS.LTC128B.128 [R239+0xb000], [R10.64+0x80] ;  /* 0x0b0000800aefbfae */ /* 0x0003e8000b901d46 */
[----:B------:R1:W-:Y:S02]  /*15790*/  @!P3 LDGSTS.E.BYPASS.LTC128B.128 [R239+0xd000], [R10.64+0x100] ;  /* 0x0d0001000aefbfae */ /* 0x0003e4000b901d46 */
[----:B------:R-:W-:-:S02]  /*157a0*/  @!P4 IMAD R0, R171, 0x60, RZ ;  /* 0x00000060ab00c824 */ /* 0x000fc400078e02ff */
[----:B------:R1:W-:Y:S01]  /*157b0*/  @!P3 LDGSTS.E.BYPASS.LTC128B.128 [R239+0xf000], [R10.64+0x180] ;  /* 0x0f0001800aefbfae */ /* 0x0003e2000b901d46 */
[----:B------:R-:W-:-:S03]  /*157c0*/  @!P4 IMAD.WIDE.U32 R8, R170, 0x60, R244 ;  /* 0x00000060aa08c825 */ /* 0x000fc600078e00f4 */
[----:B------:R2:W-:Y:S01]  /*157d0*/  @!P0 LDGSTS.E.BYPASS.LTC128B.128 [R239+0x9800], [R12.64] ;  /* 0x098000000cef8fae */ /* 0x0005e2000b901d46 */
[----:B------:R-:W-:Y:S01]  /*157e0*/  @!P4 IMAD.IADD R9, R0, 0x1, R9 ;  /* 0x000000010009c824 */ /* 0x000fe200078e0209 */
[----:B------:R-:W-:Y:S02]  /*157f0*/  LOP3.LUT R0, R3, 0x8, R6, 0xf8, !PT ;  /* 0x0000000803007812 */ /* 0x000fe400078ef806 */
[----:B------:R2:W-:Y:S01]  /*15800*/  @!P0 LDGSTS.E.BYPASS.LTC128B.128 [R239+0xb800], [R12.64+0x80] ;  /* 0x0b8000800cef8fae */ /* 0x0005e2000b901d46 */
[----:B------:R-:W-:-:S03]  /*15810*/  SHF.R.U32.HI R3, RZ, 0x3, R3 ;  /* 0x00000003ff037819 */ /* 0x000fc60000011603 */
[----:B------:R2:W-:Y:S01]  /*15820*/  @!P0 LDGSTS.E.BYPASS.LTC128B.128 [R239+0xd800], [R12.64+0x100] ;  /* 0x0d8001000cef8fae */ /* 0x0005e2000b901d46 */
[----:B------:R-:W-:-:S03]  /*15830*/  LOP3.LUT R0, R0, R3, RZ, 0x3c, !PT ;  /* 0x0000000300007212 */ /* 0x000fc600078e3cff */
[----:B------:R2:W-:Y:S01]  /*15840*/  @!P0 LDGSTS.E.BYPASS.LTC128B.128 [R239+0xf800], [R12.64+0x180] ;  /* 0x0f8001800cef8fae */ /* 0x0005e2000b901d46 */
[----:B------:R-:W-:-:S03]  /*15850*/  @!P2 LEA R4, P0, R63, R244, 0x1 ;  /* 0x000000f43f04a211 */ /* 0x000fc600078008ff */
[----:B------:R-:W0:Y:S01]  /*15860*/  LDGDEPBAR ;  /* 0x00000000000079af */ /* 0x000e220000000000 */
[-C--:B------:R-:W-:Y:S02]  /*15870*/  @!P2 LEA.HI.X R5, R63, R245.reuse, R64, 0x1, P0 ;  /* 0x000000f53f05a211 */ /* 0x080fe400000f0c40 */
[C---:B------:R-:W-:Y:S01]  /*15880*/  @!P1 LEA R6, P0, R170.reuse, R244, 0x6 ;  /* 0x000000f4aa069211 */ /* 0x040fe200078030ff */
[----:B------:R-:W3:Y:S03]  /*15890*/  LD.E R63, [R18.64+0x184] ;  /* 0x00018406123f7980 */ /* 0x000ee6000c101900 */
[----:B------:R-:W-:Y:S01]  /*158a0*/  @!P1 LEA.HI.X R7, R170, R245, R171, 0x6, P0 ;  /* 0x000000f5aa079211 */ /* 0x000fe200000f34ab */
[----:B------:R-:W4:Y:S01]  /*158b0*/  LD.E R16, [R18.64+0x188] ;  /* 0x0001880612107980 */ /* 0x000f22000c101900 */
[----:B------:R-:W-:-:S04]  /*158c0*/  DEPBAR.LE SB0, 0x0 ;  /* 0x000080000000791a */ /* 0x000fc80000000000 */
[----:B------:R-:W-:Y:S01]  /*158d0*/  BAR.SYNC.DEFER_BLOCKING 0x0 ;  /* 0x0000000000007b1d */ /* 0x000fe20000010000 */
[----:B------:R-:W-:Y:S02]  /*158e0*/  IMAD.IADD R229, R0, 0x1, R229 ;  /* 0x0000000100e57824 */ /* 0x000fe400078e02e5 */
[----:B------:R-:W-:Y:S02]  /*158f0*/  IMAD.SHL.U32 R228, R228, 0x2, RZ ;  /* 0x00000002e4e47824 */ /* 0x000fe400078e00ff */
        /* <DEDUP_REMOVED lines=46> */
[----:B------:R-:W2:Y:S01]  /*15be0*/  LDSM.16.M88.4 R28, [R228+0x8000] ;  /* 0x00800000e41c783b */ /* 0x000ea20000000200 */
[----:B------:R-:W-:-:S03]  /*15bf0*/  R2P PR, R62, 0x6 ;  /* 0x000000063e007804 */ /* 0x000fc60000000000 */
[----:B------:R-:W2:Y:S01]  /*15c00*/  LDSM.16.M88.4 R20, [R228+0x8800] ;  /* 0x00880000e414783b */ /* 0x000ea20000000200 */
[----:B------:R-:W-:Y:S01]  /*15c10*/  IADD3 R3, R228, 0x8000, RZ ;  /* 0x00008000e4037810 */ /* 0x000fe20007ffe0ff */
[----:B------:R-:W-:Y:S01]  /*15c20*/  IMAD R227, R54, 0x2, R229 ;  /* 0x0000000236e37824 */ /* 0x000fe200078e02e5 */
[----:B------:R-:W-:Y:S01]  /*15c30*/  IADD3 R226, R228, 0x8020, RZ ;  /* 0x00008020e4e27810 */ /* 0x000fe20007ffe0ff */
[----:B------:R-:W2:Y:S04]  /*15c40*/  LDSM.16.M88.4 R72, [R228+0x9000] ;  /* 0x00900000e448783b */ /* 0x000ea80000000200 */
[----:B------:R-:W-:Y:S02]  /*15c50*/  LDSM.16.M88.4 R40, [R227] ;  /* 0x00000000e328783b */ /* 0x000fe40000000200 */
[----:B------:R-:W-:-:S02]  /*15c60*/  @P1 IADD3 R226, R3, -0x20, RZ ;  /* 0xffffffe003e21810 */ /* 0x000fc40007ffe0ff */
[----:B------:R-:W-:Y:S04]  /*15c70*/  LDSM.16.M88.4 R36, [R228+0x9800] ;  /* 0x00980000e424783b */ /* 0x000fe80000000200 */
[----:B-1----:R-:W1:Y:S01]  /*15c80*/  LDSM.16.M88.4 R8, [R226] ;  /* 0x00000000e208783b */ /* 0x002e620000000200 */
[----:B------:R-:W-:-:S03]  /*15c90*/  IMAD.MOV.U32 R3, RZ, RZ, 0x40 ;  /* 0x00000040ff037424 */ /* 0x000fc600078e00ff */
[----:B------:R-:W1:Y:S02]  /*15ca0*/  LDSM.16.M88.4 R56, [R226+0x800] ;  /* 0x00080000e238783b */ /* 0x000e640000000200 */
[----:B------:R-:W-:Y:S01]  /*15cb0*/  SEL R3, R3, 0xffffffc0, !P2 ;  /* 0xffffffc003037807 */ /* 0x000fe20005000000 */
[----:B------:R-:W-:Y:S01]  /*15cc0*/  IMAD R225, R52, 0x2, R229 ;  /* 0x0000000234e17824 */ /* 0x000fe200078e02e5 */
[----:B------:R-:W1:Y:S03]  /*15cd0*/  LDSM.16.M88.4 R48, [R226+0x1000] ;  /* 0x00100000e230783b */ /* 0x000e660000000200 */
[----:B------:R-:W-:Y:S01]  /*15ce0*/  IMAD.IADD R222, R228, 0x1, R3 ;  /* 0x00000001e4de7824 */ /* 0x000fe200078e0203 */
[----:B------:R-:W-:Y:S04]  /*15cf0*/  LDSM.16.M88.4 R4, [R225] ;  /* 0x00000000e104783b */ /* 0x000fe80000000200 */
[----:B--2---:R-:W2:Y:S01]  /*15d00*/  LDSM.16.M88.4 R12, [R222+0x8000] ;  /* 0x00800000de0c783b */ /* 0x004ea20000000200 */
[C---:B------:R-:W-:Y:S03]  /*15d10*/  HMMA.16816.F32.BF16 R32, R64.reuse, R28, RZ ;  /* 0x0000001c4020723c */ /* 0x040fe600000418ff */
[----:B------:R-:W1:Y:S04]  /*15d20*/  LDSM.16.M88.4 R44, [R226+0x1800] ;  /* 0x00180000e22c783b */ /* 0x000e680000000200 */
[----:B------:R-:W-:Y:S01]  /*15d30*/  LDSM.16.M88.4 R88, [R229+0x2000] ;  /* 0x00200000e558783b */ /* 0x000fe20000000200 */
[C---:B------:R-:W-:Y:S03]  /*15d40*/  HMMA.16816.F32.BF16 R28, R64.reuse, R30, RZ ;  /* 0x0000001e401c723c */ /* 0x040fe600000418ff */
[----:B------:R-:W-:Y:S04]  /*15d50*/  LDSM.16.M88.4 R84, [R228+0xb000] ;  /* 0x00b00000e454783b */ /* 0x000fe80000000200 */
[----:B------:R-:W-:Y:S01]  /*15d60*/  LDSM.16.M88.4 R80, [R228+0xb800] ;  /* 0x00b80000e450783b */ /* 0x000fe20000000200 */
[----:B------:R-:W-:Y:S01]  /*15d70*/  HMMA.16816.F32.BF16 R24, R64, R20, RZ ;  /* 0x000000144018723c */ /* 0x000fe200000418ff */
[----:B------:R-:W-:-:S02]  /*15d80*/  LOP3.LUT R0, R0, R17, RZ, 0xfc, !PT ;  /* 0x0000001100007212 */ /* 0x000fc400078efcff */
[----:B------:R-:W0:Y:S05]  /*15d90*/  LDGDEPBAR ;  /* 0x00000000000079af */ /* 0x000e2a0000000000 */
[C---:B------:R-:W-:Y:S08]  /*15da0*/  HMMA.16816.F32.BF16 R20, R64.reuse, R22, RZ ;  /* 0x000000164014723c */ /* 0x040ff000000418ff */
[C---:B------:R-:W-:Y:S08]  /*15db0*/  HMMA.16816.F32.BF16 R76, R64.reuse, R72, RZ ;  /* 0x00000048404c723c */ /* 0x040ff000000418ff */
[----:B------:R-:W-:Y:S08]  /*15dc0*/  HMMA.16816.F32.BF16 R72, R64, R74, RZ ;  /* 0x0000004a4048723c */ /* 0x000ff000000418ff */
[C---:B-1----:R-:W-:Y:S08]  /*15dd0*/  HMMA.16816.F32.BF16 R32, R40.reuse, R8, R32 ;  /* 0x000000082820723c */ /* 0x042ff00000041820 */
[----:B------:R-:W-:Y:S01]  /*15de0*/  HMMA.16816.F32.BF16 R28, R40, R10, R28 ;  /* 0x0000000a281c723c */ /* 0x000fe2000004181c */
[----:B------:R-:W-:Y:S07]  /*15df0*/  LDSM.16.M88.4 R8, [R222+0x9000] ;  /* 0x00900000de08783b */ /* 0x000fee0000000200 */
[C---:B------:R-:W-:Y:S08]  /*15e00*/  HMMA.16816.F32.BF16 R68, R64.reuse, R36, RZ ;  /* 0x000000244044723c */ /* 0x040ff000000418ff */
[----:B------:R-:W-:Y:S01]  /*15e10*/  HMMA.16816.F32.BF16 R64, R64, R38, RZ ;  /* 0x000000264040723c */ /* 0x000fe200000418ff */
[----:B------:R-:W1:Y:S01]  /*15e20*/  LDSM.16.M88.4 R36, [R222+0x8800] ;  /* 0x00880000de24783b */ /* 0x000e620000000200 */
[----:B------:R-:W-:-:S06]  /*15e30*/  IMAD R224, R52, 0x2, R227 ;  /* 0x0000000234e07824 */ /* 0x000fcc00078e02e3 */
[----:B------:R-:W-:Y:S01]  /*15e40*/  HMMA.16816.F32.BF16 R24, R40, R56, R24 ;  /* 0x000000382818723c */ /* 0x000fe20000041818 */
[----:B------:R-:W-:-:S07]  /*15e50*/  IMAD.IADD R215, R3, 0x1, R226 ;  /* 0x0000000103d77824 */ /* 0x000fce00078e02e2 */
[C---:B------:R-:W-:Y:S01]  /*15e60*/  HMMA.16816.F32.BF16 R20, R40.reuse, R58, R20 ;  /* 0x0000003a2814723c */ /* 0x040fe20000041814 */
[----:B------:R-:W1:Y:S07]  /*15e70*/  LDSM.16.M88.4 R56, [R222+0x9800] ;  /* 0x00980000de38783b */ /* 0x000e6e0000000200 */
[C---:B------:R-:W-:Y:S08]  /*15e80*/  HMMA.16816.F32.BF16 R76, R40.reuse, R48, R76 ;  /* 0x00000030284c723c */ /* 0x040ff0000004184c */
[----:B------:R-:W-:Y:S01]  /*15e90*/  HMMA.16816.F32.BF16 R72, R40, R50, R72 ;  /* 0x000000322848723c */ /* 0x000fe20000041848 */
[----:B------:R-:W-:Y:S07]  /*15ea0*/  LDSM.16.M88.4 R48, [R215] ;  /* 0x00000000d730783b */ /* 0x000fee0000000200 */
[C---:B--2---:R-:W-:Y:S08]  /*15eb0*/  HMMA.16816.F32.BF16 R32, R4.reuse, R12, R32 ;  /* 0x0000000c0420723c */ /* 0x044ff00000041820 */
[----:B------:R-:W-:Y:S01]  /*15ec0*/  HMMA.16816.F32.BF16 R28, R4, R14, R28 ;  /* 0x0000000e041c723c */ /* 0x000fe2000004181c */
[----:B------:R-:W2:Y:S07]  /*15ed0*/  LDSM.16.M88.4 R12, [R224] ;  /* 0x00000000e00c783b */ /* 0x000eae0000000200 */
[C---:B------:R-:W-:Y:S08]  /*15ee0*/  HMMA.16816.F32.BF16 R68, R40.reuse, R44, R68 ;  /* 0x0000002c2844723c */ /* 0x040ff00000041844 */
[----:B------:R-:W-:Y:S01]  /*15ef0*/  HMMA.16816.F32.BF16 R64, R40, R46, R64 ;  /* 0x0000002e2840723c */ /* 0x000fe20000041840 */
[----:B------:R-:W2:Y:S04]  /*15f00*/  LDSM.16.M88.4 R44, [R215+0x800] ;  /* 0x00080000d72c783b */ /* 0x000ea80000000200 */
[----:B------:R-:W2:Y:S03]  /*15f10*/  LDSM.16.M88.4 R40, [R215+0x1000] ;  /* 0x00100000d728783b */ /* 0x000ea60000000200 */
        /* <DEDUP_REMOVED lines=20> */
[----:B------:R-:W-:Y:S01]  /*16060*/  HMMA.16816.F32.BF16 R64, R12, R38, R64 ;  /* 0x000000260c40723c */ /* 0x000fe20000041840 */
[----:B------:R-:W1:Y:S04]  /*16070*/  LDSM.16.M88.4 R36, [R226+0x3800] ;  /* 0x00380000e224783b */ /* 0x000e680000000200 */
[----:B------:R-:W-:Y:S03]  /*16080*/  LDSM.16.M88.4 R12, [R225+0x2000] ;  /* 0x00200000e10c783b */ /* 0x000fe60000000200 */
[C---:B------:R-:W-:Y:S08]  /*16090*/  HMMA.16816.F32.BF16 R32, R88.reuse, R8, R32 ;  /* 0x000000085820723c */ /* 0x040ff00000041820 */
        /* <DEDUP_REMOVED lines=10> */
[----:B------:R-:W-:Y:S07]  /*16140*/  LDSM.16.M88.4 R80, [R215+0x3800] ;  /* 0x00380000d750783b */ /* 0x000fee0000000200 */
[C---:B--2---:R-:W-:Y:S08]  /*16150*/  HMMA.16816.F32.BF16 R32, R56.reuse, R48, R32 ;  /* 0x000000303820723c */ /* 0x044ff00000041820 */
        /* <DEDUP_REMOVED lines=8> */
[C---:B-1----:R-:W-:Y:S08]  /*161e0*/  HMMA.16816.F32.BF16 R68, R56.reuse, R36, R68 ;  /* 0x000000243844723c */ /* 0x042ff00000041844 */
[----:B------:R-:W-:Y:S01]  /*161f0*/  HMMA.16816.F32.BF16 R64, R56, R38, R64 ;  /* 0x000000263840723c */ /* 0x000fe20000041840 */
[----:B------:R-:W-:Y:S04]  /*16200*/  LDSM.16.M88.4 R36, [R224+0x2000] ;  /* 0x00200000e024783b */ /* 0x000fe80000000200 */
[----:B------:R-:W-:Y:S03]  /*16210*/  LDSM.16.M88.4 R56, [R229+0x4000] ;  /* 0x00400000e538783b */ /* 0x000fe60000000200 */
[C---:B------:R-:W-:Y:S08]  /*16220*/  HMMA.16816.F32.BF16 R32, R12.reuse, R8, R32 ;  /* 0x000000080c20723c */ /* 0x040ff00000041820 */
        /* <DEDUP_REMOVED lines=36> */
[----:B------:R-:W-:Y:S03]  /*16470*/  LDSM.16.M88.4 R56, [R228+0xe000] ;  /* 0x00e00000e438783b */ /* 0x000fe60000000200 */
[C---:B------:R-:W-:Y:S08]  /*16480*/  HMMA.16816.F32.BF16 R32, R40.reuse, R36, R32 ;  /* 0x000000242820723c */ /* 0x040ff00000041820 */
[C---:B------:R-:W-:Y:S01]  /*16490*/  HMMA.16816.F32.BF16 R28, R40.reuse, R38, R28 ;  /* 0x00000026281c723c */ /* 0x040fe2000004181c */
        /* <DEDUP_REMOVED lines=16> */
[----:B------:R-:W3:Y:S07]  /*165a0*/  LDSM.16.M88.4 R36, [R215+0x5000] ;  /* 0x00500000d724783b */ /* 0x000eee0000000200 */
[C---:B--2---:R-:W-:Y:S08]  /*165b0*/  HMMA.16816.F32.BF16 R76, R48.reuse, R44, R76 ;  /* 0x0000002c304c723c */ /* 0x044ff0000004184c */
[C---:B------:R-:W-:Y:S01]  /*165c0*/  HMMA.16816.F32.BF16 R72, R48.reuse, R46, R72 ;  /* 0x0000002e3048723c */ /* 0x040fe20000041848 */
[----:B------:R-:W2:Y:S07]  /*165d0*/  LDSM.16.M88.4 R44, [R215+0x5800] ;  /* 0x00580000d72c783b */ /* 0x000eae0000000200 */
[C---:B------:R-:W-:Y:S01]  /*165e0*/  HMMA.16816.F32.BF16 R80, R48.reuse, R12, R68 ;  /* 0x0000000c3050723c */ /* 0x040fe20000041844 */
[----:B------:R-:W2:Y:S07]  /*165f0*/  LDSM.16.M88.4 R68, [R229+0x6000] ;  /* 0x00600000e544783b */ /* 0x000eae0000000200 */
        /* <DEDUP_REMOVED lines=11> */
[----:B------:R-:W3:Y:S07]  /*166b0*/  LDSM.16.M88.4 R36, [R227+0x6000] ;  /* 0x00600000e324783b */ /* 0x000eee0000000200 */
[C---:B--2---:R-:W-:Y:S08]  /*166c0*/  HMMA.16816.F32.BF16 R80, R40.reuse, R44, R80 ;  /* 0x0000002c2850723c */ /* 0x044ff00000041850 */
[----:B------:R-:W-:Y:S01]  /*166d0*/  HMMA.16816.F32.BF16 R64, R40, R46, R64 ;  /* 0x0000002e2840723c */ /* 0x000fe20000041840 */
[----:B------:R-:W2:Y:S04]  /*166e0*/  LDSM.16.M88.4 R40, [R228+0xf800] ;  /* 0x00f80000e428783b */ /* 0x000ea80000000200 */
[----:B------:R-:W2:Y:S03]  /*166f0*/  LDSM.16.M88.4 R44, [R226+0x6800] ;  /* 0x00680000e22c783b */ /* 0x000ea60000000200 */
        /* <DEDUP_REMOVED lines=14> */
[----:B------:R-:W-:Y:S01]  /*167e0*/  IADD3 R63, -R63, R53, -R238 ;  /* 0x000000353f3f7210 */ /* 0x000fe20007ffe9ee */
[----:B------:R-:W-:Y:S06]  /*167f0*/  LDSM.16.M88.4 R40, [R222+0xf800] ;  /* 0x00f80000de28783b */ /* 0x000fec0000000200 */
[C---:B------:R-:W-:Y:S08]  /*16800*/  HMMA.16816.F32.BF16 R24, R36.reuse, R44, R24 ;  /* 0x0000002c2418723c */ /* 0x040ff00000041818 */
[C---:B------:R-:W-:Y:S08]  /*16810*/  HMMA.16816.F32.BF16 R76, R36.reuse, R48, R76 ;  /* 0x00000030244c723c */ /* 0x040ff0000004184c */
[C---:B------:R-:W-:Y:S08]  /*16820*/  HMMA.16816.F32.BF16 R72, R36.reuse, R50, R72 ;  /* 0x000000322448723c */ /* 0x040ff00000041848 */
[C---:B------:R-:W-:Y:S08]  /*16830*/  HMMA.16816.F32.BF16 R20, R36.reuse, R46, R20 ;  /* 0x0000002e2414723c */ /* 0x040ff00000041814 */
[C---:B------:R-:W-:Y:S08]  /*16840*/  HMMA.16816.F32.BF16 R80, R36.reuse, R84, R80 ;  /* 0x000000542450723c */ /* 0x040ff00000041850 */
[----:B------:R-:W-:Y:S01]  /*16850*/  HMMA.16816.F32.BF16 R64, R36, R86, R64 ;  /* 0x000000562440723c */ /* 0x000fe20000041840 */
[----:B------:R-:W-:Y:S07]  /*16860*/  LDSM.16.M88.4 R36, [R215+0x6000] ;  /* 0x00600000d724783b */ /* 0x000fee0000000200 */
[C---:B----4-:R-:W-:Y:S08]  /*16870*/  HMMA.16816.F32.BF16 R32, R56.reuse, R12, R32 ;  /* 0x0000000c3820723c */ /* 0x050ff00000041820 */
[C---:B------:R-:W-:Y:S01]  /*16880*/  HMMA.16816.F32.BF16 R28, R56.reuse, R14, R28 ;  /* 0x0000000e381c723c */ /* 0x040fe2000004181c */
[----:B------:R-:W2:Y:S07]  /*16890*/  LDSM.16.M88.4 R12, [R224+0x6000] ;  /* 0x00600000e00c783b */ /* 0x000eae0000000200 */
[C---:B-1----:R-:W-:Y:S07]  /*168a0*/  HMMA.16816.F32.BF16 R24, R56.reuse, R8, R24 ;  /* 0x000000083818723c */ /* 0x042fee0000041818 */
[----:B------:R-:W-:Y:S01]  /*168b0*/  SHF.R.S32.HI R8, RZ, 0x1f, R55 ;  /* 0x0000001fff087819 */ /* 0x000fe20000011437 */
[----:B---3--:R-:W-:Y:S07]  /*168c0*/  HMMA.16816.F32.BF16 R76, R56, R4, R76 ;  /* 0x00000004384c723c */ /* 0x008fee000004184c */
[----:B------:R-:W-:-:S04]  /*168d0*/  LEA.HI R4, R8, R55, RZ, 0x5 ;  /* 0x0000003708047211 */ /* 0x000fc800078f28ff */
[----:B------:R-:W-:Y:S01]  /*168e0*/  LOP3.LUT R4, R4, 0xffffffe0, RZ, 0xc0, !PT ;  /* 0xffffffe004047812 */ /* 0x000fe200078ec0ff */
[----:B------:R-:W-:Y:S04]  /*168f0*/  HMMA.16816.F32.BF16 R72, R56, R6, R72 ;  /* 0x000000063848723c */ /* 0x000fe80000041848 */
[----:B------:R-:W-:Y:S02]  /*16900*/  IMAD.IADD R3, R55, 0x1, -R4 ;  /* 0x0000000137037824 */ /* 0x000fe400078e0a04 */
[----:B------:R-:W1:Y:S03]  /*16910*/  LDSM.16.M88.4 R4, [R215+0x6800] ;  /* 0x00680000d704783b */ /* 0x000e660000000200 */
[----:B------:R-:W-:-:S04]  /*16920*/  SHF.R.S32.HI R8, RZ, 0x1f, R3 ;  /* 0x0000001fff087819 */ /* 0x000fc80000011403 */
[----:B------:R-:W-:-:S04]  /*16930*/  LEA.HI R3, R8, R3, RZ, 0x2 ;  /* 0x0000000308037211 */ /* 0x000fc800078f10ff */
[----:B------:R-:W-:Y:S01]  /*16940*/  SHF.R.S32.HI R3, RZ, 0x2, R3 ;  /* 0x00000002ff037819 */ /* 0x000fe20000011403 */
[----:B--2---:R-:W-:Y:S01]  /*16950*/  HMMA.16816.F32.BF16 R32, R12, R36, R32 ;  /* 0x000000240c20723c */ /* 0x004fe20000041820 */
[----:B------:R-:W-:-:S03]  /*16960*/  IMAD.SHL.U32 R55, R55, 0x2, RZ ;  /* 0x0000000237377824 */ /* 0x000fc600078e00ff */
[----:B------:R-:W-:Y:S01]  /*16970*/  IMAD R60, R60, 0x10, R3 ;  /* 0x000000103c3c7824 */ /* 0x000fe200078e0203 */
[----:B------:R-:W-:-:S03]  /*16980*/  IADD3 R9, R53, 0x1, -R238 ;  /* 0x0000000135097810 */ /* 0x000fc60007ffe8ee */
[----:B------:R-:W-:Y:S01]  /*16990*/  IMAD.IADD R61, R61, 0x1, R60 ;  /* 0x000000013d3d7824 */ /* 0x000fe200078e023c */
[----:B------:R-:W-:Y:S01]  /*169a0*/  HMMA.16816.F32.BF16 R20, R56, R10, R20 ;  /* 0x0000000a3814723c */ /* 0x000fe20000041814 */
[----:B------:R-:W-:Y:S01]  /*169b0*/  LOP3.LUT R3, R55, 0x6, RZ, 0xc0, !PT ;  /* 0x0000000637037812 */ /* 0x000fe200078ec0ff */
[----:B------:R-:W-:Y:S02]  /*169c0*/  IMAD.IADD R16, R16, 0x1, R9 ;  /* 0x0000000110107824 */ /* 0x000fe400078e0209 */
[C---:B------:R-:W-:Y:S01]  /*169d0*/  IMAD.IADD R249, R61.reuse, 0x1, R63 ;  /* 0x000000013df97824 */ /* 0x040fe200078e023f */
[----:B------:R-:W2:Y:S01]  /*169e0*/  LDSM.16.M88.4 R8, [R215+0x7000] ;  /* 0x00700000d708783b */ /* 0x000ea20000000200 */
[C---:B------:R-:W-:Y:S01]  /*169f0*/  IADD3 R246, R61.reuse, 0x8, RZ ;  /* 0x000000083df67810 */ /* 0x040fe20007ffe0ff */
[----:B------:R-:W-:Y:S02]  /*16a00*/  IMAD.IADD R3, R2, 0x1, R3 ;  /* 0x0000000102037824 */ /* 0x000fe400078e0203 */
[----:B------:R-:W-:Y:S01]  /*16a10*/  IMAD.IADD R248, R61, 0x1, R16 ;  /* 0x000000013df87824 */ /* 0x000fe200078e0210 */
[----:B------:R-:W-:Y:S01]  /*16a20*/  IMNMX R249, RZ, R249, !PT ;  /* 0x000000f9fff97217 */ /* 0x000fe20007800200 */
[----:B------:R-:W-:-:S03]  /*16a30*/  IMAD.IADD R247, R63, 0x1, R246 ;  /* 0x000000013ff77824 */ /* 0x000fc600078e02f6 */
[----:B------:R-:W-:Y:S02]  /*16a40*/  IMNMX R248, R248, R53, PT ;  /* 0x00000035f8f87217 */ /* 0x000fe40003800200 */
[C---:B------:R-:W-:Y:S01]  /*16a50*/  ISETP.GE.AND P0, PT, R3.reuse, R249, PT ;  /* 0x000000f90300720c */ /* 0x040fe20003f06270 */
[----:B------:R-:W-:Y:S01]  /*16a60*/  IMAD.IADD R246, R16, 0x1, R246 ;  /* 0x0000000110f67824 */ /* 0x000fe200078e02f6 */
[----:B------:R-:W-:Y:S01]  /*16a70*/  IMNMX R247, RZ, R247, !PT ;  /* 0x000000f7fff77217 */ /* 0x000fe20007800200 */
[----:B-1----:R-:W-:Y:S01]  /*16a80*/  HMMA.16816.F32.BF16 R24, R12, R4, R24 ;  /* 0x000000040c18723c */ /* 0x002fe20000041818 */
[----:B------:R-:W-:Y:S02]  /*16a90*/  ISETP.GE.OR P0, PT, R3, R248, !P0 ;  /* 0x000000f80300720c */ /* 0x000fe40004706670 */
[----:B------:R-:W-:-:S04]  /*16aa0*/  IMNMX R246, R246, R53, PT ;  /* 0x00000035f6f67217 */ /* 0x000fc80003800200 */
[C---:B------:R-:W-:Y:S02]  /*16ab0*/  IADD3 R5, R3.reuse, 0x8, RZ ;  /* 0x0000000803057810 */ /* 0x040fe40007ffe0ff */
[----:B------:R-:W-:Y:S02]  /*16ac0*/  IADD3 R4, R3, 0x9, RZ ;  /* 0x0000000903047810 */ /* 0x000fe40007ffe0ff */
[----:B------:R-:W-:Y:S02]  /*16ad0*/  FSEL R32, R32, -INF , !P0 ;  /* 0xff80000020207808 */ /* 0x000fe40004000000 */
[C---:B------:R-:W-:Y:S02]  /*16ae0*/  ISETP.GE.AND P1, PT, R5.reuse, R249, PT ;  /* 0x000000f90500720c */ /* 0x040fe40003f26270 */
[----:B------:R-:W-:Y:S02]  /*16af0*/  ISETP.GE.AND P3, PT, R5, R247, PT ;  /* 0x000000f70500720c */ /* 0x000fe40003f66270 */
[----:B------:R-:W-:-:S02]  /*16b00*/  ISETP.GE.AND P4, PT, R4, R249, PT ;  /* 0x000000f90400720c */ /* 0x000fc40003f86270 */
[C---:B------:R-:W-:Y:S01]  /*16b10*/  ISETP.GE.AND P0, PT, R4.reuse, R247, PT ;  /* 0x000000f70400720c */ /* 0x040fe20003f06270 */
[C---:B------:R-:W-:Y:S01]  /*16b20*/  HMMA.16816.F32.BF16 R20, R12.reuse, R6, R20 ;  /* 0x000000060c14723c */ /* 0x040fe20000041814 */
[C---:B------:R-:W-:Y:S02]  /*16b30*/  ISETP.GE.OR P1, PT, R5.reuse, R248, !P1 ;  /* 0x000000f80500720c */ /* 0x040fe40004f26670 */
[----:B------:R-:W-:Y:S02]  /*16b40*/  ISETP.GE.OR P3, PT, R5, R246, !P3 ;  /* 0x000000f60500720c */ /* 0x000fe40005f66670 */
[C---:B------:R-:W-:Y:S02]  /*16b50*/  ISETP.GE.OR P4, PT, R4.reuse, R248, !P4 ;  /* 0x000000f80400720c */ /* 0x040fe40006786670 */
[----:B------:R-:W-:Y:S02]  /*16b60*/  ISETP.GE.OR P0, PT, R4, R246, !P0 ;  /* 0x000000f60400720c */ /* 0x000fe40004706670 */
[----:B------:R-:W1:Y:S01]  /*16b70*/  LDSM.16.M88.4 R4, [R215+0x7800] ;  /* 0x00780000d704783b */ /* 0x000e620000000200 */
[----:B------:R-:W-:Y:S01]  /*16b80*/  HMMA.16816.F32.BF16 R28, R12, R38, R28 ;  /* 0x000000260c1c723c */ /* 0x000fe2000004181c */
[----:B------:R-:W-:Y:S01]  /*16b90*/  IADD3 R16, R3, 0x1, RZ ;  /* 0x0000000103107810 */ /* 0x000fe20007ffe0ff */
[----:B------:R-:W-:-:S04]  /*16ba0*/  DEPBAR.LE SB0, 0x0 ;  /* 0x000080000000791a */ /* 0x000fc80000000000 */
[CC--:B------:R-:W-:Y:S02]  /*16bb0*/  ISETP.GE.AND P2, PT, R16.reuse, R247.reuse, PT ;  /* 0x000000f71000720c */ /* 0x0c0fe40003f46270 */
[----:B------:R-:W-:Y:S01]  /*16bc0*/  HMMA.16816.F32.BF16 R80, R56, R40, R80 ;  /* 0x000000283850723c */ /* 0x000fe20000041850 */
[C---:B------:R-:W-:Y:S02]  /*16bd0*/  ISETP.GE.AND P5, PT, R3.reuse, R247, PT ;  /* 0x000000f70300720c */ /* 0x040fe40003fa6270 */
[C---:B------:R-:W-:Y:S02]  /*16be0*/  ISETP.GE.OR P2, PT, R16.reuse, R246, !P2 ;  /* 0x000000f61000720c */ /* 0x040fe40005746670 */
[----:B------:R-:W-:Y:S02]  /*16bf0*/  IADD3 R17, R3, 0x10, RZ ;  /* 0x0000001003117810 */ /* 0x000fe40007ffe0ff */
[----:B------:R-:W-:Y:S01]  /*16c00*/  ISETP.GE.AND P6, PT, R16, R249, PT ;  /* 0x000000f91000720c */ /* 0x000fe20003fc6270 */
[----:B--2---:R-:W-:Y:S01]  /*16c10*/  HMMA.16816.F32.BF16 R76, R12, R8, R76 ;  /* 0x000000080c4c723c */ /* 0x004fe2000004184c */
[----:B------:R-:W-:-:S02]  /*16c20*/  FSEL R35, R35, -INF , !P2 ;  /* 0xff80000023237808 */ /* 0x000fc40005000000 */
[----:B------:R-:W-:Y:S02]  /*16c30*/  ISETP.GE.OR P5, PT, R3, R246, !P5 ;  /* 0x000000f60300720c */ /* 0x000fe40006fa6670 */
[----:B------:R-:W-:Y:S02]  /*16c40*/  ISETP.GE.AND P2, PT, R17, R249, PT ;  /* 0x000000f91100720c */ /* 0x000fe40003f46270 */
[----:B------:R-:W-:Y:S01]  /*16c50*/  IADD3 R36, R3, 0x11, RZ ;  /* 0x0000001103247810 */ /* 0x000fe20007ffe0ff */
[----:B------:R-:W-:Y:S01]  /*16c60*/  HMMA.16816.F32.BF16 R64, R56, R42, R64 ;  /* 0x0000002a3840723c */ /* 0x000fe20000041840 */
[-C--:B------:R-:W-:Y:S02]  /*16c70*/  ISETP.GE.OR P6, PT, R16, R248.reuse, !P6 ;  /* 0x000000f81000720c */ /* 0x080fe400077c6670 */
[----:B------:R-:W-:Y:S02]  /*16c80*/  FSEL R16, R34, -INF , !P5 ;  /* 0xff80000022107808 */ /* 0x000fe40006800000 */
[----:B------:R-:W-:-:S02]  /*16c90*/  ISETP.GE.OR P2, PT, R17, R248, !P2 ;  /* 0x000000f81100720c */ /* 0x000fc40005746670 */
[----:B------:R-:W-:Y:S02]  /*16ca0*/  FSEL R34, R28, -INF , !P1 ;  /* 0xff8000001c227808 */ /* 0x000fe40004800000 */
[----:B------:R-:W-:Y:S02]  /*16cb0*/  IADD3 R8, R3, 0x19, RZ ;  /* 0x0000001903087810 */ /* 0x000fe40007ffe0ff */
[----:B------:R-:W-:Y:S01]  /*16cc0*/  ISETP.GE.AND P1, PT, R36, R247, PT ;  /* 0x000000f72400720c */ /* 0x000fe20003f26270 */
[----:B------:R-:W-:Y:S01]  /*16cd0*/  HMMA.16816.F32.BF16 R72, R12, R10, R72 ;  /* 0x0000000a0c48723c */ /* 0x000fe20000041848 */
[----:B------:R-:W-:Y:S02]  /*16ce0*/  FSEL R29, R29, -INF , !P4 ;  /* 0xff8000001d1d7808 */ /* 0x000fe40006000000 */
[----:B------:R-:W-:Y:S02]  /*16cf0*/  FSEL R24, R24, -INF , !P2 ;  /* 0xff80000018187808 */ /* 0x000fe40005000000 */
[----:B------:R-:W-:-:S02]  /*16d00*/  ISETP.GE.AND P4, PT, R8, R249, PT ;  /* 0x000000f90800720c */ /* 0x000fc40003f86270 */
[----:B------:R-:W-:Y:S02]  /*16d10*/  ISETP.GE.AND P2, PT, R8, R247, PT ;  /* 0x000000f70800720c */ /* 0x000fe40003f46270 */
[----:B------:R-:W-:Y:S02]  /*16d20*/  ISETP.GE.OR P1, PT, R36, R246, !P1 ;  /* 0x000000f62400720c */ /* 0x000fe40004f26670 */
[C---:B------:R-:W-:Y:S02]  /*16d30*/  IADD3 R9, R3.reuse, 0x18, RZ ;  /* 0x0000001803097810 */ /* 0x040fe40007ffe0ff */
[----:B------:R-:W-:Y:S02]  /*16d40*/  IADD3 R11, R3, 0x20, RZ ;  /* 0x00000020030b7810 */ /* 0x000fe40007ffe0ff */
[C---:B------:R-:W-:Y:S02]  /*16d50*/  ISETP.GE.OR P4, PT, R8.reuse, R248, !P4 ;  /* 0x000000f80800720c */ /* 0x040fe40006786670 */
[----:B------:R-:W-:-:S02]  /*16d60*/  ISETP.GE.OR P2, PT, R8, R246, !P2 ;  /* 0x000000f60800720c */ /* 0x000fc40005746670 */
[----:B------:R-:W-:Y:S02]  /*16d70*/  FSEL R33, R33, -INF , !P6 ;  /* 0xff80000021217808 */ /* 0x000fe40007000000 */
[----:B------:R-:W-:Y:S02]  /*16d80*/  FSEL R30, R30, -INF , !P3 ;  /* 0xff8000001e1e7808 */ /* 0x000fe40005800000 */
[----:B------:R-:W-:Y:S02]  /*16d90*/  FSEL R8, R27, -INF , !P1 ;  /* 0xff8000001b087808 */ /* 0x000fe40004800000 */
[----:B------:R-:W-:Y:S02]  /*16da0*/  ISETP.GE.AND P6, PT, R36, R249, PT ;  /* 0x000000f92400720c */ /* 0x000fe40003fc6270 */
[----:B------:R-:W-:Y:S02]  /*16db0*/  ISETP.GE.AND P3, PT, R9, R247, PT ;  /* 0x000000f70900720c */ /* 0x000fe40003f66270 */
[----:B------:R-:W-:Y:S01]  /*16dc0*/  ISETP.GE.AND P1, PT, R11, R249, PT ;  /* 0x000000f90b00720c */ /* 0x000fe20003f26270 */
[----:B-1----:R-:W-:Y:S01]  /*16dd0*/  HMMA.16816.F32.BF16 R80, R12, R4, R80 ;  /* 0x000000040c50723c */ /* 0x002fe20000041850 */
[----:B------:R-:W-:-:S02]  /*16de0*/  ISETP.GE.AND P5, PT, R17, R247, PT ;  /* 0x000000f71100720c */ /* 0x000fc40003fa6270 */
[----:B------:R-:W-:Y:S02]  /*16df0*/  ISETP.GE.OR P6, PT, R36, R248, !P6 ;  /* 0x000000f82400720c */ /* 0x000fe400077c6670 */
[----:B------:R-:W-:Y:S02]  /*16e00*/  ISETP.GE.OR P3, PT, R9, R246, !P3 ;  /* 0x000000f60900720c */ /* 0x000fe40005f66670 */
[----:B------:R-:W-:Y:S02]  /*16e10*/  ISETP.GE.OR P1, PT, R11, R248, !P1 ;  /* 0x000000f80b00720c */ /* 0x000fe40004f26670 */
[C---:B------:R-:W-:Y:S02]  /*16e20*/  IADD3 R10, R3.reuse, 0x21, RZ ;  /* 0x00000021030a7810 */ /* 0x040fe40007ffe0ff */
[C---:B------:R-:W-:Y:S02]  /*16e30*/  IADD3 R5, R3.reuse, 0x28, RZ ;  /* 0x0000002803057810 */ /* 0x040fe40007ffe0ff */
[----:B------:R-:W-:-:S02]  /*16e40*/  IADD3 R4, R3, 0x29, RZ ;  /* 0x0000002903047810 */ /* 0x000fc40007ffe0ff */
[----:B------:R-:W-:Y:S02]  /*16e50*/  ISETP.GE.OR P5, PT, R17, R246, !P5 ;  /* 0x000000f61100720c */ /* 0x000fe40006fa6670 */
[----:B------:R-:W-:Y:S02]  /*16e60*/  FSEL R25, R25, -INF , !P6 ;  /* 0xff80000019197808 */ /* 0x000fe40007000000 */
[----:B------:R-:W-:Y:S02]  /*16e70*/  FSEL R17, R22, -INF , !P3 ;  /* 0xff80000016117808 */ /* 0x000fe40005800000 */
[----:B------:R-:W-:Y:S02]  /*16e80*/  FSEL R21, R21, -INF , !P4 ;  /* 0xff80000015157808 */ /* 0x000fe40006000000 */
[----:B------:R-:W-:Y:S02]  /*16e90*/  FSEL R176, R76, -INF , !P1 ;  /* 0xff8000004cb07808 */ /* 0x000fe40004800000 */
[----:B------:R-:W-:-:S02]  /*16ea0*/  ISETP.GE.AND P6, PT, R10, R249, PT ;  /* 0x000000f90a00720c */ /* 0x000fc40003fc6270 */
[-C--:B------:R-:W-:Y:S02]  /*16eb0*/  ISETP.GE.AND P4, PT, R5, R249.reuse, PT ;  /* 0x000000f90500720c */ /* 0x080fe40003f86270 */
[C---:B------:R-:W-:Y:S02]  /*16ec0*/  ISETP.GE.AND P3, PT, R4.reuse, R249, PT ;  /* 0x000000f90400720c */ /* 0x040fe40003f66270 */
[----:B------:R-:W-:Y:S01]  /*16ed0*/  ISETP.GE.AND P1, PT, R4, R247, PT ;  /* 0x000000f70400720c */ /* 0x000fe20003f26270 */
[----:B------:R-:W-:Y:S01]  /*16ee0*/  HMMA.16816.F32.BF16 R64, R12, R6, R64 ;  /* 0x000000060c40723c */ /* 0x000fe20000041840 */
[----:B------:R-:W-:Y:S02]  /*16ef0*/  FSEL R31, R31, -INF , !P0 ;  /* 0xff8000001f1f7808 */ /* 0x000fe40004000000 */
[----:B------:R-:W-:Y:S02]  /*16f00*/  ISETP.GE.AND P0, PT, R9, R249, PT ;  /* 0x000000f90900720c */ /* 0x000fe40003f06270 */
[----:B------:R-:W-:-:S02]  /*16f10*/  ISETP.GE.OR P6, PT, R10, R248, !P6 ;  /* 0x000000f80a00720c */ /* 0x000fc400077c6670 */
[-C--:B------:R-:W-:Y:S02]  /*16f20*/  ISETP.GE.OR P4, PT, R5, R248.reuse, !P4 ;  /* 0x000000f80500720c */ /* 0x080fe40006786670 */
[C---:B------:R-:W-:Y:S02]  /*16f30*/  ISETP.GE.OR P3, PT, R4.reuse, R248, !P3 ;  /* 0x000000f80400720c */ /* 0x040fe40005f66670 */
[----:B------:R-:W-:Y:S02]  /*16f40*/  ISETP.GE.OR P1, PT, R4, R246, !P1 ;  /* 0x000000f60400720c */ /* 0x000fe40004f26670 */
[----:B------:R-:W-:Y:S02]  /*16f50*/  IADD3 R4, R3, 0x31, RZ ;  /* 0x0000003103047810 */ /* 0x000fe40007ffe0ff */
[----:B------:R-:W-:Y:S02]  /*16f60*/  ISETP.GE.OR P0, PT, R9, R248, !P0 ;  /* 0x000000f80900720c */ /* 0x000fe40004706670 */
[----:B------:R-:W-:-:S02]  /*16f70*/  FSEL R183, R77, -INF , !P6 ;  /* 0xff8000004db77808 */ /* 0x000fc40007000000 */
[----:B------:R-:W-:Y:S02]  /*16f80*/  FSEL R185, R72, -INF , !P4 ;  /* 0xff80000048b97808 */ /* 0x000fe40006000000 */
[C---:B------:R-:W-:Y:S02]  /*16f90*/  ISETP.GE.AND P6, PT, R4.reuse, R249, PT ;  /* 0x000000f90400720c */ /* 0x040fe40003fc6270 */
[-C--:B------:R-:W-:Y:S02]  /*16fa0*/  ISETP.GE.AND P4, PT, R4, R247.reuse, PT ;  /* 0x000000f70400720c */ /* 0x080fe40003f86270 */
[----:B------:R-:W-:Y:S02]  /*16fb0*/  FSEL R20, R20, -INF , !P0 ;  /* 0xff80000014147808 */ /* 0x000fe40004000000 */
[----:B------:R-:W-:Y:S02]  /*16fc0*/  FSEL R28, R23, -INF , !P2 ;  /* 0xff800000171c7808 */ /* 0x000fe40005000000 */
[----:B------:R-:W-:-:S02]  /*16fd0*/  ISETP.GE.AND P0, PT, R10, R247, PT ;  /* 0x000000f70a00720c */ /* 0x000fc40003f06270 */
[----:B------:R-:W-:Y:S02]  /*16fe0*/  ISETP.GE.AND P2, PT, R5, R247, PT ;  /* 0x000000f70500720c */ /* 0x000fe40003f46270 */
[C---:B------:R-:W-:Y:S02]  /*16ff0*/  ISETP.GE.OR P6, PT, R4.reuse, R248, !P6 ;  /* 0x000000f80400720c */ /* 0x040fe400077c6670 */
[-C--:B------:R-:W-:Y:S02]  /*17000*/  ISETP.GE.OR P4, PT, R4, R246.reuse, !P4 ;  /* 0x000000f60400720c */ /* 0x080fe40006786670 */
[----:B------:R-:W-:Y:S02]  /*17010*/  IADD3 R4, R3, 0x38, RZ ;  /* 0x0000003803047810 */ /* 0x000fe40007ffe0ff */
[-C--:B------:R-:W-:Y:S02]  /*17020*/  ISETP.GE.OR P0, PT, R10, R246.reuse, !P0 ;  /* 0x000000f60a00720c */ /* 0x080fe40004706670 */
[----:B------:R-:W-:-:S02]  /*17030*/  ISETP.GE.OR P2, PT, R5, R246, !P2 ;  /* 0x000000f60500720c */ /* 0x000fc40005746670 */
[----:B------:R-:W-:Y:S02]  /*17040*/  IADD3 R5, R3, 0x30, RZ ;  /* 0x0000003003057810 */ /* 0x000fe40007ffe0ff */
[----:B------:R-:W-:Y:S02]  /*17050*/  FSEL R191, R75, -INF , !P1 ;  /* 0xff8000004bbf7808 */ /* 0x000fe40004800000 */
[C---:B------:R-:W-:Y:S02]  /*17060*/  ISETP.GE.AND P1, PT, R4.reuse, R247, PT ;  /* 0x000000f70400720c */ /* 0x040fe40003f26270 */
[----:B------:R-:W-:Y:S02]  /*17070*/  FSEL R187, R79, -INF , !P0 ;  /* 0xff8000004fbb7808 */ /* 0x000fe40004000000 */
[----:B------:R-:W-:Y:S02]  /*17080*/  ISETP.GE.AND P0, PT, R5, R249, PT ;  /* 0x000000f90500720c */ /* 0x000fe40003f06270 */
[----:B------:R-:W-:-:S02]  /*17090*/  ISETP.GE.OR P1, PT, R4, R246, !P1 ;  /* 0x000000f60400720c */ /* 0x000fc40004f26670 */
[----:B------:R-:W-:Y:S02]  /*170a0*/  FSEL R9, R26, -INF , !P5 ;  /* 0xff8000001a097808 */ /* 0x000fe40006800000 */
[----:B------:R-:W-:Y:S02]  /*170b0*/  ISETP.GE.OR P0, PT, R5, R248, !P0 ;  /* 0x000000f80500720c */ /* 0x000fe40004706670 */
[----:B------:R-:W-:Y:S02]  /*170c0*/  ISETP.GE.AND P5, PT, R11, R247, PT ;  /* 0x000000f70b00720c */ /* 0x000fe40003fa6270 */
[----:B------:R-:W-:Y:S02]  /*170d0*/  IADD3 R3, R3, 0x39, RZ ;  /* 0x0000003903037810 */ /* 0x000fe40007ffe0ff */
[----:B------:R-:W-:Y:S02]  /*170e0*/  FSEL R184, R66, -INF , !P1 ;  /* 0xff80000042b87808 */ /* 0x000fe40004800000 */
[----:B------:R-:W-:-:S02]  /*170f0*/  ISETP.GT.AND P1, PT, R241, R230, PT ;  /* 0x000000e6f100720c */ /* 0x000fc40003f24270 */
[----:B------:R-:W-:Y:S02]  /*17100*/  FSEL R197, R80, -INF , !P0 ;  /* 0xff80000050c57808 */ /* 0x000fe40004000000 */
[----:B------:R-:W-:Y:S02]  /*17110*/  ISETP.GE.OR P5, PT, R11, R246, !P5 ;  /* 0x000000f60b00720c */ /* 0x000fe40006fa6670 */
[----:B------:R-:W-:Y:S02]  /*17120*/  ISETP.GE.AND P0, PT, R3, R247, PT ;  /* 0x000000f70300720c */ /* 0x000fe40003f06270 */
[----:B------:R-:W-:Y:S02]  /*17130*/  FSEL R180, R78, -INF , !P5 ;  /* 0xff8000004eb47808 */ /* 0x000fe40006800000 */
[----:B------:R-:W-:Y:S02]  /*17140*/  FSEL R190, R74, -INF , !P2 ;  /* 0xff8000004abe7808 */ /* 0x000fe40005000000 */
[----:B------:R-:W-:-:S02]  /*17150*/  FSEL R178, R73, -INF , !P3 ;  /* 0xff80000049b27808 */ /* 0x000fc40005800000 */
[-C--:B------:R-:W-:Y:S02]  /*17160*/  ISETP.GE.OR P0, PT, R3, R246.reuse, !P0 ;  /* 0x000000f60300720c */ /* 0x080fe40004706670 */
[----:B------:R-:W-:Y:S02]  /*17170*/  ISETP.GE.AND P5, PT, R5, R247, PT ;  /* 0x000000f70500720c */ /* 0x000fe40003fa6270 */
[-C--:B------:R-:W-:Y:S02]  /*17180*/  ISETP.GE.AND P3, PT, R4, R249.reuse, PT ;  /* 0x000000f90400720c */ /* 0x080fe40003f66270 */
[----:B------:R-:W-:Y:S02]  /*17190*/  ISETP.GE.AND P2, PT, R3, R249, PT ;  /* 0x000000f90300720c */ /* 0x000fe40003f46270 */
[----:B------:R-:W-:Y:S01]  /*171a0*/  FSEL R182, R67, -INF , !P0 ;  /* 0xff80000043b67808 */ /* 0x000fe20004000000 */
[----:B------:R-:W-:Y:S01]  /*171b0*/  BSSY B1, `(.L_x_6690) ;  /* 0x000007d000017945 */ /* 0x000fe20003800000 */
[----:B------:R-:W-:-:S02]  /*171c0*/  ISETP.GE.OR P5, PT, R5, R246, !P5 ;  /* 0x000000f60500720c */ /* 0x000fc40006fa6670 */
[-C--:B------:R-:W-:Y:S02]  /*171d0*/  ISETP.GE.OR P3, PT, R4, R248.reuse, !P3 ;  /* 0x000000f80400720c */ /* 0x080fe40005f66670 */
[----:B------:R-:W-:Y:S02]  /*171e0*/  ISETP.GE.OR P2, PT, R3, R248, !P2 ;  /* 0x000000f80300720c */ /* 0x000fe40005746670 */
[----:B------:R-:W-:Y:S02]  /*171f0*/  ISETP.NE.U32.AND P0, PT, R242, RZ, PT ;  /* 0x000000fff200720c */ /* 0x000fe40003f05070 */
[----:B------:R-:W-:Y:S02]  /*17200*/  FSEL R192, R82, -INF , !P5 ;  /* 0xff80000052c07808 */ /* 0x000fe40006800000 */
[----:B------:R-:W-:Y:S02]  /*17210*/  FSEL R196, R81, -INF , !P6 ;  /* 0xff80000051c47808 */ /* 0x000fe40007000000 */
[----:B------:R-:W-:-:S02]  /*17220*/  FSEL R186, R83, -INF , !P4 ;  /* 0xff80000053ba7808 */ /* 0x000fc40006000000 */
[----:B------:R-:W-:Y:S02]  /*17230*/  FSEL R194, R64, -INF , !P3 ;  /* 0xff80000040c27808 */ /* 0x000fe40005800000 */
[----:B------:R-:W-:Y:S02]  /*17240*/  FSEL R193, R65, -INF , !P2 ;  /* 0xff80000041c17808 */ /* 0x000fe40005000000 */
[----:B------:R-:W-:Y:S02]  /*17250*/  ISETP.NE.AND.EX P0, PT, R243, RZ, PT, P0 ;  /* 0x000000fff300720c */ /* 0x000fe40003f05300 */
        /* <DEDUP_REMOVED lines=14> */
[----:B------:R-:W-:Y:S01]  /*17340*/  IADD3 R167, R226, 0x7800, RZ ;  /* 0x00007800e2a77810 */ /* 0x000fe20007ffe0ff */
[----:B------:R-:W-:Y:S06]  /*17350*/  BAR.SYNC.DEFER_BLOCKING 0x0 ;  /* 0x0000000000007b1d */ /* 0x000fec0000010000 */
[----:B------:R-:W-:Y:S05]  /*17360*/  @!P1 BRA `(.L_x_6691) ;  /* 0x0000061000009947 */ /* 0x000fea0003800000 */
[----:B------:R-:W-:Y:S01]  /*17370*/  BSSY B0, `(.L_x_6692) ;  /* 0x0000041000007945 */ /* 0x000fe20003800000 */
[----:B------:R-:W-:Y:S05]  /*17380*/  @!P0 BRA `(.L_x_6693) ;  /* 0x000003c000008947 */ /* 0x000fea0003800000 */
[----:B------:R-:W2:Y:S01]  /*17390*/  LD.E R13, [R18.64+0x170] ;  /* 0x00017006120d7980 */ /* 0x000ea2000c101900 */
[----:B------:R-:W-:-:S02]  /*173a0*/  IADD3 R10, R2, -0x40, RZ ;  /* 0xffffffc0020a7810 */ /* 0x000fc40007ffe0ff */
[----:B------:R-:W-:Y:S02]  /*173b0*/  IABS R5, R2 ;  /* 0x0000000200057213 */ /* 0x000fe40000000000 */
[-C--:B--2---:R-:W-:Y:S02]  /*173c0*/  IABS R6, R13.reuse ;  /* 0x0000000d00067213 */ /* 0x084fe40000000000 */
[-C--:B------:R-:W-:Y:S02]  /*173d0*/  IABS R4, R13.reuse ;  /* 0x0000000d00047213 */ /* 0x080fe40000000000 */
[----:B------:R-:W1:Y:S01]  /*173e0*/  I2F.RP R7, R6 ;  /* 0x0000000600077306 */ /* 0x000e620000209400 */
[----:B------:R-:W-:Y:S02]  /*173f0*/  LOP3.LUT R2, R2, R13, RZ, 0x3c, !PT ;  /* 0x0000000d02027212 */ /* 0x000fe400078e3cff */
        /* <DEDUP_REMOVED lines=10> */
[----:B------:R-:W-:-:S06]  /*174a0*/  IMAD.HI.U32 R12, R15, R12, R14 ;  /* 0x0000000c0f0c7227 */ /* 0x000fcc00078e000e */
        /* <DEDUP_REMOVED lines=12> */
[----:B------:R-:W-:Y:S02]  /*17570*/  ISETP.GE.AND P2, PT, R10, RZ, PT ;  /* 0x000000ff0a00720c */ /* 0x000fe40003f46270 */
[----:B------:R-:W-:-:S02]  /*17580*/  @!P3 IADD3 R7, R7, 0x1, RZ ;  /* 0x000000010707b810 */ /* 0x000fc40007ffe0ff */
[----:B------:R-:W-:-:S05]  /*17590*/  ISETP.NE.AND P3, PT, R13, RZ, PT ;  /* 0x000000ff0d00720c */ /* 0x000fca0003f65270 */
        /* <DEDUP_REMOVED lines=27> */
.L_x_6693:
[----:B------:R-:W2:Y:S02]  /*17750*/  LD.E R5, [R18.64+0x38] ;  /* 0x0000380612057980 */ /* 0x000ea4000c101900 */
[----:B--2---:R-:W-:-:S04]  /*17760*/  LEA R5, -R5, RZ, 0x6 ;  /* 0x000000ff05057211 */ /* 0x004fc800078e31ff */
[----:B------:R-:W-:Y:S02]  /*17770*/  SHF.R.S32.HI R4, RZ, 0x1f, R5 ;  /* 0x0000001fff047819 */ /* 0x000fe40000011405 */
.L_x_6694:
[----:B------:R-:W-:Y:S05]  /*17780*/  BSYNC B0 ;  /* 0x0000000000007941 */ /* 0x000fea0003800000 */
.L_x_6692:
        /* <DEDUP_REMOVED lines=31> */
.L_x_6691:
[----:B------:R-:W-:Y:S05]  /*17980*/  BSYNC B1 ;  /* 0x0000000000017941 */ /* 0x000fea0003800000 */
.L_x_6690:
        /* <DEDUP_REMOVED lines=51> */
[----:B------:R-:W-:-:S05]  /*17cc0*/  FMNMX.FTZ R7, R182, R7, !PT ;  /* 0x00000007b6077209 */ /* 0x000fca0007810000 */
[----:B------:R-:W3:Y:S01]  /*17cd0*/  SHFL.BFLY PT, R2, R7, 0x2, 0x1f ;  /* 0x0c401f0007027f89 */ /* 0x000ee200000e0000 */
[----:B-1----:R-:W-:-:S05]  /*17ce0*/  FMNMX.FTZ R5, R4, R5, !PT ;  /* 0x0000000504057209 */ /* 0x002fca0007810000 */
[----:B------:R-:W1:Y:S01]  /*17cf0*/  SHFL.BFLY PT, R164, R5, 0x1, 0x1f ;  /* 0x0c201f0005a47f89 */ /* 0x000e6200000e0000 */
[----:B---3--:R-:W-:-:S05]  /*17d00*/  FMNMX.FTZ R2, R7, R2, !PT ;  /* 0x0000000207027209 */ /* 0x008fca0007810000 */
[----:B------:R-:W3:Y:S01]  /*17d10*/  SHFL.BFLY PT, R3, R2, 0x1, 0x1f ;  /* 0x0c201f0002037f89 */ /* 0x000ee200000e0000 */
[----:B-1----:R-:W-:-:S03]  /*17d20*/  FMNMX.FTZ R164, R5, R164, !PT ;  /* 0x000000a405a47209 */ /* 0x002fc60007810000 */
[----:B------:R-:W1:Y:S01]  /*17d30*/  LDSM.16.MT88.4 R4, [R219+0x16000] ;  /* 0x01600000db04783b */ /* 0x000e620000004200 */
        /* <DEDUP_REMOVED lines=16> */
[----:B------:R-:W-:Y:S01]  /*17e40*/  MUFU.EX2 R177, R177 ;  /* 0x000000b100b17308 */ /* 0x000fe20000000800 */
[-CC-:B------:R-:W-:Y:S02]  /*17e50*/  FFMA.FTZ R35, R9, R188.reuse, -R189.reuse ;  /* 0x000000bc09237223 */ /* 0x180fe400000108bd */
[-C--:B------:R-:W-:Y:S02]  /*17e60*/  FFMA.FTZ R16, R8, R188.reuse, -R189 ;  /* 0x000000bc08107223 */ /* 0x080fe400000108bd */
[----:B------:R-:W2:Y:S01]  /*17e70*/  LDSM.16.MT88.4 R8, [R220+0x10800] ;  /* 0x01080000dc08783b */ /* 0x000ea20000004200 */
[-CC-:B------:R-:W-:Y:S02]  /*17e80*/  FFMA.FTZ R173, R24, R188.reuse, -R195.reuse ;  /* 0x000000bc18ad7223 */ /* 0x180fe400000108c3 */
[----:B------:R-:W3:Y:S01]  /*17e90*/  MUFU.EX2 R172, R172 ;  /* 0x000000ac00ac7308 */ /* 0x000ee20000000800 */
[----:B------:R-:W-:-:S02]  /*17ea0*/  FFMA.FTZ R32, R25, R188, -R195 ;  /* 0x000000bc19207223 */ /* 0x000fc400000108c3 */
[-CC-:B------:R-:W-:Y:S01]  /*17eb0*/  FFMA.FTZ R33, R20, R188.reuse, -R195.reuse ;  /* 0x000000bc14217223 */ /* 0x180fe200000108c3 */
[----:B------:R-:W-:Y:S01]  /*17ec0*/  LDSM.16.MT88.4 R24, [R223+0x10800] ;  /* 0x01080000df18783b */ /* 0x000fe20000004200 */
[-C--:B------:R-:W-:Y:S02]  /*17ed0*/  FFMA.FTZ R2, R21, R188.reuse, -R195 ;  /* 0x000000bc15027223 */ /* 0x080fe400000108c3 */
[-CC-:B------:R-:W-:Y:S01]  /*17ee0*/  FFMA.FTZ R17, R17, R188.reuse, -R189.reuse ;  /* 0x000000bc11117223 */ /* 0x180fe200000108bd */
[----:B------:R-:W4:Y:S01]  /*17ef0*/  MUFU.EX2 R34, R34 ;  /* 0x0000002200227308 */ /* 0x000f220000000800 */
[-C--:B------:R-:W-:Y:S01]  /*17f00*/  FFMA.FTZ R0, R28, R188.reuse, -R189 ;  /* 0x000000bc1c007223 */ /* 0x080fe200000108bd */
[----:B------:R-:W5:Y:S01]  /*17f10*/  LDSM.16.MT88.4 R20, [R221+0x10800] ;  /* 0x01080000dd14783b */ /* 0x000f620000004200 */
[-CC-:B------:R-:W-:Y:S02]  /*17f20*/  FFMA.FTZ R176, R176, R188.reuse, -R195.reuse ;  /* 0x000000bcb0b07223 */ /* 0x180fe400000108c3 */
[-CC-:B------:R-:W-:Y:S01]  /*17f30*/  FFMA.FTZ R183, R183, R188.reuse, -R195.reuse ;  /* 0x000000bcb7b77223 */ /* 0x180fe200000108c3 */
[----:B------:R-:W-:Y:S01]  /*17f40*/  LDSM.16.MT88.4 R28, [R223+0x12800] ;  /* 0x01280000df1c783b */ /* 0x000fe20000004200 */
[-CC-:B------:R-:W-:Y:S01]  /*17f50*/  FFMA.FTZ R185, R185, R188.reuse, -R195.reuse ;  /* 0x000000bcb9b97223 */ /* 0x180fe200000108c3 */
[----:B------:R-:W-:Y:S01]  /*17f60*/  MUFU.EX2 R174, R174 ;  /* 0x000000ae00ae7308 */ /* 0x000fe20000000800 */
[----:B---3--:R-:W-:Y:S01]  /*17f70*/  F2FP.BF16.PACK_AB R128, R172, R177 ;  /* 0x000000b1ac80723e */ /* 0x008fe200000010ff */
[----:B------:R-:W-:-:S02]  /*17f80*/  FFMA.FTZ R178, R178, R188, -R195 ;  /* 0x000000bcb2b27223 */ /* 0x000fc400000108c3 */
[-CC-:B------:R-:W-:Y:S02]  /*17f90*/  FFMA.FTZ R180, R180, R188.reuse, -R189.reuse ;  /* 0x000000bcb4b47223 */ /* 0x180fe400000108bd */
[-CC-:B------:R-:W-:Y:S02]  /*17fa0*/  FFMA.FTZ R187, R187, R188.reuse, -R189.reuse ;  /* 0x000000bcbbbb7223 */ /* 0x180fe400000108bd */
[----:B------:R-:W3:Y:S01]  /*17fb0*/  MUFU.EX2 R179, R179 ;  /* 0x000000b300b37308 */ /* 0x000ee20000000800 */
        /* <DEDUP_REMOVED lines=10> */
[----:B---3--:R-:W-:Y:S01]  /*18060*/  F2FP.BF16.PACK_AB R129, R179, R174 ;  /* 0x000000aeb381723e */ /* 0x008fe200000010ff */
[----:B------:R-:W-:-:S02]  /*18070*/  FFMA.FTZ R195, R186, R188, -R189 ;  /* 0x000000bcbac37223 */ /* 0x000fc400000108bd */
[-CC-:B------:R-:W-:Y:S02]  /*18080*/  FFMA.FTZ R184, R184, R188.reuse, -R189.reuse ;  /* 0x000000bcb8b87223 */ /* 0x180fe400000108bd */
[----:B------:R-:W-:Y:S02]  /*18090*/  FFMA.FTZ R251, R182, R188, -R189 ;  /* 0x000000bcb6fb7223 */ /* 0x000fe400000108bd */
[----:B------:R-:W-:Y:S01]  /*180a0*/  MUFU.EX2 R173, R173 ;  /* 0x000000ad00ad7308 */ /* 0x000fe20000000800 */
[----:B------:R-:W-:Y:S02]  /*180b0*/  FADD.FTZ R172, R177, R172 ;  /* 0x000000acb1ac7221 */ /* 0x000fe40000010000 */
[----:B------:R-:W-:Y:S02]  /*180c0*/  FADD.FTZ R174, R174, R179 ;  /* 0x000000b3aeae7221 */ /* 0x000fe40000010000 */
[----:B------:R-:W-:Y:S01]  /*180d0*/  FADD.FTZ R175, R175, R172 ;  /* 0x000000acafaf7221 */ /* 0x000fe20000010000 */
[----:B----4-:R-:W-:-:S02]  /*180e0*/  F2FP.BF16.PACK_AB R131, R166, R181 ;  /* 0x000000b5a683723e */ /* 0x010fc400000010ff */
[----:B------:R-:W3:Y:S01]  /*180f0*/  MUFU.EX2 R32, R32 ;  /* 0x0000002000207308 */ /* 0x000ee20000000800 */
        /* <DEDUP_REMOVED lines=68> */
[----:B--2---:R-:W-:Y:S01]  /*18540*/  HMMA.16816.F32.BF16 R144, R4, R8, R144 ;  /* 0x000000080490723c */ /* 0x004fe20000041890 */
[----:B------:R-:W-:-:S07]  /*18550*/  FADD.FTZ R17, R0, R17 ;  /* 0x0000001100117221 */ /* 0x000fce0000010000 */
[C---:B------:R-:W-:Y:S01]  /*18560*/  HMMA.16816.F32.BF16 R140, R4.reuse, R10, R140 ;  /* 0x0000000a048c723c */ /* 0x040fe2000004188c */
[----:B------:R-:W1:Y:S07]  /*18570*/  LDSM.16.MT88.4 R8, [R220+0x12800] ;  /* 0x01280000dc08783b */ /* 0x000e6e0000004200 */
[C---:B-----5:R-:W-:Y:S08]  /*18580*/  HMMA.16816.F32.BF16 R152, R4.reuse, R20, R152 ;  /* 0x000000140498723c */ /* 0x060ff00000041898 */
        /* <DEDUP_REMOVED lines=100> */
[----:B------:R-:W-:Y:S07]  /*18bd0*/  LDSM.16.MT88.4 R20, [R219+0x11800] ;  /* 0x01180000db14783b */ /* 0x000fee0000004200 */
[C---:B---3--:R-:W-:Y:S08]  /*18be0*/  HMMA.16816.F32.BF16 R124, R4.reuse, R12, R124 ;  /* 0x0000000c047c723c */ /* 0x048ff0000004187c */
        /* <DEDUP_REMOVED lines=18> */
[C---:B--2---:R-:W-:Y:S08]  /*18d10*/  HMMA.16816.F32.BF16 R144, R4.reuse, R12, R144 ;  /* 0x0000000c0490723c */ /* 0x044ff00000041890 */
        /* <DEDUP_REMOVED lines=85> */
[----:B------:R-:W-:Y:S01]  /*19270*/  @!P1 IMAD.MOV R7, RZ, RZ, -R7 ;  /* 0x000000ffff079224 */ /* 0x000fe200078e0a07 */
[----:B------:R-:W-:-:S04]  /*19280*/  @!P3 IADD3 R8, -R8, RZ, RZ ;  /* 0x000000ff0808b210 */ /* 0x000fc80007ffe1ff */
[C---:B------:R-:W-:Y:S02]  /*19290*/  SEL R2, R0.reuse, R7, !P2 ;  /* 0x0000000700027207 */ /* 0x040fe40005000000 */
[----:B------:R-:W-:-:S03]  /*192a0*/  SEL R7, R0, R8, !P2 ;  /* 0x0000000800077207 */ /* 0x000fc60005000000 */
[----:B------:R-:W-:-:S04]  /*192b0*/  IMAD.WIDE R16, R2, 0x4, R242 ;  /* 0x0000000402107825 */ /* 0x000fc800078e02f2 */
[C---:B------:R-:W-:Y:S01]  /*192c0*/  IMAD.WIDE R14, R7.reuse, 0x4, R242 ;  /* 0x00000004070e7825 */ /* 0x040fe200078e02f2 */
[----:B------:R-:W4:Y:S04]  /*192d0*/  LD.E R0, [R16.64] ;  /* 0x0000000410007980 */ /* 0x000f28000c101900 */
[----:B------:R-:W4:Y:S01]  /*192e0*/  LD.E R5, [R14.64] ;  /* 0x000000040e057980 */ /* 0x000f22000c101900 */
[----:B------:R-:W-:-:S04]  /*192f0*/  IMAD.IADD R2, R7, 0x1, -R2 ;  /* 0x0000000107027824 */ /* 0x000fc800078e0a02 */
[----:B------:R-:W-:-:S05]  /*19300*/  IMAD R9, R9, R2, -0x40 ;  /* 0xffffffc009097424 */ /* 0x000fca00078e0202 */
[----:B------:R-:W-:Y:S01]  /*19310*/  SHF.R.S32.HI R7, RZ, 0x1f, R9 ;  /* 0x0000001fff077819 */ /* 0x000fe20000011409 */
[-C--:B---3--:R-:W-:Y:S02]  /*19320*/  IMAD R2, R11, R9.reuse, RZ ;  /* 0x000000090b027224 */ /* 0x088fe400078e02ff */
[----:B------:R-:W-:-:S04]  /*19330*/  IMAD.WIDE.U32 R8, R10, R9, RZ ;  /* 0x000000090a087225 */ /* 0x000fc800078e00ff */
[----:B------:R-:W-:-:S05]  /*19340*/  IMAD R2, R10, R7, R2 ;  /* 0x000000070a027224 */ /* 0x000fca00078e0202 */
[----:B------:R-:W-:Y:S01]  /*19350*/  IADD3 R9, R9, R2, RZ ;  /* 0x0000000209097210 */ /* 0x000fe20007ffe0ff */
[----:B----4-:R-:W-:-:S04]  /*19360*/  IMAD.IADD R5, R0, 0x1, -R5 ;  /* 0x0000000100057824 */ /* 0x010fc800078e0a05 */
[----:B--2---:R-:W-:Y:S01]  /*19370*/  IMAD R7, R13, R5, RZ ;  /* 0x000000050d077224 */ /* 0x004fe200078e02ff */
[----:B------:R-:W-:Y:S01]  /*19380*/  SHF.R.S32.HI R0, RZ, 0x1f, R5 ;  /* 0x0000001fff007819 */ /* 0x000fe20000011405 */
[----:B------:R-:W-:-:S04]  /*19390*/  IMAD.WIDE.U32 R4, R5, R12, R8 ;  /* 0x0000000c05047225 */ /* 0x000fc800078e0008 */
[----:B------:R-:W-:-:S04]  /*193a0*/  IMAD R0, R12, R0, R7 ;  /* 0x000000000c007224 */ /* 0x000fc800078e0207 */
[----:B------:R-:W-:Y:S01]  /*193b0*/  IMAD.IADD R5, R5, 0x1, R0 ;  /* 0x0000000105057824 */ /* 0x000fe200078e0200 */
[----:B------:R-:W-:Y:S05]  /*193c0*/  BRA `(.L_x_6698) ;  /* 0x0000004000007947 */ /* 0x000fea0003800000 */
.L_x_6697:
[----:B------:R-:W-:Y:S02]  /*193d0*/  ULDC.64 UR4, c[0x0][0x118] ;  /* 0x0000460000047ab9 */ /* 0x000fe40000000a00 */
[----:B------:R-:W2:Y:S02]  /*193e0*/  LD.E R4, [R18.64+0x40] ;  /* 0x0000400412047980 */ /* 0x000ea4000c101900 */
[----:B--2---:R-:W-:-:S04]  /*193f0*/  LEA R4, -R4, RZ, 0x6 ;  /* 0x000000ff04047211 */ /* 0x004fc800078e31ff */
[----:B------:R-:W-:Y:S02]  /*19400*/  SHF.R.S32.HI R5, RZ, 0x1f, R4 ;  /* 0x0000001fff057819 */ /* 0x000fe40000011404 */
.L_x_6698:
[----:B------:R-:W-:Y:S05]  /*19410*/  BSYNC B0 ;  /* 0x0000000000007941 */ /* 0x000fea0003800000 */
.L_x_6696:
[----:B------:R-:W-:Y:S01]  /*19420*/  IMAD.SHL.U32 R0, R170, 0x20, RZ ;  /* 0x00000020aa007824 */ /* 0x000fe200078e00ff */
[----:B------:R-:W-:Y:S01]  /*19430*/  LEA R244, P2, R4, R244, 0x1 ;  /* 0x000000f404f47211 */ /* 0x000fe200078408ff */
[----:B------:R-:W-:Y:S01]  /*19440*/  ULDC.64 UR4, c[0x0][0x118] ;  /* 0x0000460000047ab9 */ /* 0x000fe20000000a00 */
[----:B------:R-:W-:Y:S01]  /*19450*/  SHF.L.U64.HI R2, R170, 0x5, R171 ;  /* 0x00000005aa027819 */ /* 0x000fe200000102ab */
[----:B------:R-:W-:Y:S01]  /*19460*/  BSSY B1, `(.L_x_6699) ;  /* 0x00001c7000017945 */ /* 0x000fe20003800000 */
[----:B------:R-:W-:Y:S02]  /*19470*/  IADD3 R8, P1, R0, R244, RZ ;  /* 0x000000f400087210 */ /* 0x000fe40007f3e0ff */
[----:B------:R-:W-:Y:S02]  /*19480*/  LEA.HI.X R245, R4, R245, R5, 0x1, P2 ;  /* 0x000000f504f57211 */ /* 0x000fe400010f0c05 */
[----:B------:R-:W-:-:S03]  /*19490*/  IADD3 R10, P2, R0, R8, RZ ;  /* 0x00000008000a7210 */ /* 0x000fc60007f5e0ff */
[----:B------:R-:W-:Y:S01]  /*194a0*/  IMAD.X R9, R2, 0x1, R245, P1 ;  /* 0x0000000102097824 */ /* 0x000fe200008e06f5 */
        /* <DEDUP_REMOVED lines=24> */
[----:B------:R-:W4:Y:S04]  /*19630*/  LDSM.16.M88.4 R180, [R228+0x8800] ;  /* 0x00880000e4b4783b */ /* 0x000f280000000200 */
[----:B------:R-:W5:Y:S04]  /*19640*/  LDSM.16.M88.4 R172, [R228+0x9000] ;  /* 0x00900000e4ac783b */ /* 0x000f680000000200 */
[----:B------:R-:W-:Y:S04]  /*19650*/  LDSM.16.M88.4 R188, [R227] ;  /* 0x00000000e3bc783b */ /* 0x000fe80000000200 */
[----:B------:R-:W1:Y:S04]  /*19660*/  LDSM.16.M88.4 R20, [R226] ;  /* 0x00000000e214783b */ /* 0x000e680000000200 */
[----:B------:R-:W1:Y:S04]  /*19670*/  LDSM.16.M88.4 R12, [R218] ;  /* 0x00000000da0c783b */ /* 0x000e680000000200 */
[----:B------:R-:W1:Y:S04]  /*19680*/  LDSM.16.M88.4 R24, [R228+0x9800] ;  /* 0x00980000e418783b */ /* 0x000e680000000200 */
[----:B------:R-:W1:Y:S04]  /*19690*/  LDSM.16.M88.4 R200, [R217] ;  /* 0x00000000d9c8783b */ /* 0x000e680000000200 */
[----:B------:R-:W1:Y:S04]  /*196a0*/  LDSM.16.M88.4 R192, [R216] ;  /* 0x00000000d8c0783b */ /* 0x000e680000000200 */
[----:B------:R-:W-:Y:S01]  /*196b0*/  LDSM.16.M88.4 R196, [R225] ;  /* 0x00000000e1c4783b */ /* 0x000fe20000000200 */
[C---:B--2---:R-:W-:Y:S03]  /*196c0*/  HMMA.16816.F32.BF16 R8, R28.reuse, R4, RZ ;  /* 0x000000041c08723c */ /* 0x044fe600000418ff */
[----:B------:R-:W2:Y:S04]  /*196d0*/  S2R R0, SR_TID.X ;  /* 0x0000000000007919 */ /* 0x000ea80000002100 */
[----:B------:R-:W0:Y:S01]  /*196e0*/  LDGDEPBAR ;  /* 0x00000000000079af */ /* 0x000e220000000000 */
[C---:B----4-:R-:W-:Y:S08]  /*196f0*/  HMMA.16816.F32.BF16 R184, R28.reuse, R180, RZ ;  /* 0x000000b41cb8723c */ /* 0x050ff000000418ff */
[C---:B------:R-:W-:Y:S08]  /*19700*/  HMMA.16816.F32.BF16 R4, R28.reuse, R6, RZ ;  /* 0x000000061c04723c */ /* 0x040ff000000418ff */
[----:B------:R-:W-:Y:S01]  /*19710*/  HMMA.16816.F32.BF16 R180, R28, R182, RZ ;  /* 0x000000b61cb4723c */ /* 0x000fe200000418ff */
[----:B--2---:R-:W-:-:S05]  /*19720*/  IMAD.SHL.U32 R0, R0, 0x2, RZ ;  /* 0x0000000200007824 */ /* 0x004fca00078e00ff */
[----:B------:R-:W-:Y:S02]  /*19730*/  LOP3.LUT R2, R0, 0x6, RZ, 0xc0, !PT ;  /* 0x0000000600027812 */ /* 0x000fe400078ec0ff */
[----:B-----5:R-:W-:Y:S03]  /*19740*/  HMMA.16816.F32.BF16 R176, R28, R172, RZ ;  /* 0x000000ac1cb0723c */ /* 0x020fe600000418ff */
[----:B------:R-:W-:-:S05]  /*19750*/  IMAD R2, R241, 0x40, R2 ;  /* 0x00000040f1027824 */ /* 0x000fca00078e0202 */
[----:B------:R-:W-:Y:S01]  /*19760*/  HMMA.16816.F32.BF16 R172, R28, R174, RZ ;  /* 0x000000ae1cac723c */ /* 0x000fe200000418ff */
[C---:B------:R-:W-:Y:S02]  /*19770*/  IADD3 R0, R2.reuse, 0x1, RZ ;  /* 0x0000000102007810 */ /* 0x040fe40007ffe0ff */
[-C--:B------:R-:W-:Y:S02]  /*19780*/  ISETP.GE.AND P5, PT, R2, R249.reuse, PT ;  /* 0x000000f90200720c */ /* 0x080fe40003fa6270 */
[C---:B------:R-:W-:Y:S02]  /*19790*/  ISETP.GE.AND P4, PT, R0.reuse, R249, PT ;  /* 0x000000f90000720c */ /* 0x040fe40003f86270 */
[-C--:B------:R-:W-:Y:S01]  /*197a0*/  ISETP.GE.AND P1, PT, R0, R247.reuse, PT ;  /* 0x000000f70000720c */ /* 0x080fe20003f26270 */
[----:B-1----:R-:W-:Y:S01]  /*197b0*/  HMMA.16816.F32.BF16 R8, R188, R20, R8 ;  /* 0x00000014bc08723c */ /* 0x002fe20000041808 */
[----:B------:R-:W-:Y:S02]  /*197c0*/  ISETP.GE.AND P2, PT, R2, R247, PT ;  /* 0x000000f70200720c */ /* 0x000fe40003f46270 */
[----:B------:R-:W-:-:S02]  /*197d0*/  ISETP.GE.OR P4, PT, R0, R248, !P4 ;  /* 0x000000f80000720c */ /* 0x000fc40006786670 */
[----:B------:R-:W-:Y:S02]  /*197e0*/  ISETP.GE.OR P1, PT, R0, R246, !P1 ;  /* 0x000000f60000720c */ /* 0x000fe40004f26670 */
[C---:B------:R-:W-:Y:S01]  /*197f0*/  ISETP.GE.OR P5, PT, R2.reuse, R248, !P5 ;  /* 0x000000f80200720c */ /* 0x040fe20006fa6670 */
[C---:B------:R-:W-:Y:S01]  /*19800*/  HMMA.16816.F32.BF16 R4, R188.reuse, R22, R4 ;  /* 0x00000016bc04723c */ /* 0x040fe20000041804 */
[----:B------:R-:W1:Y:S01]  /*19810*/  LDSM.16.M88.4 R20, [R222+0x8800] ;  /* 0x00880000de14783b */ /* 0x000e620000000200 */
[C---:B------:R-:W-:Y:S02]  /*19820*/  ISETP.GE.OR P2, PT, R2.reuse, R246, !P2 ;  /* 0x000000f60200720c */ /* 0x040fe40005746670 */
[C---:B------:R-:W-:Y:S02]  /*19830*/  IADD3 R0, R2.reuse, 0x9, RZ ;  /* 0x0000000902007810 */ /* 0x040fe40007ffe0ff */
[C---:B---3--:R-:W-:Y:S02]  /*19840*/  IADD3 R16, R2.reuse, 0x19, RZ ;  /* 0x0000001902107810 */ /* 0x048fe40007ffe0ff */
[C---:B------:R-:W-:Y:S08]  /*19850*/  HMMA.16816.F32.BF16 R184, R188.reuse, R12, R184 ;  /* 0x0000000cbcb8723c */ /* 0x040ff000000418b8 */
[----:B------:R-:W-:Y:S01]  /*19860*/  HMMA.16816.F32.BF16 R180, R188, R14, R180 ;  /* 0x0000000ebcb4723c */ /* 0x000fe200000418b4 */
[----:B------:R-:W2:Y:S07]  /*19870*/  LDSM.16.M88.4 R12, [R222+0x9000] ;  /* 0x00900000de0c783b */ /* 0x000eae0000000200 */
[C---:B------:R-:W-:Y:S08]  /*19880*/  HMMA.16816.F32.BF16 R32, R28.reuse, R24, RZ ;  /* 0x000000181c20723c */ /* 0x040ff000000418ff */
[----:B------:R-:W-:Y:S01]  /*19890*/  HMMA.16816.F32.BF16 R28, R28, R26, RZ ;  /* 0x0000001a1c1c723c */ /* 0x000fe200000418ff */
[----:B------:R-:W3:Y:S07]  /*198a0*/  LDSM.16.M88.4 R24, [R222+0x8000] ;  /* 0x00800000de18783b */ /* 0x000eee0000000200 */
[C---:B------:R-:W-:Y:S08]  /*198b0*/  HMMA.16816.F32.BF16 R176, R188.reuse, R200, R176 ;  /* 0x000000c8bcb0723c */ /* 0x040ff000000418b0 */
[C---:B------:R-:W-:Y:S01]  /*198c0*/  HMMA.16816.F32.BF16 R172, R188.reuse, R202, R172 ;  /* 0x000000cabcac723c */ /* 0x040fe200000418ac */
[----:B------:R-:W4:Y:S07]  /*198d0*/  LDSM.16.M88.4 R200, [R222+0x9800] ;  /* 0x00980000dec8783b */ /* 0x000f2e0000000200 */
[C---:B------:R-:W-:Y:S08]  /*198e0*/  HMMA.16816.F32.BF16 R32, R188.reuse, R192, R32 ;  /* 0x000000c0bc20723c */ /* 0x040ff00000041820 */
[----:B------:R-:W-:Y:S01]  /*198f0*/  HMMA.16816.F32.BF16 R28, R188, R194, R28 ;  /* 0x000000c2bc1c723c */ /* 0x000fe2000004181c */
[----:B------:R-:W-:Y:S04]  /*19900*/  LDSM.16.M88.4 R192, [R215] ;  /* 0x00000000d7c0783b */ /* 0x000fe80000000200 */
[----:B------:R-:W-:Y:S03]  /*19910*/  LDSM.16.M88.4 R188, [R215+0x800] ;  /* 0x00080000d7bc783b */ /* 0x000fe60000000200 */
[C---:B-1----:R-:W-:Y:S08]  /*19920*/  HMMA.16816.F32.BF16 R184, R196.reuse, R20, R184 ;  /* 0x00000014c4b8723c */ /* 0x042ff000000418b8 */
[C---:B------:R-:W-:Y:S01]  /*19930*/  HMMA.16816.F32.BF16 R180, R196.reuse, R22, R180 ;  /* 0x00000016c4b4723c */ /* 0x040fe200000418b4 */
[----:B------:R-:W1:Y:S07]  /*19940*/  LDSM.16.M88.4 R20, [R224] ;  /* 0x00000000e014783b */ /* 0x000e6e0000000200 */
        /* <DEDUP_REMOVED lines=9> */
[----:B------:R-:W-:Y:S03]  /*199e0*/  LDSM.16.M88.4 R200, [R214] ;  /* 0x00000000d6c8783b */ /* 0x000fe60000000200 */
[C---:B-1----:R-:W-:Y:S08]  /*199f0*/  HMMA.16816.F32.BF16 R8, R20.reuse, R192, R8 ;  /* 0x000000c01408723c */ /* 0x042ff00000041808 */
[C---:B--2---:R-:W-:Y:S08]  /*19a00*/  HMMA.16816.F32.BF16 R176, R20.reuse, R12, R176 ;  /* 0x0000000c14b0723c */ /* 0x044ff000000418b0 */
[C---:B------:R-:W-:Y:S01]  /*19a10*/  HMMA.16816.F32.BF16 R172, R20.reuse, R14, R172 ;  /* 0x0000000e14ac723c */ /* 0x040fe200000418ac */
[----:B------:R-:W1:Y:S07]  /*19a20*/  LDSM.16.M88.4 R12, [R229+0x2000] ;  /* 0x00200000e50c783b */ /* 0x000e6e0000000200 */
[C---:B------:R-:W-:Y:S01]  /*19a30*/  HMMA.16816.F32.BF16 R4, R20.reuse, R194, R4 ;  /* 0x000000c21404723c */ /* 0x040fe20000041804 */
[----:B------:R-:W2:Y:S07]  /*19a40*/  LDSM.16.M88.4 R192, [R228+0xa800] ;  /* 0x00a80000e4c0783b */ /* 0x000eae0000000200 */
[C---:B------:R-:W-:Y:S08]  /*19a50*/  HMMA.16816.F32.BF16 R184, R20.reuse, R188, R184 ;  /* 0x000000bc14b8723c */ /* 0x040ff000000418b8 */
[C---:B------:R-:W-:Y:S01]  /*19a60*/  HMMA.16816.F32.BF16 R180, R20.reuse, R190, R180 ;  /* 0x000000be14b4723c */ /* 0x040fe200000418b4 */
[----:B------:R-:W4:Y:S07]  /*19a70*/  LDSM.16.M88.4 R188, [R228+0xb000] ;  /* 0x00b00000e4bc783b */ /* 0x000f2e0000000200 */
[C---:B---3--:R-:W-:Y:S08]  /*19a80*/  HMMA.16816.F32.BF16 R32, R20.reuse, R24, R32 ;  /* 0x000000181420723c */ /* 0x048ff00000041820 */
[----:B------:R-:W-:Y:S01]  /*19a90*/  HMMA.16816.F32.BF16 R28, R20, R26, R28 ;  /* 0x0000001a141c723c */ /* 0x000fe2000004181c */
[----:B------:R-:W3:Y:S04]  /*19aa0*/  LDSM.16.M88.4 R24, [R228+0xb800] ;  /* 0x00b80000e418783b */ /* 0x000ee80000000200 */
[----:B------:R-:W5:Y:S03]  /*19ab0*/  LDSM.16.M88.4 R20, [R227+0x2000] ;  /* 0x00200000e314783b */ /* 0x000f660000000200 */
[C---:B-1----:R-:W-:Y:S08]  /*19ac0*/  HMMA.16816.F32.BF16 R8, R12.reuse, R196, R8 ;  /* 0x000000c40c08723c */ /* 0x042ff00000041808 */
[C---:B------:R-:W-:Y:S01]  /*19ad0*/  HMMA.16816.F32.BF16 R4, R12.reuse, R198, R4 ;  /* 0x000000c60c04723c */ /* 0x040fe20000041804 */
[----:B------:R-:W1:Y:S07]  /*19ae0*/  LDSM.16.M88.4 R196, [R213] ;  /* 0x00000000d5c4783b */ /* 0x000e6e0000000200 */
[C---:B--2---:R-:W-:Y:S08]  /*19af0*/  HMMA.16816.F32.BF16 R184, R12.reuse, R192, R184 ;  /* 0x000000c00cb8723c */ /* 0x044ff000000418b8 */
[C---:B------:R-:W-:Y:S01]  /*19b00*/  HMMA.16816.F32.BF16 R180, R12.reuse, R194, R180 ;  /* 0x000000c20cb4723c */ /* 0x040fe200000418b4 */
[----:B------:R-:W2:Y:S07]  /*19b10*/  LDSM.16.M88.4 R192, [R212] ;  /* 0x00000000d4c0783b */ /* 0x000eae0000000200 */
[C---:B----4-:R-:W-:Y:S08]  /*19b20*/  HMMA.16816.F32.BF16 R176, R12.reuse, R188, R176 ;  /* 0x000000bc0cb0723c */ /* 0x050ff000000418b0 */
[C---:B------:R-:W-:Y:S01]  /*19b30*/  HMMA.16816.F32.BF16 R172, R12.reuse, R190, R172 ;  /* 0x000000be0cac723c */ /* 0x040fe200000418ac */
[----:B------:R-:W-:Y:S07]  /*19b40*/  LDSM.16.M88.4 R188, [R225+0x2000] ;  /* 0x00200000e1bc783b */ /* 0x000fee0000000200 */
[C---:B---3--:R-:W-:Y:S08]  /*19b50*/  HMMA.16816.F32.BF16 R32, R12.reuse, R24, R32 ;  /* 0x000000180c20723c */ /* 0x048ff00000041820 */
[----:B------:R-:W-:Y:S01]  /*19b60*/  HMMA.16816.F32.BF16 R28, R12, R26, R28 ;  /* 0x0000001a0c1c723c */ /* 0x000fe2000004181c */
[----:B------:R-:W3:Y:S04]  /*19b70*/  LDSM.16.M88.4 R24, [R211] ;  /* 0x00000000d318783b */ /* 0x000ee80000000200 */
        /* <DEDUP_REMOVED lines=39> */
[----:B------:R-:W2:Y:S03]  /*19df0*/  LDSM.16.M88.4 R24, [R210] ;  /* 0x00000000d218783b */ /* 0x000ea60000000200 */
        /* <DEDUP_REMOVED lines=91> */
[C---:B------:R-:W-:Y:S02]  /*1a3b0*/  ISETP.GE.AND P6, PT, R12.reuse, R249, PT ;  /* 0x000000f90c00720c */ /* 0x040fe40003fc6270 */
[----:B------:R-:W-:Y:S02]  /*1a3c0*/  ISETP.GE.AND P3, PT, R12, R247, PT ;  /* 0x000000f70c00720c */ /* 0x000fe40003f66270 */
[----:B------:R-:W-:Y:S01]  /*1a3d0*/  FSEL R10, R10, -INF , !P2 ;  /* 0xff8000000a0a7808 */ /* 0x000fe20005000000 */
[----:B------:R-:W-:Y:S01]  /*1a3e0*/  HMMA.16816.F32.BF16 R172, R200, R194, R172 ;  /* 0x000000c2c8ac723c */ /* 0x000fe200000418ac */
[C---:B------:R-:W-:Y:S02]  /*1a3f0*/  ISETP.GE.AND P5, PT, R0.reuse, R249, PT ;  /* 0x000000f90000720c */ /* 0x040fe40003fa6270 */
[----:B------:R-:W-:Y:S02]  /*1a400*/  ISETP.GE.AND P2, PT, R0, R247, PT ;  /* 0x000000f70000720c */ /* 0x000fe40003f46270 */
[----:B------:R-:W-:-:S02]  /*1a410*/  ISETP.GE.OR P6, PT, R12, R248, !P6 ;  /* 0x000000f80c00720c */ /* 0x000fc400077c6670 */
[----:B------:R-:W-:Y:S01]  /*1a420*/  ISETP.GE.OR P3, PT, R12, R246, !P3 ;  /* 0x000000f60c00720c */ /* 0x000fe20005f66670 */
[C---:B------:R-:W-:Y:S01]  /*1a430*/  HMMA.16816.F32.BF16 R32, R200.reuse, R188, R32 ;  /* 0x000000bcc820723c */ /* 0x040fe20000041820 */
[C---:B------:R-:W-:Y:S02]  /*1a440*/  IADD3 R12, R2.reuse, 0x10, RZ ;  /* 0x00000010020c7810 */ /* 0x040fe40007ffe0ff */
[----:B------:R-:W-:Y:S02]  /*1a450*/  IADD3 R14, R2, 0x11, RZ ;  /* 0x00000011020e7810 */ /* 0x000fe40007ffe0ff */
[C---:B------:R-:W-:Y:S02]  /*1a460*/  ISETP.GE.OR P5, PT, R0.reuse, R248, !P5 ;  /* 0x000000f80000720c */ /* 0x040fe40006fa6670 */
[----:B------:R-:W-:Y:S01]  /*1a470*/  ISETP.GE.OR P2, PT, R0, R246, !P2 ;  /* 0x000000f60000720c */ /* 0x000fe20005746670 */
[----:B------:R-:W-:Y:S01]  /*1a480*/  HMMA.16816.F32.BF16 R28, R200, R190, R28 ;  /* 0x000000bec81c723c */ /* 0x000fe2000004181c */
[----:B------:R-:W-:-:S02]  /*1a490*/  FSEL R9, R9, -INF , !P4 ;  /* 0xff80000009097808 */ /* 0x000fc40006000000 */
[----:B------:R-:W-:Y:S02]  /*1a4a0*/  FSEL R11, R11, -INF , !P1 ;  /* 0xff8000000b0b7808 */ /* 0x000fe40004800000 */
[----:B------:R-:W-:Y:S02]  /*1a4b0*/  FSEL R8, R4, -INF , !P6 ;  /* 0xff80000004087808 */ /* 0x000fe40007000000 */
[----:B------:R-:W-:Y:S01]  /*1a4c0*/  FSEL R0, R6, -INF , !P3 ;  /* 0xff80000006007808 */ /* 0x000fe20005800000 */
[----:B-1----:R-:W-:Y:S01]  /*1a4d0*/  HMMA.16816.F32.BF16 R176, R24, R20, R176 ;  /* 0x0000001418b0723c */ /* 0x002fe200000418b0 */
[C---:B------:R-:W-:Y:S02]  /*1a4e0*/  ISETP.GE.AND P4, PT, R12.reuse, R249, PT ;  /* 0x000000f90c00720c */ /* 0x040fe40003f86270 */
[----:B------:R-:W-:Y:S02]  /*1a4f0*/  ISETP.GE.AND P1, PT, R12, R247, PT ;  /* 0x000000f70c00720c */ /* 0x000fe40003f26270 */
[----:B------:R-:W-:-:S02]  /*1a500*/  ISETP.GE.AND P6, PT, R14, R249, PT ;  /* 0x000000f90e00720c */ /* 0x000fc40003fc6270 */
[----:B------:R-:W-:Y:S01]  /*1a510*/  ISETP.GE.AND P3, PT, R14, R247, PT ;  /* 0x000000f70e00720c */ /* 0x000fe20003f66270 */
[----:B------:R-:W-:Y:S01]  /*1a520*/  HMMA.16816.F32.BF16 R172, R24, R22, R172 ;  /* 0x0000001618ac723c */ /* 0x000fe200000418ac */
[C---:B------:R-:W-:Y:S02]  /*1a530*/  ISETP.GE.OR P4, PT, R12.reuse, R248, !P4 ;  /* 0x000000f80c00720c */ /* 0x040fe40006786670 */
[----:B------:R-:W-:Y:S02]  /*1a540*/  ISETP.GE.OR P1, PT, R12, R246, !P1 ;  /* 0x000000f60c00720c */ /* 0x000fe40004f26670 */
[C---:B------:R-:W-:Y:S02]  /*1a550*/  ISETP.GE.OR P6, PT, R14.reuse, R248, !P6 ;  /* 0x000000f80e00720c */ /* 0x040fe400077c6670 */
[----:B------:R-:W-:Y:S02]  /*1a560*/  ISETP.GE.OR P3, PT, R14, R246, !P3 ;  /* 0x000000f60e00720c */ /* 0x000fe40005f66670 */
[----:B------:R-:W-:-:S02]  /*1a570*/  FSEL R14, R5, -INF , !P5 ;  /* 0xff800000050e7808 */ /* 0x000fc40006800000 */
[----:B------:R-:W-:Y:S02]  /*1a580*/  FSEL R12, R7, -INF , !P2 ;  /* 0xff800000070c7808 */ /* 0x000fe40005000000 */
[----:B------:R-:W1:Y:S01]  /*1a590*/  LDSM.16.M88.4 R4, [R215+0x7800] ;  /* 0x00780000d704783b */ /* 0x000e620000000200 */
[----:B------:R-:W-:Y:S01]  /*1a5a0*/  IADD3 R15, R2, 0x18, RZ ;  /* 0x00000018020f7810 */ /* 0x000fe20007ffe0ff */
[----:B------:R-:W-:-:S04]  /*1a5b0*/  DEPBAR.LE SB0, 0x0 ;  /* 0x000080000000791a */ /* 0x000fc80000000000 */
[----:B------:R-:W-:Y:S01]  /*1a5c0*/  BAR.SYNC.DEFER_BLOCKING 0x0 ;  /* 0x0000000000007b1d */ /* 0x000fe20000010000 */
[C---:B------:R-:W-:Y:S02]  /*1a5d0*/  ISETP.GE.AND P5, PT, R15.reuse, R249, PT ;  /* 0x000000f90f00720c */ /* 0x040fe40003fa6270 */
[C---:B------:R-:W-:Y:S02]  /*1a5e0*/  ISETP.GE.AND P2, PT, R15.reuse, R247, PT ;  /* 0x000000f70f00720c */ /* 0x040fe40003f46270 */
[C---:B------:R-:W-:Y:S02]  /*1a5f0*/  ISETP.GE.OR P5, PT, R15.reuse, R248, !P5 ;  /* 0x000000f80f00720c */ /* 0x040fe40006fa6670 */
[----:B------:R-:W-:Y:S02]  /*1a600*/  ISETP.GE.OR P2, PT, R15, R246, !P2 ;  /* 0x000000f60f00720c */ /* 0x000fe40005746670 */
[----:B------:R-:W-:Y:S02]  /*1a610*/  IADD3 R15, R2, 0x20, RZ ;  /* 0x00000020020f7810 */ /* 0x000fe40007ffe0ff */
        /* <DEDUP_REMOVED lines=8> */
[C---:B------:R-:W-:Y:S02]  /*1a6a0*/  ISETP.GE.OR P4, PT, R16.reuse, R248, !P4 ;  /* 0x000000f81000720c */ /* 0x040fe40006786670 */
[----:B------:R-:W-:Y:S02]  /*1a6b0*/  ISETP.GE.OR P1, PT, R16, R246, !P1 ;  /* 0x000000f61000720c */ /* 0x000fe40004f26670 */
[C---:B------:R-:W-:Y:S02]  /*1a6c0*/  ISETP.GE.OR P6, PT, R15.reuse, R248, !P6 ;  /* 0x000000f80f00720c */ /* 0x040fe400077c6670 */
[----:B------:R-:W-:Y:S01]  /*1a6d0*/  ISETP.GE.OR P3, PT, R15, R246, !P3 ;  /* 0x000000f60f00720c */ /* 0x000fe20005f66670 */
[----:B-1----:R-:W-:Y:S01]  /*1a6e0*/  HMMA.16816.F32.BF16 R32, R24, R4, R32 ;  /* 0x000000041820723c */ /* 0x002fe20000041820 */
[----:B------:R-:W-:-:S02]  /*1a6f0*/  IADD3 R16, R2, 0x21, RZ ;  /* 0x0000002102107810 */ /* 0x000fc40007ffe0ff */
[----:B------:R-:W-:Y:S02]  /*1a700*/  IADD3 R15, R2, 0x28, RZ ;  /* 0x00000028020f7810 */ /* 0x000fe40007ffe0ff */
[----:B------:R-:W-:Y:S02]  /*1a710*/  FSEL R184, R182, -INF , !P2 ;  /* 0xff800000b6b87808 */ /* 0x000fe40005000000 */
[----:B------:R-:W-:Y:S02]  /*1a720*/  FSEL R193, R180, -INF , !P5 ;  /* 0xff800000b4c17808 */ /* 0x000fe40006800000 */
[----:B------:R-:W-:Y:S02]  /*1a730*/  FSEL R182, R181, -INF , !P4 ;  /* 0xff800000b5b67808 */ /* 0x000fe40006000000 */
[----:B------:R-:W-:Y:S02]  /*1a740*/  FSEL R185, R183, -INF , !P1 ;  /* 0xff800000b7b97808 */ /* 0x000fe40004800000 */
[----:B------:R-:W-:-:S02]  /*1a750*/  ISETP.GE.AND P5, PT, R16, R249, PT ;  /* 0x000000f91000720c */ /* 0x000fc40003fa6270 */
[C---:B------:R-:W-:Y:S02]  /*1a760*/  ISETP.GE.AND P2, PT, R16.reuse, R247, PT ;  /* 0x000000f71000720c */ /* 0x040fe40003f46270 */
[C---:B------:R-:W-:Y:S02]  /*1a770*/  ISETP.GE.AND P1, PT, R15.reuse, R249, PT ;  /* 0x000000f90f00720c */ /* 0x040fe40003f26270 */
[C---:B------:R-:W-:Y:S02]  /*1a780*/  ISETP.GE.AND P4, PT, R15.reuse, R247, PT ;  /* 0x000000f70f00720c */ /* 0x040fe40003f86270 */
[C---:B------:R-:W-:Y:S02]  /*1a790*/  ISETP.GE.OR P5, PT, R16.reuse, R248, !P5 ;  /* 0x000000f81000720c */ /* 0x040fe40006fa6670 */
[----:B------:R-:W-:Y:S02]  /*1a7a0*/  ISETP.GE.OR P2, PT, R16, R246, !P2 ;  /* 0x000000f61000720c */ /* 0x000fe40005746670 */
[----:B------:R-:W-:-:S02]  /*1a7b0*/  ISETP.GE.OR P1, PT, R15, R248, !P1 ;  /* 0x000000f80f00720c */ /* 0x000fc40004f26670 */
[----:B------:R-:W-:Y:S02]  /*1a7c0*/  ISETP.GE.OR P4, PT, R15, R246, !P4 ;  /* 0x000000f60f00720c */ /* 0x000fe40006786670 */
[C---:B------:R-:W-:Y:S02]  /*1a7d0*/  IADD3 R4, R2.reuse, 0x30, RZ ;  /* 0x0000003002047810 */ /* 0x040fe40007ffe0ff */
[----:B------:R-:W-:Y:S02]  /*1a7e0*/  IADD3 R5, R2, 0x31, RZ ;  /* 0x0000003102057810 */ /* 0x000fe40007ffe0ff */
[----:B------:R-:W-:Y:S02]  /*1a7f0*/  FSEL R189, R177, -INF , !P5 ;  /* 0xff800000b1bd7808 */ /* 0x000fe40006800000 */
[----:B------:R-:W-:Y:S02]  /*1a800*/  FSEL R22, R179, -INF , !P2 ;  /* 0xff800000b3167808 */ /* 0x000fe40005000000 */
[----:B------:R-:W-:-:S02]  /*1a810*/  FSEL R188, R172, -INF , !P1 ;  /* 0xff800000acbc7808 */ /* 0x000fc40004800000 */
[----:B------:R-:W-:Y:S02]  /*1a820*/  FSEL R20, R174, -INF , !P4 ;  /* 0xff800000ae147808 */ /* 0x000fe40006000000 */
[C---:B------:R-:W-:Y:S02]  /*1a830*/  ISETP.GE.AND P5, PT, R4.reuse, R249, PT ;  /* 0x000000f90400720c */ /* 0x040fe40003fa6270 */
[C---:B------:R-:W-:Y:S02]  /*1a840*/  ISETP.GE.AND P2, PT, R4.reuse, R247, PT ;  /* 0x000000f70400720c */ /* 0x040fe40003f46270 */
[C---:B------:R-:W-:Y:S02]  /*1a850*/  ISETP.GE.AND P1, PT, R5.reuse, R249, PT ;  /* 0x000000f90500720c */ /* 0x040fe40003f26270 */
[----:B------:R-:W-:Y:S02]  /*1a860*/  ISETP.GE.AND P4, PT, R5, R247, PT ;  /* 0x000000f70500720c */ /* 0x000fe40003f86270 */
[----:B------:R-:W-:-:S02]  /*1a870*/  ISETP.GE.OR P5, PT, R4, R248, !P5 ;  /* 0x000000f80400720c */ /* 0x000fc40006fa6670 */
[----:B------:R-:W-:Y:S02]  /*1a880*/  ISETP.GE.OR P2, PT, R4, R246, !P2 ;  /* 0x000000f60400720c */ /* 0x000fe40005746670 */
[C---:B------:R-:W-:Y:S02]  /*1a890*/  ISETP.GE.OR P1, PT, R5.reuse, R248, !P1 ;  /* 0x000000f80500720c */ /* 0x040fe40004f26670 */
[----:B------:R-:W-:Y:S02]  /*1a8a0*/  ISETP.GE.OR P4, PT, R5, R246, !P4 ;  /* 0x000000f60500720c */ /* 0x000fe40006786670 */
[----:B------:R-:W-:Y:S01]  /*1a8b0*/  HMMA.16816.F32.BF16 R4, R24, R6, R28 ;  /* 0x000000061804723c */ /* 0x000fe2000004181c */
[----:B------:R-:W-:Y:S02]  /*1a8c0*/  IADD3 R16, R2, 0x29, RZ ;  /* 0x0000002902107810 */ /* 0x000fe40007ffe0ff */
[----:B------:R-:W-:Y:S02]  /*1a8d0*/  FSEL R21, R178, -INF , !P3 ;  /* 0xff800000b2157808 */ /* 0x000fe40005800000 */
[----:B------:R-:W-:-:S02]  /*1a8e0*/  FSEL R187, R176, -INF , !P6 ;  /* 0xff800000b0bb7808 */ /* 0x000fc40007000000 */
[C---:B------:R-:W-:Y:S02]  /*1a8f0*/  ISETP.GE.AND P3, PT, R16.reuse, R247, PT ;  /* 0x000000f71000720c */ /* 0x040fe40003f66270 */
[C---:B------:R-:W-:Y:S02]  /*1a900*/  ISETP.GE.AND P6, PT, R16.reuse, R249, PT ;  /* 0x000000f91000720c */ /* 0x040fe40003fc6270 */
[----:B------:R-:W-:Y:S02]  /*1a910*/  FSEL R24, R33, -INF , !P1 ;  /* 0xff80000021187808 */ /* 0x000fe40004800000 */
[----:B------:R-:W-:Y:S02]  /*1a920*/  ISETP.GT.AND P1, PT, R241, R230, PT ;  /* 0x000000e6f100720c */ /* 0x000fe40003f24270 */
[C---:B------:R-:W-:Y:S02]  /*1a930*/  ISETP.GE.OR P3, PT, R16.reuse, R246, !P3 ;  /* 0x000000f61000720c */ /* 0x040fe40005f66670 */
[----:B------:R-:W-:-:S02]  /*1a940*/  ISETP.GE.OR P6, PT, R16, R248, !P6 ;  /* 0x000000f81000720c */ /* 0x000fc400077c6670 */
[C---:B------:R-:W-:Y:S02]  /*1a950*/  IADD3 R15, R2.reuse, 0x38, RZ ;  /* 0x00000038020f7810 */ /* 0x040fe40007ffe0ff */
[----:B------:R-:W-:Y:S02]  /*1a960*/  IADD3 R2, R2, 0x39, RZ ;  /* 0x0000003902027810 */ /* 0x000fe40007ffe0ff */
[----:B------:R-:W-:Y:S02]  /*1a970*/  FSEL R23, R175, -INF , !P3 ;  /* 0xff800000af177808 */ /* 0x000fe40005800000 */
[----:B------:R-:W-:Y:S02]  /*1a980*/  FSEL R26, R173, -INF , !P6 ;  /* 0xff800000ad1a7808 */ /* 0x000fe40007000000 */
[----:B------:R-:W-:Y:S02]  /*1a990*/  FSEL R25, R32, -INF , !P5 ;  /* 0xff80000020197808 */ /* 0x000fe40006800000 */
[----:B------:R-:W-:-:S02]  /*1a9a0*/  FSEL R175, R34, -INF , !P2 ;  /* 0xff80000022af7808 */ /* 0x000fc40005000000 */
[C---:B------:R-:W-:Y:S02]  /*1a9b0*/  ISETP.GE.AND P6, PT, R15.reuse, R249, PT ;  /* 0x000000f90f00720c */ /* 0x040fe40003fc6270 */
[C---:B------:R-:W-:Y:S02]  /*1a9c0*/  ISETP.GE.AND P3, PT, R15.reuse, R247, PT ;  /* 0x000000f70f00720c */ /* 0x040fe40003f66270 */
[C---:B------:R-:W-:Y:S02]  /*1a9d0*/  ISETP.GE.AND P5, PT, R2.reuse, R249, PT ;  /* 0x000000f90200720c */ /* 0x040fe40003fa6270 */
[----:B------:R-:W-:Y:S02]  /*1a9e0*/  ISETP.GE.AND P2, PT, R2, R247, PT ;  /* 0x000000f70200720c */ /* 0x000fe40003f46270 */
[C---:B------:R-:W-:Y:S02]  /*1a9f0*/  ISETP.GE.OR P6, PT, R15.reuse, R248, !P6 ;  /* 0x000000f80f00720c */ /* 0x040fe400077c6670 */
[----:B------:R-:W-:-:S02]  /*1aa00*/  ISETP.GE.OR P3, PT, R15, R246, !P3 ;  /* 0x000000f60f00720c */ /* 0x000fc40005f66670 */
[C---:B------:R-:W-:Y:S02]  /*1aa10*/  ISETP.GE.OR P5, PT, R2.reuse, R248, !P5 ;  /* 0x000000f80200720c */ /* 0x040fe40006fa6670 */
[----:B------:R-:W-:Y:S02]  /*1aa20*/  ISETP.GE.OR P2, PT, R2, R246, !P2 ;  /* 0x000000f60200720c */ /* 0x000fe40005746670 */
[----:B------:R-:W-:Y:S02]  /*1aa30*/  FSEL R174, R35, -INF , !P4 ;  /* 0xff80000023ae7808 */ /* 0x000fe40006000000 */
[----:B------:R-:W-:Y:S02]  /*1aa40*/  FSEL R177, R4, -INF , !P6 ;  /* 0xff80000004b17808 */ /* 0x000fe40007000000 */
[----:B------:R-:W-:Y:S02]  /*1aa50*/  FSEL R29, R6, -INF , !P3 ;  /* 0xff800000061d7808 */ /* 0x000fe40005800000 */
[----:B------:R-:W-:-:S02]  /*1aa60*/  FSEL R176, R5, -INF , !P5 ;  /* 0xff80000005b07808 */ /* 0x000fc40006800000 */
[----:B------:R-:W-:Y:S01]  /*1aa70*/  FSEL R28, R7, -INF , !P2 ;  /* 0xff800000071c7808 */ /* 0x000fe20005000000 */
[----:B------:R-:W-:Y:S05]  /*1aa80*/  @!P1 BRA `(.L_x_6700) ;  /* 0x0000064000009947 */ /* 0x000fea0003800000 */
[----:B------:R-:W-:Y:S01]  /*1aa90*/  BSSY B0, `(.L_x_6701) ;  /* 0x0000043000007945 */ /* 0x000fe20003800000 */
[----:B------:R-:W-:Y:S05]  /*1aaa0*/  @!P0 BRA `(.L_x_6702) ;  /* 0x000003d000008947 */ /* 0x000fea0003800000 */
[----:B------:R-:W-:Y:S02]  /*1aab0*/  ULDC.64 UR4, c[0x0][0x118] ;  /* 0x0000460000047ab9 */ /* 0x000fe40000000a00 */
[----:B------:R-:W2:Y:S01]  /*1aac0*/  LD.E R27, [R18.64+0x170] ;  /* 0x00017004121b7980 */ /* 0x000ea2000c101900 */
[----:B------:R-:W-:-:S05]  /*1aad0*/  IMAD.SHL.U32 R2, R241, 0x40, RZ ;  /* 0x00000040f1027824 */ /* 0x000fca00078e00ff */
[C---:B------:R-:W-:Y:S02]  /*1aae0*/  IADD3 R16, R2.reuse, -0x40, RZ ;  /* 0xffffffc002107810 */ /* 0x040fe40007ffe0ff */
        /* <DEDUP_REMOVED lines=28> */
[----:B------:R-:W-:Y:S02]  /*1acb0*/  ISETP.GE.U32.AND P5, PT, R4, R7, PT ;  /* 0x000000070400720c */ /* 0x000fe40003fa6070 */
[----:B------:R-:W-:Y:S02]  /*1acc0*/  @!P2 IADD3 R15, R15, 0x1, RZ ;  /* 0x000000010f0fa810 */ /* 0x000fe40007ffe0ff */
[----:B------:R-:W-:-:S02]  /*1acd0*/  ISETP.NE.AND P2, PT, R27, RZ, PT ;  /* 0x000000ff1b00720c */ /* 0x000fc40003f45270 */
[----:B------:R-:W-:-:S05]  /*1ace0*/  LOP3.LUT R4, RZ, R27, RZ, 0x33, !PT ;  /* 0x0000001bff047212 */ /* 0x000fca00078e33ff */
[----:B------:R-:W-:Y:S02]  /*1acf0*/  @P6 IADD3 R17, R17, 0x1, RZ ;  /* 0x0000000111116810 */ /* 0x000fe40007ffe0ff */
[----:B------:R-:W-:-:S03]  /*1ad00*/  @P5 IADD3 R15, R15, 0x1, RZ ;  /* 0x000000010f0f5810 */ /* 0x000fc60007ffe0ff */
[----:B------:R-:W-:Y:S01]  /*1ad10*/  @!P3 IMAD.MOV R17, RZ, RZ, -R17 ;  /* 0x000000ffff11b224 */ /* 0x000fe200078e0a11 */
[----:B------:R-:W-:-:S04]  /*1ad20*/  @!P0 IADD3 R15, -R15, RZ, RZ ;  /* 0x000000ff0f0f8210 */ /* 0x000fc80007ffe1ff */
[C---:B------:R-:W-:Y:S02]  /*1ad30*/  SEL R7, R4.reuse, R17, !P2 ;  /* 0x0000001104077207 */ /* 0x040fe40005000000 */
[----:B------:R-:W-:Y:S01]  /*1ad40*/  SEL R4, R4, R15, !P2 ;  /* 0x0000000f04047207 */ /* 0x000fe20005000000 */
[----:B------:R-:W3:Y:S02]  /*1ad50*/  LD.E.64 R16, [R18.64+0x38] ;  /* 0x0000380412107980 */ /* 0x000ee4000c101b00 */
[----:B------:R-:W-:-:S04]  /*1ad60*/  IMAD.WIDE R172, R7, 0x4, R242 ;  /* 0x0000000407ac7825 */ /* 0x000fc800078e02f2 */
[----:B------:R-:W-:Y:S01]  /*1ad70*/  IMAD.WIDE R34, R4, 0x4, R242 ;  /* 0x0000000404227825 */ /* 0x000fe200078e02f2 */
[----:B------:R-:W4:Y:S04]  /*1ad80*/  LD.E R5, [R172.64] ;  /* 0x00000004ac057980 */ /* 0x000f28000c101900 */
[----:B------:R-:W4:Y:S01]  /*1ad90*/  LD.E R2, [R34.64] ;  /* 0x0000000422027980 */ /* 0x000f22000c101900 */
[----:B------:R-:W-:-:S04]  /*1ada0*/  IMAD.IADD R4, R7, 0x1, -R4 ;  /* 0x0000000107047824 */ /* 0x000fc800078e0a04 */
[----:B------:R-:W-:-:S05]  /*1adb0*/  IMAD R27, R27, R4, -0x40 ;  /* 0xffffffc01b1b7424 */ /* 0x000fca00078e0204 */
[----:B------:R-:W-:Y:S01]  /*1adc0*/  SHF.R.S32.HI R7, RZ, 0x1f, R27 ;  /* 0x0000001fff077819 */ /* 0x000fe2000001141b */
[-C--:B---3--:R-:W-:Y:S02]  /*1add0*/  IMAD R4, R17, R27.reuse, RZ ;  /* 0x0000001b11047224 */ /* 0x088fe400078e02ff */
[----:B------:R-:W-:-:S04]  /*1ade0*/  IMAD.WIDE.U32 R32, R16, R27, RZ ;  /* 0x0000001b10207225 */ /* 0x000fc800078e00ff */
[----:B------:R-:W-:Y:S02]  /*1adf0*/  IMAD R4, R16, R7, R4 ;  /* 0x0000000710047224 */ /* 0x000fe400078e0204 */
[----:B----4-:R-:W-:-:S03]  /*1ae00*/  IMAD.IADD R5, R2, 0x1, -R5 ;  /* 0x0000000102057824 */ /* 0x010fc600078e0a05 */
[----:B------:R-:W-:Y:S01]  /*1ae10*/  IADD3 R33, R33, R4, RZ ;  /* 0x0000000421217210 */ /* 0x000fe20007ffe0ff */
[----:B--2---:R-:W-:Y:S01]  /*1ae20*/  IMAD R7, R31, R5, RZ ;  /* 0x000000051f077224 */ /* 0x004fe200078e02ff */
[----:B------:R-:W-:-:S05]  /*1ae30*/  SHF.R.S32.HI R2, RZ, 0x1f, R5 ;  /* 0x0000001fff027819 */ /* 0x000fca0000011405 */
[----:B------:R-:W-:Y:S02]  /*1ae40*/  IMAD R2, R30, R2, R7 ;  /* 0x000000021e027224 */ /* 0x000fe400078e0207 */
[----:B------:R-:W-:-:S04]  /*1ae50*/  IMAD.WIDE.U32 R6, R5, R30, R32 ;  /* 0x0000001e05067225 */ /* 0x000fc800078e0020 */
[----:B------:R-:W-:Y:S01]  /*1ae60*/  IMAD.IADD R4, R7, 0x1, R2 ;  /* 0x0000000107047824 */ /* 0x000fe200078e0202 */
[----:B------:R-:W-:Y:S05]  /*1ae70*/  BRA `(.L_x_6703) ;  /* 0x0000004000007947 */ /* 0x000fea0003800000 */
.L_x_6702:
[----:B------:R-:W-:Y:S02]  /*1ae80*/  ULDC.64 UR4, c[0x0][0x118] ;  /* 0x0000460000047ab9 */ /* 0x000fe40000000a00 */
[----:B------:R-:W2:Y:S02]  /*1ae90*/  LD.E R6, [R18.64+0x38] ;  /* 0x0000380412067980 */ /* 0x000ea4000c101900 */
[----:B--2---:R-:W-:-:S04]  /*1aea0*/  LEA R6, -R6, RZ, 0x6 ;  /* 0x000000ff06067211 */ /* 0x004fc800078e31ff */
[----:B------:R-:W-:Y:S02]  /*1aeb0*/  SHF.R.S32.HI R4, RZ, 0x1f, R6 ;  /* 0x0000001fff047819 */ /* 0x000fe40000011406 */
.L_x_6703:
[----:B------:R-:W-:Y:S05]  /*1aec0*/  BSYNC B0 ;  /* 0x0000000000007941 */ /* 0x000fea0003800000 */
.L_x_6701:
[----:B------:R-:W-:Y:S01]  /*1aed0*/  LEA R232, P2, R6, R232, 0x1 ;  /* 0x000000e806e87211 */ /* 0x000fe200078408ff */
[C---:B------:R-:W-:Y:S01]  /*1aee0*/  IMAD.SHL.U32 R5, R168.reuse, 0x20, RZ ;  /* 0x00000020a8057824 */ /* 0x040fe200078e00ff */
[----:B------:R-:W-:Y:S01]  /*1aef0*/  SHF.L.U64.HI R2, R168, 0x5, R169 ;  /* 0x00000005a8027819 */ /* 0x000fe200000102a9 */
[----:B------:R-:W-:Y:S01]  /*1af00*/  ULDC.64 UR4, c[0x0][0x118] ;  /* 0x0000460000047ab9 */ /* 0x000fe20000000a00 */
        /* <DEDUP_REMOVED lines=28> */
.L_x_6700:
[----:B------:R-:W-:Y:S05]  /*1b0d0*/  BSYNC B1 ;  /* 0x0000000000017941 */ /* 0x000fea0003800000 */
.L_x_6699:
[----:B------:R-:W-:Y:S02]  /*1b0e0*/  ULDC.64 UR4, c[0x0][0x118] ;  /* 0x0000460000047ab9 */ /* 0x000fe40000000a00 */
        /* <DEDUP_REMOVED lines=14> */
[----:B--2---:R-:W-:Y:S03]  /*1b1d0*/  LDSM.16.MT88.4 R16, [R221+0x10000] ;  /* 0x01000000dd10783b */ /* 0x004fe60000004200 */
        /* <DEDUP_REMOVED lines=10> */
[----:B------:R-:W-:-:S04]  /*1b280*/  FMNMX.FTZ R2, R24, R5, !PT ;  /* 0x0000000518027209 */ /* 0x000fc80007810000 */
[----:B------:R-:W-:Y:S02]  /*1b290*/  FMNMX.FTZ R5, R177, R2, !PT ;  /* 0x00000002b1057209 */ /* 0x000fe40007810000 */
[----:B------:R-:W-:Y:S02]  /*1b2a0*/  FMNMX.FTZ R2, R20, R7, !PT ;  /* 0x0000000714027209 */ /* 0x000fe40007810000 */
[----:B------:R-:W-:Y:S02]  /*1b2b0*/  FMNMX.FTZ R4, R176, R5, !PT ;  /* 0x00000005b0047209 */ /* 0x000fe40007810000 */
[----:B------:R-:W-:-:S03]  /*1b2c0*/  FMNMX.FTZ R2, R23, R2, !PT ;  /* 0x0000000217027209 */ /* 0x000fc60007810000 */
[----:B------:R-:W1:Y:S01]  /*1b2d0*/  SHFL.BFLY PT, R7, R4, 0x2, 0x1f ;  /* 0x0c401f0004077f89 */ /* 0x000e6200000e0000 */
[----:B------:R-:W-:-:S04]  /*1b2e0*/  FMNMX.FTZ R5, R175, R2, !PT ;  /* 0x00000002af057209 */ /* 0x000fc80007810000 */
        /* <DEDUP_REMOVED lines=9> */
[C---:B------:R-:W-:Y:S02]  /*1b380*/  FSETP.NEU.FTZ.AND P2, PT, R172.reuse, -INF , PT ;  /* 0xff800000ac00780b */ /* 0x040fe40003f5d000 */
[----:B--2---:R-:W-:Y:S02]  /*1b390*/  FMNMX.FTZ R166, R5, R166, !PT ;  /* 0x000000a605a67209 */ /* 0x004fe40007810000 */
[----:B------:R-:W-:Y:S02]  /*1b3a0*/  FSEL R5, R172, RZ, P2 ;  /* 0x000000ffac057208 */ /* 0x000fe40001000000 */
[----:B------:R-:W-:-:S03]  /*1b3b0*/  FSETP.NEU.FTZ.AND P0, PT, R166, -INF , PT ;  /* 0xff800000a600780b */ /* 0x000fc60003f1d000 */
[----:B------:R-:W-:Y:S01]  /*1b3c0*/  FADD.FTZ R4, R164, -R5 ;  /* 0x80000005a4047221 */ /* 0x000fe20000010000 */
[----:B------:R-:W-:-:S05]  /*1b3d0*/  FSEL R6, R166, RZ, P0 ;  /* 0x000000ffa6067208 */ /* 0x000fca0000000000 */
[----:B------:R-:W-:Y:S02]  /*1b3e0*/  FADD.FTZ R6, R3, -R6 ;  /* 0x8000000603067221 */ /* 0x000fe40000010000 */
[C---:B---3--:R-:W-:Y:S02]  /*1b3f0*/  FMUL.FTZ R178, R31.reuse, R172 ;  /* 0x000000ac1fb27220 */ /* 0x048fe40000410000 */
[C---:B------:R-:W-:Y:S02]  /*1b400*/  FMUL.FTZ R30, R31.reuse, R166 ;  /* 0x000000a61f1e7220 */ /* 0x040fe40000410000 */
[C---:B------:R-:W-:Y:S01]  /*1b410*/  FMUL.FTZ R164, R31.reuse, R4 ;  /* 0x000000041fa47220 */ /* 0x040fe20000410000 */
[----:B------:R-:W-:Y:S01]  /*1b420*/  FSEL R178, R178, RZ, P2 ;  /* 0x000000ffb2b27208 */ /* 0x000fe20001000000 */
[----:B------:R-:W-:Y:S01]  /*1b430*/  FMUL.FTZ R3, R31, R6 ;  /* 0x000000061f037220 */ /* 0x000fe20000410000 */
[----:B------:R-:W-:-:S03]  /*1b440*/  FSEL R30, R30, RZ, P0 ;  /* 0x000000ff1e1e7208 */ /* 0x000fc60000000000 */
[-CC-:B------:R-:W-:Y:S01]  /*1b450*/  FFMA.FTZ R35, R9, R31.reuse, -R178.reuse ;  /* 0x0000001f09237223 */ /* 0x180fe200000108b2 */
[----:B------:R-:W1:Y:S01]  /*1b460*/  MUFU.EX2 R164, R164 ;  /* 0x000000a400a47308 */ /* 0x000e620000000800 */
[-C--:B------:R-:W-:Y:S02]  /*1b470*/  FFMA.FTZ R34, R8, R31.reuse, -R178 ;  /* 0x0000001f08227223 */ /* 0x080fe400000108b2 */
[-CC-:B------:R-:W-:Y:S02]  /*1b480*/  FFMA.FTZ R32, R10, R31.reuse, -R30.reuse ;  /* 0x0000001f0a207223 */ /* 0x180fe4000001081e */
[-C--:B------:R-:W-:Y:S02]  /*1b490*/  FFMA.FTZ R2, R11, R31.reuse, -R30 ;  /* 0x0000001f0b027223 */ /* 0x080fe4000001081e */
[----:B------:R-:W2:Y:S01]  /*1b4a0*/  LDSM.16.MT88.4 R8, [R223+0x10000] ;  /* 0x01000000df08783b */ /* 0x000ea20000004200 */
[-CC-:B------:R-:W-:Y:S01]  /*1b4b0*/  FFMA.FTZ R165, R13, R31.reuse, -R178.reuse ;  /* 0x0000001f0da57223 */ /* 0x180fe200000108b2 */
[----:B------:R-:W-:Y:S01]  /*1b4c0*/  MUFU.EX2 R35, R35 ;  /* 0x0000002300237308 */ /* 0x000fe20000000800 */
[----:B------:R-:W-:-:S02]  /*1b4d0*/  FFMA.FTZ R33, R14, R31, -R178 ;  /* 0x0000001f0e217223 */ /* 0x000fc400000108b2 */
[-CC-:B------:R-:W-:Y:S02]  /*1b4e0*/  FFMA.FTZ R0, R0, R31.reuse, -R30.reuse ;  /* 0x0000001f00007223 */ /* 0x180fe4000001081e */
[----:B------:R-:W-:Y:S02]  /*1b4f0*/  FFMA.FTZ R173, R12, R31, -R30 ;  /* 0x0000001f0cad7223 */ /* 0x000fe4000001081e */
[----:B------:R-:W3:Y:S01]  /*1b500*/  LDSM.16.MT88.4 R12, [R220+0x10000] ;  /* 0x01000000dc0c783b */ /* 0x000ee20000004200 */
[----:B------:R-:W4:Y:S01]  /*1b510*/  MUFU.EX2 R165, R165 ;  /* 0x000000a500a57308 */ /* 0x000f220000000800 */
[-C--:B-1----:R-:W-:Y:S02]  /*1b520*/  FMUL.FTZ R160, R160, R164.reuse ;  /* 0x000000a4a0a07220 */ /* 0x082fe40000410000 */
[-C--:B------:R-:W-:Y:S02]  /*1b530*/  FMUL.FTZ R161, R161, R164.reuse ;  /* 0x000000a4a1a17220 */ /* 0x080fe40000410000 */
[----:B------:R-:W-:-:S02]  /*1b540*/  FMUL.FTZ R156, R156, R164 ;  /* 0x000000a49c9c7220 */ /* 0x000fc40000410000 */
[-C--:B------:R-:W-:Y:S01]  /*1b550*/  FMUL.FTZ R157, R157, R164.reuse ;  /* 0x000000a49d9d7220 */ /* 0x080fe20000410000 */
[----:B------:R-:W-:Y:S01]  /*1b560*/  MUFU.EX2 R34, R34 ;  /* 0x0000002200227308 */ /* 0x000fe20000000800 */
[-C--:B------:R-:W-:Y:S02]  /*1b570*/  FMUL.FTZ R152, R152, R164.reuse ;  /* 0x000000a498987220 */ /* 0x080fe40000410000 */
[-C--:B------:R-:W-:Y:S02]  /*1b580*/  FMUL.FTZ R153, R153, R164.reuse ;  /* 0x000000a499997220 */ /* 0x080fe40000410000 */
[-C--:B------:R-:W-:Y:S02]  /*1b590*/  FMUL.FTZ R148, R148, R164.reuse ;  /* 0x000000a494947220 */ /* 0x080fe40000410000 */
[-C--:B------:R-:W-:Y:S01]  /*1b5a0*/  FMUL.FTZ R149, R149, R164.reuse ;  /* 0x000000a495957220 */ /* 0x080fe20000410000 */
        /* <DEDUP_REMOVED lines=25> */
[----:B------:R-:W4:Y:S01]  /*1b740*/  MUFU.EX2 R3, R3 ;  /* 0x0000000300037308 */ /* 0x000f220000000800 */
[-C--:B------:R-:W-:Y:S02]  /*1b750*/  FMUL.FTZ R53, R53, R164.reuse ;  /* 0x000000a435357220 */ /* 0x080fe40000410000 */
[-C--:B------:R-:W-:Y:S02]  /*1b760*/  FMUL.FTZ R56, R56, R164.reuse ;  /* 0x000000a438387220 */ /* 0x080fe40000410000 */
[-C--:B------:R-:W-:Y:S02]  /*1b770*/  FMUL.FTZ R57, R57, R164.reuse ;  /* 0x000000a439397220 */ /* 0x080fe40000410000 */
[----:B------:R-:W-:Y:S01]  /*1b780*/  FMUL.FTZ R60, R60, R164 ;  /* 0x000000a43c3c7220 */ /* 0x000fe20000410000 */
[----:B-1----:R-:W-:Y:S01]  /*1b790*/  F2FP.BF16.PACK_AB R7, R173, R0 ;  /* 0x00000000ad07723e */ /* 0x002fe200000010ff */
[----:B------:R-:W-:-:S02]  /*1b7a0*/  FMUL.FTZ R61, R61, R164 ;  /* 0x000000a43d3d7220 */ /* 0x000fc40000410000 */
[-C--:B------:R-:W-:Y:S02]  /*1b7b0*/  FMUL.FTZ R64, R64, R164.reuse ;  /* 0x000000a440407220 */ /* 0x080fe40000410000 */
[-C--:B------:R-:W-:Y:S02]  /*1b7c0*/  FMUL.FTZ R65, R65, R164.reuse ;  /* 0x000000a441417220 */ /* 0x080fe40000410000 */
[----:B------:R-:W-:Y:S02]  /*1b7d0*/  FMUL.FTZ R68, R68, R164 ;  /* 0x000000a444447220 */ /* 0x000fe40000410000 */
[-C--:B----4-:R-:W-:Y:S02]  /*1b7e0*/  FMUL.FTZ R162, R162, R3.reuse ;  /* 0x00000003a2a27220 */ /* 0x090fe40000410000 */
[-C--:B------:R-:W-:Y:S02]  /*1b7f0*/  FMUL.FTZ R163, R163, R3.reuse ;  /* 0x00000003a3a37220 */ /* 0x080fe40000410000 */
[----:B------:R-:W-:-:S02]  /*1b800*/  FMUL.FTZ R158, R158, R3 ;  /* 0x000000039e9e7220 */ /* 0x000fc40000410000 */
[-C--:B------:R-:W-:Y:S02]  /*1b810*/  FMUL.FTZ R159, R159, R3.reuse ;  /* 0x000000039f9f7220 */ /* 0x080fe40000410000 */
[-C--:B------:R-:W-:Y:S01]  /*1b820*/  FMUL.FTZ R154, R154, R3.reuse ;  /* 0x000000039a9a7220 */ /* 0x080fe20000410000 */
[C---:B--2---:R-:W-:Y:S01]  /*1b830*/  HMMA.16816.F32.BF16 R160, R4.reuse, R8, R160 ;  /* 0x0000000804a0723c */ /* 0x044fe200000418a0 */
        /* <DEDUP_REMOVED lines=9> */
[C---:B------:R-:W-:Y:S01]  /*1b8d0*/  HMMA.16816.F32.BF16 R152, R4.reuse, R16, R152 ;  /* 0x000000100498723c */ /* 0x040fe20000041898 */
        /* <DEDUP_REMOVED lines=28> */
[----:B------:R-:W-:Y:S02]  /*1baa0*/  FMUL.FTZ R69, R69, R164 ;  /* 0x000000a445457220 */ /* 0x000fe40000410000 */
[-C--:B------:R-:W-:Y:S02]  /*1bab0*/  FMUL.FTZ R70, R70, R3.reuse ;  /* 0x0000000346467220 */ /* 0x080fe40000410000 */
[----:B--2---:R-:W-:Y:S01]  /*1bac0*/  HMMA.16816.F32.BF16 R36, R4, R16, R36 ;  /* 0x000000100424723c */ /* 0x004fe20000041824 */
[----:B------:R-:W-:-:S02]  /*1bad0*/  FMUL.FTZ R71, R71, R3 ;  /* 0x0000000347477220 */ /* 0x000fc40000410000 */
[-C--:B------:R-:W-:Y:S02]  /*1bae0*/  FMUL.FTZ R72, R72, R164.reuse ;  /* 0x000000a448487220 */ /* 0x080fe40000410000 */
[-C--:B------:R-:W-:Y:S02]  /*1baf0*/  FMUL.FTZ R73, R73, R164.reuse ;  /* 0x000000a449497220 */ /* 0x080fe40000410000 */
[-C--:B------:R-:W-:Y:S01]  /*1bb00*/  FMUL.FTZ R74, R74, R3.reuse ;  /* 0x000000034a4a7220 */ /* 0x080fe20000410000 */
[----:B------:R-:W-:Y:S01]  /*1bb10*/  HMMA.16816.F32.BF16 R40, R4, R18, R40 ;  /* 0x000000120428723c */ /* 0x000fe20000041828 */
[----:B------:R-:W2:Y:S01]  /*1bb20*/  LDSM.16.MT88.4 R16, [R219+0x12000] ;  /* 0x01200000db10783b */ /* 0x000ea20000004200 */
[----:B------:R-:W-:Y:S02]  /*1bb30*/  FMUL.FTZ R75, R75, R3 ;  /* 0x000000034b4b7220 */ /* 0x000fe40000410000 */
[-C--:B------:R-:W-:Y:S02]  /*1bb40*/  FMUL.FTZ R76, R76, R164.reuse ;  /* 0x000000a44c4c7220 */ /* 0x080fe40000410000 */
[----:B------:R-:W-:-:S02]  /*1bb50*/  FMUL.FTZ R77, R77, R164 ;  /* 0x000000a44d4d7220 */ /* 0x000fc40000410000 */
[C---:B---3--:R-:W-:Y:S01]  /*1bb60*/  HMMA.16816.F32.BF16 R44, R4.reuse, R12, R44 ;  /* 0x0000000c042c723c */ /* 0x048fe2000004182c */
[-C--:B------:R-:W-:Y:S02]  /*1bb70*/  FMUL.FTZ R78, R78, R3.reuse ;  /* 0x000000034e4e7220 */ /* 0x080fe40000410000 */
[-C--:B------:R-:W-:Y:S02]  /*1bb80*/  FMUL.FTZ R79, R79, R3.reuse ;  /* 0x000000034f4f7220 */ /* 0x080fe40000410000 */
[-C--:B------:R-:W-:Y:S02]  /*1bb90*/  FMUL.FTZ R80, R80, R164.reuse ;  /* 0x000000a450507220 */ /* 0x080fe40000410000 */
[----:B------:R-:W-:Y:S01]  /*1bba0*/  FMUL.FTZ R81, R81, R164 ;  /* 0x000000a451517220 */ /* 0x000fe20000410000 */
        /* <DEDUP_REMOVED lines=8> */
[----:B------:R-:W-:Y:S02]  /*1bc30*/  FMUL.FTZ R87, R87, R3 ;  /* 0x0000000357577220 */ /* 0x000fe40000410000 */
        /* <DEDUP_REMOVED lines=50> */
[----:B------:R-:W-:Y:S02]  /*1bf60*/  FMUL.FTZ R123, R123, R3 ;  /* 0x000000037b7b7220 */ /* 0x000fe40000410000 */
[-C--:B------:R-:W-:Y:S02]  /*1bf70*/  FFMA.FTZ R183, R186, R31.reuse, -R30 ;  /* 0x0000001fbab77223 */ /* 0x080fe4000001081e */
[-CC-:B------:R-:W-:Y:S01]  /*1bf80*/  FFMA.FTZ R179, R195, R31.reuse, -R178.reuse ;  /* 0x0000001fc3b37223 */ /* 0x180fe200000108b2 */
[----:B------:R-:W-:Y:S01]  /*1bf90*/  HMMA.16816.F32.BF16 R96, R4, R14, R96 ;  /* 0x0000000e0460723c */ /* 0x000fe20000041860 */
[----:B------:R-:W3:Y:S01]  /*1bfa0*/  LDSM.16.MT88.4 R12, [R220+0x16000] ;  /* 0x01600000dc0c783b */ /* 0x000ee20000004200 */
[-CC-:B------:R-:W-:Y:S01]  /*1bfb0*/  FFMA.FTZ R180, R194, R31.reuse, -R178.reuse ;  /* 0x0000001fc2b47223 */ /* 0x180fe200000108b2 */
[----:B------:R-:W-:Y:S01]  /*1bfc0*/  MUFU.EX2 R183, R183 ;  /* 0x000000b700b77308 */ /* 0x000fe20000000800 */
[----:B------:R-:W-:-:S02]  /*1bfd0*/  FFMA.FTZ R181, R193, R31, -R178 ;  /* 0x0000001fc1b57223 */ /* 0x000fc400000108b2 */
[-C--:B------:R-:W-:Y:S02]  /*1bfe0*/  FFMA.FTZ R182, R182, R31.reuse, -R178 ;  /* 0x0000001fb6b67223 */ /* 0x080fe400000108b2 */
[-CC-:B------:R-:W-:Y:S01]  /*1bff0*/  FFMA.FTZ R186, R192, R31.reuse, -R30.reuse ;  /* 0x0000001fc0ba7223 */ /* 0x180fe2000001081e */
[C---:B-1----:R-:W-:Y:S01]  /*1c000*/  HMMA.16816.F32.BF16 R100, R4.reuse, R8, R100 ;  /* 0x000000080464723c */ /* 0x042fe20000041864 */
[-CC-:B------:R-:W-:Y:S01]  /*1c010*/  FFMA.FTZ R184, R184, R31.reuse, -R30.reuse ;  /* 0x0000001fb8b87223 */ /* 0x180fe2000001081e */
[----:B------:R-:W-:Y:S01]  /*1c020*/  MUFU.EX2 R179, R179 ;  /* 0x000000b300b37308 */ /* 0x000fe20000000800 */
[----:B------:R-:W-:Y:S02]  /*1c030*/  FFMA.FTZ R185, R185, R31, -R30 ;  /* 0x0000001fb9b97223 */ /* 0x000fe4000001081e */
[-C--:B------:R-:W-:Y:S02]  /*1c040*/  FMUL.FTZ R124, R124, R164.reuse ;  /* 0x000000a47c7c7220 */ /* 0x080fe40000410000 */
[----:B------:R-:W-:Y:S01]  /*1c050*/  FMUL.FTZ R125, R125, R164 ;  /* 0x000000a47d7d7220 */ /* 0x000fe20000410000 */
[----:B------:R-:W-:Y:S01]  /*1c060*/  HMMA.16816.F32.BF16 R104, R4, R10, R104 ;  /* 0x0000000a0468723c */ /* 0x000fe20000041868 */
[----:B------:R-:W1:Y:S01]  /*1c070*/  LDSM.16.MT88.4 R8, [R219+0x16000] ;  /* 0x01600000db08783b */ /* 0x000e620000004200 */
[----:B------:R-:W4:Y:S01]  /*1c080*/  MUFU.EX2 R180, R180 ;  /* 0x000000b400b47308 */ /* 0x000f220000000800 */
[----:B------:R-:W-:-:S02]  /*1c090*/  FMUL.FTZ R126, R126, R3 ;  /* 0x000000037e7e7220 */ /* 0x000fc40000410000 */
[-C--:B------:R-:W-:Y:S02]  /*1c0a0*/  FMUL.FTZ R127, R127, R3.reuse ;  /* 0x000000037f7f7220 */ /* 0x080fe40000410000 */
[-C--:B------:R-:W-:Y:S01]  /*1c0b0*/  FMUL.FTZ R128, R128, R164.reuse ;  /* 0x000000a480807220 */ /* 0x080fe20000410000 */
[C---:B--2---:R-:W-:Y:S01]  /*1c0c0*/  HMMA.16816.F32.BF16 R108, R4.reuse, R16, R108 ;  /* 0x00000010046c723c */ /* 0x044fe2000004186c */
[----:B------:R-:W-:Y:S01]  /*1c0d0*/  FMUL.FTZ R129, R129, R164 ;  /* 0x000000a481817220 */ /* 0x000fe20000410000 */
[----:B------:R-:W-:Y:S01]  /*1c0e0*/  MUFU.EX2 R181, R181 ;  /* 0x000000b500b57308 */ /* 0x000fe20000000800 */
[-C--:B------:R-:W-:Y:S02]  /*1c0f0*/  FMUL.FTZ R130, R130, R3.reuse ;  /* 0x0000000382827220 */ /* 0x080fe40000410000 */
[----:B------:R-:W-:Y:S02]  /*1c100*/  FMUL.FTZ R131, R131, R3 ;  /* 0x0000000383837220 */ /* 0x000fe40000410000 */
[-CC-:B------:R-:W-:Y:S01]  /*1c110*/  FFMA.FTZ R190, R189, R31.reuse, -R178.reuse ;  /* 0x0000001fbdbe7223 */ /* 0x180fe200000108b2 */
[----:B------:R-:W-:Y:S01]  /*1c120*/  HMMA.16816.F32.BF16 R112, R4, R18, R112 ;  /* 0x000000120470723c */ /* 0x000fe20000041870 */
[----:B------:R-:W2:Y:S01]  /*1c130*/  LDSM.16.MT88.4 R16, [R223+0x10800] ;  /* 0x01080000df10783b */ /* 0x000ea20000004200 */
[----:B------:R-:W-:Y:S01]  /*1c140*/  MUFU.EX2 R182, R182 ;  /* 0x000000b600b67308 */ /* 0x000fe20000000800 */
[----:B------:R-:W-:-:S02]  /*1c150*/  FFMA.FTZ R187, R187, R31, -R178 ;  /* 0x0000001fbbbb7223 */ /* 0x000fc400000108b2 */
[-CC-:B------:R-:W-:Y:S02]  /*1c160*/  FFMA.FTZ R188, R188, R31.reuse, -R178.reuse ;  /* 0x0000001fbcbc7223 */ /* 0x180fe400000108b2 */
[-C--:B------:R-:W-:Y:S01]  /*1c170*/  FFMA.FTZ R189, R26, R31.reuse, -R178 ;  /* 0x0000001f1abd7223 */ /* 0x080fe200000108b2 */
[C---:B---3--:R-:W-:Y:S01]  /*1c180*/  HMMA.16816.F32.BF16 R116, R4.reuse, R12, R116 ;  /* 0x0000000c0474723c */ /* 0x048fe20000041874 */
[-CC-:B------:R-:W-:Y:S01]  /*1c190*/  FFMA.FTZ R191, R21, R31.reuse, -R30.reuse ;  /* 0x0000001f15bf7223 */ /* 0x180fe2000001081e */
[----:B------:R-:W3:Y:S01]  /*1c1a0*/  MUFU.EX2 R186, R186 ;  /* 0x000000ba00ba7308 */ /* 0x000ee20000000800 */
[-CC-:B------:R-:W-:Y:S02]  /*1c1b0*/  FFMA.FTZ R192, R22, R31.reuse, -R30.reuse ;  /* 0x0000001f16c07223 */ /* 0x180fe4000001081e */
[-CC-:B------:R-:W-:Y:S02]  /*1c1c0*/  FFMA.FTZ R193, R20, R31.reuse, -R30.reuse ;  /* 0x0000001f14c17223 */ /* 0x180fe4000001081e */
[-C--:B------:R-:W-:Y:S01]  /*1c1d0*/  FFMA.FTZ R194, R23, R31.reuse, -R30 ;  /* 0x0000001f17c27223 */ /* 0x080fe2000001081e */
[----:B------:R-:W-:Y:S01]  /*1c1e0*/  HMMA.16816.F32.BF16 R120, R4, R14, R120 ;  /* 0x0000000e0478723c */ /* 0x000fe20000041878 */
[----:B------:R-:W5:Y:S01]  /*1c1f0*/  LDSM.16.MT88.4 R12, [R221+0x10800] ;  /* 0x01080000dd0c783b */ /* 0x000f620000004200 */
[----:B------:R-:W-:Y:S01]  /*1c200*/  MUFU.EX2 R184, R184 ;  /* 0x000000b800b87308 */ /* 0x000fe20000000800 */
[----:B------:R-:W-:-:S02]  /*1c210*/  FFMA.FTZ R195, R25, R31, -R178 ;  /* 0x0000001f19c37223 */ /* 0x000fc400000108b2 */
[----:B------:R-:W-:Y:S01]  /*1c220*/  LDSM.16.MT88.4 R20, [R223+0x15000] ;  /* 0x01500000df14783b */ /* 0x000fe20000004200 */
[-CC-:B------:R-:W-:Y:S02]  /*1c230*/  FFMA.FTZ R196, R24, R31.reuse, -R178.reuse ;  /* 0x0000001f18c47223 */ /* 0x180fe400000108b2 */
[-CC-:B------:R-:W-:Y:S01]  /*1c240*/  FFMA.FTZ R177, R177, R31.reuse, -R178.reuse ;  /* 0x0000001fb1b17223 */ /* 0x180fe200000108b2 */
[C---:B-1----:R-:W-:Y:S01]  /*1c250*/  HMMA.16816.F32.BF16 R124, R4.reuse, R8, R124 ;  /* 0x00000008047c723c */ /* 0x042fe2000004187c */
[----:B------:R-:W1:Y:S01]  /*1c260*/  MUFU.EX2 R185, R185 ;  /* 0x000000b900b97308 */ /* 0x000e620000000800 */
[----:B------:R-:W-:Y:S01]  /*1c270*/  LDSM.16.MT88.4 R24, [R219+0x17000] ;  /* 0x01700000db18783b */ /* 0x000fe20000004200 */
[-C--:B------:R-:W-:Y:S02]  /*1c280*/  FFMA.FTZ R176, R176, R31.reuse, -R178 ;  /* 0x0000001fb0b07223 */ /* 0x080fe400000108b2 */
[-CC-:B------:R-:W-:Y:S02]  /*1c290*/  FFMA.FTZ R175, R175, R31.reuse, -R30.reuse ;  /* 0x0000001fafaf7223 */ /* 0x180fe4000001081e */
[-CC-:B------:R-:W-:Y:S01]  /*1c2a0*/  FFMA.FTZ R174, R174, R31.reuse, -R30.reuse ;  /* 0x0000001faeae7223 */ /* 0x180fe2000001081e */
[----:B------:R-:W-:Y:S01]  /*1c2b0*/  HMMA.16816.F32.BF16 R128, R4, R10, R128 ;  /* 0x0000000a0480723c */ /* 0x000fe20000041880 */
[----:B------:R-:W5:Y:S01]  /*1c2c0*/  LDSM.16.MT88.4 R8, [R220+0x10800] ;  /* 0x01080000dc08783b */ /* 0x000f620000004200 */
[----:B------:R-:W2:Y:S01]  /*1c2d0*/  MUFU.EX2 R187, R187 ;  /* 0x000000bb00bb7308 */ /* 0x000ea20000000800 */
[----:B------:R-:W-:-:S02]  /*1c2e0*/  FFMA.FTZ R178, R29, R31, -R30 ;  /* 0x0000001f1db27223 */ /* 0x000fc4000001081e */
[----:B------:R-:W-:Y:S02]  /*1c2f0*/  FFMA.FTZ R197, R28, R31, -R30 ;  /* 0x0000001f1cc57223 */ /* 0x000fe4000001081e */
[----:B----4-:R-:W-:Y:S01]  /*1c300*/  F2FP.BF16.PACK_AB R4, R180, R179 ;  /* 0x000000b3b404723e */ /* 0x010fe200000010ff */
[----:B------:R-:W-:Y:S01]  /*1c310*/  FFMA.FTZ R164, R250, R164, R165 ;  /* 0x000000a4faa47223 */ /* 0x000fe200000100a5 */
[----:B---3--:R-:W-:Y:S01]  /*1c320*/  F2FP.BF16.PACK_AB R5, R186, R183 ;  /* 0x000000b7ba05723e */ /* 0x008fe200000010ff */
[----:B------:R-:W3:Y:S01]  /*1c330*/  MUFU.EX2 R190, R190 ;  /* 0x000000be00be7308 */ /* 0x000ee20000000800 */
[----:B------:R-:W-:Y:S01]  /*1c340*/  F2FP.BF16.PACK_AB R6, R182, R181 ;  /* 0x000000b5b606723e */ /* 0x000fe200000010ff */
[----:B------:R-:W-:Y:S01]  /*1c350*/  FFMA.FTZ R3, R251, R3, R32 ;  /* 0x00000003fb037223 */ /* 0x000fe20000010020 */
[----:B-1----:R-:W-:Y:S01]  /*1c360*/  F2FP.BF16.PACK_AB R7, R185, R184 ;  /* 0x000000b8b907723e */ /* 0x002fe200000010ff */
[----:B------:R-:W-:Y:S01]  /*1c370*/  LDSM.16.MT88.4 R28, [R223+0x13800] ;  /* 0x01380000df1c783b */ /* 0x000fe20000004200 */
[----:B------:R-:W-:Y:S01]  /*1c380*/  FADD.FTZ R35, R35, R164 ;  /* 0x000000a423237221 */ /* 0x000fe20000010000 */
[----:B------:R-:W-:Y:S01]  /*1c390*/  MOV R164, R172 ;  /* 0x000000ac00a47202 */ /* 0x000fe20000000f00 */
[----:B------:R-:W-:Y:S01]  /*1c3a0*/  FADD.FTZ R3, R2, R3 ;  /* 0x0000000302037221 */ /* 0x000fe20000010000 */
[----:B------:R-:W-:Y:S01]  /*1c3b0*/  MUFU.EX2 R188, R188 ;  /* 0x000000bc00bc7308 */ /* 0x000fe20000000800 */
[----:B------:R-:W-:Y:S01]  /*1c3c0*/  FADD.FTZ R34, R34, R35 ;  /* 0x0000002322227221 */ /* 0x000fe20000010000 */
[----:B--2---:R-:W-:Y:S01]  /*1c3d0*/  HMMA.16816.F32.BF16 R160, R4, R16, R160 ;  /* 0x0000001004a0723c */ /* 0x004fe200000418a0 */
[----:B------:R-:W-:-:S02]  /*1c3e0*/  FADD.FTZ R2, R0, R3 ;  /* 0x0000000300027221 */ /* 0x000fc40000010000 */
[----:B------:R-:W-:Y:S02]  /*1c3f0*/  FADD.FTZ R0, R33, R34 ;  /* 0x0000002221007221 */ /* 0x000fe40000010000 */
[----:B------:R-:W-:Y:S01]  /*1c400*/  FADD.FTZ R2, R173, R2 ;  /* 0x00000002ad027221 */ /* 0x000fe20000010000 */
[----:B------:R-:W-:Y:S01]  /*1c410*/  MUFU.EX2 R189, R189 ;  /* 0x000000bd00bd7308 */ /* 0x000fe20000000800 */
[----:B------:R-:W-:Y:S01]  /*1c420*/  FADD.FTZ R179, R179, R0 ;  /* 0x00000000b3b37221 */ /* 0x000fe20000010000 */
[C---:B------:R-:W-:Y:S01]  /*1c430*/  HMMA.16816.F32.BF16 R156, R4.reuse, R18, R156 ;  /* 0x00000012049c723c */ /* 0x040fe2000004189c */
[----:B------:R-:W1:Y:S01]  /*1c440*/  LDSM.16.MT88.4 R16, [R219+0x10800] ;  /* 0x01080000db10783b */ /* 0x000e620000004200 */
[----:B------:R-:W-:Y:S02]  /*1c450*/  FADD.FTZ R3, R183, R2 ;  /* 0x00000002b7037221 */ /* 0x000fe40000010000 */
[----:B------:R-:W-:Y:S02]  /*1c460*/  FADD.FTZ R180, R180, R179 ;  /* 0x000000b3b4b47221 */ /* 0x000fe40000010000 */
[----:B------:R-:W-:Y:S01]  /*1c470*/  MUFU.EX2 R191, R191 ;  /* 0x000000bf00bf7308 */ /* 0x000fe20000000800 */
[----:B------:R-:W-:Y:S01]  /*1c480*/  FADD.FTZ R3, R186, R3 ;  /* 0x00000003ba037221 */ /* 0x000fe20000010000 */
[----:B-----5:R-:W-:Y:S01]  /*1c490*/  HMMA.16816.F32.BF16 R152, R4, R12, R152 ;  /* 0x0000000c0498723c */ /* 0x020fe20000041898 */
[----:B------:R-:W-:-:S02]  /*1c4a0*/  FADD.FTZ R181, R181, R180 ;  /* 0x000000b4b5b57221 */ /* 0x000fc40000010000 */
[----:B------:R-:W-:Y:S02]  /*1c4b0*/  FADD.FTZ R0, R184, R3 ;  /* 0x00000003b8007221 */ /* 0x000fe40000010000 */
[----:B------:R-:W-:Y:S01]  /*1c4c0*/  FADD.FTZ R182, R182, R181 ;  /* 0x000000b5b6b67221 */ /* 0x000fe20000010000 */
[----:B------:R-:W2:Y:S01]  /*1c4d0*/  MUFU.EX2 R192, R192 ;  /* 0x000000c000c07308 */ /* 0x000ea20000000800 */
[----:B------:R-:W-:Y:S01]  /*1c4e0*/  FADD.FTZ R0, R185, R0 ;  /* 0x00000000b9007221 */ /* 0x000fe20000010000 */
[----:B------:R-:W-:Y:S01]  /*1c4f0*/  HMMA.16816.F32.BF16 R148, R4, R14, R148 ;  /* 0x0000000e0494723c */ /* 0x000fe20000041894 */
[----:B------:R-:W4:Y:S01]  /*1c500*/  LDSM.16.MT88.4 R12, [R223+0x12800] ;  /* 0x01280000df0c783b */ /* 0x000f220000004200 */
[----:B------:R-:W-:-:S04]  /*1c510*/  FADD.FTZ R3, R187, R182 ;  /* 0x000000b6bb037221 */ /* 0x000fc80000010000 */
[----:B------:R-:W-:Y:S01]  /*1c520*/  MUFU.EX2 R193, R193 ;  /* 0x000000c100c17308 */ /* 0x000fe20000000800 */
[C---:B---3--:R-:W-:Y:S01]  /*1c530*/  FADD.FTZ R3, R190.reuse, R3 ;  /* 0x00000003be037221 */ /* 0x048fe20000010000 */
[C---:B------:R-:W-:Y:S06]  /*1c540*/  HMMA.16816.F32.BF16 R144, R4.reuse, R8, R144 ;  /* 0x000000080490723c */ /* 0x040fec0000041890 */
[----:B------:R-:W3:Y:S02]  /*1c550*/  MUFU.EX2 R194, R194 ;  /* 0x000000c200c27308 */ /* 0x000ee40000000800 */
[C---:B------:R-:W-:Y:S01]  /*1c560*/  HMMA.16816.F32.BF16 R140, R4.reuse, R10, R140 ;  /* 0x0000000a048c723c */ /* 0x040fe2000004188c */
[----:B------:R-:W5:Y:S05]  /*1c570*/  LDSM.16.MT88.4 R8, [R221+0x12800] ;  /* 0x01280000dd08783b */ /* 0x000f6a0000004200 */
[----:B------:R-:W-:Y:S02]  /*1c580*/  MUFU.EX2 R195, R195 ;  /* 0x000000c300c37308 */ /* 0x000fe40000000800 */
[C---:B-1----:R-:W-:Y:S06]  /*1c590*/  HMMA.16816.F32.BF16 R136, R4.reuse, R16, R136 ;  /* 0x000000100488723c */ /* 0x042fec0000041888 */
[----:B------:R-:W1:Y:S02]  /*1c5a0*/  MUFU.EX2 R196, R196 ;  /* 0x000000c400c47308 */ /* 0x000e640000000800 */
[C---:B------:R-:W-:Y:S01]  /*1c5b0*/  HMMA.16816.F32.BF16 R132, R4.reuse, R18, R132 ;  /* 0x000000120484723c */ /* 0x040fe20000041884 */
[----:B------:R-:W1:Y:S05]  /*1c5c0*/  LDSM.16.MT88.4 R16, [R220+0x12800] ;  /* 0x01280000dc10783b */ /* 0x000e6a0000004200 */
[----:B------:R-:W-:Y:S02]  /*1c5d0*/  MUFU.EX2 R177, R177 ;  /* 0x000000b100b17308 */ /* 0x000fe40000000800 */
[C---:B----4-:R-:W-:Y:S06]  /*1c5e0*/  HMMA.16816.F32.BF16 R36, R4.reuse, R12, R36 ;  /* 0x0000000c0424723c */ /* 0x050fec0000041824 */
[----:B------:R-:W-:Y:S02]  /*1c5f0*/  MUFU.EX2 R176, R176 ;  /* 0x000000b000b07308 */ /* 0x000fe40000000800 */
[C---:B------:R-:W-:Y:S01]  /*1c600*/  HMMA.16816.F32.BF16 R40, R4.reuse, R14, R40 ;  /* 0x0000000e0428723c */ /* 0x040fe20000041828 */
[----:B------:R-:W4:Y:S05]  /*1c610*/  LDSM.16.MT88.4 R12, [R219+0x12800] ;  /* 0x01280000db0c783b */ /* 0x000f2a0000004200 */
[----:B------:R-:W-:Y:S02]  /*1c620*/  MUFU.EX2 R175, R175 ;  /* 0x000000af00af7308 */ /* 0x000fe40000000800 */
[C---:B-----5:R-:W-:Y:S06]  /*1c630*/  HMMA.16816.F32.BF16 R44, R4.reuse, R8, R44 ;  /* 0x00000008042c723c */ /* 0x060fec000004182c */
[----:B------:R-:W5:Y:S02]  /*1c640*/  MUFU.EX2 R174, R174 ;  /* 0x000000ae00ae7308 */ /* 0x000f640000000800 */
[C---:B------:R-:W-:Y:S01]  /*1c650*/  HMMA.16816.F32.BF16 R48, R4.reuse, R10, R48 ;  /* 0x0000000a0430723c */ /* 0x040fe20000041830 */
[----:B------:R-:W2:Y:S05]  /*1c660*/  LDSM.16.MT88.4 R8, [R223+0x14800] ;  /* 0x01480000df08783b */ /* 0x000eaa0000004200 */
[----:B------:R-:W-:Y:S02]  /*1c670*/  MUFU.EX2 R178, R178 ;  /* 0x000000b200b27308 */ /* 0x000fe40000000800 */
        /* <DEDUP_REMOVED lines=29> */
[----:B------:R-:W-:Y:S01]  /*1c850*/  HMMA.16816.F32.BF16 R128, R4, R18, R128 ;  /* 0x000000120480723c */ /* 0x000fe20000041880 */
[----:B------:R-:W1:Y:S06]  /*1c860*/  LDSM.16.MT88.4 R16, [R220+0x11000] ;  /* 0x01100000dc10783b */ /* 0x000e6c0000004200 */
[----:B------:R-:W-:-:S02]  /*1c870*/  F2FP.BF16.PACK_AB R4, R190, R187 ;  /* 0x000000bbbe04723e */ /* 0x000fc400000010ff */
[----:B------:R-:W-:Y:S01]  /*1c880*/  F2FP.BF16.PACK_AB R5, R192, R191 ;  /* 0x000000bfc005723e */ /* 0x000fe200000010ff */
[----:B------:R-:W-:Y:S01]  /*1c890*/  FADD.FTZ R191, R191, R0 ;  /* 0x00000000bfbf7221 */ /* 0x000fe20000010000 */
[C---:B------:R-:W-:Y:S01]  /*1c8a0*/  F2FP.BF16.PACK_AB R6, R189.reuse, R188 ;  /* 0x000000bcbd06723e */ /* 0x040fe200000010ff */
[----:B------:R-:W-:Y:S01]  /*1c8b0*/  FADD.FTZ R0, R188, R3 ;  /* 0x00000003bc007221 */ /* 0x000fe20000010000 */
[----:B---3--:R-:W-:Y:S01]  /*1c8c0*/  F2FP.BF16.PACK_AB R7, R194, R193 ;  /* 0x000000c1c207723e */ /* 0x008fe200000010ff */
[----:B------:R-:W-:Y:S01]  /*1c8d0*/  FADD.FTZ R192, R192, R191 ;  /* 0x000000bfc0c07221 */ /* 0x000fe20000010000 */
[----:B------:R-:W-:Y:S01]  /*1c8e0*/  MOV R3, R166 ;  /* 0x000000a600037202 */ /* 0x000fe20000000f00 */
[----:B------:R-:W-:Y:S02]  /*1c8f0*/  FADD.FTZ R0, R189, R0 ;  /* 0x00000000bd007221 */ /* 0x000fe40000010000 */
[----:B------:R-:W-:Y:S02]  /*1c900*/  FADD.FTZ R193, R193, R192 ;  /* 0x000000c0c1c17221 */ /* 0x000fe40000010000 */
[----:B----4-:R-:W-:Y:S02]  /*1c910*/  HMMA.16816.F32.BF16 R160, R4, R12, R160 ;  /* 0x0000000c04a0723c */ /* 0x010fe400000418a0 */
[----:B------:R-:W-:-:S06]  /*1c920*/  FADD.FTZ R194, R194, R193 ;  /* 0x000000c1c2c27221 */ /* 0x000fcc0000010000 */
        /* <DEDUP_REMOVED lines=28> */
[----:B------:R-:W-:Y:S07]  /*1caf0*/  LDSM.16.MT88.4 R16, [R221+0x11800] ;  /* 0x01180000dd10783b */ /* 0x000fee0000004200 */
[C---:B----4-:R-:W-:Y:S08]  /*1cb00*/  HMMA.16816.F32.BF16 R100, R4.reuse, R20, R100 ;  /* 0x000000140464723c */ /* 0x050ff00000041864 */
[C---:B---3--:R-:W-:Y:S08]  /*1cb10*/  HMMA.16816.F32.BF16 R76, R4.reuse, R12, R76 ;  /* 0x0000000c044c723c */ /* 0x048ff0000004184c */
        /* <DEDUP_REMOVED lines=71> */
.L_x_6695:
[----:B------:R-:W-:Y:S05]  /*1cf90*/  @!P1 BRA `(.L_x_6704) ;  /* 0x0000433000009947 */ /* 0x000fea0003800000 */
[----:B------:R-:W-:Y:S01]  /*1cfa0*/  IMAD.SHL.U32 R0, R170, 0x20, RZ ;  /* 0x00000020aa007824 */ /* 0x000fe200078e00ff */
[C---:B------:R-:W-:Y:S01]  /*1cfb0*/  SHF.L.U64.HI R2, R168.reuse, 0x5, R169 ;  /* 0x00000005a8027819 */ /* 0x040fe200000102a9 */
[----:B------:R-:W-:Y:S01]  /*1cfc0*/  IMAD.SHL.U32 R4, R168, 0x20, RZ ;  /* 0x00000020a8047824 */ /* 0x000fe200078e00ff */
[----:B------:R-:W-:-:S02]  /*1cfd0*/  SHF.L.U64.HI R252, R170, 0x5, R171 ;  /* 0x00000005aafc7819 */ /* 0x000fc400000102ab */
[----:B------:R1:W-:Y:S04]  /*1cfe0*/  STL [R1], R0 ;  /* 0x0000000001007387 */ /* 0x0003e80000100800 */
[----:B------:R2:W-:Y:S04]  /*1cff0*/  STL [R1+0x4], R2 ;  /* 0x0000040201007387 */ /* 0x0005e80000100800 */
[----:B------:R3:W-:Y:S01]  /*1d000*/  STL [R1+0x8], R4 ;  /* 0x0000080401007387 */ /* 0x0007e20000100800 */
[----:B-1----:R-:W-:Y:S01]  /*1d010*/  MOV R0, R3 ;  /* 0x0000000300007202 */ /* 0x002fe20000000f00 */
[----:B--2---:R-:W-:-:S02]  /*1d020*/  IMAD.MOV.U32 R2, RZ, RZ, R164 ;  /* 0x000000ffff027224 */ /* 0x004fc400078e00a4 */
.L_x_6713:
        /* <DEDUP_REMOVED lines=15> */
[----:B------:R-:W4:Y:S01]  /*1d120*/  LD.E.64 R14, [R164.64+0x28] ;  /* 0x00002804a40e7980 */ /* 0x000f22000c101b00 */
        /* <DEDUP_REMOVED lines=9> */
[----:B---3--:R-:W-:Y:S02]  /*1d1c0*/  IABS R4, R3 ;  /* 0x0000000300047213 */ /* 0x008fe40000000000 */
        /* <DEDUP_REMOVED lines=36> */
[----:B------:R-:W3:Y:S04]  /*1d410*/  LD.E R3, [R18.64] ;  /* 0x0000000412037980 */ /* 0x000ee8000c101900 */
[----:B------:R-:W3:Y:S01]  /*1d420*/  LD.E R4, [R16.64] ;  /* 0x0000000410047980 */ /* 0x000ee2000c101900 */
[----:B------:R-:W-:Y:S01]  /*1d430*/  SHF.R.S32.HI R6, RZ, 0x1f, R10 ;  /* 0x0000001fff067819 */ /* 0x000fe2000001140a */
[-C--:B--2---:R-:W-:Y:S02]  /*1d440*/  IMAD R5, R13, R10.reuse, RZ ;  /* 0x0000000a0d057224 */ /* 0x084fe400078e02ff */
[C---:B------:R-:W-:Y:S04]  /*1d450*/  IMAD.WIDE.U32 R10, R12.reuse, R10, RZ ;  /* 0x0000000a0c0a7225 */ /* 0x040fe800078e00ff */
[----:B------:R-:W-:Y:S04]  /*1d460*/  IMAD R5, R12, R6, R5 ;  /* 0x000000060c057224 */ /* 0x000fe800078e0205 */
[----:B------:R-:W-:Y:S02]  /*1d470*/  IMAD.IADD R11, R11, 0x1, R5 ;  /* 0x000000010b0b7824 */ /* 0x000fe400078e0205 */
[----:B---3--:R-:W-:Y:S04]  /*1d480*/  IMAD.IADD R3, R3, 0x1, -R4 ;  /* 0x0000000103037824 */ /* 0x008fe800078e0a04 */
[----:B----4-:R-:W-:Y:S01]  /*1d490*/  IMAD R5, R15, R3, RZ ;  /* 0x000000030f057224 */ /* 0x010fe200078e02ff */
[----:B------:R-:W-:Y:S01]  /*1d4a0*/  SHF.R.S32.HI R4, RZ, 0x1f, R3 ;  /* 0x0000001fff047819 */ /* 0x000fe20000011403 */
[----:B------:R-:W-:Y:S04]  /*1d4b0*/  IMAD.WIDE.U32 R10, R3, R14, R10 ;  /* 0x0000000e030a7225 */ /* 0x000fe800078e000a */
[----:B------:R-:W-:Y:S04]  /*1d4c0*/  IMAD R5, R14, R4, R5 ;  /* 0x000000040e057224 */ /* 0x000fe800078e0205 */
[----:B------:R-:W-:Y:S01]  /*1d4d0*/  IMAD.IADD R5, R11, 0x1, R5 ;  /* 0x000000010b057824 */ /* 0x000fe200078e0205 */
[----:B------:R-:W-:-:S05]  /*1d4e0*/  BRA `(.L_x_6707) ;  /* 0x0000004000007947 */ /* 0x000fca0003800000 */
.L_x_6706:
[----:B------:R-:W-:Y:S02]  /*1d4f0*/  ULDC.64 UR4, c[0x0][0x118] ;  /* 0x0000460000047ab9 */ /* 0x000fe40000000a00 */
[----:B------:R-:W2:Y:S02]  /*1d500*/  LD.E R10, [R164.64+0x40] ;  /* 0x00004004a40a7980 */ /* 0x000ea4000c101900 */
[----:B--2---:R-:W-:Y:S04]  /*1d510*/  LEA R10, -R10, RZ, 0x6 ;  /* 0x000000ff0a0a7211 */ /* 0x004fe800078e31ff */
[----:B------:R-:W-:Y:S02]  /*1d520*/  SHF.R.S32.HI R5, RZ, 0x1f, R10 ;  /* 0x0000001fff057819 */ /* 0x000fe4000001140a */
.L_x_6707:
[----:B------:R-:W-:Y:S05]  /*1d530*/  BSYNC B0 ;  /* 0x0000000000007941 */ /* 0x000fea0003800000 */
.L_x_6705:
[----:B------:R-:W2:Y:S01]  /*1d540*/  LDL R3, [R1] ;  /* 0x0000000001037983 */ /* 0x000ea20000100800 */
[C---:B------:R-:W-:Y:S01]  /*1d550*/  LEA R244, P0, R10.reuse, R244, 0x1 ;  /* 0x000000f40af47211 */ /* 0x040fe200078008ff */
[----:B------:R-:W-:Y:S01]  /*1d560*/  ULDC.64 UR4, c[0x0][0x118] ;  /* 0x0000460000047ab9 */ /* 0x000fe20000000a00 */
[----:B------:R-:W-:Y:S02]  /*1d570*/  BSSY B1, `(.L_x_6708) ;  /* 0x000015a000017945 */ /* 0x000fe40003800000 */
[----:B------:R-:W-:Y:S05]  /*1d580*/  LEA.HI.X R245, R10, R245, R5, 0x1, P0 ;  /* 0x000000f50af57211 */ /* 0x000fea00000f0c05 */
[----:B------:R-:W-:Y:S01]  /*1d590*/  @!PT LDS RZ, [RZ] ;  /* 0x00000000fffff984 */ /* 0x000fe20000000800 */
[----:B------:R-:W-:Y:S01]  /*1d5a0*/  @!PT LDS RZ, [RZ] ;  /* 0x00000000fffff984 */ /* 0x000fe20000000800 */
[----:B------:R-:W-:Y:S01]  /*1d5b0*/  @!PT LDS RZ, [RZ] ;  /* 0x00000000fffff984 */ /* 0x000fe20000000800 */
[----:B------:R1:W-:Y:S04]  /*1d5c0*/  LDGSTS.E.BYPASS.LTC128B.128 [R239+0x10000], [R244.64] ;  /* 0x10000000f4ef7fae */ /* 0x0003e8000b901d44 */
[----:B------:R1:W-:Y:S04]  /*1d5d0*/  LDGSTS.E.BYPASS.LTC128B.128 [R239+0x12000], [R244.64+0x80] ;  /* 0x12000080f4ef7fae */ /* 0x0003e8000b901d44 */
[----:B------:R1:W-:Y:S04]  /*1d5e0*/  LDGSTS.E.BYPASS.LTC128B.128 [R239+0x14000], [R244.64+0x100] ;  /* 0x14000100f4ef7fae */ /* 0x0003e8000b901d44 */
[----:B------:R1:W-:Y:S01]  /*1d5f0*/  LDGSTS.E.BYPASS.LTC128B.128 [R239+0x16000], [R244.64+0x180] ;  /* 0x16000180f4ef7fae */ /* 0x0003e2000b901d44 */
[C---:B--2---:R-:W-:Y:S05]  /*1d600*/  IADD3 R6, P0, R3.reuse, R244, RZ ;  /* 0x000000f403067210 */ /* 0x044fea0007f1e0ff */
[C---:B------:R-:W-:Y:S01]  /*1d610*/  IMAD.X R7, R252.reuse, 0x1, R245, P0 ;  /* 0x00000001fc077824 */ /* 0x040fe200000e06f5 */
[C---:B---3--:R-:W-:Y:S04]  /*1d620*/  IADD3 R4, P0, R3.reuse, R6, RZ ;  /* 0x0000000603047210 */ /* 0x048fe80007f1e0ff */
[----:B------:R2:W-:Y:S01]  /*1d630*/  LDGSTS.E.BYPASS.LTC128B.128 [R239+0x10800], [R6.64] ;  /* 0x1080000006ef7fae */ /* 0x0005e2000b901d44 */
[C---:B------:R-:W-:Y:S01]  /*1d640*/  IMAD.X R5, R252.reuse, 0x1, R7, P0 ;  /* 0x00000001fc057824 */ /* 0x040fe200000e0607 */
[----:B------:R-:W-:Y:S02]  /*1d650*/  IADD3 R12, P0, R3, R4, RZ ;  /* 0x00000004030c7210 */ /* 0x000fe40007f1e0ff */
[----:B------:R2:W-:Y:S03]  /*1d660*/  LDGSTS.E.BYPASS.LTC128B.128 [R239+0x12800], [R6.64+0x80] ;  /* 0x1280008006ef7fae */ /* 0x0005e6000b901d44 */
[----:B------:R-:W-:Y:S01]  /*1d670*/  IMAD.X R13, R252, 0x1, R5, P0 ;  /* 0x00000001fc0d7824 */ /* 0x000fe200000e0605 */
[----:B------:R2:W-:Y:S01]  /*1d680*/  LDGSTS.E.BYPASS.LTC128B.128 [R239+0x14800], [R6.64+0x100] ;  /* 0x1480010006ef7fae */ /* 0x0005e2000b901d44 */
[----:B------:R-:W-:Y:S03]  /*1d690*/  ISETP.GT.AND P0, PT, R241, R230, PT ;  /* 0x000000e6f100720c */ /* 0x000fe60003f04270 */
        /* <DEDUP_REMOVED lines=20> */
[C---:B--2---:R-:W-:Y:S03]  /*1d7e0*/  HMMA.16816.F32.BF16 R4, R32.reuse, R8, RZ ;  /* 0x000000082004723c */ /* 0x044fe600000418ff */
[----:B------:R-:W-:Y:S04]  /*1d7f0*/  LDSM.16.M88.4 R192, [R222+0x8000] ;  /* 0x00800000dec0783b */ /* 0x000fe80000000200 */
[----:B------:R-:W-:Y:S01]  /*1d800*/  LDSM.16.M88.4 R196, [R222+0x8800] ;  /* 0x00880000dec4783b */ /* 0x000fe20000000200 */
[C---:B------:R-:W-:Y:S03]  /*1d810*/  HMMA.16816.F32.BF16 R8, R32.reuse, R10, RZ ;  /* 0x0000000a2008723c */ /* 0x040fe600000418ff */
[----:B------:R-:W-:Y:S05]  /*1d820*/  LDSM.16.M88.4 R200, [R222+0x9800] ;  /* 0x00980000dec8783b */ /* 0x000fea0000000200 */
[C---:B---3--:R-:W-:Y:S08]  /*1d830*/  HMMA.16816.F32.BF16 R12, R32.reuse, R16, RZ ;  /* 0x00000010200c723c */ /* 0x048ff000000418ff */
[C---:B------:R-:W-:Y:S08]  /*1d840*/  HMMA.16816.F32.BF16 R16, R32.reuse, R18, RZ ;  /* 0x000000122010723c */ /* 0x040ff000000418ff */
[C---:B----4-:R-:W-:Y:S08]  /*1d850*/  HMMA.16816.F32.BF16 R20, R32.reuse, R24, RZ ;  /* 0x000000182014723c */ /* 0x050ff000000418ff */
[C---:B------:R-:W-:Y:S08]  /*1d860*/  HMMA.16816.F32.BF16 R24, R32.reuse, R26, RZ ;  /* 0x0000001a2018723c */ /* 0x040ff000000418ff */
[C---:B-----5:R-:W-:Y:S08]  /*1d870*/  HMMA.16816.F32.BF16 R28, R32.reuse, R168, RZ ;  /* 0x000000a8201c723c */ /* 0x060ff000000418ff */
[----:B------:R-:W-:Y:S01]  /*1d880*/  HMMA.16816.F32.BF16 R32, R32, R170, RZ ;  /* 0x000000aa2020723c */ /* 0x000fe200000418ff */
[----:B------:R-:W2:Y:S07]  /*1d890*/  LDSM.16.M88.4 R168, [R225] ;  /* 0x00000000e1a8783b */ /* 0x000eae0000000200 */
[C---:B-1----:R-:W-:Y:S08]  /*1d8a0*/  HMMA.16816.F32.BF16 R4, R172.reuse, R176, R4 ;  /* 0x000000b0ac04723c */ /* 0x042ff00000041804 */
[C---:B------:R-:W-:Y:S01]  /*1d8b0*/  HMMA.16816.F32.BF16 R8, R172.reuse, R178, R8 ;  /* 0x000000b2ac08723c */ /* 0x040fe20000041808 */
[----:B------:R-:W1:Y:S07]  /*1d8c0*/  LDSM.16.M88.4 R176, [R222+0x9000] ;  /* 0x00900000deb0783b */ /* 0x000e6e0000000200 */
        /* <DEDUP_REMOVED lines=28> */
[----:B------:R-:W-:Y:S07]  /*1da90*/  LDSM.16.M88.4 R172, [R214] ;  /* 0x00000000d6ac783b */ /* 0x000fee0000000200 */
[C---:B-1----:R-:W-:Y:S08]  /*1daa0*/  HMMA.16816.F32.BF16 R20, R180.reuse, R176, R20 ;  /* 0x000000b0b414723c */ /* 0x042ff00000041814 */
[C---:B------:R-:W-:Y:S01]  /*1dab0*/  HMMA.16816.F32.BF16 R24, R180.reuse, R178, R24 ;  /* 0x000000b2b418723c */ /* 0x040fe20000041818 */
[----:B------:R-:W-:Y:S07]  /*1dac0*/  LDSM.16.M88.4 R176, [R213] ;  /* 0x00000000d5b0783b */ /* 0x000fee0000000200 */
[C---:B--2---:R-:W-:Y:S08]  /*1dad0*/  HMMA.16816.F32.BF16 R28, R180.reuse, R168, R28 ;  /* 0x000000a8b41c723c */ /* 0x044ff0000004181c */
[----:B------:R-:W-:Y:S01]  /*1dae0*/  HMMA.16816.F32.BF16 R32, R180, R170, R32 ;  /* 0x000000aab420723c */ /* 0x000fe20000041820 */
[----:B------:R-:W1:Y:S04]  /*1daf0*/  LDSM.16.M88.4 R168, [R227+0x2000] ;  /* 0x00200000e3a8783b */ /* 0x000e680000000200 */
[----:B------:R-:W2:Y:S03]  /*1db00*/  LDSM.16.M88.4 R180, [R212] ;  /* 0x00000000d4b4783b */ /* 0x000ea60000000200 */
[C---:B------:R-:W-:Y:S08]  /*1db10*/  HMMA.16816.F32.BF16 R4, R188.reuse, R192, R4 ;  /* 0x000000c0bc04723c */ /* 0x040ff00000041804 */
[C---:B------:R-:W-:Y:S01]  /*1db20*/  HMMA.16816.F32.BF16 R8, R188.reuse, R194, R8 ;  /* 0x000000c2bc08723c */ /* 0x040fe20000041808 */
[----:B------:R-:W-:Y:S07]  /*1db30*/  LDSM.16.M88.4 R192, [R225+0x2000] ;  /* 0x00200000e1c0783b */ /* 0x000fee0000000200 */
[C---:B------:R-:W-:Y:S08]  /*1db40*/  HMMA.16816.F32.BF16 R12, R188.reuse, R196, R12 ;  /* 0x000000c4bc0c723c */ /* 0x040ff0000004180c */
[C---:B------:R-:W-:Y:S01]  /*1db50*/  HMMA.16816.F32.BF16 R16, R188.reuse, R198, R16 ;  /* 0x000000c6bc10723c */ /* 0x040fe20000041810 */
[----:B------:R-:W-:Y:S07]  /*1db60*/  LDSM.16.M88.4 R196, [R222+0xa000] ;  /* 0x00a00000dec4783b */ /* 0x000fee0000000200 */
[C---:B---3--:R-:W-:Y:S08]  /*1db70*/  HMMA.16816.F32.BF16 R20, R188.reuse, R184, R20 ;  /* 0x000000b8bc14723c */ /* 0x048ff00000041814 */
        /* <DEDUP_REMOVED lines=18> */
[----:B------:R-:W3:Y:S03]  /*1dca0*/  LDSM.16.M88.4 R184, [R215+0x3000] ;  /* 0x00300000d7b8783b */ /* 0x000ee60000000200 */
[C---:B------:R-:W-:Y:S08]  /*1dcb0*/  HMMA.16816.F32.BF16 R4, R192.reuse, R196, R4 ;  /* 0x000000c4c004723c */ /* 0x040ff00000041804 */
[C---:B------:R-:W-:Y:S01]  /*1dcc0*/  HMMA.16816.F32.BF16 R8, R192.reuse, R198, R8 ;  /* 0x000000c6c008723c */ /* 0x040fe20000041808 */
[----:B------:R-:W5:Y:S07]  /*1dcd0*/  LDSM.16.M88.4 R196, [R215+0x3800] ;  /* 0x00380000d7c4783b */ /* 0x000f6e0000000200 */
        /* <DEDUP_REMOVED lines=8> */
[----:B------:R-:W-:Y:S04]  /*1dd60*/  LDSM.16.M88.4 R192, [R210] ;  /* 0x00000000d2c0783b */ /* 0x000fe80000000200 */
[----:B------:R-:W-:Y:S03]  /*1dd70*/  LDSM.16.M88.4 R200, [R207] ;  /* 0x00000000cfc8783b */ /* 0x000fe60000000200 */
        /* <DEDUP_REMOVED lines=9> */
[C---:B-----5:R-:W-:Y:S08]  /*1de10*/  HMMA.16816.F32.BF16 R28, R168.reuse, R196, R28 ;  /* 0x000000c4a81c723c */ /* 0x060ff0000004181c */
[----:B------:R-:W-:Y:S01]  /*1de20*/  HMMA.16816.F32.BF16 R32, R168, R198, R32 ;  /* 0x000000c6a820723c */ /* 0x000fe20000041820 */
[----:B------:R-:W3:Y:S04]  /*1de30*/  LDSM.16.M88.4 R168, [R228+0xd800] ;  /* 0x00d80000e4a8783b */ /* 0x000ee80000000200 */
[----:B------:R-:W5:Y:S03]  /*1de40*/  LDSM.16.M88.4 R196, [R209] ;  /* 0x00000000d1c4783b */ /* 0x000f660000000200 */
[C---:B-1----:R-:W-:Y:S08]  /*1de50*/  HMMA.16816.F32.BF16 R4, R172.reuse, R188, R4 ;  /* 0x000000bcac04723c */ /* 0x042ff00000041804 */
[C---:B------:R-:W-:Y:S01]  /*1de60*/  HMMA.16816.F32.BF16 R8, R172.reuse, R190, R8 ;  /* 0x000000beac08723c */ /* 0x040fe20000041808 */
[----:B------:R-:W1:Y:S07]  /*1de70*/  LDSM.16.M88.4 R188, [R208] ;  /* 0x00000000d0bc783b */ /* 0x000e6e0000000200 */
[C---:B--2---:R-:W-:Y:S08]  /*1de80*/  HMMA.16816.F32.BF16 R12, R172.reuse, R176, R12 ;  /* 0x000000b0ac0c723c */ /* 0x044ff0000004180c */
[C---:B------:R-:W-:Y:S01]  /*1de90*/  HMMA.16816.F32.BF16 R16, R172.reuse, R178, R16 ;  /* 0x000000b2ac10723c */ /* 0x040fe20000041810 */
[----:B------:R-:W-:Y:S07]  /*1dea0*/  LDSM.16.M88.4 R176, [R222+0xc800] ;  /* 0x00c80000deb0783b */ /* 0x000fee0000000200 */
[C---:B----4-:R-:W-:Y:S08]  /*1deb0*/  HMMA.16816.F32.BF16 R20, R172.reuse, R180, R20 ;  /* 0x000000b4ac14723c */ /* 0x050ff00000041814 */
[C---:B------:R-:W-:Y:S01]  /*1dec0*/  HMMA.16816.F32.BF16 R24, R172.reuse, R182, R24 ;  /* 0x000000b6ac18723c */ /* 0x040fe20000041818 */
[----:B------:R-:W-:Y:S07]  /*1ded0*/  LDSM.16.M88.4 R180, [R222+0xd000] ;  /* 0x00d00000deb4783b */ /* 0x000fee0000000200 */
[C---:B---3--:R-:W-:Y:S08]  /*1dee0*/  HMMA.16816.F32.BF16 R28, R172.reuse, R168, R28 ;  /* 0x000000a8ac1c723c */ /* 0x048ff0000004181c */
[----:B------:R-:W-:Y:S01]  /*1def0*/  HMMA.16816.F32.BF16 R32, R172, R170, R32 ;  /* 0x000000aaac20723c */ /* 0x000fe20000041820 */
[----:B------:R-:W-:Y:S04]  /*1df00*/  LDSM.16.M88.4 R168, [R225+0x4000] ;  /* 0x00400000e1a8783b */ /* 0x000fe80000000200 */
[----:B------:R-:W2:Y:S03]  /*1df10*/  LDSM.16.M88.4 R172, [R222+0xc000] ;  /* 0x00c00000deac783b */ /* 0x000ea60000000200 */
[C---:B------:R-:W-:Y:S08]  /*1df20*/  HMMA.16816.F32.BF16 R4, R184.reuse, R192, R4 ;  /* 0x000000c0b804723c */ /* 0x040ff00000041804 */
[C---:B------:R-:W-:Y:S01]  /*1df30*/  HMMA.16816.F32.BF16 R8, R184.reuse, R194, R8 ;  /* 0x000000c2b808723c */ /* 0x040fe20000041808 */
[----:B------:R-:W3:Y:S07]  /*1df40*/  LDSM.16.M88.4 R192, [R222+0xd800] ;  /* 0x00d80000dec0783b */ /* 0x000eee0000000200 */
[C---:B-----5:R-:W-:Y:S08]  /*1df50*/  HMMA.16816.F32.BF16 R12, R184.reuse, R196, R12 ;  /* 0x000000c4b80c723c */ /* 0x060ff0000004180c */
[C---:B------:R-:W-:Y:S01]  /*1df60*/  HMMA.16816.F32.BF16 R16, R184.reuse, R198, R16 ;  /* 0x000000c6b810723c */ /* 0x040fe20000041810 */
[----:B------:R-:W-:Y:S07]  /*1df70*/  LDSM.16.M88.4 R196, [R215+0x4000] ;  /* 0x00400000d7c4783b */ /* 0x000fee0000000200 */
[C---:B-1----:R-:W-:Y:S08]  /*1df80*/  HMMA.16816.F32.BF16 R20, R184.reuse, R188, R20 ;  /* 0x000000bcb814723c */ /* 0x042ff00000041814 */
[C---:B------:R-:W-:Y:S01]  /*1df90*/  HMMA.16816.F32.BF16 R24, R184.reuse, R190, R24 ;  /* 0x000000beb818723c */ /* 0x040fe20000041818 */
[----:B------:R-:W1:Y:S07]  /*1dfa0*/  LDSM.16.M88.4 R188, [R224+0x4000] ;  /* 0x00400000e0bc783b */ /* 0x000e6e0000000200 */
        /* <DEDUP_REMOVED lines=9> */
[----:B------:R-:W5:Y:S07]  /*1e040*/  LDSM.16.M88.4 R176, [R215+0x5800] ;  /* 0x00580000d7b0783b */ /* 0x000f6e0000000200 */
[C---:B------:R-:W-:Y:S08]  /*1e050*/  HMMA.16816.F32.BF16 R20, R168.reuse, R180, R20 ;  /* 0x000000b4a814723c */ /* 0x040ff00000041814 */
[C---:B------:R-:W-:Y:S01]  /*1e060*/  HMMA.16816.F32.BF16 R24, R168.reuse, R182, R24 ;  /* 0x000000b6a818723c */ /* 0x040fe20000041818 */
[----:B------:R-:W2:Y:S07]  /*1e070*/  LDSM.16.M88.4 R180, [R229+0x6000] ;  /* 0x00600000e5b4783b */ /* 0x000eae0000000200 */
[C---:B---3--:R-:W-:Y:S08]  /*1e080*/  HMMA.16816.F32.BF16 R28, R168.reuse, R192, R28 ;  /* 0x000000c0a81c723c */ /* 0x048ff0000004181c */
[----:B------:R-:W-:Y:S01]  /*1e090*/  HMMA.16816.F32.BF16 R32, R168, R194, R32 ;  /* 0x000000c2a820723c */ /* 0x000fe20000041820 */
[----:B------:R-:W3:Y:S04]  /*1e0a0*/  LDSM.16.M88.4 R168, [R228+0xe800] ;  /* 0x00e80000e4a8783b */ /* 0x000ee80000000200 */
[----:B------:R-:W3:Y:S03]  /*1e0b0*/  LDSM.16.M88.4 R192, [R228+0xf000] ;  /* 0x00f00000e4c0783b */ /* 0x000ee60000000200 */
[C---:B-1----:R-:W-:Y:S08]  /*1e0c0*/  HMMA.16816.F32.BF16 R4, R188.reuse, R196, R4 ;  /* 0x000000c4bc04723c */ /* 0x042ff00000041804 */
[C---:B------:R-:W-:Y:S01]  /*1e0d0*/  HMMA.16816.F32.BF16 R8, R188.reuse, R198, R8 ;  /* 0x000000c6bc08723c */ /* 0x040fe20000041808 */
[----:B------:R-:W1:Y:S07]  /*1e0e0*/  LDSM.16.M88.4 R196, [R228+0xf800] ;  /* 0x00f80000e4c4783b */ /* 0x000e6e0000000200 */
[C---:B----4-:R-:W-:Y:S08]  /*1e0f0*/  HMMA.16816.F32.BF16 R12, R188.reuse, R184, R12 ;  /* 0x000000b8bc0c723c */ /* 0x050ff0000004180c */
[C---:B------:R-:W-:Y:S01]  /*1e100*/  HMMA.16816.F32.BF16 R16, R188.reuse, R186, R16 ;  /* 0x000000babc10723c */ /* 0x040fe20000041810 */
[----:B------:R-:W-:Y:S07]  /*1e110*/  LDSM.16.M88.4 R184, [R205] ;  /* 0x00000000cdb8783b */ /* 0x000fee0000000200 */
[C---:B--2---:R-:W-:Y:S08]  /*1e120*/  HMMA.16816.F32.BF16 R20, R188.reuse, R172, R20 ;  /* 0x000000acbc14723c */ /* 0x044ff00000041814 */
[C---:B------:R-:W-:Y:S01]  /*1e130*/  HMMA.16816.F32.BF16 R24, R188.reuse, R174, R24 ;  /* 0x000000aebc18723c */ /* 0x040fe20000041818 */
[----:B------:R-:W-:Y:S07]  /*1e140*/  LDSM.16.M88.4 R172, [R227+0x6000] ;  /* 0x00600000e3ac783b */ /* 0x000fee0000000200 */
[C---:B-----5:R-:W-:Y:S08]  /*1e150*/  HMMA.16816.F32.BF16 R28, R188.reuse, R176, R28 ;  /* 0x000000b0bc1c723c */ /* 0x060ff0000004181c */
[----:B------:R-:W-:Y:S01]  /*1e160*/  HMMA.16816.F32.BF16 R32, R188, R178, R32 ;  /* 0x000000b2bc20723c */ /* 0x000fe20000041820 */
[----:B------:R-:W2:Y:S04]  /*1e170*/  LDSM.16.M88.4 R176, [R206] ;  /* 0x00000000ceb0783b */ /* 0x000ea80000000200 */
[----:B------:R-:W-:Y:S03]  /*1e180*/  LDSM.16.M88.4 R188, [R167] ;  /* 0x00000000a7bc783b */ /* 0x000fe60000000200 */
[C---:B------:R-:W-:Y:S08]  /*1e190*/  HMMA.16816.F32.BF16 R4, R180.reuse, R200, R4 ;  /* 0x000000c8b404723c */ /* 0x040ff00000041804 */
[C---:B------:R-:W-:Y:S01]  /*1e1a0*/  HMMA.16816.F32.BF16 R8, R180.reuse, R202, R8 ;  /* 0x000000cab408723c */ /* 0x040fe20000041808 */
[----:B------:R-:W-:Y:S07]  /*1e1b0*/  LDSM.16.M88.4 R200, [R222+0xe000] ;  /* 0x00e00000dec8783b */ /* 0x000fee0000000200 */
[C---:B---3--:R-:W-:Y:S08]  /*1e1c0*/  HMMA.16816.F32.BF16 R12, R180.reuse, R168, R12 ;  /* 0x000000a8b40c723c */ /* 0x048ff0000004180c */
[C---:B------:R-:W-:Y:S01]  /*1e1d0*/  HMMA.16816.F32.BF16 R16, R180.reuse, R170, R16 ;  /* 0x000000aab410723c */ /* 0x040fe20000041810 */
[----:B------:R-:W3:Y:S07]  /*1e1e0*/  LDSM.16.M88.4 R168, [R204] ;  /* 0x00000000cca8783b */ /* 0x000eee0000000200 */
        /* <DEDUP_REMOVED lines=18> */
[----:B------:R-:W3:Y:S04]  /*1e310*/  LDSM.16.M88.4 R172, [R215+0x6000] ;  /* 0x00600000d7ac783b */ /* 0x000ee80000000200 */
[----:B------:R-:W5:Y:S03]  /*1e320*/  LDSM.16.M88.4 R188, [R215+0x7000] ;  /* 0x00700000d7bc783b */ /* 0x000f660000000200 */
[C---:B----4-:R-:W-:Y:S08]  /*1e330*/  HMMA.16816.F32.BF16 R4, R192.reuse, R200, R4 ;  /* 0x000000c8c004723c */ /* 0x050ff00000041804 */
[C---:B------:R-:W-:Y:S01]  /*1e340*/  HMMA.16816.F32.BF16 R8, R192.reuse, R202, R8 ;  /* 0x000000cac008723c */ /* 0x040fe20000041808 */
[----:B------:R-:W4:Y:S01]  /*1e350*/  LDSM.16.M88.4 R200, [R215+0x7800] ;  /* 0x00780000d7c8783b */ /* 0x000f220000000200 */
[----:B------:R-:W-:Y:S04]  /*1e360*/  DEPBAR.LE SB0, 0x0 ;  /* 0x000080000000791a */ /* 0x000fe80000000000 */
[----:B------:R-:W-:Y:S02]  /*1e370*/  BAR.SYNC.DEFER_BLOCKING 0x0 ;  /* 0x0000000000007b1d */ /* 0x000fe40000010000 */
[C---:B-1----:R-:W-:Y:S08]  /*1e380*/  HMMA.16816.F32.BF16 R12, R192.reuse, R180, R12 ;  /* 0x000000b4c00c723c */ /* 0x042ff0000004180c */
        /* <DEDUP_REMOVED lines=9> */
[C---:B-----5:R-:W-:Y:S08]  /*1e420*/  HMMA.16816.F32.BF16 R20, R168.reuse, R188, R20 ;  /* 0x000000bca814723c */ /* 0x060ff00000041814 */
        /* <DEDUP_REMOVED lines=73> */
.L_x_6711:
[----:B------:R-:W-:Y:S02]  /*1e8c0*/  ULDC.64 UR4, c[0x0][0x118] ;  /* 0x0000460000047ab9 */ /* 0x000fe40000000a00 */
[----:B------:R-:W2:Y:S02]  /*1e8d0*/  LD.E R174, [R164.64+0x38] ;  /* 0x00003804a4ae7980 */ /* 0x000ea4000c101900 */
[----:B--2---:R-:W-:Y:S04]  /*1e8e0*/  LEA R174, -R174, RZ, 0x6 ;  /* 0x000000ffaeae7211 */ /* 0x004fe800078e31ff */
[----:B------:R-:W-:Y:S02]  /*1e8f0*/  SHF.R.S32.HI R169, RZ, 0x1f, R174 ;  /* 0x0000001fffa97819 */ /* 0x000fe400000114ae */
.L_x_6712:
[----:B------:R-:W-:Y:S05]  /*1e900*/  BSYNC B0 ;  /* 0x0000000000007941 */ /* 0x000fea0003800000 */
.L_x_6710:
[----:B------:R-:W2:Y:S01]  /*1e910*/  LDL R166, [R1+0x8] ;  /* 0x0000080001a67983 */ /* 0x000ea20000100800 */
[C---:B------:R-:W-:Y:S01]  /*1e920*/  LEA R232, P0, R174.reuse, R232, 0x1 ;  /* 0x000000e8aee87211 */ /* 0x040fe200078008ff */
[----:B------:R-:W-:Y:S02]  /*1e930*/  ULDC.64 UR4, c[0x0][0x118] ;  /* 0x0000460000047ab9 */ /* 0x000fe40000000a00 */
[----:B------:R-:W3:Y:S01]  /*1e940*/  LDL R3, [R1+0x4] ;  /* 0x0000040001037983 */ /* 0x000ee20000100800 */
        /* <DEDUP_REMOVED lines=10> */
[C---:B---3--:R-:W-:Y:S01]  /*1e9f0*/  IMAD.X R173, R3.reuse, 0x1, R231, P0 ;  /* 0x0000000103ad7824 */ /* 0x048fe200000e06e7 */
[C---:B------:R-:W-:Y:S04]  /*1ea00*/  IADD3 R170, P0, R166.reuse, R172, RZ ;  /* 0x000000aca6aa7210 */ /* 0x040fe80007f1e0ff */
[----:B------:R1:W-:Y:S01]  /*1ea10*/  LDGSTS.E.BYPASS.LTC128B.128 [R239+0x8800], [R172.64] ;  /* 0x08800000acef7fae */ /* 0x0003e2000b901d44 */
[C---:B------:R-:W-:Y:S01]  /*1ea20*/  IMAD.X R171, R3.reuse, 0x1, R173, P0 ;  /* 0x0000000103ab7824 */ /* 0x040fe200000e06ad */
        /* <DEDUP_REMOVED lines=14> */
.L_x_6709:
[----:B------:R-:W-:Y:S05]  /*1eb10*/  BSYNC B1 ;  /* 0x0000000000017941 */ /* 0x000fea0003800000 */
.L_x_6708:
[----:B------:R-:W-:Y:S01]  /*1eb20*/  ULDC.64 UR4, c[0x0][0x118] ;  /* 0x0000460000047ab9 */ /* 0x000fe20000000a00 */
[----:B------:R-:W2:Y:S08]  /*1eb30*/  S2R R166, SR_TID.X ;  /* 0x0000000000a67919 */ /* 0x000eb00000002100 */
[----:B------:R3:W4:Y:S01]  /*1eb40*/  LD.E R165, [R164.64+0xdc] ;  /* 0x0000dc04a4a57980 */ /* 0x000722000c101900 */
[----:B--2---:R-:W-:Y:S04]  /*1eb50*/  SHF.L.U32 R166, R166, 0x1, RZ ;  /* 0x00000001a6a67819 */ /* 0x004fe800000006ff */
[----:B------:R-:W-:Y:S04]  /*1eb60*/  LOP3.LUT R166, R166, 0x6, RZ, 0xc0, !PT ;  /* 0x00000006a6a67812 */ /* 0x000fe800078ec0ff */
[----:B------:R-:W-:Y:S04]  /*1eb70*/  LEA R3, R241, R166, 0x6 ;  /* 0x000000a6f1037211 */ /* 0x000fe800078e30ff */
[C---:B------:R-:W-:Y:S02]  /*1eb80*/  IADD3 R166, R3.reuse, 0x1, RZ ;  /* 0x0000000103a67810 */ /* 0x040fe40007ffe0ff */
[CC--:B------:R-:W-:Y:S02]  /*1eb90*/  ISETP.GE.AND P2, PT, R3.reuse, R249.reuse, PT ;  /* 0x000000f90300720c */ /* 0x0c0fe40003f46270 */
[C---:B------:R-:W-:Y:S02]  /*1eba0*/  ISETP.GE.AND P6, PT, R166.reuse, R249, PT ;  /* 0x000000f9a600720c */ /* 0x040fe40003fc6270 */
[CC--:B------:R-:W-:Y:S02]  /*1ebb0*/  ISETP.GE.AND P1, PT, R166.reuse, R247.reuse, PT ;  /* 0x000000f7a600720c */ /* 0x0c0fe40003f26270 */
[C---:B------:R-:W-:Y:S02]  /*1ebc0*/  ISETP.GE.AND P3, PT, R3.reuse, R247, PT ;  /* 0x000000f70300720c */ /* 0x040fe40003f66270 */
[C---:B------:R-:W-:Y:S02]  /*1ebd0*/  ISETP.GE.OR P1, PT, R166.reuse, R246, !P1 ;  /* 0x000000f6a600720c */ /* 0x040fe40004f26670 */
[C---:B---3--:R-:W-:Y:S02]  /*1ebe0*/  IADD3 R164, R3.reuse, 0x9, RZ ;  /* 0x0000000903a47810 */ /* 0x048fe40007ffe0ff */
[CC--:B------:R-:W-:Y:S02]  /*1ebf0*/  ISETP.GE.OR P2, PT, R3.reuse, R248.reuse, !P2 ;  /* 0x000000f80300720c */ /* 0x0c0fe40005746670 */
[----:B------:R-:W-:Y:S02]  /*1ec00*/  ISETP.GE.OR P6, PT, R166, R248, !P6 ;  /* 0x000000f8a600720c */ /* 0x000fe400077c6670 */
[C---:B------:R-:W-:Y:S02]  /*1ec10*/  IADD3 R166, R3.reuse, 0x8, RZ ;  /* 0x0000000803a67810 */ /* 0x040fe40007ffe0ff */
[-C--:B------:R-:W-:Y:S02]  /*1ec20*/  ISETP.GE.AND P5, PT, R164, R249.reuse, PT ;  /* 0x000000f9a400720c */ /* 0x080fe40003fa6270 */
[C---:B------:R-:W-:Y:S02]  /*1ec30*/  ISETP.GE.AND P0, PT, R166.reuse, R249, PT ;  /* 0x000000f9a600720c */ /* 0x040fe40003f06270 */
[-C--:B------:R-:W-:Y:S02]  /*1ec40*/  ISETP.GE.AND P4, PT, R166, R247.reuse, PT ;  /* 0x000000f7a600720c */ /* 0x080fe40003f86270 */
[----:B-1----:R-:W-:Y:S02]  /*1ec50*/  FSEL R171, R4, -INF , !P2 ;  /* 0xff80000004ab7808 */ /* 0x002fe40005000000 */
[-C--:B------:R-:W-:Y:S02]  /*1ec60*/  ISETP.GE.AND P2, PT, R164, R247.reuse, PT ;  /* 0x000000f7a400720c */ /* 0x080fe40003f46270 */
[C---:B------:R-:W-:Y:S02]  /*1ec70*/  ISETP.GE.OR P3, PT, R3.reuse, R246, !P3 ;  /* 0x000000f60300720c */ /* 0x040fe40005f66670 */
[C---:B------:R-:W-:Y:S02]  /*1ec80*/  ISETP.GE.OR P0, PT, R166.reuse, R248, !P0 ;  /* 0x000000f8a600720c */ /* 0x040fe40004706670 */
[----:B------:R-:W-:Y:S02]  /*1ec90*/  ISETP.GE.OR P4, PT, R166, R246, !P4 ;  /* 0x000000f6a600720c */ /* 0x000fe40006786670 */
[C---:B------:R-:W-:Y:S02]  /*1eca0*/  ISETP.GE.OR P5, PT, R164.reuse, R248, !P5 ;  /* 0x000000f8a400720c */ /* 0x040fe40006fa6670 */
[-C--:B------:R-:W-:Y:S02]  /*1ecb0*/  ISETP.GE.OR P2, PT, R164, R246.reuse, !P2 ;  /* 0x000000f6a400720c */ /* 0x080fe40005746670 */
[C---:B------:R-:W-:Y:S02]  /*1ecc0*/  IADD3 R164, R3.reuse, 0x10, RZ ;  /* 0x0000001003a47810 */ /* 0x040fe40007ffe0ff */
[C---:B------:R-:W-:Y:S02]  /*1ecd0*/  IADD3 R4, R3.reuse, 0x11, RZ ;  /* 0x0000001103047810 */ /* 0x040fe40007ffe0ff */
[----:B------:R-:W-:Y:S02]  /*1ece0*/  FSEL R169, R6, -INF , !P3 ;  /* 0xff80000006a97808 */ /* 0x000fe40005800000 */
[----:B------:R-:W-:Y:S02]  /*1ecf0*/  IADD3 R6, R3, 0x18, RZ ;  /* 0x0000001803067810 */ /* 0x000fe40007ffe0ff */
[-C--:B------:R-:W-:Y:S02]  /*1ed00*/  ISETP.GE.AND P3, PT, R164, R247.reuse, PT ;  /* 0x000000f7a400720c */ /* 0x080fe40003f66270 */
[----:B------:R-:W-:Y:S02]  /*1ed10*/  FSEL R8, R8, -INF , !P0 ;  /* 0xff80000008087808 */ /* 0x000fe40004000000 */
[----:B------:R-:W-:Y:S02]  /*1ed20*/  FSEL R10, R10, -INF , !P4 ;  /* 0xff8000000a0a7808 */ /* 0x000fe40006000000 */
[----:B------:R-:W-:Y:S02]  /*1ed30*/  FSEL R11, R11, -INF , !P2 ;  /* 0xff8000000b0b7808 */ /* 0x000fe40005000000 */
[----:B------:R-:W-:Y:S02]  /*1ed40*/  ISETP.GE.AND P0, PT, R4, R247, PT ;  /* 0x000000f70400720c */ /* 0x000fe40003f06270 */
[C---:B------:R-:W-:Y:S02]  /*1ed50*/  ISETP.GE.AND P2, PT, R6.reuse, R249, PT ;  /* 0x000000f90600720c */ /* 0x040fe40003f46270 */
[----:B------:R-:W-:Y:S02]  /*1ed60*/  ISETP.GE.AND P4, PT, R6, R247, PT ;  /* 0x000000f70600720c */ /* 0x000fe40003f86270 */
[-C--:B------:R-:W-:Y:S02]  /*1ed70*/  ISETP.GE.OR P3, PT, R164, R246.reuse, !P3 ;  /* 0x000000f6a400720c */ /* 0x080fe40005f66670 */
[-C--:B------:R-:W-:Y:S02]  /*1ed80*/  ISETP.GE.OR P4, PT, R6, R246.reuse, !P4 ;  /* 0x000000f60600720c */ /* 0x080fe40006786670 */
[----:B------:R-:W-:Y:S02]  /*1ed90*/  ISETP.GE.OR P0, PT, R4, R246, !P0 ;  /* 0x000000f60400720c */ /* 0x000fe40004706670 */
[-C--:B------:R-:W-:Y:S02]  /*1eda0*/  ISETP.GE.OR P2, PT, R6, R248.reuse, !P2 ;  /* 0x000000f80600720c */ /* 0x080fe40005746670 */
[----:B------:R-:W-:Y:S02]  /*1edb0*/  IADD3 R6, R3, 0x20, RZ ;  /* 0x0000002003067810 */ /* 0x000fe40007ffe0ff */
[----:B------:R-:W-:Y:S02]  /*1edc0*/  FSEL R5, R5, -INF , !P6 ;  /* 0xff80000005057808 */ /* 0x000fe40007000000 */
[----:B------:R-:W-:Y:S02]  /*1edd0*/  FSEL R196, R14, -INF , !P3 ;  /* 0xff8000000ec47808 */ /* 0x000fe40005800000 */
[----:B------:R-:W-:Y:S02]  /*1ede0*/  FSEL R197, R15, -INF , !P0 ;  /* 0xff8000000fc57808 */ /* 0x000fe40004000000 */
[C---:B------:R-:W-:Y:S02]  /*1edf0*/  ISETP.GE.AND P0, PT, R6.reuse, R249, PT ;  /* 0x000000f90600720c */ /* 0x040fe40003f06270 */
[----:B------:R-:W-:Y:S02]  /*1ee00*/  ISETP.GE.AND P3, PT, R6, R247, PT ;  /* 0x000000f70600720c */ /* 0x000fe40003f66270 */
[-C--:B------:R-:W-:Y:S02]  /*1ee10*/  ISETP.GE.AND P6, PT, R4, R249.reuse, PT ;  /* 0x000000f90400720c */ /* 0x080fe40003fc6270 */
[C---:B------:R-:W-:Y:S02]  /*1ee20*/  ISETP.GE.OR P0, PT, R6.reuse, R248, !P0 ;  /* 0x000000f80600720c */ /* 0x040fe40004706670 */
[----:B------:R-:W-:Y:S02]  /*1ee30*/  ISETP.GE.OR P3, PT, R6, R246, !P3 ;  /* 0x000000f60600720c */ /* 0x000fe40005f66670 */
[----:B------:R-:W-:Y:S02]  /*1ee40*/  FMNMX.FTZ R6, R171, R2, !PT ;  /* 0x00000002ab067209 */ /* 0x000fe40007810000 */
[----:B------:R-:W-:Y:S02]  /*1ee50*/  ISETP.GE.OR P6, PT, R4, R248, !P6 ;  /* 0x000000f80400720c */ /* 0x000fe400077c6670 */
[----:B------:R-:W-:Y:S02]  /*1ee60*/  FSEL R7, R7, -INF , !P1 ;  /* 0xff80000007077808 */ /* 0x000fe40004800000 */
[C---:B------:R-:W-:Y:S02]  /*1ee70*/  ISETP.GE.AND P1, PT, R164.reuse, R249, PT ;  /* 0x000000f9a400720c */ /* 0x040fe40003f26270 */
[----:B------:R-:W-:Y:S02]  /*1ee80*/  FSEL R193, R13, -INF , !P6 ;  /* 0xff8000000dc17808 */ /* 0x000fe40007000000 */
[----:B------:R-:W-:Y:S02]  /*1ee90*/  FMNMX.FTZ R13, R5, R6, !PT ;  /* 0x00000006050d7209 */ /* 0x000fe40007810000 */
[----:B------:R-:W-:Y:S02]  /*1eea0*/  ISETP.GE.OR P1, PT, R164, R248, !P1 ;  /* 0x000000f8a400720c */ /* 0x000fe40004f26670 */
[----:B------:R-:W-:Y:S02]  /*1eeb0*/  FSEL R9, R9, -INF , !P5 ;  /* 0xff80000009097808 */ /* 0x000fe40006800000 */
[----:B------:R-:W-:Y:S02]  /*1eec0*/  FMNMX.FTZ R6, R8, R13, !PT ;  /* 0x0000000d08067209 */ /* 0x000fe40007810000 */
[----:B------:R-:W-:Y:S02]  /*1eed0*/  IADD3 R4, R3, 0x19, RZ ;  /* 0x0000001903047810 */ /* 0x000fe40007ffe0ff */
[----:B------:R-:W-:Y:S02]  /*1eee0*/  FMNMX.FTZ R13, R9, R6, !PT ;  /* 0x00000006090d7209 */ /* 0x000fe40007810000 */
[----:B------:R-:W-:Y:S02]  /*1eef0*/  FSEL R192, R12, -INF , !P1 ;  /* 0xff8000000cc07808 */ /* 0x000fe40004800000 */
[----:B------:R-:W-:Y:S02]  /*1ef00*/  ISETP.GE.AND P5, PT, R4, R249, PT ;  /* 0x000000f90400720c */ /* 0x000fe40003fa6270 */
[----:B------:R-:W-:Y:S02]  /*1ef10*/  FMNMX.FTZ R14, R192, R13, !PT ;  /* 0x0000000dc00e7209 */ /* 0x000fe40007810000 */
[C---:B------:R-:W-:Y:S02]  /*1ef20*/  ISETP.GE.AND P1, PT, R4.reuse, R247, PT ;  /* 0x000000f70400720c */ /* 0x040fe40003f26270 */
[C---:B------:R-:W-:Y:S02]  /*1ef30*/  ISETP.GE.OR P5, PT, R4.reuse, R248, !P5 ;  /* 0x000000f80400720c */ /* 0x040fe40006fa6670 */
[----:B------:R-:W-:Y:S02]  /*1ef40*/  ISETP.GE.OR P1, PT, R4, R246, !P1 ;  /* 0x000000f60400720c */ /* 0x000fe40004f26670 */
[----:B------:R-:W-:Y:S02]  /*1ef50*/  IADD3 R4, R3, 0x21, RZ ;  /* 0x0000002103047810 */ /* 0x000fe40007ffe0ff */
[----:B------:R-:W-:Y:S02]  /*1ef60*/  FSEL R194, R16, -INF , !P2 ;  /* 0xff80000010c27808 */ /* 0x000fe40005000000 */
[----:B------:R-:W-:Y:S02]  /*1ef70*/  FMNMX.FTZ R13, R193, R14, !PT ;  /* 0x0000000ec10d7209 */ /* 0x000fe40007810000 */
[----:B------:R-:W-:Y:S02]  /*1ef80*/  FMNMX.FTZ R14, R169, R0, !PT ;  /* 0x00000000a90e7209 */ /* 0x000fe40007810000 */
[----:B------:R-:W-:Y:S02]  /*1ef90*/  FSEL R195, R17, -INF , !P5 ;  /* 0xff80000011c37808 */ /* 0x000fe40006800000 */
[----:B------:R-:W-:Y:S02]  /*1efa0*/  ISETP.GE.AND P6, PT, R4, R249, PT ;  /* 0x000000f90400720c */ /* 0x000fe40003fc6270 */
[----:B------:R-:W-:Y:S02]  /*1efb0*/  FMNMX.FTZ R16, R194, R13, !PT ;  /* 0x0000000dc2107209 */ /* 0x000fe40007810000 */
[----:B------:R-:W-:Y:S02]  /*1efc0*/  FMNMX.FTZ R13, R7, R14, !PT ;  /* 0x0000000e070d7209 */ /* 0x000fe40007810000 */
[----:B------:R-:W-:Y:S02]  /*1efd0*/  FSEL R233, R20, -INF , !P0 ;  /* 0xff80000014e97808 */ /* 0x000fe40004000000 */
[C---:B------:R-:W-:Y:S02]  /*1efe0*/  ISETP.GE.OR P6, PT, R4.reuse, R248, !P6 ;  /* 0x000000f80400720c */ /* 0x040fe400077c6670 */
[----:B------:R-:W-:Y:S02]  /*1eff0*/  ISETP.GE.AND P2, PT, R4, R247, PT ;  /* 0x000000f70400720c */ /* 0x000fe40003f46270 */
[----:B------:R-:W-:Y:S02]  /*1f000*/  FMNMX.FTZ R14, R195, R16, !PT ;  /* 0x00000010c30e7209 */ /* 0x000fe40007810000 */
[----:B------:R-:W-:Y:S02]  /*1f010*/  FMNMX.FTZ R16, R10, R13, !PT ;  /* 0x0000000d0a107209 */ /* 0x000fe40007810000 */
[----:B------:R-:W-:Y:S02]  /*1f020*/  FSEL R203, R21, -INF , !P6 ;  /* 0xff80000015cb7808 */ /* 0x000fe40007000000 */
[----:B------:R-:W-:Y:S02]  /*1f030*/  ISETP.GE.OR P2, PT, R4, R246, !P2 ;  /* 0x000000f60400720c */ /* 0x000fe40005746670 */
[----:B------:R-:W-:Y:S02]  /*1f040*/  FMNMX.FTZ R13, R11, R16, !PT ;  /* 0x000000100b0d7209 */ /* 0x000fe40007810000 */
[C---:B------:R-:W-:Y:S02]  /*1f050*/  IADD3 R4, R3.reuse, 0x28, RZ ;  /* 0x0000002803047810 */ /* 0x040fe40007ffe0ff */
[----:B------:R-:W-:Y:S02]  /*1f060*/  IADD3 R12, R3, 0x29, RZ ;  /* 0x00000029030c7810 */ /* 0x000fe40007ffe0ff */
[----:B------:R-:W-:Y:S02]  /*1f070*/  FMNMX.FTZ R14, R233, R14, !PT ;  /* 0x0000000ee90e7209 */ /* 0x000fe40007810000 */
[----:B------:R-:W-:Y:S02]  /*1f080*/  FSEL R198, R18, -INF , !P4 ;  /* 0xff80000012c67808 */ /* 0x000fe40006000000 */
[C---:B------:R-:W-:Y:S02]  /*1f090*/  ISETP.GE.AND P4, PT, R12.reuse, R249, PT ;  /* 0x000000f90c00720c */ /* 0x040fe40003f86270 */
[----:B------:R-:W-:Y:S02]  /*1f0a0*/  ISETP.GE.AND P0, PT, R12, R247, PT ;  /* 0x000000f70c00720c */ /* 0x000fe40003f06270 */
[----:B------:R-:W-:Y:S02]  /*1f0b0*/  FMNMX.FTZ R15, R203, R14, !PT ;  /* 0x0000000ecb0f7209 */ /* 0x000fe40007810000 */
[----:B------:R-:W-:Y:S02]  /*1f0c0*/  FMNMX.FTZ R14, R196, R13, !PT ;  /* 0x0000000dc40e7209 */ /* 0x000fe40007810000 */
[-C--:B------:R-:W-:Y:S02]  /*1f0d0*/  ISETP.GE.AND P5, PT, R4, R249.reuse, PT ;  /* 0x000000f90400720c */ /* 0x080fe40003fa6270 */
[-C--:B------:R-:W-:Y:S02]  /*1f0e0*/  ISETP.GE.OR P4, PT, R12, R248.reuse, !P4 ;  /* 0x000000f80c00720c */ /* 0x080fe40006786670 */
[----:B------:R-:W-:Y:S02]  /*1f0f0*/  ISETP.GE.OR P5, PT, R4, R248, !P5 ;  /* 0x000000f80400720c */ /* 0x000fe40006fa6670 */
[----:B------:R-:W-:Y:S02]  /*1f100*/  ISETP.GE.OR P0, PT, R12, R246, !P0 ;  /* 0x000000f60c00720c */ /* 0x000fe40004706670 */
[----:B------:R-:W-:Y:S02]  /*1f110*/  IADD3 R12, R3, 0x30, RZ ;  /* 0x00000030030c7810 */ /* 0x000fe40007ffe0ff */
[----:B------:R-:W-:Y:S02]  /*1f120*/  FMNMX.FTZ R13, R197, R14, !PT ;  /* 0x0000000ec50d7209 */ /* 0x000fe40007810000 */
[----:B------:R-:W-:Y:S02]  /*1f130*/  FSEL R199, R19, -INF , !P1 ;  /* 0xff80000013c77808 */ /* 0x000fe40004800000 */
[----:B------:R-:W-:Y:S02]  /*1f140*/  ISETP.GE.AND P6, PT, R12, R249, PT ;  /* 0x000000f90c00720c */ /* 0x000fe40003fc6270 */
[----:B------:R-:W-:Y:S02]  /*1f150*/  FSEL R202, R24, -INF , !P5 ;  /* 0xff80000018ca7808 */ /* 0x000fe40006800000 */
[----:B------:R-:W-:Y:S02]  /*1f160*/  IADD3 R6, R3, 0x31, RZ ;  /* 0x0000003103067810 */ /* 0x000fe40007ffe0ff */
[----:B------:R-:W-:Y:S02]  /*1f170*/  FMNMX.FTZ R14, R198, R13, !PT ;  /* 0x0000000dc60e7209 */ /* 0x000fe40007810000 */
[----:B------:R-:W-:Y:S02]  /*1f180*/  ISETP.GE.AND P1, PT, R4, R247, PT ;  /* 0x000000f70400720c */ /* 0x000fe40003f26270 */
[----:B------:R-:W-:Y:S02]  /*1f190*/  FSEL R200, R22, -INF , !P3 ;  /* 0xff80000016c87808 */ /* 0x000fe40005800000 */
[----:B------:R-:W-:Y:S02]  /*1f1a0*/  ISETP.GE.OR P6, PT, R12, R248, !P6 ;  /* 0x000000f80c00720c */ /* 0x000fe400077c6670 */
[----:B------:R-:W-:Y:S02]  /*1f1b0*/  FSEL R201, R25, -INF , !P4 ;  /* 0xff80000019c97808 */ /* 0x000fe40006000000 */
[----:B------:R-:W-:Y:S02]  /*1f1c0*/  FMNMX.FTZ R13, R199, R14, !PT ;  /* 0x0000000ec70d7209 */ /* 0x000fe40007810000 */
[----:B------:R-:W-:Y:S02]  /*1f1d0*/  ISETP.GE.OR P1, PT, R4, R246, !P1 ;  /* 0x000000f60400720c */ /* 0x000fe40004f26670 */
[----:B------:R-:W-:Y:S02]  /*1f1e0*/  IADD3 R4, R3, 0x38, RZ ;  /* 0x0000003803047810 */ /* 0x000fe40007ffe0ff */
[----:B------:R-:W-:Y:S02]  /*1f1f0*/  ISETP.GE.AND P5, PT, R6, R249, PT ;  /* 0x000000f90600720c */ /* 0x000fe40003fa6270 */
[----:B------:R-:W-:Y:S02]  /*1f200*/  FMNMX.FTZ R16, R202, R15, !PT ;  /* 0x0000000fca107209 */ /* 0x000fe40007810000 */
[----:B------:R-:W-:Y:S02]  /*1f210*/  FSEL R177, R28, -INF , !P6 ;  /* 0xff8000001cb17808 */ /* 0x000fe40007000000 */
[----:B------:R-:W-:Y:S02]  /*1f220*/  FSEL R183, R23, -INF , !P2 ;  /* 0xff80000017b77808 */ /* 0x000fe40005000000 */
[----:B------:R-:W-:Y:S01]  /*1f230*/  IADD3 R3, R3, 0x39, RZ ;  /* 0x0000003903037810 */ /* 0x000fe20007ffe0ff */
[----:B------:R-:W-:Y:S01]  /*1f240*/  LDSM.16.MT88.4 R20, [R221+0x10000] ;  /* 0x01000000dd14783b */ /* 0x000fe20000004200 */
[----:B------:R-:W-:Y:S02]  /*1f250*/  ISETP.GE.OR P5, PT, R6, R248, !P5 ;  /* 0x000000f80600720c */ /* 0x000fe40006fa6670 */
[----:B------:R-:W-:Y:S02]  /*1f260*/  FMNMX.FTZ R16, R201, R16, !PT ;  /* 0x00000010c9107209 */ /* 0x000fe40007810000 */
[----:B------:R-:W-:Y:S02]  /*1f270*/  FMNMX.FTZ R14, R200, R13, !PT ;  /* 0x0000000dc80e7209 */ /* 0x000fe40007810000 */
[-C--:B------:R-:W-:Y:S02]  /*1f280*/  ISETP.GE.AND P4, PT, R4, R249.reuse, PT ;  /* 0x000000f90400720c */ /* 0x080fe40003f86270 */
[----:B------:R-:W-:Y:S02]  /*1f290*/  FSEL R180, R29, -INF , !P5 ;  /* 0xff8000001db47808 */ /* 0x000fe40006800000 */
[----:B------:R-:W-:Y:S02]  /*1f2a0*/  ISETP.GE.AND P6, PT, R3, R249, PT ;  /* 0x000000f90300720c */ /* 0x000fe40003fc6270 */
[----:B------:R-:W-:Y:S02]  /*1f2b0*/  FMNMX.FTZ R15, R177, R16, !PT ;  /* 0x00000010b10f7209 */ /* 0x000fe40007810000 */
[----:B------:R-:W-:Y:S02]  /*1f2c0*/  ISETP.GE.AND P2, PT, R12, R247, PT ;  /* 0x000000f70c00720c */ /* 0x000fe40003f46270 */
[----:B------:R-:W-:Y:S02]  /*1f2d0*/  FSEL R181, R26, -INF , !P1 ;  /* 0xff8000001ab57808 */ /* 0x000fe40004800000 */
[----:B------:R-:W-:Y:S02]  /*1f2e0*/  ISETP.GE.OR P4, PT, R4, R248, !P4 ;  /* 0x000000f80400720c */ /* 0x000fe40006786670 */
[----:B------:R-:W-:Y:S02]  /*1f2f0*/  FMNMX.FTZ R14, R183, R14, !PT ;  /* 0x0000000eb70e7209 */ /* 0x000fe40007810000 */
[----:B------:R-:W-:Y:S02]  /*1f300*/  ISETP.GE.OR P6, PT, R3, R248, !P6 ;  /* 0x000000f80300720c */ /* 0x000fe400077c6670 */
[----:B------:R-:W-:Y:S02]  /*1f310*/  FSEL R178, R32, -INF , !P4 ;  /* 0xff80000020b27808 */ /* 0x000fe40006000000 */
[----:B------:R-:W-:Y:S02]  /*1f320*/  FMNMX.FTZ R15, R180, R15, !PT ;  /* 0x0000000fb40f7209 */ /* 0x000fe40007810000 */
[----:B------:R-:W-:Y:S02]  /*1f330*/  ISETP.GE.OR P1, PT, R12, R246, !P2 ;  /* 0x000000f60c00720c */ /* 0x000fe40005726670 */
[----:B------:R-:W-:Y:S02]  /*1f340*/  FSEL R179, R27, -INF , !P0 ;  /* 0xff8000001bb37808 */ /* 0x000fe40004000000 */
[----:B------:R-:W-:Y:S02]  /*1f350*/  ISETP.GE.AND P2, PT, R6, R247, PT ;  /* 0x000000f70600720c */ /* 0x000fe40003f46270 */
[----:B------:R-:W-:Y:S02]  /*1f360*/  FMNMX.FTZ R14, R181, R14, !PT ;  /* 0x0000000eb50e7209 */ /* 0x000fe40007810000 */
[----:B------:R-:W-:Y:S02]  /*1f370*/  FSEL R176, R33, -INF , !P6 ;  /* 0xff80000021b07808 */ /* 0x000fe40007000000 */
[----:B------:R-:W-:Y:S02]  /*1f380*/  FSEL R175, R30, -INF , !P1 ;  /* 0xff8000001eaf7808 */ /* 0x000fe40004800000 */
[----:B------:R-:W-:Y:S02]  /*1f390*/  FMNMX.FTZ R15, R178, R15, !PT ;  /* 0x0000000fb20f7209 */ /* 0x000fe40007810000 */
[----:B------:R-:W-:Y:S02]  /*1f3a0*/  ISETP.GE.OR P2, PT, R6, R246, !P2 ;  /* 0x000000f60600720c */ /* 0x000fe40005746670 */
[----:B------:R-:W-:Y:S02]  /*1f3b0*/  FMNMX.FTZ R14, R179, R14, !PT ;  /* 0x0000000eb30e7209 */ /* 0x000fe40007810000 */
[----:B------:R-:W-:Y:S02]  /*1f3c0*/  ISETP.GE.AND P0, PT, R4, R247, PT ;  /* 0x000000f70400720c */ /* 0x000fe40003f06270 */
[----:B------:R-:W-:Y:S02]  /*1f3d0*/  FMNMX.FTZ R13, R176, R15, !PT ;  /* 0x0000000fb00d7209 */ /* 0x000fe40007810000 */
[----:B------:R-:W-:Y:S02]  /*1f3e0*/  FSEL R174, R31, -INF , !P2 ;  /* 0xff8000001fae7808 */ /* 0x000fe40005000000 */
[----:B------:R-:W-:Y:S01]  /*1f3f0*/  FMNMX.FTZ R15, R175, R14, !PT ;  /* 0x0000000eaf0f7209 */ /* 0x000fe20007810000 */
[----:B------:R-:W1:Y:S01]  /*1f400*/  SHFL.BFLY PT, R12, R13, 0x2, 0x1f ;  /* 0x0c401f000d0c7f89 */ /* 0x000e6200000e0000 */
[-C--:B------:R-:W-:Y:S02]  /*1f410*/  ISETP.GE.OR P1, PT, R4, R246.reuse, !P0 ;  /* 0x000000f60400720c */ /* 0x080fe40004726670 */
[C---:B------:R-:W-:Y:S02]  /*1f420*/  ISETP.GE.AND P0, PT, R3.reuse, R247, PT ;  /* 0x000000f70300720c */ /* 0x040fe40003f06270 */
[----:B------:R-:W-:Y:S02]  /*1f430*/  FSEL R173, R34, -INF , !P1 ;  /* 0xff80000022ad7808 */ /* 0x000fe40004800000 */
[----:B------:R-:W-:Y:S01]  /*1f440*/  FMNMX.FTZ R14, R174, R15, !PT ;  /* 0x0000000fae0e7209 */ /* 0x000fe20007810000 */
[----:B------:R-:W-:Y:S01]  /*1f450*/  LDSM.16.MT88.4 R28, [R220+0x10000] ;  /* 0x01000000dc1c783b */ /* 0x000fe20000004200 */
        /* <DEDUP_REMOVED lines=9> */
[----:B-1----:R-:W-:Y:S04]  /*1f4f0*/  FMNMX.FTZ R164, R13, R164, !PT ;  /* 0x000000a40da47209 */ /* 0x002fe80007810000 */
[----:B------:R-:W-:Y:S01]  /*1f500*/  FSETP.NEU.FTZ.AND P1, PT, R164, -INF , PT ;  /* 0xff800000a400780b */ /* 0x000fe20003f3d000 */
[----:B----4-:R-:W-:Y:S02]  /*1f510*/  FMUL.FTZ R182, R165, R164 ;  /* 0x000000a4a5b67220 */ /* 0x010fe40000410000 */
[----:B------:R-:W1:Y:S03]  /*1f520*/  LDSM.16.MT88.4 R12, [R223+0x10000] ;  /* 0x01000000df0c783b */ /* 0x000e660000004200 */
[----:B------:R-:W-:Y:S05]  /*1f530*/  FSEL R182, R182, RZ, P1 ;  /* 0x000000ffb6b67208 */ /* 0x000fea0000800000 */
[-CC-:B------:R-:W-:Y:S01]  /*1f540*/  FFMA.FTZ R184, R5, R165.reuse, -R182.reuse ;  /* 0x000000a505b87223 */ /* 0x180fe200000108b6 */
[----:B------:R-:W-:Y:S01]  /*1f550*/  FSEL R5, R164, RZ, P1 ;  /* 0x000000ffa4057208 */ /* 0x000fe20000800000 */
[-CC-:B------:R-:W-:Y:S02]  /*1f560*/  FFMA.FTZ R185, R171, R165.reuse, -R182.reuse ;  /* 0x000000a5abb97223 */ /* 0x180fe400000108b6 */
[----:B------:R-:W-:Y:S01]  /*1f570*/  FFMA.FTZ R191, R8, R165, -R182 ;  /* 0x000000a508bf7223 */ /* 0x000fe200000108b6 */
[----:B--2---:R-:W-:Y:S01]  /*1f580*/  FMNMX.FTZ R3, R4, R3, !PT ;  /* 0x0000000304037209 */ /* 0x004fe20007810000 */
[----:B------:R-:W-:Y:S02]  /*1f590*/  FADD.FTZ R4, -R5, R2 ;  /* 0x0000000205047221 */ /* 0x000fe40000010100 */
[----:B------:R-:W-:Y:S01]  /*1f5a0*/  MUFU.EX2 R185, R185 ;  /* 0x000000b900b97308 */ /* 0x000fe20000000800 */
[--C-:B------:R-:W-:Y:S01]  /*1f5b0*/  FFMA.FTZ R190, R9, R165, -R182.reuse ;  /* 0x000000a509be7223 */ /* 0x100fe200000108b6 */
[----:B------:R-:W-:Y:S01]  /*1f5c0*/  FSETP.NEU.FTZ.AND P0, PT, R3, -INF , PT ;  /* 0xff8000000300780b */ /* 0x000fe20003f1d000 */
[C---:B------:R-:W-:Y:S02]  /*1f5d0*/  FMUL.FTZ R172, R165.reuse, R3 ;  /* 0x00000003a5ac7220 */ /* 0x040fe40000410000 */
[----:B------:R-:W-:Y:S01]  /*1f5e0*/  FMUL.FTZ R2, R165, R4 ;  /* 0x00000004a5027220 */ /* 0x000fe20000410000 */
[----:B------:R-:W-:Y:S01]  /*1f5f0*/  FSEL R5, R3, RZ, P0 ;  /* 0x000000ff03057208 */ /* 0x000fe20000000000 */
[-CC-:B------:R-:W-:Y:S01]  /*1f600*/  FFMA.FTZ R180, R180, R165.reuse, -R182.reuse ;  /* 0x000000a5b4b47223 */ /* 0x180fe200000108b6 */
[----:B------:R-:W-:Y:S01]  /*1f610*/  FSEL R172, R172, RZ, P0 ;  /* 0x000000ffacac7208 */ /* 0x000fe20000000000 */
[-C--:B------:R-:W-:Y:S01]  /*1f620*/  FFMA.FTZ R178, R178, R165.reuse, -R182 ;  /* 0x000000a5b2b27223 */ /* 0x080fe200000108b6 */
[----:B------:R-:W2:Y:S01]  /*1f630*/  MUFU.EX2 R184, R184 ;  /* 0x000000b800b87308 */ /* 0x000ea20000000800 */
[----:B------:R-:W-:Y:S01]  /*1f640*/  FADD.FTZ R4, -R5, R0 ;  /* 0x0000000005047221 */ /* 0x000fe20000010100 */
[----:B------:R-:W-:Y:S01]  /*1f650*/  ISETP.GT.AND P0, PT, R241, R230, PT ;  /* 0x000000e6f100720c */ /* 0x000fe20003f04270 */
[-CC-:B------:R-:W-:Y:S02]  /*1f660*/  FFMA.FTZ R189, R169, R165.reuse, -R172.reuse ;  /* 0x000000a5a9bd7223 */ /* 0x180fe400000108ac */
[-CC-:B------:R-:W-:Y:S02]  /*1f670*/  FFMA.FTZ R188, R7, R165.reuse, -R172.reuse ;  /* 0x000000a507bc7223 */ /* 0x180fe400000108ac */
[-CC-:B------:R-:W-:Y:S02]  /*1f680*/  FFMA.FTZ R187, R10, R165.reuse, -R172.reuse ;  /* 0x000000a50abb7223 */ /* 0x180fe400000108ac */
[-CC-:B------:R-:W-:Y:S01]  /*1f690*/  FFMA.FTZ R186, R11, R165.reuse, -R172.reuse ;  /* 0x000000a50bba7223 */ /* 0x180fe200000108ac */
[----:B------:R-:W3:Y:S01]  /*1f6a0*/  MUFU.EX2 R2, R2 ;  /* 0x0000000200027308 */ /* 0x000ee20000000800 */
[----:B------:R-:W-:Y:S02]  /*1f6b0*/  FMUL.FTZ R0, R165, R4 ;  /* 0x00000004a5007220 */ /* 0x000fe40000410000 */
[-CC-:B------:R-:W-:Y:S02]  /*1f6c0*/  FFMA.FTZ R175, R175, R165.reuse, -R172.reuse ;  /* 0x000000a5afaf7223 */ /* 0x180fe400000108ac */
[-C--:B------:R-:W-:Y:S02]  /*1f6d0*/  FFMA.FTZ R174, R174, R165.reuse, -R172 ;  /* 0x000000a5aeae7223 */ /* 0x080fe400000108ac */
[-CC-:B------:R-:W-:Y:S02]  /*1f6e0*/  FFMA.FTZ R192, R192, R165.reuse, -R182.reuse ;  /* 0x000000a5c0c07223 */ /* 0x180fe400000108b6 */
[-CC-:B------:R-:W-:Y:S01]  /*1f6f0*/  FFMA.FTZ R193, R193, R165.reuse, -R182.reuse ;  /* 0x000000a5c1c17223 */ /* 0x180fe200000108b6 */
[----:B------:R-:W4:Y:S01]  /*1f700*/  MUFU.EX2 R0, R0 ;  /* 0x0000000000007308 */ /* 0x000f220000000800 */
[-CC-:B------:R-:W-:Y:S02]  /*1f710*/  FFMA.FTZ R194, R194, R165.reuse, -R182.reuse ;  /* 0x000000a5c2c27223 */ /* 0x180fe400000108b6 */
[----:B------:R-:W-:Y:S01]  /*1f720*/  FFMA.FTZ R195, R195, R165, -R182 ;  /* 0x000000a5c3c37223 */ /* 0x000fe200000108b6 */
[----:B--2---:R-:W-:Y:S01]  /*1f730*/  F2FP.BF16.PACK_AB R168, R184, R185 ;  /* 0x000000b9b8a8723e */ /* 0x004fe200000010ff */
[-CC-:B------:R-:W-:Y:S02]  /*1f740*/  FFMA.FTZ R196, R196, R165.reuse, -R172.reuse ;  /* 0x000000a5c4c47223 */ /* 0x180fe400000108ac */
[-CC-:B------:R-:W-:Y:S02]  /*1f750*/  FFMA.FTZ R197, R197, R165.reuse, -R172.reuse ;  /* 0x000000a5c5c57223 */ /* 0x180fe400000108ac */
[-CC-:B------:R-:W-:Y:S01]  /*1f760*/  FFMA.FTZ R198, R198, R165.reuse, -R172.reuse ;  /* 0x000000a5c6c67223 */ /* 0x180fe200000108ac */
[----:B------:R-:W-:Y:S01]  /*1f770*/  MUFU.EX2 R191, R191 ;  /* 0x000000bf00bf7308 */ /* 0x000fe20000000800 */
[-C--:B------:R-:W-:Y:S02]  /*1f780*/  FFMA.FTZ R199, R199, R165.reuse, -R172 ;  /* 0x000000a5c7c77223 */ /* 0x080fe400000108ac */
[--C-:B------:R-:W-:Y:S02]  /*1f790*/  FFMA.FTZ R233, R233, R165, -R182.reuse ;  /* 0x000000a5e9e97223 */ /* 0x100fe400000108b6 */
        /* <DEDUP_REMOVED lines=10> */
[----:B------:R-:W-:Y:S01]  /*1f840*/  FMUL.FTZ R11, R0, R159 ;  /* 0x0000009f000b7220 */ /* 0x000fe20000410000 */
[----:B------:R-:W-:Y:S01]  /*1f850*/  LDSM.16.MT88.4 R160, [R221+0x14800] ;  /* 0x01480000dda0783b */ /* 0x000fe20000004200 */
[----:B------:R-:W-:Y:S02]  /*1f860*/  FMUL.FTZ R17, R2, R149 ;  /* 0x0000009502117220 */ /* 0x000fe40000410000 */
        /* <DEDUP_REMOVED lines=21> */
[----:B---3--:R-:W-:Y:S01]  /*1f9c0*/  F2FP.BF16.PACK_AB R169, R188, R189 ;  /* 0x000000bdbca9723e */ /* 0x008fe200000010ff */
[C---:B------:R-:W-:Y:S02]  /*1f9d0*/  FMUL.FTZ R40, R2.reuse, R40 ;  /* 0x0000002802287220 */ /* 0x040fe40000410000 */
[----:B------:R-:W-:Y:S01]  /*1f9e0*/  LDSM.16.MT88.4 R156, [R223+0x14800] ;  /* 0x01480000df9c783b */ /* 0x000fe20000004200 */
        /* <DEDUP_REMOVED lines=9> */
[----:B------:R-:W-:Y:S01]  /*1fa80*/  FMUL.FTZ R48, R2, R48 ;  /* 0x0000003002307220 */ /* 0x000fe20000410000 */
[----:B--2---:R-:W-:Y:S01]  /*1fa90*/  F2FP.BF16.PACK_AB R171, R186, R187 ;  /* 0x000000bbbaab723e */ /* 0x004fe200000010ff */
[----:B------:R-:W-:Y:S02]  /*1faa0*/  FMUL.FTZ R49, R2, R49 ;  /* 0x0000003102317220 */ /* 0x000fe40000410000 */
[C---:B------:R-:W-:Y:S02]  /*1fab0*/  FMUL.FTZ R50, R0.reuse, R50 ;  /* 0x0000003200327220 */ /* 0x040fe40000410000 */
[----:B------:R-:W-:Y:S02]  /*1fac0*/  FMUL.FTZ R51, R0, R51 ;  /* 0x0000003300337220 */ /* 0x000fe40000410000 */
[C---:B-1----:R-:W-:Y:S01]  /*1fad0*/  HMMA.16816.F32.BF16 R4, R168.reuse, R12, R4 ;  /* 0x0000000ca804723c */ /* 0x042fe20000041804 */
[----:B------:R-:W-:Y:S04]  /*1fae0*/  MUFU.EX2 R194, R194 ;  /* 0x000000c200c27308 */ /* 0x000fe80000000800 */
[C---:B------:R-:W-:Y:S02]  /*1faf0*/  FMUL.FTZ R52, R2.reuse, R52 ;  /* 0x0000003402347220 */ /* 0x040fe40000410000 */
[C---:B------:R-:W-:Y:S01]  /*1fb00*/  FMUL.FTZ R12, R2.reuse, R152 ;  /* 0x00000098020c7220 */ /* 0x040fe20000410000 */
[C---:B------:R-:W-:Y:S03]  /*1fb10*/  HMMA.16816.F32.BF16 R8, R168.reuse, R14, R8 ;  /* 0x0000000ea808723c */ /* 0x040fe60000041808 */
[----:B------:R-:W-:Y:S01]  /*1fb20*/  MUFU.EX2 R195, R195 ;  /* 0x000000c300c37308 */ /* 0x000fe20000000800 */
[C---:B------:R-:W-:Y:S02]  /*1fb30*/  FMUL.FTZ R13, R2.reuse, R153 ;  /* 0x00000099020d7220 */ /* 0x040fe40000410000 */
[----:B------:R-:W-:Y:S02]  /*1fb40*/  FMUL.FTZ R53, R2, R53 ;  /* 0x0000003502357220 */ /* 0x000fe40000410000 */
[C---:B------:R-:W-:Y:S04]  /*1fb50*/  FMUL.FTZ R14, R0.reuse, R154 ;  /* 0x0000009a000e7220 */ /* 0x040fe80000410000 */
[C---:B------:R-:W-:Y:S01]  /*1fb60*/  FMUL.FTZ R15, R0.reuse, R155 ;  /* 0x0000009b000f7220 */ /* 0x040fe20000410000 */
[----:B------:R-:W-:Y:S01]  /*1fb70*/  MUFU.EX2 R196, R196 ;  /* 0x000000c400c47308 */ /* 0x000fe20000000800 */
[----:B------:R-:W1:Y:S01]  /*1fb80*/  LDSM.16.MT88.4 R152, [R219+0x10000] ;  /* 0x01000000db98783b */ /* 0x000e620000004200 */
[C---:B------:R-:W-:Y:S02]  /*1fb90*/  FMUL.FTZ R54, R0.reuse, R54 ;  /* 0x0000003600367220 */ /* 0x040fe40000410000 */
[----:B------:R-:W-:Y:S02]  /*1fba0*/  FMUL.FTZ R55, R0, R55 ;  /* 0x0000003700377220 */ /* 0x000fe40000410000 */
[C---:B------:R-:W-:Y:S03]  /*1fbb0*/  HMMA.16816.F32.BF16 R12, R168.reuse, R20, R12 ;  /* 0x00000014a80c723c */ /* 0x040fe6000004180c */
[C---:B------:R-:W-:Y:S01]  /*1fbc0*/  FMUL.FTZ R56, R2.reuse, R56 ;  /* 0x0000003802387220 */ /* 0x040fe20000410000 */
[----:B------:R-:W2:Y:S01]  /*1fbd0*/  MUFU.EX2 R197, R197 ;  /* 0x000000c500c57308 */ /* 0x000ea20000000800 */
[C---:B------:R-:W-:Y:S02]  /*1fbe0*/  FMUL.FTZ R57, R2.reuse, R57 ;  /* 0x0000003902397220 */ /* 0x040fe40000410000 */
[C---:B------:R-:W-:Y:S01]  /*1fbf0*/  FMUL.FTZ R20, R2.reuse, R144 ;  /* 0x0000009002147220 */ /* 0x040fe20000410000 */
[C---:B------:R-:W-:Y:S04]  /*1fc00*/  HMMA.16816.F32.BF16 R16, R168.reuse, R22, R16 ;  /* 0x00000016a810723c */ /* 0x040fe80000041810 */
[----:B------:R-:W-:Y:S02]  /*1fc10*/  FMUL.FTZ R21, R2, R145 ;  /* 0x0000009102157220 */ /* 0x000fe40000410000 */
[C---:B------:R-:W-:Y:S01]  /*1fc20*/  FMUL.FTZ R58, R0.reuse, R58 ;  /* 0x0000003a003a7220 */ /* 0x040fe20000410000 */
[----:B------:R-:W-:Y:S01]  /*1fc30*/  MUFU.EX2 R198, R198 ;  /* 0x000000c600c67308 */ /* 0x000fe20000000800 */
[C---:B------:R-:W-:Y:S04]  /*1fc40*/  FMUL.FTZ R22, R0.reuse, R146 ;  /* 0x0000009200167220 */ /* 0x040fe80000410000 */
[C---:B------:R-:W-:Y:S02]  /*1fc50*/  FMUL.FTZ R23, R0.reuse, R147 ;  /* 0x0000009300177220 */ /* 0x040fe40000410000 */
[----:B------:R-:W4:Y:S01]  /*1fc60*/  LDSM.16.MT88.4 R144, [R223+0x12000] ;  /* 0x01200000df90783b */ /* 0x000f220000004200 */
[----:B------:R-:W-:Y:S02]  /*1fc70*/  FMUL.FTZ R59, R0, R59 ;  /* 0x0000003b003b7220 */ /* 0x000fe40000410000 */
[C---:B------:R-:W-:Y:S01]  /*1fc80*/  FMUL.FTZ R60, R2.reuse, R60 ;  /* 0x0000003c023c7220 */ /* 0x040fe20000410000 */
[----:B------:R-:W5:Y:S01]  /*1fc90*/  MUFU.EX2 R199, R199 ;  /* 0x000000c700c77308 */ /* 0x000f620000000800 */
        /* <DEDUP_REMOVED lines=109> */
[----:B------:R-:W-:Y:S01]  /*20370*/  MUFU.EX2 R203, R203 ;  /* 0x000000cb00cb7308 */ /* 0x000fe20000000800 */
[C---:B------:R-:W-:Y:S02]  /*20380*/  FMUL.FTZ R124, R2.reuse, R124 ;  /* 0x0000007c027c7220 */ /* 0x040fe40000410000 */
[----:B------:R-:W-:Y:S02]  /*20390*/  FMUL.FTZ R125, R2, R125 ;  /* 0x0000007d027d7220 */ /* 0x000fe40000410000 */
[C---:B------:R-:W-:Y:S02]  /*203a0*/  FMUL.FTZ R126, R0.reuse, R126 ;  /* 0x0000007e007e7220 */ /* 0x040fe40000410000 */
[----:B------:R-:W-:Y:S03]  /*203b0*/  FMUL.FTZ R127, R0, R127 ;  /* 0x0000007f007f7220 */ /* 0x000fe60000410000 */
[-C--:B------:R-:W-:Y:S01]  /*203c0*/  FFMA.FTZ R201, R201, R165.reuse, -R182 ;  /* 0x000000a5c9c97223 */ /* 0x080fe200000108b6 */
[----:B------:R-:W-:Y:S01]  /*203d0*/  MUFU.EX2 R202, R202 ;  /* 0x000000ca00ca7308 */ /* 0x000fe20000000800 */
[--C-:B------:R-:W-:Y:S02]  /*203e0*/  FFMA.FTZ R200, R200, R165, -R172.reuse ;  /* 0x000000a5c8c87223 */ /* 0x100fe400000108ac */
[C---:B--2---:R-:W-:Y:S03]  /*203f0*/  HMMA.16816.F32.BF16 R124, R168.reuse, R132, R124 ;  /* 0x00000084a87c723c */ /* 0x044fe6000004187c */
[C---:B------:R-:W-:Y:S02]  /*20400*/  FMUL.FTZ R128, R2.reuse, R128 ;  /* 0x0000008002807220 */ /* 0x040fe40000410000 */
[----:B------:R-:W-:Y:S02]  /*20410*/  FMUL.FTZ R129, R2, R129 ;  /* 0x0000008102817220 */ /* 0x000fe40000410000 */
[C---:B------:R-:W-:Y:S01]  /*20420*/  FMUL.FTZ R130, R0.reuse, R130 ;  /* 0x0000008200827220 */ /* 0x040fe20000410000 */
[----:B---3--:R-:W-:Y:S01]  /*20430*/  F2FP.BF16.PACK_AB R132, R193, R192 ;  /* 0x000000c0c184723e */ /* 0x008fe200000010ff */
[----:B------:R-:W-:Y:S01]  /*20440*/  FMUL.FTZ R131, R0, R131 ;  /* 0x0000008300837220 */ /* 0x000fe20000410000 */
[----:B------:R-:W-:Y:S02]  /*20450*/  MUFU.EX2 R201, R201 ;  /* 0x000000c900c97308 */ /* 0x000fe40000000800 */
[----:B------:R-:W-:Y:S01]  /*20460*/  F2FP.BF16.PACK_AB R133, R197, R196 ;  /* 0x000000c4c585723e */ /* 0x000fe200000010ff */
[-CC-:B------:R-:W-:Y:S02]  /*20470*/  FFMA.FTZ R183, R183, R165.reuse, -R172.reuse ;  /* 0x000000a5b7b77223 */ /* 0x180fe400000108ac */
[-CC-:B------:R-:W-:Y:S01]  /*20480*/  FFMA.FTZ R181, R181, R165.reuse, -R172.reuse ;  /* 0x000000a5b5b57223 */ /* 0x180fe200000108ac */
[----:B------:R-:W-:Y:S03]  /*20490*/  HMMA.16816.F32.BF16 R128, R168, R134, R128 ;  /* 0x00000086a880723c */ /* 0x000fe60000041880 */
[-C--:B------:R-:W-:Y:S01]  /*204a0*/  FFMA.FTZ R179, R179, R165.reuse, -R172 ;  /* 0x000000a5b3b37223 */ /* 0x080fe200000108ac */
[----:B------:R-:W-:Y:S01]  /*204b0*/  MUFU.EX2 R168, R180 ;  /* 0x000000b400a87308 */ /* 0x000fe20000000800 */
[-CC-:B------:R-:W-:Y:S02]  /*204c0*/  FFMA.FTZ R177, R177, R165.reuse, -R182.reuse ;  /* 0x000000a5b1b17223 */ /* 0x180fe400000108b6 */
[----:B------:R-:W-:Y:S01]  /*204d0*/  F2FP.BF16.PACK_AB R134, R195, R194 ;  /* 0x000000c2c386723e */ /* 0x000fe200000010ff */
[----:B------:R-:W-:Y:S01]  /*204e0*/  FFMA.FTZ R182, R176, R165, -R182 ;  /* 0x000000a5b0b67223 */ /* 0x000fe200000108b6 */
[----:B-----5:R-:W-:Y:S03]  /*204f0*/  F2FP.BF16.PACK_AB R135, R199, R198 ;  /* 0x000000c6c787723e */ /* 0x020fe600000010ff */
[----:B------:R-:W-:Y:S01]  /*20500*/  FFMA.FTZ R185, R2, R250, R185 ;  /* 0x000000fa02b97223 */ /* 0x000fe200000100b9 */
[----:B------:R-:W-:Y:S01]  /*20510*/  MOV R2, R164 ;  /* 0x000000a400027202 */ /* 0x000fe20000000f00 */
[----:B------:R-:W-:Y:S01]  /*20520*/  MUFU.EX2 R169, R183 ;  /* 0x000000b700a97308 */ /* 0x000fe20000000800 */
[----:B------:R-:W-:Y:S01]  /*20530*/  FFMA.FTZ R189, R0, R251, R189 ;  /* 0x000000fb00bd7223 */ /* 0x000fe200000100bd */
[C---:B----4-:R-:W-:Y:S05]  /*20540*/  HMMA.16816.F32.BF16 R4, R132.reuse, R140, R4 ;  /* 0x0000008c8404723c */ /* 0x050fea0000041804 */
[----:B------:R-:W-:Y:S02]  /*20550*/  FADD.FTZ R184, R184, R185 ;  /* 0x000000b9b8b87221 */ /* 0x000fe40000010000 */
[----:B------:R-:W-:Y:S01]  /*20560*/  FADD.FTZ R188, R188, R189 ;  /* 0x000000bdbcbc7221 */ /* 0x000fe20000010000 */
[C---:B------:R-:W-:Y:S01]  /*20570*/  HMMA.16816.F32.BF16 R8, R132.reuse, R142, R8 ;  /* 0x0000008e8408723c */ /* 0x040fe20000041808 */
[----:B------:R-:W2:Y:S01]  /*20580*/  LDSM.16.MT88.4 R140, [R221+0x12800] ;  /* 0x01280000dd8c783b */ /* 0x000ea20000004200 */
[----:B------:R-:W-:Y:S06]  /*20590*/  MUFU.EX2 R183, R174 ;  /* 0x000000ae00b77308 */ /* 0x000fec0000000800 */
[C---:B------:R-:W-:Y:S04]  /*205a0*/  HMMA.16816.F32.BF16 R12, R132.reuse, R144, R12 ;  /* 0x00000090840c723c */ /* 0x040fe8000004180c */
[----:B------:R-:W-:Y:S04]  /*205b0*/  MUFU.EX2 R170, R181 ;  /* 0x000000b500aa7308 */ /* 0x000fe80000000800 */
[C---:B------:R-:W-:Y:S01]  /*205c0*/  HMMA.16816.F32.BF16 R16, R132.reuse, R146, R16 ;  /* 0x000000928410723c */ /* 0x040fe20000041810 */
[----:B------:R-:W-:Y:S05]  /*205d0*/  LDSM.16.MT88.4 R144, [R219+0x12800] ;  /* 0x01280000db90783b */ /* 0x000fea0000004200 */
[----:B------:R-:W-:Y:S02]  /*205e0*/  MUFU.EX2 R181, R177 ;  /* 0x000000b100b57308 */ /* 0x000fe40000000800 */
[C---:B-1----:R-:W-:Y:S08]  /*205f0*/  HMMA.16816.F32.BF16 R20, R132.reuse, R136, R20 ;  /* 0x000000888414723c */ /* 0x042ff00000041814 */
[C---:B------:R-:W-:Y:S01]  /*20600*/  HMMA.16816.F32.BF16 R24, R132.reuse, R138, R24 ;  /* 0x0000008a8418723c */ /* 0x040fe20000041818 */
[----:B------:R-:W1:Y:S01]  /*20610*/  LDSM.16.MT88.4 R136, [R220+0x12800] ;  /* 0x01280000dc88783b */ /* 0x000e620000004200 */
[----:B------:R-:W3:Y:S06]  /*20620*/  MUFU.EX2 R171, R179 ;  /* 0x000000b300ab7308 */ /* 0x000eec0000000800 */
[C---:B------:R-:W-:Y:S04]  /*20630*/  HMMA.16816.F32.BF16 R28, R132.reuse, R148, R28 ;  /* 0x00000094841c723c */ /* 0x040fe8000004181c */
[----:B------:R-:W-:Y:S04]  /*20640*/  MUFU.EX2 R179, R175 ;  /* 0x000000af00b37308 */ /* 0x000fe80000000800 */
[C---:B------:R-:W-:Y:S01]  /*20650*/  HMMA.16816.F32.BF16 R32, R132.reuse, R150, R32 ;  /* 0x000000968420723c */ /* 0x040fe20000041820 */
[----:B------:R-:W4:Y:S05]  /*20660*/  LDSM.16.MT88.4 R148, [R220+0x14800] ;  /* 0x01480000dc94783b */ /* 0x000f2a0000004200 */
[----:B------:R-:W5:Y:S02]  /*20670*/  MUFU.EX2 R200, R200 ;  /* 0x000000c800c87308 */ /* 0x000f640000000800 */
[C---:B------:R-:W-:Y:S04]  /*20680*/  HMMA.16816.F32.BF16 R36, R132.reuse, R152, R36 ;  /* 0x000000988424723c */ /* 0x040fe80000041824 */
[----:B---3--:R-:W-:Y:S04]  /*20690*/  MOV R177, R171 ;  /* 0x000000ab00b17202 */ /* 0x008fe80000000f00 */
        /* <DEDUP_REMOVED lines=31> */
[----:B------:R-:W-:Y:S07]  /*20890*/  LDSM.16.MT88.4 R148, [R220+0x13000] ;  /* 0x01300000dc94783b */ /* 0x000fee0000004200 */
[C---:B--2---:R-:W-:Y:S08]  /*208a0*/  HMMA.16816.F32.BF16 R124, R132.reuse, R140, R124 ;  /* 0x0000008c847c723c */ /* 0x044ff0000004187c */
[----:B------:R-:W-:Y:S01]  /*208b0*/  HMMA.16816.F32.BF16 R128, R132, R142, R128 ;  /* 0x0000008e8480723c */ /* 0x000fe20000041880 */
[----:B------:R-:W2:Y:S06]  /*208c0*/  LDSM.16.MT88.4 R140, [R223+0x13000] ;  /* 0x01300000df8c783b */ /* 0x000eac0000004200 */
[----:B------:R-:W-:Y:S02]  /*208d0*/  F2FP.BF16.PACK_AB R132, R203, R233 ;  /* 0x000000e9cb84723e */ /* 0x000fe400000010ff */
[----:B------:R-:W-:Y:S03]  /*208e0*/  F2FP.BF16.PACK_AB R134, R201, R202 ;  /* 0x000000cac986723e */ /* 0x000fe600000010ff */
[----:B-----5:R-:W-:Y:S02]  /*208f0*/  F2FP.BF16.PACK_AB R133, R169, R200 ;  /* 0x000000c8a985723e */ /* 0x020fe400000010ff */
[-C--:B------:R-:W-:Y:S02]  /*20900*/  F2FP.BF16.PACK_AB R135, R171, R170.reuse ;  /* 0x000000aaab87723e */ /* 0x080fe400000010ff */
[----:B------:R-:W-:Y:S05]  /*20910*/  MUFU.EX2 R171, R178 ;  /* 0x000000b200ab7308 */ /* 0x000fea0000000800 */
        /* <DEDUP_REMOVED lines=27> */
[C---:B------:R-:W-:Y:S07]  /*20ad0*/  HMMA.16816.F32.BF16 R76, R132.reuse, R160, R76 ;  /* 0x000000a0844c723c */ /* 0x040fee000004184c */
[-CC-:B------:R-:W-:Y:S01]  /*20ae0*/  FFMA.FTZ R160, R173, R165.reuse, -R172.reuse ;  /* 0x000000a5ada07223 */ /* 0x180fe200000108ac */
[C---:B------:R-:W-:Y:S01]  /*20af0*/  HMMA.16816.F32.BF16 R80, R132.reuse, R162, R80 ;  /* 0x000000a28450723c */ /* 0x040fe20000041850 */
[----:B------:R-:W5:Y:S03]  /*20b00*/  MUFU.EX2 R163, R182 ;  /* 0x000000b600a37308 */ /* 0x000f660000000800 */
[----:B------:R-:W-:Y:S01]  /*20b10*/  FFMA.FTZ R172, R166, R165, -R172 ;  /* 0x000000a5a6ac7223 */ /* 0x000fe200000108ac */
[----:B------:R-:W-:Y:S03]  /*20b20*/  MOV R161, R170 ;  /* 0x000000aa00a17202 */ /* 0x000fe60000000f00 */
[C---:B----4-:R-:W-:Y:S03]  /*20b30*/  HMMA.16816.F32.BF16 R84, R132.reuse, R156, R84 ;  /* 0x0000009c8454723c */ /* 0x050fe60000041854 */
[----:B------:R4:W-:Y:S05]  /*20b40*/  MUFU.EX2 R165, R172 ;  /* 0x000000ac00a57308 */ /* 0x0009ea0000000800 */
[C---:B------:R-:W-:Y:S01]  /*20b50*/  HMMA.16816.F32.BF16 R88, R132.reuse, R158, R88 ;  /* 0x0000009e8458723c */ /* 0x040fe20000041858 */
[----:B------:R-:W3:Y:S04]  /*20b60*/  LDSM.16.MT88.4 R156, [R223+0x11800] ;  /* 0x01180000df9c783b */ /* 0x000ee80000004200 */
[----:B------:R-:W2:Y:S03]  /*20b70*/  MUFU.EX2 R170, R160 ;  /* 0x000000a000aa7308 */ /* 0x000ea60000000800 */
[C---:B-1----:R-:W-:Y:S04]  /*20b80*/  HMMA.16816.F32.BF16 R92, R132.reuse, R136, R92 ;  /* 0x00000088845c723c */ /* 0x042fe8000004185c */
[----:B-----5:R-:W-:Y:S04]  /*20b90*/  MOV R166, R163 ;  /* 0x000000a300a67202 */ /* 0x020fe80000000f00 */
[C---:B------:R-:W-:Y:S01]  /*20ba0*/  HMMA.16816.F32.BF16 R96, R132.reuse, R138, R96 ;  /* 0x0000008a8460723c */ /* 0x040fe20000041860 */
[----:B------:R-:W1:Y:S07]  /*20bb0*/  LDSM.16.MT88.4 R136, [R221+0x11800] ;  /* 0x01180000dd88783b */ /* 0x000e6e0000004200 */
[C---:B------:R-:W-:Y:S01]  /*20bc0*/  HMMA.16816.F32.BF16 R100, R132.reuse, R140, R100 ;  /* 0x0000008c8464723c */ /* 0x040fe20000041864 */
[----:B----4-:R-:W-:Y:S07]  /*20bd0*/  LDSM.16.MT88.4 R172, [R219+0x11800] ;  /* 0x01180000dbac783b */ /* 0x010fee0000004200 */
[C---:B------:R-:W-:Y:S01]  /*20be0*/  HMMA.16816.F32.BF16 R104, R132.reuse, R142, R104 ;  /* 0x0000008e8468723c */ /* 0x040fe20000041868 */
[----:B------:R-:W4:Y:S07]  /*20bf0*/  LDSM.16.MT88.4 R140, [R220+0x11800] ;  /* 0x01180000dc8c783b */ /* 0x000f2e0000004200 */
[C---:B--2---:R-:W-:Y:S07]  /*20c00*/  HMMA.16816.F32.BF16 R108, R132.reuse, R144, R108 ;  /* 0x00000090846c723c */ /* 0x044fee000004186c */
[----:B------:R-:W-:Y:S01]  /*20c10*/  MOV R144, R177 ;  /* 0x000000b100907202 */ /* 0x000fe20000000f00 */
[C---:B------:R-:W-:Y:S04]  /*20c20*/  HMMA.16816.F32.BF16 R112, R132.reuse, R146, R112 ;  /* 0x000000928470723c */ /* 0x040fe80000041870 */
[----:B------:R-:W-:Y:S03]  /*20c30*/  MOV R145, R161 ;  /* 0x000000a100917202 */ /* 0x000fe60000000f00 */
[----:B------:R-:W-:Y:S01]  /*20c40*/  MOV R146, R179 ;  /* 0x000000b300927202 */ /* 0x000fe20000000f00 */
[C---:B------:R-:W-:Y:S01]  /*20c50*/  HMMA.16816.F32.BF16 R116, R132.reuse, R148, R116 ;  /* 0x000000948474723c */ /* 0x040fe20000041874 */
[----:B------:R-:W2:Y:S03]  /*20c60*/  LDSM.16.MT88.4 R176, [R223+0x13800] ;  /* 0x01380000dfb0783b */ /* 0x000ea60000004200 */
[----:B------:R-:W-:Y:S03]  /*20c70*/  MOV R147, R181 ;  /* 0x000000b500937202 */ /* 0x000fe60000000f00 */
[----:B------:R-:W-:Y:S01]  /*20c80*/  MOV R148, R183 ;  /* 0x000000b700947202 */ /* 0x000fe20000000f00 */
[C---:B------:R-:W-:Y:S01]  /*20c90*/  HMMA.16816.F32.BF16 R120, R132.reuse, R150, R120 ;  /* 0x000000968478723c */ /* 0x040fe20000041878 */
[----:B------:R-:W5:Y:S03]  /*20ca0*/  LDSM.16.MT88.4 R180, [R221+0x13800] ;  /* 0x01380000ddb4783b */ /* 0x000f660000004200 */
[----:B------:R-:W-:Y:S04]  /*20cb0*/  MOV R149, R168 ;  /* 0x000000a800957202 */ /* 0x000fe80000000f00 */
[C---:B---3--:R-:W-:Y:S04]  /*20cc0*/  HMMA.16816.F32.BF16 R124, R132.reuse, R152, R124 ;  /* 0x00000098847c723c */ /* 0x048fe8000004187c */
[----:B------:R-:W-:Y:S04]  /*20cd0*/  F2FP.BF16.PACK_AB R168, R149, R147 ;  /* 0x0000009395a8723e */ /* 0x000fe800000010ff */
[----:B------:R-:W-:Y:S07]  /*20ce0*/  HMMA.16816.F32.BF16 R128, R132, R154, R128 ;  /* 0x0000009a8480723c */ /* 0x000fee0000041880 */
[----:B------:R-:W-:Y:S02]  /*20cf0*/  MOV R134, R170 ;  /* 0x000000aa00867202 */ /* 0x000fe40000000f00 */
[----:B------:R-:W-:Y:S03]  /*20d00*/  MOV R135, R171 ;  /* 0x000000ab00877202 */ /* 0x000fe60000000f00 */
[----:B------:R-:W-:Y:S02]  /*20d10*/  MOV R133, R169 ;  /* 0x000000a900857202 */ /* 0x000fe40000000f00 */
[----:B------:R-:W-:Y:S02]  /*20d20*/  F2FP.BF16.PACK_AB R170, R166, R135 ;  /* 0x00000087a6aa723e */ /* 0x000fe400000010ff */
[----:B------:R-:W-:Y:S02]  /*20d30*/  F2FP.BF16.PACK_AB R169, R148, R146 ;  /* 0x0000009294a9723e */ /* 0x000fe400000010ff */
[----:B------:R-:W-:Y:S07]  /*20d40*/  F2FP.BF16.PACK_AB R171, R165, R134 ;  /* 0x00000086a5ab723e */ /* 0x000fee00000010ff */
[C---:B------:R-:W-:Y:S01]  /*20d50*/  HMMA.16816.F32.BF16 R160, R168.reuse, R156, R4 ;  /* 0x0000009ca8a0723c */ /* 0x040fe20000041804 */
[----:B------:R-:W3:Y:S07]  /*20d60*/  LDSM.16.MT88.4 R4, [R220+0x13800] ;  /* 0x01380000dc04783b */ /* 0x000eee0000004200 */
[C---:B------:R-:W-:Y:S01]  /*20d70*/  HMMA.16816.F32.BF16 R156, R168.reuse, R158, R8 ;  /* 0x0000009ea89c723c */ /* 0x040fe20000041808 */
[----:B------:R-:W2:Y:S07]  /*20d80*/  LDSM.16.MT88.4 R8, [R219+0x13800] ;  /* 0x01380000db08783b */ /* 0x000eae0000004200 */
[C---:B-1----:R-:W-:Y:S07]  /*20d90*/  HMMA.16816.F32.BF16 R152, R168.reuse, R136, R12 ;  /* 0x00000088a898723c */ /* 0x042fee000004180c */
[----:B------:R-:W-:Y:S01]  /*20da0*/  MOV R14, R148 ;  /* 0x00000094000e7202 */ /* 0x000fe20000000f00 */
[----:B------:R-:W-:Y:S02]  /*20db0*/  IMAD.MOV.U32 R15, RZ, RZ, R149 ;  /* 0x000000ffff0f7224 */ /* 0x000fe400078e0095 */
[C---:B------:R-:W-:Y:S07]  /*20dc0*/  HMMA.16816.F32.BF16 R148, R168.reuse, R138, R16 ;  /* 0x0000008aa894723c */ /* 0x040fee0000041810 */
[----:B------:R-:W-:Y:S02]  /*20dd0*/  MOV R16, R146 ;  /* 0x0000009200107202 */ /* 0x000fe40000000f00 */
[----:B------:R-:W-:Y:S03]  /*20de0*/  MOV R17, R147 ;  /* 0x0000009300117202 */ /* 0x000fe60000000f00 */
[----:B------:R-:W-:Y:S02]  /*20df0*/  MOV R18, R144 ;  /* 0x0000009000127202 */ /* 0x000fe40000000f00 */
[----:B------:R-:W-:Y:S02]  /*20e00*/  MOV R19, R145 ;  /* 0x0000009100137202 */ /* 0x000fe40000000f00 */
[C---:B----4-:R-:W-:Y:S01]  /*20e10*/  HMMA.16816.F32.BF16 R144, R168.reuse, R140, R20 ;  /* 0x0000008ca890723c */ /* 0x050fe20000041814 */
[----:B------:R-:W-:Y:S07]  /*20e20*/  LDSM.16.MT88.4 R20, [R220+0x15800] ;  /* 0x01580000dc14783b */ /* 0x000fee0000004200 */
[C---:B------:R-:W-:Y:S01]  /*20e30*/  HMMA.16816.F32.BF16 R140, R168.reuse, R142, R24 ;  /* 0x0000008ea88c723c */ /* 0x040fe20000041818 */
[----:B------:R-:W-:Y:S07]  /*20e40*/  LDSM.16.MT88.4 R24, [R219+0x15800] ;  /* 0x01580000db18783b */ /* 0x000fee0000004200 */
[C---:B------:R-:W-:Y:S07]  /*20e50*/  HMMA.16816.F32.BF16 R136, R168.reuse, R172, R28 ;  /* 0x000000aca888723c */ /* 0x040fee000004181c */
[----:B------:R-:W-:Y:S02]  /*20e60*/  MOV R31, R133 ;  /* 0x00000085001f7202 */ /* 0x000fe40000000f00 */
[----:B------:R-:W-:Y:S03]  /*20e70*/  MOV R173, R134 ;  /* 0x0000008600ad7202 */ /* 0x000fe60000000f00 */
[----:B------:R-:W-:Y:S02]  /*20e80*/  MOV R172, R135 ;  /* 0x0000008700ac7202 */ /* 0x000fe40000000f00 */
[C---:B------:R-:W-:Y:S01]  /*20e90*/  HMMA.16816.F32.BF16 R132, R168.reuse, R174, R32 ;  /* 0x000000aea884723c */ /* 0x040fe20000041820 */
[----:B------:R-:W-:Y:S06]  /*20ea0*/  LDSM.16.MT88.4 R32, [R221+0x17800] ;  /* 0x01780000dd20783b */ /* 0x000fec0000004200 */
[----:B------:R-:W-:Y:S01]  /*20eb0*/  IMAD.MOV.U32 R175, RZ, RZ, R14 ;  /* 0x000000ffffaf7224 */ /* 0x000fe200078e000e */
[C---:B--2---:R-:W-:Y:S04]  /*20ec0*/  HMMA.16816.F32.BF16 R36, R168.reuse, R176, R36 ;  /* 0x000000b0a824723c */ /* 0x044fe80000041824 */
[----:B------:R-:W-:Y:S02]  /*20ed0*/  MOV R174, R15 ;  /* 0x0000000f00ae7202 */ /* 0x000fe40000000f00 */
[----:B------:R-:W1:Y:S01]  /*20ee0*/  LDSM.16.MT88.4 R12, [R223+0x15800] ;  /* 0x01580000df0c783b */ /* 0x000e620000004200 */
[----:B------:R-:W-:Y:S01]  /*20ef0*/  MOV R177, R16 ;  /* 0x0000001000b17202 */ /* 0x000fe20000000f00 */
[C---:B------:R-:W-:Y:S04]  /*20f00*/  HMMA.16816.F32.BF16 R40, R168.reuse, R178, R40 ;  /* 0x000000b2a828723c */ /* 0x040fe80000041828 */
[----:B------:R-:W-:Y:S03]  /*20f10*/  MOV R176, R17 ;  /* 0x0000001100b07202 */ /* 0x000fe60000000f00 */
[----:B------:R-:W-:Y:S01]  /*20f20*/  MOV R179, R18 ;  /* 0x0000001200b37202 */ /* 0x000fe20000000f00 */
[C---:B-----5:R-:W-:Y:S04]  /*20f30*/  HMMA.16816.F32.BF16 R44, R168.reuse, R180, R44 ;  /* 0x000000b4a82c723c */ /* 0x060fe8000004182c */
[----:B------:R-:W-:Y:S02]  /*20f40*/  MOV R178, R19 ;  /* 0x0000001300b27202 */ /* 0x000fe40000000f00 */
[----:B------:R-:W2:Y:S01]  /*20f50*/  LDSM.16.MT88.4 R16, [R221+0x15800] ;  /* 0x01580000dd10783b */ /* 0x000ea20000004200 */
[----:B------:R-:W-:Y:S01]  /*20f60*/  MOV R181, R31 ;  /* 0x0000001f00b57202 */ /* 0x000fe20000000f00 */
[C---:B------:R-:W-:Y:S06]  /*20f70*/  HMMA.16816.F32.BF16 R48, R168.reuse, R182, R48 ;  /* 0x000000b6a830723c */ /* 0x040fec0000041830 */
[----:B------:R-:W4:Y:S02]  /*20f80*/  LDSM.16.MT88.4 R28, [R223+0x17800] ;  /* 0x01780000df1c783b */ /* 0x000f240000004200 */
[C---:B---3--:R-:W-:Y:S08]  /*20f90*/  HMMA.16816.F32.BF16 R52, R168.reuse, R4, R52 ;  /* 0x00000004a834723c */ /* 0x048ff00000041834 */
[C---:B------:R-:W-:Y:S01]  /*20fa0*/  HMMA.16816.F32.BF16 R56, R168.reuse, R6, R56 ;  /* 0x00000006a838723c */ /* 0x040fe20000041838 */
[----:B------:R-:W3:Y:S07]  /*20fb0*/  LDSM.16.MT88.4 R4, [R220+0x17800] ;  /* 0x01780000dc04783b */ /* 0x000eee0000004200 */
[C---:B------:R-:W-:Y:S08]  /*20fc0*/  HMMA.16816.F32.BF16 R60, R168.reuse, R8, R60 ;  /* 0x00000008a83c723c */ /* 0x040ff0000004183c */
[C---:B------:R-:W-:Y:S01]  /*20fd0*/  HMMA.16816.F32.BF16 R64, R168.reuse, R10, R64 ;  /* 0x0000000aa840723c */ /* 0x040fe20000041840 */
[----:B------:R-:W5:Y:S07]  /*20fe0*/  LDSM.16.MT88.4 R8, [R219+0x17800] ;  /* 0x01780000db08783b */ /* 0x000f6e0000004200 */
        /* <DEDUP_REMOVED lines=41> */
[C---:B-----5:R-:W-:Y:S04]  /*21280*/  HMMA.16816.F32.BF16 R124, R168.reuse, R8, R124 ;  /* 0x00000008a87c723c */ /* 0x060fe8000004187c */
[----:B------:R-:W-:Y:S01]  /*21290*/  FADD.FTZ R251, R165, R0 ;  /* 0x00000000a5fb7221 */ /* 0x000fe20000010000 */
[----:B------:R-:W-:Y:S03]  /*212a0*/  MOV R0, R3 ;  /* 0x0000000300007202 */ /* 0x000fe60000000f00 */
[----:B------:R-:W-:Y:S01]  /*212b0*/  HMMA.16816.F32.BF16 R128, R168, R10, R128 ;  /* 0x0000000aa880723c */ /* 0x000fe20000041880 */
[----:B------:R-:W-:-:S07]  /*212c0*/  @P0 BRA `(.L_x_6713) ;  /* 0xffffbd6000000947 */ /* 0x000fce000383ffff */
.L_x_6704:
        /* <DEDUP_REMOVED lines=11> */
.L_x_6727:
[----:B--23--:R-:W-:Y:S01]  /*21380*/  FADD.FTZ R250, R6, R250 ;  /* 0x000000fa06fa7221 */ /* 0x00cfe20000010000 */
[----:B------:R-:W-:Y:S05]  /*21390*/  BRA.DIV ~URZ, `(.L_x_6715) ;  /* 0x00001f127f007947 */ /* 0x000fea000b800000 */
[----:B------:R-:W2:Y:S04]  /*213a0*/  SHFL.BFLY PT, R0, R251, 0x2, 0x1f ;  /* 0x0c401f00fb007f89 */ /* 0x000ea800000e0000 */
[----:B------:R-:W3:Y:S01]  /*213b0*/  SHFL.BFLY PT, R5, R250, 0x1, 0x1f ;  /* 0x0c201f00fa057f89 */ /* 0x000ee200000e0000 */
[----:B--2---:R-:W-:Y:S02]  /*213c0*/  FADD.FTZ R7, R0, R251 ;  /* 0x000000fb00077221 */ /* 0x004fe40000010000 */
[----:B---3--:R-:W-:-:S03]  /*213d0*/  FADD.FTZ R10, R250, R5 ;  /* 0x00000005fa0a7221 */ /* 0x008fc60000010000 */
[----:B------:R2:W3:Y:S04]  /*213e0*/  SHFL.BFLY PT, R6, R7, 0x1, 0x1f ;  /* 0x0c201f0007067f89 */ /* 0x0004e800000e0000 */
.L_x_6728:
        /* <DEDUP_REMOVED lines=330> */
.L_x_6717:
[----:B------:R-:W-:Y:S02]  /*22890*/  ULDC.64 UR4, c[0x0][0x118] ;  /* 0x0000460000047ab9 */ /* 0x000fe40000000a00 */
[----:B------:R-:W2:Y:S04]  /*228a0*/  LD.E R2, [R8.64+0x60] ;  /* 0x0000600408027980 */ /* 0x000ea8000c101900 */
[----:B------:R-:W3:Y:S01]  /*228b0*/  LD.E R240, [R8.64+0xb4] ;  /* 0x0000b40408f07980 */ /* 0x000ee2000c101900 */
[----:B--2---:R-:W-:-:S04]  /*228c0*/  IMAD R3, R2, R236, R235 ;  /* 0x000000ec02037224 */ /* 0x004fc800078e02eb */
[----:B---3--:R-:W-:Y:S02]  /*228d0*/  IMAD R240, R240, R3, RZ ;  /* 0x00000003f0f07224 */ /* 0x008fe400078e02ff */
.L_x_6718:
[----:B------:R-:W-:Y:S05]  /*228e0*/  BSYNC B0 ;  /* 0x0000000000007941 */ /* 0x000fea0003800000 */
.L_x_6716:
        /* <DEDUP_REMOVED lines=8> */
[----:B------:R-:W2:Y:S01]  /*22970*/  S2R R2, SR_TID.X ;  /* 0x0000000000027919 */ /* 0x000ea20000002100 */
[----:B------:R-:W-:Y:S02]  /*22980*/  LOP3.LUT R10, R10, 0xffffffc, RZ, 0xc0, !PT ;  /* 0x0ffffffc0a0a7812 */ /* 0x000fe400078ec0ff */
[----:B-1----:R-:W-:Y:S01]  /*22990*/  LOP3.LUT R9, R11, 0xffffffe0, RZ, 0xc0, !PT ;  /* 0xffffffe00b097812 */ /* 0x002fe200078ec0ff */
[----:B------:R1:W3:Y:S04]  /*229a0*/  LDS.128 R72, [R239] ;  /* 0x00000000ef487984 */ /* 0x0002e80000000c00 */
[----:B------:R-:W-:Y:S01]  /*229b0*/  IMAD.IADD R9, R4, 0x1, -R9 ;  /* 0x0000000104097824 */ /* 0x000fe200078e0a09 */
[----:B------:R1:W4:Y:S01]  /*229c0*/  LDS.128 R68, [R239+0x800] ;  /* 0x00080000ef447984 */ /* 0x0003220000000c00 */
[----:B--2---:R-:W-:-:S03]  /*229d0*/  SHF.R.S32.HI R3, RZ, 0x1f, R2 ;  /* 0x0000001fff037819 */ /* 0x004fc60000011402 */
[----:B------:R1:W2:Y:S01]  /*229e0*/  LDS.128 R64, [R239+0x1000] ;  /* 0x00100000ef407984 */ /* 0x0002a20000000c00 */
[----:B------:R-:W-:Y:S02]  /*229f0*/  LOP3.LUT P0, RZ, R9, 0x3, RZ, 0xc0, !PT ;  /* 0x0000000309ff7812 */ /* 0x000fe4000780c0ff */
[----:B------:R-:W-:Y:S01]  /*22a00*/  LEA.HI R3, R3, R2, RZ, 0x5 ;  /* 0x0000000203037211 */ /* 0x000fe200078f28ff */
[----:B------:R1:W1:Y:S03]  /*22a10*/  LDS.128 R60, [R239+0x1800] ;  /* 0x00180000ef3c7984 */ /* 0x0002660000000c00 */
[----:B------:R-:W-:Y:S01]  /*22a20*/  LOP3.LUT R3, R3, 0xffffffe0, RZ, 0xc0, !PT ;  /* 0xffffffe003037812 */ /* 0x000fe200078ec0ff */
[----:B------:R1:W1:Y:S04]  /*22a30*/  LDS.128 R56, [R239+0x2000] ;  /* 0x00200000ef387984 */ /* 0x0002680000000c00 */
[----:B------:R1:W1:Y:S01]  /*22a40*/  LDS.128 R52, [R239+0x2800] ;  /* 0x00280000ef347984 */ /* 0x0002620000000c00 */
[----:B------:R-:W-:-:S03]  /*22a50*/  IMAD.IADD R3, R2, 0x1, -R3 ;  /* 0x0000000102037824 */ /* 0x000fc600078e0a03 */
[----:B------:R1:W1:Y:S02]  /*22a60*/  LDS.128 R48, [R239+0x3000] ;  /* 0x00300000ef307984 */ /* 0x0002640000000c00 */
[----:B------:R-:W-:Y:S02]  /*22a70*/  SHF.R.S32.HI R8, RZ, 0x1f, R3 ;  /* 0x0000001fff087819 */ /* 0x000fe40000011403 */
[----:B------:R1:W1:Y:S02]  /*22a80*/  LDS.128 R44, [R239+0x3800] ;  /* 0x00380000ef2c7984 */ /* 0x0002640000000c00 */
[----:B------:R-:W-:Y:S01]  /*22a90*/  LEA.HI R8, R8, R3, RZ, 0x2 ;  /* 0x0000000308087211 */ /* 0x000fe200078f10ff */
[----:B------:R-:W-:Y:S01]  /*22aa0*/  IMAD.IADD R3, R13, 0x1, -R10 ;  /* 0x000000010d037824 */ /* 0x000fe200078e0a0a */
[----:B------:R1:W1:Y:S02]  /*22ab0*/  LDS.128 R40, [R239+0x4000] ;  /* 0x00400000ef287984 */ /* 0x0002640000000c00 */
[----:B------:R-:W-:-:S02]  /*22ac0*/  SHF.R.S32.HI R8, RZ, 0x2, R8 ;  /* 0x00000002ff087819 */ /* 0x000fc40000011408 */
[----:B------:R1:W1:Y:S03]  /*22ad0*/  LDS.128 R36, [R239+0x4800] ;  /* 0x00480000ef247984 */ /* 0x0002660000000c00 */
[----:B------:R-:W-:Y:S01]  /*22ae0*/  IMAD R3, R3, 0x10, R8 ;  /* 0x0000001003037824 */ /* 0x000fe200078e0208 */
        /* <DEDUP_REMOVED lines=20> */
.L_x_6720:
[----:B--234-:R-:W-:Y:S05]  /*22c30*/  BSYNC B0 ;  /* 0x0000000000007941 */ /* 0x01cfea0003800000 */
.L_x_6719:
[----:B------:R-:W-:Y:S01]  /*22c40*/  LEA.HI R3, R5, R4, RZ, 0x3 ;  /* 0x0000000405037211 */ /* 0x000fe200078f18ff */
[----:B------:R-:W-:Y:S01]  /*22c50*/  IMAD.SHL.U32 R237, R237, 0x40, RZ ;  /* 0x00000040eded7824 */ /* 0x000fe200078e00ff */
[----:B------:R-:W-:Y:S02]  /*22c60*/  BSSY B0, `(.L_x_6721) ;  /* 0x0000023000007945 */ /* 0x000fe40003800000 */
[----:B------:R-:W-:Y:S01]  /*22c70*/  LOP3.LUT R3, R3, 0xfffffff8, RZ, 0xc0, !PT ;  /* 0xfffffff803037812 */ /* 0x000fe200078ec0ff */
[----:B------:R-:W-:-:S04]  /*22c80*/  IMAD R5, R81, R237, RZ ;  /* 0x000000ed51057224 */ /* 0x000fc800078e02ff */
[----:B------:R-:W-:Y:S01]  /*22c90*/  IMAD.IADD R3, R4, 0x1, -R3 ;  /* 0x0000000104037824 */ /* 0x000fe200078e0a03 */
[----:B------:R-:W-:-:S03]  /*22ca0*/  SHF.R.S32.HI R4, RZ, 0x1f, R237 ;  /* 0x0000001fff047819 */ /* 0x000fc600000114ed */
[----:B------:R-:W-:Y:S01]  /*22cb0*/  IMAD.SHL.U32 R8, R3, 0x8, RZ ;  /* 0x0000000803087824 */ /* 0x000fe200078e00ff */
[----:B------:R-:W-:Y:S01]  /*22cc0*/  SHF.R.S32.HI R3, RZ, 0x1f, R2 ;  /* 0x0000001fff037819 */ /* 0x000fe20000011402 */
[----:B------:R-:W-:-:S03]  /*22cd0*/  IMAD R5, R80, R4, R5 ;  /* 0x0000000450057224 */ /* 0x000fc600078e0205 */
[----:B------:R-:W-:Y:S02]  /*22ce0*/  SHF.R.S32.HI R9, RZ, 0x1f, R8 ;  /* 0x0000001fff097819 */ /* 0x000fe40000011408 */
[----:B------:R-:W-:-:S03]  /*22cf0*/  LEA.HI R3, R3, R2, RZ, 0x3 ;  /* 0x0000000203037211 */ /* 0x000fc600078f18ff */
[----:B------:R-:W-:Y:S01]  /*22d00*/  IMAD.WIDE.U32 R8, R80, R237, R8 ;  /* 0x000000ed50087225 */ /* 0x000fe200078e0008 */
[----:B------:R-:W-:-:S03]  /*22d10*/  SHF.R.S32.HI R3, RZ, 0x3, R3 ;  /* 0x00000003ff037819 */ /* 0x000fc60000011403 */
[----:B------:R-:W-:Y:S01]  /*22d20*/  IMAD.IADD R237, R238, 0x1, -R237 ;  /* 0x00000001eeed7824 */ /* 0x000fe200078e0aed */
[----:B------:R-:W-:-:S04]  /*22d30*/  IADD3 R6, P0, R6, R8, RZ ;  /* 0x0000000806067210 */ /* 0x000fc80007f1e0ff */
        /* <DEDUP_REMOVED lines=21> */
.L_x_6722:
[----:B------:R-:W-:Y:S05]  /*22e90*/  BSYNC B0 ;  /* 0x0000000000007941 */ /* 0x000fea0003800000 */
.L_x_6721:
        /* <DEDUP_REMOVED lines=19> */
.L_x_6724:
[----:B------:R-:W-:Y:S05]  /*22fd0*/  BSYNC B0 ;  /* 0x0000000000007941 */ /* 0x000fea0003800000 */
.L_x_6723:
        /* <DEDUP_REMOVED lines=19> */
.L_x_6726:
[----:B------:R-:W-:Y:S05]  /*23110*/  BSYNC B0 ;  /* 0x0000000000007941 */ /* 0x000fea0003800000 */
.L_x_6725:
[----:B------:R-:W-:Y:S01]  /*23120*/  IADD3 R0, R3, 0x30, RZ ;  /* 0x0000003003007810 */ /* 0x000fe20007ffe0ff */
[----:B------:R-:W-:-:S03]  /*23130*/  IMAD.MOV.U32 R235, RZ, RZ, 0x0 ;  /* 0x00000000ffeb7424 */ /* 0x000fc600078e00ff */
[----:B------:R-:W-:-:S13]  /*23140*/  ISETP.GE.AND P0, PT, R0, R237, PT ;  /* 0x000000ed0000720c */ /* 0x000fda0003f06270 */
[----:B------:R-:W-:Y:S05]  /*23150*/  @P0 RET.REL.NODEC R234 `(_ZN5flash24flash_fwd_splitkv_kernelI23Flash_fwd_kernel_traitsILi256ELi64ELi64ELi4ELb0ELb0EN7cutlass10bfloat16_tE19Flash_kernel_traitsILi256ELi64ELi64ELi4ES3_EELb0ELb1ELb0ELb0ELb1ELb0ELb0ELb1EEEvNS_16Flash_fwd_paramsE) ;  /* 0xfffdcea0ea000950 */ /* 0x000fea0003c3ffff */
        /* <DEDUP_REMOVED lines=16> */
[----:B------:R-:W-:Y:S05]  /*23260*/  RET.REL.NODEC R234 `(_ZN5flash24flash_fwd_splitkv_kernelI23Flash_fwd_kernel_traitsILi256ELi64ELi64ELi4ELb0ELb0EN7cutlass10bfloat16_tE19Flash_kernel_traitsILi256ELi64ELi64ELi4ES3_EELb0ELb1ELb0ELb0ELb1ELb0ELb0ELb1EEEvNS_16Flash_fwd_paramsE) ;  /* 0xfffdcd90ea007950 */ /* 0x000fea0003c3ffff */
.L_x_6714:
[----:B------:R-:W-:Y:S02]  /*23270*/  MOV R6, 0x2 ;  /* 0x0000000200067802 */ /* 0x000fe40000000f00 */
[----:B------:R-:W-:-:S02]  /*23280*/  MOV R4, 0x232a0 ;  /* 0x000232a000047802 */ /* 0x000fc40000000f00 */
[----:B-1---5:R-:W-:Y:S05]  /*23290*/  CALL.REL.NOINC `($__internal_30_$__cuda_sm70_shflsync_bfly_p) ;  /* 0x000000f000007944 */ /* 0x022fea0003c00000 */
[----:B-12---:R-:W-:Y:S05]  /*232a0*/  BRA `(.L_x_6727) ;  /* 0xffffe0d000007947 */ /* 0x006fea000383ffff */
.L_x_6715:
[----:B------:R-:W-:Y:S02]  /*232b0*/  MOV R6, 0x1 ;  /* 0x0000000100067802 */ /* 0x000fe40000000f00 */
[----:B------:R-:W-:-:S02]  /*232c0*/  MOV R4, 0x232e0 ;  /* 0x000232e000047802 */ /* 0x000fc40000000f00 */
[----:B-1---5:R-:W-:Y:S05]  /*232d0*/  CALL.REL.NOINC `($__internal_30_$__cuda_sm70_shflsync_bfly_p) ;  /* 0x000000b000007944 */ /* 0x022fea0003c00000 */
[----:B--2---:R-:W-:Y:S01]  /*232e0*/  FADD.FTZ R10, R250, R6 ;  /* 0x00000006fa0a7221 */ /* 0x004fe20000010000 */
[----:B-1----:R-:W-:-:S02]  /*232f0*/  MOV R250, R251 ;  /* 0x000000fb00fa7202 */ /* 0x002fc40000000f00 */
[----:B------:R-:W-:Y:S02]  /*23300*/  MOV R6, 0x2 ;  /* 0x0000000200067802 */ /* 0x000fe40000000f00 */
[----:B------:R-:W-:Y:S02]  /*23310*/  MOV R4, 0x23330 ;  /* 0x0002333000047802 */ /* 0x000fe40000000f00 */
[----:B------:R-:W-:Y:S05]  /*23320*/  CALL.REL.NOINC `($__internal_30_$__cuda_sm70_shflsync_bfly_p) ;  /* 0x0000006000007944 */ /* 0x000fea0003c00000 */
[----:B--2---:R-:W-:Y:S01]  /*23330*/  FADD.FTZ R7, R251, R6 ;  /* 0x00000006fb077221 */ /* 0x004fe20000010000 */
[----:B------:R-:W-:Y:S02]  /*23340*/  MOV R6, 0x1 ;  /* 0x0000000100067802 */ /* 0x000fe40000000f00 */
[----:B------:R-:W-:Y:S02]  /*23350*/  MOV R4, 0x23380 ;  /* 0x0002338000047802 */ /* 0x000fe40000000f00 */
[----:B-1----:R-:W-:Y:S02]  /*23360*/  MOV R250, R7 ;  /* 0x0000000700fa7202 */ /* 0x002fe40000000f00 */
[----:B------:R-:W-:Y:S05]  /*23370*/  CALL.REL.NOINC `($__internal_30_$__cuda_sm70_shflsync_bfly_p) ;  /* 0x0000001000007944 */ /* 0x000fea0003c00000 */
[----:B-12---:R-:W-:Y:S05]  /*23380*/  BRA `(.L_x_6728) ;  /* 0xffffe06000007947 */ /* 0x006fea000383ffff */
        .weak           $__internal_30_$__cuda_sm70_shflsync_bfly_p
        .type           $__internal_30_$__cuda_sm70_shflsync_bfly_p,@function
        .size           $__internal_30_$__cuda_sm70_shflsync_bfly_p,(.L_x_8905 - $__internal_30_$__cuda_sm70_shflsync_bfly_p)
$__internal_30_$__cuda_sm70_shflsync_bfly_p:
[----:B------:R-:W-:Y:S01]  /*23390*/  MOV R12, R4 ;  /* 0x00000004000c7202 */ /* 0x000fe20000000f00 */
[----:B------:R-:W-:Y:S04]  /*233a0*/  WARPSYNC R0 ;  /* 0x0000000000007348 */ /* 0x000fe80003800000 */
[----:B------:R-:W-:Y:S01]  /*233b0*/  MOV R13, 0x0 ;  /* 0x00000000000d7802 */ /* 0x000fe20000000f00 */
[----:B------:R1:W2:Y:S03]  /*233c0*/  SHFL.BFLY PT, R6, R250, R6, R5 ;  /* 0x0c000006fa067389 */ /* 0x0002a600000e0005 */
[----:B------:R-:W-:Y:S05]  /*233d0*/  RET.REL.NODEC R12 `(_ZN5flash24flash_fwd_splitkv_kernelI23Flash_fwd_kernel_traitsILi256ELi64ELi64ELi4ELb0ELb0EN7cutlass10bfloat16_tE19Flash_kernel_traitsILi256ELi64ELi64ELi4ES3_EELb0ELb1ELb0ELb0ELb1ELb0ELb0ELb1EEEvNS_16Flash_fwd_paramsE) ;  /* 0xfffdcc200c007950 */ /* 0x000fea0003c3ffff */
.L_x_6729:
        /* <DEDUP_REMOVED lines=10> */
.L_x_8905:


//--------------------- .text._ZN5flash24flash_fwd_splitkv_kernelI23Flash_fwd_kernel_traitsILi256ELi64ELi64ELi4ELb0ELb0EN7cutlass10bfloat16_tE19Flash_kernel_traitsILi256ELi64ELi64ELi4ES3_EELb0ELb1ELb0ELb0ELb1ELb1ELb0ELb1EEEvNS_16Flash_fwd_paramsE --------------------------
	.section	.text._ZN5flash24flash_fwd_splitkv_kernelI23Flash_fwd_kernel_traitsILi256ELi64ELi64ELi4ELb0ELb0EN7cutlass10bfloat16_tE19Flash_kernel_traitsILi256ELi64ELi64ELi4ES3_EELb0ELb1ELb0ELb0ELb1ELb1ELb0ELb1EEEvNS_16Flash_fwd_paramsE,"ax",@progbits
	.sectioninfo	@"SHI_REGISTERS=255"
	.align	128
        .global         _ZN5flash24flash_fwd_splitkv_kernelI23Flash_fwd_kernel_traitsILi256ELi64ELi64ELi4ELb0ELb0EN7cutlass10bfloat16_tE19Flash_kernel_traitsILi256ELi64ELi64ELi4ES3_EELb0ELb1ELb0ELb0ELb1ELb1ELb0ELb1EEEvNS_16Flash_fwd_paramsE
        .type           _ZN5flash24flash_fwd_splitkv_kernelI23Flash_fwd_kernel_traitsILi256ELi64ELi64ELi4ELb0ELb0EN7cutlass10bfloat16_tE19Flash_kernel_traitsILi256ELi64ELi64ELi4ES3_EELb0ELb1ELb0ELb0ELb1ELb1ELb0ELb1EEEvNS_16Flash_fwd_paramsE,@function
        .size           _ZN5flash24flash_fwd_splitkv_kernelI23Flash_fwd_kernel_traitsILi256ELi64ELi64ELi4ELb0ELb0EN7cutlass10bfloat16_tE19Flash_kernel_traitsILi256ELi64ELi64ELi4ES3_EELb0ELb1ELb0ELb0ELb1ELb1ELb0ELb1EEEvNS_16Flash_fwd_paramsE,(.L_x_8907 - _ZN5flash24flash_fwd_splitkv_kernelI23Flash_fwd_kernel_traitsILi256ELi64ELi64ELi4ELb0ELb0EN7cutlass10bfloat16_tE19Flash_kernel_traitsILi256ELi64ELi64ELi4ES3_EELb0ELb1ELb0ELb0ELb1ELb1ELb0ELb1EEEvNS_16Flash_fwd_paramsE)
        .other          _ZN5flash24flash_fwd_splitkv_kernelI23Flash_fwd_kernel_traitsILi256ELi64ELi64ELi4ELb0ELb0EN7cutlass10bfloat16_tE19Flash_kernel_traitsILi256ELi64ELi64ELi4ES3_EELb0ELb1ELb0ELb0ELb1ELb1ELb0ELb1EEEvNS_16Flash_fwd_paramsE,@"STO_CUDA_ENTRY STV_DEFAULT"
_ZN5flash24flash_fwd_splitkv_kernelI23Flash_fwd_kernel_traitsILi256ELi64ELi64ELi4ELb0ELb0EN7cutlass10bfloat16_tE19Flash_kernel_traitsILi256ELi64ELi64ELi4ES3_EELb0ELb1ELb0ELb0ELb1ELb1ELb0ELb1EEEvNS_16Flash_fwd_paramsE:
.text._ZN5flash24flash_fwd_splitkv_kernelI23Flash_fwd_kernel_traitsILi256ELi64ELi64ELi4ELb0ELb0EN7cutlass10bfloat16_tE19Flash_kernel_traitsILi256ELi64ELi64ELi4ES3_EELb0ELb1ELb0ELb0ELb1ELb1ELb0ELb1EEEvNS_16Flash_fwd_paramsE:
        /* <DEDUP_REMOVED lines=10> */
[----:B-123--:R-:W-:Y:S05]  /*00a0*/  CALL.REL.NOINC `($_ZN5flash24flash_fwd_splitkv_kernelI23Flash_fwd_kernel_traitsILi256ELi64ELi64ELi4ELb0ELb0EN7cutlass10bfloat16_tE19Flash_kernel_traitsILi256ELi64ELi64ELi4ES3_EELb0ELb1ELb0ELb0ELb1ELb1ELb0ELb1EEEvNS_16Flash_fwd_paramsE$_ZN5flash30compute_attn_1rowblock_splitkvI23Flash_fwd_kernel_traitsILi256ELi64ELi64ELi4ELb0ELb0EN7cutlass10bfloat16_tE19Flash_kernel_traitsILi256ELi64ELi64ELi4ES3_EELb0ELb1ELb0ELb0ELb1ELb1ELb0ELb1ENS_16Flash_fwd_paramsEEEvRKT8_iiiii) ;  /* 0x0000002000007944 */ /* 0x00efea0003c00000 */
[----:B------:R-:W-:Y:S05]  /*00b0*/  BSYNC B3 ;  /* 0x0000000000037941 */ /* 0x000fea0003800000 */
.L_x_6730:
[----:B------:R-:W-:Y:S05]  /*00c0*/  EXIT ;  /* 0x000000000000794d */ /* 0x000fea0003800000 */
        .type           $_ZN5flash24flash_fwd_splitkv_kernelI23Flash_fwd_kernel_traitsILi256ELi64ELi64ELi4ELb0ELb0EN7cutlass10bfloat16_tE19Flash_kernel_traitsILi256ELi64ELi64ELi4ES3_EELb0ELb1ELb0ELb0ELb1ELb1ELb0ELb1EEEvNS_16Flash_fwd_paramsE$_ZN5flash30compute_attn_1rowblock_splitkvI23Flash_fwd_kernel_traitsILi256ELi64ELi64ELi4ELb0ELb0EN7cutlass10bfloat16_tE19Flash_kernel_traitsILi256ELi64ELi64ELi4ES3_EELb0ELb1ELb0ELb0ELb1ELb1ELb0ELb1ENS_16Flash_fwd_paramsEEEvRKT8_iiiii,@function
        .size           $_ZN5flash24flash_fwd_splitkv_kernelI23Flash_fwd_kernel_traitsILi256ELi64ELi64ELi4ELb0ELb0EN7cutlass10bfloat16_tE19Flash_kernel_traitsILi256ELi64ELi64ELi4ES3_EELb0ELb1ELb0ELb0ELb1ELb1ELb0ELb1EEEvNS_16Flash_fwd_paramsE$_ZN5flash30compute_attn_1rowblock_splitkvI23Flash_fwd_kernel_traitsILi256ELi64ELi64ELi4ELb0ELb0EN7cutlass10bfloat16_tE19Flash_kernel_traitsILi256ELi64ELi64ELi4ES3_EELb0ELb1ELb0ELb0ELb1ELb1ELb0ELb1ENS_16Flash_fwd_paramsEEEvRKT8_iiiii,($__internal_31_$__cuda_sm70_shflsync_bfly_p - $_ZN5flash24flash_fwd_splitkv_kernelI23Flash_fwd_kernel_traitsILi256ELi64ELi64ELi4ELb0ELb0EN7cutlass10bfloat16_tE19Flash_kernel_traitsILi256ELi64ELi64ELi4ES3_EELb0ELb1ELb0ELb0ELb1ELb1ELb0ELb1EEEvNS_16Flash_fwd_paramsE$_ZN5flash30compute_attn_1rowblock_splitkvI23Flash_fwd_kernel_traitsILi256ELi64ELi64ELi4ELb0ELb0EN7cutlass10bfloat16_tE19Flash_kernel_traitsILi256ELi64ELi64ELi4ES3_EELb0ELb1ELb0ELb0ELb1ELb1ELb0ELb1ENS_16Flash_fwd_paramsEEEvRKT8_iiiii)
$_ZN5flash24flash_fwd_splitkv_kernelI23Flash_fwd_kernel_traitsILi256ELi64ELi64ELi4ELb0ELb0EN7cutlass10bfloat16_tE19Flash_kernel_traitsILi256ELi64ELi64ELi4ES3_EELb0ELb1ELb0ELb0ELb1ELb1ELb0ELb1EEEvNS_16Flash_fwd_paramsE$_ZN5flash30compute_attn_1rowblock_splitkvI23Flash_fwd_kernel_traitsILi256ELi64ELi64ELi4ELb0ELb0EN7cutlass10bfloat16_tE19Flash_kernel_traitsILi256ELi64ELi64ELi4ES3_EELb0ELb1ELb0ELb0ELb1ELb1ELb0ELb1ENS_16Flash_fwd_paramsEEEvRKT8_iiiii:
        /* <DEDUP_REMOVED lines=21> */
.L_x_6732:
[----:B------:R-:W-:Y:S05]  /*0220*/  BSYNC B0 ;  /* 0x0000000000007941 */ /* 0x000fea0003800000 */
.L_x_6731:
        /* <DEDUP_REMOVED lines=17> */
.L_x_6734:
[----:B------:R3:W5:Y:S02]  /*0340*/  LD.E R3, [R18.64+0xb8] ;  /* 0x0000b80612037980 */ /* 0x000764000c101900 */
.L_x_6735:
[----:B------:R-:W-:Y:S05]  /*0350*/  BSYNC B0 ;  /* 0x0000000000007941 */ /* 0x000fea0003800000 */
.L_x_6733:
        /* <DEDUP_REMOVED lines=10> */
.L_x_6737:
[----:B------:R-:W3:Y:S01]  /*0400*/  LD.E.64 R2, [R18.64+0x108] ;  /* 0x0001080612027980 */ /* 0x000ee2000c101b00 */
[----:B------:R-:W-:Y:S01]  /*0410*/  BSSY B0, `(.L_x_6739) ;  /* 0x0000006000007945 */ /* 0x000fe20003800000 */
[----:B------:R-:W-:Y:S01]  /*0420*/  IMAD.MOV.U32 R53, RZ, RZ, RZ ;  /* 0x000000ffff357224 */ /* 0x000fe200078e00ff */
[----:B---3--:R-:W-:-:S04]  /*0430*/  ISETP.NE.U32.AND P1, PT, R2, RZ, PT ;  /* 0x000000ff0200720c */ /* 0x008fc80003f25070 */
[----:B------:R-:W-:-:S13]  /*0440*/  ISETP.NE.AND.EX P1, PT, R3, RZ, PT, P1 ;  /* 0x000000ff0300720c */ /* 0x000fda0003f25310 */
[----:B------:R-:W-:Y:S05]  /*0450*/  @!P1 BRA `(.L_x_6740) ;  /* 0x0000001000009947 */ /* 0x000fea0003800000 */
[----:B------:R3:W5:Y:S02]  /*0460*/  LD.E R53, [R18.64+0xbc] ;  /* 0x0000bc0612357980 */ /* 0x000764000c101900 */
.L_x_6740:
[----:B------:R-:W-:Y:S05]  /*0470*/  BSYNC B0 ;  /* 0x0000000000007941 */ /* 0x000fea0003800000 */
.L_x_6739:
[----:B-----5:R-:W-:Y:S02]  /*0480*/  IADD3 R53, R70, R53, RZ ;  /* 0x0000003546357210 */ /* 0x020fe40007ffe0ff */
.L_x_6738:
[----:B------:R-:W-:Y:S05]  /*0490*/  BSYNC B1 ;  /* 0x0000000000017941 */ /* 0x000fea0003800000 */
.L_x_6736:
[----:B------:R-:W-:Y:S01]  /*04a0*/  IMAD.SHL.U32 R61, R237, 0x40, RZ ;  /* 0x00000040ed3d7824 */ /* 0x000fe200078e00ff */
[----:B------:R-:W-:Y:S01]  /*04b0*/  MOV R2, R234 ;  /* 0x000000ea00027202 */ /* 0x000fe20000000f00 */
[----:B------:R-:W-:-:S03]  /*04c0*/  IMAD.MOV.U32 R3, RZ, RZ, 0x0 ;  /* 0x00000000ff037424 */ /* 0x000fc600078e00ff */
[----:B------:R-:W-:-:S13]  /*04d0*/  ISETP.GT.AND P1, PT, R238, R61, PT ;  /* 0x0000003dee00720c */ /* 0x000fda0003f24270 */
[----:B------:R-:W-:Y:S05]  /*04e0*/  @!P1 RET.REL.NODEC R2 `(_ZN5flash24flash_fwd_splitkv_kernelI23Flash_fwd_kernel_traitsILi256ELi64ELi64ELi4ELb0ELb0EN7cutlass10bfloat16_tE19Flash_kernel_traitsILi256ELi64ELi64ELi4ES3_EELb0ELb1ELb0ELb0ELb1ELb1ELb0ELb1EEEvNS_16Flash_fwd_paramsE) ;  /* 0xfffffb1002009950 */ /* 0x000fea0003c3ffff */
        /* <DEDUP_REMOVED lines=79> */
.L_x_6743:
[----:B-1----:R-:W-:Y:S05]  /*09e0*/  BSYNC B0 ;  /* 0x0000000000007941 */ /* 0x002fea0003800000 */
.L_x_6742:
        /* <DEDUP_REMOVED lines=18> */
.L_x_6745:
[----:B------:R-:W-:Y:S05]  /*0b10*/  BSYNC B0 ;  /* 0x0000000000007941 */ /* 0x000fea0003800000 */
.L_x_6744:
        /* <DEDUP_REMOVED lines=18> */
.L_x_6747:
[----:B------:R-:W-:Y:S05]  /*0c40*/  BSYNC B0 ;  /* 0x0000000000007941 */ /* 0x000fea0003800000 */
.L_x_6746:
        /* <DEDUP_REMOVED lines=17> */
.L_x_6749:
[----:B------:R-:W-:Y:S05]  /*0d60*/  BSYNC B0 ;  /* 0x0000000000007941 */ /* 0x000fea0003800000 */
.L_x_6748:
        /* <DEDUP_REMOVED lines=16> */
[----:B------:R-:W-:Y:S05]  /*0e70*/  @P4 RET.REL.NODEC R234 `(_ZN5flash24flash_fwd_splitkv_kernelI23Flash_fwd_kernel_traitsILi256ELi64ELi64ELi4ELb0ELb0EN7cutlass10bfloat16_tE19Flash_kernel_traitsILi256ELi64ELi64ELi4ES3_EELb0ELb1ELb0ELb0ELb1ELb1ELb0ELb1EEEvNS_16Flash_fwd_paramsE) ;  /* 0xfffff180ea004950 */ /* 0x000fea0003c3ffff */
[----:B-1----:R-:W-:Y:S02]  /*0e80*/  MOV R5, 0x7f800000 ;  /* 0x7f80000000057802 */ /* 0x002fe40000000f00 */
[----:B------:R-:W-:-:S03]  /*0e90*/  MOV R235, 0x0 ;  /* 0x0000000000eb7802 */ /* 0x000fc60000000f00 */
[----:B------:R1:W-:Y:S01]  /*0ea0*/  ST.E [R2.64+0xc0], R5 ;  /* 0x0000c00502007985 */ /* 0x0003e2000c101906 */
[----:B------:R-:W-:Y:S05]  /*0eb0*/  RET.REL.NODEC R234 `(_ZN5flash24flash_fwd_splitkv_kernelI23Flash_fwd_kernel_traitsILi256ELi64ELi64ELi4ELb0ELb0EN7cutlass10bfloat16_tE19Flash_kernel_traitsILi256ELi64ELi64ELi4ES3_EELb0ELb1ELb0ELb0ELb1ELb1ELb0ELb1EEEvNS_16Flash_fwd_paramsE) ;  /* 0xfffff140ea007950 */ /* 0x000fea0003c3ffff */
.L_x_6741:
        /* <DEDUP_REMOVED lines=105> */
.L_x_6751:
        /* <DEDUP_REMOVED lines=82> */
.L_x_6752:
[----:B-1----:R-:W-:Y:S05]  /*1a70*/  BSYNC B0 ;  /* 0x0000000000007941 */ /* 0x002fea0003800000 */
.L_x_6750:
        /* <DEDUP_REMOVED lines=257> */
.L_x_6809:
        /* <DEDUP_REMOVED lines=251> */
.L_x_6758:
[----:B------:R-:W-:Y:S05]  /*3a40*/  BSYNC B0 ;  /* 0x0000000000007941 */ /* 0x000fea0003800000 */
.L_x_6757:
        /* <DEDUP_REMOVED lines=192> */
.L_x_6760:
[----:B------:R-:W-:Y:S05]  /*4650*/  BSYNC B0 ;  /* 0x0000000000007941 */ /* 0x000fea0003800000 */
.L_x_6759:
        /* <DEDUP_REMOVED lines=195> */
.L_x_6762:
[----:B------:R-:W-:Y:S05]  /*5290*/  BSYNC B0 ;  /* 0x0000000000007941 */ /* 0x000fea0003800000 */
.L_x_6761:
        /* <DEDUP_REMOVED lines=197> */
.L_x_6764:
[----:B------:R-:W-:Y:S05]  /*5ef0*/  BSYNC B0 ;  /* 0x0000000000007941 */ /* 0x000fea0003800000 */
.L_x_6763:
[----:B------:R-:W2:Y:S02]  /*5f00*/  LD.E R3, [R18.64+0xd0] ;  /* 0x0000d00612037980 */ /* 0x000ea4000c101900 */
[----:B--2---:R-:W-:Y:S05]  /*5f10*/  IMAD.U32 R3, R3, -0x20, RZ ;  /* 0xffffffe003037824 */ /* 0x004fea00078e00ff */
[C---:B------:R-:W-:Y:S02]  /*5f20*/  LEA R28, P1, R3.reuse, R28, 0x1 ;  /* 0x0000001c031c7211 */ /* 0x040fe400078208ff */
[C---:B------:R-:W-:Y:S02]  /*5f30*/  LEA R56, P0, R3.reuse, R56, 0x1 ;  /* 0x0000003803387211 */ /* 0x040fe400078008ff */
[C---:B------:R-:W-:Y:S02]  /*5f40*/  LEA.HI.X.SX32 R29, R3.reuse, R29, 0x1, P1 ;  /* 0x0000001d031d7211 */ /* 0x040fe400008f0eff */
[----:B------:R-:W-:Y:S01]  /*5f50*/  LEA.HI.X.SX32 R57, R3, R57, 0x1, P0 ;  /* 0x0000003903397211 */ /* 0x000fe200000f0eff */
[----:B------:R-:W-:-:S05]  /*5f60*/  BRA `(.L_x_6765) ;  /* 0x00005e6000007947 */ /* 0x000fca0003800000 */
.L_x_6756:
        /* <DEDUP_REMOVED lines=85> */
.L_x_6769:
[----:B------:R-:W-:Y:S05]  /*64c0*/  BSYNC B0 ;  /* 0x0000000000007941 */ /* 0x000fea0003800000 */
.L_x_6768:
        /* <DEDUP_REMOVED lines=84> */
.L_x_6771:
[----:B------:R-:W-:Y:S05]  /*6a10*/  BSYNC B0 ;  /* 0x0000000000007941 */ /* 0x000fea0003800000 */
.L_x_6770:
        /* <DEDUP_REMOVED lines=83> */
.L_x_6773:
[----:B------:R-:W-:Y:S05]  /*6f50*/  BSYNC B0 ;  /* 0x0000000000007941 */ /* 0x000fea0003800000 */
.L_x_6772:
        /* <DEDUP_REMOVED lines=84> */
.L_x_6775:
[----:B------:R-:W-:Y:S05]  /*74a0*/  BSYNC B0 ;  /* 0x0000000000007941 */ /* 0x000fea0003800000 */
.L_x_6774:
[----:B-----5:R3:W-:Y:S02]  /*74b0*/  ST.E.128 [R160.64+0x180], R8 ;  /* 0x00018008a0007985 */ /* 0x0207e4000c101d06 */
.L_x_6767:
[----:B------:R-:W-:Y:S05]  /*74c0*/  BSYNC B1 ;  /* 0x0000000000017941 */ /* 0x000fea0003800000 */
.L_x_6766:
        /* <DEDUP_REMOVED lines=90> */
.L_x_6779:
[----:B------:R-:W-:Y:S05]  /*7a70*/  BSYNC B0 ;  /* 0x0000000000007941 */ /* 0x000fea0003800000 */
.L_x_6778:
        /* <DEDUP_REMOVED lines=92> */
.L_x_6781:
[----:B------:R-:W-:Y:S05]  /*8040*/  BSYNC B0 ;  /* 0x0000000000007941 */ /* 0x000fea0003800000 */
.L_x_6780:
        /* <DEDUP_REMOVED lines=89> */
.L_x_6783:
[----:B------:R-:W-:Y:S05]  /*85e0*/  BSYNC B0 ;  /* 0x0000000000007941 */ /* 0x000fea0003800000 */
.L_x_6782:
        /* <DEDUP_REMOVED lines=90> */
.L_x_6785:
[----:B------:R-:W-:Y:S05]  /*8b90*/  BSYNC B0 ;  /* 0x0000000000007941 */ /* 0x000fea0003800000 */
.L_x_6784:
[----:B-----5:R3:W-:Y:S02]  /*8ba0*/  ST.E.128 [R42.64+0x180], R8 ;  /* 0x000180082a007985 */ /* 0x0207e4000c101d06 */
.L_x_6777:
[----:B------:R-:W-:Y:S05]  /*8bb0*/  BSYNC B1 ;  /* 0x0000000000017941 */ /* 0x000fea0003800000 */
.L_x_6776:
        /* <DEDUP_REMOVED lines=93> */
.L_x_6789:
[----:B------:R-:W-:Y:S05]  /*9190*/  BSYNC B0 ;  /* 0x0000000000007941 */ /* 0x000fea0003800000 */
.L_x_6788:
        /* <DEDUP_REMOVED lines=92> */
.L_x_6791:
[----:B------:R-:W-:Y:S05]  /*9760*/  BSYNC B0 ;  /* 0x0000000000007941 */ /* 0x000fea0003800000 */
.L_x_6790:
        /* <DEDUP_REMOVED lines=89> */
.L_x_6793:
[----:B------:R-:W-:Y:S05]  /*9d00*/  BSYNC B0 ;  /* 0x0000000000007941 */ /* 0x000fea0003800000 */
.L_x_6792:
        /* <DEDUP_REMOVED lines=90> */
.L_x_6795:
[----:B------:R-:W-:Y:S05]  /*a2b0*/  BSYNC B0 ;  /* 0x0000000000007941 */ /* 0x000fea0003800000 */
.L_x_6794:
[----:B-----5:R4:W-:Y:S02]  /*a2c0*/  ST.E.128 [R42.64+0x180], R8 ;  /* 0x000180082a007985 */ /* 0x0209e4000c101d06 */
.L_x_6787:
[----:B------:R-:W-:Y:S05]  /*a2d0*/  BSYNC B1 ;  /* 0x0000000000017941 */ /* 0x000fea0003800000 */
.L_x_6786:
        /* <DEDUP_REMOVED lines=94> */
.L_x_6799:
[----:B------:R-:W-:Y:S05]  /*a8c0*/  BSYNC B0 ;  /* 0x0000000000007941 */ /* 0x000fea0003800000 */
.L_x_6798:
        /* <DEDUP_REMOVED lines=93> */
.L_x_6801:
[----:B------:R-:W-:Y:S05]  /*aea0*/  BSYNC B0 ;  /* 0x0000000000007941 */ /* 0x000fea0003800000 */
.L_x_6800:
        /* <DEDUP_REMOVED lines=89> */
.L_x_6803:
[----:B------:R-:W-:Y:S05]  /*b440*/  BSYNC B0 ;  /* 0x0000000000007941 */ /* 0x000fea0003800000 */
.L_x_6802:
        /* <DEDUP_REMOVED lines=90> */
.L_x_6805:
[----:B------:R-:W-:Y:S05]  /*b9f0*/  BSYNC B0 ;  /* 0x0000000000007941 */ /* 0x000fea0003800000 */
.L_x_6804:
[----:B-----5:R4:W-:Y:S02]  /*ba00*/  ST.E.128 [R58.64+0x180], R8 ;  /* 0x000180083a007985 */ /* 0x0209e4000c101d06 */
.L_x_6797:
[----:B------:R-:W-:Y:S05]  /*ba10*/  BSYNC B1 ;  /* 0x0000000000017941 */ /* 0x000fea0003800000 */
.L_x_6796:
[----:B------:R-:W5:Y:S02]  /*ba20*/  LD.E R3, [R18.64+0xd0] ;  /* 0x0000d00612037980 */ /* 0x000f64000c101900 */
[----:B-----5:R-:W-:Y:S05]  /*ba30*/  IMAD.U32 R3, R3, -0x20, RZ ;  /* 0xffffffe003037824 */ /* 0x020fea00078e00ff */
[C---:B------:R-:W-:Y:S02]  /*ba40*/  LEA R116, P1, R3.reuse, R116, 0x1 ;  /* 0x0000007403747211 */ /* 0x040fe400078208ff */
[C---:B------:R-:W-:Y:S02]  /*ba50*/  LEA R114, P0, R3.reuse, R114, 0x1 ;  /* 0x0000007203727211 */ /* 0x040fe400078008ff */
[C---:B------:R-:W-:Y:S02]  /*ba60*/  LEA.HI.X.SX32 R117, R3.reuse, R117, 0x1, P1 ;  /* 0x0000007503757211 */ /* 0x040fe400008f0eff */
[----:B------:R-:W-:Y:S01]  /*ba70*/  LEA.HI.X.SX32 R115, R3, R115, 0x1, P0 ;  /* 0x0000007303737211 */ /* 0x000fe200000f0eff */
[----:B------:R-:W-:-:S05]  /*ba80*/  BRA `(.L_x_6765) ;  /* 0x0000034000007947 */ /* 0x000fca0003800000 */
.L_x_6755:
        /* <DEDUP_REMOVED lines=52> */
.L_x_6765:
[----:B------:R-:W-:Y:S05]  /*bdd0*/  BSYNC B2 ;  /* 0x0000000000027941 */ /* 0x000fea0003800000 */
.L_x_6754:
        /* <DEDUP_REMOVED lines=88> */
.L_x_6807:
        /* <DEDUP_REMOVED lines=8> */
.L_x_6808:
[----:B------:R-:W-:Y:S05]  /*c3e0*/  BSYNC B0 ;  /* 0x0000000000007941 */ /* 0x000fea0003800000 */
.L_x_6806:
[----:B------:R-:W-:Y:S04]  /*c3f0*/  IADD3 R17, R17, -0x1, RZ ;  /* 0xffffffff11117810 */ /* 0x000fe80007ffe0ff */
[----:B------:R-:W-:Y:S11]  /*c400*/  ISETP.GT.AND P0, PT, R17, R82, PT ;  /* 0x000000521100720c */ /* 0x000ff60003f04270 */
[----:B------:R-:W-:Y:S02]  /*c410*/  @!UPT UIADD3 URZ, URZ, URZ, URZ ;  /* 0x0000003f3f3ff290 */ /* 0x000fe4000fffe03f */
[----:B------:R-:W-:-:S05]  /*c420*/  @P0 BRA `(.L_x_6809) ;  /* 0xffff666000000947 */ /* 0x000fca000383ffff */
.L_x_6753:
        /* <DEDUP_REMOVED lines=102> */
.L_x_6816:
[----:B------:R-:W-:Y:S05]  /*ca90*/  BSYNC B0 ;  /* 0x0000000000007941 */ /* 0x000fea0003800000 */
.L_x_6815:
        /* <DEDUP_REMOVED lines=46> */
.L_x_6818:
[----:B------:R-:W-:Y:S05]  /*cd80*/  BSYNC B0 ;  /* 0x0000000000007941 */ /* 0x000fea0003800000 */
.L_x_6817:
        /* <DEDUP_REMOVED lines=44> */
.L_x_6820:
[----:B------:R-:W-:Y:S05]  /*d050*/  BSYNC B0 ;  /* 0x0000000000007941 */ /* 0x000fea0003800000 */
.L_x_6819:
        /* <DEDUP_REMOVED lines=46> */
.L_x_6822:
[----:B------:R-:W-:Y:S05]  /*d340*/  BSYNC B0 ;  /* 0x0000000000007941 */ /* 0x000fea0003800000 */
.L_x_6821:
[----:B-----5:R3:W-:Y:S02]  /*d350*/  STS.128 [R239+0x6000], R20 ;  /* 0x00600014ef007388 */ /* 0x0207e40000000c00 */
.L_x_6814:
[----:B------:R-:W-:Y:S05]  /*d360*/  BSYNC B1 ;  /* 0x0000000000017941 */ /* 0x000fea0003800000 */
.L_x_6813:
        /* <DEDUP_REMOVED lines=56> */
.L_x_6826:
[----:B------:R-:W-:Y:S05]  /*d6f0*/  BSYNC B0 ;  /* 0x0000000000007941 */ /* 0x000fea0003800000 */
.L_x_6825:
        /* <DEDUP_REMOVED lines=44> */
.L_x_6828:
[----:B------:R-:W-:Y:S05]  /*d9c0*/  BSYNC B0 ;  /* 0x0000000000007941 */ /* 0x000fea0003800000 */
.L_x_6827:
        /* <DEDUP_REMOVED lines=45> */
.L_x_6830:
[----:B------:R-:W-:Y:S05]  /*dca0*/  BSYNC B0 ;  /* 0x0000000000007941 */ /* 0x000fea0003800000 */
.L_x_6829:
        /* <DEDUP_REMOVED lines=44> */
.L_x_6832:
[----:B------:R-:W-:Y:S05]  /*df70*/  BSYNC B0 ;  /* 0x0000000000007941 */ /* 0x000fea0003800000 */
.L_x_6831:
[----:B-----5:R2:W-:Y:S02]  /*df80*/  STS.128 [R239+0x6800], R44 ;  /* 0x0068002cef007388 */ /* 0x0205e40000000c00 */
.L_x_6824:
[----:B------:R-:W-:Y:S05]  /*df90*/  BSYNC B1 ;  /* 0x0000000000017941 */ /* 0x000fea0003800000 */
.L_x_6823:
        /* <DEDUP_REMOVED lines=56> */
.L_x_6836:
[----:B---3--:R-:W-:Y:S05]  /*e320*/  BSYNC B0 ;  /* 0x0000000000007941 */ /* 0x008fea0003800000 */
.L_x_6835:
        /* <DEDUP_REMOVED lines=44> */
.L_x_6838:
[----:B------:R-:W-:Y:S05]  /*e5f0*/  BSYNC B0 ;  /* 0x0000000000007941 */ /* 0x000fea0003800000 */
.L_x_6837:
        /* <DEDUP_REMOVED lines=44> */
.L_x_6840:
[----:B------:R-:W-:Y:S05]  /*e8c0*/  BSYNC B0 ;  /* 0x0000000000007941 */ /* 0x000fea0003800000 */
.L_x_6839:
        /* <DEDUP_REMOVED lines=44> */
.L_x_6842:
[----:B------:R-:W-:Y:S05]  /*eb90*/  BSYNC B0 ;  /* 0x0000000000007941 */ /* 0x000fea0003800000 */
.L_x_6841:
[----:B-----5:R2:W-:Y:S02]  /*eba0*/  STS.128 [R239+0x7000], R28 ;  /* 0x0070001cef007388 */ /* 0x0205e40000000c00 */
.L_x_6834:
[----:B------:R-:W-:Y:S05]  /*ebb0*/  BSYNC B1 ;  /* 0x0000000000017941 */ /* 0x000fea0003800000 */
.L_x_6833:
        /* <DEDUP_REMOVED lines=55> */
.L_x_6845:
[----:B---3--:R-:W-:Y:S05]  /*ef30*/  BSYNC B0 ;  /* 0x0000000000007941 */ /* 0x008fea0003800000 */
.L_x_6844:
        /* <DEDUP_REMOVED lines=45> */
.L_x_6847:
[----:B------:R-:W-:Y:S05]  /*f210*/  BSYNC B0 ;  /* 0x0000000000007941 */ /* 0x000fea0003800000 */
.L_x_6846:
        /* <DEDUP_REMOVED lines=46> */
.L_x_6849:
[----:B------:R-:W-:Y:S05]  /*f500*/  BSYNC B0 ;  /* 0x0000000000007941 */ /* 0x000fea0003800000 */
.L_x_6848:
        /* <DEDUP_REMOVED lines=46> */
.L_x_6851:
[----:B------:R-:W-:Y:S05]  /*f7f0*/  BSYNC B0 ;  /* 0x0000000000007941 */ /* 0x000fea0003800000 */
.L_x_6850:
[----:B-----5:R3:W-:Y:S01]  /*f800*/  STS.128 [R239+0x7800], R20 ;  /* 0x00780014ef007388 */ /* 0x0207e20000000c00 */
[----:B------:R-:W-:Y:S05]  /*f810*/  BRA `(.L_x_6843) ;  /* 0x00005c3000007947 */ /* 0x000fea0003800000 */
.L_x_6812:
        /* <DEDUP_REMOVED lines=85> */
.L_x_6855:
[----:B------:R-:W-:Y:S05]  /*fd70*/  BSYNC B0 ;  /* 0x0000000000007941 */ /* 0x000fea0003800000 */
.L_x_6854:
        /* <DEDUP_REMOVED lines=85> */
.L_x_6857:
[----:B------:R-:W-:Y:S05]  /*102d0*/  BSYNC B0 ;  /* 0x0000000000007941 */ /* 0x000fea0003800000 */
.L_x_6856:
        /* <DEDUP_REMOVED lines=85> */
.L_x_6859:
[----:B------:R-:W-:Y:S05]  /*10830*/  BSYNC B0 ;  /* 0x0000000000007941 */ /* 0x000fea0003800000 */
.L_x_6858:
        /* <DEDUP_REMOVED lines=85> */
.L_x_6861:
[----:B------:R-:W-:Y:S05]  /*10d90*/  BSYNC B0 ;  /* 0x0000000000007941 */ /* 0x000fea0003800000 */
.L_x_6860:
[----:B-----5:R3:W-:Y:S02]  /*10da0*/  STS.128 [R239+0x6000], R36 ;  /* 0x00600024ef007388 */ /* 0x0207e40000000c00 */
.L_x_6853:
[----:B------:R-:W-:Y:S05]  /*10db0*/  BSYNC B1 ;  /* 0x0000000000017941 */ /* 0x000fea0003800000 */
.L_x_6852:
        /* <DEDUP_REMOVED lines=90> */
.L_x_6865:
[----:B------:R-:W-:Y:S05]  /*11360*/  BSYNC B0 ;  /* 0x0000000000007941 */ /* 0x000fea0003800000 */
.L_x_6864:
        /* <DEDUP_REMOVED lines=88> */
.L_x_6867:
[----:B------:R-:W-:Y:S05]  /*118f0*/  BSYNC B0 ;  /* 0x0000000000007941 */ /* 0x000fea0003800000 */
.L_x_6866:
        /* <DEDUP_REMOVED lines=88> */
.L_x_6869:
[----:B------:R-:W-:Y:S05]  /*11e80*/  BSYNC B0 ;  /* 0x0000000000007941 */ /* 0x000fea0003800000 */
.L_x_6868:
        /* <DEDUP_REMOVED lines=89> */
.L_x_6871:
[----:B------:R-:W-:Y:S05]  /*12420*/  BSYNC B0 ;  /* 0x0000000000007941 */ /* 0x000fea0003800000 */
.L_x_6870:
[----:B-----5:R1:W-:Y:S02]  /*12430*/  STS.128 [R239+0x6800], R20 ;  /* 0x00680014ef007388 */ /* 0x0203e40000000c00 */
.L_x_6863:
[----:B------:R-:W-:Y:S05]  /*12440*/  BSYNC B1 ;  /* 0x0000000000017941 */ /* 0x000fea0003800000 */
.L_x_6862:
        /* <DEDUP_REMOVED lines=91> */
.L_x_6875:
[----:B------:R-:W-:Y:S05]  /*12a00*/  BSYNC B0 ;  /* 0x0000000000007941 */ /* 0x000fea0003800000 */
.L_x_6874:
        /* <DEDUP_REMOVED lines=88> */
.L_x_6877:
[----:B------:R-:W-:Y:S05]  /*12f90*/  BSYNC B0 ;  /* 0x0000000000007941 */ /* 0x000fea0003800000 */
.L_x_6876:
        /* <DEDUP_REMOVED lines=88> */
.L_x_6879:
[----:B------:R-:W-:Y:S05]  /*13520*/  BSYNC B0 ;  /* 0x0000000000007941 */ /* 0x000fea0003800000 */
.L_x_6878:
        /* <DEDUP_REMOVED lines=88> */
.L_x_6881:
[----:B------:R-:W-:Y:S05]  /*13ab0*/  BSYNC B0 ;  /* 0x0000000000007941 */ /* 0x000fea0003800000 */
.L_x_6880:
[----:B-----5:R1:W-:Y:S02]  /*13ac0*/  STS.128 [R239+0x7000], R28 ;  /* 0x0070001cef007388 */ /* 0x0203e40000000c00 */
.L_x_6873:
[----:B------:R-:W-:Y:S05]  /*13ad0*/  BSYNC B1 ;  /* 0x0000000000017941 */ /* 0x000fea0003800000 */
.L_x_6872:
        /* <DEDUP_REMOVED lines=90> */
.L_x_6883:
[----:B------:R-:W-:Y:S05]  /*14080*/  BSYNC B0 ;  /* 0x0000000000007941 */ /* 0x000fea0003800000 */
.L_x_6882:
        /* <DEDUP_REMOVED lines=89> */
.L_x_6885:
[----:B------:R-:W-:Y:S05]  /*14620*/  BSYNC B0 ;  /* 0x0000000000007941 */ /* 0x000fea0003800000 */
.L_x_6884:
        /* <DEDUP_REMOVED lines=89> */
.L_x_6887:
[----:B------:R-:W-:Y:S05]  /*14bc0*/  BSYNC B0 ;  /* 0x0000000000007941 */ /* 0x000fea0003800000 */
.L_x_6886:
        /* <DEDUP_REMOVED lines=89> */
.L_x_6889:
[----:B------:R-:W-:Y:S05]  /*15160*/  BSYNC B0 ;  /* 0x0000000000007941 */ /* 0x000fea0003800000 */
.L_x_6888:
[----:B-----5:R1:W-:Y:S01]  /*15170*/  STS.128 [R239+0x7800], R20 ;  /* 0x00780014ef007388 */ /* 0x0203e20000000c00 */
[----:B------:R-:W-:Y:S05]  /*15180*/  BRA `(.L_x_6843) ;  /* 0x000002c000007947 */ /* 0x000fea0003800000 */
.L_x_6811:
        /* <DEDUP_REMOVED lines=44> */
.L_x_6843:
[----:B------:R-:W-:Y:S05]  /*15450*/  BSYNC B2 ;  /* 0x0000000000027941 */ /* 0x000fea0003800000 */
.L_x_6810:
[----:B------:R-:W-:Y:S01]  /*15460*/  IADD3 R241, R165, -0x1, RZ ;  /* 0xffffffffa5f17810 */ /* 0x000fe20007ffe0ff */
[----:B------:R-:W-:-:S04]  /*15470*/  IMAD.SHL.U32 R0, R62, 0x40, RZ ;  /* 0x000000403e007824 */ /* 0x000fc800078e00ff */
[----:B-1----:R-:W-:Y:S01]  /*15480*/  IMAD.SHL.U32 R2, R241, 0x40, RZ ;  /* 0x00000040f1027824 */ /* 0x002fe200078e00ff */
[----:B------:R-:W-:-:S03]  /*15490*/  LOP3.LUT R5, R0, 0x1c0, RZ, 0xc0, !PT ;  /* 0x000001c000057812 */ /* 0x000fc600078ec0ff */
[----:B------:R-:W-:-:S05]  /*154a0*/  IMAD.IADD R3, R53, 0x1, -R2 ;  /* 0x0000000135037824 */ /* 0x000fca00078e0a02 */
        /* <DEDUP_REMOVED lines=34> */
[----:B----45:R-:W-:Y:S02]  /*156d0*/  @!P0 IMAD.IADD R13, R0, 0x1, R9 ;  /* 0x00000001000d8824 */ /* 0x030fe400078e0209 */
        /* <DEDUP_REMOVED lines=14> */
[----:B------:R-:W-:Y:S01]  /*157c0*/  LOP3.LUT R0, R3, 0x8, R6, 0xf8, !PT ;  /* 0x0000000803007812 */ /* 0x000fe200078ef806 */
[----:B------:R-:W-:Y:S01]  /*157d0*/  @!P4 IMAD.MOV.U32 R6, RZ, RZ, R8 ;  /* 0x000000ffff06c224 */ /* 0x000fe200078e0008 */
[----:B------:R2:W-:Y:S01]  /*157e0*/  @!P0 LDGSTS.E.BYPASS.LTC128B.128 [R239+0xb800], [R12.64+0x80] ;  /* 0x0b8000800cef8fae */ /* 0x0005e2000b901d46 */
[----:B------:R-:W-:-:S03]  /*157f0*/  SHF.R.U32.HI R3, RZ, 0x3, R3 ;  /* 0x00000003ff037819 */ /* 0x000fc60000011603 */
[----:B------:R2:W-:Y:S01]  /*15800*/  @!P0 LDGSTS.E.BYPASS.LTC128B.128 [R239+0xd800], [R12.64+0x100] ;  /* 0x0d8001000cef8fae */ /* 0x0005e2000b901d46 */
[----:B------:R-:W-:-:S03]  /*15810*/  LOP3.LUT R0, R0, R3, RZ, 0x3c, !PT ;  /* 0x0000000300007212 */ /* 0x000fc600078e3cff */
[----:B------:R2:W-:Y:S01]  /*15820*/  @!P0 LDGSTS.E.BYPASS.LTC128B.128 [R239+0xf800], [R12.64+0x180] ;  /* 0x0f8001800cef8fae */ /* 0x0005e2000b901d46 */
[----:B------:R-:W-:-:S03]  /*15830*/  @!P2 LEA R4, P0, R63, R244, 0x1 ;  /* 0x000000f43f04a211 */ /* 0x000fc600078008ff */
[----:B------:R-:W0:Y:S01]  /*15840*/  LDGDEPBAR ;  /* 0x00000000000079af */ /* 0x000e220000000000 */
[----:B------:R-:W-:Y:S01]  /*15850*/  @!P2 LEA.HI.X R5, R63, R245, R64, 0x1, P0 ;  /* 0x000000f53f05a211 */ /* 0x000fe200000f0c40 */
[----:B------:R-:W-:Y:S02]  /*15860*/  IMAD.SHL.U32 R63, R65, 0x40, RZ ;  /* 0x00000040413f7824 */ /* 0x000fe400078e00ff */
[----:B---3--:R-:W3:Y:S03]  /*15870*/  LD.E R17, [R18.64+0x184] ;  /* 0x0001840612117980 */ /* 0x008ee6000c101900 */
[----:B------:R-:W-:Y:S01]  /*15880*/  LOP3.LUT R63, R63, 0xfffffe00, RZ, 0xc0, !PT ;  /* 0xfffffe003f3f7812 */ /* 0x000fe200078ec0ff */
[----:B------:R-:W4:Y:S01]  /*15890*/  LD.E R16, [R18.64+0x188] ;  /* 0x0001880612107980 */ /* 0x000f22000c101900 */
[----:B-1----:R-:W-:-:S03]  /*158a0*/  @!P1 LEA R10, P0, R170, R244, 0x6 ;  /* 0x000000f4aa0a9211 */ /* 0x002fc600078030ff */
[----:B------:R-:W-:Y:S01]  /*158b0*/  IMAD R229, R60, 0x400, R63 ;  /* 0x000004003ce57824 */ /* 0x000fe200078e023f */
[----:B------:R-:W-:Y:S01]  /*158c0*/  @!P1 LEA.HI.X R11, R170, R245, R171, 0x6, P0 ;  /* 0x000000f5aa0b9211 */ /* 0x000fe200000f34ab */
        /* <DEDUP_REMOVED lines=49> */
[----:B-1----:R-:W-:Y:S04]  /*15be0*/  LDSM.16.M88.4 R8, [R229] ;  /* 0x00000000e508783b */ /* 0x002fe80000000200 */
[----:B------:R-:W1:Y:S01]  /*15bf0*/  LDSM.16.M88.4 R64, [R228+0x8800] ;  /* 0x00880000e440783b */ /* 0x000e620000000200 */
[----:B------:R-:W-:-:S03]  /*15c00*/  R2P PR, R62, 0x6 ;  /* 0x000000063e007804 */ /* 0x000fc60000000000 */
[----:B------:R-:W1:Y:S01]  /*15c10*/  LDSM.16.M88.4 R24, [R228+0x8000] ;  /* 0x00800000e418783b */ /* 0x000e620000000200 */
[----:B------:R-:W-:-:S03]  /*15c20*/  IADD3 R3, R228, 0x8000, RZ ;  /* 0x00008000e4037810 */ /* 0x000fc60007ffe0ff */
[----:B------:R-:W1:Y:S01]  /*15c30*/  LDSM.16.M88.4 R48, [R228+0x9000] ;  /* 0x00900000e430783b */ /* 0x000e620000000200 */
[----:B------:R-:W-:Y:S01]  /*15c40*/  IADD3 R226, R228, 0x8020, RZ ;  /* 0x00008020e4e27810 */ /* 0x000fe20007ffe0ff */
[----:B------:R-:W-:Y:S02]  /*15c50*/  IMAD R227, R54, 0x2, R229 ;  /* 0x0000000236e37824 */ /* 0x000fe400078e02e5 */
[----:B------:R-:W1:Y:S02]  /*15c60*/  LDSM.16.M88.4 R32, [R228+0x9800] ;  /* 0x00980000e420783b */ /* 0x000e640000000200 */
[----:B------:R-:W-:Y:S02]  /*15c70*/  @P1 IADD3 R226, R3, -0x20, RZ ;  /* 0xffffffe003e21810 */ /* 0x000fe40007ffe0ff */
[----:B------:R-:W-:Y:S04]  /*15c80*/  LDSM.16.M88.4 R36, [R227] ;  /* 0x00000000e324783b */ /* 0x000fe80000000200 */
[----:B------:R-:W1:Y:S04]  /*15c90*/  LDSM.16.M88.4 R20, [R226+0x800] ;  /* 0x00080000e214783b */ /* 0x000e680000000200 */
[----:B------:R-:W3:Y:S01]  /*15ca0*/  LDSM.16.M88.4 R28, [R226] ;  /* 0x00000000e21c783b */ /* 0x000ee20000000200 */
[----:B------:R-:W-:-:S03]  /*15cb0*/  IMAD.MOV.U32 R3, RZ, RZ, 0x40 ;  /* 0x00000040ff037424 */ /* 0x000fc600078e00ff */
[----:B--2---:R-:W2:Y:S04]  /*15cc0*/  LDSM.16.M88.4 R4, [R226+0x1000] ;  /* 0x00100000e204783b */ /* 0x004ea80000000200 */
[----:B------:R-:W2:Y:S01]  /*15cd0*/  LDSM.16.M88.4 R80, [R226+0x1800] ;  /* 0x00180000e250783b */ /* 0x000ea20000000200 */
[----:B------:R-:W-:-:S03]  /*15ce0*/  IMAD R225, R52, 0x2, R229 ;  /* 0x0000000234e17824 */ /* 0x000fc600078e02e5 */
[----:B------:R-:W0:Y:S01]  /*15cf0*/  LDGDEPBAR ;  /* 0x00000000000079af */ /* 0x000e220000000000 */
[C---:B-1----:R-:W-:Y:S01]  /*15d00*/  HMMA.16816.F32.BF16 R68, R8.reuse, R64, RZ ;  /* 0x000000400844723c */ /* 0x042fe200000418ff */
[----:B------:R-:W-:Y:S02]  /*15d10*/  SEL R3, R3, 0xffffffc0, !P2 ;  /* 0xffffffc003037807 */ /* 0x000fe40005000000 */
[----:B------:R-:W-:Y:S05]  /*15d20*/  LDSM.16.M88.4 R40, [R225] ;  /* 0x00000000e128783b */ /* 0x000fea0000000200 */
[----:B------:R-:W-:Y:S01]  /*15d30*/  HMMA.16816.F32.BF16 R64, R8, R66, RZ ;  /* 0x000000420840723c */ /* 0x000fe200000418ff */
[----:B------:R-:W-:-:S05]  /*15d40*/  IMAD.IADD R222, R228, 0x1, R3 ;  /* 0x00000001e4de7824 */ /* 0x000fca00078e0203 */
[----:B------:R-:W1:Y:S02]  /*15d50*/  LDSM.16.M88.4 R72, [R222+0x8000] ;  /* 0x00800000de48783b */ /* 0x000e640000000200 */
[C---:B------:R-:W-:Y:S02]  /*15d60*/  HMMA.16816.F32.BF16 R12, R8.reuse, R24, RZ ;  /* 0x00000018080c723c */ /* 0x040fe400000418ff */
[----:B------:R-:W-:Y:S06]  /*15d70*/  LDSM.16.M88.4 R76, [R222+0x9000] ;  /* 0x00900000de4c783b */ /* 0x000fec0000000200 */
[C---:B------:R-:W-:Y:S08]  /*15d80*/  HMMA.16816.F32.BF16 R56, R8.reuse, R48, RZ ;  /* 0x000000300838723c */ /* 0x040ff000000418ff */
[----:B------:R-:W-:Y:S08]  /*15d90*/  HMMA.16816.F32.BF16 R44, R8, R32, RZ ;  /* 0x00000020082c723c */ /* 0x000ff000000418ff */
[----:B------:R-:W-:Y:S01]  /*15da0*/  HMMA.16816.F32.BF16 R68, R36, R20, R68 ;  /* 0x000000142444723c */ /* 0x000fe20000041844 */
[----:B------:R-:W-:Y:S01]  /*15db0*/  IMAD R224, R52, 0x2, R227 ;  /* 0x0000000234e07824 */ /* 0x000fe200078e02e3 */
[----:B------:R-:W-:Y:S06]  /*15dc0*/  LDSM.16.M88.4 R88, [R222+0xe000] ;  /* 0x00e00000de58783b */ /* 0x000fec0000000200 */
[C---:B------:R-:W-:Y:S08]  /*15dd0*/  HMMA.16816.F32.BF16 R24, R8.reuse, R26, RZ ;  /* 0x0000001a0818723c */ /* 0x040ff000000418ff */
[C---:B------:R-:W-:Y:S08]  /*15de0*/  HMMA.16816.F32.BF16 R48, R8.reuse, R50, RZ ;  /* 0x000000320830723c */ /* 0x040ff000000418ff */
[----:B------:R-:W-:Y:S01]  /*15df0*/  HMMA.16816.F32.BF16 R8, R8, R34, RZ ;  /* 0x000000220808723c */ /* 0x000fe200000418ff */
[----:B------:R-:W1:Y:S07]  /*15e00*/  LDSM.16.M88.4 R32, [R222+0x8800] ;  /* 0x00880000de20783b */ /* 0x000e6e0000000200 */
[----:B------:R-:W-:Y:S01]  /*15e10*/  HMMA.16816.F32.BF16 R64, R36, R22, R64 ;  /* 0x000000162440723c */ /* 0x000fe20000041840 */
[----:B------:R-:W1:Y:S01]  /*15e20*/  LDSM.16.M88.4 R20, [R222+0x9800] ;  /* 0x00980000de14783b */ /* 0x000e620000000200 */
[----:B------:R-:W-:-:S03]  /*15e30*/  IMAD.IADD R215, R3, 0x1, R226 ;  /* 0x0000000103d77824 */ /* 0x000fc600078e02e2 */
[----:B------:R-:W4:Y:S03]  /*15e40*/  LD.E R3, [R18.64+0x18c] ;  /* 0x00018c0612037980 */ /* 0x000f26000c101900 */
[C---:B---3--:R-:W-:Y:S01]  /*15e50*/  HMMA.16816.F32.BF16 R12, R36.reuse, R28, R12 ;  /* 0x0000001c240c723c */ /* 0x048fe2000004180c */
[----:B------:R-:W-:Y:S07]  /*15e60*/  LDSM.16.M88.4 R84, [R215+0x2000] ;  /* 0x00200000d754783b */ /* 0x000fee0000000200 */
[C---:B------:R-:W-:Y:S01]  /*15e70*/  HMMA.16816.F32.BF16 R24, R36.reuse, R30, R24 ;  /* 0x0000001e2418723c */ /* 0x040fe20000041818 */
[----:B------:R-:W-:Y:S07]  /*15e80*/  LDSM.16.M88.4 R28, [R224] ;  /* 0x00000000e01c783b */ /* 0x000fee0000000200 */
        /* <DEDUP_REMOVED lines=32> */
[----:B------:R-:W1:Y:S03]  /*16090*/  LDSM.16.M88.4 R28, [R226+0x2000] ;  /* 0x00200000e21c783b */ /* 0x000e660000000200 */
[C---:B------:R-:W-:Y:S08]  /*160a0*/  HMMA.16816.F32.BF16 R12, R20.reuse, R8, R12 ;  /* 0x00000008140c723c */ /* 0x040ff0000004180c */
        /* <DEDUP_REMOVED lines=10> */
[----:B------:R-:W1:Y:S04]  /*16150*/  LDSM.16.M88.4 R20, [R225+0x2000] ;  /* 0x00200000e114783b */ /* 0x000e680000000200 */
[----:B------:R-:W1:Y:S03]  /*16160*/  LDSM.16.M88.4 R72, [R222+0xa800] ;  /* 0x00a80000de48783b */ /* 0x000e660000000200 */
[C---:B------:R-:W-:Y:S08]  /*16170*/  HMMA.16816.F32.BF16 R12, R32.reuse, R28, R12 ;  /* 0x0000001c200c723c */ /* 0x040ff0000004180c */
[C---:B------:R-:W-:Y:S01]  /*16180*/  HMMA.16816.F32.BF16 R24, R32.reuse, R30, R24 ;  /* 0x0000001e2018723c */ /* 0x040fe20000041818 */
[----:B------:R-:W-:Y:S07]  /*16190*/  LDSM.16.M88.4 R28, [R222+0xb800] ;  /* 0x00b80000de1c783b */ /* 0x000fee0000000200 */
        /* <DEDUP_REMOVED lines=19> */
[C---:B------:R-:W-:Y:S08]  /*162d0*/  HMMA.16816.F32.BF16 R44, R20.reuse, R28, R44 ;  /* 0x0000001c142c723c */ /* 0x040ff0000004182c */
[----:B------:R-:W-:Y:S01]  /*162e0*/  HMMA.16816.F32.BF16 R40, R20, R30, R40 ;  /* 0x0000001e1428723c */ /* 0x000fe20000041828 */
[----:B------:R-:W4:Y:S04]  /*162f0*/  LDSM.16.M88.4 R28, [R228+0xd000] ;  /* 0x00d00000e41c783b */ /* 0x000f280000000200 */
[----:B------:R-:W1:Y:S03]  /*16300*/  LDSM.16.M88.4 R20, [R228+0xd800] ;  /* 0x00d80000e414783b */ /* 0x000e660000000200 */
[C---:B--2---:R-:W-:Y:S08]  /*16310*/  HMMA.16816.F32.BF16 R12, R4.reuse, R84, R12 ;  /* 0x00000054040c723c */ /* 0x044ff0000004180c */
[C---:B---3--:R-:W-:Y:S08]  /*16320*/  HMMA.16816.F32.BF16 R68, R4.reuse, R36, R68 ;  /* 0x000000240444723c */ /* 0x048ff00000041844 */
        /* <DEDUP_REMOVED lines=8> */
[----:B------:R-:W-:Y:S01]  /*163b0*/  HMMA.16816.F32.BF16 R24, R4, R86, R24 ;  /* 0x000000560418723c */ /* 0x000fe20000041818 */
[----:B------:R-:W3:Y:S04]  /*163c0*/  LDSM.16.M88.4 R4, [R226+0x4800] ;  /* 0x00480000e204783b */ /* 0x000ee80000000200 */
[----:B------:R-:W-:Y:S03]  /*163d0*/  LDSM.16.M88.4 R84, [R226+0x5000] ;  /* 0x00500000e254783b */ /* 0x000fe60000000200 */
[C---:B-1----:R-:W-:Y:S08]  /*163e0*/  HMMA.16816.F32.BF16 R12, R8.reuse, R76, R12 ;  /* 0x0000004c080c723c */ /* 0x042ff0000004180c */
        /* <DEDUP_REMOVED lines=8> */
[----:B------:R-:W1:Y:S07]  /*16470*/  LDSM.16.M88.4 R20, [R222+0xc000] ;  /* 0x00c00000de14783b */ /* 0x000e6e0000000200 */
[----:B------:R-:W-:Y:S01]  /*16480*/  HMMA.16816.F32.BF16 R24, R8, R78, R24 ;  /* 0x0000004e0818723c */ /* 0x000fe20000041818 */
[----:B------:R-:W4:Y:S04]  /*16490*/  LDSM.16.M88.4 R8, [R222+0xc800] ;  /* 0x00c80000de08783b */ /* 0x000f280000000200 */
[----:B------:R-:W-:Y:S03]  /*164a0*/  LDSM.16.M88.4 R76, [R215+0x4000] ;  /* 0x00400000d74c783b */ /* 0x000fe60000000200 */
[C---:B--2---:R-:W-:Y:S08]  /*164b0*/  HMMA.16816.F32.BF16 R12, R32.reuse, R36, R12 ;  /* 0x00000024200c723c */ /* 0x044ff0000004180c */
[C---:B---3--:R-:W-:Y:S08]  /*164c0*/  HMMA.16816.F32.BF16 R68, R32.reuse, R4, R68 ;  /* 0x000000042044723c */ /* 0x048ff00000041844 */
[C---:B------:R-:W-:Y:S01]  /*164d0*/  HMMA.16816.F32.BF16 R64, R32.reuse, R6, R64 ;  /* 0x000000062040723c */ /* 0x040fe20000041840 */
[----:B------:R-:W2:Y:S07]  /*164e0*/  LDSM.16.M88.4 R4, [R224+0x4000] ;  /* 0x00400000e004783b */ /* 0x000eae0000000200 */
[----:B------:R-:W-:Y:S01]  /*164f0*/  HMMA.16816.F32.BF16 R24, R32, R38, R24 ;  /* 0x000000262018723c */ /* 0x000fe20000041818 */
[----:B------:R-:W3:Y:S07]  /*16500*/  LDSM.16.M88.4 R36, [R222+0xd800] ;  /* 0x00d80000de24783b */ /* 0x000eee0000000200 */
[----:B-1----:R-:W-:Y:S08]  /*16510*/  HMMA.16816.F32.BF16 R12, R28, R20, R12 ;  /* 0x000000141c0c723c */ /* 0x002ff0000004180c */
[C---:B------:R-:W-:Y:S08]  /*16520*/  HMMA.16816.F32.BF16 R56, R32.reuse, R84, R56 ;  /* 0x000000542038723c */ /* 0x040ff00000041838 */
[C---:B------:R-:W-:Y:S01]  /*16530*/  HMMA.16816.F32.BF16 R48, R32.reuse, R86, R48 ;  /* 0x000000562030723c */ /* 0x040fe20000041830 */
[----:B------:R-:W-:Y:S07]  /*16540*/  LDSM.16.M88.4 R84, [R229+0x6000] ;  /* 0x00600000e554783b */ /* 0x000fee0000000200 */
[C---:B------:R-:W-:Y:S08]  /*16550*/  HMMA.16816.F32.BF16 R44, R32.reuse, R72, R44 ;  /* 0x00000048202c723c */ /* 0x040ff0000004182c */
[----:B------:R-:W-:Y:S01]  /*16560*/  HMMA.16816.F32.BF16 R40, R32, R74, R40 ;  /* 0x0000004a2028723c */ /* 0x000fe20000041828 */
[----:B------:R-:W1:Y:S04]  /*16570*/  LDSM.16.M88.4 R32, [R228+0xe000] ;  /* 0x00e00000e420783b */ /* 0x000e680000000200 */
[----:B------:R-:W-:Y:S03]  /*16580*/  LDSM.16.M88.4 R72, [R215+0x4800] ;  /* 0x00480000d748783b */ /* 0x000fe60000000200 */
[C---:B----4-:R-:W-:Y:S08]  /*16590*/  HMMA.16816.F32.BF16 R68, R28.reuse, R8, R68 ;  /* 0x000000081c44723c */ /* 0x050ff00000041844 */
[C---:B------:R-:W-:Y:S01]  /*165a0*/  HMMA.16816.F32.BF16 R64, R28.reuse, R10, R64 ;  /* 0x0000000a1c40723c */ /* 0x040fe20000041840 */
[----:B------:R-:W4:Y:S07]  /*165b0*/  LDSM.16.M88.4 R8, [R215+0x5000] ;  /* 0x00500000d708783b */ /* 0x000f2e0000000200 */
[----:B------:R-:W-:Y:S01]  /*165c0*/  HMMA.16816.F32.BF16 R24, R28, R22, R24 ;  /* 0x000000161c18723c */ /* 0x000fe20000041818 */
[----:B------:R-:W-:Y:S07]  /*165d0*/  LDSM.16.M88.4 R20, [R215+0x5800] ;  /* 0x00580000d714783b */ /* 0x000fee0000000200 */
[----:B--2---:R-:W-:Y:S08]  /*165e0*/  HMMA.16816.F32.BF16 R12, R4, R76, R12 ;  /* 0x0000004c040c723c */ /* 0x004ff0000004180c */
        /* <DEDUP_REMOVED lines=8> */
[----:B------:R-:W3:Y:S07]  /*16670*/  LDSM.16.M88.4 R76, [R228+0xf000] ;  /* 0x00f00000e44c783b */ /* 0x000eee0000000200 */
[----:B-1----:R-:W-:Y:S08]  /*16680*/  HMMA.16816.F32.BF16 R12, R84, R32, R12 ;  /* 0x00000020540c723c */ /* 0x002ff0000004180c */
[C---:B----4-:R-:W-:Y:S08]  /*16690*/  HMMA.16816.F32.BF16 R56, R4.reuse, R8, R56 ;  /* 0x000000080438723c */ /* 0x050ff00000041838 */
[----:B------:R-:W-:Y:S01]  /*166a0*/  HMMA.16816.F32.BF16 R48, R4, R10, R48 ;  /* 0x0000000a0430723c */ /* 0x000fe20000041830 */
[----:B------:R-:W1:Y:S07]  /*166b0*/  LDSM.16.M88.4 R8, [R225+0x6000] ;  /* 0x00600000e108783b */ /* 0x000e6e0000000200 */
[----:B------:R-:W-:Y:S01]  /*166c0*/  HMMA.16816.F32.BF16 R24, R84, R34, R24 ;  /* 0x000000225418723c */ /* 0x000fe20000041818 */
[----:B------:R-:W4:Y:S07]  /*166d0*/  LDSM.16.M88.4 R32, [R226+0x6800] ;  /* 0x00680000e220783b */ /* 0x000f2e0000000200 */
[C---:B------:R-:W-:Y:S08]  /*166e0*/  HMMA.16816.F32.BF16 R68, R4.reuse, R72, R68 ;  /* 0x000000480444723c */ /* 0x040ff00000041844 */
        /* <DEDUP_REMOVED lines=8> */
[----:B------:R-:W-:Y:S07]  /*16770*/  LDSM.16.M88.4 R28, [R226+0x7000] ;  /* 0x00700000e21c783b */ /* 0x000fee0000000200 */
[C---:B------:R-:W-:Y:S08]  /*16780*/  HMMA.16816.F32.BF16 R68, R84.reuse, R80, R68 ;  /* 0x000000505444723c */ /* 0x040ff00000041844 */
[----:B---3--:R-:W-:Y:S08]  /*16790*/  HMMA.16816.F32.BF16 R56, R84, R76, R56 ;  /* 0x0000004c5438723c */ /* 0x008ff00000041838 */
[----:B-1----:R-:W-:Y:S08]  /*167a0*/  HMMA.16816.F32.BF16 R12, R8, R88, R12 ;  /* 0x00000058080c723c */ /* 0x002ff0000004180c */
[C---:B------:R-:W-:Y:S08]  /*167b0*/  HMMA.16816.F32.BF16 R64, R84.reuse, R82, R64 ;  /* 0x000000525440723c */ /* 0x040ff00000041840 */
[----:B------:R-:W-:Y:S01]  /*167c0*/  HMMA.16816.F32.BF16 R76, R84, R78, R48 ;  /* 0x0000004e544c723c */ /* 0x000fe20000041830 */
[----:B------:R-:W1:Y:S07]  /*167d0*/  LDSM.16.M88.4 R48, [R222+0xe800] ;  /* 0x00e80000de30783b */ /* 0x000e6e0000000200 */
[----:B------:R-:W-:Y:S08]  /*167e0*/  HMMA.16816.F32.BF16 R24, R8, R90, R24 ;  /* 0x0000005a0818723c */ /* 0x000ff00000041818 */
[----:B----4-:R-:W-:Y:S08]  /*167f0*/  HMMA.16816.F32.BF16 R68, R36, R32, R68 ;  /* 0x000000202444723c */ /* 0x010ff00000041844 */
[----:B--2---:R-:W-:Y:S08]  /*16800*/  HMMA.16816.F32.BF16 R12, R4, R20, R12 ;  /* 0x00000014040c723c */ /* 0x004ff0000004180c */
[----:B------:R-:W-:Y:S01]  /*16810*/  HMMA.16816.F32.BF16 R64, R36, R34, R64 ;  /* 0x000000222440723c */ /* 0x000fe20000041840 */
[----:B------:R-:W2:Y:S07]  /*16820*/  LDSM.16.M88.4 R32, [R215+0x6800] ;  /* 0x00680000d720783b */ /* 0x000eae0000000200 */
[----:B------:R-:W-:Y:S01]  /*16830*/  HMMA.16816.F32.BF16 R24, R4, R22, R24 ;  /* 0x000000160418723c */ /* 0x000fe20000041818 */
[----:B------:R-:W3:Y:S07]  /*16840*/  LDSM.16.M88.4 R20, [R222+0xf000] ;  /* 0x00f00000de14783b */ /* 0x000eee0000000200 */
[----:B-1----:R-:W-:Y:S01]  /*16850*/  HMMA.16816.F32.BF16 R68, R8, R48, R68 ;  /* 0x000000300844723c */ /* 0x002fe20000041844 */
[----:B------:R-:W-:-:S07]  /*16860*/  FMUL.FTZ R12, R12, R3 ;  /* 0x000000030c0c7220 */ /* 0x000fce0000410000 */
[----:B------:R-:W-:Y:S01]  /*16870*/  HMMA.16816.F32.BF16 R56, R36, R28, R56 ;  /* 0x0000001c2438723c */ /* 0x000fe20000041838 */
[----:B------:R1:W-:Y:S01]  /*16880*/  MUFU.TANH R29, R12 ;  /* 0x0000000c001d7308 */ /* 0x0003e20000002400 */
[-C--:B------:R-:W-:Y:S02]  /*16890*/  FMUL.FTZ R13, R13, R3.reuse ;  /* 0x000000030d0d7220 */ /* 0x080fe40000410000 */
[----:B------:R-:W-:Y:S01]  /*168a0*/  FMUL.FTZ R14, R14, R3 ;  /* 0x000000030e0e7220 */ /* 0x000fe20000410000 */
[----:B-1----:R-:W-:-:S04]  /*168b0*/  SHF.R.S32.HI R12, RZ, 0x1f, R55 ;  /* 0x0000001fff0c7819 */ /* 0x002fc80000011437 */
[----:B------:R-:W-:-:S04]  /*168c0*/  LEA.HI R12, R12, R55, RZ, 0x5 ;  /* 0x000000370c0c7211 */ /* 0x000fc800078f28ff */
[----:B------:R-:W-:Y:S01]  /*168d0*/  LOP3.LUT R12, R12, 0xffffffe0, RZ, 0xc0, !PT ;  /* 0xffffffe00c0c7812 */ /* 0x000fe200078ec0ff */
[----:B------:R-:W-:Y:S01]  /*168e0*/  HMMA.16816.F32.BF16 R76, R36, R30, R76 ;  /* 0x0000001e244c723c */ /* 0x000fe2000004184c */
[----:B------:R-:W1:Y:S06]  /*168f0*/  MUFU.TANH R28, R13 ;  /* 0x0000000d001c7308 */ /* 0x000e6c0000002400 */
[----:B------:R-:W-:Y:S01]  /*16900*/  FMUL.FTZ R31, R15, R3 ;  /* 0x000000030f1f7220 */ /* 0x000fe20000410000 */
[----:B--2---:R-:W-:Y:S01]  /*16910*/  HMMA.16816.F32.BF16 R68, R4, R32, R68 ;  /* 0x000000200444723c */ /* 0x004fe20000041844 */
[----:B------:R2:W-:Y:S06]  /*16920*/  MUFU.TANH R30, R14 ;  /* 0x0000000e001e7308 */ /* 0x0005ec0000002400 */
[----:B------:R-:W-:-:S02]  /*16930*/  IMAD.IADD R32, R55, 0x1, -R12 ;  /* 0x0000000137207824 */ /* 0x000fc400078e0a0c */
[----:B--2---:R-:W2:Y:S03]  /*16940*/  LDSM.16.M88.4 R12, [R215+0x7000] ;  /* 0x00700000d70c783b */ /* 0x004ea60000000200 */
[----:B------:R-:W-:Y:S01]  /*16950*/  SHF.R.S32.HI R33, RZ, 0x1f, R32 ;  /* 0x0000001fff217819 */ /* 0x000fe20000011420 */
[----:B------:R-:W-:Y:S03]  /*16960*/  HMMA.16816.F32.BF16 R44, R84, R72, R44 ;  /* 0x00000048542c723c */ /* 0x000fe6000004182c */
[----:B------:R-:W-:-:S05]  /*16970*/  LEA.HI R32, R33, R32, RZ, 0x2 ;  /* 0x0000002021207211 */ /* 0x000fca00078f10ff */
[----:B------:R-:W-:Y:S01]  /*16980*/  HMMA.16816.F32.BF16 R40, R84, R74, R40 ;  /* 0x0000004a5428723c */ /* 0x000fe20000041828 */
[----:B------:R-:W4:Y:S07]  /*16990*/  LDSM.16.M88.4 R72, [R226+0x7800] ;  /* 0x00780000e248783b */ /* 0x000f2e0000000200 */
[----:B---3--:R-:W-:Y:S07]  /*169a0*/  HMMA.16816.F32.BF16 R56, R8, R20, R56 ;  /* 0x000000140838723c */ /* 0x008fee0000041838 */
[----:B------:R-:W-:-:S05]  /*169b0*/  SHF.R.S32.HI R21, RZ, 0x2, R32 ;  /* 0x00000002ff157819 */ /* 0x000fca0000011420 */
[----:B------:R-:W-:Y:S02]  /*169c0*/  IMAD R60, R60, 0x10, R21 ;  /* 0x000000103c3c7824 */ /* 0x000fe400078e0215 */
[----:B------:R-:W-:Y:S02]  /*169d0*/  FMUL.FTZ R33, R27, R3 ;  /* 0x000000031b217220 */ /* 0x000fe40000410000 */
[----:B------:R-:W-:Y:S01]  /*169e0*/  IMAD.IADD R60, R61, 0x1, R60 ;  /* 0x000000013d3c7824 */ /* 0x000fe200078e023c */
[--C-:B------:R-:W-:Y:S01]  /*169f0*/  IADD3 R27, R53, 0x1, -R238.reuse ;  /* 0x00000001351b7810 */ /* 0x100fe20007ffe8ee */
[----:B------:R-:W-:Y:S01]  /*16a00*/  IMAD.SHL.U32 R55, R55, 0x2, RZ ;  /* 0x0000000237377824 */ /* 0x000fe200078e00ff */
[----:B------:R-:W-:Y:S02]  /*16a10*/  IADD3 R247, -R17, R53, -R238 ;  /* 0x0000003511f77210 */ /* 0x000fe40007ffe9ee */
[----:B------:R-:W-:Y:S01]  /*16a20*/  IADD3 R246, R60, 0x8, RZ ;  /* 0x000000083cf67810 */ /* 0x000fe20007ffe0ff */
[----:B------:R-:W-:Y:S01]  /*16a30*/  IMAD.IADD R27, R16, 0x1, R27 ;  /* 0x00000001101b7824 */ /* 0x000fe200078e021b */
[----:B------:R-:W-:Y:S01]  /*16a40*/  LOP3.LUT R17, R55, 0x6, RZ, 0xc0, !PT ;  /* 0x0000000637117812 */ /* 0x000fe200078ec0ff */
[C---:B------:R-:W-:Y:S01]  /*16a50*/  IMAD.IADD R249, R60.reuse, 0x1, R247 ;  /* 0x000000013cf97824 */ /* 0x040fe200078e02f7 */
[----:B------:R-:W-:Y:S01]  /*16a60*/  HMMA.16816.F32.BF16 R76, R8, R22, R76 ;  /* 0x00000016084c723c */ /* 0x000fe2000004184c */
[----:B------:R-:W-:Y:S01]  /*16a70*/  IMAD.IADD R247, R247, 0x1, R246 ;  /* 0x00000001f7f77824 */ /* 0x000fe200078e02f6 */
[----:B------:R-:W3:Y:S01]  /*16a80*/  LDSM.16.M88.4 R20, [R222+0xf800] ;  /* 0x00f80000de14783b */ /* 0x000ee20000000200 */
[----:B------:R-:W-:-:S02]  /*16a90*/  IMAD.IADD R248, R60, 0x1, R27 ;  /* 0x000000013cf87824 */ /* 0x000fc400078e021b */
[----:B------:R-:W-:Y:S02]  /*16aa0*/  IMAD.IADD R246, R27, 0x1, R246 ;  /* 0x000000011bf67824 */ /* 0x000fe400078e02f6 */
[----:B------:R-:W-:Y:S01]  /*16ab0*/  IMAD.IADD R27, R2, 0x1, R17 ;  /* 0x00000001021b7824 */ /* 0x000fe200078e0211 */
[----:B--2---:R-:W-:Y:S01]  /*16ac0*/  HMMA.16816.F32.BF16 R56, R4, R12, R56 ;  /* 0x0000000c0438723c */ /* 0x004fe20000041838 */
[----:B------:R-:W-:Y:S02]  /*16ad0*/  IMNMX R249, RZ, R249, !PT ;  /* 0x000000f9fff97217 */ /* 0x000fe40007800200 */
[----:B------:R-:W-:-:S04]  /*16ae0*/  IMNMX R247, RZ, R247, !PT ;  /* 0x000000f7fff77217 */ /* 0x000fc80007800200 */
[----:B------:R-:W-:Y:S02]  /*16af0*/  IADD3 R12, R27, 0x1, RZ ;  /* 0x000000011b0c7810 */ /* 0x000fe40007ffe0ff */
[-C--:B------:R-:W-:Y:S02]  /*16b00*/  IMNMX R248, R248, R53.reuse, PT ;  /* 0x00000035f8f87217 */ /* 0x080fe40003800200 */
[----:B------:R-:W-:Y:S02]  /*16b10*/  IMNMX R246, R246, R53, PT ;  /* 0x00000035f6f67217 */ /* 0x000fe40003800200 */
[C---:B------:R-:W-:Y:S02]  /*16b20*/  ISETP.GE.AND P4, PT, R12.reuse, R249, PT ;  /* 0x000000f90c00720c */ /* 0x040fe40003f86270 */
[C---:B------:R-:W-:Y:S02]  /*16b30*/  ISETP.GE.AND P1, PT, R12.reuse, R247, PT ;  /* 0x000000f70c00720c */ /* 0x040fe40003f26270 */
[----:B------:R-:W-:-:S02]  /*16b40*/  ISETP.GE.OR P4, PT, R12, R248, !P4 ;  /* 0x000000f80c00720c */ /* 0x000fc40006786670 */
[----:B------:R-:W-:Y:S01]  /*16b50*/  ISETP.GE.OR P1, PT, R12, R246, !P1 ;  /* 0x000000f60c00720c */ /* 0x000fe20004f26670 */
[----:B----4-:R-:W-:Y:S01]  /*16b60*/  HMMA.16816.F32.BF16 R44, R36, R72, R44 ;  /* 0x00000048242c723c */ /* 0x010fe2000004182c */
[C---:B------:R-:W-:Y:S02]  /*16b70*/  IADD3 R13, R27.reuse, 0x8, RZ ;  /* 0x000000081b0d7810 */ /* 0x040fe40007ffe0ff */
[----:B------:R-:W-:Y:S02]  /*16b80*/  IADD3 R12, R27, 0x9, RZ ;  /* 0x000000091b0c7810 */ /* 0x000fe40007ffe0ff */
[C---:B------:R-:W-:Y:S02]  /*16b90*/  ISETP.GE.AND P0, PT, R13.reuse, R249, PT ;  /* 0x000000f90d00720c */ /* 0x040fe40003f06270 */
[----:B------:R-:W-:Y:S01]  /*16ba0*/  ISETP.GE.AND P6, PT, R13, R247, PT ;  /* 0x000000f70d00720c */ /* 0x000fe20003fc6270 */
[----:B------:R-:W-:Y:S01]  /*16bb0*/  HMMA.16816.F32.BF16 R64, R8, R50, R64 ;  /* 0x000000320840723c */ /* 0x000fe20000041840 */
[----:B------:R-:W-:-:S02]  /*16bc0*/  ISETP.GE.AND P3, PT, R12, R249, PT ;  /* 0x000000f90c00720c */ /* 0x000fc40003f66270 */
[C---:B------:R-:W-:Y:S02]  /*16bd0*/  ISETP.GE.AND P5, PT, R12.reuse, R247, PT ;  /* 0x000000f70c00720c */ /* 0x040fe40003fa6270 */
[C---:B------:R-:W-:Y:S02]  /*16be0*/  ISETP.GE.OR P0, PT, R13.reuse, R248, !P0 ;  /* 0x000000f80d00720c */ /* 0x040fe40004706670 */
[----:B------:R-:W-:Y:S01]  /*16bf0*/  ISETP.GE.OR P6, PT, R13, R246, !P6 ;  /* 0x000000f60d00720c */ /* 0x000fe200077c6670 */
[----:B------:R-:W-:Y:S01]  /*16c00*/  HMMA.16816.F32.BF16 R76, R4, R14, R76 ;  /* 0x0000000e044c723c */ /* 0x000fe2000004184c */
[C---:B------:R-:W-:Y:S02]  /*16c10*/  ISETP.GE.OR P3, PT, R12.reuse, R248, !P3 ;  /* 0x000000f80c00720c */ /* 0x040fe40005f66670 */
[----:B------:R-:W-:Y:S02]  /*16c20*/  ISETP.GE.OR P5, PT, R12, R246, !P5 ;  /* 0x000000f60c00720c */ /* 0x000fe40006fa6670 */
[----:B------:R-:W2:Y:S03]  /*16c30*/  LDSM.16.M88.4 R12, [R215+0x7800] ;  /* 0x00780000d70c783b */ /* 0x000ea60000000200 */
[----:B------:R-:W-:Y:S01]  /*16c40*/  HMMA.16816.F32.BF16 R40, R36, R74, R40 ;  /* 0x0000004a2428723c */ /* 0x000fe20000041828 */
[-C--:B------:R-:W-:Y:S01]  /*16c50*/  FMUL.FTZ R24, R24, R3.reuse ;  /* 0x0000000318187220 */ /* 0x080fe20000410000 */
[----:B------:R-:W4:Y:S01]  /*16c60*/  MUFU.TANH R31, R31 ;  /* 0x0000001f001f7308 */ /* 0x000f220000002400 */
[----:B------:R-:W-:-:S02]  /*16c70*/  FMUL.FTZ R26, R26, R3 ;  /* 0x000000031a1a7220 */ /* 0x000fc40000410000 */
[----:B------:R-:W-:Y:S01]  /*16c80*/  FMUL.FTZ R25, R25, R3 ;  /* 0x0000000319197220 */ /* 0x000fe20000410000 */
[C---:B------:R-:W-:Y:S01]  /*16c90*/  ISETP.GE.AND P2, PT, R27.reuse, R249, PT ;  /* 0x000000f91b00720c */ /* 0x040fe20003f46270 */
[-C--:B------:R-:W-:Y:S01]  /*16ca0*/  FMUL.FTZ R68, R68, R3.reuse ;  /* 0x0000000344447220 */ /* 0x080fe20000410000 */
[----:B---3--:R-:W-:Y:S02]  /*16cb0*/  HMMA.16816.F32.BF16 R44, R8, R20, R44 ;  /* 0x00000014082c723c */ /* 0x008fe4000004182c */
[----:B------:R-:W-:Y:S01]  /*16cc0*/  MUFU.TANH R33, R33 ;  /* 0x0000002100217308 */ /* 0x000fe20000002400 */
[----:B------:R-:W-:Y:S01]  /*16cd0*/  IADD3 R17, R27, 0x10, RZ ;  /* 0x000000101b117810 */ /* 0x000fe20007ffe0ff */
[-C--:B------:R-:W-:Y:S01]  /*16ce0*/  FMUL.FTZ R59, R59, R3.reuse ;  /* 0x000000033b3b7220 */ /* 0x080fe20000410000 */
[----:B-1----:R-:W-:Y:S01]  /*16cf0*/  FSEL R32, R28, -INF , !P4 ;  /* 0xff8000001c207808 */ /* 0x002fe20006000000 */
[----:B------:R-:W-:Y:S01]  /*16d00*/  FMUL.FTZ R56, R56, R3 ;  /* 0x0000000338387220 */ /* 0x000fe20000410000 */
[----:B------:R-:W-:-:S04]  /*16d10*/  DEPBAR.LE SB0, 0x0 ;  /* 0x000080000000791a */ /* 0x000fc80000000000 */
[----:B------:R-:W-:Y:S01]  /*16d20*/  HMMA.16816.F32.BF16 R64, R4, R34, R64 ;  /* 0x000000220440723c */ /* 0x000fe20000041840 */
[----:B------:R-:W1:Y:S07]  /*16d30*/  MUFU.TANH R24, R24 ;  /* 0x0000001800187308 */ /* 0x000e6e0000002400 */
[----:B------:R-:W-:Y:S01]  /*16d40*/  HMMA.16816.F32.BF16 R40, R8, R22, R40 ;  /* 0x000000160828723c */ /* 0x000fe20000041828 */
[----:B------:R-:W3:Y:S01]  /*16d50*/  MUFU.TANH R26, R26 ;  /* 0x0000001a001a7308 */ /* 0x000ee20000002400 */
[----:B------:R-:W-:Y:S01]  /*16d60*/  FMUL.FTZ R37, R71, R3 ;  /* 0x0000000347257220 */ /* 0x000fe20000410000 */
[----:B------:R-:W-:-:S05]  /*16d70*/  ISETP.GE.OR P2, PT, R27, R248, !P2 ;  /* 0x000000f81b00720c */ /* 0x000fca0005746670 */
[----:B--2---:R-:W-:Y:S01]  /*16d80*/  HMMA.16816.F32.BF16 R44, R4, R12, R44 ;  /* 0x0000000c042c723c */ /* 0x004fe2000004182c */
[----:B------:R-:W2:Y:S01]  /*16d90*/  MUFU.TANH R25, R25 ;  /* 0x0000001900197308 */ /* 0x000ea20000002400 */
[----:B------:R-:W-:-:S06]  /*16da0*/  IADD3 R20, R27, 0x11, RZ ;  /* 0x000000111b147810 */ /* 0x000fcc0007ffe0ff */
[-C--:B------:R-:W-:Y:S01]  /*16db0*/  FMUL.FTZ R36, R64, R3.reuse ;  /* 0x0000000340247220 */ /* 0x080fe20000410000 */
[----:B------:R-:W-:Y:S01]  /*16dc0*/  FSEL R29, R29, -INF , !P2 ;  /* 0xff8000001d1d7808 */ /* 0x000fe20005000000 */
[----:B------:R-:W-:Y:S01]  /*16dd0*/  FMUL.FTZ R39, R66, R3 ;  /* 0x0000000342277220 */ /* 0x000fe20000410000 */
[----:B------:R-:W2:Y:S01]  /*16de0*/  MUFU.TANH R37, R37 ;  /* 0x0000002500257308 */ /* 0x000ea20000002400 */
[----:B------:R-:W-:Y:S01]  /*16df0*/  ISETP.GE.AND P2, PT, R27, R247, PT ;  /* 0x000000f71b00720c */ /* 0x000fe20003f46270 */
[-C--:B------:R-:W-:Y:S01]  /*16e00*/  FMUL.FTZ R34, R69, R3.reuse ;  /* 0x0000000345227220 */ /* 0x080fe20000410000 */
[----:B----4-:R-:W-:Y:S01]  /*16e10*/  FSEL R31, R31, -INF , !P1 ;  /* 0xff8000001f1f7808 */ /* 0x010fe20004800000 */
[----:B------:R-:W-:Y:S01]  /*16e20*/  FMUL.FTZ R35, R70, R3 ;  /* 0x0000000346237220 */ /* 0x000fe20000410000 */
[----:B-1----:R-:W-:-:S03]  /*16e30*/  FSEL R24, R24, -INF , !P0 ;  /* 0xff80000018187808 */ /* 0x002fc60004000000 */
[----:B------:R-:W1:Y:S01]  /*16e40*/  MUFU.TANH R36, R36 ;  /* 0x0000002400247308 */ /* 0x000e620000002400 */
[C---:B------:R-:W-:Y:S02]  /*16e50*/  ISETP.GE.AND P1, PT, R20.reuse, R249, PT ;  /* 0x000000f91400720c */ /* 0x040fe40003f26270 */
[----:B------:R-:W-:Y:S02]  /*16e60*/  ISETP.GE.AND P0, PT, R20, R247, PT ;  /* 0x000000f71400720c */ /* 0x000fe40003f06270 */
[----:B------:R-:W-:-:S03]  /*16e70*/  ISETP.GE.OR P2, PT, R27, R246, !P2 ;  /* 0x000000f61b00720c */ /* 0x000fc60005746670 */
[----:B------:R-:W4:Y:S01]  /*16e80*/  MUFU.TANH R16, R68 ;  /* 0x0000004400107308 */ /* 0x000f220000002400 */
[----:B------:R-:W-:Y:S01]  /*16e90*/  IADD3 R8, R27, 0x18, RZ ;  /* 0x000000181b087810 */ /* 0x000fe20007ffe0ff */
[----:B------:R-:W-:Y:S01]  /*16ea0*/  HMMA.16816.F32.BF16 R40, R4, R14, R40 ;  /* 0x0000000e0428723c */ /* 0x000fe20000041828 */
[C---:B------:R-:W-:Y:S02]  /*16eb0*/  ISETP.GE.OR P1, PT, R20.reuse, R248, !P1 ;  /* 0x000000f81400720c */ /* 0x040fe40004f26670 */
[----:B------:R-:W-:Y:S02]  /*16ec0*/  ISETP.GE.OR P0, PT, R20, R246, !P0 ;  /* 0x000000f61400720c */ /* 0x000fe40004706670 */
[----:B---3--:R-:W-:Y:S01]  /*16ed0*/  FSEL R20, R26, -INF , !P6 ;  /* 0xff8000001a147808 */ /* 0x008fe20007000000 */
[----:B------:R-:W3:Y:S01]  /*16ee0*/  MUFU.TANH R39, R39 ;  /* 0x0000002700277308 */ /* 0x000ee20000002400 */
[----:B------:R-:W-:Y:S02]  /*16ef0*/  FSEL R30, R30, -INF , !P2 ;  /* 0xff8000001e1e7808 */ /* 0x000fe40005000000 */
[----:B------:R-:W-:Y:S01]  /*16f00*/  ISETP.GE.AND P6, PT, R8, R249, PT ;  /* 0x000000f90800720c */ /* 0x000fe20003fc6270 */
[----:B------:R-:W-:Y:S01]  /*16f10*/  FMUL.FTZ R38, R67, R3 ;  /* 0x0000000343267220 */ /* 0x000fe20000410000 */
[----:B------:R-:W-:-:S03]  /*16f20*/  ISETP.GE.AND P2, PT, R17, R249, PT ;  /* 0x000000f91100720c */ /* 0x000fc60003f46270 */
[----:B------:R-:W-:Y:S01]  /*16f30*/  MUFU.TANH R34, R34 ;  /* 0x0000002200227308 */ /* 0x000fe20000002400 */
[----:B--2---:R-:W-:Y:S01]  /*16f40*/  FSEL R25, R25, -INF , !P3 ;  /* 0xff80000019197808 */ /* 0x004fe20005800000 */
[----:B------:R-:W-:Y:S01]  /*16f50*/  FMUL.FTZ R76, R76, R3 ;  /* 0x000000034c4c7220 */ /* 0x000fe20000410000 */
[----:B------:R-:W-:-:S05]  /*16f60*/  ISETP.GE.AND P3, PT, R8, R247, PT ;  /* 0x000000f70800720c */ /* 0x000fca0003f66270 */
[----:B------:R-:W2:Y:S01]  /*16f70*/  MUFU.TANH R35, R35 ;  /* 0x0000002300237308 */ /* 0x000ea20000002400 */
[----:B------:R-:W-:Y:S01]  /*16f80*/  FMUL.FTZ R65, R65, R3 ;  /* 0x0000000341417220 */ /* 0x000fe20000410000 */
[----:B------:R-:W-:Y:S01]  /*16f90*/  ISETP.GE.AND P4, PT, R17, R247, PT ;  /* 0x000000f71100720c */ /* 0x000fe20003f86270 */
[----:B------:R-:W-:Y:S01]  /*16fa0*/  FMUL.FTZ R58, R58, R3 ;  /* 0x000000033a3a7220 */ /* 0x000fe20000410000 */
[----:B------:R-:W-:-:S04]  /*16fb0*/  ISETP.GE.OR P6, PT, R8, R248, !P6 ;  /* 0x000000f80800720c */ /* 0x000fc800077c6670 */
[----:B------:R-:W2:Y:S01]  /*16fc0*/  MUFU.TANH R187, R59 ;  /* 0x0000003b00bb7308 */ /* 0x000ea20000002400 */
[----:B------:R-:W-:Y:S01]  /*16fd0*/  ISETP.GE.OR P2, PT, R17, R248, !P2 ;  /* 0x000000f81100720c */ /* 0x000fe20005746670 */
[-C--:B------:R-:W-:Y:S01]  /*16fe0*/  FMUL.FTZ R45, R45, R3.reuse ;  /* 0x000000032d2d7220 */ /* 0x080fe20000410000 */
[C---:B------:R-:W-:Y:S02]  /*16ff0*/  IADD3 R12, R27.reuse, 0x21, RZ ;  /* 0x000000211b0c7810 */ /* 0x040fe40007ffe0ff */
[----:B------:R-:W-:Y:S01]  /*17000*/  IADD3 R9, R27, 0x19, RZ ;  /* 0x000000191b097810 */ /* 0x000fe20007ffe0ff */
[----:B------:R-:W-:Y:S01]  /*17010*/  FMUL.FTZ R57, R57, R3 ;  /* 0x0000000339397220 */ /* 0x000fe20000410000 */
[-C--:B------:R-:W-:Y:S01]  /*17020*/  ISETP.GE.OR P3, PT, R8, R246.reuse, !P3 ;  /* 0x000000f60800720c */ /* 0x080fe20005f66670 */
[----:B------:R-:W2:Y:S01]  /*17030*/  MUFU.TANH R185, R76 ;  /* 0x0000004c00b97308 */ /* 0x000ea20000002400 */
[----:B------:R-:W-:Y:S02]  /*17040*/  ISETP.GE.OR P4, PT, R17, R246, !P4 ;  /* 0x000000f61100720c */ /* 0x000fe40006786670 */
[----:B------:R-:W-:-:S02]  /*17050*/  FSEL R8, R37, -INF , !P0 ;  /* 0xff80000025087808 */ /* 0x000fc40004000000 */
[----:B-1----:R-:W-:Y:S02]  /*17060*/  FSEL R11, R36, -INF , !P6 ;  /* 0xff800000240b7808 */ /* 0x002fe40007000000 */
[----:B------:R-:W-:Y:S01]  /*17070*/  FSEL R17, R33, -INF , !P5 ;  /* 0xff80000021117808 */ /* 0x000fe20006800000 */
[----:B------:R-:W1:Y:S01]  /*17080*/  MUFU.TANH R21, R65 ;  /* 0x0000004100157308 */ /* 0x000e620000002400 */
[----:B----4-:R-:W-:Y:S02]  /*17090*/  FSEL R16, R16, -INF , !P2 ;  /* 0xff80000010107808 */ /* 0x010fe40005000000 */
[C---:B------:R-:W-:Y:S02]  /*170a0*/  ISETP.GE.AND P0, PT, R12.reuse, R249, PT ;  /* 0x000000f90c00720c */ /* 0x040fe40003f06270 */
[----:B------:R-:W-:-:S03]  /*170b0*/  ISETP.GE.AND P6, PT, R12, R247, PT ;  /* 0x000000f70c00720c */ /* 0x000fc60003fc6270 */
[----:B------:R-:W4:Y:S01]  /*170c0*/  MUFU.TANH R38, R38 ;  /* 0x0000002600267308 */ /* 0x000f220000002400 */
[C---:B------:R-:W-:Y:S01]  /*170d0*/  ISETP.GE.AND P5, PT, R9.reuse, R249, PT ;  /* 0x000000f90900720c */ /* 0x040fe20003fa6270 */
[----:B------:R-:W-:Y:S01]  /*170e0*/  FMUL.FTZ R44, R44, R3 ;  /* 0x000000032c2c7220 */ /* 0x000fe20000410000 */
[----:B------:R-:W-:Y:S02]  /*170f0*/  ISETP.GE.AND P2, PT, R9, R247, PT ;  /* 0x000000f70900720c */ /* 0x000fe40003f46270 */
[----:B------:R-:W-:-:S03]  /*17100*/  IADD3 R23, R27, 0x28, RZ ;  /* 0x000000281b177810 */ /* 0x000fc60007ffe0ff */
[----:B------:R-:W1:Y:S01]  /*17110*/  MUFU.TANH R176, R56 ;  /* 0x0000003800b07308 */ /* 0x000e620000002400 */
[----:B------:R-:W-:Y:S01]  /*17120*/  IADD3 R10, R27, 0x20, RZ ;  /* 0x000000201b0a7810 */ /* 0x000fe20007ffe0ff */
[----:B------:R-:W-:Y:S01]  /*17130*/  FMUL.FTZ R77, R77, R3 ;  /* 0x000000034d4d7220 */ /* 0x000fe20000410000 */
[----:B------:R-:W-:-:S05]  /*17140*/  ISETP.GE.OR P0, PT, R12, R248, !P0 ;  /* 0x000000f80c00720c */ /* 0x000fca0004706670 */
[----:B------:R-:W1:Y:S01]  /*17150*/  MUFU.TANH R180, R58 ;  /* 0x0000003a00b47308 */ /* 0x000e620000002400 */
[-C--:B------:R-:W-:Y:S01]  /*17160*/  FMUL.FTZ R78, R78, R3.reuse ;  /* 0x000000034e4e7220 */ /* 0x080fe20000410000 */
[----:B------:R-:W-:Y:S01]  /*17170*/  ISETP.GE.OR P6, PT, R12, R246, !P6 ;  /* 0x000000f60c00720c */ /* 0x000fe200077c6670 */
[----:B------:R-:W-:Y:S01]  /*17180*/  FMUL.FTZ R79, R79, R3 ;  /* 0x000000034f4f7220 */ /* 0x000fe20000410000 */
[----:B------:R-:W-:-:S04]  /*17190*/  ISETP.GE.OR P5, PT, R9, R248, !P5 ;  /* 0x000000f80900720c */ /* 0x000fc80006fa6670 */
[----:B------:R-:W1:Y:S01]  /*171a0*/  MUFU.TANH R196, R45 ;  /* 0x0000002d00c47308 */ /* 0x000e620000002400 */
[----:B------:R-:W-:Y:S02]  /*171b0*/  ISETP.GE.OR P2, PT, R9, R246, !P2 ;  /* 0x000000f60900720c */ /* 0x000fe40005746670 */
[----:B---3--:R-:W-:Y:S02]  /*171c0*/  FSEL R12, R39, -INF , !P3 ;  /* 0xff800000270c7808 */ /* 0x008fe40005800000 */
[----:B------:R-:W-:-:S03]  /*171d0*/  IADD3 R4, R27, 0x31, RZ ;  /* 0x000000311b047810 */ /* 0x000fc60007ffe0ff */
[----:B------:R-:W3:Y:S01]  /*171e0*/  MUFU.TANH R183, R57 ;  /* 0x0000003900b77308 */ /* 0x000ee20000002400 */
[----:B--2---:R-:W-:Y:S02]  /*171f0*/  FSEL R9, R35, -INF , !P4 ;  /* 0xff80000023097808 */ /* 0x004fe40006000000 */
[----:B------:R-:W-:Y:S02]  /*17200*/  FSEL R13, R34, -INF , !P1 ;  /* 0xff800000220d7808 */ /* 0x000fe40004800000 */
[----:B------:R-:W-:Y:S01]  /*17210*/  ISETP.GE.AND P3, PT, R23, R249, PT ;  /* 0x000000f91700720c */ /* 0x000fe20003f66270 */
[----:B------:R-:W-:Y:S01]  /*17220*/  FMUL.FTZ R46, R46, R3 ;  /* 0x000000032e2e7220 */ /* 0x000fe20000410000 */
[C---:B------:R-:W-:Y:S01]  /*17230*/  ISETP.GE.AND P4, PT, R10.reuse, R249, PT ;  /* 0x000000f90a00720c */ /* 0x040fe20003f86270 */
[----:B------:R-:W-:Y:S01]  /*17240*/  MUFU.TANH R178, R77 ;  /* 0x0000004d00b27308 */ /* 0x000fe20000002400 */
[----:B------:R-:W-:Y:S02]  /*17250*/  ISETP.GE.AND P1, PT, R10, R247, PT ;  /* 0x000000f70a00720c */ /* 0x000fe40003f26270 */
[----:B------:R-:W-:-:S02]  /*17260*/  FSEL R187, R187, -INF , !P6 ;  /* 0xff800000bbbb7808 */ /* 0x000fc40007000000 */
[----:B------:R-:W-:-:S03]  /*17270*/  ISETP.GE.AND P6, PT, R4, R249, PT ;  /* 0x000000f90400720c */ /* 0x000fc60003fc6270 */
[----:B------:R-:W2:Y:S01]  /*17280*/  MUFU.TANH R190, R78 ;  /* 0x0000004e00be7308 */ /* 0x000ea20000002400 */
[-C--:B------:R-:W-:Y:S02]  /*17290*/  ISETP.GE.OR P3, PT, R23, R248.reuse, !P3 ;  /* 0x000000f81700720c */ /* 0x080fe40005f66670 */
[C---:B------:R-:W-:Y:S02]  /*172a0*/  ISETP.GE.OR P4, PT, R10.reuse, R248, !P4 ;  /* 0x000000f80a00720c */ /* 0x040fe40006786670 */
[----:B------:R-:W-:-:S03]  /*172b0*/  ISETP.GE.OR P1, PT, R10, R246, !P1 ;  /* 0x000000f60a00720c */ /* 0x000fc60004f26670 */
[----:B------:R-:W1:Y:S01]  /*172c0*/  MUFU.TANH R191, R79 ;  /* 0x0000004f00bf7308 */ /* 0x000e620000002400 */
[----:B------:R-:W-:Y:S01]  /*172d0*/  IADD3 R22, R27, 0x29, RZ ;  /* 0x000000291b167810 */ /* 0x000fe20007ffe0ff */
[----:B------:R-:W-:Y:S01]  /*172e0*/  FMUL.FTZ R47, R47, R3 ;  /* 0x000000032f2f7220 */ /* 0x000fe20000410000 */
[----:B------:R-:W-:-:S05]  /*172f0*/  IADD3 R5, R27, 0x30, RZ ;  /* 0x000000301b057810 */ /* 0x000fca0007ffe0ff */
[----:B------:R-:W2:Y:S01]  /*17300*/  MUFU.TANH R44, R44 ;  /* 0x0000002c002c7308 */ /* 0x000ea20000002400 */
[----:B------:R-:W-:Y:S01]  /*17310*/  ISETP.GE.OR P6, PT, R4, R248, !P6 ;  /* 0x000000f80400720c */ /* 0x000fe200077c6670 */
[-C--:B------:R-:W-:Y:S01]  /*17320*/  FMUL.FTZ R40, R40, R3.reuse ;  /* 0x0000000328287220 */ /* 0x080fe20000410000 */
[----:B------:R-:W-:Y:S01]  /*17330*/  FSEL R185, R185, -INF , !P3 ;  /* 0xff800000b9b97808 */ /* 0x000fe20005800000 */
[-C--:B------:R-:W-:Y:S02]  /*17340*/  FMUL.FTZ R41, R41, R3.reuse ;  /* 0x0000000329297220 */ /* 0x080fe40000410000 */
[-C--:B------:R-:W-:Y:S02]  /*17350*/  FMUL.FTZ R42, R42, R3.reuse ;  /* 0x000000032a2a7220 */ /* 0x080fe40000410000 */
[----:B------:R-:W2:Y:S01]  /*17360*/  MUFU.TANH R192, R46 ;  /* 0x0000002e00c07308 */ /* 0x000ea20000002400 */
[----:B------:R-:W-:Y:S01]  /*17370*/  FMUL.FTZ R43, R43, R3 ;  /* 0x000000032b2b7220 */ /* 0x000fe20000410000 */
[----:B-1----:R-:W-:-:S02]  /*17380*/  FSEL R10, R21, -INF , !P5 ;  /* 0xff800000150a7808 */ /* 0x002fc40006800000 */
[----:B----4-:R-:W-:Y:S02]  /*17390*/  FSEL R28, R38, -INF , !P2 ;  /* 0xff800000261c7808 */ /* 0x010fe40005000000 */
[----:B------:R-:W-:Y:S02]  /*173a0*/  FSEL R176, R176, -INF , !P4 ;  /* 0xff800000b0b07808 */ /* 0x000fe40006000000 */
[----:B------:R-:W-:Y:S02]  /*173b0*/  FSEL R180, R180, -INF , !P1 ;  /* 0xff800000b4b47808 */ /* 0x000fe40004800000 */
[-C--:B------:R-:W-:Y:S01]  /*173c0*/  ISETP.GE.AND P3, PT, R4, R247.reuse, PT ;  /* 0x000000f70400720c */ /* 0x080fe20003f66270 */
[----:B------:R-:W1:Y:S01]  /*173d0*/  MUFU.TANH R186, R47 ;  /* 0x0000002f00ba7308 */ /* 0x000e620000002400 */
[----:B------:R-:W-:Y:S02]  /*173e0*/  ISETP.GE.AND P5, PT, R23, R247, PT ;  /* 0x000000f71700720c */ /* 0x000fe40003fa6270 */
[----:B------:R-:W-:-:S02]  /*173f0*/  ISETP.GE.AND P2, PT, R22, R249, PT ;  /* 0x000000f91600720c */ /* 0x000fc40003f46270 */
[----:B------:R-:W-:Y:S02]  /*17400*/  ISETP.GE.AND P4, PT, R22, R247, PT ;  /* 0x000000f71600720c */ /* 0x000fe40003f86270 */
[----:B------:R-:W-:Y:S01]  /*17410*/  ISETP.GE.AND P1, PT, R5, R249, PT ;  /* 0x000000f90500720c */ /* 0x000fe20003f26270 */
[----:B------:R-:W4:Y:S01]  /*17420*/  MUFU.TANH R194, R40 ;  /* 0x0000002800c27308 */ /* 0x000f220000002400 */
[----:B------:R-:W-:Y:S02]  /*17430*/  FSEL R196, R196, -INF , !P6 ;  /* 0xff800000c4c47808 */ /* 0x000fe40007000000 */
[----:B------:R-:W-:Y:S02]  /*17440*/  ISETP.GT.AND P6, PT, R241, R230, PT ;  /* 0x000000e6f100720c */ /* 0x000fe40003fc4270 */
[----:B---3--:R-:W-:-:S03]  /*17450*/  FSEL R183, R183, -INF , !P0 ;  /* 0xff800000b7b77808 */ /* 0x008fc60004000000 */
[----:B------:R-:W-:Y:S01]  /*17460*/  MUFU.TANH R193, R41 ;  /* 0x0000002900c17308 */ /* 0x000fe20000002400 */
[-C--:B------:R-:W-:Y:S02]  /*17470*/  ISETP.GE.OR P3, PT, R4, R246.reuse, !P3 ;  /* 0x000000f60400720c */ /* 0x080fe40005f66670 */
[----:B------:R-:W-:Y:S02]  /*17480*/  ISETP.GE.OR P5, PT, R23, R246, !P5 ;  /* 0x000000f61700720c */ /* 0x000fe40006fa6670 */
[----:B------:R-:W-:-:S03]  /*17490*/  ISETP.GE.OR P2, PT, R22, R248, !P2 ;  /* 0x000000f81600720c */ /* 0x000fc60005746670 */
[----:B------:R-:W3:Y:S01]  /*174a0*/  MUFU.TANH R184, R42 ;  /* 0x0000002a00b87308 */ /* 0x000ee20000002400 */
[----:B------:R-:W-:Y:S02]  /*174b0*/  ISETP.GE.OR P4, PT, R22, R246, !P4 ;  /* 0x000000f61600720c */ /* 0x000fe40006786670 */
[C---:B------:R-:W-:Y:S02]  /*174c0*/  ISETP.GE.AND P0, PT, R5.reuse, R247, PT ;  /* 0x000000f70500720c */ /* 0x040fe40003f06270 */
[----:B------:R-:W-:-:S03]  /*174d0*/  ISETP.GE.OR P1, PT, R5, R248, !P1 ;  /* 0x000000f80500720c */ /* 0x000fc60004f26670 */
[----:B------:R-:W1:Y:S01]  /*174e0*/  MUFU.TANH R182, R43 ;  /* 0x0000002b00b67308 */ /* 0x000e620000002400 */
[C---:B------:R-:W-:Y:S02]  /*174f0*/  IADD3 R4, R27.reuse, 0x38, RZ ;  /* 0x000000381b047810 */ /* 0x040fe40007ffe0ff */
[----:B------:R-:W-:Y:S02]  /*17500*/  IADD3 R27, R27, 0x39, RZ ;  /* 0x000000391b1b7810 */ /* 0x000fe40007ffe0ff */
[----:B------:R-:W-:Y:S02]  /*17510*/  ISETP.GE.OR P0, PT, R5, R246, !P0 ;  /* 0x000000f60500720c */ /* 0x000fe40004706670 */
[----:B--2---:R-:W-:Y:S02]  /*17520*/  FSEL R190, R190, -INF , !P5 ;  /* 0xff800000bebe7808 */ /* 0x004fe40006800000 */
[----:B------:R-:W-:Y:S02]  /*17530*/  FSEL R178, R178, -INF , !P2 ;  /* 0xff800000b2b27808 */ /* 0x000fe40005000000 */
[----:B------:R-:W-:-:S02]  /*17540*/  FSEL R191, R191, -INF , !P4 ;  /* 0xff800000bfbf7808 */ /* 0x000fc40006000000 */
[----:B------:R-:W-:Y:S02]  /*17550*/  FSEL R197, R44, -INF , !P1 ;  /* 0xff8000002cc57808 */ /* 0x000fe40004800000 */
[C---:B------:R-:W-:Y:S02]  /*17560*/  ISETP.GE.AND P5, PT, R4.reuse, R249, PT ;  /* 0x000000f90400720c */ /* 0x040fe40003fa6270 */
[----:B------:R-:W-:Y:S02]  /*17570*/  ISETP.GE.AND P2, PT, R4, R247, PT ;  /* 0x000000f70400720c */ /* 0x000fe40003f46270 */
[C---:B------:R-:W-:Y:S02]  /*17580*/  ISETP.GE.AND P4, PT, R27.reuse, R249, PT ;  /* 0x000000f91b00720c */ /* 0x040fe40003f86270 */
[----:B------:R-:W-:Y:S02]  /*17590*/  ISETP.GE.AND P1, PT, R27, R247, PT ;  /* 0x000000f71b00720c */ /* 0x000fe40003f26270 */
[----:B------:R-:W-:Y:S01]  /*175a0*/  FSEL R192, R192, -INF , !P0 ;  /* 0xff800000c0c07808 */ /* 0x000fe20004000000 */
[----:B------:R-:W-:Y:S01]  /*175b0*/  BSSY B1, `(.L_x_6890) ;  /* 0x000007f000017945 */ /* 0x000fe20003800000 */
[----:B------:R-:W-:-:S02]  /*175c0*/  ISETP.GE.OR P5, PT, R4, R248, !P5 ;  /* 0x000000f80400720c */ /* 0x000fc40006fa6670 */
[----:B------:R-:W-:Y:S02]  /*175d0*/  ISETP.GE.OR P2, PT, R4, R246, !P2 ;  /* 0x000000f60400720c */ /* 0x000fe40005746670 */
[C---:B------:R-:W-:Y:S02]  /*175e0*/  ISETP.GE.OR P4, PT, R27.reuse, R248, !P4 ;  /* 0x000000f81b00720c */ /* 0x040fe40006786670 */
[----:B------:R-:W-:Y:S02]  /*175f0*/  ISETP.GE.OR P1, PT, R27, R246, !P1 ;  /* 0x000000f61b00720c */ /* 0x000fe40004f26670 */
[----:B------:R-:W-:Y:S02]  /*17600*/  ISETP.NE.U32.AND P0, PT, R242, RZ, PT ;  /* 0x000000fff200720c */ /* 0x000fe40003f05070 */
[----:B------:R-:W-:Y:S02]  /*17610*/  LOP3.LUT R0, R0, R63, RZ, 0xfc, !PT ;  /* 0x0000003f00007212 */ /* 0x000fe400078efcff */
[----:B------:R-:W-:-:S02]  /*17620*/  ISETP.NE.AND.EX P0, PT, R243, RZ, PT, P0 ;  /* 0x000000fff300720c */ /* 0x000fc40003f05300 */
        /* <DEDUP_REMOVED lines=16> */
[----:B----4-:R-:W-:Y:S02]  /*17730*/  FSEL R194, R194, -INF , !P5 ;  /* 0xff800000c2c27808 */ /* 0x010fe40006800000 */
[----:B---3--:R-:W-:-:S02]  /*17740*/  FSEL R184, R184, -INF , !P2 ;  /* 0xff800000b8b87808 */ /* 0x008fc40005000000 */
[----:B------:R-:W-:Y:S02]  /*17750*/  FSEL R193, R193, -INF , !P4 ;  /* 0xff800000c1c17808 */ /* 0x000fe40006000000 */
[----:B------:R-:W-:Y:S01]  /*17760*/  FSEL R182, R182, -INF , !P1 ;  /* 0xff800000b6b67808 */ /* 0x000fe20004800000 */
        /* <DEDUP_REMOVED lines=64> */
.L_x_6893:
[----:B------:R-:W2:Y:S02]  /*17b70*/  LD.E R5, [R18.64+0x38] ;  /* 0x0000380612057980 */ /* 0x000ea4000c101900 */
[----:B--2---:R-:W-:-:S04]  /*17b80*/  LEA R5, -R5, RZ, 0x6 ;  /* 0x000000ff05057211 */ /* 0x004fc800078e31ff */
[----:B------:R-:W-:Y:S02]  /*17b90*/  SHF.R.S32.HI R4, RZ, 0x1f, R5 ;  /* 0x0000001fff047819 */ /* 0x000fe40000011405 */
.L_x_6894:
[----:B------:R-:W-:Y:S05]  /*17ba0*/  BSYNC B0 ;  /* 0x0000000000007941 */ /* 0x000fea0003800000 */
.L_x_6892:
        /* <DEDUP_REMOVED lines=31> */
.L_x_6891:
[----:B------:R-:W-:Y:S05]  /*17da0*/  BSYNC B1 ;  /* 0x0000000000017941 */ /* 0x000fea0003800000 */
.L_x_6890:
[----:B------:R-:W2:Y:S01]  /*17db0*/  LD.E R188, [R18.64+0xdc] ;  /* 0x0000dc0612bc7980 */ /* 0x000ea2000c101900 */
[----:B------:R-:W-:-:S02]  /*17dc0*/  FMNMX.FTZ R3, R29, R32, !PT ;  /* 0x000000201d037209 */ /* 0x000fc40007810000 */
[----:B-1----:R-:W-:Y:S02]  /*17dd0*/  FMNMX.FTZ R5, R30, R31, !PT ;  /* 0x0000001f1e057209 */ /* 0x002fe40007810000 */
[----:B------:R-:W-:Y:S02]  /*17de0*/  FMNMX.FTZ R2, R24, R3, !PT ;  /* 0x0000000318027209 */ /* 0x000fe40007810000 */
[----:B------:R-:W-:Y:S02]  /*17df0*/  FMNMX.FTZ R4, R20, R5, !PT ;  /* 0x0000000514047209 */ /* 0x000fe40007810000 */
[----:B------:R-:W-:Y:S02]  /*17e00*/  FMNMX.FTZ R3, R25, R2, !PT ;  /* 0x0000000219037209 */ /* 0x000fe40007810000 */
[----:B------:R-:W-:Y:S02]  /*17e10*/  FMNMX.FTZ R4, R17, R4, !PT ;  /* 0x0000000411047209 */ /* 0x000fe40007810000 */
        /* <DEDUP_REMOVED lines=63> */
[-CC-:B------:R-:W-:Y:S01]  /*18210*/  FFMA.FTZ R174, R30, R188.reuse, -R189.reuse ;  /* 0x000000bc1eae7223 */ /* 0x180fe200000108bd */
[----:B------:R-:W-:Y:S01]  /*18220*/  LDSM.16.MT88.4 R24, [R223+0x10800] ;  /* 0x01080000df18783b */ /* 0x000fe20000004200 */
        /* <DEDUP_REMOVED lines=8> */
[-CC-:B------:R-:W-:Y:S01]  /*182b0*/  FFMA.FTZ R35, R9, R188.reuse, -R189.reuse ;  /* 0x000000bc09237223 */ /* 0x180fe200000108bd */
[----:B------:R-:W-:Y:S01]  /*182c0*/  MUFU.EX2 R175, R175 ;  /* 0x000000af00af7308 */ /* 0x000fe20000000800 */
[----:B------:R-:W-:-:S02]  /*182d0*/  FFMA.FTZ R16, R8, R188, -R189 ;  /* 0x000000bc08107223 */ /* 0x000fc400000108bd */
[----:B------:R-:W3:Y:S01]  /*182e0*/  LDSM.16.MT88.4 R8, [R220+0x10800] ;  /* 0x01080000dc08783b */ /* 0x000ee20000004200 */
[-C--:B------:R-:W-:Y:S02]  /*182f0*/  FFMA.FTZ R32, R13, R188.reuse, -R195 ;  /* 0x000000bc0d207223 */ /* 0x080fe400000108c3 */
[-CC-:B------:R-:W-:Y:S02]  /*18300*/  FFMA.FTZ R17, R12, R188.reuse, -R189.reuse ;  /* 0x000000bc0c117223 */ /* 0x180fe400000108bd */
[----:B------:R-:W4:Y:S01]  /*18310*/  MUFU.EX2 R34, R34 ;  /* 0x0000002200227308 */ /* 0x000f220000000800 */
[----:B--2---:R-:W-:Y:S01]  /*18320*/  F2FP.BF16.PACK_AB R128, R172, R177 ;  /* 0x000000b1ac80723e */ /* 0x004fe200000010ff */
[-C--:B------:R-:W-:Y:S01]  /*18330*/  FFMA.FTZ R0, R28, R188.reuse, -R189 ;  /* 0x000000bc1c007223 */ /* 0x080fe200000108bd */
[----:B------:R-:W2:Y:S01]  /*18340*/  LDSM.16.MT88.4 R12, [R219+0x10800] ;  /* 0x01080000db0c783b */ /* 0x000ea20000004200 */
[-CC-:B------:R-:W-:Y:S02]  /*18350*/  FFMA.FTZ R176, R176, R188.reuse, -R195.reuse ;  /* 0x000000bcb0b07223 */ /* 0x180fe400000108c3 */
[-CC-:B------:R-:W-:Y:S01]  /*18360*/  FFMA.FTZ R183, R183, R188.reuse, -R195.reuse ;  /* 0x000000bcb7b77223 */ /* 0x180fe200000108c3 */
[----:B------:R-:W-:Y:S01]  /*18370*/  LDSM.16.MT88.4 R28, [R223+0x12800] ;  /* 0x01280000df1c783b */ /* 0x000fe20000004200 */
        /* <DEDUP_REMOVED lines=327> */
.L_x_6897:
[----:B------:R-:W-:Y:S02]  /*197f0*/  ULDC.64 UR4, c[0x0][0x118] ;  /* 0x0000460000047ab9 */ /* 0x000fe40000000a00 */
[----:B------:R-:W2:Y:S02]  /*19800*/  LD.E R4, [R18.64+0x40] ;  /* 0x0000400412047980 */ /* 0x000ea4000c101900 */
[----:B--2---:R-:W-:-:S04]  /*19810*/  LEA R4, -R4, RZ, 0x6 ;  /* 0x000000ff04047211 */ /* 0x004fc800078e31ff */
[----:B------:R-:W-:Y:S02]  /*19820*/  SHF.R.S32.HI R5, RZ, 0x1f, R4 ;  /* 0x0000001fff057819 */ /* 0x000fe40000011404 */
.L_x_6898:
[----:B------:R-:W-:Y:S05]  /*19830*/  BSYNC B0 ;  /* 0x0000000000007941 */ /* 0x000fea0003800000 */
.L_x_6896:
[----:B------:R-:W-:Y:S01]  /*19840*/  IMAD.SHL.U32 R0, R170, 0x20, RZ ;  /* 0x00000020aa007824 */ /* 0x000fe200078e00ff */
[----:B------:R-:W-:Y:S01]  /*19850*/  LEA R244, P2, R4, R244, 0x1 ;  /* 0x000000f404f47211 */ /* 0x000fe200078408ff */
[----:B------:R-:W-:Y:S01]  /*19860*/  ULDC.64 UR4, c[0x0][0x118] ;  /* 0x0000460000047ab9 */ /* 0x000fe20000000a00 */
[----:B------:R-:W-:Y:S01]  /*19870*/  SHF.L.U64.HI R2, R170, 0x5, R171 ;  /* 0x00000005aa027819 */ /* 0x000fe200000102ab */
[----:B------:R-:W-:Y:S01]  /*19880*/  STL.64 [R1+0x28], R42 ;  /* 0x0000282a01007387 */ /* 0x000fe20000100a00 */
[----:B------:R-:W-:Y:S02]  /*19890*/  IADD3 R6, P1, R0, R244, RZ ;  /* 0x000000f400067210 */ /* 0x000fe40007f3e0ff */
[----:B------:R-:W-:Y:S01]  /*198a0*/  LEA.HI.X R245, R4, R245, R5, 0x1, P2 ;  /* 0x000000f504f57211 */ /* 0x000fe200010f0c05 */
[----:B------:R-:W-:Y:S01]  /*198b0*/  STL.64 [R1+0x20], R40 ;  /* 0x0000202801007387 */ /* 0x000fe20000100a00 */
        /* <DEDUP_REMOVED lines=26> */
[----:B------:R-:W3:Y:S04]  /*19a60*/  LDSM.16.M88.4 R192, [R228+0x8800] ;  /* 0x00880000e4c0783b */ /* 0x000ee80000000200 */
[----:B------:R-:W1:Y:S04]  /*19a70*/  LDSM.16.M88.4 R184, [R228+0x9000] ;  /* 0x00900000e4b8783b */ /* 0x000e680000000200 */
[----:B------:R-:W-:Y:S04]  /*19a80*/  LDSM.16.M88.4 R32, [R227] ;  /* 0x00000000e320783b */ /* 0x000fe80000000200 */
[----:B------:R-:W1:Y:S04]  /*19a90*/  LDSM.16.M88.4 R28, [R226] ;  /* 0x00000000e21c783b */ /* 0x000e680000000200 */
[----:B------:R-:W1:Y:S04]  /*19aa0*/  LDSM.16.M88.4 R8, [R218] ;  /* 0x00000000da08783b */ /* 0x000e680000000200 */
[----:B--2---:R-:W2:Y:S04]  /*19ab0*/  LDSM.16.M88.4 R4, [R217] ;  /* 0x00000000d904783b */ /* 0x004ea80000000200 */
[----:B------:R-:W2:Y:S04]  /*19ac0*/  LDSM.16.M88.4 R172, [R228+0x9800] ;  /* 0x00980000e4ac783b */ /* 0x000ea80000000200 */
[----:B------:R-:W-:Y:S04]  /*19ad0*/  LDSM.16.M88.4 R196, [R216] ;  /* 0x00000000d8c4783b */ /* 0x000fe80000000200 */
[----:B------:R-:W-:Y:S01]  /*19ae0*/  LDSM.16.M88.4 R200, [R213] ;  /* 0x00000000d5c8783b */ /* 0x000fe20000000200 */
[C---:B----4-:R-:W-:Y:S03]  /*19af0*/  HMMA.16816.F32.BF16 R24, R176.reuse, R20, RZ ;  /* 0x00000014b018723c */ /* 0x050fe600000418ff */
[----:B------:R-:W4:Y:S04]  /*19b00*/  LD.E R0, [R18.64+0x18c] ;  /* 0x00018c0412007980 */ /* 0x000f28000c101900 */
[----:B------:R-:W-:Y:S01]  /*19b10*/  STL.64 [R1+0x18], R38 ;  /* 0x0000182601007387 */ /* 0x000fe20000100a00 */
[C---:B---3--:R-:W-:Y:S03]  /*19b20*/  HMMA.16816.F32.BF16 R12, R176.reuse, R192, RZ ;  /* 0x000000c0b00c723c */ /* 0x048fe600000418ff */
[----:B------:R-:W-:Y:S04]  /*19b30*/  STL.64 [R1+0x10], R36 ;  /* 0x0000102401007387 */ /* 0x000fe80000100a00 */
[----:B------:R-:W-:Y:S01]  /*19b40*/  LDSM.16.M88.4 R36, [R229+0x6000] ;  /* 0x00600000e524783b */ /* 0x000fe20000000200 */
[C---:B-1----:R-:W-:Y:S03]  /*19b50*/  HMMA.16816.F32.BF16 R188, R176.reuse, R184, RZ ;  /* 0x000000b8b0bc723c */ /* 0x042fe600000418ff */
[----:B------:R-:W-:Y:S04]  /*19b60*/  LDSM.16.M88.4 R40, [R228+0xe800] ;  /* 0x00e80000e428783b */ /* 0x000fe80000000200 */
[----:B------:R-:W0:Y:S01]  /*19b70*/  LDGDEPBAR ;  /* 0x00000000000079af */ /* 0x000e220000000000 */
[C---:B------:R-:W-:Y:S08]  /*19b80*/  HMMA.16816.F32.BF16 R20, R176.reuse, R22, RZ ;  /* 0x00000016b014723c */ /* 0x040ff000000418ff */
[C---:B------:R-:W-:Y:S08]  /*19b90*/  HMMA.16816.F32.BF16 R192, R176.reuse, R194, RZ ;  /* 0x000000c2b0c0723c */ /* 0x040ff000000418ff */
[----:B------:R-:W-:Y:S08]  /*19ba0*/  HMMA.16816.F32.BF16 R184, R176, R186, RZ ;  /* 0x000000bab0b8723c */ /* 0x000ff000000418ff */
        /* <DEDUP_REMOVED lines=8> */
[----:B------:R-:W2:Y:S07]  /*19c30*/  LDSM.16.M88.4 R4, [R222+0x8800] ;  /* 0x00880000de04783b */ /* 0x000eae0000000200 */
[C---:B------:R-:W-:Y:S08]  /*19c40*/  HMMA.16816.F32.BF16 R180, R176.reuse, R172, RZ ;  /* 0x000000acb0b4723c */ /* 0x040ff000000418ff */
[----:B------:R-:W-:Y:S01]  /*19c50*/  HMMA.16816.F32.BF16 R176, R176, R174, RZ ;  /* 0x000000aeb0b0723c */ /* 0x000fe200000418ff */
[----:B------:R-:W3:Y:S07]  /*19c60*/  LDSM.16.M88.4 R172, [R222+0x9000] ;  /* 0x00900000deac783b */ /* 0x000eee0000000200 */
[----:B-1----:R-:W-:Y:S08]  /*19c70*/  HMMA.16816.F32.BF16 R24, R8, R28, R24 ;  /* 0x0000001c0818723c */ /* 0x002ff00000041818 */
[C---:B------:R-:W-:Y:S08]  /*19c80*/  HMMA.16816.F32.BF16 R180, R32.reuse, R196, R180 ;  /* 0x000000c420b4723c */ /* 0x040ff000000418b4 */
[----:B------:R-:W-:Y:S01]  /*19c90*/  HMMA.16816.F32.BF16 R176, R32, R198, R176 ;  /* 0x000000c620b0723c */ /* 0x000fe200000418b0 */
[----:B------:R-:W1:Y:S04]  /*19ca0*/  LDSM.16.M88.4 R32, [R222+0x9800] ;  /* 0x00980000de20783b */ /* 0x000e680000000200 */
[----:B------:R-:W-:Y:S03]  /*19cb0*/  LDSM.16.M88.4 R196, [R215+0x800] ;  /* 0x00080000d7c4783b */ /* 0x000fe60000000200 */
[C---:B------:R-:W-:Y:S01]  /*19cc0*/  HMMA.16816.F32.BF16 R20, R8.reuse, R30, R20 ;  /* 0x0000001e0814723c */ /* 0x040fe20000041814 */
[----:B------:R-:W1:Y:S07]  /*19cd0*/  LDSM.16.M88.4 R28, [R224] ;  /* 0x00000000e01c783b */ /* 0x000e6e0000000200 */
[C---:B--2---:R-:W-:Y:S08]  /*19ce0*/  HMMA.16816.F32.BF16 R12, R8.reuse, R4, R12 ;  /* 0x00000004080c723c */ /* 0x044ff0000004180c */
[C---:B------:R-:W-:Y:S01]  /*19cf0*/  HMMA.16816.F32.BF16 R192, R8.reuse, R6, R192 ;  /* 0x0000000608c0723c */ /* 0x040fe200000418c0 */
[----:B------:R-:W2:Y:S07]  /*19d00*/  LDSM.16.M88.4 R4, [R215] ;  /* 0x00000000d704783b */ /* 0x000eae0000000200 */
[C---:B---3--:R-:W-:Y:S08]  /*19d10*/  HMMA.16816.F32.BF16 R188, R8.reuse, R172, R188 ;  /* 0x000000ac08bc723c */ /* 0x048ff000000418bc */
[C---:B------:R-:W-:Y:S01]  /*19d20*/  HMMA.16816.F32.BF16 R184, R8.reuse, R174, R184 ;  /* 0x000000ae08b8723c */ /* 0x040fe200000418b8 */
[----:B------:R-:W3:Y:S07]  /*19d30*/  LDSM.16.M88.4 R172, [R215+0x1000] ;  /* 0x00100000d7ac783b */ /* 0x000eee0000000200 */
[C---:B-1----:R-:W-:Y:S08]  /*19d40*/  HMMA.16816.F32.BF16 R180, R8.reuse, R32, R180 ;  /* 0x0000002008b4723c */ /* 0x042ff000000418b4 */
[----:B------:R-:W-:Y:S01]  /*19d50*/  HMMA.16816.F32.BF16 R176, R8, R34, R176 ;  /* 0x0000002208b0723c */ /* 0x000fe200000418b0 */
[----:B------:R-:W1:Y:S04]  /*19d60*/  LDSM.16.M88.4 R32, [R215+0x1800] ;  /* 0x00180000d720783b */ /* 0x000e680000000200 */
[----:B------:R-:W-:Y:S03]  /*19d70*/  LDSM.16.M88.4 R8, [R229+0x2000] ;  /* 0x00200000e508783b */ /* 0x000fe60000000200 */
[C---:B------:R-:W-:Y:S08]  /*19d80*/  HMMA.16816.F32.BF16 R12, R28.reuse, R196, R12 ;  /* 0x000000c41c0c723c */ /* 0x040ff0000004180c */
[C---:B--2---:R-:W-:Y:S08]  /*19d90*/  HMMA.16816.F32.BF16 R24, R28.reuse, R4, R24 ;  /* 0x000000041c18723c */ /* 0x044ff00000041818 */
[C---:B------:R-:W-:Y:S01]  /*19da0*/  HMMA.16816.F32.BF16 R20, R28.reuse, R6, R20 ;  /* 0x000000061c14723c */ /* 0x040fe20000041814 */
[----:B------:R-:W2:Y:S07]  /*19db0*/  LDSM.16.M88.4 R4, [R228+0xa000] ;  /* 0x00a00000e404783b */ /* 0x000eae0000000200 */
[C---:B---3--:R-:W-:Y:S08]  /*19dc0*/  HMMA.16816.F32.BF16 R188, R28.reuse, R172, R188 ;  /* 0x000000ac1cbc723c */ /* 0x048ff000000418bc */
[C---:B------:R-:W-:Y:S01]  /*19dd0*/  HMMA.16816.F32.BF16 R184, R28.reuse, R174, R184 ;  /* 0x000000ae1cb8723c */ /* 0x040fe200000418b8 */
[----:B------:R-:W3:Y:S07]  /*19de0*/  LDSM.16.M88.4 R172, [R228+0xb000] ;  /* 0x00b00000e4ac783b */ /* 0x000eee0000000200 */
[C---:B------:R-:W-:Y:S01]  /*19df0*/  HMMA.16816.F32.BF16 R192, R28.reuse, R198, R192 ;  /* 0x000000c61cc0723c */ /* 0x040fe200000418c0 */
[----:B------:R-:W3:Y:S07]  /*19e00*/  LDSM.16.M88.4 R196, [R228+0xa800] ;  /* 0x00a80000e4c4783b */ /* 0x000eee0000000200 */
[C---:B-1----:R-:W-:Y:S08]  /*19e10*/  HMMA.16816.F32.BF16 R180, R28.reuse, R32, R180 ;  /* 0x000000201cb4723c */ /* 0x042ff000000418b4 */
[----:B------:R-:W-:Y:S01]  /*19e20*/  HMMA.16816.F32.BF16 R176, R28, R34, R176 ;  /* 0x000000221cb0723c */ /* 0x000fe200000418b0 */
[----:B------:R-:W1:Y:S04]  /*19e30*/  LDSM.16.M88.4 R28, [R228+0xb800] ;  /* 0x00b80000e41c783b */ /* 0x000e680000000200 */
[----:B------:R-:W-:Y:S03]  /*19e40*/  LDSM.16.M88.4 R32, [R227+0x2000] ;  /* 0x00200000e320783b */ /* 0x000fe60000000200 */
        /* <DEDUP_REMOVED lines=18> */
[----:B------:R-:W-:Y:S07]  /*19f70*/  LDSM.16.M88.4 R200, [R209] ;  /* 0x00000000d1c8783b */ /* 0x000fee0000000200 */
        /* <DEDUP_REMOVED lines=29> */
[----:B----4-:R-:W-:Y:S08]  /*1a150*/  HMMA.16816.F32.BF16 R180, R32, R196, R180 ;  /* 0x000000c420b4723c */ /* 0x010ff000000418b4 */
[C---:B-1----:R-:W-:Y:S08]  /*1a160*/  HMMA.16816.F32.BF16 R24, R8.reuse, R28, R24 ;  /* 0x0000001c0818723c */ /* 0x042ff00000041818 */
[----:B------:R-:W-:Y:S01]  /*1a170*/  HMMA.16816.F32.BF16 R20, R8, R30, R20 ;  /* 0x0000001e0814723c */ /* 0x000fe20000041814 */
[----:B------:R-:W1:Y:S07]  /*1a180*/  LDSM.16.M88.4 R28, [R228+0xd800] ;  /* 0x00d80000e41c783b */ /* 0x000e6e0000000200 */
[----:B------:R-:W-:Y:S01]  /*1a190*/  HMMA.16816.F32.BF16 R176, R32, R198, R176 ;  /* 0x000000c620b0723c */ /* 0x000fe200000418b0 */
[----:B------:R-:W-:Y:S04]  /*1a1a0*/  LDSM.16.M88.4 R32, [R227+0x4000] ;  /* 0x00400000e320783b */ /* 0x000fe80000000200 */
[----:B------:R-:W-:Y:S03]  /*1a1b0*/  LDSM.16.M88.4 R196, [R208] ;  /* 0x00000000d0c4783b */ /* 0x000fe60000000200 */
[C---:B--2---:R-:W-:Y:S08]  /*1a1c0*/  HMMA.16816.F32.BF16 R12, R8.reuse, R4, R12 ;  /* 0x00000004080c723c */ /* 0x044ff0000004180c */
[C---:B------:R-:W-:Y:S01]  /*1a1d0*/  HMMA.16816.F32.BF16 R192, R8.reuse, R6, R192 ;  /* 0x0000000608c0723c */ /* 0x040fe200000418c0 */
[----:B------:R-:W2:Y:S07]  /*1a1e0*/  LDSM.16.M88.4 R4, [R210] ;  /* 0x00000000d204783b */ /* 0x000eae0000000200 */
[C---:B---3--:R-:W-:Y:S08]  /*1a1f0*/  HMMA.16816.F32.BF16 R188, R8.reuse, R172, R188 ;  /* 0x000000ac08bc723c */ /* 0x048ff000000418bc */
        /* <DEDUP_REMOVED lines=25> */
[C---:B----4-:R-:W-:Y:S08]  /*1a390*/  HMMA.16816.F32.BF16 R188, R28.reuse, R196, R188 ;  /* 0x000000c41cbc723c */ /* 0x050ff000000418bc */
[C---:B------:R-:W-:Y:S01]  /*1a3a0*/  HMMA.16816.F32.BF16 R184, R28.reuse, R198, R184 ;  /* 0x000000c61cb8723c */ /* 0x040fe200000418b8 */
[----:B------:R-:W-:Y:S07]  /*1a3b0*/  LDSM.16.M88.4 R196, [R228+0xf800] ;  /* 0x00f80000e4c4783b */ /* 0x000fee0000000200 */
[C---:B---3--:R-:W-:Y:S08]  /*1a3c0*/  HMMA.16816.F32.BF16 R180, R28.reuse, R32, R180 ;  /* 0x000000201cb4723c */ /* 0x048ff000000418b4 */
        /* <DEDUP_REMOVED lines=11> */
[----:B------:R-:W-:Y:S07]  /*1a480*/  LDSM.16.M88.4 R32, [R206] ;  /* 0x00000000ce20783b */ /* 0x000fee0000000200 */
[C---:B---3--:R-:W-:Y:S08]  /*1a490*/  HMMA.16816.F32.BF16 R180, R8.reuse, R28, R180 ;  /* 0x0000001c08b4723c */ /* 0x048ff000000418b4 */
[----:B------:R-:W-:Y:S01]  /*1a4a0*/  HMMA.16816.F32.BF16 R176, R8, R30, R176 ;  /* 0x0000001e08b0723c */ /* 0x000fe200000418b0 */
[----:B------:R-:W2:Y:S04]  /*1a4b0*/  LDSM.16.M88.4 R28, [R205] ;  /* 0x00000000cd1c783b */ /* 0x000ea80000000200 */
[----:B------:R-:W-:Y:S03]  /*1a4c0*/  LDSM.16.M88.4 R8, [R225+0x6000] ;  /* 0x00600000e108783b */ /* 0x000fe60000000200 */
[C---:B-1----:R-:W-:Y:S08]  /*1a4d0*/  HMMA.16816.F32.BF16 R24, R36.reuse, R4, R24 ;  /* 0x000000042418723c */ /* 0x042ff00000041818 */
[C---:B------:R-:W-:Y:S01]  /*1a4e0*/  HMMA.16816.F32.BF16 R20, R36.reuse, R6, R20 ;  /* 0x000000062414723c */ /* 0x040fe20000041814 */
[----:B------:R-:W-:Y:S07]  /*1a4f0*/  LDSM.16.M88.4 R4, [R222+0xe000] ;  /* 0x00e00000de04783b */ /* 0x000fee0000000200 */
[C---:B------:R-:W-:Y:S08]  /*1a500*/  HMMA.16816.F32.BF16 R12, R36.reuse, R40, R12 ;  /* 0x00000028240c723c */ /* 0x040ff0000004180c */
[C---:B------:R-:W-:Y:S01]  /*1a510*/  HMMA.16816.F32.BF16 R192, R36.reuse, R42, R192 ;  /* 0x0000002a24c0723c */ /* 0x040fe200000418c0 */
[----:B------:R1:W5:Y:S04]  /*1a520*/  LDL.LU.64 R42, [R1+0x28] ;  /* 0x00002800012a7983 */ /* 0x0003680000300a00 */
[----:B------:R1:W5:Y:S03]  /*1a530*/  LDL.LU.64 R40, [R1+0x20] ;  /* 0x0000200001287983 */ /* 0x0003660000300a00 */
[C---:B------:R-:W-:Y:S08]  /*1a540*/  HMMA.16816.F32.BF16 R188, R36.reuse, R200, R188 ;  /* 0x000000c824bc723c */ /* 0x040ff000000418bc */
[C---:B------:R-:W-:Y:S01]  /*1a550*/  HMMA.16816.F32.BF16 R184, R36.reuse, R202, R184 ;  /* 0x000000ca24b8723c */ /* 0x040fe200000418b8 */
[----:B------:R-:W-:Y:S07]  /*1a560*/  LDSM.16.M88.4 R200, [R224+0x6000] ;  /* 0x00600000e0c8783b */ /* 0x000fee0000000200 */
[C---:B------:R-:W-:Y:S08]  /*1a570*/  HMMA.16816.F32.BF16 R180, R36.reuse, R196, R180 ;  /* 0x000000c424b4723c */ /* 0x040ff000000418b4 */
[----:B------:R-:W-:Y:S01]  /*1a580*/  HMMA.16816.F32.BF16 R176, R36, R198, R176 ;  /* 0x000000c624b0723c */ /* 0x000fe200000418b0 */
[----:B------:R-:W3:Y:S04]  /*1a590*/  LDSM.16.M88.4 R36, [R167] ;  /* 0x00000000a724783b */ /* 0x000ee80000000200 */
[----:B------:R-:W-:Y:S03]  /*1a5a0*/  LDSM.16.M88.4 R196, [R215+0x6000] ;  /* 0x00600000d7c4783b */ /* 0x000fe60000000200 */
[C---:B--2---:R-:W-:Y:S08]  /*1a5b0*/  HMMA.16816.F32.BF16 R12, R172.reuse, R28, R12 ;  /* 0x0000001cac0c723c */ /* 0x044ff0000004180c */
[----:B------:R-:W-:Y:S01]  /*1a5c0*/  HMMA.16816.F32.BF16 R24, R172, R32, R24 ;  /* 0x00000020ac18723c */ /* 0x000fe20000041818 */
[----:B---3--:R-:W-:-:S02]  /*1a5d0*/  IMAD.MOV.U32 R28, RZ, RZ, R36 ;  /* 0x000000ffff1c7224 */ /* 0x008fc400078e0024 */
[----:B------:R-:W-:Y:S02]  /*1a5e0*/  IMAD.MOV.U32 R29, RZ, RZ, R37 ;  /* 0x000000ffff1d7224 */ /* 0x000fe400078e0025 */
[----:B------:R-:W-:Y:S02]  /*1a5f0*/  IMAD.MOV.U32 R165, RZ, RZ, R38 ;  /* 0x000000ffffa57224 */ /* 0x000fe400078e0026 */
[----:B------:R-:W-:Y:S02]  /*1a600*/  IMAD.MOV.U32 R17, RZ, RZ, R39 ;  /* 0x000000ffff117224 */ /* 0x000fe400078e0027 */
[----:B------:R-:W2:Y:S11]  /*1a610*/  LDSM.16.M88.4 R36, [R222+0xe800] ;  /* 0x00e80000de24783b */ /* 0x000eb60000000200 */
[----:B------:R-:W-:Y:S04]  /*1a620*/  @!UPT UIADD3 URZ, URZ, URZ, URZ ;  /* 0x0000003f3f3ff290 */ /* 0x000fe8000fffe03f */
[----:B------:R-:W-:Y:S07]  /*1a630*/  HMMA.16816.F32.BF16 R24, R8, R4, R24 ;  /* 0x000000040818723c */ /* 0x000fee0000041818 */
[----:B--2---:R-:W-:Y:S02]  /*1a640*/  IMAD.MOV.U32 R4, RZ, RZ, R38 ;  /* 0x000000ffff047224 */ /* 0x004fe400078e0026 */
[----:B------:R-:W-:Y:S02]  /*1a650*/  IMAD.MOV.U32 R2, RZ, RZ, R39 ;  /* 0x000000ffff027224 */ /* 0x000fe400078e0027 */
[----:B------:R-:W-:Y:S01]  /*1a660*/  IMAD.MOV.U32 R16, RZ, RZ, R36 ;  /* 0x000000ffff107224 */ /* 0x000fe200078e0024 */
[----:B------:R1:W5:Y:S01]  /*1a670*/  LDL.LU.64 R38, [R1+0x18] ;  /* 0x0000180001267983 */ /* 0x0003620000300a00 */
[----:B------:R-:W-:-:S03]  /*1a680*/  IMAD.MOV.U32 R5, RZ, RZ, R37 ;  /* 0x000000ffff057224 */ /* 0x000fc600078e0025 */
[----:B------:R1:W5:Y:S01]  /*1a690*/  LDL.LU.64 R36, [R1+0x10] ;  /* 0x0000100001247983 */ /* 0x0003620000300a00 */
[C---:B------:R-:W-:Y:S03]  /*1a6a0*/  HMMA.16816.F32.BF16 R20, R172.reuse, R34, R20 ;  /* 0x00000022ac14723c */ /* 0x040fe60000041814 */
[----:B------:R-:W2:Y:S05]  /*1a6b0*/  LDSM.16.M88.4 R32, [R204] ;  /* 0x00000000cc20783b */ /* 0x000eaa0000000200 */
[----:B------:R-:W-:Y:S07]  /*1a6c0*/  HMMA.16816.F32.BF16 R192, R172, R30, R192 ;  /* 0x0000001eacc0723c */ /* 0x000fee00000418c0 */
[----:B------:R-:W-:-:S02]  /*1a6d0*/  IMAD.MOV.U32 R30, RZ, RZ, R165 ;  /* 0x000000ffff1e7224 */ /* 0x000fc400078e00a5 */
[----:B------:R-:W-:Y:S01]  /*1a6e0*/  IMAD.MOV.U32 R31, RZ, RZ, R17 ;  /* 0x000000ffff1f7224 */ /* 0x000fe200078e0011 */
[C---:B------:R-:W-:Y:S08]  /*1a6f0*/  HMMA.16816.F32.BF16 R180, R172.reuse, R28, R180 ;  /* 0x0000001cacb4723c */ /* 0x040ff000000418b4 */
[----:B------:R-:W-:Y:S01]  /*1a700*/  HMMA.16816.F32.BF16 R176, R172, R30, R176 ;  /* 0x0000001eacb0723c */ /* 0x000fe200000418b0 */
[----:B------:R-:W3:Y:S07]  /*1a710*/  LDSM.16.M88.4 R28, [R222+0xf000] ;  /* 0x00f00000de1c783b */ /* 0x000eee0000000200 */
[----:B------:R-:W-:Y:S08]  /*1a720*/  HMMA.16816.F32.BF16 R20, R8, R6, R20 ;  /* 0x000000060814723c */ /* 0x000ff00000041814 */
[C---:B--2---:R-:W-:Y:S08]  /*1a730*/  HMMA.16816.F32.BF16 R188, R172.reuse, R32, R188 ;  /* 0x00000020acbc723c */ /* 0x044ff000000418bc */
[----:B------:R-:W-:Y:S07]  /*1a740*/  HMMA.16816.F32.BF16 R184, R172, R34, R184 ;  /* 0x00000022acb8723c */ /* 0x000fee00000418b8 */
[----:B------:R-:W-:-:S02]  /*1a750*/  IMAD.MOV.U32 R173, RZ, RZ, R5 ;  /* 0x000000ffffad7224 */ /* 0x000fc400078e0005 */
[----:B------:R-:W-:Y:S02]  /*1a760*/  IMAD.MOV.U32 R174, RZ, RZ, R4 ;  /* 0x000000ffffae7224 */ /* 0x000fe400078e0004 */
[----:B------:R-:W2:Y:S01]  /*1a770*/  LDSM.16.M88.4 R4, [R215+0x6800] ;  /* 0x00680000d704783b */ /* 0x000ea20000000200 */
[----:B------:R-:W-:Y:S01]  /*1a780*/  IMAD.MOV.U32 R172, RZ, RZ, R16 ;  /* 0x000000ffffac7224 */ /* 0x000fe200078e0010 */
[----:B------:R-:W-:Y:S08]  /*1a790*/  HMMA.16816.F32.BF16 R24, R200, R196, R24 ;  /* 0x000000c4c818723c */ /* 0x000ff00000041818 */
[----:B------:R-:W-:Y:S01]  /*1a7a0*/  HMMA.16816.F32.BF16 R12, R8, R172, R12 ;  /* 0x000000ac080c723c */ /* 0x000fe2000004180c */
[----:B------:R-:W-:-:S07]  /*1a7b0*/  IMAD.MOV.U32 R175, RZ, RZ, R2 ;  /* 0x000000ffffaf7224 */ /* 0x000fce00078e0002 */
[----:B------:R-:W-:Y:S08]  /*1a7c0*/  HMMA.16816.F32.BF16 R192, R8, R174, R192 ;  /* 0x000000ae08c0723c */ /* 0x000ff000000418c0 */
[-C--:B------:R-:W-:Y:S02]  /*1a7d0*/  FMUL.FTZ R16, R24, R0.reuse ;  /* 0x0000000018107220 */ /* 0x080fe40000410000 */
[----:B------:R-:W-:-:S02]  /*1a7e0*/  FMUL.FTZ R2, R25, R0 ;  /* 0x0000000019027220 */ /* 0x000fc40000410000 */
[-C--:B------:R-:W-:Y:S02]  /*1a7f0*/  FMUL.FTZ R32, R26, R0.reuse ;  /* 0x000000001a207220 */ /* 0x080fe40000410000 */
[-C--:B------:R-:W-:Y:S02]  /*1a800*/  FMUL.FTZ R17, R27, R0.reuse ;  /* 0x000000001b117220 */ /* 0x080fe40000410000 */
[----:B------:R-:W4:Y:S01]  /*1a810*/  LDSM.16.M88.4 R24, [R215+0x7000] ;  /* 0x00700000d718783b */ /* 0x000f220000000200 */
[----:B---3--:R-:W-:Y:S03]  /*1a820*/  HMMA.16816.F32.BF16 R188, R8, R28, R188 ;  /* 0x0000001c08bc723c */ /* 0x008fe600000418bc */
[----:B------:R-:W3:Y:S05]  /*1a830*/  S2R R29, SR_TID.X ;  /* 0x00000000001d7919 */ /* 0x000eea0000002100 */
[C---:B--2---:R-:W-:Y:S08]  /*1a840*/  HMMA.16816.F32.BF16 R12, R200.reuse, R4, R12 ;  /* 0x00000004c80c723c */ /* 0x044ff0000004180c */
[----:B------:R-:W-:Y:S08]  /*1a850*/  HMMA.16816.F32.BF16 R20, R200, R198, R20 ;  /* 0x000000c6c814723c */ /* 0x000ff00000041814 */
[----:B------:R-:W-:Y:S08]  /*1a860*/  HMMA.16816.F32.BF16 R184, R8, R30, R184 ;  /* 0x0000001e08b8723c */ /* 0x000ff000000418b8 */
[----:B------:R-:W-:Y:S01]  /*1a870*/  HMMA.16816.F32.BF16 R192, R200, R6, R192 ;  /* 0x00000006c8c0723c */ /* 0x000fe200000418c0 */
[----:B------:R-:W-:Y:S01]  /*1a880*/  FMUL.FTZ R31, R12, R0 ;  /* 0x000000000c1f7220 */ /* 0x000fe20000410000 */
[----:B------:R-:W2:Y:S01]  /*1a890*/  LDSM.16.M88.4 R4, [R222+0xf800] ;  /* 0x00f80000de04783b */ /* 0x000ea20000000200 */
[----:B---3--:R-:W-:-:S05]  /*1a8a0*/  IMAD.SHL.U32 R12, R29, 0x2, RZ ;  /* 0x000000021d0c7824 */ /* 0x008fca00078e00ff */
[----:B------:R-:W-:Y:S01]  /*1a8b0*/  LOP3.LUT R12, R12, 0x6, RZ, 0xc0, !PT ;  /* 0x000000060c0c7812 */ /* 0x000fe200078ec0ff */
[----:B----4-:R-:W-:Y:S07]  /*1a8c0*/  HMMA.16816.F32.BF16 R188, R200, R24, R188 ;  /* 0x00000018c8bc723c */ /* 0x010fee00000418bc */
[----:B------:R-:W-:Y:S02]  /*1a8d0*/  IMAD R24, R241, 0x40, R12 ;  /* 0x00000040f1187824 */ /* 0x000fe400078e020c */
[----:B------:R-:W-:-:S03]  /*1a8e0*/  FMUL.FTZ R13, R13, R0 ;  /* 0x000000000d0d7220 */ /* 0x000fc60000410000 */
[----:B------:R-:W-:Y:S01]  /*1a8f0*/  IADD3 R12, R24, 0x1, RZ ;  /* 0x00000001180c7810 */ /* 0x000fe20007ffe0ff */
[-C--:B------:R-:W-:Y:S02]  /*1a900*/  FMUL.FTZ R14, R14, R0.reuse ;  /* 0x000000000e0e7220 */ /* 0x080fe40000410000 */
[-C--:B------:R-:W-:Y:S01]  /*1a910*/  FMUL.FTZ R15, R15, R0.reuse ;  /* 0x000000000f0f7220 */ /* 0x080fe20000410000 */
[C---:B------:R-:W-:Y:S02]  /*1a920*/  ISETP.GE.AND P6, PT, R12.reuse, R249, PT ;  /* 0x000000f90c00720c */ /* 0x040fe40003fc6270 */
[C---:B------:R-:W-:Y:S01]  /*1a930*/  ISETP.GE.AND P3, PT, R12.reuse, R247, PT ;  /* 0x000000f70c00720c */ /* 0x040fe20003f66270 */
[----:B------:R-:W-:Y:S01]  /*1a940*/  FMUL.FTZ R28, R23, R0 ;  /* 0x00000000171c7220 */ /* 0x000fe20000410000 */
[----:B------:R-:W-:Y:S01]  /*1a950*/  MUFU.TANH R33, R14 ;  /* 0x0000000e00217308 */ /* 0x000fe20000002400 */
[C---:B------:R-:W-:Y:S02]  /*1a960*/  ISETP.GE.OR P6, PT, R12.reuse, R248, !P6 ;  /* 0x000000f80c00720c */ /* 0x040fe400077c6670 */
[----:B------:R-:W-:-:S05]  /*1a970*/  ISETP.GE.OR P3, PT, R12, R246, !P3 ;  /* 0x000000f60c00720c */ /* 0x000fca0005f66670 */
[----:B------:R-:W-:Y:S08]  /*1a980*/  MUFU.TANH R23, R13 ;  /* 0x0000000d00177308 */ /* 0x000ff00000002400 */
[----:B------:R3:W-:Y:S02]  /*1a990*/  MUFU.TANH R30, R15 ;  /* 0x0000000f001e7308 */ /* 0x0007e40000002400 */
[----:B---3--:R-:W3:Y:S01]  /*1a9a0*/  LDSM.16.M88.4 R12, [R215+0x7800] ;  /* 0x00780000d70c783b */ /* 0x008ee20000000200 */
[----:B--2---:R-:W-:Y:S05]  /*1a9b0*/  HMMA.16816.F32.BF16 R180, R8, R4, R180 ;  /* 0x0000000408b4723c */ /* 0x004fea00000418b4 */
[----:B------:R-:W2:Y:S01]  /*1a9c0*/  MUFU.TANH R16, R16 ;  /* 0x0000001000107308 */ /* 0x000ea20000002400 */
[----:B------:R-:W-:-:S02]  /*1a9d0*/  FMUL.FTZ R20, R20, R0 ;  /* 0x0000000014147220 */ /* 0x000fc40000410000 */
[----:B------:R-:W-:-:S05]  /*1a9e0*/  FMUL.FTZ R22, R22, R0 ;  /* 0x0000000016167220 */ /* 0x000fca0000410000 */
[----:B------:R-:W4:Y:S01]  /*1a9f0*/  MUFU.TANH R32, R32 ;  /* 0x0000002000207308 */ /* 0x000f220000002400 */
[----:B------:R-:W-:Y:S01]  /*1aa00*/  FMUL.FTZ R21, R21, R0 ;  /* 0x0000000015157220 */ /* 0x000fe20000410000 */
[----:B------:R-:W-:-:S06]  /*1aa10*/  ISETP.GE.AND P4, PT, R24, R249, PT ;  /* 0x000000f91800720c */ /* 0x000fcc0003f86270 */
[----:B------:R-:W1:Y:S01]  /*1aa20*/  MUFU.TANH R2, R2 ;  /* 0x0000000200027308 */ /* 0x000e620000002400 */
[C---:B------:R-:W-:Y:S01]  /*1aa30*/  ISETP.GE.AND P1, PT, R24.reuse, R247, PT ;  /* 0x000000f71800720c */ /* 0x040fe20003f26270 */
[----:B------:R-:W-:Y:S01]  /*1aa40*/  HMMA.16816.F32.BF16 R184, R200, R26, R184 ;  /* 0x0000001ac8b8723c */ /* 0x000fe200000418b8 */
[----:B------:R-:W-:-:S05]  /*1aa50*/  IADD3 R35, R24, 0x8, RZ ;  /* 0x0000000818237810 */ /* 0x000fca0007ffe0ff */
[----:B------:R-:W1:Y:S01]  /*1aa60*/  MUFU.TANH R17, R17 ;  /* 0x0000001100117308 */ /* 0x000e620000002400 */
[----:B------:R-:W-:Y:S01]  /*1aa70*/  ISETP.GE.OR P4, PT, R24, R248, !P4 ;  /* 0x000000f81800720c */ /* 0x000fe20006786670 */
[----:B------:R-:W-:Y:S01]  /*1aa80*/  HMMA.16816.F32.BF16 R176, R8, R6, R176 ;  /* 0x0000000608b0723c */ /* 0x000fe200000418b0 */
[----:B------:R-:W-:Y:S01]  /*1aa90*/  FMUL.FTZ R25, R193, R0 ;  /* 0x00000000c1197220 */ /* 0x000fe20000410000 */
[----:B------:R-:W-:-:S04]  /*1aaa0*/  DEPBAR.LE SB0, 0x0 ;  /* 0x000080000000791a */ /* 0x000fc80000000000 */
[----:B------:R-:W1:Y:S01]  /*1aab0*/  MUFU.TANH R20, R20 ;  /* 0x0000001400147308 */ /* 0x000e620000002400 */
[----:B------:R-:W-:-:S07]  /*1aac0*/  ISETP.GE.OR P1, PT, R24, R246, !P1 ;  /* 0x000000f61800720c */ /* 0x000fce0004f26670 */
[----:B------:R-:W1:Y:S01]  /*1aad0*/  MUFU.TANH R22, R22 ;  /* 0x0000001600167308 */ /* 0x000e620000002400 */
[----:B------:R-:W-:Y:S02]  /*1aae0*/  IADD3 R4, R24, 0x9, RZ ;  /* 0x0000000918047810 */ /* 0x000fe40007ffe0ff */
[C---:B------:R-:W-:Y:S02]  /*1aaf0*/  ISETP.GE.AND P5, PT, R35.reuse, R249, PT ;  /* 0x000000f92300720c */ /* 0x040fe40003fa6270 */
[----:B------:R-:W-:-:S03]  /*1ab00*/  ISETP.GE.AND P2, PT, R35, R247, PT ;  /* 0x000000f72300720c */ /* 0x000fc60003f46270 */
[----:B------:R-:W1:Y:S01]  /*1ab10*/  MUFU.TANH R21, R21 ;  /* 0x0000001500157308 */ /* 0x000e620000002400 */
[----:B--2---:R-:W-:Y:S02]  /*1ab20*/  FSEL R5, R16, -INF , !P4 ;  /* 0xff80000010057808 */ /* 0x004fe40006000000 */
[----:B----4-:R-:W-:-:S05]  /*1ab30*/  FSEL R32, R32, -INF , !P1 ;  /* 0xff80000020207808 */ /* 0x010fca0004800000 */
[----:B------:R-:W2:Y:S01]  /*1ab40*/  MUFU.TANH R28, R28 ;  /* 0x0000001c001c7308 */ /* 0x000ea20000002400 */
[C---:B------:R-:W-:Y:S01]  /*1ab50*/  ISETP.GE.AND P4, PT, R4.reuse, R249, PT ;  /* 0x000000f90400720c */ /* 0x040fe20003f86270 */
[----:B---3--:R-:W-:Y:S01]  /*1ab60*/  HMMA.16816.F32.BF16 R180, R200, R12, R180 ;  /* 0x0000000cc8b4723c */ /* 0x008fe200000418b4 */
[----:B------:R-:W-:Y:S02]  /*1ab70*/  ISETP.GE.AND P1, PT, R4, R247, PT ;  /* 0x000000f70400720c */ /* 0x000fe40003f26270 */
[C---:B------:R-:W-:Y:S02]  /*1ab80*/  ISETP.GE.OR P5, PT, R35.reuse, R248, !P5 ;  /* 0x000000f82300720c */ /* 0x040fe40006fa6670 */
[----:B------:R-:W-:Y:S01]  /*1ab90*/  ISETP.GE.OR P2, PT, R35, R246, !P2 ;  /* 0x000000f62300720c */ /* 0x000fe20005746670 */
[----:B------:R-:W3:Y:S01]  /*1aba0*/  MUFU.TANH R31, R31 ;  /* 0x0000001f001f7308 */ /* 0x000ee20000002400 */
[C---:B------:R-:W-:Y:S02]  /*1abb0*/  IADD3 R7, R24.reuse, 0x10, RZ ;  /* 0x0000001018077810 */ /* 0x040fe40007ffe0ff */
[----:B------:R-:W-:-:S02]  /*1abc0*/  IADD3 R8, R24, 0x11, RZ ;  /* 0x0000001118087810 */ /* 0x000fc40007ffe0ff */
[C---:B------:R-:W-:Y:S02]  /*1abd0*/  ISETP.GE.OR P4, PT, R4.reuse, R248, !P4 ;  /* 0x000000f80400720c */ /* 0x040fe40006786670 */
[----:B------:R-:W-:Y:S02]  /*1abe0*/  ISETP.GE.OR P1, PT, R4, R246, !P1 ;  /* 0x000000f60400720c */ /* 0x000fe40004f26670 */
[----:B-1----:R-:W-:Y:S02]  /*1abf0*/  FSEL R2, R2, -INF , !P6 ;  /* 0xff80000002027808 */ /* 0x002fe40007000000 */
[----:B------:R-:W-:Y:S02]  /*1ac00*/  FSEL R17, R17, -INF , !P3 ;  /* 0xff80000011117808 */ /* 0x000fe40005800000 */
[----:B------:R-:W-:Y:S02]  /*1ac10*/  FSEL R6, R20, -INF , !P5 ;  /* 0xff80000014067808 */ /* 0x000fe40006800000 */
[----:B------:R-:W-:Y:S01]  /*1ac20*/  FSEL R4, R22, -INF , !P2 ;  /* 0xff80000016047808 */ /* 0x000fe20005000000 */
[----:B------:R-:W-:Y:S01]  /*1ac30*/  FMUL.FTZ R34, R194, R0 ;  /* 0x00000000c2227220 */ /* 0x000fe20000410000 */
[----:B------:R-:W-:-:S02]  /*1ac40*/  ISETP.GE.AND P6, PT, R7, R249, PT ;  /* 0x000000f90700720c */ /* 0x000fc40003fc6270 */
[----:B------:R-:W-:Y:S02]  /*1ac50*/  ISETP.GE.AND P3, PT, R7, R247, PT ;  /* 0x000000f70700720c */ /* 0x000fe40003f66270 */
[C---:B------:R-:W-:Y:S02]  /*1ac60*/  ISETP.GE.AND P5, PT, R8.reuse, R249, PT ;  /* 0x000000f90800720c */ /* 0x040fe40003fa6270 */
[----:B------:R-:W-:Y:S01]  /*1ac70*/  ISETP.GE.AND P2, PT, R8, R247, PT ;  /* 0x000000f70800720c */ /* 0x000fe20003f46270 */
[-C--:B------:R-:W-:Y:S01]  /*1ac80*/  FMUL.FTZ R192, R192, R0.reuse ;  /* 0x00000000c0c07220 */ /* 0x080fe20000410000 */
[----:B------:R-:W-:Y:S01]  /*1ac90*/  IADD3 R16, R24, 0x18, RZ ;  /* 0x0000001818107810 */ /* 0x000fe20007ffe0ff */
[----:B------:R-:W-:Y:S01]  /*1aca0*/  FMUL.FTZ R195, R195, R0 ;  /* 0x00000000c3c37220 */ /* 0x000fe20000410000 */
[C---:B------:R-:W-:Y:S02]  /*1acb0*/  ISETP.GE.OR P6, PT, R7.reuse, R248, !P6 ;  /* 0x000000f80700720c */ /* 0x040fe400077c6670 */
[----:B------:R-:W-:-:S02]  /*1acc0*/  ISETP.GE.OR P3, PT, R7, R246, !P3 ;  /* 0x000000f60700720c */ /* 0x000fc40005f66670 */
[C---:B------:R-:W-:Y:S02]  /*1acd0*/  ISETP.GE.OR P5, PT, R8.reuse, R248, !P5 ;  /* 0x000000f80800720c */ /* 0x040fe40006fa6670 */
[----:B------:R-:W-:Y:S02]  /*1ace0*/  ISETP.GE.OR P2, PT, R8, R246, !P2 ;  /* 0x000000f60800720c */ /* 0x000fe40005746670 */
[----:B------:R-:W-:Y:S02]  /*1acf0*/  FSEL R8, R21, -INF , !P4 ;  /* 0xff80000015087808 */ /* 0x000fe40006000000 */
[----:B--2---:R-:W-:Y:S01]  /*1ad00*/  FSEL R7, R28, -INF , !P1 ;  /* 0xff8000001c077808 */ /* 0x004fe20004800000 */
[----:B------:R1:W2:Y:S01]  /*1ad10*/  MUFU.TANH R29, R192 ;  /* 0x000000c0001d7308 */ /* 0x0002a20000002400 */
[----:B------:R-:W-:Y:S01]  /*1ad20*/  ISETP.GE.AND P4, PT, R16, R249, PT ;  /* 0x000000f91000720c */ /* 0x000fe20003f86270 */
[-C--:B------:R-:W-:Y:S01]  /*1ad30*/  FMUL.FTZ R26, R188, R0.reuse ;  /* 0x00000000bc1a7220 */ /* 0x080fe20000410000 */
[----:B------:R-:W-:Y:S01]  /*1ad40*/  ISETP.GE.AND P1, PT, R16, R247, PT ;  /* 0x000000f71000720c */ /* 0x000fe20003f26270 */
[----:B------:R-:W-:Y:S01]  /*1ad50*/  FMUL.FTZ R190, R190, R0 ;  /* 0x00000000bebe7220 */ /* 0x000fe20000410000 */
[----:B------:R-:W-:-:S03]  /*1ad60*/  IADD3 R13, R24, 0x19, RZ ;  /* 0x00000019180d7810 */ /* 0x000fc60007ffe0ff */
[----:B------:R-:W-:Y:S01]  /*1ad70*/  MUFU.TANH R25, R25 ;  /* 0x0000001900197308 */ /* 0x000fe20000002400 */
[----:B------:R-:W-:Y:S01]  /*1ad80*/  FMUL.FTZ R188, R189, R0 ;  /* 0x00000000bdbc7220 */ /* 0x000fe20000410000 */
[C---:B------:R-:W-:Y:S01]  /*1ad90*/  ISETP.GE.OR P4, PT, R16.reuse, R248, !P4 ;  /* 0x000000f81000720c */ /* 0x040fe20006786670 */
[----:B------:R-:W-:Y:S01]  /*1ada0*/  FMUL.FTZ R10, R191, R0 ;  /* 0x00000000bf0a7220 */ /* 0x000fe20000410000 */
[----:B------:R-:W-:-:S04]  /*1adb0*/  ISETP.GE.OR P1, PT, R16, R246, !P1 ;  /* 0x000000f61000720c */ /* 0x000fc80004f26670 */
[----:B------:R-:W4:Y:S01]  /*1adc0*/  MUFU.TANH R34, R34 ;  /* 0x0000002200227308 */ /* 0x000f220000002400 */
[----:B------:R-:W-:Y:S01]  /*1add0*/  IADD3 R16, R24, 0x20, RZ ;  /* 0x0000002018107810 */ /* 0x000fe20007ffe0ff */
[----:B------:R-:W-:-:S06]  /*1ade0*/  FMUL.FTZ R21, R186, R0 ;  /* 0x00000000ba157220 */ /* 0x000fcc0000410000 */
[----:B------:R-:W2:Y:S01]  /*1adf0*/  MUFU.TANH R27, R195 ;  /* 0x000000c3001b7308 */ /* 0x000ea20000002400 */
[----:B---3--:R-:W-:Y:S02]  /*1ae00*/  FSEL R193, R31, -INF , !P6 ;  /* 0xff8000001fc17808 */ /* 0x008fe40007000000 */
[----:B------:R-:W-:Y:S02]  /*1ae10*/  FSEL R189, R33, -INF , !P3 ;  /* 0xff80000021bd7808 */ /* 0x000fe40005800000 */
[C---:B------:R-:W-:Y:S02]  /*1ae20*/  ISETP.GE.AND P6, PT, R13.reuse, R249, PT ;  /* 0x000000f90d00720c */ /* 0x040fe40003fc6270 */
[----:B------:R-:W-:Y:S01]  /*1ae30*/  ISETP.GE.AND P3, PT, R13, R247, PT ;  /* 0x000000f70d00720c */ /* 0x000fe20003f66270 */
[----:B------:R-:W3:Y:S01]  /*1ae40*/  MUFU.TANH R26, R26 ;  /* 0x0000001a001a7308 */ /* 0x000ee20000002400 */
[----:B-1----:R-:W-:Y:S02]  /*1ae50*/  FSEL R192, R23, -INF , !P5 ;  /* 0xff80000017c07808 */ /* 0x002fe40006800000 */
[----:B------:R-:W-:Y:S01]  /*1ae60*/  FSEL R186, R30, -INF , !P2 ;  /* 0xff8000001eba7808 */ /* 0x000fe20005000000 */
[----:B------:R-:W-:Y:S01]  /*1ae70*/  FMUL.FTZ R11, R184, R0 ;  /* 0x00000000b80b7220 */ /* 0x000fe20000410000 */
[----:B------:R-:W-:-:S03]  /*1ae80*/  ISETP.GE.AND P5, PT, R16, R249, PT ;  /* 0x000000f91000720c */ /* 0x000fc60003fa6270 */
[----:B------:R1:W1:Y:S01]  /*1ae90*/  MUFU.TANH R9, R190 ;  /* 0x000000be00097308 */ /* 0x0002620000002400 */
[----:B------:R-:W-:Y:S01]  /*1aea0*/  ISETP.GE.AND P2, PT, R16, R247, PT ;  /* 0x000000f71000720c */ /* 0x000fe20003f46270 */
[----:B------:R-:W-:Y:S01]  /*1aeb0*/  HMMA.16816.F32.BF16 R176, R200, R14, R176 ;  /* 0x0000000ec8b0723c */ /* 0x000fe200000418b0 */
[C---:B------:R-:W-:Y:S01]  /*1aec0*/  ISETP.GE.OR P6, PT, R13.reuse, R248, !P6 ;  /* 0x000000f80d00720c */ /* 0x040fe200077c6670 */
[----:B------:R-:W-:Y:S01]  /*1aed0*/  FMUL.FTZ R175, R182, R0 ;  /* 0x00000000b6af7220 */ /* 0x000fe20000410000 */
[----:B------:R-:W-:-:S03]  /*1aee0*/  ISETP.GE.OR P3, PT, R13, R246, !P3 ;  /* 0x000000f60d00720c */ /* 0x000fc60005f66670 */
[----:B------:R-:W1:Y:S01]  /*1aef0*/  MUFU.TANH R188, R188 ;  /* 0x000000bc00bc7308 */ /* 0x000e620000002400 */
[----:B------:R-:W-:Y:S01]  /*1af00*/  FMUL.FTZ R13, R180, R0 ;  /* 0x00000000b40d7220 */ /* 0x000fe20000410000 */
[C---:B------:R-:W-:Y:S02]  /*1af10*/  ISETP.GE.OR P5, PT, R16.reuse, R248, !P5 ;  /* 0x000000f81000720c */ /* 0x040fe40006fa6670 */
[----:B------:R-:W-:-:S04]  /*1af20*/  ISETP.GE.OR P2, PT, R16, R246, !P2 ;  /* 0x000000f61000720c */ /* 0x000fc80005746670 */
[----:B------:R-:W3:Y:S01]  /*1af30*/  MUFU.TANH R10, R10 ;  /* 0x0000000a000a7308 */ /* 0x000ee20000002400 */
[C---:B------:R-:W-:Y:S02]  /*1af40*/  IADD3 R22, R24.reuse, 0x21, RZ ;  /* 0x0000002118167810 */ /* 0x040fe40007ffe0ff */
[----:B------:R-:W-:Y:S01]  /*1af50*/  IADD3 R16, R24, 0x28, RZ ;  /* 0x0000002818107810 */ /* 0x000fe20007ffe0ff */
[----:B------:R-:W-:Y:S01]  /*1af60*/  FMUL.FTZ R12, R185, R0 ;  /* 0x00000000b90c7220 */ /* 0x000fe20000410000 */
[----:B--2---:R-:W-:Y:S02]  /*1af70*/  FSEL R191, R29, -INF , !P4 ;  /* 0xff8000001dbf7808 */ /* 0x004fe40006000000 */
[----:B----4-:R-:W-:Y:S01]  /*1af80*/  FSEL R184, R34, -INF , !P1 ;  /* 0xff80000022b87808 */ /* 0x010fe20004800000 */
[----:B------:R-:W2:Y:S01]  /*1af90*/  MUFU.TANH R11, R11 ;  /* 0x0000000b000b7308 */ /* 0x000ea20000002400 */
[----:B-1----:R-:W-:Y:S02]  /*1afa0*/  FSEL R190, R25, -INF , !P6 ;  /* 0xff80000019be7808 */ /* 0x002fe40007000000 */
[----:B------:R-:W-:-:S02]  /*1afb0*/  FSEL R185, R27, -INF , !P3 ;  /* 0xff8000001bb97808 */ /* 0x000fc40005800000 */
[C---:B------:R-:W-:Y:S02]  /*1afc0*/  ISETP.GE.AND P4, PT, R22.reuse, R249, PT ;  /* 0x000000f91600720c */ /* 0x040fe40003f86270 */
[----:B------:R-:W-:Y:S01]  /*1afd0*/  ISETP.GE.AND P1, PT, R22, R247, PT ;  /* 0x000000f71600720c */ /* 0x000fe20003f26270 */
[----:B------:R-:W1:Y:S01]  /*1afe0*/  MUFU.TANH R13, R13 ;  /* 0x0000000d000d7308 */ /* 0x000e620000002400 */
[C---:B------:R-:W-:Y:S02]  /*1aff0*/  ISETP.GE.AND P6, PT, R16.reuse, R249, PT ;  /* 0x000000f91000720c */ /* 0x040fe40003fc6270 */
[----:B------:R-:W-:Y:S01]  /*1b000*/  ISETP.GE.AND P3, PT, R16, R247, PT ;  /* 0x000000f71000720c */ /* 0x000fe20003f66270 */
[----:B------:R-:W-:Y:S01]  /*1b010*/  FMUL.FTZ R181, R181, R0 ;  /* 0x00000000b5b57220 */ /* 0x000fe20000410000 */
[----:B------:R-:W-:-:S03]  /*1b020*/  IADD3 R15, R24, 0x29, RZ ;  /* 0x00000029180f7810 */ /* 0x000fc60007ffe0ff */
[----:B------:R-:W4:Y:S01]  /*1b030*/  MUFU.TANH R175, R175 ;  /* 0x000000af00af7308 */ /* 0x000f220000002400 */
[----:B------:R-:W-:Y:S01]  /*1b040*/  FMUL.FTZ R20, R187, R0 ;  /* 0x00000000bb147220 */ /* 0x000fe20000410000 */
[C---:B------:R-:W-:Y:S02]  /*1b050*/  ISETP.GE.OR P4, PT, R22.reuse, R248, !P4 ;  /* 0x000000f81600720c */ /* 0x040fe40006786670 */
[----:B------:R-:W-:Y:S02]  /*1b060*/  ISETP.GE.OR P1, PT, R22, R246, !P1 ;  /* 0x000000f61600720c */ /* 0x000fe40004f26670 */
[C---:B------:R-:W-:Y:S02]  /*1b070*/  ISETP.GE.OR P6, PT, R16.reuse, R248, !P6 ;  /* 0x000000f81000720c */ /* 0x040fe400077c6670 */
[----:B------:R-:W-:Y:S02]  /*1b080*/  ISETP.GE.OR P3, PT, R16, R246, !P3 ;  /* 0x000000f61000720c */ /* 0x000fe40005f66670 */
[----:B---3--:R-:W-:-:S02]  /*1b090*/  FSEL R187, R26, -INF , !P5 ;  /* 0xff8000001abb7808 */ /* 0x008fc40006800000 */
[----:B------:R-:W-:Y:S02]  /*1b0a0*/  FSEL R23, R9, -INF , !P2 ;  /* 0xff80000009177808 */ /* 0x000fe40005000000 */
[----:B------:R-:W-:Y:S01]  /*1b0b0*/  IADD3 R16, R24, 0x30, RZ ;  /* 0x0000003018107810 */ /* 0x000fe20007ffe0ff */
[----:B------:R-:W3:Y:S01]  /*1b0c0*/  MUFU.TANH R14, R181 ;  /* 0x000000b5000e7308 */ /* 0x000ee20000002400 */
[C---:B------:R-:W-:Y:S02]  /*1b0d0*/  ISETP.GE.AND P5, PT, R15.reuse, R249, PT ;  /* 0x000000f90f00720c */ /* 0x040fe40003fa6270 */
[----:B------:R-:W-:Y:S02]  /*1b0e0*/  ISETP.GE.AND P2, PT, R15, R247, PT ;  /* 0x000000f70f00720c */ /* 0x000fe40003f46270 */
[----:B------:R-:W-:Y:S02]  /*1b0f0*/  FSEL R188, R188, -INF , !P4 ;  /* 0xff800000bcbc7808 */ /* 0x000fe40006000000 */
[----:B------:R-:W-:-:S02]  /*1b100*/  FSEL R22, R10, -INF , !P1 ;  /* 0xff8000000a167808 */ /* 0x000fc40004800000 */
[C---:B------:R-:W-:Y:S02]  /*1b110*/  ISETP.GE.AND P4, PT, R16.reuse, R249, PT ;  /* 0x000000f91000720c */ /* 0x040fe40003f86270 */
[----:B------:R-:W-:Y:S02]  /*1b120*/  ISETP.GE.AND P1, PT, R16, R247, PT ;  /* 0x000000f71000720c */ /* 0x000fe40003f26270 */
[C---:B------:R-:W-:Y:S02]  /*1b130*/  ISETP.GE.OR P5, PT, R15.reuse, R248, !P5 ;  /* 0x000000f80f00720c */ /* 0x040fe40006fa6670 */
[----:B------:R-:W-:Y:S02]  /*1b140*/  ISETP.GE.OR P2, PT, R15, R246, !P2 ;  /* 0x000000f60f00720c */ /* 0x000fe40005746670 */
[----:B------:R-:W-:Y:S01]  /*1b150*/  IADD3 R15, R24, 0x31, RZ ;  /* 0x00000031180f7810 */ /* 0x000fe20007ffe0ff */
[----:B------:R-:W-:Y:S01]  /*1b160*/  MUFU.TANH R12, R12 ;  /* 0x0000000c000c7308 */ /* 0x000fe20000002400 */
[----:B------:R-:W-:-:S02]  /*1b170*/  ISETP.GE.OR P4, PT, R16, R248, !P4 ;  /* 0x000000f81000720c */ /* 0x000fc40006786670 */
[----:B------:R-:W-:Y:S02]  /*1b180*/  ISETP.GE.OR P1, PT, R16, R246, !P1 ;  /* 0x000000f61000720c */ /* 0x000fe40004f26670 */
[C---:B------:R-:W-:Y:S02]  /*1b190*/  IADD3 R10, R24.reuse, 0x38, RZ ;  /* 0x00000038180a7810 */ /* 0x040fe40007ffe0ff */
[----:B--2---:R-:W-:Y:S01]  /*1b1a0*/  FSEL R27, R11, -INF , !P6 ;  /* 0xff8000000b1b7808 */ /* 0x004fe20007000000 */
[----:B------:R-:W2:Y:S01]  /*1b1b0*/  MUFU.TANH R21, R21 ;  /* 0x0000001500157308 */ /* 0x000ea20000002400 */
[----:B------:R-:W-:Y:S01]  /*1b1c0*/  IADD3 R24, R24, 0x39, RZ ;  /* 0x0000003918187810 */ /* 0x000fe20007ffe0ff */
[-C--:B------:R-:W-:Y:S01]  /*1b1d0*/  FMUL.FTZ R9, R176, R0.reuse ;  /* 0x00000000b0097220 */ /* 0x080fe20000410000 */
[----:B------:R-:W-:Y:S01]  /*1b1e0*/  ISETP.GE.AND P6, PT, R15, R249, PT ;  /* 0x000000f90f00720c */ /* 0x000fe20003fc6270 */
[----:B------:R-:W-:Y:S01]  /*1b1f0*/  FMUL.FTZ R174, R183, R0 ;  /* 0x00000000b7ae7220 */ /* 0x000fe20000410000 */
[----:B-1----:R-:W-:-:S03]  /*1b200*/  FSEL R25, R13, -INF , !P4 ;  /* 0xff8000000d197808 */ /* 0x002fc60006000000 */
[----:B------:R-:W1:Y:S01]  /*1b210*/  MUFU.TANH R20, R20 ;  /* 0x0000001400147308 */ /* 0x000e620000002400 */
[-C--:B------:R-:W-:Y:S01]  /*1b220*/  FMUL.FTZ R176, R177, R0.reuse ;  /* 0x00000000b1b07220 */ /* 0x080fe20000410000 */
[----:B----4-:R-:W-:Y:S01]  /*1b230*/  FSEL R175, R175, -INF , !P1 ;  /* 0xff800000afaf7808 */ /* 0x010fe20004800000 */
[-C--:B------:R-:W-:Y:S01]  /*1b240*/  FMUL.FTZ R29, R178, R0.reuse ;  /* 0x00000000b21d7220 */ /* 0x080fe20000410000 */
[C---:B------:R-:W-:Y:S01]  /*1b250*/  ISETP.GE.AND P4, PT, R24.reuse, R249, PT ;  /* 0x000000f91800720c */ /* 0x040fe20003f86270 */
[----:B------:R-:W-:Y:S01]  /*1b260*/  FMUL.FTZ R28, R179, R0 ;  /* 0x00000000b31c7220 */ /* 0x000fe20000410000 */
[C---:B------:R-:W-:Y:S02]  /*1b270*/  ISETP.GE.AND P1, PT, R24.reuse, R247, PT ;  /* 0x000000f71800720c */ /* 0x040fe40003f26270 */
[-C--:B------:R-:W-:Y:S01]  /*1b280*/  ISETP.GE.OR P6, PT, R15, R248.reuse, !P6 ;  /* 0x000000f80f00720c */ /* 0x080fe200077c6670 */
[----:B------:R-:W4:Y:S01]  /*1b290*/  MUFU.TANH R174, R174 ;  /* 0x000000ae00ae7308 */ /* 0x000f220000002400 */
[----:B------:R-:W-:-:S02]  /*1b2a0*/  ISETP.GE.OR P4, PT, R24, R248, !P4 ;  /* 0x000000f81800720c */ /* 0x000fc40006786670 */
[----:B------:R-:W-:Y:S02]  /*1b2b0*/  ISETP.GE.OR P1, PT, R24, R246, !P1 ;  /* 0x000000f61800720c */ /* 0x000fe40004f26670 */
[----:B---3--:R-:W-:Y:S02]  /*1b2c0*/  FSEL R24, R14, -INF , !P6 ;  /* 0xff8000000e187808 */ /* 0x008fe40007000000 */
[----:B------:R-:W-:Y:S01]  /*1b2d0*/  ISETP.GT.AND P6, PT, R241, R230, PT ;  /* 0x000000e6f100720c */ /* 0x000fe20003fc4270 */
[----:B------:R-:W3:Y:S01]  /*1b2e0*/  MUFU.TANH R9, R9 ;  /* 0x0000000900097308 */ /* 0x000ee20000002400 */
[----:B--2---:R-:W-:-:S07]  /*1b2f0*/  FSEL R21, R21, -INF , !P3 ;  /* 0xff80000015157808 */ /* 0x004fce0005800000 */
[----:B------:R-:W-:Y:S01]  /*1b300*/  MUFU.TANH R176, R176 ;  /* 0x000000b000b07308 */ /* 0x000fe20000002400 */
[----:B------:R-:W-:-:S07]  /*1b310*/  FSEL R26, R12, -INF , !P5 ;  /* 0xff8000000c1a7808 */ /* 0x000fce0006800000 */
[----:B------:R-:W2:Y:S01]  /*1b320*/  MUFU.TANH R29, R29 ;  /* 0x0000001d001d7308 */ /* 0x000ea20000002400 */
[----:B-1----:R-:W-:-:S07]  /*1b330*/  FSEL R20, R20, -INF , !P2 ;  /* 0xff80000014147808 */ /* 0x002fce0005000000 */
[----:B------:R-:W1:Y:S01]  /*1b340*/  MUFU.TANH R28, R28 ;  /* 0x0000001c001c7308 */ /* 0x000e620000002400 */
[----:B------:R-:W-:Y:S01]  /*1b350*/  BAR.SYNC.DEFER_BLOCKING 0x0 ;  /* 0x0000000000007b1d */ /* 0x000fe20000010000 */
[C---:B------:R-:W-:Y:S02]  /*1b360*/  ISETP.GE.AND P3, PT, R15.reuse, R247, PT ;  /* 0x000000f70f00720c */ /* 0x040fe40003f66270 */
[C---:B------:R-:W-:Y:S02]  /*1b370*/  ISETP.GE.AND P5, PT, R10.reuse, R249, PT ;  /* 0x000000f90a00720c */ /* 0x040fe40003fa6270 */
[C---:B------:R-:W-:Y:S01]  /*1b380*/  ISETP.GE.AND P2, PT, R10.reuse, R247, PT ;  /* 0x000000f70a00720c */ /* 0x040fe20003f46270 */
[----:B------:R-:W-:Y:S01]  /*1b390*/  BSSY B1, `(.L_x_6899) ;  /* 0x000006f000017945 */ /* 0x000fe20003800000 */
[----:B------:R-:W-:Y:S02]  /*1b3a0*/  ISETP.GE.OR P3, PT, R15, R246, !P3 ;  /* 0x000000f60f00720c */ /* 0x000fe40005f66670 */
[----:B------:R-:W-:-:S02]  /*1b3b0*/  ISETP.GE.OR P5, PT, R10, R248, !P5 ;  /* 0x000000f80a00720c */ /* 0x000fc40006fa6670 */
[----:B------:R-:W-:Y:S02]  /*1b3c0*/  ISETP.GE.OR P2, PT, R10, R246, !P2 ;  /* 0x000000f60a00720c */ /* 0x000fe40005746670 */
[----:B----4-:R-:W-:Y:S02]  /*1b3d0*/  FSEL R174, R174, -INF , !P3 ;  /* 0xff800000aeae7808 */ /* 0x010fe40005800000 */
[----:B---3--:R-:W-:Y:S02]  /*1b3e0*/  FSEL R177, R9, -INF , !P5 ;  /* 0xff80000009b17808 */ /* 0x008fe40006800000 */
[----:B--2---:R-:W-:Y:S02]  /*1b3f0*/  FSEL R29, R29, -INF , !P2 ;  /* 0xff8000001d1d7808 */ /* 0x004fe40005000000 */
[----:B------:R-:W-:Y:S02]  /*1b400*/  FSEL R176, R176, -INF , !P4 ;  /* 0xff800000b0b07808 */ /* 0x000fe40006000000 */
[----:B-1----:R-:W-:Y:S01]  /*1b410*/  FSEL R28, R28, -INF , !P1 ;  /* 0xff8000001c1c7808 */ /* 0x002fe20004800000 */
        /* <DEDUP_REMOVED lines=65> */
.L_x_6902:
[----:B------:R-:W-:Y:S02]  /*1b830*/  ULDC.64 UR4, c[0x0][0x118] ;  /* 0x0000460000047ab9 */ /* 0x000fe40000000a00 */
[----:B------:R-:W2:Y:S02]  /*1b840*/  LD.E R11, [R18.64+0x38] ;  /* 0x00003804120b7980 */ /* 0x000ea4000c101900 */
[----:B--2---:R-:W-:-:S04]  /*1b850*/  LEA R11, -R11, RZ, 0x6 ;  /* 0x000000ff0b0b7211 */ /* 0x004fc800078e31ff */
[----:B------:R-:W-:Y:S02]  /*1b860*/  SHF.R.S32.HI R10, RZ, 0x1f, R11 ;  /* 0x0000001fff0a7819 */ /* 0x000fe4000001140b */
.L_x_6903:
[----:B------:R-:W-:Y:S05]  /*1b870*/  BSYNC B0 ;  /* 0x0000000000007941 */ /* 0x000fea0003800000 */
.L_x_6901:
[C---:B------:R-:W-:Y:S01]  /*1b880*/  LEA R232, P1, R11.reuse, R232, 0x1 ;  /* 0x000000e80be87211 */ /* 0x040fe200078208ff */
        /* <DEDUP_REMOVED lines=31> */
.L_x_6900:
[----:B------:R-:W-:Y:S05]  /*1ba80*/  BSYNC B1 ;  /* 0x0000000000017941 */ /* 0x000fea0003800000 */
.L_x_6899:
[----:B------:R-:W-:Y:S01]  /*1ba90*/  ULDC.64 UR4, c[0x0][0x118] ;  /* 0x0000460000047ab9 */ /* 0x000fe20000000a00 */
[----:B------:R-:W-:Y:S01]  /*1baa0*/  FMNMX.FTZ R9, R164, R5, !PT ;  /* 0x00000005a4097209 */ /* 0x000fe20007810000 */
[----:B------:R-:W2:Y:S01]  /*1bab0*/  LD.E R31, [R18.64+0xdc] ;  /* 0x0000dc04121f7980 */ /* 0x000ea2000c101900 */
[----:B-1----:R-:W-:-:S02]  /*1bac0*/  FMNMX.FTZ R10, R3, R32, !PT ;  /* 0x00000020030a7209 */ /* 0x002fc40007810000 */
[----:B------:R-:W-:Y:S01]  /*1bad0*/  FMNMX.FTZ R9, R2, R9, !PT ;  /* 0x0000000902097209 */ /* 0x000fe20007810000 */
[----:B------:R-:W-:Y:S01]  /*1bae0*/  LDSM.16.MT88.4 R12, [R220+0x10000] ;  /* 0x01000000dc0c783b */ /* 0x000fe20000004200 */
[----:B------:R-:W-:Y:S02]  /*1baf0*/  FMNMX.FTZ R11, R17, R10, !PT ;  /* 0x0000000a110b7209 */ /* 0x000fe40007810000 */
        /* <DEDUP_REMOVED lines=36> */
[----:B---3--:R-:W-:-:S04]  /*1bd40*/  FMNMX.FTZ R166, R9, R166, !PT ;  /* 0x000000a609a67209 */ /* 0x008fc80007810000 */
[----:B------:R-:W-:Y:S01]  /*1bd50*/  FSETP.NEU.FTZ.AND P0, PT, R166, -INF , PT ;  /* 0xff800000a600780b */ /* 0x000fe20003f1d000 */
[C---:B--2---:R-:W-:Y:S02]  /*1bd60*/  FMUL.FTZ R178, R31.reuse, R172 ;  /* 0x000000ac1fb27220 */ /* 0x044fe40000410000 */
[----:B------:R-:W-:-:S03]  /*1bd70*/  FMUL.FTZ R30, R31, R166 ;  /* 0x000000a61f1e7220 */ /* 0x000fc60000410000 */
[----:B------:R-:W-:Y:S02]  /*1bd80*/  FSEL R178, R178, RZ, P1 ;  /* 0x000000ffb2b27208 */ /* 0x000fe40000800000 */
[----:B------:R-:W-:-:S03]  /*1bd90*/  FSEL R30, R30, RZ, P0 ;  /* 0x000000ff1e1e7208 */ /* 0x000fc60000000000 */
[-CC-:B------:R-:W-:Y:S02]  /*1bda0*/  FFMA.FTZ R33, R8, R31.reuse, -R178.reuse ;  /* 0x0000001f08217223 */ /* 0x180fe400000108b2 */
[----:B------:R-:W1:Y:S01]  /*1bdb0*/  LDSM.16.MT88.4 R8, [R223+0x10000] ;  /* 0x01000000df08783b */ /* 0x000e620000004200 */
[-CC-:B------:R-:W-:Y:S01]  /*1bdc0*/  FFMA.FTZ R165, R5, R31.reuse, -R178.reuse ;  /* 0x0000001f05a57223 */ /* 0x180fe200000108b2 */
[----:B------:R-:W-:Y:S01]  /*1bdd0*/  FSEL R5, R172, RZ, P1 ;  /* 0x000000ffac057208 */ /* 0x000fe20000800000 */
[-CC-:B------:R-:W-:Y:S01]  /*1bde0*/  FFMA.FTZ R34, R6, R31.reuse, -R178.reuse ;  /* 0x0000001f06227223 */ /* 0x180fe200000108b2 */
[----:B------:R-:W-:Y:S01]  /*1bdf0*/  FSEL R6, R166, RZ, P0 ;  /* 0x000000ffa6067208 */ /* 0x000fe20000000000 */
[-C--:B------:R-:W-:Y:S01]  /*1be00*/  FFMA.FTZ R35, R2, R31.reuse, -R178 ;  /* 0x0000001f02237223 */ /* 0x080fe200000108b2 */
[----:B------:R-:W-:Y:S01]  /*1be10*/  MUFU.EX2 R33, R33 ;  /* 0x0000002100217308 */ /* 0x000fe20000000800 */
[-CC-:B------:R-:W-:Y:S02]  /*1be20*/  FFMA.FTZ R0, R4, R31.reuse, -R30.reuse ;  /* 0x0000001f04007223 */ /* 0x180fe4000001081e */
[----:B------:R-:W-:-:S02]  /*1be30*/  FFMA.FTZ R2, R17, R31, -R30 ;  /* 0x0000001f11027223 */ /* 0x000fc4000001081e */
[----:B------:R-:W-:Y:S01]  /*1be40*/  FADD.FTZ R4, R164, -R5 ;  /* 0x80000005a4047221 */ /* 0x000fe20000010000 */
[----:B------:R-:W2:Y:S01]  /*1be50*/  LDSM.16.MT88.4 R16, [R221+0x10000] ;  /* 0x01000000dd10783b */ /* 0x000ea20000004200 */
[----:B------:R-:W-:Y:S01]  /*1be60*/  FADD.FTZ R6, R3, -R6 ;  /* 0x8000000603067221 */ /* 0x000fe20000010000 */
[----:B------:R-:W-:Y:S01]  /*1be70*/  MUFU.EX2 R165, R165 ;  /* 0x000000a500a57308 */ /* 0x000fe20000000800 */
[-CC-:B------:R-:W-:Y:S02]  /*1be80*/  FFMA.FTZ R32, R32, R31.reuse, -R30.reuse ;  /* 0x0000001f20207223 */ /* 0x180fe4000001081e */
[-C--:B------:R-:W-:Y:S02]  /*1be90*/  FFMA.FTZ R173, R7, R31.reuse, -R30 ;  /* 0x0000001f07ad7223 */ /* 0x080fe4000001081e */
[C---:B------:R-:W-:Y:S02]  /*1bea0*/  FMUL.FTZ R164, R31.reuse, R4 ;  /* 0x000000041fa47220 */ /* 0x040fe40000410000 */
[----:B------:R-:W-:Y:S01]  /*1beb0*/  FMUL.FTZ R3, R31, R6 ;  /* 0x000000061f037220 */ /* 0x000fe20000410000 */
[----:B------:R-:W3:Y:S01]  /*1bec0*/  MUFU.EX2 R35, R35 ;  /* 0x0000002300237308 */ /* 0x000ee20000000800 */
[----:B------:R-:W-:-:S02]  /*1bed0*/  FFMA.FTZ R179, R193, R31, -R178 ;  /* 0x0000001fc1b37223 */ /* 0x000fc400000108b2 */
[-CC-:B------:R-:W-:Y:S02]  /*1bee0*/  FFMA.FTZ R180, R192, R31.reuse, -R178.reuse ;  /* 0x0000001fc0b47223 */ /* 0x180fe400000108b2 */
[-CC-:B------:R-:W-:Y:S02]  /*1bef0*/  FFMA.FTZ R181, R191, R31.reuse, -R178.reuse ;  /* 0x0000001fbfb57223 */ /* 0x180fe400000108b2 */
[-C--:B------:R-:W-:Y:S01]  /*1bf00*/  FFMA.FTZ R182, R190, R31.reuse, -R178 ;  /* 0x0000001fbeb67223 */ /* 0x080fe200000108b2 */
[----:B------:R-:W4:Y:S01]  /*1bf10*/  MUFU.EX2 R34, R34 ;  /* 0x0000002200227308 */ /* 0x000f220000000800 */
[-CC-:B------:R-:W-:Y:S02]  /*1bf20*/  FFMA.FTZ R183, R189, R31.reuse, -R30.reuse ;  /* 0x0000001fbdb77223 */ /* 0x180fe4000001081e */
[-CC-:B------:R-:W-:Y:S02]  /*1bf30*/  FFMA.FTZ R186, R186, R31.reuse, -R30.reuse ;  /* 0x0000001fbaba7223 */ /* 0x180fe4000001081e */
[----:B------:R-:W-:-:S02]  /*1bf40*/  FFMA.FTZ R184, R184, R31, -R30 ;  /* 0x0000001fb8b87223 */ /* 0x000fc4000001081e */
[----:B------:R-:W-:Y:S01]  /*1bf50*/  FFMA.FTZ R185, R185, R31, -R30 ;  /* 0x0000001fb9b97223 */ /* 0x000fe2000001081e */
[----:B------:R-:W-:Y:S01]  /*1bf60*/  MUFU.EX2 R32, R32 ;  /* 0x0000002000207308 */ /* 0x000fe20000000800 */
[----:B---3--:R-:W-:Y:S01]  /*1bf70*/  F2FP.BF16.PACK_AB R4, R35, R165 ;  /* 0x000000a52304723e */ /* 0x008fe200000010ff */
[-CC-:B------:R-:W-:Y:S02]  /*1bf80*/  FFMA.FTZ R187, R187, R31.reuse, -R178.reuse ;  /* 0x0000001fbbbb7223 */ /* 0x180fe400000108b2 */
[-CC-:B------:R-:W-:Y:S02]  /*1bf90*/  FFMA.FTZ R188, R188, R31.reuse, -R178.reuse ;  /* 0x0000001fbcbc7223 */ /* 0x180fe400000108b2 */
[-CC-:B------:R-:W-:Y:S02]  /*1bfa0*/  FFMA.FTZ R189, R27, R31.reuse, -R178.reuse ;  /* 0x0000001f1bbd7223 */ /* 0x180fe400000108b2 */
[----:B------:R-:W3:Y:S01]  /*1bfb0*/  MUFU.EX2 R2, R2 ;  /* 0x0000000200027308 */ /* 0x000ee20000000800 */
[----:B----4-:R-:W-:Y:S01]  /*1bfc0*/  F2FP.BF16.PACK_AB R6, R33, R34 ;  /* 0x000000222106723e */ /* 0x010fe200000010ff */
[----:B------:R-:W-:-:S02]  /*1bfd0*/  FFMA.FTZ R190, R26, R31, -R178 ;  /* 0x0000001f1abe7223 */ /* 0x000fc400000108b2 */
[-CC-:B------:R-:W-:Y:S02]  /*1bfe0*/  FFMA.FTZ R191, R23, R31.reuse, -R30.reuse ;  /* 0x0000001f17bf7223 */ /* 0x180fe4000001081e */
[-CC-:B------:R-:W-:Y:S02]  /*1bff0*/  FFMA.FTZ R192, R22, R31.reuse, -R30.reuse ;  /* 0x0000001f16c07223 */ /* 0x180fe4000001081e */
[----:B------:R-:W-:Y:S01]  /*1c000*/  MUFU.EX2 R0, R0 ;  /* 0x0000000000007308 */ /* 0x000fe20000000800 */
[-CC-:B------:R-:W-:Y:S02]  /*1c010*/  FFMA.FTZ R193, R21, R31.reuse, -R30.reuse ;  /* 0x0000001f15c17223 */ /* 0x180fe4000001081e */
[-C--:B------:R-:W-:Y:S02]  /*1c020*/  FFMA.FTZ R194, R20, R31.reuse, -R30 ;  /* 0x0000001f14c27223 */ /* 0x080fe4000001081e */
[----:B------:R-:W-:Y:S01]  /*1c030*/  LDSM.16.MT88.4 R20, [R223+0x15000] ;  /* 0x01500000df14783b */ /* 0x000fe20000004200 */
[----:B------:R-:W-:-:S02]  /*1c040*/  FFMA.FTZ R195, R25, R31, -R178 ;  /* 0x0000001f19c37223 */ /* 0x000fc400000108b2 */
[----:B------:R-:W4:Y:S01]  /*1c050*/  MUFU.EX2 R173, R173 ;  /* 0x000000ad00ad7308 */ /* 0x000f220000000800 */
[----:B---3--:R-:W-:Y:S01]  /*1c060*/  F2FP.BF16.PACK_AB R5, R2, R32 ;  /* 0x000000200205723e */ /* 0x008fe200000010ff */
[-CC-:B------:R-:W-:Y:S02]  /*1c070*/  FFMA.FTZ R196, R24, R31.reuse, -R178.reuse ;  /* 0x0000001f18c47223 */ /* 0x180fe400000108b2 */
[----:B------:R-:W-:Y:S01]  /*1c080*/  LDSM.16.MT88.4 R24, [R219+0x17000] ;  /* 0x01700000db18783b */ /* 0x000fe20000004200 */
[-CC-:B------:R-:W-:Y:S02]  /*1c090*/  FFMA.FTZ R177, R177, R31.reuse, -R178.reuse ;  /* 0x0000001fb1b17223 */ /* 0x180fe400000108b2 */
[-C--:B------:R-:W-:Y:S01]  /*1c0a0*/  FFMA.FTZ R176, R176, R31.reuse, -R178 ;  /* 0x0000001fb0b07223 */ /* 0x080fe200000108b2 */
[----:B------:R-:W3:Y:S01]  /*1c0b0*/  MUFU.EX2 R164, R164 ;  /* 0x000000a400a47308 */ /* 0x000ee20000000800 */
[-CC-:B------:R-:W-:Y:S02]  /*1c0c0*/  FFMA.FTZ R175, R175, R31.reuse, -R30.reuse ;  /* 0x0000001fafaf7223 */ /* 0x180fe4000001081e */
[----:B------:R-:W-:-:S02]  /*1c0d0*/  FFMA.FTZ R174, R174, R31, -R30 ;  /* 0x0000001faeae7223 */ /* 0x000fc4000001081e */
[-CC-:B------:R-:W-:Y:S02]  /*1c0e0*/  FFMA.FTZ R178, R29, R31.reuse, -R30.reuse ;  /* 0x0000001f1db27223 */ /* 0x180fe4000001081e */
[----:B------:R-:W-:Y:S01]  /*1c0f0*/  FFMA.FTZ R197, R28, R31, -R30 ;  /* 0x0000001f1cc57223 */ /* 0x000fe2000001081e */
[----:B------:R-:W1:Y:S01]  /*1c100*/  MUFU.EX2 R3, R3 ;  /* 0x0000000300037308 */ /* 0x000e620000000800 */
[----:B----4-:R-:W-:Y:S01]  /*1c110*/  F2FP.BF16.PACK_AB R7, R173, R0 ;  /* 0x00000000ad07723e */ /* 0x010fe200000010ff */
[----:B------:R-:W-:Y:S01]  /*1c120*/  LDSM.16.MT88.4 R28, [R223+0x13800] ;  /* 0x01380000df1c783b */ /* 0x000fe20000004200 */
[----:B---3--:R-:W-:-:S05]  /*1c130*/  FMUL.FTZ R160, R160, R164 ;  /* 0x000000a4a0a07220 */ /* 0x008fca0000410000 */
        /* <DEDUP_REMOVED lines=34> */
[-C--:B------:R-:W-:Y:S02]  /*1c360*/  FMUL.FTZ R143, R143, R3.reuse ;  /* 0x000000038f8f7220 */ /* 0x080fe40000410000 */
[C---:B------:R-:W-:Y:S01]  /*1c370*/  HMMA.16816.F32.BF16 R144, R4.reuse, R12, R144 ;  /* 0x0000000c0490723c */ /* 0x040fe20000041890 */
[-C--:B------:R-:W-:Y:S02]  /*1c380*/  FMUL.FTZ R136, R136, R164.reuse ;  /* 0x000000a488887220 */ /* 0x080fe40000410000 */
[-C--:B------:R-:W-:Y:S02]  /*1c390*/  FMUL.FTZ R137, R137, R164.reuse ;  /* 0x000000a489897220 */ /* 0x080fe40000410000 */
[-C--:B------:R-:W-:Y:S01]  /*1c3a0*/  FMUL.FTZ R138, R138, R3.reuse ;  /* 0x000000038a8a7220 */ /* 0x080fe20000410000 */
[----:B------:R-:W-:Y:S01]  /*1c3b0*/  MUFU.EX2 R184, R184 ;  /* 0x000000b800b87308 */ /* 0x000fe20000000800 */
[----:B------:R-:W-:Y:S01]  /*1c3c0*/  FMUL.FTZ R139, R139, R3 ;  /* 0x000000038b8b7220 */ /* 0x000fe20000410000 */
[----:B------:R-:W-:Y:S01]  /*1c3d0*/  HMMA.16816.F32.BF16 R140, R4, R14, R140 ;  /* 0x0000000e048c723c */ /* 0x000fe2000004188c */
[----:B------:R-:W1:Y:S01]  /*1c3e0*/  LDSM.16.MT88.4 R12, [R221+0x12000] ;  /* 0x01200000dd0c783b */ /* 0x000e620000004200 */
        /* <DEDUP_REMOVED lines=16> */
[----:B------:R-:W1:Y:S01]  /*1c4f0*/  MUFU.EX2 R188, R188 ;  /* 0x000000bc00bc7308 */ /* 0x000e620000000800 */
        /* <DEDUP_REMOVED lines=13> */
[-C--:B------:R-:W-:Y:S01]  /*1c5d0*/  FMUL.FTZ R51, R51, R3.reuse ;  /* 0x0000000333337220 */ /* 0x080fe20000410000 */
[C---:B-1----:R-:W-:Y:S01]  /*1c5e0*/  HMMA.16816.F32.BF16 R44, R4.reuse, R12, R44 ;  /* 0x0000000c042c723c */ /* 0x042fe2000004182c */
        /* <DEDUP_REMOVED lines=36> */
[----:B------:R-:W2:Y:S01]  /*1c830*/  MUFU.EX2 R196, R196 ;  /* 0x000000c400c47308 */ /* 0x000ea20000000800 */
        /* <DEDUP_REMOVED lines=38> */
[----:B------:R-:W2:Y:S01]  /*1caa0*/  MUFU.EX2 R197, R197 ;  /* 0x000000c500c57308 */ /* 0x000ea20000000800 */
[-C--:B------:R-:W-:Y:S01]  /*1cab0*/  FMUL.FTZ R99, R99, R3.reuse ;  /* 0x0000000363637220 */ /* 0x080fe20000410000 */
[C---:B-1----:R-:W-:Y:S01]  /*1cac0*/  HMMA.16816.F32.BF16 R92, R4.reuse, R12, R92 ;  /* 0x0000000c045c723c */ /* 0x042fe2000004185c */
[-C--:B------:R-:W-:Y:S02]  /*1cad0*/  FMUL.FTZ R100, R100, R164.reuse ;  /* 0x000000a464647220 */ /* 0x080fe40000410000 */
[-C--:B------:R-:W-:Y:S02]  /*1cae0*/  FMUL.FTZ R101, R101, R164.reuse ;  /* 0x000000a465657220 */ /* 0x080fe40000410000 */
[-C--:B------:R-:W-:Y:S02]  /*1caf0*/  FMUL.FTZ R102, R102, R3.reuse ;  /* 0x0000000366667220 */ /* 0x080fe40000410000 */
[----:B------:R-:W-:Y:S01]  /*1cb00*/  FMUL.FTZ R103, R103, R3 ;  /* 0x0000000367677220 */ /* 0x000fe20000410000 */
[----:B------:R-:W-:Y:S01]  /*1cb10*/  HMMA.16816.F32.BF16 R96, R4, R14, R96 ;  /* 0x0000000e0460723c */ /* 0x000fe20000041860 */
[----:B------:R-:W1:Y:S01]  /*1cb20*/  LDSM.16.MT88.4 R12, [R220+0x16000] ;  /* 0x01600000dc0c783b */ /* 0x000e620000004200 */
        /* <DEDUP_REMOVED lines=37> */
[C---:B---3--:R-:W-:Y:S01]  /*1cd80*/  HMMA.16816.F32.BF16 R124, R4.reuse, R8, R124 ;  /* 0x00000008047c723c */ /* 0x048fe2000004187c */
[----:B------:R-:W-:Y:S02]  /*1cd90*/  FFMA.FTZ R164, R250, R164, R165 ;  /* 0x000000a4faa47223 */ /* 0x000fe400000100a5 */
[----:B------:R-:W-:Y:S02]  /*1cda0*/  FFMA.FTZ R3, R251, R3, R32 ;  /* 0x00000003fb037223 */ /* 0x000fe40000010020 */
[----:B------:R-:W-:Y:S01]  /*1cdb0*/  FADD.FTZ R35, R35, R164 ;  /* 0x000000a423237221 */ /* 0x000fe20000010000 */
[----:B------:R-:W-:Y:S01]  /*1cdc0*/  MOV R164, R172 ;  /* 0x000000ac00a47202 */ /* 0x000fe20000000f00 */
[----:B------:R-:W-:Y:S01]  /*1cdd0*/  FADD.FTZ R3, R2, R3 ;  /* 0x0000000302037221 */ /* 0x000fe20000010000 */
[----:B------:R-:W-:Y:S01]  /*1cde0*/  HMMA.16816.F32.BF16 R128, R4, R10, R128 ;  /* 0x0000000a0480723c */ /* 0x000fe20000041880 */
[----:B------:R-:W3:Y:S01]  /*1cdf0*/  LDSM.16.MT88.4 R8, [R220+0x10800] ;  /* 0x01080000dc08783b */ /* 0x000ee20000004200 */
[----:B------:R-:W-:-:S02]  /*1ce00*/  FADD.FTZ R34, R34, R35 ;  /* 0x0000002322227221 */ /* 0x000fc40000010000 */
        /* <DEDUP_REMOVED lines=13> */
[----:B------:R-:W-:Y:S01]  /*1cee0*/  FADD.FTZ R0, R184, R3 ;  /* 0x00000003b8007221 */ /* 0x000fe20000010000 */
[----:B------:R-:W-:Y:S01]  /*1cef0*/  MOV R3, R166 ;  /* 0x000000a600037202 */ /* 0x000fe20000000f00 */
[----:B------:R-:W-:Y:S02]  /*1cf00*/  FADD.FTZ R182, R182, R181 ;  /* 0x000000b5b6b67221 */ /* 0x000fe40000010000 */
[----:B------:R-:W-:-:S03]  /*1cf10*/  FADD.FTZ R0, R185, R0 ;  /* 0x00000000b9007221 */ /* 0x000fc60000010000 */
        /* <DEDUP_REMOVED lines=89> */
[C---:B----4-:R-:W-:Y:S08]  /*1d4b0*/  HMMA.16816.F32.BF16 R100, R4.reuse, R20, R100 ;  /* 0x000000140464723c */ /* 0x050ff00000041864 */
[C---:B-1----:R-:W-:Y:S08]  /*1d4c0*/  HMMA.16816.F32.BF16 R76, R4.reuse, R12, R76 ;  /* 0x0000000c044c723c */ /* 0x042ff0000004184c */
[C---:B------:R-:W-:Y:S01]  /*1d4d0*/  HMMA.16816.F32.BF16 R80, R4.reuse, R14, R80 ;  /* 0x0000000e0450723c */ /* 0x040fe20000041850 */
[----:B------:R-:W1:Y:S07]  /*1d4e0*/  LDSM.16.MT88.4 R12, [R221+0x17000] ;  /* 0x01700000dd0c783b */ /* 0x000e6e0000004200 */
[C---:B---3--:R-:W-:Y:S08]  /*1d4f0*/  HMMA.16816.F32.BF16 R84, R4.reuse, R8, R84 ;  /* 0x000000080454723c */ /* 0x048ff00000041854 */
        /* <DEDUP_REMOVED lines=68> */
.L_x_6895:
        /* <DEDUP_REMOVED lines=10> */
.L_x_6913:
        /* <DEDUP_REMOVED lines=76> */
.L_x_6906:
[----:B------:R-:W-:Y:S02]  /*1dea0*/  ULDC.64 UR4, c[0x0][0x118] ;  /* 0x0000460000047ab9 */ /* 0x000fe40000000a00 */
[----:B------:R-:W2:Y:S02]  /*1deb0*/  LD.E R10, [R164.64+0x40] ;  /* 0x00004004a40a7980 */ /* 0x000ea4000c101900 */
[----:B--2---:R-:W-:Y:S04]  /*1dec0*/  LEA R10, -R10, RZ, 0x6 ;  /* 0x000000ff0a0a7211 */ /* 0x004fe800078e31ff */
[----:B------:R-:W-:Y:S02]  /*1ded0*/  SHF.R.S32.HI R5, RZ, 0x1f, R10 ;  /* 0x0000001fff057819 */ /* 0x000fe4000001140a */
.L_x_6907:
[----:B------:R-:W-:Y:S05]  /*1dee0*/  BSYNC B0 ;  /* 0x0000000000007941 */ /* 0x000fea0003800000 */
.L_x_6905:
        /* <DEDUP_REMOVED lines=8> */
[----:B------:R1:W-:Y:S05]  /*1df70*/  LDGSTS.E.BYPASS.LTC128B.128 [R239+0x10000], [R244.64] ;  /* 0x10000000f4ef7fae */ /* 0x0003ea000b901d44 */
[----:B------:R1:W-:Y:S05]  /*1df80*/  LDGSTS.E.BYPASS.LTC128B.128 [R239+0x12000], [R244.64+0x80] ;  /* 0x12000080f4ef7fae */ /* 0x0003ea000b901d44 */
[----:B------:R1:W-:Y:S05]  /*1df90*/  LDGSTS.E.BYPASS.LTC128B.128 [R239+0x14000], [R244.64+0x100] ;  /* 0x14000100f4ef7fae */ /* 0x0003ea000b901d44 */
[----:B------:R1:W-:Y:S01]  /*1dfa0*/  LDGSTS.E.BYPASS.LTC128B.128 [R239+0x16000], [R244.64+0x180] ;  /* 0x16000180f4ef7fae */ /* 0x0003e2000b901d44 */
[C---:B--2---:R-:W-:Y:S04]  /*1dfb0*/  IADD3 R6, P0, R3.reuse, R244, RZ ;  /* 0x000000f403067210 */ /* 0x044fe80007f1e0ff */
[C---:B------:R-:W-:Y:S02]  /*1dfc0*/  IADD3.X R7, R252.reuse, R245, RZ, P0, !PT ;  /* 0x000000f5fc077210 */ /* 0x040fe400007fe4ff */
[C---:B---3--:R-:W-:Y:S03]  /*1dfd0*/  IADD3 R4, P0, R3.reuse, R6, RZ ;  /* 0x0000000603047210 */ /* 0x048fe60007f1e0ff */
[----:B------:R2:W-:Y:S01]  /*1dfe0*/  LDGSTS.E.BYPASS.LTC128B.128 [R239+0x10800], [R6.64] ;  /* 0x1080000006ef7fae */ /* 0x0005e2000b901d44 */
[C---:B------:R-:W-:Y:S02]  /*1dff0*/  IADD3.X R5, R252.reuse, R7, RZ, P0, !PT ;  /* 0x00000007fc057210 */ /* 0x040fe400007fe4ff */
[----:B------:R-:W-:Y:S02]  /*1e000*/  IADD3 R12, P0, R3, R4, RZ ;  /* 0x00000004030c7210 */ /* 0x000fe40007f1e0ff */
[----:B------:R2:W-:Y:S02]  /*1e010*/  LDGSTS.E.BYPASS.LTC128B.128 [R239+0x12800], [R6.64+0x80] ;  /* 0x1280008006ef7fae */ /* 0x0005e4000b901d44 */
[----:B------:R-:W-:Y:S02]  /*1e020*/  IADD3.X R13, R252, R5, RZ, P0, !PT ;  /* 0x00000005fc0d7210 */ /* 0x000fe400007fe4ff */
[----:B------:R-:W-:Y:S01]  /*1e030*/  ISETP.GT.AND P0, PT, R241, R230, PT ;  /* 0x000000e6f100720c */ /* 0x000fe20003f04270 */
        /* <DEDUP_REMOVED lines=11> */
[----:B------:R-:W2:Y:S05]  /*1e0f0*/  LDSM.16.M88.4 R8, [R228+0x8000] ;  /* 0x00800000e408783b */ /* 0x000eaa0000000200 */
[----:B------:R-:W3:Y:S05]  /*1e100*/  LDSM.16.M88.4 R16, [R228+0x8800] ;  /* 0x00880000e410783b */ /* 0x000eea0000000200 */
[----:B------:R-:W4:Y:S05]  /*1e110*/  LDSM.16.M88.4 R24, [R228+0x9000] ;  /* 0x00900000e418783b */ /* 0x000f2a0000000200 */
[----:B------:R-:W0:Y:S05]  /*1e120*/  LDGDEPBAR ;  /* 0x00000000000079af */ /* 0x000e2a0000000000 */
[----:B------:R-:W5:Y:S05]  /*1e130*/  LDSM.16.M88.4 R168, [R228+0x9800] ;  /* 0x00980000e4a8783b */ /* 0x000f6a0000000200 */
[----:B------:R-:W-:Y:S05]  /*1e140*/  LDSM.16.M88.4 R172, [R227] ;  /* 0x00000000e3ac783b */ /* 0x000fea0000000200 */
[----:B------:R-:W1:Y:S05]  /*1e150*/  LDSM.16.M88.4 R176, [R226] ;  /* 0x00000000e2b0783b */ /* 0x000e6a0000000200 */
[----:B------:R-:W1:Y:S01]  /*1e160*/  LDSM.16.M88.4 R180, [R218] ;  /* 0x00000000dab4783b */ /* 0x000e620000000200 */
[C---:B--2---:R-:W-:Y:S04]  /*1e170*/  HMMA.16816.F32.BF16 R4, R32.reuse, R8, RZ ;  /* 0x000000082004723c */ /* 0x044fe800000418ff */
[----:B------:R-:W2:Y:S05]  /*1e180*/  LDSM.16.M88.4 R184, [R217] ;  /* 0x00000000d9b8783b */ /* 0x000eaa0000000200 */
[----:B------:R-:W1:Y:S01]  /*1e190*/  LDSM.16.M88.4 R188, [R216] ;  /* 0x00000000d8bc783b */ /* 0x000e620000000200 */
[C---:B------:R-:W-:Y:S04]  /*1e1a0*/  HMMA.16816.F32.BF16 R8, R32.reuse, R10, RZ ;  /* 0x0000000a2008723c */ /* 0x040fe800000418ff */
[----:B------:R-:W-:Y:S04]  /*1e1b0*/  LDSM.16.M88.4 R192, [R222+0x8000] ;  /* 0x00800000dec0783b */ /* 0x000fe80000000200 */
[C---:B---3--:R-:W-:Y:S01]  /*1e1c0*/  HMMA.16816.F32.BF16 R12, R32.reuse, R16, RZ ;  /* 0x00000010200c723c */ /* 0x048fe200000418ff */
[----:B------:R-:W-:Y:S05]  /*1e1d0*/  LDSM.16.M88.4 R196, [R224] ;  /* 0x00000000e0c4783b */ /* 0x000fea0000000200 */
[----:B------:R-:W-:Y:S02]  /*1e1e0*/  LDSM.16.M88.4 R200, [R215] ;  /* 0x00000000d7c8783b */ /* 0x000fe40000000200 */
[C---:B------:R-:W-:Y:S03]  /*1e1f0*/  HMMA.16816.F32.BF16 R16, R32.reuse, R18, RZ ;  /* 0x000000122010723c */ /* 0x040fe600000418ff */
[----:B------:R-:W3:Y:S05]  /*1e200*/  LD.E R3, [R164.64+0x18c] ;  /* 0x00018c04a4037980 */ /* 0x000eea000c101900 */
[C---:B----4-:R-:W-:Y:S08]  /*1e210*/  HMMA.16816.F32.BF16 R20, R32.reuse, R24, RZ ;  /* 0x000000182014723c */ /* 0x050ff000000418ff */
[C---:B------:R-:W-:Y:S08]  /*1e220*/  HMMA.16816.F32.BF16 R24, R32.reuse, R26, RZ ;  /* 0x0000001a2018723c */ /* 0x040ff000000418ff */
[C---:B-----5:R-:W-:Y:S08]  /*1e230*/  HMMA.16816.F32.BF16 R28, R32.reuse, R168, RZ ;  /* 0x000000a8201c723c */ /* 0x060ff000000418ff */
[----:B------:R-:W-:Y:S01]  /*1e240*/  HMMA.16816.F32.BF16 R32, R32, R170, RZ ;  /* 0x000000aa2020723c */ /* 0x000fe200000418ff */
[----:B------:R-:W4:Y:S07]  /*1e250*/  LDSM.16.M88.4 R168, [R225] ;  /* 0x00000000e1a8783b */ /* 0x000f2e0000000200 */
        /* <DEDUP_REMOVED lines=9> */
[C---:B------:R-:W-:Y:S08]  /*1e2f0*/  HMMA.16816.F32.BF16 R28, R172.reuse, R188, R28 ;  /* 0x000000bcac1c723c */ /* 0x040ff0000004181c */
[----:B------:R-:W-:Y:S01]  /*1e300*/  HMMA.16816.F32.BF16 R32, R172, R190, R32 ;  /* 0x000000beac20723c */ /* 0x000fe20000041820 */
[----:B------:R-:W2:Y:S05]  /*1e310*/  LDSM.16.M88.4 R172, [R215+0x800] ;  /* 0x00080000d7ac783b */ /* 0x000eaa0000000200 */
[----:B------:R-:W2:Y:S02]  /*1e320*/  LDSM.16.M88.4 R188, [R215+0x1000] ;  /* 0x00100000d7bc783b */ /* 0x000ea40000000200 */
        /* <DEDUP_REMOVED lines=8> */
[----:B------:R-:W-:Y:S07]  /*1e3b0*/  LDSM.16.M88.4 R180, [R228+0xa800] ;  /* 0x00a80000e4b4783b */ /* 0x000fee0000000200 */
[C---:B--2---:R-:W-:Y:S08]  /*1e3c0*/  HMMA.16816.F32.BF16 R28, R168.reuse, R184, R28 ;  /* 0x000000b8a81c723c */ /* 0x044ff0000004181c */
[----:B------:R-:W-:Y:S01]  /*1e3d0*/  HMMA.16816.F32.BF16 R32, R168, R186, R32 ;  /* 0x000000baa820723c */ /* 0x000fe20000041820 */
[----:B------:R-:W1:Y:S05]  /*1e3e0*/  LDSM.16.M88.4 R168, [R229+0x2000] ;  /* 0x00200000e5a8783b */ /* 0x000e6a0000000200 */
[----:B------:R-:W2:Y:S02]  /*1e3f0*/  LDSM.16.M88.4 R184, [R228+0xb000] ;  /* 0x00b00000e4b8783b */ /* 0x000ea40000000200 */
[C---:B------:R-:W-:Y:S08]  /*1e400*/  HMMA.16816.F32.BF16 R4, R196.reuse, R200, R4 ;  /* 0x000000c8c404723c */ /* 0x040ff00000041804 */
[C---:B------:R-:W-:Y:S01]  /*1e410*/  HMMA.16816.F32.BF16 R8, R196.reuse, R202, R8 ;  /* 0x000000cac408723c */ /* 0x040fe20000041808 */
[----:B------:R-:W5:Y:S07]  /*1e420*/  LDSM.16.M88.4 R200, [R228+0xb800] ;  /* 0x00b80000e4c8783b */ /* 0x000f6e0000000200 */
[C---:B------:R-:W-:Y:S08]  /*1e430*/  HMMA.16816.F32.BF16 R12, R196.reuse, R172, R12 ;  /* 0x000000acc40c723c */ /* 0x040ff0000004180c */
[C---:B------:R-:W-:Y:S01]  /*1e440*/  HMMA.16816.F32.BF16 R16, R196.reuse, R174, R16 ;  /* 0x000000aec410723c */ /* 0x040fe20000041810 */
[----:B------:R-:W-:Y:S07]  /*1e450*/  LDSM.16.M88.4 R172, [R227+0x2000] ;  /* 0x00200000e3ac783b */ /* 0x000fee0000000200 */
[C---:B------:R-:W-:Y:S08]  /*1e460*/  HMMA.16816.F32.BF16 R20, R196.reuse, R188, R20 ;  /* 0x000000bcc414723c */ /* 0x040ff00000041814 */
[C---:B------:R-:W-:Y:S01]  /*1e470*/  HMMA.16816.F32.BF16 R24, R196.reuse, R190, R24 ;  /* 0x000000bec418723c */ /* 0x040fe20000041818 */
[----:B------:R-:W2:Y:S07]  /*1e480*/  LDSM.16.M88.4 R188, [R214] ;  /* 0x00000000d6bc783b */ /* 0x000eae0000000200 */
[C---:B----4-:R-:W-:Y:S08]  /*1e490*/  HMMA.16816.F32.BF16 R28, R196.reuse, R192, R28 ;  /* 0x000000c0c41c723c */ /* 0x050ff0000004181c */
[----:B------:R-:W-:Y:S01]  /*1e4a0*/  HMMA.16816.F32.BF16 R32, R196, R194, R32 ;  /* 0x000000c2c420723c */ /* 0x000fe20000041820 */
[----:B------:R-:W4:Y:S05]  /*1e4b0*/  LDSM.16.M88.4 R192, [R213] ;  /* 0x00000000d5c0783b */ /* 0x000f2a0000000200 */
[----:B------:R-:W-:Y:S02]  /*1e4c0*/  LDSM.16.M88.4 R196, [R222+0xa000] ;  /* 0x00a00000dec4783b */ /* 0x000fe40000000200 */
[C---:B-1----:R-:W-:Y:S08]  /*1e4d0*/  HMMA.16816.F32.BF16 R4, R168.reuse, R176, R4 ;  /* 0x000000b0a804723c */ /* 0x042ff00000041804 */
[C---:B------:R-:W-:Y:S01]  /*1e4e0*/  HMMA.16816.F32.BF16 R8, R168.reuse, R178, R8 ;  /* 0x000000b2a808723c */ /* 0x040fe20000041808 */
[----:B------:R-:W1:Y:S07]  /*1e4f0*/  LDSM.16.M88.4 R176, [R212] ;  /* 0x00000000d4b0783b */ /* 0x000e6e0000000200 */
[C---:B------:R-:W-:Y:S08]  /*1e500*/  HMMA.16816.F32.BF16 R12, R168.reuse, R180, R12 ;  /* 0x000000b4a80c723c */ /* 0x040ff0000004180c */
[C---:B------:R-:W-:Y:S01]  /*1e510*/  HMMA.16816.F32.BF16 R16, R168.reuse, R182, R16 ;  /* 0x000000b6a810723c */ /* 0x040fe20000041810 */
[----:B------:R-:W1:Y:S07]  /*1e520*/  LDSM.16.M88.4 R180, [R211] ;  /* 0x00000000d3b4783b */ /* 0x000e6e0000000200 */
[C---:B--2---:R-:W-:Y:S08]  /*1e530*/  HMMA.16816.F32.BF16 R20, R168.reuse, R184, R20 ;  /* 0x000000b8a814723c */ /* 0x044ff00000041814 */
[C---:B------:R-:W-:Y:S01]  /*1e540*/  HMMA.16816.F32.BF16 R24, R168.reuse, R186, R24 ;  /* 0x000000baa818723c */ /* 0x040fe20000041818 */
[----:B------:R-:W2:Y:S07]  /*1e550*/  LDSM.16.M88.4 R184, [R225+0x2000] ;  /* 0x00200000e1b8783b */ /* 0x000eae0000000200 */
[C---:B-----5:R-:W-:Y:S08]  /*1e560*/  HMMA.16816.F32.BF16 R28, R168.reuse, R200, R28 ;  /* 0x000000c8a81c723c */ /* 0x060ff0000004181c */
[----:B------:R-:W-:Y:S01]  /*1e570*/  HMMA.16816.F32.BF16 R32, R168, R202, R32 ;  /* 0x000000caa820723c */ /* 0x000fe20000041820 */
[----:B------:R-:W5:Y:S07]  /*1e580*/  LDSM.16.M88.4 R168, [R222+0xa800] ;  /* 0x00a80000dea8783b */ /* 0x000f6e0000000200 */
        /* <DEDUP_REMOVED lines=9> */
[C---:B------:R-:W-:Y:S08]  /*1e620*/  HMMA.16816.F32.BF16 R28, R172.reuse, R180, R28 ;  /* 0x000000b4ac1c723c */ /* 0x040ff0000004181c */
[----:B------:R-:W-:Y:S01]  /*1e630*/  HMMA.16816.F32.BF16 R32, R172, R182, R32 ;  /* 0x000000b6ac20723c */ /* 0x000fe20000041820 */
[----:B------:R-:W1:Y:S05]  /*1e640*/  LDSM.16.M88.4 R172, [R224+0x2000] ;  /* 0x00200000e0ac783b */ /* 0x000e6a0000000200 */
[----:B------:R-:W1:Y:S02]  /*1e650*/  LDSM.16.M88.4 R180, [R215+0x2800] ;  /* 0x00280000d7b4783b */ /* 0x000e640000000200 */
[C---:B--2---:R-:W-:Y:S08]  /*1e660*/  HMMA.16816.F32.BF16 R4, R184.reuse, R196, R4 ;  /* 0x000000c4b804723c */ /* 0x044ff00000041804 */
[C---:B------:R-:W-:Y:S01]  /*1e670*/  HMMA.16816.F32.BF16 R8, R184.reuse, R198, R8 ;  /* 0x000000c6b808723c */ /* 0x040fe20000041808 */
[----:B------:R-:W2:Y:S07]  /*1e680*/  LDSM.16.M88.4 R196, [R215+0x3000] ;  /* 0x00300000d7c4783b */ /* 0x000eae0000000200 */
[C---:B-----5:R-:W-:Y:S08]  /*1e690*/  HMMA.16816.F32.BF16 R12, R184.reuse, R168, R12 ;  /* 0x000000a8b80c723c */ /* 0x060ff0000004180c */
[C---:B------:R-:W-:Y:S01]  /*1e6a0*/  HMMA.16816.F32.BF16 R16, R184.reuse, R170, R16 ;  /* 0x000000aab810723c */ /* 0x040fe20000041810 */
[----:B------:R-:W5:Y:S07]  /*1e6b0*/  LDSM.16.M88.4 R168, [R215+0x3800] ;  /* 0x00380000d7a8783b */ /* 0x000f6e0000000200 */
[C---:B------:R-:W-:Y:S08]  /*1e6c0*/  HMMA.16816.F32.BF16 R20, R184.reuse, R188, R20 ;  /* 0x000000bcb814723c */ /* 0x040ff00000041814 */
[C---:B------:R-:W-:Y:S01]  /*1e6d0*/  HMMA.16816.F32.BF16 R24, R184.reuse, R190, R24 ;  /* 0x000000beb818723c */ /* 0x040fe20000041818 */
[----:B------:R-:W-:Y:S07]  /*1e6e0*/  LDSM.16.M88.4 R188, [R228+0xc000] ;  /* 0x00c00000e4bc783b */ /* 0x000fee0000000200 */
[C---:B----4-:R-:W-:Y:S08]  /*1e6f0*/  HMMA.16816.F32.BF16 R28, R184.reuse, R192, R28 ;  /* 0x000000c0b81c723c */ /* 0x050ff0000004181c */
[----:B------:R-:W-:Y:S01]  /*1e700*/  HMMA.16816.F32.BF16 R32, R184, R194, R32 ;  /* 0x000000c2b820723c */ /* 0x000fe20000041820 */
[----:B------:R-:W4:Y:S05]  /*1e710*/  LDSM.16.M88.4 R184, [R229+0x4000] ;  /* 0x00400000e5b8783b */ /* 0x000f2a0000000200 */
[----:B------:R-:W3:Y:S02]  /*1e720*/  LDSM.16.M88.4 R192, [R228+0xc800] ;  /* 0x00c80000e4c0783b */ /* 0x000ee40000000200 */
[C---:B-1----:R-:W-:Y:S08]  /*1e730*/  HMMA.16816.F32.BF16 R4, R172.reuse, R176, R4 ;  /* 0x000000b0ac04723c */ /* 0x042ff00000041804 */
[C---:B------:R-:W-:Y:S01]  /*1e740*/  HMMA.16816.F32.BF16 R8, R172.reuse, R178, R8 ;  /* 0x000000b2ac08723c */ /* 0x040fe20000041808 */
[----:B------:R-:W1:Y:S07]  /*1e750*/  LDSM.16.M88.4 R176, [R228+0xd000] ;  /* 0x00d00000e4b0783b */ /* 0x000e6e0000000200 */
[C---:B------:R-:W-:Y:S08]  /*1e760*/  HMMA.16816.F32.BF16 R12, R172.reuse, R180, R12 ;  /* 0x000000b4ac0c723c */ /* 0x040ff0000004180c */
[C---:B------:R-:W-:Y:S01]  /*1e770*/  HMMA.16816.F32.BF16 R16, R172.reuse, R182, R16 ;  /* 0x000000b6ac10723c */ /* 0x040fe20000041810 */
[----:B------:R-:W-:Y:S07]  /*1e780*/  LDSM.16.M88.4 R180, [R210] ;  /* 0x00000000d2b4783b */ /* 0x000fee0000000200 */
[C---:B--2---:R-:W-:Y:S08]  /*1e790*/  HMMA.16816.F32.BF16 R20, R172.reuse, R196, R20 ;  /* 0x000000c4ac14723c */ /* 0x044ff00000041814 */
[C---:B------:R-:W-:Y:S01]  /*1e7a0*/  HMMA.16816.F32.BF16 R24, R172.reuse, R198, R24 ;  /* 0x000000c6ac18723c */ /* 0x040fe20000041818 */
[----:B------:R-:W-:Y:S07]  /*1e7b0*/  LDSM.16.M88.4 R196, [R209] ;  /* 0x00000000d1c4783b */ /* 0x000fee0000000200 */
[C---:B-----5:R-:W-:Y:S08]  /*1e7c0*/  HMMA.16816.F32.BF16 R28, R172.reuse, R168, R28 ;  /* 0x000000a8ac1c723c */ /* 0x060ff0000004181c */
[----:B------:R-:W-:Y:S01]  /*1e7d0*/  HMMA.16816.F32.BF16 R32, R172, R170, R32 ;  /* 0x000000aaac20723c */ /* 0x000fe20000041820 */
[----:B------:R-:W2:Y:S05]  /*1e7e0*/  LDSM.16.M88.4 R168, [R228+0xd800] ;  /* 0x00d80000e4a8783b */ /* 0x000eaa0000000200 */
[----:B------:R-:W5:Y:S02]  /*1e7f0*/  LDSM.16.M88.4 R172, [R227+0x4000] ;  /* 0x00400000e3ac783b */ /* 0x000f640000000200 */
[C---:B----4-:R-:W-:Y:S08]  /*1e800*/  HMMA.16816.F32.BF16 R4, R184.reuse, R188, R4 ;  /* 0x000000bcb804723c */ /* 0x050ff00000041804 */
[C---:B------:R-:W-:Y:S01]  /*1e810*/  HMMA.16816.F32.BF16 R8, R184.reuse, R190, R8 ;  /* 0x000000beb808723c */ /* 0x040fe20000041808 */
[----:B------:R-:W4:Y:S07]  /*1e820*/  LDSM.16.M88.4 R188, [R208] ;  /* 0x00000000d0bc783b */ /* 0x000f2e0000000200 */
[C---:B---3--:R-:W-:Y:S08]  /*1e830*/  HMMA.16816.F32.BF16 R12, R184.reuse, R192, R12 ;  /* 0x000000c0b80c723c */ /* 0x048ff0000004180c */
[C---:B------:R-:W-:Y:S01]  /*1e840*/  HMMA.16816.F32.BF16 R16, R184.reuse, R194, R16 ;  /* 0x000000c2b810723c */ /* 0x040fe20000041810 */
[----:B------:R-:W3:Y:S07]  /*1e850*/  LDSM.16.M88.4 R192, [R207] ;  /* 0x00000000cfc0783b */ /* 0x000eee0000000200 */
[C---:B-1----:R-:W-:Y:S08]  /*1e860*/  HMMA.16816.F32.BF16 R20, R184.reuse, R176, R20 ;  /* 0x000000b0b814723c */ /* 0x042ff00000041814 */
[C---:B------:R-:W-:Y:S01]  /*1e870*/  HMMA.16816.F32.BF16 R24, R184.reuse, R178, R24 ;  /* 0x000000b2b818723c */ /* 0x040fe20000041818 */
[----:B------:R-:W-:Y:S07]  /*1e880*/  LDSM.16.M88.4 R176, [R222+0xc000] ;  /* 0x00c00000deb0783b */ /* 0x000fee0000000200 */
[C---:B--2---:R-:W-:Y:S08]  /*1e890*/  HMMA.16816.F32.BF16 R28, R184.reuse, R168, R28 ;  /* 0x000000a8b81c723c */ /* 0x044ff0000004181c */
[----:B------:R-:W-:Y:S01]  /*1e8a0*/  HMMA.16816.F32.BF16 R32, R184, R170, R32 ;  /* 0x000000aab820723c */ /* 0x000fe20000041820 */
[----:B------:R-:W1:Y:S05]  /*1e8b0*/  LDSM.16.M88.4 R168, [R225+0x4000] ;  /* 0x00400000e1a8783b */ /* 0x000e6a0000000200 */
[----:B------:R-:W-:Y:S02]  /*1e8c0*/  LDSM.16.M88.4 R184, [R222+0xd000] ;  /* 0x00d00000deb8783b */ /* 0x000fe40000000200 */
[C---:B-----5:R-:W-:Y:S08]  /*1e8d0*/  HMMA.16816.F32.BF16 R4, R172.reuse, R180, R4 ;  /* 0x000000b4ac04723c */ /* 0x060ff00000041804 */
[C---:B------:R-:W-:Y:S01]  /*1e8e0*/  HMMA.16816.F32.BF16 R8, R172.reuse, R182, R8 ;  /* 0x000000b6ac08723c */ /* 0x040fe20000041808 */
[----:B------:R-:W2:Y:S07]  /*1e8f0*/  LDSM.16.M88.4 R180, [R222+0xc800] ;  /* 0x00c80000deb4783b */ /* 0x000eae0000000200 */
[C---:B------:R-:W-:Y:S08]  /*1e900*/  HMMA.16816.F32.BF16 R12, R172.reuse, R196, R12 ;  /* 0x000000c4ac0c723c */ /* 0x040ff0000004180c */
[C---:B------:R-:W-:Y:S01]  /*1e910*/  HMMA.16816.F32.BF16 R16, R172.reuse, R198, R16 ;  /* 0x000000c6ac10723c */ /* 0x040fe20000041810 */
[----:B------:R-:W5:Y:S07]  /*1e920*/  LDSM.16.M88.4 R196, [R222+0xd800] ;  /* 0x00d80000dec4783b */ /* 0x000f6e0000000200 */
[C---:B----4-:R-:W-:Y:S08]  /*1e930*/  HMMA.16816.F32.BF16 R20, R172.reuse, R188, R20 ;  /* 0x000000bcac14723c */ /* 0x050ff00000041814 */
[C---:B------:R-:W-:Y:S01]  /*1e940*/  HMMA.16816.F32.BF16 R24, R172.reuse, R190, R24 ;  /* 0x000000beac18723c */ /* 0x040fe20000041818 */
[----:B------:R-:W-:Y:S07]  /*1e950*/  LDSM.16.M88.4 R188, [R215+0x4000] ;  /* 0x00400000d7bc783b */ /* 0x000fee0000000200 */
[C---:B---3--:R-:W-:Y:S08]  /*1e960*/  HMMA.16816.F32.BF16 R28, R172.reuse, R192, R28 ;  /* 0x000000c0ac1c723c */ /* 0x048ff0000004181c */
[----:B------:R-:W-:Y:S01]  /*1e970*/  HMMA.16816.F32.BF16 R32, R172, R194, R32 ;  /* 0x000000c2ac20723c */ /* 0x000fe20000041820 */
[----:B------:R-:W3:Y:S05]  /*1e980*/  LDSM.16.M88.4 R172, [R224+0x4000] ;  /* 0x00400000e0ac783b */ /* 0x000eea0000000200 */
[----:B------:R-:W4:Y:S02]  /*1e990*/  LDSM.16.M88.4 R192, [R215+0x4800] ;  /* 0x00480000d7c0783b */ /* 0x000f240000000200 */
        /* <DEDUP_REMOVED lines=11> */
[----:B------:R-:W2:Y:S05]  /*1ea50*/  LDSM.16.M88.4 R168, [R215+0x5800] ;  /* 0x00580000d7a8783b */ /* 0x000eaa0000000200 */
[----:B------:R-:W5:Y:S02]  /*1ea60*/  LDSM.16.M88.4 R196, [R228+0xe800] ;  /* 0x00e80000e4c4783b */ /* 0x000f640000000200 */
        /* <DEDUP_REMOVED lines=8> */
[----:B------:R-:W-:Y:S07]  /*1eaf0*/  LDSM.16.M88.4 R176, [R205] ;  /* 0x00000000cdb0783b */ /* 0x000fee0000000200 */
[C---:B--2---:R-:W-:Y:S08]  /*1eb00*/  HMMA.16816.F32.BF16 R28, R172.reuse, R168, R28 ;  /* 0x000000a8ac1c723c */ /* 0x044ff0000004181c */
[----:B------:R-:W-:Y:S01]  /*1eb10*/  HMMA.16816.F32.BF16 R32, R172, R170, R32 ;  /* 0x000000aaac20723c */ /* 0x000fe20000041820 */
[----:B------:R-:W-:Y:S05]  /*1eb20*/  LDSM.16.M88.4 R168, [R227+0x6000] ;  /* 0x00600000e3a8783b */ /* 0x000fea0000000200 */
[----:B------:R-:W1:Y:S02]  /*1eb30*/  LDSM.16.M88.4 R172, [R206] ;  /* 0x00000000ceac783b */ /* 0x000e640000000200 */
[C---:B------:R-:W-:Y:S08]  /*1eb40*/  HMMA.16816.F32.BF16 R4, R180.reuse, R184, R4 ;  /* 0x000000b8b404723c */ /* 0x040ff00000041804 */
[C---:B------:R-:W-:Y:S01]  /*1eb50*/  HMMA.16816.F32.BF16 R8, R180.reuse, R186, R8 ;  /* 0x000000bab408723c */ /* 0x040fe20000041808 */
[----:B------:R-:W2:Y:S07]  /*1eb60*/  LDSM.16.M88.4 R184, [R204] ;  /* 0x00000000ccb8783b */ /* 0x000eae0000000200 */
[C---:B-----5:R-:W-:Y:S08]  /*1eb70*/  HMMA.16816.F32.BF16 R12, R180.reuse, R196, R12 ;  /* 0x000000c4b40c723c */ /* 0x060ff0000004180c */
[C---:B------:R-:W-:Y:S01]  /*1eb80*/  HMMA.16816.F32.BF16 R16, R180.reuse, R198, R16 ;  /* 0x000000c6b410723c */ /* 0x040fe20000041810 */
[----:B------:R-:W5:Y:S07]  /*1eb90*/  LDSM.16.M88.4 R196, [R167] ;  /* 0x00000000a7c4783b */ /* 0x000f6e0000000200 */
[C---:B---3--:R-:W-:Y:S08]  /*1eba0*/  HMMA.16816.F32.BF16 R20, R180.reuse, R188, R20 ;  /* 0x000000bcb414723c */ /* 0x048ff00000041814 */
[C---:B------:R-:W-:Y:S01]  /*1ebb0*/  HMMA.16816.F32.BF16 R24, R180.reuse, R190, R24 ;  /* 0x000000beb418723c */ /* 0x040fe20000041818 */
[----:B------:R-:W-:Y:S07]  /*1ebc0*/  LDSM.16.M88.4 R188, [R222+0xe000] ;  /* 0x00e00000debc783b */ /* 0x000fee0000000200 */
[C---:B----4-:R-:W-:Y:S08]  /*1ebd0*/  HMMA.16816.F32.BF16 R28, R180.reuse, R192, R28 ;  /* 0x000000c0b41c723c */ /* 0x050ff0000004181c */
[----:B------:R-:W-:Y:S01]  /*1ebe0*/  HMMA.16816.F32.BF16 R32, R180, R194, R32 ;  /* 0x000000c2b420723c */ /* 0x000fe20000041820 */
[----:B------:R-:W3:Y:S05]  /*1ebf0*/  LDSM.16.M88.4 R180, [R225+0x6000] ;  /* 0x00600000e1b4783b */ /* 0x000eea0000000200 */
[----:B------:R-:W-:Y:S02]  /*1ec00*/  LDSM.16.M88.4 R192, [R215+0x6000] ;  /* 0x00600000d7c0783b */ /* 0x000fe40000000200 */
        /* <DEDUP_REMOVED lines=8> */
[----:B------:R-:W-:Y:S07]  /*1ec90*/  LDSM.16.M88.4 R184, [R224+0x6000] ;  /* 0x00600000e0b8783b */ /* 0x000fee0000000200 */
[C---:B-----5:R-:W-:Y:S08]  /*1eca0*/  HMMA.16816.F32.BF16 R28, R168.reuse, R196, R28 ;  /* 0x000000c4a81c723c */ /* 0x060ff0000004181c */
[----:B------:R-:W-:Y:S01]  /*1ecb0*/  HMMA.16816.F32.BF16 R32, R168, R198, R32 ;  /* 0x000000c6a820723c */ /* 0x000fe20000041820 */
[----:B------:R-:W2:Y:S07]  /*1ecc0*/  LDSM.16.M88.4 R168, [R222+0xf800] ;  /* 0x00f80000dea8783b */ /* 0x000eae0000000200 */
[C---:B---3--:R-:W-:Y:S08]  /*1ecd0*/  HMMA.16816.F32.BF16 R4, R180.reuse, R188, R4 ;  /* 0x000000bcb404723c */ /* 0x048ff00000041804 */
[C---:B------:R-:W-:Y:S08]  /*1ece0*/  HMMA.16816.F32.BF16 R8, R180.reuse, R190, R8 ;  /* 0x000000beb408723c */ /* 0x040ff00000041808 */
[C---:B-1----:R-:W-:Y:S08]  /*1ecf0*/  HMMA.16816.F32.BF16 R12, R180.reuse, R172, R12 ;  /* 0x000000acb40c723c */ /* 0x042ff0000004180c */
[C---:B------:R-:W-:Y:S08]  /*1ed00*/  HMMA.16816.F32.BF16 R16, R180.reuse, R174, R16 ;  /* 0x000000aeb410723c */ /* 0x040ff00000041810 */
[C---:B----4-:R-:W-:Y:S08]  /*1ed10*/  HMMA.16816.F32.BF16 R20, R180.reuse, R176, R20 ;  /* 0x000000b0b414723c */ /* 0x050ff00000041814 */
[C---:B------:R-:W-:Y:S08]  /*1ed20*/  HMMA.16816.F32.BF16 R24, R180.reuse, R178, R24 ;  /* 0x000000b2b418723c */ /* 0x040ff00000041818 */
[C---:B--2---:R-:W-:Y:S08]  /*1ed30*/  HMMA.16816.F32.BF16 R28, R180.reuse, R168, R28 ;  /* 0x000000a8b41c723c */ /* 0x044ff0000004181c */
        /* <DEDUP_REMOVED lines=25> */
[----:B------:R-:W1:Y:S01]  /*1eed0*/  MUFU.TANH R193, R13 ;  /* 0x0000000d00c17308 */ /* 0x000e620000002400 */
[-C--:B------:R-:W-:Y:S01]  /*1eee0*/  FMUL.FTZ R17, R17, R3.reuse ;  /* 0x0000000311117220 */ /* 0x080fe20000410000 */
[C---:B---3--:R-:W-:Y:S03]  /*1eef0*/  HMMA.16816.F32.BF16 R20, R184.reuse, R4, R20 ;  /* 0x00000004b814723c */ /* 0x048fe60000041814 */
[-C--:B------:R-:W-:Y:S02]  /*1ef00*/  FMUL.FTZ R18, R18, R3.reuse ;  /* 0x0000000312127220 */ /* 0x080fe40000410000 */
[-C--:B------:R-:W-:Y:S03]  /*1ef10*/  FMUL.FTZ R19, R19, R3.reuse ;  /* 0x0000000313137220 */ /* 0x080fe60000410000 */
[----:B------:R3:W1:Y:S01]  /*1ef20*/  MUFU.TANH R196, R14 ;  /* 0x0000000e00c47308 */ /* 0x0006620000002400 */
        /* <DEDUP_REMOVED lines=17> */
[----:B------:R-:W1:Y:S01]  /*1f040*/  MUFU.TANH R192, R192 ;  /* 0x000000c000c07308 */ /* 0x000e620000002400 */
[----:B------:R-:W-:Y:S09]  /*1f050*/  HMMA.16816.F32.BF16 R32, R184, R10, R32 ;  /* 0x0000000ab820723c */ /* 0x000ff20000041820 */
[----:B------:R1:W1:Y:S05]  /*1f060*/  MUFU.TANH R197, R15 ;  /* 0x0000000f00c57308 */ /* 0x00026a0000002400 */
[-C--:B------:R-:W-:Y:S05]  /*1f070*/  FMUL.FTZ R180, R28, R3.reuse ;  /* 0x000000031cb47220 */ /* 0x080fea0000410000 */
[----:B------:R-:W1:Y:S01]  /*1f080*/  MUFU.TANH R194, R194 ;  /* 0x000000c200c27308 */ /* 0x000e620000002400 */
[-C--:B------:R-:W-:Y:S02]  /*1f090*/  FMUL.FTZ R29, R29, R3.reuse ;  /* 0x000000031d1d7220 */ /* 0x080fe40000410000 */
[-C--:B------:R-:W-:Y:S02]  /*1f0a0*/  FMUL.FTZ R12, R30, R3.reuse ;  /* 0x000000031e0c7220 */ /* 0x080fe40000410000 */
[-C--:B------:R-:W-:Y:S02]  /*1f0b0*/  FMUL.FTZ R6, R31, R3.reuse ;  /* 0x000000031f067220 */ /* 0x080fe40000410000 */
[-C--:B------:R-:W-:Y:S02]  /*1f0c0*/  FMUL.FTZ R177, R32, R3.reuse ;  /* 0x0000000320b17220 */ /* 0x080fe40000410000 */
[-C--:B---3--:R-:W-:Y:S01]  /*1f0d0*/  FMUL.FTZ R14, R33, R3.reuse ;  /* 0x00000003210e7220 */ /* 0x088fe20000410000 */
        /* <DEDUP_REMOVED lines=31> */
[----:B------:R-:W2:Y:S03]  /*1f2d0*/  I2F.RP R11, R10 ;  /* 0x0000000a000b7306 */ /* 0x000ea60000209400 */
[----:B------:R-:W-:Y:S07]  /*1f2e0*/  IMAD.MOV R8, RZ, RZ, -R8 ;  /* 0x000000ffff087224 */ /* 0x000fee00078e0a08 */
[----:B--2---:R-:W2:Y:S02]  /*1f2f0*/  MUFU.RCP R5, R11 ;  /* 0x0000000b00057308 */ /* 0x004ea40000001000 */
[----:B--2---:R-:W-:Y:S01]  /*1f300*/  IADD3 R20, R5, 0xffffffe, RZ ;  /* 0x0ffffffe05147810 */ /* 0x004fe20007ffe0ff */
[----:B------:R-:W-:Y:S07]  /*1f310*/  IMAD.SHL.U32 R5, R241, 0x40, RZ ;  /* 0x00000040f1057824 */ /* 0x000fee00078e00ff */
[----:B------:R-:W2:Y:S01]  /*1f320*/  F2I.FTZ.U32.TRUNC.NTZ R21, R20 ;  /* 0x0000001400157305 */ /* 0x000ea2000021f000 */
[C---:B-1----:R-:W-:Y:S02]  /*1f330*/  IADD3 R15, R5.reuse, -0x40, RZ ;  /* 0xffffffc0050f7810 */ /* 0x042fe40007ffe0ff */
[----:B------:R-:W-:Y:S02]  /*1f340*/  IABS R9, R5 ;  /* 0x0000000500097213 */ /* 0x000fe40000000000 */
[----:B------:R-:W-:Y:S04]  /*1f350*/  LOP3.LUT R5, R5, R18, RZ, 0x3c, !PT ;  /* 0x0000001205057212 */ /* 0x000fe800078e3cff */
[----:B------:R-:W-:Y:S01]  /*1f360*/  ISETP.GE.AND P2, PT, R5, RZ, PT ;  /* 0x000000ff0500720c */ /* 0x000fe20003f46270 */
[--C-:B--2---:R-:W-:Y:S02]  /*1f370*/  IMAD.MOV R7, RZ, RZ, -R21.reuse ;  /* 0x000000ffff077224 */ /* 0x104fe400078e0a15 */
        /* <DEDUP_REMOVED lines=27> */
[-C--:B------:R-:W-:Y:S01]  /*1f530*/  LEA R24, P1, R11, R242.reuse, 0x2 ;  /* 0x000000f20b187211 */ /* 0x080fe200078210ff */
[----:B------:R-:W3:Y:S01]  /*1f540*/  LD.E.64 R16, [R164.64+0x38] ;  /* 0x00003804a4107980 */ /* 0x000ee2000c101b00 */
[----:B------:R-:W-:Y:S02]  /*1f550*/  LEA R22, P0, R7, R242, 0x2 ;  /* 0x000000f207167211 */ /* 0x000fe400078010ff */
[-C--:B------:R-:W-:Y:S02]  /*1f560*/  LEA.HI.X.SX32 R25, R11, R243.reuse, 0x2, P1 ;  /* 0x000000f30b197211 */ /* 0x080fe400008f16ff */
[C---:B------:R-:W-:Y:S01]  /*1f570*/  LEA.HI.X.SX32 R23, R7.reuse, R243, 0x2, P0 ;  /* 0x000000f307177211 */ /* 0x040fe200000f16ff */
[----:B------:R-:W-:Y:S02]  /*1f580*/  IMAD.IADD R7, R7, 0x1, -R11 ;  /* 0x0000000107077824 */ /* 0x000fe400078e0a0b */
[----:B------:R-:W4:Y:S02]  /*1f590*/  LD.E R5, [R24.64] ;  /* 0x0000000418057980 */ /* 0x000f24000c101900 */
[----:B------:R-:W-:Y:S02]  /*1f5a0*/  IMAD R18, R18, R7, -0x40 ;  /* 0xffffffc012127424 */ /* 0x000fe400078e0207 */
[----:B------:R-:W4:Y:S03]  /*1f5b0*/  LD.E R8, [R22.64] ;  /* 0x0000000416087980 */ /* 0x000f26000c101900 */
        /* <DEDUP_REMOVED lines=12> */
.L_x_6911:
[----:B------:R-:W-:Y:S02]  /*1f680*/  ULDC.64 UR4, c[0x0][0x118] ;  /* 0x0000460000047ab9 */ /* 0x000fe40000000a00 */
[----:B------:R-:W2:Y:S02]  /*1f690*/  LD.E R18, [R164.64+0x38] ;  /* 0x00003804a4127980 */ /* 0x000ea4000c101900 */
[----:B--2---:R-:W-:Y:S04]  /*1f6a0*/  LEA R18, -R18, RZ, 0x6 ;  /* 0x000000ff12127211 */ /* 0x004fe800078e31ff */
[----:B------:R-:W-:Y:S02]  /*1f6b0*/  SHF.R.S32.HI R7, RZ, 0x1f, R18 ;  /* 0x0000001fff077819 */ /* 0x000fe40000011412 */
.L_x_6912:
[----:B------:R-:W-:Y:S05]  /*1f6c0*/  BSYNC B0 ;  /* 0x0000000000007941 */ /* 0x000fea0003800000 */
.L_x_6910:
        /* <DEDUP_REMOVED lines=32> */
.L_x_6909:
[----:B--234-:R-:W-:Y:S05]  /*1f8d0*/  BSYNC B1 ;  /* 0x0000000000017941 */ /* 0x01cfea0003800000 */
.L_x_6908:
[----:B------:R-:W-:Y:S01]  /*1f8e0*/  ULDC.64 UR4, c[0x0][0x118] ;  /* 0x0000460000047ab9 */ /* 0x000fe20000000a00 */
[----:B------:R-:W2:Y:S08]  /*1f8f0*/  S2R R8, SR_TID.X ;  /* 0x0000000000087919 */ /* 0x000eb00000002100 */
[----:B------:R3:W4:Y:S04]  /*1f900*/  LD.E R165, [R164.64+0xdc] ;  /* 0x0000dc04a4a57980 */ /* 0x000728000c101900 */
[----:B------:R-:W-:Y:S01]  /*1f910*/  LDSM.16.MT88.4 R28, [R220+0x10000] ;  /* 0x01000000dc1c783b */ /* 0x000fe20000004200 */
[----:B--2---:R-:W-:Y:S04]  /*1f920*/  SHF.L.U32 R8, R8, 0x1, RZ ;  /* 0x0000000108087819 */ /* 0x004fe800000006ff */
[----:B------:R-:W-:Y:S04]  /*1f930*/  LOP3.LUT R8, R8, 0x6, RZ, 0xc0, !PT ;  /* 0x0000000608087812 */ /* 0x000fe800078ec0ff */
[----:B-1----:R-:W-:Y:S04]  /*1f940*/  LEA R15, R241, R8, 0x6 ;  /* 0x00000008f10f7211 */ /* 0x002fe800078e30ff */
[C---:B------:R-:W-:Y:S02]  /*1f950*/  IADD3 R7, R15.reuse, 0x1, RZ ;  /* 0x000000010f077810 */ /* 0x040fe40007ffe0ff */
[C---:B------:R-:W-:Y:S02]  /*1f960*/  IADD3 R5, R15.reuse, 0x8, RZ ;  /* 0x000000080f057810 */ /* 0x040fe40007ffe0ff */
[----:B------:R-:W-:Y:S02]  /*1f970*/  ISETP.GE.AND P6, PT, R15, R247, PT ;  /* 0x000000f70f00720c */ /* 0x000fe40003fc6270 */
[C---:B------:R-:W-:Y:S02]  /*1f980*/  ISETP.GE.AND P1, PT, R7.reuse, R249, PT ;  /* 0x000000f90700720c */ /* 0x040fe40003f26270 */
[----:B------:R-:W-:Y:S02]  /*1f990*/  ISETP.GE.AND P5, PT, R7, R247, PT ;  /* 0x000000f70700720c */ /* 0x000fe40003fa6270 */
[----:B------:R-:W-:Y:S02]  /*1f9a0*/  ISETP.GE.OR P6, PT, R15, R246, !P6 ;  /* 0x000000f60f00720c */ /* 0x000fe400077c6670 */
[C---:B------:R-:W-:Y:S02]  /*1f9b0*/  ISETP.GE.OR P1, PT, R7.reuse, R248, !P1 ;  /* 0x000000f80700720c */ /* 0x040fe40004f26670 */
[----:B------:R-:W-:Y:S02]  /*1f9c0*/  ISETP.GE.OR P5, PT, R7, R246, !P5 ;  /* 0x000000f60700720c */ /* 0x000fe40006fa6670 */
[----:B------:R-:W-:Y:S02]  /*1f9d0*/  IADD3 R7, R15, 0x10, RZ ;  /* 0x000000100f077810 */ /* 0x000fe40007ffe0ff */
[C---:B------:R-:W-:Y:S02]  /*1f9e0*/  ISETP.GE.AND P4, PT, R5.reuse, R249, PT ;  /* 0x000000f90500720c */ /* 0x040fe40003f86270 */
[C---:B------:R-:W-:Y:S02]  /*1f9f0*/  ISETP.GE.AND P3, PT, R5.reuse, R247, PT ;  /* 0x000000f70500720c */ /* 0x040fe40003f66270 */
[C---:B------:R-:W-:Y:S02]  /*1fa00*/  ISETP.GE.OR P4, PT, R5.reuse, R248, !P4 ;  /* 0x000000f80500720c */ /* 0x040fe40006786670 */
[----:B------:R-:W-:Y:S02]  /*1fa10*/  ISETP.GE.OR P3, PT, R5, R246, !P3 ;  /* 0x000000f60500720c */ /* 0x000fe40005f66670 */
[----:B------:R-:W-:Y:S02]  /*1fa20*/  FSEL R5, R174, -INF , !P6 ;  /* 0xff800000ae057808 */ /* 0x000fe40007000000 */
[-C--:B------:R-:W-:Y:S02]  /*1fa30*/  ISETP.GE.AND P6, PT, R7, R249.reuse, PT ;  /* 0x000000f90700720c */ /* 0x080fe40003fc6270 */
[----:B------:R-:W-:Y:S02]  /*1fa40*/  IADD3 R16, R15, 0x18, RZ ;  /* 0x000000180f107810 */ /* 0x000fe40007ffe0ff */
[-C--:B------:R-:W-:Y:S02]  /*1fa50*/  ISETP.GE.OR P6, PT, R7, R248.reuse, !P6 ;  /* 0x000000f80700720c */ /* 0x080fe400077c6670 */
[CC--:B------:R-:W-:Y:S02]  /*1fa60*/  ISETP.GE.AND P2, PT, R15.reuse, R249.reuse, PT ;  /* 0x000000f90f00720c */ /* 0x0c0fe40003f46270 */
[----:B------:R-:W-:Y:S02]  /*1fa70*/  FSEL R192, R192, -INF , !P6 ;  /* 0xff800000c0c07808 */ /* 0x000fe40007000000 */
[C---:B------:R-:W-:Y:S02]  /*1fa80*/  ISETP.GE.AND P6, PT, R16.reuse, R249, PT ;  /* 0x000000f91000720c */ /* 0x040fe40003fc6270 */
[C---:B------:R-:W-:Y:S02]  /*1fa90*/  IADD3 R8, R15.reuse, 0x9, RZ ;  /* 0x000000090f087810 */ /* 0x040fe40007ffe0ff */
[CC--:B------:R-:W-:Y:S02]  /*1faa0*/  ISETP.GE.OR P2, PT, R15.reuse, R248.reuse, !P2 ;  /* 0x000000f80f00720c */ /* 0x0c0fe40005746670 */
[C---:B------:R-:W-:Y:S02]  /*1fab0*/  IADD3 R18, R15.reuse, 0x20, RZ ;  /* 0x000000200f127810 */ /* 0x040fe40007ffe0ff */
[----:B------:R-:W-:Y:S02]  /*1fac0*/  ISETP.GE.OR P6, PT, R16, R248, !P6 ;  /* 0x000000f81000720c */ /* 0x000fe400077c6670 */
[----:B------:R-:W-:Y:S02]  /*1fad0*/  FSEL R9, R172, -INF , !P2 ;  /* 0xff800000ac097808 */ /* 0x000fe40005000000 */
[----:B------:R-:W-:Y:S02]  /*1fae0*/  ISETP.GE.AND P2, PT, R8, R247, PT ;  /* 0x000000f70800720c */ /* 0x000fe40003f46270 */
[----:B------:R-:W-:Y:S02]  /*1faf0*/  FSEL R194, R194, -INF , !P6 ;  /* 0xff800000c2c27808 */ /* 0x000fe40007000000 */
[-C--:B------:R-:W-:Y:S02]  /*1fb00*/  ISETP.GE.AND P6, PT, R18, R249.reuse, PT ;  /* 0x000000f91200720c */ /* 0x080fe40003fc6270 */
[C---:B------:R-:W-:Y:S02]  /*1fb10*/  IADD3 R10, R15.reuse, 0x11, RZ ;  /* 0x000000110f0a7810 */ /* 0x040fe40007ffe0ff */
[----:B------:R-:W-:Y:S02]  /*1fb20*/  IADD3 R17, R15, 0x21, RZ ;  /* 0x000000210f117810 */ /* 0x000fe40007ffe0ff */
[C---:B------:R-:W-:Y:S02]  /*1fb30*/  ISETP.GE.AND P0, PT, R8.reuse, R249, PT ;  /* 0x000000f90800720c */ /* 0x040fe40003f06270 */
[----:B------:R-:W-:Y:S02]  /*1fb40*/  ISETP.GE.OR P2, PT, R8, R246, !P2 ;  /* 0x000000f60800720c */ /* 0x000fe40005746670 */
[CC--:B------:R-:W-:Y:S02]  /*1fb50*/  ISETP.GE.OR P6, PT, R18.reuse, R248.reuse, !P6 ;  /* 0x000000f81200720c */ /* 0x0c0fe400077c6670 */
[----:B------:R-:W-:Y:S02]  /*1fb60*/  FSEL R169, R169, -INF , !P3 ;  /* 0xff800000a9a97808 */ /* 0x000fe40005800000 */
[----:B------:R-:W-:Y:S02]  /*1fb70*/  ISETP.GE.AND P3, PT, R18, R247, PT ;  /* 0x000000f71200720c */ /* 0x000fe40003f66270 */
[----:B------:R-:W-:Y:S02]  /*1fb80*/  FSEL R11, R173, -INF , !P1 ;  /* 0xff800000ad0b7808 */ /* 0x000fe40004800000 */
[----:B------:R-:W-:Y:S02]  /*1fb90*/  ISETP.GE.OR P0, PT, R8, R248, !P0 ;  /* 0x000000f80800720c */ /* 0x000fe40004706670 */
[----:B------:R-:W-:Y:S02]  /*1fba0*/  FSEL R8, R175, -INF , !P4 ;  /* 0xff800000af087808 */ /* 0x000fe40006000000 */
[-C--:B------:R-:W-:Y:S02]  /*1fbb0*/  ISETP.GE.AND P4, PT, R10, R249.reuse, PT ;  /* 0x000000f90a00720c */ /* 0x080fe40003f86270 */
[----:B------:R-:W-:Y:S02]  /*1fbc0*/  FSEL R233, R4, -INF , !P6 ;  /* 0xff80000004e97808 */ /* 0x000fe40007000000 */
[----:B------:R-:W-:Y:S02]  /*1fbd0*/  ISETP.GE.AND P6, PT, R17, R249, PT ;  /* 0x000000f91100720c */ /* 0x000fe40003fc6270 */
[----:B------:R-:W-:Y:S02]  /*1fbe0*/  ISETP.GE.OR P3, PT, R18, R246, !P3 ;  /* 0x000000f61200720c */ /* 0x000fe40005f66670 */
[----:B------:R-:W-:Y:S02]  /*1fbf0*/  FMNMX.FTZ R18, R9, R2, !PT ;  /* 0x0000000209127209 */ /* 0x000fe40007810000 */
[----:B------:R-:W-:Y:S02]  /*1fc00*/  FSEL R168, R168, -INF , !P2 ;  /* 0xff800000a8a87808 */ /* 0x000fe40005000000 */
[-C--:B------:R-:W-:Y:S02]  /*1fc10*/  ISETP.GE.AND P2, PT, R17, R247.reuse, PT ;  /* 0x000000f71100720c */ /* 0x080fe40003f46270 */
[----:B------:R-:W-:Y:S02]  /*1fc20*/  IADD3 R19, R15, 0x19, RZ ;  /* 0x000000190f137810 */ /* 0x000fe40007ffe0ff */
[----:B------:R-:W-:Y:S02]  /*1fc30*/  ISETP.GE.AND P1, PT, R7, R247, PT ;  /* 0x000000f70700720c */ /* 0x000fe40003f26270 */
[-C--:B------:R-:W-:Y:S02]  /*1fc40*/  ISETP.GE.OR P4, PT, R10, R248.reuse, !P4 ;  /* 0x000000f80a00720c */ /* 0x080fe40006786670 */
[C---:B------:R-:W-:Y:S02]  /*1fc50*/  ISETP.GE.OR P6, PT, R17.reuse, R248, !P6 ;  /* 0x000000f81100720c */ /* 0x040fe400077c6670 */
[----:B------:R-:W-:Y:S02]  /*1fc60*/  ISETP.GE.OR P2, PT, R17, R246, !P2 ;  /* 0x000000f61100720c */ /* 0x000fe40005746670 */
[----:B------:R-:W-:Y:S02]  /*1fc70*/  FMNMX.FTZ R17, R11, R18, !PT ;  /* 0x000000120b117209 */ /* 0x000fe40007810000 */
[----:B------:R-:W-:Y:S02]  /*1fc80*/  ISETP.GE.OR P1, PT, R7, R246, !P1 ;  /* 0x000000f60700720c */ /* 0x000fe40004f26670 */
[----:B------:R-:W-:Y:S02]  /*1fc90*/  FSEL R7, R176, -INF , !P0 ;  /* 0xff800000b0077808 */ /* 0x000fe40004000000 */
[----:B------:R-:W-:Y:S02]  /*1fca0*/  FMNMX.FTZ R18, R8, R17, !PT ;  /* 0x0000001108127209 */ /* 0x000fe40007810000 */
[----:B------:R-:W-:Y:S02]  /*1fcb0*/  FSEL R193, R193, -INF , !P4 ;  /* 0xff800000c1c17808 */ /* 0x000fe40006000000 */
[----:B------:R-:W-:Y:S02]  /*1fcc0*/  ISETP.GE.AND P4, PT, R19, R249, PT ;  /* 0x000000f91300720c */ /* 0x000fe40003f86270 */
[----:B------:R-:W-:Y:S02]  /*1fcd0*/  FMNMX.FTZ R17, R7, R18, !PT ;  /* 0x0000001207117209 */ /* 0x000fe40007810000 */
[----:B------:R-:W-:Y:S02]  /*1fce0*/  ISETP.GE.OR P4, PT, R19, R248, !P4 ;  /* 0x000000f81300720c */ /* 0x000fe40006786670 */
[----:B------:R-:W-:Y:S02]  /*1fcf0*/  IADD3 R4, R15, 0x28, RZ ;  /* 0x000000280f047810 */ /* 0x000fe40007ffe0ff */
[-C--:B------:R-:W-:Y:S02]  /*1fd00*/  ISETP.GE.AND P0, PT, R10, R247.reuse, PT ;  /* 0x000000f70a00720c */ /* 0x080fe40003f06270 */
[----:B------:R-:W-:Y:S02]  /*1fd10*/  FSEL R195, R195, -INF , !P4 ;  /* 0xff800000c3c37808 */ /* 0x000fe40006000000 */
[C---:B------:R-:W-:Y:S02]  /*1fd20*/  ISETP.GE.AND P4, PT, R19.reuse, R247, PT ;  /* 0x000000f71300720c */ /* 0x040fe40003f86270 */
[----:B------:R-:W-:Y:S02]  /*1fd30*/  FMNMX.FTZ R18, R192, R17, !PT ;  /* 0x00000011c0127209 */ /* 0x000fe40007810000 */
[-C--:B------:R-:W-:Y:S02]  /*1fd40*/  ISETP.GE.OR P4, PT, R19, R246.reuse, !P4 ;  /* 0x000000f61300720c */ /* 0x080fe40006786670 */
[----:B------:R-:W-:Y:S02]  /*1fd50*/  ISETP.GE.OR P0, PT, R10, R246, !P0 ;  /* 0x000000f60a00720c */ /* 0x000fe40004706670 */
[----:B------:R-:W-:Y:S02]  /*1fd60*/  FSEL R10, R166, -INF , !P5 ;  /* 0xff800000a60a7808 */ /* 0x000fe40006800000 */
[----:B------:R-:W-:Y:S02]  /*1fd70*/  ISETP.GE.AND P5, PT, R16, R247, PT ;  /* 0x000000f71000720c */ /* 0x000fe40003fa6270 */
[----:B------:R-:W-:Y:S02]  /*1fd80*/  FSEL R203, R203, -INF , !P6 ;  /* 0xff800000cbcb7808 */ /* 0x000fe40007000000 */
[----:B------:R-:W-:Y:S02]  /*1fd90*/  ISETP.GE.AND P6, PT, R4, R249, PT ;  /* 0x000000f90400720c */ /* 0x000fe40003fc6270 */
[----:B------:R-:W-:Y:S02]  /*1fda0*/  FMNMX.FTZ R21, R193, R18, !PT ;  /* 0x00000012c1157209 */ /* 0x000fe40007810000 */
[----:B------:R-:W-:Y:S02]  /*1fdb0*/  FMNMX.FTZ R19, R5, R0, !PT ;  /* 0x0000000005137209 */ /* 0x000fe40007810000 */
[----:B------:R-:W-:Y:S02]  /*1fdc0*/  ISETP.GE.OR P5, PT, R16, R246, !P5 ;  /* 0x000000f61000720c */ /* 0x000fe40006fa6670 */
[----:B------:R-:W-:Y:S02]  /*1fdd0*/  IADD3 R16, R15, 0x29, RZ ;  /* 0x000000290f107810 */ /* 0x000fe40007ffe0ff */
[----:B------:R-:W-:Y:S02]  /*1fde0*/  FMNMX.FTZ R20, R10, R19, !PT ;  /* 0x000000130a147209 */ /* 0x000fe40007810000 */
[----:B------:R-:W-:Y:S02]  /*1fdf0*/  ISETP.GE.OR P6, PT, R4, R248, !P6 ;  /* 0x000000f80400720c */ /* 0x000fe400077c6670 */
[----:B------:R-:W-:Y:S02]  /*1fe00*/  FMNMX.FTZ R18, R194, R21, !PT ;  /* 0x00000015c2127209 */ /* 0x000fe40007810000 */
[----:B------:R-:W-:Y:S02]  /*1fe10*/  FSEL R202, R202, -INF , !P6 ;  /* 0xff800000caca7808 */ /* 0x000fe40007000000 */
[----:B------:R-:W-:Y:S02]  /*1fe20*/  ISETP.GE.AND P6, PT, R16, R249, PT ;  /* 0x000000f91000720c */ /* 0x000fe40003fc6270 */
[----:B------:R-:W-:Y:S02]  /*1fe30*/  FMNMX.FTZ R18, R195, R18, !PT ;  /* 0x00000012c3127209 */ /* 0x000fe40007810000 */
[----:B------:R-:W-:Y:S02]  /*1fe40*/  FMNMX.FTZ R19, R169, R20, !PT ;  /* 0x00000014a9137209 */ /* 0x000fe40007810000 */
[----:B------:R-:W-:Y:S02]  /*1fe50*/  IADD3 R17, R15, 0x30, RZ ;  /* 0x000000300f117810 */ /* 0x000fe40007ffe0ff */
[----:B------:R-:W-:Y:S02]  /*1fe60*/  FSEL R196, R196, -INF , !P1 ;  /* 0xff800000c4c47808 */ /* 0x000fe40004800000 */
[----:B------:R-:W-:Y:S02]  /*1fe70*/  ISETP.GE.OR P6, PT, R16, R248, !P6 ;  /* 0x000000f81000720c */ /* 0x000fe400077c6670 */
[----:B------:R-:W-:Y:S02]  /*1fe80*/  FMNMX.FTZ R18, R233, R18, !PT ;  /* 0x00000012e9127209 */ /* 0x000fe40007810000 */
[----:B------:R-:W-:Y:S02]  /*1fe90*/  FMNMX.FTZ R19, R168, R19, !PT ;  /* 0x00000013a8137209 */ /* 0x000fe40007810000 */
[----:B------:R-:W-:Y:S02]  /*1fea0*/  FSEL R197, R197, -INF , !P0 ;  /* 0xff800000c5c57808 */ /* 0x000fe40004000000 */
[----:B------:R-:W-:Y:S02]  /*1feb0*/  ISETP.GE.AND P0, PT, R16, R247, PT ;  /* 0x000000f71000720c */ /* 0x000fe40003f06270 */
[----:B------:R-:W-:Y:S02]  /*1fec0*/  FSEL R201, R201, -INF , !P6 ;  /* 0xff800000c9c97808 */ /* 0x000fe40007000000 */
[----:B------:R-:W-:Y:S02]  /*1fed0*/  ISETP.GE.AND P6, PT, R17, R249, PT ;  /* 0x000000f91100720c */ /* 0x000fe40003fc6270 */
[----:B------:R-:W-:Y:S02]  /*1fee0*/  FMNMX.FTZ R21, R203, R18, !PT ;  /* 0x00000012cb157209 */ /* 0x000fe40007810000 */
[----:B------:R-:W-:Y:S02]  /*1fef0*/  FMNMX.FTZ R18, R196, R19, !PT ;  /* 0x00000013c4127209 */ /* 0x000fe40007810000 */
[----:B------:R-:W-:Y:S02]  /*1ff00*/  ISETP.GE.OR P6, PT, R17, R248, !P6 ;  /* 0x000000f81100720c */ /* 0x000fe400077c6670 */
[----:B------:R-:W-:Y:S02]  /*1ff10*/  ISETP.GE.AND P1, PT, R4, R247, PT ;  /* 0x000000f70400720c */ /* 0x000fe40003f26270 */
[----:B------:R-:W-:Y:S02]  /*1ff20*/  ISETP.GE.OR P0, PT, R16, R246, !P0 ;  /* 0x000000f61000720c */ /* 0x000fe40004706670 */
[----:B------:R-:W-:Y:S02]  /*1ff30*/  IADD3 R16, R15, 0x31, RZ ;  /* 0x000000310f107810 */ /* 0x000fe40007ffe0ff */
[----:B------:R-:W-:Y:S02]  /*1ff40*/  FSEL R198, R198, -INF , !P5 ;  /* 0xff800000c6c67808 */ /* 0x000fe40006800000 */
[----:B------:R-:W-:Y:S02]  /*1ff50*/  FMNMX.FTZ R20, R202, R21, !PT ;  /* 0x00000015ca147209 */ /* 0x000fe40007810000 */
[----:B------:R-:W-:Y:S02]  /*1ff60*/  FMNMX.FTZ R21, R197, R18, !PT ;  /* 0x00000012c5157209 */ /* 0x000fe40007810000 */
[----:B------:R-:W-:Y:S02]  /*1ff70*/  ISETP.GE.AND P5, PT, R16, R249, PT ;  /* 0x000000f91000720c */ /* 0x000fe40003fa6270 */
[----:B------:R-:W-:Y:S02]  /*1ff80*/  FSEL R199, R199, -INF , !P4 ;  /* 0xff800000c7c77808 */ /* 0x000fe40006000000 */
[----:B------:R-:W-:Y:S02]  /*1ff90*/  ISETP.GE.OR P1, PT, R4, R246, !P1 ;  /* 0x000000f60400720c */ /* 0x000fe40004f26670 */
[----:B------:R-:W-:Y:S02]  /*1ffa0*/  IADD3 R4, R15, 0x38, RZ ;  /* 0x000000380f047810 */ /* 0x000fe40007ffe0ff */
[----:B------:R-:W-:Y:S02]  /*1ffb0*/  FSEL R180, R180, -INF , !P6 ;  /* 0xff800000b4b47808 */ /* 0x000fe40007000000 */
[----:B------:R-:W-:Y:S02]  /*1ffc0*/  FMNMX.FTZ R19, R201, R20, !PT ;  /* 0x00000014c9137209 */ /* 0x000fe40007810000 */
[----:B------:R-:W-:Y:S02]  /*1ffd0*/  FMNMX.FTZ R20, R198, R21, !PT ;  /* 0x00000015c6147209 */ /* 0x000fe40007810000 */
[----:B------:R-:W-:Y:S02]  /*1ffe0*/  ISETP.GE.OR P5, PT, R16, R248, !P5 ;  /* 0x000000f81000720c */ /* 0x000fe40006fa6670 */
[----:B------:R-:W-:Y:S02]  /*1fff0*/  FSEL R200, R200, -INF , !P3 ;  /* 0xff800000c8c87808 */ /* 0x000fe40005800000 */
[----:B------:R-:W-:Y:S02]  /*20000*/  ISETP.GE.AND P6, PT, R4, R249, PT ;  /* 0x000000f90400720c */ /* 0x000fe40003fc6270 */
[----:B------:R-:W-:Y:S02]  /*20010*/  FMNMX.FTZ R18, R180, R19, !PT ;  /* 0x00000013b4127209 */ /* 0x000fe40007810000 */
[----:B------:R-:W-:Y:S02]  /*20020*/  FMNMX.FTZ R19, R199, R20, !PT ;  /* 0x00000014c7137209 */ /* 0x000fe40007810000 */
[----:B------:R-:W-:Y:S02]  /*20030*/  FSEL R179, R179, -INF , !P5 ;  /* 0xff800000b3b37808 */ /* 0x000fe40006800000 */
[----:B------:R-:W-:Y:S02]  /*20040*/  FMNMX.FTZ R20, R200, R19, !PT ;  /* 0x00000013c8147209 */ /* 0x000fe40007810000 */
[----:B------:R-:W-:Y:S02]  /*20050*/  FSEL R183, R183, -INF , !P2 ;  /* 0xff800000b7b77808 */ /* 0x000fe40005000000 */
[----:B------:R-:W-:Y:S02]  /*20060*/  ISETP.GE.OR P6, PT, R4, R248, !P6 ;  /* 0x000000f80400720c */ /* 0x000fe400077c6670 */
[----:B------:R-:W-:Y:S02]  /*20070*/  FMNMX.FTZ R19, R183, R20, !PT ;  /* 0x00000014b7137209 */ /* 0x000fe40007810000 */
[----:B------:R-:W-:Y:S02]  /*20080*/  FSEL R177, R177, -INF , !P6 ;  /* 0xff800000b1b17808 */ /* 0x000fe40007000000 */
[----:B------:R-:W-:Y:S02]  /*20090*/  FMNMX.FTZ R18, R179, R18, !PT ;  /* 0x00000012b3127209 */ /* 0x000fe40007810000 */
[-C--:B------:R-:W-:Y:S02]  /*200a0*/  ISETP.GE.AND P2, PT, R17, R247.reuse, PT ;  /* 0x000000f71100720c */ /* 0x080fe40003f46270 */
[----:B------:R-:W-:Y:S02]  /*200b0*/  FSEL R182, R182, -INF , !P1 ;  /* 0xff800000b6b67808 */ /* 0x000fe40004800000 */
[----:B------:R-:W-:Y:S02]  /*200c0*/  FMNMX.FTZ R21, R177, R18, !PT ;  /* 0x00000012b1157209 */ /* 0x000fe40007810000 */
[-C--:B------:R-:W-:Y:S02]  /*200d0*/  ISETP.GE.OR P2, PT, R17, R246.reuse, !P2 ;  /* 0x000000f61100720c */ /* 0x080fe40005746670 */
[----:B------:R-:W-:Y:S02]  /*200e0*/  ISETP.GE.AND P1, PT, R16, R247, PT ;  /* 0x000000f71000720c */ /* 0x000fe40003f26270 */
[----:B------:R-:W-:Y:S02]  /*200f0*/  FSEL R181, R181, -INF , !P0 ;  /* 0xff800000b5b57808 */ /* 0x000fe40004000000 */
[----:B------:R-:W-:Y:S02]  /*20100*/  FMNMX.FTZ R18, R182, R19, !PT ;  /* 0x00000013b6127209 */ /* 0x000fe40007810000 */
[----:B------:R-:W-:Y:S02]  /*20110*/  IADD3 R15, R15, 0x39, RZ ;  /* 0x000000390f0f7810 */ /* 0x000fe40007ffe0ff */
[-C--:B------:R-:W-:Y:S02]  /*20120*/  ISETP.GE.AND P0, PT, R4, R247.reuse, PT ;  /* 0x000000f70400720c */ /* 0x080fe40003f06270 */
[----:B------:R-:W-:Y:S02]  /*20130*/  ISETP.GE.OR P1, PT, R16, R246, !P1 ;  /* 0x000000f61000720c */ /* 0x000fe40004f26670 */
        /* <DEDUP_REMOVED lines=8> */
[----:B------:R-:W-:Y:S02]  /*201c0*/  FMNMX.FTZ R12, R174, R19, !PT ;  /* 0x00000013ae0c7209 */ /* 0x000fe40007810000 */
[----:B------:R-:W-:Y:S02]  /*201d0*/  ISETP.GE.AND P4, PT, R15, R249, PT ;  /* 0x000000f90f00720c */ /* 0x000fe40003f86270 */
[----:B------:R-:W-:Y:S02]  /*201e0*/  FSEL R166, R3, -INF , !P0 ;  /* 0xff80000003a67808 */ /* 0x000fe40004000000 */
[----:B------:R-:W-:Y:S02]  /*201f0*/  FMNMX.FTZ R3, R173, R12, !PT ;  /* 0x0000000cad037209 */ /* 0x000fe40007810000 */
[----:B------:R-:W-:Y:S02]  /*20200*/  ISETP.GE.OR P4, PT, R15, R248, !P4 ;  /* 0x000000f80f00720c */ /* 0x000fe40006786670 */
[----:B------:R-:W-:Y:S02]  /*20210*/  FMNMX.FTZ R6, R166, R3, !PT ;  /* 0x00000003a6067209 */ /* 0x000fe40007810000 */
[----:B------:R-:W-:Y:S03]  /*20220*/  FSEL R176, R14, -INF , !P4 ;  /* 0xff8000000eb07808 */ /* 0x000fe60006000000 */
[----:B------:R-:W1:Y:S01]  /*20230*/  SHFL.BFLY PT, R3, R6, 0x2, 0x1f ;  /* 0x0c401f0006037f89 */ /* 0x000e6200000e0000 */
[----:B------:R-:W-:Y:S07]  /*20240*/  FMNMX.FTZ R14, R176, R21, !PT ;  /* 0x00000015b00e7209 */ /* 0x000fee0007810000 */
[----:B------:R-:W2:Y:S08]  /*20250*/  SHFL.BFLY PT, R17, R14, 0x2, 0x1f ;  /* 0x0c401f000e117f89 */ /* 0x000eb000000e0000 */
[----:B------:R-:W-:Y:S01]  /*20260*/  LDSM.16.MT88.4 R20, [R221+0x10000] ;  /* 0x01000000dd14783b */ /* 0x000fe20000004200 */
[----:B-1----:R-:W-:Y:S07]  /*20270*/  FMNMX.FTZ R4, R6, R3, !PT ;  /* 0x0000000306047209 */ /* 0x002fee0007810000 */
[----:B------:R-:W1:Y:S01]  /*20280*/  SHFL.BFLY PT, R3, R4, 0x1, 0x1f ;  /* 0x0c201f0004037f89 */ /* 0x000e6200000e0000 */
[----:B--2---:R-:W-:Y:S07]  /*20290*/  FMNMX.FTZ R17, R14, R17, !PT ;  /* 0x000000110e117209 */ /* 0x004fee0007810000 */
[----:B---3--:R-:W2:Y:S08]  /*202a0*/  SHFL.BFLY PT, R164, R17, 0x1, 0x1f ;  /* 0x0c201f0011a47f89 */ /* 0x008eb000000e0000 */
[----:B------:R-:W3:Y:S01]  /*202b0*/  LDSM.16.MT88.4 R12, [R223+0x10000] ;  /* 0x01000000df0c783b */ /* 0x000ee20000004200 */
[----:B-1----:R-:W-:Y:S04]  /*202c0*/  FMNMX.FTZ R3, R4, R3, !PT ;  /* 0x0000000304037209 */ /* 0x002fe80007810000 */
[----:B------:R-:W-:Y:S01]  /*202d0*/  FSETP.NEU.FTZ.AND P0, PT, R3, -INF , PT ;  /* 0xff8000000300780b */ /* 0x000fe20003f1d000 */
[----:B----4-:R-:W-:Y:S01]  /*202e0*/  FMUL.FTZ R172, R165, R3 ;  /* 0x00000003a5ac7220 */ /* 0x010fe20000410000 */
[----:B--2---:R-:W-:Y:S04]  /*202f0*/  FMNMX.FTZ R164, R17, R164, !PT ;  /* 0x000000a411a47209 */ /* 0x004fe80007810000 */
[----:B------:R-:W-:Y:S02]  /*20300*/  FSEL R172, R172, RZ, P0 ;  /* 0x000000ffacac7208 */ /* 0x000fe40000000000 */
[C---:B------:R-:W-:Y:S01]  /*20310*/  FSETP.NEU.FTZ.AND P1, PT, R164.reuse, -INF , PT ;  /* 0xff800000a400780b */ /* 0x040fe20003f3d000 */
[----:B------:R-:W-:Y:S02]  /*20320*/  FMUL.FTZ R178, R165, R164 ;  /* 0x000000a4a5b27220 */ /* 0x000fe40000410000 */
[-CC-:B------:R-:W-:Y:S01]  /*20330*/  FFMA.FTZ R189, R5, R165.reuse, -R172.reuse ;  /* 0x000000a505bd7223 */ /* 0x180fe200000108ac */
[----:B------:R-:W-:Y:S01]  /*20340*/  FSEL R5, R164, RZ, P1 ;  /* 0x000000ffa4057208 */ /* 0x000fe20000800000 */
[-CC-:B------:R-:W-:Y:S01]  /*20350*/  FFMA.FTZ R188, R10, R165.reuse, -R172.reuse ;  /* 0x000000a50abc7223 */ /* 0x180fe200000108ac */
[----:B------:R-:W-:Y:S01]  /*20360*/  FSEL R178, R178, RZ, P1 ;  /* 0x000000ffb2b27208 */ /* 0x000fe20000800000 */
[-C--:B------:R-:W-:Y:S02]  /*20370*/  FFMA.FTZ R187, R169, R165.reuse, -R172 ;  /* 0x000000a5a9bb7223 */ /* 0x080fe400000108ac */
[----:B------:R-:W-:Y:S01]  /*20380*/  FADD.FTZ R4, -R5, R2 ;  /* 0x0000000205047221 */ /* 0x000fe20000010100 */
[----:B------:R-:W-:Y:S01]  /*20390*/  FSEL R5, R3, RZ, P0 ;  /* 0x000000ff03057208 */ /* 0x000fe20000000000 */
[-C--:B------:R-:W-:Y:S01]  /*203a0*/  FFMA.FTZ R185, R9, R165.reuse, -R178 ;  /* 0x000000a509b97223 */ /* 0x080fe200000108b2 */
[----:B------:R-:W-:Y:S01]  /*203b0*/  MUFU.EX2 R189, R189 ;  /* 0x000000bd00bd7308 */ /* 0x000fe20000000800 */
[----:B------:R-:W-:Y:S01]  /*203c0*/  FMUL.FTZ R2, R165, R4 ;  /* 0x00000004a5027220 */ /* 0x000fe20000410000 */
[----:B------:R-:W-:Y:S01]  /*203d0*/  ISETP.GT.AND P0, PT, R241, R230, PT ;  /* 0x000000e6f100720c */ /* 0x000fe20003f04270 */
[----:B------:R-:W-:Y:S02]  /*203e0*/  FADD.FTZ R4, -R5, R0 ;  /* 0x0000000005047221 */ /* 0x000fe40000010100 */
[-CC-:B------:R-:W-:Y:S02]  /*203f0*/  FFMA.FTZ R184, R11, R165.reuse, -R178.reuse ;  /* 0x000000a50bb87223 */ /* 0x180fe400000108b2 */
[-CC-:B------:R-:W-:Y:S02]  /*20400*/  FFMA.FTZ R191, R8, R165.reuse, -R178.reuse ;  /* 0x000000a508bf7223 */ /* 0x180fe400000108b2 */
[-C--:B------:R-:W-:Y:S01]  /*20410*/  FFMA.FTZ R190, R7, R165.reuse, -R178 ;  /* 0x000000a507be7223 */ /* 0x080fe200000108b2 */
[----:B------:R-:W1:Y:S01]  /*20420*/  MUFU.EX2 R2, R2 ;  /* 0x0000000200027308 */ /* 0x000e620000000800 */
[-C--:B------:R-:W-:Y:S02]  /*20430*/  FFMA.FTZ R186, R168, R165.reuse, -R172 ;  /* 0x000000a5a8ba7223 */ /* 0x080fe400000108ac */
[----:B------:R-:W-:Y:S02]  /*20440*/  FMUL.FTZ R0, R165, R4 ;  /* 0x00000004a5007220 */ /* 0x000fe40000410000 */
[-CC-:B------:R-:W-:Y:S02]  /*20450*/  FFMA.FTZ R179, R179, R165.reuse, -R178.reuse ;  /* 0x000000a5b3b37223 */ /* 0x180fe400000108b2 */
[-C--:B------:R-:W-:Y:S02]  /*20460*/  FFMA.FTZ R177, R177, R165.reuse, -R178 ;  /* 0x000000a5b1b17223 */ /* 0x080fe400000108b2 */
[-CC-:B------:R-:W-:Y:S01]  /*20470*/  FFMA.FTZ R175, R175, R165.reuse, -R172.reuse ;  /* 0x000000a5afaf7223 */ /* 0x180fe200000108ac */
[----:B------:R-:W2:Y:S01]  /*20480*/  MUFU.EX2 R0, R0 ;  /* 0x0000000000007308 */ /* 0x000ea20000000800 */
[-C--:B------:R-:W-:Y:S02]  /*20490*/  FFMA.FTZ R174, R174, R165.reuse, -R172 ;  /* 0x000000a5aeae7223 */ /* 0x080fe400000108ac */
[-CC-:B------:R-:W-:Y:S02]  /*204a0*/  FFMA.FTZ R192, R192, R165.reuse, -R178.reuse ;  /* 0x000000a5c0c07223 */ /* 0x180fe400000108b2 */
[-CC-:B------:R-:W-:Y:S02]  /*204b0*/  FFMA.FTZ R193, R193, R165.reuse, -R178.reuse ;  /* 0x000000a5c1c17223 */ /* 0x180fe400000108b2 */
[-CC-:B------:R-:W-:Y:S02]  /*204c0*/  FFMA.FTZ R194, R194, R165.reuse, -R178.reuse ;  /* 0x000000a5c2c27223 */ /* 0x180fe400000108b2 */
[-C--:B------:R-:W-:Y:S01]  /*204d0*/  FFMA.FTZ R195, R195, R165.reuse, -R178 ;  /* 0x000000a5c3c37223 */ /* 0x080fe200000108b2 */
[----:B------:R-:W-:Y:S01]  /*204e0*/  MUFU.EX2 R185, R185 ;  /* 0x000000b900b97308 */ /* 0x000fe20000000800 */
[-CC-:B------:R-:W-:Y:S02]  /*204f0*/  FFMA.FTZ R196, R196, R165.reuse, -R172.reuse ;  /* 0x000000a5c4c47223 */ /* 0x180fe400000108ac */
[--C-:B------:R-:W-:Y:S02]  /*20500*/  FFMA.FTZ R197, R197, R165, -R172.reuse ;  /* 0x000000a5c5c57223 */ /* 0x100fe400000108ac */
        /* <DEDUP_REMOVED lines=24> */
[----:B------:R-:W1:Y:S01]  /*20690*/  MUFU.EX2 R188, R188 ;  /* 0x000000bc00bc7308 */ /* 0x000e620000000800 */
[----:B------:R-:W-:Y:S01]  /*206a0*/  LDSM.16.MT88.4 R140, [R219+0x12000] ;  /* 0x01200000db8c783b */ /* 0x000fe20000004200 */
[C---:B------:R-:W-:Y:S02]  /*206b0*/  FMUL.FTZ R34, R0.reuse, R134 ;  /* 0x0000008600227220 */ /* 0x040fe40000410000 */
[----:B------:R-:W-:Y:S02]  /*206c0*/  FMUL.FTZ R35, R0, R135 ;  /* 0x0000008700237220 */ /* 0x000fe40000410000 */
[C---:B------:R-:W-:Y:S02]  /*206d0*/  FMUL.FTZ R36, R2.reuse, R36 ;  /* 0x0000002402247220 */ /* 0x040fe40000410000 */
[----:B------:R-:W-:Y:S01]  /*206e0*/  FMUL.FTZ R37, R2, R37 ;  /* 0x0000002502257220 */ /* 0x000fe20000410000 */
[----:B------:R-:W-:Y:S01]  /*206f0*/  LDSM.16.MT88.4 R132, [R220+0x12000] ;  /* 0x01200000dc84783b */ /* 0x000fe20000004200 */
[----:B------:R-:W-:Y:S01]  /*20700*/  MUFU.EX2 R187, R187 ;  /* 0x000000bb00bb7308 */ /* 0x000fe20000000800 */
[C---:B------:R-:W-:Y:S02]  /*20710*/  FMUL.FTZ R38, R0.reuse, R38 ;  /* 0x0000002600267220 */ /* 0x040fe40000410000 */
[----:B------:R-:W-:Y:S01]  /*20720*/  FMUL.FTZ R39, R0, R39 ;  /* 0x0000002700277220 */ /* 0x000fe20000410000 */
[----:B--2---:R-:W-:Y:S01]  /*20730*/  F2FP.BF16.PACK_AB R170, R190, R191 ;  /* 0x000000bfbeaa723e */ /* 0x004fe200000010ff */
[C---:B------:R-:W-:Y:S02]  /*20740*/  FMUL.FTZ R40, R2.reuse, R40 ;  /* 0x0000002802287220 */ /* 0x040fe40000410000 */
[----:B------:R-:W-:Y:S01]  /*20750*/  LDSM.16.MT88.4 R156, [R223+0x14800] ;  /* 0x01480000df9c783b */ /* 0x000fe20000004200 */
        /* <DEDUP_REMOVED lines=22> */
[C---:B---3--:R-:W-:Y:S05]  /*208c0*/  HMMA.16816.F32.BF16 R4, R168.reuse, R12, R4 ;  /* 0x0000000ca804723c */ /* 0x048fea0000041804 */
        /* <DEDUP_REMOVED lines=119> */
[--C-:B------:R-:W-:Y:S02]  /*21040*/  FFMA.FTZ R198, R198, R165, -R172.reuse ;  /* 0x000000a5c6c67223 */ /* 0x100fe400000108ac */
[C---:B------:R-:W-:Y:S02]  /*21050*/  FMUL.FTZ R120, R2.reuse, R120 ;  /* 0x0000007802787220 */ /* 0x040fe40000410000 */
[----:B------:R-:W-:Y:S01]  /*21060*/  FMUL.FTZ R121, R2, R121 ;  /* 0x0000007902797220 */ /* 0x000fe20000410000 */
[C---:B--2---:R-:W-:Y:S01]  /*21070*/  HMMA.16816.F32.BF16 R116, R168.reuse, R136, R116 ;  /* 0x00000088a874723c */ /* 0x044fe20000041874 */
[----:B------:R-:W-:Y:S02]  /*21080*/  MUFU.EX2 R198, R198 ;  /* 0x000000c600c67308 */ /* 0x000fe40000000800 */
[C---:B------:R-:W-:Y:S02]  /*21090*/  FMUL.FTZ R122, R0.reuse, R122 ;  /* 0x0000007a007a7220 */ /* 0x040fe40000410000 */
[----:B------:R-:W-:Y:S02]  /*210a0*/  FMUL.FTZ R123, R0, R123 ;  /* 0x0000007b007b7220 */ /* 0x000fe40000410000 */
[-C--:B------:R-:W-:Y:S02]  /*210b0*/  FFMA.FTZ R199, R199, R165.reuse, -R172 ;  /* 0x000000a5c7c77223 */ /* 0x080fe400000108ac */
[--C-:B------:R-:W-:Y:S03]  /*210c0*/  FFMA.FTZ R233, R233, R165, -R178.reuse ;  /* 0x000000a5e9e97223 */ /* 0x100fe600000108b2 */
[C---:B------:R-:W-:Y:S01]  /*210d0*/  HMMA.16816.F32.BF16 R120, R168.reuse, R138, R120 ;  /* 0x0000008aa878723c */ /* 0x040fe20000041878 */
[----:B------:R-:W2:Y:S01]  /*210e0*/  MUFU.EX2 R199, R199 ;  /* 0x000000c700c77308 */ /* 0x000ea20000000800 */
[----:B------:R-:W5:Y:S01]  /*210f0*/  LDSM.16.MT88.4 R136, [R220+0x10800] ;  /* 0x01080000dc88783b */ /* 0x000f620000004200 */
[C---:B------:R-:W-:Y:S02]  /*21100*/  FMUL.FTZ R124, R2.reuse, R124 ;  /* 0x0000007c027c7220 */ /* 0x040fe40000410000 */
[----:B------:R-:W-:Y:S02]  /*21110*/  FMUL.FTZ R125, R2, R125 ;  /* 0x0000007d027d7220 */ /* 0x000fe40000410000 */
[C---:B------:R-:W-:Y:S02]  /*21120*/  FMUL.FTZ R126, R0.reuse, R126 ;  /* 0x0000007e007e7220 */ /* 0x040fe40000410000 */
[----:B------:R-:W-:Y:S02]  /*21130*/  FMUL.FTZ R127, R0, R127 ;  /* 0x0000007f007f7220 */ /* 0x000fe40000410000 */
[----:B------:R-:W-:Y:S01]  /*21140*/  MUFU.EX2 R233, R233 ;  /* 0x000000e900e97308 */ /* 0x000fe20000000800 */
[-CC-:B------:R-:W-:Y:S02]  /*21150*/  FFMA.FTZ R203, R203, R165.reuse, -R178.reuse ;  /* 0x000000a5cbcb7223 */ /* 0x180fe400000108b2 */
[--C-:B------:R-:W-:Y:S02]  /*21160*/  FFMA.FTZ R202, R202, R165, -R178.reuse ;  /* 0x000000a5caca7223 */ /* 0x100fe400000108b2 */
[C---:B----4-:R-:W-:Y:S03]  /*21170*/  HMMA.16816.F32.BF16 R124, R168.reuse, R132, R124 ;  /* 0x00000084a87c723c */ /* 0x050fe6000004187c */
[C---:B------:R-:W-:Y:S02]  /*21180*/  FMUL.FTZ R128, R2.reuse, R128 ;  /* 0x0000008002807220 */ /* 0x040fe40000410000 */
[----:B------:R-:W-:Y:S01]  /*21190*/  FMUL.FTZ R129, R2, R129 ;  /* 0x0000008102817220 */ /* 0x000fe20000410000 */
[----:B------:R-:W-:Y:S01]  /*211a0*/  MUFU.EX2 R203, R203 ;  /* 0x000000cb00cb7308 */ /* 0x000fe20000000800 */
[C---:B------:R-:W-:Y:S01]  /*211b0*/  FMUL.FTZ R130, R0.reuse, R130 ;  /* 0x0000008200827220 */ /* 0x040fe20000410000 */
[----:B-1----:R-:W-:Y:S01]  /*211c0*/  F2FP.BF16.PACK_AB R132, R193, R192 ;  /* 0x000000c0c184723e */ /* 0x002fe200000010ff */
[----:B------:R-:W-:Y:S03]  /*211d0*/  FMUL.FTZ R131, R0, R131 ;  /* 0x0000008300837220 */ /* 0x000fe60000410000 */
[----:B---3--:R-:W-:Y:S01]  /*211e0*/  F2FP.BF16.PACK_AB R133, R197, R196 ;  /* 0x000000c4c585723e */ /* 0x008fe200000010ff */
[-C--:B------:R-:W-:Y:S02]  /*211f0*/  FFMA.FTZ R201, R201, R165.reuse, -R178 ;  /* 0x000000a5c9c97223 */ /* 0x080fe400000108b2 */
[-CC-:B------:R-:W-:Y:S01]  /*21200*/  FFMA.FTZ R200, R200, R165.reuse, -R172.reuse ;  /* 0x000000a5c8c87223 */ /* 0x180fe200000108ac */
[----:B------:R-:W-:Y:S01]  /*21210*/  HMMA.16816.F32.BF16 R128, R168, R134, R128 ;  /* 0x00000086a880723c */ /* 0x000fe20000041880 */
[----:B------:R-:W-:Y:S02]  /*21220*/  MUFU.EX2 R168, R179 ;  /* 0x000000b300a87308 */ /* 0x000fe40000000800 */
[-CC-:B------:R-:W-:Y:S02]  /*21230*/  FFMA.FTZ R183, R183, R165.reuse, -R172.reuse ;  /* 0x000000a5b7b77223 */ /* 0x180fe400000108ac */
[-CC-:B------:R-:W-:Y:S02]  /*21240*/  FFMA.FTZ R182, R182, R165.reuse, -R172.reuse ;  /* 0x000000a5b6b67223 */ /* 0x180fe400000108ac */
[----:B------:R-:W-:Y:S01]  /*21250*/  F2FP.BF16.PACK_AB R134, R195, R194 ;  /* 0x000000c2c386723e */ /* 0x000fe200000010ff */
[-C--:B------:R-:W-:Y:S01]  /*21260*/  FFMA.FTZ R181, R181, R165.reuse, -R172 ;  /* 0x000000a5b5b57223 */ /* 0x080fe200000108ac */
[----:B--2---:R-:W-:Y:S02]  /*21270*/  F2FP.BF16.PACK_AB R135, R199, R198 ;  /* 0x000000c6c787723e */ /* 0x004fe400000010ff */
[----:B------:R-:W-:Y:S01]  /*21280*/  MUFU.EX2 R169, R183 ;  /* 0x000000b700a97308 */ /* 0x000fe20000000800 */
[-CC-:B------:R-:W-:Y:S02]  /*21290*/  FFMA.FTZ R180, R180, R165.reuse, -R178.reuse ;  /* 0x000000a5b4b47223 */ /* 0x180fe400000108b2 */
[----:B------:R-:W-:Y:S02]  /*212a0*/  FFMA.FTZ R178, R176, R165, -R178 ;  /* 0x000000a5b0b27223 */ /* 0x000fe400000108b2 */
[C---:B-----5:R-:W-:Y:S05]  /*212b0*/  HMMA.16816.F32.BF16 R4, R132.reuse, R140, R4 ;  /* 0x0000008c8404723c */ /* 0x060fea0000041804 */
[----:B------:R-:W-:Y:S01]  /*212c0*/  MUFU.EX2 R183, R174 ;  /* 0x000000ae00b77308 */ /* 0x000fe20000000800 */
[----:B------:R-:W-:Y:S01]  /*212d0*/  FFMA.FTZ R185, R2, R250, R185 ;  /* 0x000000fa02b97223 */ /* 0x000fe200000100b9 */
[----:B------:R-:W-:Y:S01]  /*212e0*/  MOV R2, R164 ;  /* 0x000000a400027202 */ /* 0x000fe20000000f00 */
[C---:B------:R-:W-:Y:S01]  /*212f0*/  HMMA.16816.F32.BF16 R8, R132.reuse, R142, R8 ;  /* 0x0000008e8408723c */ /* 0x040fe20000041808 */
[----:B------:R-:W1:Y:S03]  /*21300*/  LDSM.16.MT88.4 R140, [R221+0x12800] ;  /* 0x01280000dd8c783b */ /* 0x000e660000004200 */
[----:B------:R-:W-:Y:S02]  /*21310*/  FFMA.FTZ R189, R0, R251, R189 ;  /* 0x000000fb00bd7223 */ /* 0x000fe400000100bd */
[----:B------:R-:W-:Y:S01]  /*21320*/  FADD.FTZ R184, R184, R185 ;  /* 0x000000b9b8b87221 */ /* 0x000fe20000010000 */
[----:B------:R-:W-:Y:S01]  /*21330*/  MUFU.EX2 R170, R182 ;  /* 0x000000b600aa7308 */ /* 0x000fe20000000800 */
[C---:B------:R-:W-:Y:S04]  /*21340*/  HMMA.16816.F32.BF16 R12, R132.reuse, R144, R12 ;  /* 0x00000090840c723c */ /* 0x040fe8000004180c */
[----:B------:R-:W-:Y:S04]  /*21350*/  FADD.FTZ R188, R188, R189 ;  /* 0x000000bdbcbc7221 */ /* 0x000fe80000010000 */
[C---:B------:R-:W-:Y:S01]  /*21360*/  HMMA.16816.F32.BF16 R16, R132.reuse, R146, R16 ;  /* 0x000000928410723c */ /* 0x040fe20000041810 */
[----:B------:R-:W-:Y:S01]  /*21370*/  LDSM.16.MT88.4 R144, [R219+0x12800] ;  /* 0x01280000db90783b */ /* 0x000fe20000004200 */
[----:B------:R-:W-:Y:S06]  /*21380*/  MUFU.EX2 R182, R180 ;  /* 0x000000b400b67308 */ /* 0x000fec0000000800 */
[C---:B------:R-:W-:Y:S04]  /*21390*/  HMMA.16816.F32.BF16 R20, R132.reuse, R136, R20 ;  /* 0x000000888414723c */ /* 0x040fe80000041814 */
[----:B------:R-:W2:Y:S04]  /*213a0*/  MUFU.EX2 R171, R181 ;  /* 0x000000b500ab7308 */ /* 0x000ea80000000800 */
[C---:B------:R-:W-:Y:S01]  /*213b0*/  HMMA.16816.F32.BF16 R24, R132.reuse, R138, R24 ;  /* 0x0000008a8418723c */ /* 0x040fe20000041818 */
[----:B------:R-:W3:Y:S05]  /*213c0*/  LDSM.16.MT88.4 R136, [R220+0x12800] ;  /* 0x01280000dc88783b */ /* 0x000eea0000004200 */
[----:B------:R-:W-:Y:S02]  /*213d0*/  MUFU.EX2 R181, R175 ;  /* 0x000000af00b57308 */ /* 0x000fe40000000800 */
[C---:B------:R-:W-:Y:S08]  /*213e0*/  HMMA.16816.F32.BF16 R28, R132.reuse, R148, R28 ;  /* 0x00000094841c723c */ /* 0x040ff0000004181c */
[C---:B------:R-:W-:Y:S01]  /*213f0*/  HMMA.16816.F32.BF16 R32, R132.reuse, R150, R32 ;  /* 0x000000968420723c */ /* 0x040fe20000041820 */
[----:B------:R-:W4:Y:S01]  /*21400*/  LDSM.16.MT88.4 R148, [R220+0x14800] ;  /* 0x01480000dc94783b */ /* 0x000f220000004200 */
[----:B------:R-:W-:Y:S02]  /*21410*/  MUFU.EX2 R202, R202 ;  /* 0x000000ca00ca7308 */ /* 0x000fe40000000800 */
[----:B--2---:R-:W-:Y:S04]  /*21420*/  MOV R180, R171 ;  /* 0x000000ab00b47202 */ /* 0x004fe80000000f00 */
[C---:B------:R-:W-:Y:S04]  /*21430*/  HMMA.16816.F32.BF16 R36, R132.reuse, R152, R36 ;  /* 0x000000988424723c */ /* 0x040fe80000041824 */
[----:B------:R-:W2:Y:S04]  /*21440*/  MUFU.EX2 R201, R201 ;  /* 0x000000c900c97308 */ /* 0x000ea80000000800 */
[C---:B------:R-:W-:Y:S01]  /*21450*/  HMMA.16816.F32.BF16 R40, R132.reuse, R154, R40 ;  /* 0x0000009a8428723c */ /* 0x040fe20000041828 */
[----:B------:R-:W-:Y:S05]  /*21460*/  LDSM.16.MT88.4 R152, [R221+0x11000] ;  /* 0x01100000dd98783b */ /* 0x000fea0000004200 */
[----:B------:R-:W5:Y:S02]  /*21470*/  MUFU.EX2 R200, R200 ;  /* 0x000000c800c87308 */ /* 0x000f640000000800 */
        /* <DEDUP_REMOVED lines=33> */
[----:B------:R-:W-:Y:S02]  /*21690*/  F2FP.BF16.PACK_AB R132, R203, R233 ;  /* 0x000000e9cb84723e */ /* 0x000fe400000010ff */
[----:B--2---:R-:W-:Y:S03]  /*216a0*/  F2FP.BF16.PACK_AB R134, R201, R202 ;  /* 0x000000cac986723e */ /* 0x004fe600000010ff */
[----:B-----5:R-:W-:Y:S02]  /*216b0*/  F2FP.BF16.PACK_AB R133, R169, R200 ;  /* 0x000000c8a985723e */ /* 0x020fe400000010ff */
[-C--:B------:R-:W-:Y:S02]  /*216c0*/  F2FP.BF16.PACK_AB R135, R171, R170.reuse ;  /* 0x000000aaab87723e */ /* 0x080fe400000010ff */
[----:B------:R-:W-:Y:S05]  /*216d0*/  MUFU.EX2 R171, R177 ;  /* 0x000000b100ab7308 */ /* 0x000fea0000000800 */
[C---:B---3--:R-:W-:Y:S08]  /*216e0*/  HMMA.16816.F32.BF16 R4, R132.reuse, R136, R4 ;  /* 0x000000888404723c */ /* 0x048ff00000041804 */
        /* <DEDUP_REMOVED lines=29> */
[----:B------:R5:W2:Y:S03]  /*218c0*/  MUFU.EX2 R163, R178 ;  /* 0x000000b200a37308 */ /* 0x000aa60000000800 */
[----:B------:R-:W-:Y:S01]  /*218d0*/  FFMA.FTZ R172, R166, R165, -R172 ;  /* 0x000000a5a6ac7223 */ /* 0x000fe200000108ac */
[----:B------:R-:W-:Y:S03]  /*218e0*/  MOV R161, R170 ;  /* 0x000000aa00a17202 */ /* 0x000fe60000000f00 */
[C---:B----4-:R-:W-:Y:S03]  /*218f0*/  HMMA.16816.F32.BF16 R84, R132.reuse, R156, R84 ;  /* 0x0000009c8454723c */ /* 0x050fe60000041854 */
[----:B------:R4:W-:Y:S05]  /*21900*/  MUFU.EX2 R165, R172 ;  /* 0x000000ac00a57308 */ /* 0x0009ea0000000800 */
[C---:B------:R-:W-:Y:S01]  /*21910*/  HMMA.16816.F32.BF16 R88, R132.reuse, R158, R88 ;  /* 0x0000009e8458723c */ /* 0x040fe20000041858 */
[----:B------:R-:W3:Y:S04]  /*21920*/  LDSM.16.MT88.4 R156, [R223+0x11800] ;  /* 0x01180000df9c783b */ /* 0x000ee80000004200 */
[----:B------:R-:W3:Y:S03]  /*21930*/  MUFU.EX2 R170, R160 ;  /* 0x000000a000aa7308 */ /* 0x000ee60000000800 */
[C---:B-1----:R-:W-:Y:S01]  /*21940*/  HMMA.16816.F32.BF16 R92, R132.reuse, R136, R92 ;  /* 0x00000088845c723c */ /* 0x042fe2000004185c */
[----:B-----5:R-:W-:Y:S03]  /*21950*/  LDSM.16.MT88.4 R176, [R223+0x13800] ;  /* 0x01380000dfb0783b */ /* 0x020fe60000004200 */
[----:B--2---:R-:W-:Y:S04]  /*21960*/  MOV R166, R163 ;  /* 0x000000a300a67202 */ /* 0x004fe80000000f00 */
[C---:B------:R-:W-:Y:S01]  /*21970*/  HMMA.16816.F32.BF16 R96, R132.reuse, R138, R96 ;  /* 0x0000008a8460723c */ /* 0x040fe20000041860 */
[----:B------:R-:W1:Y:S07]  /*21980*/  LDSM.16.MT88.4 R136, [R221+0x11800] ;  /* 0x01180000dd88783b */ /* 0x000e6e0000004200 */
[C---:B------:R-:W-:Y:S01]  /*21990*/  HMMA.16816.F32.BF16 R100, R132.reuse, R140, R100 ;  /* 0x0000008c8464723c */ /* 0x040fe20000041864 */
[----:B----4-:R-:W-:Y:S07]  /*219a0*/  LDSM.16.MT88.4 R172, [R219+0x11800] ;  /* 0x01180000dbac783b */ /* 0x010fee0000004200 */
[C---:B------:R-:W-:Y:S01]  /*219b0*/  HMMA.16816.F32.BF16 R104, R132.reuse, R142, R104 ;  /* 0x0000008e8468723c */ /* 0x040fe20000041868 */
[----:B------:R-:W2:Y:S07]  /*219c0*/  LDSM.16.MT88.4 R140, [R220+0x11800] ;  /* 0x01180000dc8c783b */ /* 0x000eae0000004200 */
[C---:B------:R-:W-:Y:S07]  /*219d0*/  HMMA.16816.F32.BF16 R108, R132.reuse, R144, R108 ;  /* 0x00000090846c723c */ /* 0x040fee000004186c */
[----:B------:R-:W-:Y:S01]  /*219e0*/  MOV R144, R180 ;  /* 0x000000b400907202 */ /* 0x000fe20000000f00 */
[C---:B------:R-:W-:Y:S04]  /*219f0*/  HMMA.16816.F32.BF16 R112, R132.reuse, R146, R112 ;  /* 0x000000928470723c */ /* 0x040fe80000041870 */
[----:B------:R-:W-:Y:S03]  /*21a00*/  MOV R145, R161 ;  /* 0x000000a100917202 */ /* 0x000fe60000000f00 */
[----:B------:R-:W-:Y:S01]  /*21a10*/  MOV R146, R181 ;  /* 0x000000b500927202 */ /* 0x000fe20000000f00 */
[C---:B------:R-:W-:Y:S04]  /*21a20*/  HMMA.16816.F32.BF16 R116, R132.reuse, R148, R116 ;  /* 0x000000948474723c */ /* 0x040fe80000041874 */
[----:B------:R-:W-:Y:S03]  /*21a30*/  MOV R147, R182 ;  /* 0x000000b600937202 */ /* 0x000fe60000000f00 */
[----:B------:R-:W-:Y:S01]  /*21a40*/  MOV R148, R183 ;  /* 0x000000b700947202 */ /* 0x000fe20000000f00 */
[C---:B------:R-:W-:Y:S01]  /*21a50*/  HMMA.16816.F32.BF16 R120, R132.reuse, R150, R120 ;  /* 0x000000968478723c */ /* 0x040fe20000041878 */
[----:B------:R-:W4:Y:S03]  /*21a60*/  LDSM.16.MT88.4 R180, [R221+0x13800] ;  /* 0x01380000ddb4783b */ /* 0x000f260000004200 */
        /* <DEDUP_REMOVED lines=13> */
[----:B------:R-:W5:Y:S07]  /*21b40*/  LDSM.16.MT88.4 R8, [R219+0x13800] ;  /* 0x01380000db08783b */ /* 0x000f6e0000004200 */
        /* <DEDUP_REMOVED lines=8> */
[C---:B--2---:R-:W-:Y:S01]  /*21bd0*/  HMMA.16816.F32.BF16 R144, R168.reuse, R140, R20 ;  /* 0x0000008ca890723c */ /* 0x044fe20000041814 */
        /* <DEDUP_REMOVED lines=10> */
[C---:B------:R-:W-:Y:S04]  /*21c80*/  HMMA.16816.F32.BF16 R36, R168.reuse, R176, R36 ;  /* 0x000000b0a824723c */ /* 0x040fe80000041824 */
[----:B------:R-:W-:Y:S02]  /*21c90*/  MOV R174, R15 ;  /* 0x0000000f00ae7202 */ /* 0x000fe40000000f00 */
[----:B------:R-:W1:Y:S01]  /*21ca0*/  LDSM.16.MT88.4 R12, [R223+0x15800] ;  /* 0x01580000df0c783b */ /* 0x000e620000004200 */
[----:B------:R-:W-:Y:S01]  /*21cb0*/  MOV R177, R16 ;  /* 0x0000001000b17202 */ /* 0x000fe20000000f00 */
[C---:B------:R-:W-:Y:S04]  /*21cc0*/  HMMA.16816.F32.BF16 R40, R168.reuse, R178, R40 ;  /* 0x000000b2a828723c */ /* 0x040fe80000041828 */
[----:B------:R-:W-:Y:S03]  /*21cd0*/  MOV R176, R17 ;  /* 0x0000001100b07202 */ /* 0x000fe60000000f00 */
[----:B------:R-:W-:Y:S01]  /*21ce0*/  MOV R179, R18 ;  /* 0x0000001200b37202 */ /* 0x000fe20000000f00 */
[C---:B----4-:R-:W-:Y:S04]  /*21cf0*/  HMMA.16816.F32.BF16 R44, R168.reuse, R180, R44 ;  /* 0x000000b4a82c723c */ /* 0x050fe8000004182c */
        /* <DEDUP_REMOVED lines=8> */
[C---:B-----5:R-:W-:Y:S08]  /*21d80*/  HMMA.16816.F32.BF16 R60, R168.reuse, R8, R60 ;  /* 0x00000008a83c723c */ /* 0x060ff0000004183c */
        /* <DEDUP_REMOVED lines=48> */
.L_x_6904:
        /* <DEDUP_REMOVED lines=11> */
.L_x_6927:
[----:B--23--:R-:W-:Y:S01]  /*22140*/  FADD.FTZ R250, R6, R250 ;  /* 0x000000fa06fa7221 */ /* 0x00cfe20000010000 */
[----:B------:R-:W-:Y:S05]  /*22150*/  BRA.DIV ~URZ, `(.L_x_6915) ;  /* 0x00001f127f007947 */ /* 0x000fea000b800000 */
[----:B------:R-:W2:Y:S04]  /*22160*/  SHFL.BFLY PT, R0, R251, 0x2, 0x1f ;  /* 0x0c401f00fb007f89 */ /* 0x000ea800000e0000 */
[----:B------:R-:W3:Y:S01]  /*22170*/  SHFL.BFLY PT, R5, R250, 0x1, 0x1f ;  /* 0x0c201f00fa057f89 */ /* 0x000ee200000e0000 */
[----:B--2---:R-:W-:Y:S02]  /*22180*/  FADD.FTZ R7, R0, R251 ;  /* 0x000000fb00077221 */ /* 0x004fe40000010000 */
[----:B---3--:R-:W-:-:S03]  /*22190*/  FADD.FTZ R10, R250, R5 ;  /* 0x00000005fa0a7221 */ /* 0x008fc60000010000 */
[----:B------:R2:W3:Y:S04]  /*221a0*/  SHFL.BFLY PT, R6, R7, 0x1, 0x1f ;  /* 0x0c201f0007067f89 */ /* 0x0004e800000e0000 */
.L_x_6928:
        /* <DEDUP_REMOVED lines=330> */
.L_x_6917:
[----:B------:R-:W-:Y:S02]  /*23650*/  ULDC.64 UR4, c[0x0][0x118] ;  /* 0x0000460000047ab9 */ /* 0x000fe40000000a00 */
[----:B------:R-:W2:Y:S04]  /*23660*/  LD.E R2, [R8.64+0x60] ;  /* 0x0000600408027980 */ /* 0x000ea8000c101900 */
[----:B------:R-:W3:Y:S01]  /*23670*/  LD.E R240, [R8.64+0xb4] ;  /* 0x0000b40408f07980 */ /* 0x000ee2000c101900 */
[----:B--2---:R-:W-:-:S04]  /*23680*/  IMAD R3, R2, R236, R235 ;  /* 0x000000ec02037224 */ /* 0x004fc800078e02eb */
[----:B---3--:R-:W-:Y:S02]  /*23690*/  IMAD R240, R240, R3, RZ ;  /* 0x00000003f0f07224 */ /* 0x008fe400078e02ff */
.L_x_6918:
[----:B------:R-:W-:Y:S05]  /*236a0*/  BSYNC B0 ;  /* 0x0000000000007941 */ /* 0x000fea0003800000 */
.L_x_6916:
        /* <DEDUP_REMOVED lines=52> */
.L_x_6920:
[----:B--234-:R-:W-:Y:S05]  /*239f0*/  BSYNC B0 ;  /* 0x0000000000007941 */ /* 0x01cfea0003800000 */
.L_x_6919:
        /* <DEDUP_REMOVED lines=37> */
.L_x_6922:
[----:B------:R-:W-:Y:S05]  /*23c50*/  BSYNC B0 ;  /* 0x0000000000007941 */ /* 0x000fea0003800000 */
.L_x_6921:
        /* <DEDUP_REMOVED lines=19> */
.L_x_6924:
[----:B------:R-:W-:Y:S05]  /*23d90*/  BSYNC B0 ;  /* 0x0000000000007941 */ /* 0x000fea0003800000 */
.L_x_6923:
        /* <DEDUP_REMOVED lines=19> */
.L_x_6926:
[----:B------:R-:W-:Y:S05]  /*23ed0*/  BSYNC B0 ;  /* 0x0000000000007941 */ /* 0x000fea0003800000 */
.L_x_6925:
[----:B------:R-:W-:Y:S01]  /*23ee0*/  IADD3 R0, R3, 0x30, RZ ;  /* 0x0000003003007810 */ /* 0x000fe20007ffe0ff */
[----:B------:R-:W-:-:S03]  /*23ef0*/  IMAD.MOV.U32 R235, RZ, RZ, 0x0 ;  /* 0x00000000ffeb7424 */ /* 0x000fc600078e00ff */
[----:B------:R-:W-:-:S13]  /*23f00*/  ISETP.GE.AND P0, PT, R0, R237, PT ;  /* 0x000000ed0000720c */ /* 0x000fda0003f06270 */
[----:B------:R-:W-:Y:S05]  /*23f10*/  @P0 RET.REL.NODEC R234 `(_ZN5flash24flash_fwd_splitkv_kernelI23Flash_fwd_kernel_traitsILi256ELi64ELi64ELi4ELb0ELb0EN7cutlass10bfloat16_tE19Flash_kernel_traitsILi256ELi64ELi64ELi4ES3_EELb0ELb1ELb0ELb0ELb1ELb1ELb0ELb1EEEvNS_16Flash_fwd_paramsE) ;  /* 0xfffdc0e0ea000950 */ /* 0x000fea0003c3ffff */
        /* <DEDUP_REMOVED lines=16> */
[----:B------:R-:W-:Y:S05]  /*24020*/  RET.REL.NODEC R234 `(_ZN5flash24flash_fwd_splitkv_kernelI23Flash_fwd_kernel_traitsILi256ELi64ELi64ELi4ELb0ELb0EN7cutlass10bfloat16_tE19Flash_kernel_traitsILi256ELi64ELi64ELi4ES3_EELb0ELb1ELb0ELb0ELb1ELb1ELb0ELb1EEEvNS_16Flash_fwd_paramsE) ;  /* 0xfffdbfd0ea007950 */ /* 0x000fea0003c3ffff */
.L_x_6914:
[----:B------:R-:W-:Y:S02]  /*24030*/  MOV R6, 0x2 ;  /* 0x0000000200067802 */ /* 0x000fe40000000f00 */
[----:B------:R-:W-:-:S02]  /*24040*/  MOV R4, 0x24060 ;  /* 0x0002406000047802 */ /* 0x000fc40000000f00 */
[----:B-1---5:R-:W-:Y:S05]  /*24050*/  CALL.REL.NOINC `($__internal_31_$__cuda_sm70_shflsync_bfly_p) ;  /* 0x000000f000007944 */ /* 0x022fea0003c00000 */
[----:B-12---:R-:W-:Y:S05]  /*24060*/  BRA `(.L_x_6927) ;  /* 0xffffe0d000007947 */ /* 0x006fea000383ffff */
.L_x_6915:
[----:B------:R-:W-:Y:S02]  /*24070*/  MOV R6, 0x1 ;  /* 0x0000000100067802 */ /* 0x000fe40000000f00 */
[----:B------:R-:W-:-:S02]  /*24080*/  MOV R4, 0x240a0 ;  /* 0x000240a000047802 */ /* 0x000fc40000000f00 */
[----:B-1---5:R-:W-:Y:S05]  /*24090*/  CALL.REL.NOINC `($__internal_31_$__cuda_sm70_shflsync_bfly_p) ;  /* 0x000000b000007944 */ /* 0x022fea0003c00000 */
[----:B--2---:R-:W-:Y:S01]  /*240a0*/  FADD.FTZ R10, R250, R6 ;  /* 0x00000006fa0a7221 */ /* 0x004fe20000010000 */
[----:B-1----:R-:W-:-:S02]  /*240b0*/  MOV R250, R251 ;  /* 0x000000fb00fa7202 */ /* 0x002fc40000000f00 */
[----:B------:R-:W-:Y:S02]  /*240c0*/  MOV R6, 0x2 ;  /* 0x0000000200067802 */ /* 0x000fe40000000f00 */
[----:B------:R-:W-:Y:S02]  /*240d0*/  MOV R4, 0x240f0 ;  /* 0x000240f000047802 */ /* 0x000fe40000000f00 */
[----:B------:R-:W-:Y:S05]  /*240e0*/  CALL.REL.NOINC `($__internal_31_$__cuda_sm70_shflsync_bfly_p) ;  /* 0x0000006000007944 */ /* 0x000fea0003c00000 */
[----:B--2---:R-:W-:Y:S01]  /*240f0*/  FADD.FTZ R7, R251, R6 ;  /* 0x00000006fb077221 */ /* 0x004fe20000010000 */
[----:B------:R-:W-:Y:S02]  /*24100*/  MOV R6, 0x1 ;  /* 0x0000000100067802 */ /* 0x000fe40000000f00 */
[----:B------:R-:W-:Y:S02]  /*24110*/  MOV R4, 0x24140 ;  /* 0x0002414000047802 */ /* 0x000fe40000000f00 */
[----:B-1----:R-:W-:Y:S02]  /*24120*/  MOV R250, R7 ;  /* 0x0000000700fa7202 */ /* 0x002fe40000000f00 */
[----:B------:R-:W-:Y:S05]  /*24130*/  CALL.REL.NOINC `($__internal_31_$__cuda_sm70_shflsync_bfly_p) ;  /* 0x0000001000007944 */ /* 0x000fea0003c00000 */
[----:B-12---:R-:W-:Y:S05]  /*24140*/  BRA `(.L_x_6928) ;  /* 0xffffe06000007947 */ /* 0x006fea000383ffff */
        .weak           $__internal_31_$__cuda_sm70_shflsync_bfly_p
        .type           $__internal_31_$__cuda_sm70_shflsync_bfly_p,@function
        .size           $__internal_31_$__cuda_sm70_shflsync_bfly_p,(.L_x_8907 - $__internal_31_$__cuda_sm70_shflsync_bfly_p)
$__internal_31_$__cuda_sm70_shflsync_bfly_p:
[----:B------:R-:W-:Y:S01]  /*24150*/  MOV R12, R4 ;  /* 0x00000004000c7202 */ /* 0x000fe20000000f00 */
[----:B------:R-:W-:Y:S04]  /*24160*/  WARPSYNC R0 ;  /* 0x0000000000007348 */ /* 0x000fe80003800000 */
[----:B------:R-:W-:Y:S01]  /*24170*/  MOV R13, 0x0 ;  /* 0x00000000000d7802 */ /* 0x000fe20000000f00 */
[----:B------:R1:W2:Y:S03]  /*24180*/  SHFL.BFLY PT, R6, R250, R6, R5 ;  /* 0x0c000006fa067389 */ /* 0x0002a600000e0005 */
[----:B------:R-:W-:Y:S05]  /*24190*/  RET.REL.NODEC R12 `(_ZN5flash24flash_fwd_splitkv_kernelI23Flash_fwd_kernel_traitsILi256ELi64ELi64ELi4ELb0ELb0EN7cutlass10bfloat16_tE19Flash_kernel_traitsILi256ELi64ELi64ELi4ES3_EELb0ELb1ELb0ELb0ELb1ELb1ELb0ELb1EEEvNS_16Flash_fwd_paramsE) ;  /* 0xfffdbe600c007950 */ /* 0x000fea0003c3ffff */
.L_x_6929:
        /* <DEDUP_REMOVED lines=14> */
.L_x_8907:


//--------------------- .text._ZN5flash24flash_fwd_splitkv_kernelI23Flash_fwd_kernel_traitsILi256ELi64ELi64ELi4ELb0ELb0EN7cutlass10bfloat16_tE19Flash_kernel_traitsILi256ELi64ELi64ELi4ES3_EELb0ELb1ELb1ELb0ELb0ELb0ELb0ELb1EEEvNS_16Flash_fwd_paramsE --------------------------
	.section	.text._ZN5flash24flash_fwd_splitkv_kernelI23Flash_fwd_kernel_traitsILi256ELi64ELi64ELi4ELb0ELb0EN7cutlass10bfloat16_tE19Flash_kernel_traitsILi256ELi64ELi64ELi4ES3_EELb0ELb1ELb1ELb0ELb0ELb0ELb0ELb1EEEvNS_16Flash_fwd_paramsE,"ax",@progbits
	.sectioninfo	@"SHI_REGISTERS=255"
	.align	128
        .global         _ZN5flash24flash_fwd_splitkv_kernelI23Flash_fwd_kernel_traitsILi256ELi64ELi64ELi4ELb0ELb0EN7cutlass10bfloat16_tE19Flash_kernel_traitsILi256ELi64ELi64ELi4ES3_EELb0ELb1ELb1ELb0ELb0ELb0ELb0ELb1EEEvNS_16Flash_fwd_paramsE
        .type           _ZN5flash24flash_fwd_splitkv_kernelI23Flash_fwd_kernel_traitsILi256ELi64ELi64ELi4ELb0ELb0EN7cutlass10bfloat16_tE19Flash_kernel_traitsILi256ELi64ELi64ELi4ES3_EELb0ELb1ELb1ELb0ELb0ELb0ELb0ELb1EEEvNS_16Flash_fwd_paramsE,@function
        .size           _ZN5flash24flash_fwd_splitkv_kernelI23Flash_fwd_kernel_traitsILi256ELi64ELi64ELi4ELb0ELb0EN7cutlass10bfloat16_tE19Flash_kernel_traitsILi256ELi64ELi64ELi4ES3_EELb0ELb1ELb1ELb0ELb0ELb0ELb0ELb1EEEvNS_16Flash_fwd_paramsE,(.L_x_8909 - _ZN5flash24flash_fwd_splitkv_kernelI23Flash_fwd_kernel_traitsILi256ELi64ELi64ELi4ELb0ELb0EN7cutlass10bfloat16_tE19Flash_kernel_traitsILi256ELi64ELi64ELi4ES3_EELb0ELb1ELb1ELb0ELb0ELb0ELb0ELb1EEEvNS_16Flash_fwd_paramsE)
        .other          _ZN5flash24flash_fwd_splitkv_kernelI23Flash_fwd_kernel_traitsILi256ELi64ELi64ELi4ELb0ELb0EN7cutlass10bfloat16_tE19Flash_kernel_traitsILi256ELi64ELi64ELi4ES3_EELb0ELb1ELb1ELb0ELb0ELb0ELb0ELb1EEEvNS_16Flash_fwd_paramsE,@"STO_CUDA_ENTRY STV_DEFAULT"
_ZN5flash24flash_fwd_splitkv_kernelI23Flash_fwd_kernel_traitsILi256ELi64ELi64ELi4ELb0ELb0EN7cutlass10bfloat16_tE19Flash_kernel_traitsILi256ELi64ELi64ELi4ES3_EELb0ELb1ELb1ELb0ELb0ELb0ELb0ELb1EEEvNS_16Flash_fwd_paramsE:
.text._ZN5flash24flash_fwd_splitkv_kernelI23Flash_fwd_kernel_traitsILi256ELi64ELi64ELi4ELb0ELb0EN7cutlass10bfloat16_tE19Flash_kernel_traitsILi256ELi64ELi64ELi4ES3_EELb0ELb1ELb1ELb0ELb0ELb0ELb0ELb1EEEvNS_16Flash_fwd_paramsE:
        /* <DEDUP_REMOVED lines=10> */
[----:B-123--:R-:W-:Y:S05]  /*00a0*/  CALL.REL.NOINC `($_ZN5flash24flash_fwd_splitkv_kernelI23Flash_fwd_kernel_traitsILi256ELi64ELi64ELi4ELb0ELb0EN7cutlass10bfloat16_tE19Flash_kernel_traitsILi256ELi64ELi64ELi4ES3_EELb0ELb1ELb1ELb0ELb0ELb0ELb0ELb1EEEvNS_16Flash_fwd_paramsE$_ZN5flash30compute_attn_1rowblock_splitkvI23Flash_fwd_kernel_traitsILi256ELi64ELi64ELi4ELb0ELb0EN7cutlass10bfloat16_tE19Flash_kernel_traitsILi256ELi64ELi64ELi4ES3_EELb0ELb1ELb1ELb0ELb0ELb0ELb0ELb1ENS_16Flash_fwd_paramsEEEvRKT8_iiiii) ;  /* 0x0000002000007944 */ /* 0x00efea0003c00000 */
[----:B------:R-:W-:Y:S05]  /*00b0*/  BSYNC B4 ;  /* 0x0000000000047941 */ /* 0x000fea0003800000 */
.L_x_6930:
[----:B------:R-:W-:Y:S05]  /*00c0*/  EXIT ;  /* 0x000000000000794d */ /* 0x000fea0003800000 */
        .type           $_ZN5flash24flash_fwd_splitkv_kernelI23Flash_fwd_kernel_traitsILi256ELi64ELi64ELi4ELb0ELb0EN7cutlass10bfloat16_tE19Flash_kernel_traitsILi256ELi64ELi64ELi4ES3_EELb0ELb1ELb1ELb0ELb0ELb0ELb0ELb1EEEvNS_16Flash_fwd_paramsE$_ZN5flash30compute_attn_1rowblock_splitkvI23Flash_fwd_kernel_traitsILi256ELi64ELi64ELi4ELb0ELb0EN7cutlass10bfloat16_tE19Flash_kernel_traitsILi256ELi64ELi64ELi4ES3_EELb0ELb1ELb1ELb0ELb0ELb0ELb0ELb1ENS_16Flash_fwd_paramsEEEvRKT8_iiiii,@function
        .size           $_ZN5flash24flash_fwd_splitkv_kernelI23Flash_fwd_kernel_traitsILi256ELi64ELi64ELi4ELb0ELb0EN7cutlass10bfloat16_tE19Flash_kernel_traitsILi256ELi64ELi64ELi4ES3_EELb0ELb1ELb1ELb0ELb0ELb0ELb0ELb1EEEvNS_16Flash_fwd_paramsE$_ZN5flash30compute_attn_1rowblock_splitkvI23Flash_fwd_kernel_traitsILi256ELi64ELi64ELi4ELb0ELb0EN7cutlass10bfloat16_tE19Flash_kernel_traitsILi256ELi64ELi64ELi4ES3_EELb0ELb1ELb1ELb0ELb0ELb0ELb0ELb1ENS_16Flash_fwd_paramsEEEvRKT8_iiiii,($__internal_32_$__cuda_sm70_shflsync_bfly_p - $_ZN5flash24flash_fwd_splitkv_kernelI23Flash_fwd_kernel_traitsILi256ELi64ELi64ELi4ELb0ELb0EN7cutlass10bfloat16_tE19Flash_kernel_traitsILi256ELi64ELi64ELi4ES3_EELb0ELb1ELb1ELb0ELb0ELb0ELb0ELb1EEEvNS_16Flash_fwd_paramsE$_ZN5flash30compute_attn_1rowblock_splitkvI23Flash_fwd_kernel_traitsILi256ELi64ELi64ELi4ELb0ELb0EN7cutlass10bfloat16_tE19Flash_kernel_traitsILi256ELi64ELi64ELi4ES3_EELb0ELb1ELb1ELb0ELb0ELb0ELb0ELb1ENS_16Flash_fwd_paramsEEEvRKT8_iiiii)
$_ZN5flash24flash_fwd_splitkv_kernelI23Flash_fwd_kernel_traitsILi256ELi64ELi64ELi4ELb0ELb0EN7cutlass10bfloat16_tE19Flash_kernel_traitsILi256ELi64ELi64ELi4ES3_EELb0ELb1ELb1ELb0ELb0ELb0ELb0ELb1EEEvNS_16Flash_fwd_paramsE$_ZN5flash30compute_attn_1rowblock_splitkvI23Flash_fwd_kernel_traitsILi256ELi64ELi64ELi4ELb0ELb0EN7cutlass10bfloat16_tE19Flash_kernel_traitsILi256ELi64ELi64ELi4ES3_EELb0ELb1ELb1ELb0ELb0ELb0ELb0ELb1ENS_16Flash_fwd_paramsEEEvRKT8_iiiii:
        /* <DEDUP_REMOVED lines=20> */
.L_x_6932:
[----:B------:R-:W-:Y:S05]  /*0210*/  BSYNC B0 ;  /* 0x0000000000007941 */ /* 0x000fea0003800000 */
.L_x_6931:
        /* <DEDUP_REMOVED lines=17> */
.L_x_6934:
[----:B------:R4:W5:Y:S02]  /*0330*/  LD.E R61, [R20.64+0xb8] ;  /* 0x0000b806143d7980 */ /* 0x000964000c101900 */
.L_x_6935:
[----:B------:R-:W-:Y:S05]  /*0340*/  BSYNC B0 ;  /* 0x0000000000007941 */ /* 0x000fea0003800000 */
.L_x_6933:
        /* <DEDUP_REMOVED lines=10> */
.L_x_6937:
[----:B------:R-:W2:Y:S01]  /*03f0*/  LD.E.64 R2, [R20.64+0x108] ;  /* 0x0001080614027980 */ /* 0x000ea2000c101b00 */
[----:B------:R-:W-:Y:S01]  /*0400*/  BSSY B0, `(.L_x_6939) ;  /* 0x0000006000007945 */ /* 0x000fe20003800000 */
[----:B------:R-:W-:Y:S01]  /*0410*/  IMAD.MOV.U32 R52, RZ, RZ, RZ ;  /* 0x000000ffff347224 */ /* 0x000fe200078e00ff */
[----:B--2---:R-:W-:-:S04]  /*0420*/  ISETP.NE.U32.AND P0, PT, R2, RZ, PT ;  /* 0x000000ff0200720c */ /* 0x004fc80003f05070 */
[----:B------:R-:W-:-:S13]  /*0430*/  ISETP.NE.AND.EX P0, PT, R3, RZ, PT, P0 ;  /* 0x000000ff0300720c */ /* 0x000fda0003f05300 */
[----:B------:R-:W-:Y:S05]  /*0440*/  @!P0 BRA `(.L_x_6940) ;  /* 0x0000001000008947 */ /* 0x000fea0003800000 */
[----:B------:R2:W5:Y:S02]  /*0450*/  LD.E R52, [R20.64+0xbc] ;  /* 0x0000bc0614347980 */ /* 0x000564000c101900 */
.L_x_6940:
[----:B------:R-:W-:Y:S05]  /*0460*/  BSYNC B0 ;  /* 0x0000000000007941 */ /* 0x000fea0003800000 */
.L_x_6939:
[----:B-----5:R-:W-:Y:S02]  /*0470*/  IADD3 R52, R61, R52, RZ ;  /* 0x000000343d347210 */ /* 0x020fe40007ffe0ff */
.L_x_6938:
[----:B------:R-:W-:Y:S05]  /*0480*/  BSYNC B1 ;  /* 0x0000000000017941 */ /* 0x000fea0003800000 */
.L_x_6936:
[----:B------:R-:W-:Y:S01]  /*0490*/  IMAD.SHL.U32 R54, R234, 0x40, RZ ;  /* 0x00000040ea367824 */ /* 0x000fe200078e00ff */
[----:B------:R-:W-:Y:S01]  /*04a0*/  MOV R2, R231 ;  /* 0x000000e700027202 */ /* 0x000fe20000000f00 */
[----:B------:R-:W-:-:S03]  /*04b0*/  IMAD.MOV.U32 R3, RZ, RZ, 0x0 ;  /* 0x00000000ff037424 */ /* 0x000fc600078e00ff */
[----:B------:R-:W-:-:S13]  /*04c0*/  ISETP.GT.AND P0, PT, R235, R54, PT ;  /* 0x00000036eb00720c */ /* 0x000fda0003f04270 */
[----:B------:R-:W-:Y:S05]  /*04d0*/  @!P0 RET.REL.NODEC R2 `(_ZN5flash24flash_fwd_splitkv_kernelI23Flash_fwd_kernel_traitsILi256ELi64ELi64ELi4ELb0ELb0EN7cutlass10bfloat16_tE19Flash_kernel_traitsILi256ELi64ELi64ELi4ES3_EELb0ELb1ELb1ELb0ELb0ELb0ELb0ELb1EEEvNS_16Flash_fwd_paramsE) ;  /* 0xfffffb2002008950 */ /* 0x000fea0003c3ffff */
        /* <DEDUP_REMOVED lines=28> */
[----:B---3--:R1:W2:Y:S04]  /*06a0*/  LD.E.64 R4, [R20.64+0x88] ;  /* 0x0000880614047980 */ /* 0x0082a8000c101b00 */
[----:B------:R1:W3:Y:S04]  /*06b0*/  LD.E.64 R12, [R20.64+0x90] ;  /* 0x00009006140c7980 */ /* 0x0002e8000c101b00 */
[----:B------:R1:W4:Y:S04]  /*06c0*/  LD.E R10, [R20.64+0x60] ;  /* 0x00006006140a7980 */ /* 0x000328000c101900 */
        /* <DEDUP_REMOVED lines=30> */
[----:B------:R-:W-:Y:S01]  /*08b0*/  IMAD R18, R13, R232, RZ ;  /* 0x000000e80d127224 */ /* 0x000fe200078e02ff */
[--C-:B------:R-:W-:Y:S01]  /*08c0*/  SHF.R.S32.HI R11, RZ, 0x1f, R232.reuse ;  /* 0x0000001fff0b7819 */ /* 0x100fe200000114e8 */
[----:B----4-:R-:W-:Y:S02]  /*08d0*/  IMAD R10, R233, R10, R232 ;  /* 0x0000000ae90a7224 */ /* 0x010fe400078e02e8 */
        /* <DEDUP_REMOVED lines=24> */
.L_x_6943:
[----:B------:R-:W-:Y:S05]  /*0a60*/  BSYNC B0 ;  /* 0x0000000000007941 */ /* 0x000fea0003800000 */
.L_x_6942:
        /* <DEDUP_REMOVED lines=22> */
.L_x_6945:
[----:B------:R-:W-:Y:S05]  /*0bd0*/  BSYNC B0 ;  /* 0x0000000000007941 */ /* 0x000fea0003800000 */
.L_x_6944:
        /* <DEDUP_REMOVED lines=22> */
.L_x_6947:
[----:B------:R-:W-:Y:S05]  /*0d40*/  BSYNC B0 ;  /* 0x0000000000007941 */ /* 0x000fea0003800000 */
.L_x_6946:
        /* <DEDUP_REMOVED lines=21> */
.L_x_6949:
[----:B------:R-:W-:Y:S05]  /*0ea0*/  BSYNC B0 ;  /* 0x0000000000007941 */ /* 0x000fea0003800000 */
.L_x_6948:
        /* <DEDUP_REMOVED lines=17> */
[----:B----4-:R-:W-:Y:S05]  /*0fc0*/  @P4 RET.REL.NODEC R4 `(_ZN5flash24flash_fwd_splitkv_kernelI23Flash_fwd_kernel_traitsILi256ELi64ELi64ELi4ELb0ELb0EN7cutlass10bfloat16_tE19Flash_kernel_traitsILi256ELi64ELi64ELi4ES3_EELb0ELb1ELb1ELb0ELb0ELb0ELb0ELb1EEEvNS_16Flash_fwd_paramsE) ;  /* 0xfffff03004004950 */ /* 0x010fea0003c3ffff */
[----:B------:R-:W-:-:S05]  /*0fd0*/  MOV R0, 0x7f800000 ;  /* 0x7f80000000007802 */ /* 0x000fca0000000f00 */
[----:B------:R2:W-:Y:S02]  /*0fe0*/  ST.E [R2.64+0xc0], R0 ;  /* 0x0000c00002007985 */ /* 0x0005e4000c101906 */
[----:B--2---:R-:W-:Y:S02]  /*0ff0*/  MOV R2, R231 ;  /* 0x000000e700027202 */ /* 0x004fe40000000f00 */
[----:B------:R-:W-:-:S04]  /*1000*/  MOV R3, 0x0 ;  /* 0x0000000000037802 */ /* 0x000fc80000000f00 */
[----:B------:R-:W-:Y:S05]  /*1010*/  RET.REL.NODEC R2 `(_ZN5flash24flash_fwd_splitkv_kernelI23Flash_fwd_kernel_traitsILi256ELi64ELi64ELi4ELb0ELb0EN7cutlass10bfloat16_tE19Flash_kernel_traitsILi256ELi64ELi64ELi4ES3_EELb0ELb1ELb1ELb0ELb0ELb0ELb0ELb1EEEvNS_16Flash_fwd_paramsE) ;  /* 0xffffefe002007950 */ /* 0x000fea0003c3ffff */
.L_x_6941:
        /* <DEDUP_REMOVED lines=28> */
[----:B---3--:R-:W3:Y:S01]  /*11e0*/  LD.E.64 R14, [R20.64+0x20] ;  /* 0x00002006140e7980 */ /* 0x008ee2000c101b00 */
[----:B------:R-:W-:-:S03]  /*11f0*/  IABS R3, R2 ;  /* 0x0000000200037213 */ /* 0x000fc60000000000 */
[----:B------:R-:W3:Y:S04]  /*1200*/  LD.E.64 R48, [R20.64+0x38] ;  /* 0x0000380614307980 */ /* 0x000ee8000c101b00 */
[----:B-----5:R-:W3:Y:S04]  /*1210*/  LD.E.64 R12, [R20.64+0x50] ;  /* 0x00005006140c7980 */ /* 0x020ee8000c101b00 */
        /* <DEDUP_REMOVED lines=54> */
[----:B------:R-:W-:Y:S02]  /*1580*/  @!P0 IMAD.MOV R16, RZ, RZ, -R16 ;  /* 0x000000ffff108224 */ /* 0x000fe400078e0a10 */
[----:B------:R-:W-:-:S04]  /*1590*/  @!P1 LOP3.LUT R16, RZ, R6, RZ, 0x33, !PT ;  /* 0x00000006ff109212 */ /* 0x000fc800078e33ff */
[----:B------:R-:W-:Y:S02]  /*15a0*/  SHF.R.S32.HI R8, RZ, 0x1f, R16 ;  /* 0x0000001fff087819 */ /* 0x000fe40000011410 */
[----:B---3--:R-:W-:Y:S01]  /*15b0*/  SHF.R.S32.HI R0, RZ, 0x1f, R3 ;  /* 0x0000001fff007819 */ /* 0x008fe20000011403 */
[----:B------:R-:W-:-:S04]  /*15c0*/  IMAD R7, R15, R3, RZ ;  /* 0x000000030f077224 */ /* 0x000fc800078e02ff */
[C---:B------:R-:W-:Y:S02]  /*15d0*/  IMAD R7, R14.reuse, R0, R7 ;  /* 0x000000000e077224 */ /* 0x040fe400078e0207 */
[----:B------:R-:W-:-:S05]  /*15e0*/  IMAD.WIDE.U32 R14, R14, R3, RZ ;  /* 0x000000030e0e7225 */ /* 0x000fca00078e00ff */
[----:B------:R-:W-:Y:S01]  /*15f0*/  IADD3 R15, R15, R7, RZ ;  /* 0x000000070f0f7210 */ /* 0x000fe20007ffe0ff */
[----:B------:R-:W-:-:S04]  /*1600*/  IMAD R7, R49, R17, RZ ;  /* 0x0000001131077224 */ /* 0x000fc800078e02ff */
[----:B------:R-:W-:Y:S02]  /*1610*/  IMAD R7, R48, R9, R7 ;  /* 0x0000000930077224 */ /* 0x000fe400078e0207 */
[----:B------:R-:W-:-:S05]  /*1620*/  IMAD.WIDE.U32 R14, R17, R48, R14 ;  /* 0x00000030110e7225 */ /* 0x000fca00078e000e */
[----:B------:R-:W-:Y:S01]  /*1630*/  IADD3 R15, R15, R7, RZ ;  /* 0x000000070f0f7210 */ /* 0x000fe20007ffe0ff */
[----:B------:R-:W-:Y:S02]  /*1640*/  IMAD R7, R13, R16, RZ ;  /* 0x000000100d077224 */ /* 0x000fe400078e02ff */
[-C--:B--2---:R-:W-:Y:S02]  /*1650*/  IMAD R6, R11, R3.reuse, RZ ;  /* 0x000000030b067224 */ /* 0x084fe400078e02ff */
        /* <DEDUP_REMOVED lines=9> */
.L_x_6951:
        /* <DEDUP_REMOVED lines=31> */
[----:B---3--:R-:W-:Y:S02]  /*18e0*/  @!P4 IMAD R2, R23, R13, RZ ;  /* 0x0000000d1702c224 */ /* 0x008fe400078e02ff */
[----:B------:R-:W-:Y:S01]  /*18f0*/  @P4 IMAD R11, R49, R9, RZ ;  /* 0x00000009310b4224 */ /* 0x000fe200078e02ff */
[----:B------:R-:W-:Y:S01]  /*1900*/  ISETP.GE.U32.AND P2, PT, R0, R3, PT ;  /* 0x000000030000720c */ /* 0x000fe20003f46070 */
[----:B------:R-:W-:Y:S01]  /*1910*/  @!P4 IMAD R2, R22, R8, R2 ;  /* 0x000000081602c224 */ /* 0x000fe200078e0202 */
[----:B------:R-:W-:Y:S01]  /*1920*/  LOP3.LUT R3, R232, R7, RZ, 0x3c, !PT ;  /* 0x00000007e8037212 */ /* 0x000fe200078e3cff */
[----:B------:R-:W-:-:S04]  /*1930*/  @P4 IMAD.WIDE.U32 R26, R48, R9, RZ ;  /* 0x00000009301a4225 */ /* 0x000fc800078e00ff */
[----:B------:R-:W-:Y:S01]  /*1940*/  @!P4 IMAD.WIDE.U32 R22, R22, R13, R24 ;  /* 0x0000000d1616c225 */ /* 0x000fe200078e0018 */
[----:B------:R-:W-:Y:S02]  /*1950*/  ISETP.GE.AND P1, PT, R3, RZ, PT ;  /* 0x000000ff0300720c */ /* 0x000fe40003f26270 */
[----:B------:R-:W-:Y:S01]  /*1960*/  @!P0 IADD3 R6, R6, 0x1, RZ ;  /* 0x0000000106068810 */ /* 0x000fe20007ffe0ff */
[----:B------:R-:W-:Y:S01]  /*1970*/  @P4 IMAD.IADD R11, R27, 0x1, R11 ;  /* 0x000000011b0b4824 */ /* 0x000fe200078e020b */
[----:B------:R-:W-:Y:S02]  /*1980*/  @P4 MOV R12, R26 ;  /* 0x0000001a000c4202 */ /* 0x000fe40000000f00 */
[----:B------:R-:W-:Y:S02]  /*1990*/  @!P4 IADD3 R11, R23, R2, RZ ;  /* 0x00000002170bc210 */ /* 0x000fe40007ffe0ff */
[----:B------:R-:W-:Y:S02]  /*19a0*/  ISETP.NE.AND P0, PT, R7, RZ, PT ;  /* 0x000000ff0700720c */ /* 0x000fe40003f05270 */
[----:B------:R-:W-:-:S02]  /*19b0*/  LEA R2, R165, 0xffffffc0, 0x6 ;  /* 0xffffffc0a5027811 */ /* 0x000fc400078e30ff */
[----:B------:R-:W-:Y:S01]  /*19c0*/  @!P4 MOV R12, R22 ;  /* 0x00000016000cc202 */ /* 0x000fe20000000f00 */
[----:B------:R-:W-:Y:S01]  /*19d0*/  @!P4 IMAD R8, R51, R14, RZ ;  /* 0x0000000e3308c224 */ /* 0x000fe200078e02ff */
        /* <DEDUP_REMOVED lines=8> */
[----:B------:R-:W-:-:S03]  /*1a60*/  @P4 IADD3 R14, R14, R15, RZ ;  /* 0x0000000f0e0e4210 */ /* 0x000fc60007ffe0ff */
[----:B------:R-:W-:Y:S02]  /*1a70*/  IMAD R10, R9, R48, R10 ;  /* 0x00000030090a7224 */ /* 0x000fe400078e020a */
[----:B------:R-:W-:-:S04]  /*1a80*/  IMAD.WIDE.U32 R24, R48, R2, R24 ;  /* 0x0000000230187225 */ /* 0x000fc800078e0018 */
[----:B------:R-:W-:Y:S01]  /*1a90*/  @!P4 IMAD.IADD R23, R23, 0x1, R0 ;  /* 0x000000011717c824 */ /* 0x000fe200078e0200 */
[----:B------:R-:W-:Y:S01]  /*1aa0*/  @!P4 SHF.R.S32.HI R0, RZ, 0x1f, R13 ;  /* 0x0000001fff00c819 */ /* 0x000fe2000001140d */
[----:B------:R-:W-:Y:S01]  /*1ab0*/  @!P1 IMAD.MOV R6, RZ, RZ, -R6 ;  /* 0x000000ffff069224 */ /* 0x000fe200078e0a06 */
[----:B------:R-:W-:Y:S01]  /*1ac0*/  @!P0 LOP3.LUT R6, RZ, R7, RZ, 0x33, !PT ;  /* 0x00000007ff068212 */ /* 0x000fe200078e33ff */
[----:B------:R-:W-:Y:S01]  /*1ad0*/  @!P4 IMAD R3, R19, R13, RZ ;  /* 0x0000000d1303c224 */ /* 0x000fe200078e02ff */
[----:B------:R-:W-:Y:S02]  /*1ae0*/  IADD3 R11, R25, R10, RZ ;  /* 0x0000000a190b7210 */ /* 0x000fe40007ffe0ff */
[----:B------:R-:W-:Y:S01]  /*1af0*/  MOV R10, R24 ;  /* 0x00000018000a7202 */ /* 0x000fe20000000f00 */
[----:B------:R-:W-:Y:S01]  /*1b00*/  @!P4 IMAD R0, R18, R0, R3 ;  /* 0x000000001200c224 */ /* 0x000fe200078e0203 */
[----:B------:R-:W-:Y:S01]  /*1b10*/  SHF.R.S32.HI R8, RZ, 0x1f, R6 ;  /* 0x0000001fff087819 */ /* 0x000fe20000011406 */
[----:B------:R-:W-:-:S02]  /*1b20*/  @P4 IMAD R19, R51, R14, RZ ;  /* 0x0000000e33134224 */ /* 0x000fc400078e02ff */
[----:B------:R-:W-:Y:S02]  /*1b30*/  IMAD R3, R17, R6, RZ ;  /* 0x0000000611037224 */ /* 0x000fe400078e02ff */
[----:B------:R-:W-:-:S04]  /*1b40*/  @P4 IMAD.WIDE.U32 R14, R50, R14, RZ ;  /* 0x0000000e320e4225 */ /* 0x000fc800078e00ff */
[----:B------:R-:W-:Y:S01]  /*1b50*/  @!P4 IMAD.WIDE.U32 R22, R18, R13, R22 ;  /* 0x0000000d1216c225 */ /* 0x000fe200078e0016 */
[----:B------:R-:W-:-:S03]  /*1b60*/  @P4 IADD3 R19, R15, R19, RZ ;  /* 0x000000130f134210 */ /* 0x000fc60007ffe0ff */
[----:B------:R-:W-:-:S04]  /*1b70*/  IMAD.WIDE.U32 R10, R16, R6, R10 ;  /* 0x00000006100a7225 */ /* 0x000fc800078e000a */
        /* <DEDUP_REMOVED lines=8> */
.L_x_6952:
[----:B-1----:R-:W-:Y:S05]  /*1c00*/  BSYNC B0 ;  /* 0x0000000000007941 */ /* 0x002fea0003800000 */
.L_x_6950:
        /* <DEDUP_REMOVED lines=11> */
[----:B------:R-:W-:-:S05]  /*1cc0*/  LOP3.LUT R14, R22, 0xfffffff0, RZ, 0xc0, !PT ;  /* 0xfffffff0160e7812 */ /* 0x000fca00078ec0ff */
[----:B------:R-:W-:Y:S01]  /*1cd0*/  IMAD.IADD R14, R58, 0x1, -R14 ;  /* 0x000000013a0e7824 */ /* 0x000fe200078e0a0e */
[----:B------:R-:W-:-:S04]  /*1ce0*/  LEA.HI R160, R53, R58, RZ, 0x3 ;  /* 0x0000003a35a07211 */ /* 0x000fc800078f18ff */
[----:B-1----:R-:W-:Y:S02]  /*1cf0*/  SHF.R.S32.HI R4, RZ, 0x1f, R14 ;  /* 0x0000001fff047819 */ /* 0x002fe4000001140e */
[----:B------:R-:W-:Y:S02]  /*1d00*/  LOP3.LUT R55, R160, 0xfffffff8, RZ, 0xc0, !PT ;  /* 0xfffffff8a0377812 */ /* 0x000fe400078ec0ff */
[----:B------:R-:W-:-:S04]  /*1d10*/  LEA.HI R4, R4, R14, RZ, 0x3 ;  /* 0x0000000e04047211 */ /* 0x000fc800078f18ff */
[----:B------:R-:W-:Y:S01]  /*1d20*/  LOP3.LUT R5, R4, 0xfffffff8, RZ, 0xc0, !PT ;  /* 0xfffffff804057812 */ /* 0x000fe200078ec0ff */
[----:B------:R-:W-:Y:S01]  /*1d30*/  IMAD.IADD R55, R58, 0x1, -R55 ;  /* 0x000000013a377824 */ /* 0x000fe200078e0a37 */
[----:B------:R-:W-:-:S03]  /*1d40*/  SHF.R.S32.HI R160, RZ, 0x3, R160 ;  /* 0x00000003ffa07819 */ /* 0x000fc600000114a0 */
[----:B------:R-:W-:Y:S02]  /*1d50*/  IMAD.IADD R5, R14, 0x1, -R5 ;  /* 0x000000010e057824 */ /* 0x000fe400078e0a05 */
[----:B------:R-:W-:Y:S02]  /*1d60*/  IMAD.SHL.U32 R14, R55, 0x8, RZ ;  /* 0x00000008370e7824 */ /* 0x000fe400078e00ff */
[----:B------:R-:W-:-:S03]  /*1d70*/  IMAD.SHL.U32 R23, R160, 0x40, RZ ;  /* 0x00000040a0177824 */ /* 0x000fc600078e00ff */
[----:B------:R-:W-:Y:S02]  /*1d80*/  IADD3 R30, P1, R14, R15, RZ ;  /* 0x0000000f0e1e7210 */ /* 0x000fe40007f3e0ff */
[----:B------:R-:W-:Y:S01]  /*1d90*/  SHF.R.S32.HI R15, RZ, 0x1f, R14 ;  /* 0x0000001fff0f7819 */ /* 0x000fe2000001140e */
[----:B-----5:R-:W-:Y:S01]  /*1da0*/  IMAD R9, R9, R50, RZ ;  /* 0x0000003209097224 */ /* 0x020fe200078e02ff */
[----:B------:R-:W-:Y:S02]  /*1db0*/  SHF.R.S32.HI R56, RZ, 0x4, R22 ;  /* 0x00000004ff387819 */ /* 0x000fe40000011416 */
[----:B------:R-:W-:Y:S01]  /*1dc0*/  LOP3.LUT R23, R23, 0x1c0, RZ, 0xc0, !PT ;  /* 0x000001c017177812 */ /* 0x000fe200078ec0ff */
[----:B------:R-:W-:Y:S01]  /*1dd0*/  IMAD.X R31, R15, 0x1, R19, P1 ;  /* 0x000000010f1f7824 */ /* 0x000fe200008e0613 */
[----:B------:R-:W-:Y:S01]  /*1de0*/  LEA.HI R19, R53, R58, RZ, 0x6 ;  /* 0x0000003a35137211 */ /* 0x000fe200078f30ff */
[C---:B------:R-:W-:Y:S01]  /*1df0*/  IMAD R9, R17.reuse, R51, R9 ;  /* 0x0000003311097224 */ /* 0x040fe200078e0209 */
[----:B------:R-:W-:Y:S01]  /*1e00*/  LEA.HI R22, R22, R56, RZ, 0x1 ;  /* 0x0000003816167211 */ /* 0x000fe200078f08ff */
[----:B------:R-:W-:Y:S01]  /*1e10*/  IMAD.WIDE.U32 R30, R17, R50, R30 ;  /* 0x00000032111e7225 */ /* 0x000fe200078e001e */
[----:B------:R-:W-:-:S02]  /*1e20*/  LOP3.LUT R24, R23, 0x38, R14, 0xf8, !PT ;  /* 0x0000003817187812 */ /* 0x000fc400078ef80e */
[----:B------:R-:W-:Y:S01]  /*1e30*/  SHF.R.U32.HI R23, RZ, 0x3, R23 ;  /* 0x00000003ff177819 */ /* 0x000fe20000011617 */
[----:B------:R-:W-:Y:S01]  /*1e40*/  IMAD.SHL.U32 R19, R19, 0x8, RZ ;  /* 0x0000000813137824 */ /* 0x000fe200078e00ff */
[----:B------:R-:W-:Y:S01]  /*1e50*/  LOP3.LUT R22, R22, 0xfffffffe, RZ, 0xc0, !PT ;  /* 0xfffffffe16167812 */ /* 0x000fe200078ec0ff */
[----:B------:R-:W-:Y:S01]  /*1e60*/  IMAD.IADD R31, R31, 0x1, R9 ;  /* 0x000000011f1f7824 */ /* 0x000fe200078e0209 */
[----:B------:R-:W-:Y:S01]  /*1e70*/  LOP3.LUT R23, R24, R23, RZ, 0x3c, !PT ;  /* 0x0000001718177212 */ /* 0x000fe200078e3cff */
[----:B------:R-:W-:Y:S02]  /*1e80*/  IMAD R9, R29, R16, RZ ;  /* 0x000000101d097224 */ /* 0x000fe400078e02ff */
[----:B------:R-:W-:Y:S01]  /*1e90*/  IMAD.IADD R56, R56, 0x1, -R22 ;  /* 0x0000000138387824 */ /* 0x000fe200078e0a16 */
[----:B------:R-:W-:Y:S01]  /*1ea0*/  LOP3.LUT R158, R23, 0xfffffe00, R19, 0xf8, !PT ;  /* 0xfffffe00179e7812 */ /* 0x000fe200078ef813 */
[-C--:B------:R-:W-:Y:S02]  /*1eb0*/  IMAD R9, R8, R28.reuse, R9 ;  /* 0x0000001c08097224 */ /* 0x080fe400078e0209 */
[----:B------:R-:W-:Y:S01]  /*1ec0*/  IMAD.WIDE.U32 R22, R16, R28, R30 ;  /* 0x0000001c10167225 */ /* 0x000fe200078e001e */
[----:B------:R-:W-:-:S02]  /*1ed0*/  SHF.R.S32.HI R161, RZ, 0x1f, R160 ;  /* 0x0000001fffa17819 */ /* 0x000fc400000114a0 */
[----:B------:R-:W-:Y:S01]  /*1ee0*/  SHF.R.S32.HI R57, RZ, 0x1f, R233 ;  /* 0x0000001fff397819 */ /* 0x000fe200000114e9 */
[----:B------:R-:W-:Y:S02]  /*1ef0*/  IMAD.SHL.U32 R17, R5, 0x40, RZ ;  /* 0x0000004005117824 */ /* 0x000fe400078e00ff */
[----:B------:R-:W-:Y:S02]  /*1f00*/  IMAD.IADD R23, R23, 0x1, R9 ;  /* 0x0000000117177824 */ /* 0x000fe400078e0209 */
[----:B------:R-:W-:Y:S01]  /*1f10*/  IMAD R188, R51, R160, RZ ;  /* 0x000000a033bc7224 */ /* 0x000fe200078e02ff */
[----:B------:R-:W-:Y:S01]  /*1f20*/  LOP3.LUT R17, R17, 0x1c0, RZ, 0xc0, !PT ;  /* 0x000001c011117812 */ /* 0x000fe200078ec0ff */
[----:B------:R-:W-:Y:S02]  /*1f30*/  IMAD.SHL.U32 R19, R56, 0x8, RZ ;  /* 0x0000000838137824 */ /* 0x000fe400078e00ff */
[-C--:B------:R-:W-:Y:S02]  /*1f40*/  IMAD R188, R161, R50.reuse, R188 ;  /* 0x00000032a1bc7224 */ /* 0x080fe400078e02bc */
[----:B------:R-:W-:Y:S01]  /*1f50*/  IMAD.WIDE.U32 R22, R160, R50, R22 ;  /* 0x00000032a0167225 */ /* 0x000fe200078e0016 */
[----:B------:R-:W-:-:S02]  /*1f60*/  LOP3.LUT R19, R17, 0x8, R19, 0xf8, !PT ;  /* 0x0000000811137812 */ /* 0x000fc400078ef813 */
[----:B------:R-:W-:Y:S01]  /*1f70*/  SHF.R.U32.HI R41, RZ, 0x3, R17 ;  /* 0x00000003ff297819 */ /* 0x000fe20000011611 */
[----:B------:R-:W-:Y:S01]  /*1f80*/  IMAD.IADD R188, R23, 0x1, R188 ;  /* 0x0000000117bc7824 */ /* 0x000fe200078e02bc */
[C---:B------:R-:W-:Y:S02]  /*1f90*/  LOP3.LUT P5, RZ, R5.reuse, 0x4, RZ, 0xc0, !PT ;  /* 0x0000000405ff7812 */ /* 0x040fe400078ac0ff */
[----:B------:R-:W-:Y:S01]  /*1fa0*/  LOP3.LUT P4, RZ, R5, 0x2, RZ, 0xc0, !PT ;  /* 0x0000000205ff7812 */ /* 0x000fe2000788c0ff */
[----:B------:R-:W-:Y:S01]  /*1fb0*/  IMAD.SHL.U32 R4, R4, 0x40, RZ ;  /* 0x0000004004047824 */ /* 0x000fe200078e00ff */
[----:B------:R-:W-:Y:S02]  /*1fc0*/  LOP3.LUT R41, R19, R41, RZ, 0x3c, !PT ;  /* 0x0000002913297212 */ /* 0x000fe400078e3cff */
[----:B------:R-:W-:Y:S02]  /*1fd0*/  SHF.R.S32.HI R90, RZ, 0x1f, R61 ;  /* 0x0000001fff5a7819 */ /* 0x000fe4000001143d */
[----:B------:R-:W-:-:S02]  /*1fe0*/  LOP3.LUT R41, R41, 0xfffffe00, R4, 0xf8, !PT ;  /* 0xfffffe0029297812 */ /* 0x000fc400078ef804 */
[----:B------:R-:W-:Y:S02]  /*1ff0*/  SHF.R.S32.HI R167, RZ, 0x1f, R232 ;  /* 0x0000001fffa77819 */ /* 0x000fe400000114e8 */
[----:B------:R-:W-:-:S04]  /*2000*/  LEA.HI R90, R90, R61, RZ, 0x6 ;  /* 0x0000003d5a5a7211 */ /* 0x000fc800078f30ff */
[----:B------:R-:W-:-:S04]  /*2010*/  SHF.R.S32.HI R90, RZ, 0x6, R90 ;  /* 0x00000006ff5a7819 */ /* 0x000fc8000001145a */
[----:B------:R-:W-:Y:S01]  /*2020*/  IMNMX R90, R228, R90, !PT ;  /* 0x0000005ae45a7217 */ /* 0x000fe20007800200 */
[----:B------:R-:W-:-:S04]  /*2030*/  IMAD.WIDE R172, R234, 0x40, R160 ;  /* 0x00000040eaac7825 */ /* 0x000fc800078e02a0 */
        /* <DEDUP_REMOVED lines=16> */
[----:B------:R-:W-:Y:S02]  /*2140*/  @P0 IMAD.MOV.U32 R17, RZ, RZ, R24 ;  /* 0x000000ffff110224 */ /* 0x000fe400078e0018 */
[----:B---3--:R-:W-:-:S04]  /*2150*/  @!P0 IMAD R9, R27, R233, RZ ;  /* 0x000000e91b098224 */ /* 0x008fc800078e02ff */
[C---:B------:R-:W-:Y:S02]  /*2160*/  @!P0 IMAD R9, R26.reuse, R57, R9 ;  /* 0x000000391a098224 */ /* 0x040fe400078e0209 */
[----:B------:R-:W-:Y:S01]  /*2170*/  @!P0 IMAD.WIDE.U32 R26, R26, R233, RZ ;  /* 0x000000e91a1a8225 */ /* 0x000fe200078e00ff */
[----:B------:R-:W-:-:S03]  /*2180*/  LEA R189, P1, R22, R10, 0x1 ;  /* 0x0000000a16bd7211 */ /* 0x000fc600078208ff */
[----:B------:R-:W-:Y:S02]  /*2190*/  @!P0 IMAD.MOV.U32 R17, RZ, RZ, R26 ;  /* 0x000000ffff118224 */ /* 0x000fe400078e001a */
[----:B------:R-:W-:Y:S01]  /*21a0*/  @P0 IMAD R5, R13, R236, RZ ;  /* 0x000000ec0d050224 */ /* 0x000fe200078e02ff */
[----:B------:R-:W-:Y:S02]  /*21b0*/  LEA.HI.X R188, R22, R11, R188, 0x1, P1 ;  /* 0x0000000b16bc7211 */ /* 0x000fe400008f0cbc */
[C---:B------:R-:W-:Y:S01]  /*21c0*/  IADD3 R11, R14.reuse, 0x40, RZ ;  /* 0x000000400e0b7810 */ /* 0x040fe20007ffe0ff */
[----:B------:R-:W-:Y:S01]  /*21d0*/  @P0 IMAD.IADD R5, R25, 0x1, R5 ;  /* 0x0000000119050824 */ /* 0x000fe200078e0205 */
[----:B------:R-:W-:Y:S01]  /*21e0*/  IADD3 R24, P2, R14, R17, RZ ;  /* 0x000000110e187210 */ /* 0x000fe20007f5e0ff */
[----:B------:R-:W-:Y:S02]  /*21f0*/  @!P0 IMAD.IADD R5, R27, 0x1, R9 ;  /* 0x000000011b058824 */ /* 0x000fe400078e0209 */
[----:B------:R-:W-:-:S02]  /*2200*/  @P0 IMAD.MOV.U32 R176, RZ, RZ, R12 ;  /* 0x000000ffffb00224 */ /* 0x000fc400078e000c */
[--C-:B------:R-:W-:Y:S02]  /*2210*/  @P0 IMAD.MOV.U32 R177, RZ, RZ, R13.reuse ;  /* 0x000000ffffb10224 */ /* 0x100fe400078e000d */
[----:B------:R-:W-:Y:S02]  /*2220*/  @!P0 IMAD.MOV.U32 R176, RZ, RZ, R12 ;  /* 0x000000ffffb08224 */ /* 0x000fe400078e000c */
[----:B------:R-:W-:Y:S01]  /*2230*/  @!P0 IMAD.MOV.U32 R177, RZ, RZ, R13 ;  /* 0x000000ffffb18224 */ /* 0x000fe200078e000d */
[-C--:B----4-:R-:W-:Y:S01]  /*2240*/  ISETP.GE.AND P0, PT, R11, R63.reuse, PT ;  /* 0x0000003f0b00720c */ /* 0x090fe20003f06270 */
[----:B------:R-:W-:Y:S01]  /*2250*/  IMAD R4, R7, R232, RZ ;  /* 0x000000e807047224 */ /* 0x000fe200078e02ff */
[C---:B------:R-:W-:Y:S01]  /*2260*/  IADD3 R9, R14.reuse, 0xc0, RZ ;  /* 0x000000c00e097810 */ /* 0x040fe20007ffe0ff */
[----:B------:R-:W-:Y:S01]  /*2270*/  IMAD.X R25, R15, 0x1, R5, P2 ;  /* 0x000000010f197824 */ /* 0x000fe200010e0605 */
[----:B------:R-:W-:Y:S02]  /*2280*/  ISETP.GE.AND P1, PT, R14, R63, PT ;  /* 0x0000003f0e00720c */ /* 0x000fe40003f26270 */
[----:B------:R-:W-:-:S02]  /*2290*/  SEL R5, RZ, 0xffffffff, P0 ;  /* 0xffffffffff057807 */ /* 0x000fc40000000000 */
[----:B------:R-:W-:Y:S01]  /*22a0*/  IADD3 R10, R14, 0x80, RZ ;  /* 0x000000800e0a7810 */ /* 0x000fe20007ffe0ff */
[----:B------:R-:W-:Y:S01]  /*22b0*/  IMAD R4, R6, R167, R4 ;  /* 0x000000a706047224 */ /* 0x000fe200078e0204 */
[-C--:B------:R-:W-:Y:S01]  /*22c0*/  ISETP.GE.AND P0, PT, R9, R63.reuse, PT ;  /* 0x0000003f0900720c */ /* 0x080fe20003f06270 */
[----:B------:R-:W-:Y:S01]  /*22d0*/  IMAD.WIDE.U32 R12, R232, R6, R24 ;  /* 0x00000006e80c7225 */ /* 0x000fe200078e0018 */
[----:B------:R-:W-:Y:S02]  /*22e0*/  SEL R6, RZ, 0x1, P1 ;  /* 0x00000001ff067807 */ /* 0x000fe40000800000 */
[----:B------:R-:W-:Y:S02]  /*22f0*/  ISETP.GE.AND P1, PT, R10, R63, PT ;  /* 0x0000003f0a00720c */ /* 0x000fe40003f26270 */
[----:B------:R-:W-:Y:S01]  /*2300*/  SEL R60, RZ, 0x8, P0 ;  /* 0x00000008ff3c7807 */ /* 0x000fe20000000000 */
[----:B------:R-:W-:Y:S01]  /*2310*/  IMAD.IADD R13, R13, 0x1, R4 ;  /* 0x000000010d0d7824 */ /* 0x000fe200078e0204 */
[----:B------:R-:W-:-:S02]  /*2320*/  IADD3 R162, P0, R14, R3, RZ ;  /* 0x000000030ea27210 */ /* 0x000fc40007f1e0ff */
[----:B------:R-:W-:Y:S02]  /*2330*/  SEL R4, RZ, 0x4, P1 ;  /* 0x00000004ff047807 */ /* 0x000fe40000800000 */
[----:B------:R-:W-:Y:S01]  /*2340*/  ISETP.GT.AND P1, PT, R165, R90, PT ;  /* 0x0000005aa500720c */ /* 0x000fe20003f24270 */
[----:B------:R-:W-:Y:S02]  /*2350*/  IMAD.X R163, R15, 0x1, R0, P0 ;  /* 0x000000010fa37824 */ /* 0x000fe400000e0600 */
[----:B------:R-:W-:Y:S02]  /*2360*/  IMAD.SHL.U32 R5, R5, 0x2, RZ ;  /* 0x0000000205057824 */ /* 0x000fe400078e00ff */
[----:B------:R-:W-:Y:S02]  /*2370*/  IMAD R174, R173, R176, RZ ;  /* 0x000000b0adae7224 */ /* 0x000fe400078e02ff */
[----:B------:R-:W-:Y:S01]  /*2380*/  IMAD.WIDE.U32 R162, R160, R48, R162 ;  /* 0x00000030a0a27225 */ /* 0x000fe200078e00a2 */
[----:B------:R-:W-:-:S03]  /*2390*/  LOP3.LUT R5, R5, 0x2, R6, 0xe2, !PT ;  /* 0x0000000205057812 */ /* 0x000fc600078ee206 */
[----:B------:R-:W-:Y:S01]  /*23a0*/  IMAD R174, R172, R177, R174 ;  /* 0x000000b1acae7224 */ /* 0x000fe200078e02ae */
[----:B------:R-:W-:Y:S01]  /*23b0*/  LEA R230, P0, R162, R170, 0x1 ;  /* 0x000000aaa2e67211 */ /* 0x000fe200078008ff */
[----:B------:R-:W-:Y:S02]  /*23c0*/  IMAD.IADD R169, R163, 0x1, R168 ;  /* 0x00000001a3a97824 */ /* 0x000fe400078e02a8 */
[----:B------:R-:W-:Y:S01]  /*23d0*/  IMAD.WIDE.U32 R172, R172, R176, R12 ;  /* 0x000000b0acac7225 */ /* 0x000fe200078e000c */
[----:B------:R-:W-:Y:S02]  /*23e0*/  LOP3.LUT R60, R60, R5, R4, 0xfe, !PT ;  /* 0x000000053c3c7212 */ /* 0x000fe400078efe04 */
[----:B------:R-:W-:Y:S01]  /*23f0*/  LEA.HI.X R229, R162, R171, R169, 0x1, P0 ;  /* 0x000000aba2e57211 */ /* 0x000fe200000f0ca9 */
[----:B------:R-:W-:Y:S02]  /*2400*/  @!P3 IMAD.MOV.U32 R18, RZ, RZ, RZ ;  /* 0x000000ffff12b224 */ /* 0x000fe400078e00ff */
        /* <DEDUP_REMOVED lines=14> */
[----:B------:R-:W-:Y:S01]  /*24f0*/  IMAD.SHL.U32 R68, R50, 0x20, RZ ;  /* 0x0000002032447824 */ /* 0x000fe200078e00ff */
        /* <DEDUP_REMOVED lines=159> */
.L_x_7071:
        /* <DEDUP_REMOVED lines=31> */
.L_x_6955:
[----:B------:R-:W-:Y:S05]  /*30e0*/  BSYNC B0 ;  /* 0x0000000000007941 */ /* 0x000fea0003800000 */
.L_x_6954:
        /* <DEDUP_REMOVED lines=21> */
.L_x_6957:
[----:B------:R-:W-:Y:S05]  /*3240*/  BSYNC B0 ;  /* 0x0000000000007941 */ /* 0x000fea0003800000 */
.L_x_6956:
        /* <DEDUP_REMOVED lines=21> */
.L_x_6959:
[----:B------:R-:W-:Y:S05]  /*33a0*/  BSYNC B0 ;  /* 0x0000000000007941 */ /* 0x000fea0003800000 */
.L_x_6958:
        /* <DEDUP_REMOVED lines=21> */
.L_x_6961:
[----:B------:R-:W-:Y:S05]  /*3500*/  BSYNC B0 ;  /* 0x0000000000007941 */ /* 0x000fea0003800000 */
.L_x_6960:
        /* <DEDUP_REMOVED lines=66> */
.L_x_6968:
[----:B------:R-:W-:Y:S05]  /*3930*/  BSYNC B0 ;  /* 0x0000000000007941 */ /* 0x000fea0003800000 */
.L_x_6967:
        /* <DEDUP_REMOVED lines=51> */
.L_x_6970:
[----:B------:R-:W-:Y:S05]  /*3c70*/  BSYNC B0 ;  /* 0x0000000000007941 */ /* 0x000fea0003800000 */
.L_x_6969:
        /* <DEDUP_REMOVED lines=51> */
.L_x_6972:
[----:B------:R-:W-:Y:S05]  /*3fb0*/  BSYNC B0 ;  /* 0x0000000000007941 */ /* 0x000fea0003800000 */
.L_x_6971:
        /* <DEDUP_REMOVED lines=50> */
.L_x_6966:
[----:B------:R-:W-:Y:S05]  /*42e0*/  BSYNC B1 ;  /* 0x0000000000017941 */ /* 0x000fea0003800000 */
.L_x_6965:
        /* <DEDUP_REMOVED lines=63> */
.L_x_6976:
[----:B------:R-:W-:Y:S05]  /*46e0*/  BSYNC B0 ;  /* 0x0000000000007941 */ /* 0x000fea0003800000 */
.L_x_6975:
        /* <DEDUP_REMOVED lines=53> */
.L_x_6978:
[----:B------:R-:W-:Y:S05]  /*4a40*/  BSYNC B0 ;  /* 0x0000000000007941 */ /* 0x000fea0003800000 */
.L_x_6977:
        /* <DEDUP_REMOVED lines=53> */
.L_x_6980:
[----:B------:R-:W-:Y:S05]  /*4da0*/  BSYNC B0 ;  /* 0x0000000000007941 */ /* 0x000fea0003800000 */
.L_x_6979:
        /* <DEDUP_REMOVED lines=52> */
.L_x_6974:
[----:B------:R-:W-:Y:S05]  /*50f0*/  BSYNC B1 ;  /* 0x0000000000017941 */ /* 0x000fea0003800000 */
.L_x_6973:
        /* <DEDUP_REMOVED lines=63> */
.L_x_6984:
[----:B------:R-:W-:Y:S05]  /*54f0*/  BSYNC B0 ;  /* 0x0000000000007941 */ /* 0x000fea0003800000 */
.L_x_6983:
        /* <DEDUP_REMOVED lines=53> */
.L_x_6986:
[----:B------:R-:W-:Y:S05]  /*5850*/  BSYNC B0 ;  /* 0x0000000000007941 */ /* 0x000fea0003800000 */
.L_x_6985:
        /* <DEDUP_REMOVED lines=53> */
.L_x_6988:
[----:B------:R-:W-:Y:S05]  /*5bb0*/  BSYNC B0 ;  /* 0x0000000000007941 */ /* 0x000fea0003800000 */
.L_x_6987:
        /* <DEDUP_REMOVED lines=52> */
.L_x_6982:
[----:B------:R-:W-:Y:S05]  /*5f00*/  BSYNC B1 ;  /* 0x0000000000017941 */ /* 0x000fea0003800000 */
.L_x_6981:
        /* <DEDUP_REMOVED lines=67> */
.L_x_6992:
[----:B------:R-:W-:Y:S05]  /*6340*/  BSYNC B0 ;  /* 0x0000000000007941 */ /* 0x000fea0003800000 */
.L_x_6991:
        /* <DEDUP_REMOVED lines=53> */
.L_x_6994:
[----:B------:R-:W-:Y:S05]  /*66a0*/  BSYNC B0 ;  /* 0x0000000000007941 */ /* 0x000fea0003800000 */
.L_x_6993:
        /* <DEDUP_REMOVED lines=53> */
.L_x_6996:
[----:B------:R-:W-:Y:S05]  /*6a00*/  BSYNC B0 ;  /* 0x0000000000007941 */ /* 0x000fea0003800000 */
.L_x_6995:
        /* <DEDUP_REMOVED lines=52> */
.L_x_6990:
[----:B------:R-:W-:Y:S05]  /*6d50*/  BSYNC B1 ;  /* 0x0000000000017941 */ /* 0x000fea0003800000 */
.L_x_6989:
[----:B------:R-:W2:Y:S02]  /*6d60*/  LD.E R0, [R20.64+0xd0] ;  /* 0x0000d00614007980 */ /* 0x000ea4000c101900 */
[----:B--2---:R-:W-:Y:S05]  /*6d70*/  IMAD.U32 R0, R0, -0x20, RZ ;  /* 0xffffffe000007824 */ /* 0x004fea00078e00ff */
[C---:B------:R-:W-:Y:S02]  /*6d80*/  LEA R18, P1, R0.reuse, R18, 0x1 ;  /* 0x0000001200127211 */ /* 0x040fe400078208ff */
[C---:B------:R-:W-:Y:S02]  /*6d90*/  LEA R42, P0, R0.reuse, R42, 0x1 ;  /* 0x0000002a002a7211 */ /* 0x040fe400078008ff */
[C---:B------:R-:W-:Y:S02]  /*6da0*/  LEA.HI.X.SX32 R19, R0.reuse, R19, 0x1, P1 ;  /* 0x0000001300137211 */ /* 0x040fe400008f0eff */
[----:B------:R-:W-:Y:S01]  /*6db0*/  LEA.HI.X.SX32 R43, R0, R43, 0x1, P0 ;  /* 0x0000002b002b7211 */ /* 0x000fe200000f0eff */
[----:B------:R-:W-:-:S05]  /*6dc0*/  BRA `(.L_x_6997) ;  /* 0x00006a3000007947 */ /* 0x000fca0003800000 */
.L_x_6964:
        /* <DEDUP_REMOVED lines=94> */
.L_x_7003:
[----:B------:R-:W-:Y:S05]  /*73b0*/  BSYNC B0 ;  /* 0x0000000000007941 */ /* 0x000fea0003800000 */
.L_x_7002:
[----:B-----5:R2:W-:Y:S02]  /*73c0*/  ST.E.128 [R126.64], R24 ;  /* 0x000000187e007985 */ /* 0x0205e4000c101d06 */
.L_x_7001:
[----:B------:R-:W-:Y:S05]  /*73d0*/  BSYNC B1 ;  /* 0x0000000000017941 */ /* 0x000fea0003800000 */
.L_x_7000:
        /* <DEDUP_REMOVED lines=92> */
.L_x_7007:
[----:B------:R-:W-:Y:S05]  /*79a0*/  BSYNC B0 ;  /* 0x0000000000007941 */ /* 0x000fea0003800000 */
.L_x_7006:
[----:B-----5:R2:W-:Y:S02]  /*79b0*/  ST.E.128 [R126.64+0x80], R24 ;  /* 0x000080187e007985 */ /* 0x0205e4000c101d06 */
.L_x_7005:
[----:B------:R-:W-:Y:S05]  /*79c0*/  BSYNC B1 ;  /* 0x0000000000017941 */ /* 0x000fea0003800000 */
.L_x_7004:
        /* <DEDUP_REMOVED lines=92> */
.L_x_7011:
[----:B------:R-:W-:Y:S05]  /*7f90*/  BSYNC B0 ;  /* 0x0000000000007941 */ /* 0x000fea0003800000 */
.L_x_7010:
[----:B-----5:R2:W-:Y:S02]  /*7fa0*/  ST.E.128 [R126.64+0x100], R24 ;  /* 0x000100187e007985 */ /* 0x0205e4000c101d06 */
.L_x_7009:
[----:B------:R-:W-:Y:S05]  /*7fb0*/  BSYNC B1 ;  /* 0x0000000000017941 */ /* 0x000fea0003800000 */
.L_x_7008:
        /* <DEDUP_REMOVED lines=91> */
.L_x_7013:
[----:B------:R-:W-:Y:S05]  /*8570*/  BSYNC B0 ;  /* 0x0000000000007941 */ /* 0x000fea0003800000 */
.L_x_7012:
[----:B-----5:R2:W-:Y:S02]  /*8580*/  ST.E.128 [R126.64+0x180], R24 ;  /* 0x000180187e007985 */ /* 0x0205e4000c101d06 */
.L_x_6999:
[----:B------:R-:W-:Y:S05]  /*8590*/  BSYNC B2 ;  /* 0x0000000000027941 */ /* 0x000fea0003800000 */
.L_x_6998:
        /* <DEDUP_REMOVED lines=97> */
.L_x_7019:
[----:B------:R-:W-:Y:S05]  /*8bb0*/  BSYNC B0 ;  /* 0x0000000000007941 */ /* 0x000fea0003800000 */
.L_x_7018:
[C---:B------:R-:W-:Y:S04]  /*8bc0*/  LEA R2, P0, R226.reuse, R126, 0x1 ;  /* 0x0000007ee2027211 */ /* 0x040fe800078008ff */
[----:B------:R-:W-:Y:S05]  /*8bd0*/  LEA.HI.X R3, R226, R127, R227, 0x1, P0 ;  /* 0x0000007fe2037211 */ /* 0x000fea00000f0ce3 */
[----:B-----5:R2:W-:Y:S04]  /*8be0*/  ST.E.128 [R2.64], R24 ;  /* 0x0000001802007985 */ /* 0x0205e8000c101d06 */
.L_x_7017:
[----:B------:R-:W-:Y:S05]  /*8bf0*/  BSYNC B1 ;  /* 0x0000000000017941 */ /* 0x000fea0003800000 */
.L_x_7016:
        /* <DEDUP_REMOVED lines=92> */
.L_x_7023:
[----:B------:R-:W-:Y:S05]  /*91c0*/  BSYNC B0 ;  /* 0x0000000000007941 */ /* 0x000fea0003800000 */
.L_x_7022:
[C---:B------:R-:W-:Y:S04]  /*91d0*/  LEA R2, P0, R87.reuse, R126, 0x1 ;  /* 0x0000007e57027211 */ /* 0x040fe800078008ff */
[----:B------:R-:W-:Y:S05]  /*91e0*/  LEA.HI.X R3, R87, R127, R86, 0x1, P0 ;  /* 0x0000007f57037211 */ /* 0x000fea00000f0c56 */
[----:B-----5:R2:W-:Y:S04]  /*91f0*/  ST.E.128 [R2.64], R24 ;  /* 0x0000001802007985 */ /* 0x0205e8000c101d06 */
.L_x_7021:
[----:B------:R-:W-:Y:S05]  /*9200*/  BSYNC B1 ;  /* 0x0000000000017941 */ /* 0x000fea0003800000 */
.L_x_7020:
        /* <DEDUP_REMOVED lines=92> */
.L_x_7027:
[----:B------:R-:W-:Y:S05]  /*97d0*/  BSYNC B0 ;  /* 0x0000000000007941 */ /* 0x000fea0003800000 */
.L_x_7026:
[C---:B------:R-:W-:Y:S04]  /*97e0*/  LEA R2, P0, R83.reuse, R126, 0x1 ;  /* 0x0000007e53027211 */ /* 0x040fe800078008ff */
[----:B------:R-:W-:Y:S05]  /*97f0*/  LEA.HI.X R3, R83, R127, R82, 0x1, P0 ;  /* 0x0000007f53037211 */ /* 0x000fea00000f0c52 */
[----:B-----5:R2:W-:Y:S04]  /*9800*/  ST.E.128 [R2.64], R24 ;  /* 0x0000001802007985 */ /* 0x0205e8000c101d06 */
.L_x_7025:
[----:B------:R-:W-:Y:S05]  /*9810*/  BSYNC B1 ;  /* 0x0000000000017941 */ /* 0x000fea0003800000 */
.L_x_7024:
        /* <DEDUP_REMOVED lines=91> */
.L_x_7029:
[----:B------:R-:W-:Y:S05]  /*9dd0*/  BSYNC B0 ;  /* 0x0000000000007941 */ /* 0x000fea0003800000 */
.L_x_7028:
[C---:B------:R-:W-:Y:S04]  /*9de0*/  LEA R2, P0, R77.reuse, R126, 0x1 ;  /* 0x0000007e4d027211 */ /* 0x040fe800078008ff */
[----:B------:R-:W-:Y:S05]  /*9df0*/  LEA.HI.X R3, R77, R127, R76, 0x1, P0 ;  /* 0x0000007f4d037211 */ /* 0x000fea00000f0c4c */
[----:B-----5:R2:W-:Y:S04]  /*9e00*/  ST.E.128 [R2.64], R24 ;  /* 0x0000001802007985 */ /* 0x0205e8000c101d06 */
.L_x_7015:
[----:B------:R-:W-:Y:S05]  /*9e10*/  BSYNC B2 ;  /* 0x0000000000027941 */ /* 0x000fea0003800000 */
.L_x_7014:
        /* <DEDUP_REMOVED lines=97> */
.L_x_7035:
[----:B------:R-:W-:Y:S05]  /*a430*/  BSYNC B0 ;  /* 0x0000000000007941 */ /* 0x000fea0003800000 */
.L_x_7034:
[C---:B------:R-:W-:Y:S04]  /*a440*/  LEA R2, P0, R88.reuse, R126, 0x1 ;  /* 0x0000007e58027211 */ /* 0x040fe800078008ff */
[----:B------:R-:W-:Y:S05]  /*a450*/  LEA.HI.X R3, R88, R127, R89, 0x1, P0 ;  /* 0x0000007f58037211 */ /* 0x000fea00000f0c59 */
[----:B-----5:R2:W-:Y:S04]  /*a460*/  ST.E.128 [R2.64], R24 ;  /* 0x0000001802007985 */ /* 0x0205e8000c101d06 */
.L_x_7033:
[----:B------:R-:W-:Y:S05]  /*a470*/  BSYNC B1 ;  /* 0x0000000000017941 */ /* 0x000fea0003800000 */
.L_x_7032:
        /* <DEDUP_REMOVED lines=92> */
.L_x_7039:
[----:B------:R-:W-:Y:S05]  /*aa40*/  BSYNC B0 ;  /* 0x0000000000007941 */ /* 0x000fea0003800000 */
.L_x_7038:
[C---:B------:R-:W-:Y:S04]  /*aa50*/  LEA R2, P0, R85.reuse, R126, 0x1 ;  /* 0x0000007e55027211 */ /* 0x040fe800078008ff */
[----:B------:R-:W-:Y:S05]  /*aa60*/  LEA.HI.X R3, R85, R127, R84, 0x1, P0 ;  /* 0x0000007f55037211 */ /* 0x000fea00000f0c54 */
[----:B-----5:R2:W-:Y:S04]  /*aa70*/  ST.E.128 [R2.64], R24 ;  /* 0x0000001802007985 */ /* 0x0205e8000c101d06 */
.L_x_7037:
[----:B------:R-:W-:Y:S05]  /*aa80*/  BSYNC B1 ;  /* 0x0000000000017941 */ /* 0x000fea0003800000 */
.L_x_7036:
        /* <DEDUP_REMOVED lines=92> */
.L_x_7043:
[----:B------:R-:W-:Y:S05]  /*b050*/  BSYNC B0 ;  /* 0x0000000000007941 */ /* 0x000fea0003800000 */
.L_x_7042:
[C---:B------:R-:W-:Y:S04]  /*b060*/  LEA R2, P0, R81.reuse, R126, 0x1 ;  /* 0x0000007e51027211 */ /* 0x040fe800078008ff */
[----:B------:R-:W-:Y:S05]  /*b070*/  LEA.HI.X R3, R81, R127, R80, 0x1, P0 ;  /* 0x0000007f51037211 */ /* 0x000fea00000f0c50 */
[----:B-----5:R2:W-:Y:S04]  /*b080*/  ST.E.128 [R2.64], R24 ;  /* 0x0000001802007985 */ /* 0x0205e8000c101d06 */
.L_x_7041:
[----:B------:R-:W-:Y:S05]  /*b090*/  BSYNC B1 ;  /* 0x0000000000017941 */ /* 0x000fea0003800000 */
.L_x_7040:
        /* <DEDUP_REMOVED lines=91> */
.L_x_7045:
[----:B------:R-:W-:Y:S05]  /*b650*/  BSYNC B0 ;  /* 0x0000000000007941 */ /* 0x000fea0003800000 */
.L_x_7044:
[C---:B------:R-:W-:Y:S04]  /*b660*/  LEA R2, P0, R75.reuse, R126, 0x1 ;  /* 0x0000007e4b027211 */ /* 0x040fe800078008ff */
[----:B------:R-:W-:Y:S05]  /*b670*/  LEA.HI.X R3, R75, R127, R74, 0x1, P0 ;  /* 0x0000007f4b037211 */ /* 0x000fea00000f0c4a */
[----:B-----5:R2:W-:Y:S04]  /*b680*/  ST.E.128 [R2.64], R24 ;  /* 0x0000001802007985 */ /* 0x0205e8000c101d06 */
.L_x_7031:
[----:B------:R-:W-:Y:S05]  /*b690*/  BSYNC B2 ;  /* 0x0000000000027941 */ /* 0x000fea0003800000 */
.L_x_7030:
        /* <DEDUP_REMOVED lines=100> */
.L_x_7051:
[----:B------:R-:W-:Y:S05]  /*bce0*/  BSYNC B0 ;  /* 0x0000000000007941 */ /* 0x000fea0003800000 */
.L_x_7050:
[----:B------:R-:W-:Y:S02]  /*bcf0*/  IMAD R0, R49, 0x60, RZ ;  /* 0x0000006031007824 */ /* 0x000fe400078e02ff */
[----:B------:R-:W-:Y:S05]  /*bd00*/  IMAD.WIDE.U32 R2, R48, 0x60, R126 ;  /* 0x0000006030027825 */ /* 0x000fea00078e007e */
[----:B------:R-:W-:Y:S05]  /*bd10*/  IADD3 R3, R3, R0, RZ ;  /* 0x0000000003037210 */ /* 0x000fea0007ffe0ff */
[----:B-----5:R2:W-:Y:S02]  /*bd20*/  ST.E.128 [R2.64], R24 ;  /* 0x0000001802007985 */ /* 0x0205e4000c101d06 */
.L_x_7049:
[----:B------:R-:W-:Y:S05]  /*bd30*/  BSYNC B1 ;  /* 0x0000000000017941 */ /* 0x000fea0003800000 */
.L_x_7048:
        /* <DEDUP_REMOVED lines=92> */
.L_x_7055:
[----:B------:R-:W-:Y:S05]  /*c300*/  BSYNC B0 ;  /* 0x0000000000007941 */ /* 0x000fea0003800000 */
.L_x_7054:
[C---:B------:R-:W-:Y:S04]  /*c310*/  LEA R2, P0, R79.reuse, R126, 0x1 ;  /* 0x0000007e4f027211 */ /* 0x040fe800078008ff */
[----:B------:R-:W-:Y:S05]  /*c320*/  LEA.HI.X R3, R79, R127, R78, 0x1, P0 ;  /* 0x0000007f4f037211 */ /* 0x000fea00000f0c4e */
[----:B-----5:R2:W-:Y:S04]  /*c330*/  ST.E.128 [R2.64], R24 ;  /* 0x0000001802007985 */ /* 0x0205e8000c101d06 */
.L_x_7053:
[----:B------:R-:W-:Y:S05]  /*c340*/  BSYNC B1 ;  /* 0x0000000000017941 */ /* 0x000fea0003800000 */
.L_x_7052:
        /* <DEDUP_REMOVED lines=92> */
.L_x_7059:
[----:B------:R-:W-:Y:S05]  /*c910*/  BSYNC B0 ;  /* 0x0000000000007941 */ /* 0x000fea0003800000 */
.L_x_7058:
[C---:B------:R-:W-:Y:S04]  /*c920*/  LEA R2, P0, R73.reuse, R126, 0x1 ;  /* 0x0000007e49027211 */ /* 0x040fe800078008ff */
[----:B------:R-:W-:Y:S05]  /*c930*/  LEA.HI.X R3, R73, R127, R72, 0x1, P0 ;  /* 0x0000007f49037211 */ /* 0x000fea00000f0c48 */
[----:B-----5:R2:W-:Y:S04]  /*c940*/  ST.E.128 [R2.64], R24 ;  /* 0x0000001802007985 */ /* 0x0205e8000c101d06 */
.L_x_7057:
[----:B------:R-:W-:Y:S05]  /*c950*/  BSYNC B1 ;  /* 0x0000000000017941 */ /* 0x000fea0003800000 */
.L_x_7056:
        /* <DEDUP_REMOVED lines=91> */
.L_x_7061:
[----:B------:R-:W-:Y:S05]  /*cf10*/  BSYNC B0 ;  /* 0x0000000000007941 */ /* 0x000fea0003800000 */
.L_x_7060:
[C---:B------:R-:W-:Y:S04]  /*cf20*/  LEA R2, P0, R71.reuse, R126, 0x1 ;  /* 0x0000007e47027211 */ /* 0x040fe800078008ff */
[----:B------:R-:W-:Y:S05]  /*cf30*/  LEA.HI.X R3, R71, R127, R70, 0x1, P0 ;  /* 0x0000007f47037211 */ /* 0x000fea00000f0c46 */
[----:B-----5:R2:W-:Y:S04]  /*cf40*/  ST.E.128 [R2.64], R24 ;  /* 0x0000001802007985 */ /* 0x0205e8000c101d06 */
.L_x_7047:
[----:B------:R-:W-:Y:S05]  /*cf50*/  BSYNC B2 ;  /* 0x0000000000027941 */ /* 0x000fea0003800000 */
.L_x_7046:
        /* <DEDUP_REMOVED lines=11> */
.L_x_6963:
        /* <DEDUP_REMOVED lines=22> */
.L_x_7063:
[----:B------:R-:W-:Y:S05]  /*d170*/  BSYNC B0 ;  /* 0x0000000000007941 */ /* 0x000fea0003800000 */
.L_x_7062:
        /* <DEDUP_REMOVED lines=33> */
.L_x_7065:
[----:B------:R-:W-:Y:S05]  /*d390*/  BSYNC B0 ;  /* 0x0000000000007941 */ /* 0x000fea0003800000 */
.L_x_7064:
        /* <DEDUP_REMOVED lines=33> */
.L_x_7067:
[----:B------:R-:W-:Y:S05]  /*d5b0*/  BSYNC B0 ;  /* 0x0000000000007941 */ /* 0x000fea0003800000 */
.L_x_7066:
        /* <DEDUP_REMOVED lines=36> */
.L_x_6997:
[----:B------:R-:W-:Y:S05]  /*d800*/  BSYNC B3 ;  /* 0x0000000000037941 */ /* 0x000fea0003800000 */
.L_x_6962:
        /* <DEDUP_REMOVED lines=91> */
.L_x_7069:
        /* <DEDUP_REMOVED lines=10> */
.L_x_7070:
[----:B------:R-:W-:Y:S05]  /*de60*/  BSYNC B0 ;  /* 0x0000000000007941 */ /* 0x000fea0003800000 */
.L_x_7068:
[----:B------:R-:W-:Y:S04]  /*de70*/  IADD3 R12, R12, -0x1, RZ ;  /* 0xffffffff0c0c7810 */ /* 0x000fe80007ffe0ff */
[----:B------:R-:W-:Y:S11]  /*de80*/  ISETP.GT.AND P0, PT, R12, R90, PT ;  /* 0x0000005a0c00720c */ /* 0x000ff60003f04270 */
[----:B------:R-:W-:Y:S02]  /*de90*/  @!UPT UIADD3 URZ, URZ, URZ, URZ ;  /* 0x0000003f3f3ff290 */ /* 0x000fe4000fffe03f */
[----:B------:R-:W-:-:S05]  /*dea0*/  @P0 BRA `(.L_x_7071) ;  /* 0xffff504000000947 */ /* 0x000fca000383ffff */
.L_x_6953:
        /* <DEDUP_REMOVED lines=25> */
[----:B------:R-:W-:Y:S01]  /*e040*/  LEA R64, P2, R172, R178, 0x1 ;  /* 0x000000b2ac407211 */ /* 0x000fe200078408ff */
        /* <DEDUP_REMOVED lines=85> */
.L_x_7080:
[----:B------:R-:W-:Y:S05]  /*e5a0*/  BSYNC B0 ;  /* 0x0000000000007941 */ /* 0x000fea0003800000 */
.L_x_7079:
[----:B-----5:R3:W-:Y:S02]  /*e5b0*/  STS.128 [R237], R24 ;  /* 0x00000018ed007388 */ /* 0x0207e40000000c00 */
.L_x_7078:
[----:B------:R-:W-:Y:S05]  /*e5c0*/  BSYNC B1 ;  /* 0x0000000000017941 */ /* 0x000fea0003800000 */
.L_x_7077:
        /* <DEDUP_REMOVED lines=50> */
.L_x_7084:
[----:B------:R-:W-:Y:S05]  /*e8f0*/  BSYNC B0 ;  /* 0x0000000000007941 */ /* 0x000fea0003800000 */
.L_x_7083:
[----:B-----5:R1:W-:Y:S02]  /*e900*/  STS.128 [R237+0x2000], R24 ;  /* 0x00200018ed007388 */ /* 0x0203e40000000c00 */
.L_x_7082:
[----:B------:R-:W-:Y:S05]  /*e910*/  BSYNC B1 ;  /* 0x0000000000017941 */ /* 0x000fea0003800000 */
.L_x_7081:
        /* <DEDUP_REMOVED lines=50> */
.L_x_7088:
[----:B------:R-:W-:Y:S05]  /*ec40*/  BSYNC B0 ;  /* 0x0000000000007941 */ /* 0x000fea0003800000 */
.L_x_7087:
[----:B-----5:R3:W-:Y:S02]  /*ec50*/  STS.128 [R237+0x4000], R24 ;  /* 0x00400018ed007388 */ /* 0x0207e40000000c00 */
.L_x_7086:
[----:B------:R-:W-:Y:S05]  /*ec60*/  BSYNC B1 ;  /* 0x0000000000017941 */ /* 0x000fea0003800000 */
.L_x_7085:
        /* <DEDUP_REMOVED lines=49> */
.L_x_7090:
[----:B------:R-:W-:Y:S05]  /*ef80*/  BSYNC B0 ;  /* 0x0000000000007941 */ /* 0x000fea0003800000 */
.L_x_7089:
[----:B-----5:R3:W-:Y:S02]  /*ef90*/  STS.128 [R237+0x6000], R24 ;  /* 0x00600018ed007388 */ /* 0x0207e40000000c00 */
.L_x_7076:
[----:B------:R-:W-:Y:S05]  /*efa0*/  BSYNC B2 ;  /* 0x0000000000027941 */ /* 0x000fea0003800000 */
.L_x_7075:
        /* <DEDUP_REMOVED lines=63> */
.L_x_7096:
[----:B------:R-:W-:Y:S05]  /*f3a0*/  BSYNC B0 ;  /* 0x0000000000007941 */ /* 0x000fea0003800000 */
.L_x_7095:
[----:B-----5:R3:W-:Y:S02]  /*f3b0*/  STS.128 [R237+0x800], R24 ;  /* 0x00080018ed007388 */ /* 0x0207e40000000c00 */
.L_x_7094:
[----:B------:R-:W-:Y:S05]  /*f3c0*/  BSYNC B1 ;  /* 0x0000000000017941 */ /* 0x000fea0003800000 */
.L_x_7093:
        /* <DEDUP_REMOVED lines=50> */
.L_x_7100:
[----:B------:R-:W-:Y:S05]  /*f6f0*/  BSYNC B0 ;  /* 0x0000000000007941 */ /* 0x000fea0003800000 */
.L_x_7099:
[----:B-----5:R3:W-:Y:S02]  /*f700*/  STS.128 [R237+0x2800], R24 ;  /* 0x00280018ed007388 */ /* 0x0207e40000000c00 */
.L_x_7098:
[----:B------:R-:W-:Y:S05]  /*f710*/  BSYNC B1 ;  /* 0x0000000000017941 */ /* 0x000fea0003800000 */
.L_x_7097:
        /* <DEDUP_REMOVED lines=50> */
.L_x_7104:
[----:B------:R-:W-:Y:S05]  /*fa40*/  BSYNC B0 ;  /* 0x0000000000007941 */ /* 0x000fea0003800000 */
.L_x_7103:
[----:B-----5:R3:W-:Y:S02]  /*fa50*/  STS.128 [R237+0x4800], R24 ;  /* 0x00480018ed007388 */ /* 0x0207e40000000c00 */
.L_x_7102:
[----:B------:R-:W-:Y:S05]  /*fa60*/  BSYNC B1 ;  /* 0x0000000000017941 */ /* 0x000fea0003800000 */
.L_x_7101:
        /* <DEDUP_REMOVED lines=49> */
.L_x_7106:
[----:B------:R-:W-:Y:S05]  /*fd80*/  BSYNC B0 ;  /* 0x0000000000007941 */ /* 0x000fea0003800000 */
.L_x_7105:
[----:B-----5:R3:W-:Y:S02]  /*fd90*/  STS.128 [R237+0x6800], R24 ;  /* 0x00680018ed007388 */ /* 0x0207e40000000c00 */
.L_x_7092:
[----:B------:R-:W-:Y:S05]  /*fda0*/  BSYNC B2 ;  /* 0x0000000000027941 */ /* 0x000fea0003800000 */
.L_x_7091:
        /* <DEDUP_REMOVED lines=64> */
.L_x_7112:
[----:B------:R-:W-:Y:S05]  /*101b0*/  BSYNC B0 ;  /* 0x0000000000007941 */ /* 0x000fea0003800000 */
.L_x_7111:
[----:B-----5:R3:W-:Y:S02]  /*101c0*/  STS.128 [R237+0x1000], R24 ;  /* 0x00100018ed007388 */ /* 0x0207e40000000c00 */
.L_x_7110:
[----:B------:R-:W-:Y:S05]  /*101d0*/  BSYNC B1 ;  /* 0x0000000000017941 */ /* 0x000fea0003800000 */
.L_x_7109:
        /* <DEDUP_REMOVED lines=50> */
.L_x_7116:
[----:B------:R-:W-:Y:S05]  /*10500*/  BSYNC B0 ;  /* 0x0000000000007941 */ /* 0x000fea0003800000 */
.L_x_7115:
[----:B-----5:R3:W-:Y:S02]  /*10510*/  STS.128 [R237+0x3000], R24 ;  /* 0x00300018ed007388 */ /* 0x0207e40000000c00 */
.L_x_7114:
[----:B------:R-:W-:Y:S05]  /*10520*/  BSYNC B1 ;  /* 0x0000000000017941 */ /* 0x000fea0003800000 */
.L_x_7113:
        /* <DEDUP_REMOVED lines=50> */
.L_x_7120:
[----:B------:R-:W-:Y:S05]  /*10850*/  BSYNC B0 ;  /* 0x0000000000007941 */ /* 0x000fea0003800000 */
.L_x_7119:
[----:B-----5:R3:W-:Y:S02]  /*10860*/  STS.128 [R237+0x5000], R24 ;  /* 0x00500018ed007388 */ /* 0x0207e40000000c00 */
.L_x_7118:
[----:B------:R-:W-:Y:S05]  /*10870*/  BSYNC B1 ;  /* 0x0000000000017941 */ /* 0x000fea0003800000 */
.L_x_7117:
        /* <DEDUP_REMOVED lines=47> */
.L_x_7122:
[----:B------:R-:W-:Y:S05]  /*10b70*/  BSYNC B0 ;  /* 0x0000000000007941 */ /* 0x000fea0003800000 */
.L_x_7121:
[----:B-----5:R1:W-:Y:S02]  /*10b80*/  STS.128 [R237+0x7000], R44 ;  /* 0x0070002ced007388 */ /* 0x0203e40000000c00 */
.L_x_7108:
[----:B------:R-:W-:Y:S05]  /*10b90*/  BSYNC B2 ;  /* 0x0000000000027941 */ /* 0x000fea0003800000 */
.L_x_7107:
        /* <DEDUP_REMOVED lines=9> */
[C---:B------:R-:W-:Y:S02]  /*10c30*/  IMAD.SHL.U32 R3, R2.reuse, 0x2, RZ ;  /* 0x0000000202037824 */ /* 0x040fe400078e00ff */
[----:B------:R1:W-:Y:S01]  /*10c40*/  @P0 STS.128 [R237+0x1800], RZ ;  /* 0x001800ffed000388 */ /* 0x0003e20000000c00 */
[----:B------:R-:W-:Y:S02]  /*10c50*/  SHF.L.U64.HI R2, R2, 0x1, R7 ;  /* 0x0000000102027819 */ /* 0x000fe40000010207 */
[-C--:B-1-3--:R-:W-:Y:S02]  /*10c60*/  IADD3 R24, P2, R36, R3.reuse, RZ ;  /* 0x0000000324187210 */ /* 0x08afe40007f5e0ff */
        /* <DEDUP_REMOVED lines=50> */
.L_x_7127:
[----:B------:R-:W-:Y:S05]  /*10f90*/  BSYNC B0 ;  /* 0x0000000000007941 */ /* 0x000fea0003800000 */
.L_x_7126:
[----:B-----5:R3:W-:Y:S02]  /*10fa0*/  STS.128 [R237+0x1800], R16 ;  /* 0x00180010ed007388 */ /* 0x0207e40000000c00 */
.L_x_7125:
[----:B------:R-:W-:Y:S05]  /*10fb0*/  BSYNC B1 ;  /* 0x0000000000017941 */ /* 0x000fea0003800000 */
.L_x_7124:
        /* <DEDUP_REMOVED lines=50> */
.L_x_7131:
[----:B------:R-:W-:Y:S05]  /*112e0*/  BSYNC B0 ;  /* 0x0000000000007941 */ /* 0x000fea0003800000 */
.L_x_7130:
[----:B-----5:R1:W-:Y:S02]  /*112f0*/  STS.128 [R237+0x3800], R16 ;  /* 0x00380010ed007388 */ /* 0x0203e40000000c00 */
.L_x_7129:
[----:B------:R-:W-:Y:S05]  /*11300*/  BSYNC B1 ;  /* 0x0000000000017941 */ /* 0x000fea0003800000 */
.L_x_7128:
        /* <DEDUP_REMOVED lines=50> */
.L_x_7135:
[----:B------:R-:W-:Y:S05]  /*11630*/  BSYNC B0 ;  /* 0x0000000000007941 */ /* 0x000fea0003800000 */
.L_x_7134:
[----:B-----5:R3:W-:Y:S02]  /*11640*/  STS.128 [R237+0x5800], R16 ;  /* 0x00580010ed007388 */ /* 0x0207e40000000c00 */
.L_x_7133:
[----:B------:R-:W-:Y:S05]  /*11650*/  BSYNC B1 ;  /* 0x0000000000017941 */ /* 0x000fea0003800000 */
.L_x_7132:
        /* <DEDUP_REMOVED lines=9> */
[C---:B-----5:R-:W-:Y:S02]  /*116f0*/  SHF.L.U32 R8, R16.reuse, 0x10, RZ ;  /* 0x0000001010087819 */ /* 0x060fe400000006ff */
[C---:B------:R-:W-:Y:S02]  /*11700*/  LOP3.LUT R0, R17.reuse, 0xffff0000, RZ, 0xc0, !PT ;  /* 0xffff000011007812 */ /* 0x040fe400078ec0ff */
[----:B------:R-:W-:Y:S01]  /*11710*/  SHF.L.U32 R5, R17, 0x10, RZ ;  /* 0x0000001011057819 */ /* 0x000fe200000006ff */
[----:B------:R-:W-:Y:S01]  /*11720*/  IMAD.U32 R17, R19, 0x10000, RZ ;  /* 0x0001000013117824 */ /* 0x000fe200078e00ff */
[----:B---3--:R-:W-:-:S02]  /*11730*/  LOP3.LUT R22, R16, 0xffff0000, RZ, 0xc0, !PT ;  /* 0xffff000010167812 */ /* 0x008fc400078ec0ff */
[----:B------:R-:W-:Y:S02]  /*11740*/  LOP3.LUT R16, R19, 0xffff0000, RZ, 0xc0, !PT ;  /* 0xffff000013107812 */ /* 0x000fe400078ec0ff */
[C---:B------:R-:W-:Y:S02]  /*11750*/  SHF.L.U32 R19, R18.reuse, 0x10, RZ ;  /* 0x0000001012137819 */ /* 0x040fe400000006ff */
[----:B------:R-:W-:Y:S02]  /*11760*/  LOP3.LUT R23, R18, 0xffff0000, RZ, 0xc0, !PT ;  /* 0xffff000012177812 */ /* 0x000fe400078ec0ff */
[C---:B--2---:R-:W-:Y:S01]  /*11770*/  LOP3.LUT R11, R2.reuse, 0xffff0000, RZ, 0xc0, !PT ;  /* 0xffff0000020b7812 */ /* 0x044fe200078ec0ff */
        /* <DEDUP_REMOVED lines=31> */
.L_x_7137:
[----:B------:R-:W-:Y:S05]  /*11970*/  BSYNC B0 ;  /* 0x0000000000007941 */ /* 0x000fea0003800000 */
.L_x_7136:
[----:B-----5:R3:W-:Y:S01]  /*11980*/  STS.128 [R237+0x7800], R16 ;  /* 0x00780010ed007388 */ /* 0x0207e20000000c00 */
[----:B------:R-:W-:Y:S05]  /*11990*/  BRA `(.L_x_7123) ;  /* 0x00006a7000007947 */ /* 0x000fea0003800000 */
.L_x_7074:
        /* <DEDUP_REMOVED lines=93> */
.L_x_7143:
[----:B------:R-:W-:Y:S05]  /*11f70*/  BSYNC B0 ;  /* 0x0000000000007941 */ /* 0x000fea0003800000 */
.L_x_7142:
[----:B-----5:R3:W-:Y:S02]  /*11f80*/  STS.128 [R237], R32 ;  /* 0x00000020ed007388 */ /* 0x0207e40000000c00 */
.L_x_7141:
[----:B------:R-:W-:Y:S05]  /*11f90*/  BSYNC B1 ;  /* 0x0000000000017941 */ /* 0x000fea0003800000 */
.L_x_7140:
        /* <DEDUP_REMOVED lines=91> */
.L_x_7147:
[----:B------:R-:W-:Y:S05]  /*12550*/  BSYNC B0 ;  /* 0x0000000000007941 */ /* 0x000fea0003800000 */
.L_x_7146:
[----:B-----5:R1:W-:Y:S02]  /*12560*/  STS.128 [R237+0x2000], R32 ;  /* 0x00200020ed007388 */ /* 0x0203e40000000c00 */
.L_x_7145:
[----:B------:R-:W-:Y:S05]  /*12570*/  BSYNC B1 ;  /* 0x0000000000017941 */ /* 0x000fea0003800000 */
.L_x_7144:
        /* <DEDUP_REMOVED lines=91> */
.L_x_7151:
[----:B------:R-:W-:Y:S05]  /*12b30*/  BSYNC B0 ;  /* 0x0000000000007941 */ /* 0x000fea0003800000 */
.L_x_7150:
[----:B-----5:R3:W-:Y:S02]  /*12b40*/  STS.128 [R237+0x4000], R32 ;  /* 0x00400020ed007388 */ /* 0x0207e40000000c00 */
.L_x_7149:
[----:B------:R-:W-:Y:S05]  /*12b50*/  BSYNC B1 ;  /* 0x0000000000017941 */ /* 0x000fea0003800000 */
.L_x_7148:
        /* <DEDUP_REMOVED lines=90> */
.L_x_7153:
[----:B------:R-:W-:Y:S05]  /*13100*/  BSYNC B0 ;  /* 0x0000000000007941 */ /* 0x000fea0003800000 */
.L_x_7152:
[----:B-----5:R3:W-:Y:S02]  /*13110*/  STS.128 [R237+0x6000], R32 ;  /* 0x00600020ed007388 */ /* 0x0207e40000000c00 */
.L_x_7139:
[----:B------:R-:W-:Y:S05]  /*13120*/  BSYNC B2 ;  /* 0x0000000000027941 */ /* 0x000fea0003800000 */
.L_x_7138:
        /* <DEDUP_REMOVED lines=98> */
.L_x_7159:
[----:B------:R-:W-:Y:S05]  /*13750*/  BSYNC B0 ;  /* 0x0000000000007941 */ /* 0x000fea0003800000 */
.L_x_7158:
[----:B-----5:R3:W-:Y:S02]  /*13760*/  STS.128 [R237+0x800], R32 ;  /* 0x00080020ed007388 */ /* 0x0207e40000000c00 */
.L_x_7157:
[----:B------:R-:W-:Y:S05]  /*13770*/  BSYNC B1 ;  /* 0x0000000000017941 */ /* 0x000fea0003800000 */
.L_x_7156:
        /* <DEDUP_REMOVED lines=94> */
.L_x_7163:
[----:B------:R-:W-:Y:S05]  /*13d60*/  BSYNC B0 ;  /* 0x0000000000007941 */ /* 0x000fea0003800000 */
.L_x_7162:
[----:B-----5:R3:W-:Y:S02]  /*13d70*/  STS.128 [R237+0x2800], R32 ;  /* 0x00280020ed007388 */ /* 0x0207e40000000c00 */
.L_x_7161:
[----:B------:R-:W-:Y:S05]  /*13d80*/  BSYNC B1 ;  /* 0x0000000000017941 */ /* 0x000fea0003800000 */
.L_x_7160:
        /* <DEDUP_REMOVED lines=94> */
.L_x_7167:
[----:B------:R-:W-:Y:S05]  /*14370*/  BSYNC B0 ;  /* 0x0000000000007941 */ /* 0x000fea0003800000 */
.L_x_7166:
[----:B-----5:R3:W-:Y:S02]  /*14380*/  STS.128 [R237+0x4800], R32 ;  /* 0x00480020ed007388 */ /* 0x0207e40000000c00 */
.L_x_7165:
[----:B------:R-:W-:Y:S05]  /*14390*/  BSYNC B1 ;  /* 0x0000000000017941 */ /* 0x000fea0003800000 */
.L_x_7164:
        /* <DEDUP_REMOVED lines=93> */
.L_x_7169:
[----:B------:R-:W-:Y:S05]  /*14970*/  BSYNC B0 ;  /* 0x0000000000007941 */ /* 0x000fea0003800000 */
.L_x_7168:
[----:B-----5:R1:W-:Y:S02]  /*14980*/  STS.128 [R237+0x6800], R16 ;  /* 0x00680010ed007388 */ /* 0x0203e40000000c00 */
.L_x_7155:
[----:B------:R-:W-:Y:S05]  /*14990*/  BSYNC B2 ;  /* 0x0000000000027941 */ /* 0x000fea0003800000 */
.L_x_7154:
        /* <DEDUP_REMOVED lines=99> */
.L_x_7175:
[----:B------:R-:W-:Y:S05]  /*14fd0*/  BSYNC B0 ;  /* 0x0000000000007941 */ /* 0x000fea0003800000 */
.L_x_7174:
[----:B-----5:R3:W-:Y:S02]  /*14fe0*/  STS.128 [R237+0x1000], R32 ;  /* 0x00100020ed007388 */ /* 0x0207e40000000c00 */
.L_x_7173:
[----:B------:R-:W-:Y:S05]  /*14ff0*/  BSYNC B1 ;  /* 0x0000000000017941 */ /* 0x000fea0003800000 */
.L_x_7172:
        /* <DEDUP_REMOVED lines=94> */
.L_x_7179:
[----:B------:R-:W-:Y:S05]  /*155e0*/  BSYNC B0 ;  /* 0x0000000000007941 */ /* 0x000fea0003800000 */
.L_x_7178:
[----:B-----5:R3:W-:Y:S02]  /*155f0*/  STS.128 [R237+0x3000], R32 ;  /* 0x00300020ed007388 */ /* 0x0207e40000000c00 */
.L_x_7177:
[----:B------:R-:W-:Y:S05]  /*15600*/  BSYNC B1 ;  /* 0x0000000000017941 */ /* 0x000fea0003800000 */
.L_x_7176:
        /* <DEDUP_REMOVED lines=94> */
.L_x_7183:
[----:B------:R-:W-:Y:S05]  /*15bf0*/  BSYNC B0 ;  /* 0x0000000000007941 */ /* 0x000fea0003800000 */
.L_x_7182:
[----:B-----5:R3:W-:Y:S02]  /*15c00*/  STS.128 [R237+0x5000], R32 ;  /* 0x00500020ed007388 */ /* 0x0207e40000000c00 */
.L_x_7181:
[----:B------:R-:W-:Y:S05]  /*15c10*/  BSYNC B1 ;  /* 0x0000000000017941 */ /* 0x000fea0003800000 */
.L_x_7180:
        /* <DEDUP_REMOVED lines=93> */
.L_x_7185:
[----:B------:R-:W-:Y:S05]  /*161f0*/  BSYNC B0 ;  /* 0x0000000000007941 */ /* 0x000fea0003800000 */
.L_x_7184:
[----:B-----5:R1:W-:Y:S02]  /*16200*/  STS.128 [R237+0x7000], R24 ;  /* 0x00700018ed007388 */ /* 0x0203e40000000c00 */
.L_x_7171:
[----:B------:R-:W-:Y:S05]  /*16210*/  BSYNC B2 ;  /* 0x0000000000027941 */ /* 0x000fea0003800000 */
.L_x_7170:
        /* <DEDUP_REMOVED lines=71> */
[C---:B------:R-:W-:Y:S01]  /*16690*/  SHF.L.U32 R32, R34.reuse, 0x10, RZ ;  /* 0x0000001022207819 */ /* 0x040fe200000006ff */
        /* <DEDUP_REMOVED lines=25> */
.L_x_7189:
[----:B------:R-:W-:Y:S05]  /*16830*/  BSYNC B0 ;  /* 0x0000000000007941 */ /* 0x000fea0003800000 */
.L_x_7188:
[----:B-----5:R1:W-:Y:S02]  /*16840*/  STS.128 [R237+0x1800], R16 ;  /* 0x00180010ed007388 */ /* 0x0203e40000000c00 */
.L_x_7187:
[----:B------:R-:W-:Y:S05]  /*16850*/  BSYNC B1 ;  /* 0x0000000000017941 */ /* 0x000fea0003800000 */
.L_x_7186:
        /* <DEDUP_REMOVED lines=94> */
.L_x_7193:
[----:B------:R-:W-:Y:S05]  /*16e40*/  BSYNC B0 ;  /* 0x0000000000007941 */ /* 0x000fea0003800000 */
.L_x_7192:
[----:B-----5:R1:W-:Y:S02]  /*16e50*/  STS.128 [R237+0x3800], R16 ;  /* 0x00380010ed007388 */ /* 0x0203e40000000c00 */
.L_x_7191:
[----:B------:R-:W-:Y:S05]  /*16e60*/  BSYNC B1 ;  /* 0x0000000000017941 */ /* 0x000fea0003800000 */
.L_x_7190:
        /* <DEDUP_REMOVED lines=95> */
.L_x_7197:
[----:B------:R-:W-:Y:S05]  /*17460*/  BSYNC B0 ;  /* 0x0000000000007941 */ /* 0x000fea0003800000 */
.L_x_7196:
[----:B-----5:R1:W-:Y:S02]  /*17470*/  STS.128 [R237+0x5800], R16 ;  /* 0x00580010ed007388 */ /* 0x0203e40000000c00 */
.L_x_7195:
[----:B------:R-:W-:Y:S05]  /*17480*/  BSYNC B1 ;  /* 0x0000000000017941 */ /* 0x000fea0003800000 */
.L_x_7194:
        /* <DEDUP_REMOVED lines=91> */
[----:B------:R-:W-:Y:S02]  /*17a40*/  IMAD.MOV.U32 R16, RZ, RZ, R2 ;  /* 0x000000ffff107224 */ /* 0x000fe400078e0002 */
[----:B------:R-:W-:Y:S01]  /*17a50*/  IMAD.MOV.U32 R18, RZ, RZ, R6 ;  /* 0x000000ffff127224 */ /* 0x000fe200078e0006 */
[----:B------:R-:W-:Y:S02]  /*17a60*/  F2FP.BF16.PACK_AB R5, R5, R9 ;  /* 0x000000090505723e */ /* 0x000fe400000010ff */
[----:B------:R-:W-:Y:S02]  /*17a70*/  MOV R17, R0 ;  /* 0x0000000000117202 */ /* 0x000fe40000000f00 */
[----:B------:R-:W-:Y:S02]  /*17a80*/  MOV R19, R5 ;  /* 0x0000000500137202 */ /* 0x000fe40000000f00 */
.L_x_7199:
[----:B------:R-:W-:Y:S05]  /*17a90*/  BSYNC B0 ;  /* 0x0000000000007941 */ /* 0x000fea0003800000 */
.L_x_7198:
[----:B-----5:R1:W-:Y:S01]  /*17aa0*/  STS.128 [R237+0x7800], R16 ;  /* 0x00780010ed007388 */ /* 0x0203e20000000c00 */
[----:B------:R-:W-:Y:S05]  /*17ab0*/  BRA `(.L_x_7123) ;  /* 0x0000095000007947 */ /* 0x000fea0003800000 */
.L_x_7073:
[----:B------:R-:W-:Y:S01]  /*17ac0*/  IMAD.IADD R0, R235, 0x1, -R54 ;  /* 0x00000001eb007824 */ /* 0x000fe200078e0a36 */
[----:B------:R-:W-:Y:S01]  /*17ad0*/  BSSY B0, `(.L_x_7200) ;  /* 0x0000024000007945 */ /* 0x000fe20003800000 */
[----:B------:R-:W-:-:S02]  /*17ae0*/  ISETP.GE.AND P2, PT, R10, R63, PT ;  /* 0x0000003f0a00720c */ /* 0x000fc40003f46270 */
        /* <DEDUP_REMOVED lines=34> */
.L_x_7201:
[----:B------:R-:W-:Y:S05]  /*17d10*/  BSYNC B0 ;  /* 0x0000000000007941 */ /* 0x000fea0003800000 */
.L_x_7200:
        /* <DEDUP_REMOVED lines=36> */
.L_x_7203:
[----:B------:R-:W-:Y:S05]  /*17f60*/  BSYNC B0 ;  /* 0x0000000000007941 */ /* 0x000fea0003800000 */
.L_x_7202:
        /* <DEDUP_REMOVED lines=36> */
.L_x_7205:
[----:B------:R-:W-:Y:S05]  /*181b0*/  BSYNC B0 ;  /* 0x0000000000007941 */ /* 0x000fea0003800000 */
.L_x_7204:
        /* <DEDUP_REMOVED lines=37> */
.L_x_7123:
[----:B------:R-:W-:Y:S05]  /*18410*/  BSYNC B3 ;  /* 0x0000000000037941 */ /* 0x000fea0003800000 */
.L_x_7072:
        /* <DEDUP_REMOVED lines=38> */
.L_x_7207:
[----:B------:R-:W-:Y:S05]  /*18680*/  BSYNC B0 ;  /* 0x0000000000007941 */ /* 0x000fea0003800000 */
.L_x_7206:
        /* <DEDUP_REMOVED lines=38> */
.L_x_7209:
[----:B------:R-:W-:Y:S05]  /*188f0*/  BSYNC B0 ;  /* 0x0000000000007941 */ /* 0x000fea0003800000 */
.L_x_7208:
        /* <DEDUP_REMOVED lines=10> */
[----:B-12--5:R-:W-:-:S04]  /*189a0*/  LEA R6, P0, R48, R162, 0x5 ;  /* 0x000000a230067211 */ /* 0x026fc800078028ff */
        /* <DEDUP_REMOVED lines=29> */
.L_x_7211:
[----:B------:R-:W-:Y:S05]  /*18b80*/  BSYNC B0 ;  /* 0x0000000000007941 */ /* 0x000fea0003800000 */
.L_x_7210:
        /* <DEDUP_REMOVED lines=43> */
.L_x_7213:
[----:B------:R-:W-:Y:S05]  /*18e40*/  BSYNC B0 ;  /* 0x0000000000007941 */ /* 0x000fea0003800000 */
.L_x_7212:
[----:B-12---:R-:W2:Y:S04]  /*18e50*/  LD.E.64 R10, [R20.64+0x1c0] ;  /* 0x0001c006140a7980 */ /* 0x006ea8000c101b00 */
[----:B---3-5:R-:W3:Y:S01]  /*18e60*/  LD.E.64 R6, [R20.64+0x1b8] ;  /* 0x0001b80614067980 */ /* 0x028ee2000c101b00 */
[----:B------:R-:W-:-:S03]  /*18e70*/  IMAD.MOV.U32 R166, RZ, RZ, R232 ;  /* 0x000000ffffa67224 */ /* 0x000fc600078e00e8 */
[----:B----4-:R-:W4:Y:S04]  /*18e80*/  LD.E R2, [R20.64+0xd8] ;  /* 0x0000d80614027980 */ /* 0x010f28000c101900 */
[----:B------:R-:W0:Y:S04]  /*18e90*/  LDGDEPBAR ;  /* 0x00000000000079af */ /* 0x000e280000000000 */
[----:B------:R1:W5:Y:S04]  /*18ea0*/  LD.E R23, [R20.64+0x184] ;  /* 0x0001840614177980 */ /* 0x000368000c101900 */
[----:B------:R1:W5:Y:S01]  /*18eb0*/  LD.E R36, [R20.64+0x188] ;  /* 0x0001880614247980 */ /* 0x000362000c101900 */
[----:B--2---:R-:W-:-:S02]  /*18ec0*/  IMAD R5, R11, R233, RZ ;  /* 0x000000e90b057224 */ /* 0x004fc400078e02ff */
[----:B------:R-:W-:-:S04]  /*18ed0*/  IMAD.WIDE.U32 R8, R233, R10, R166 ;  /* 0x0000000ae9087225 */ /* 0x000fc800078e00a6 */
[----:B------:R-:W-:Y:S01]  /*18ee0*/  IMAD R5, R10, R57, R5 ;  /* 0x000000390a057224 */ /* 0x000fe200078e0205 */
[----:B---3--:R-:W-:-:S03]  /*18ef0*/  LEA R242, P0, R8, R6, 0x2 ;  /* 0x0000000608f27211 */ /* 0x008fc600078010ff */
[----:B------:R-:W-:-:S05]  /*18f00*/  IMAD.IADD R5, R9, 0x1, R5 ;  /* 0x0000000109057824 */ /* 0x000fca00078e0205 */
[----:B------:R-:W-:-:S05]  /*18f10*/  LEA.HI.X R243, R8, R7, R5, 0x2, P0 ;  /* 0x0000000708f37211 */ /* 0x000fca00000f1405 */
[----:B------:R-:W2:Y:S01]  /*18f20*/  LD.E R242, [R242.64] ;  /* 0x00000006f2f27980 */ /* 0x000ea2000c101900 */
[----:B------:R-:W-:-:S04]  /*18f30*/  DEPBAR.LE SB0, 0x0 ;  /* 0x000080000000791a */ /* 0x000fc80000000000 */
[----:B------:R-:W-:Y:S01]  /*18f40*/  BAR.SYNC.DEFER_BLOCKING 0x0 ;  /* 0x0000000000007b1d */ /* 0x000fe20000010000 */
[----:B------:R-:W-:-:S05]  /*18f50*/  ISETP.GE.AND P0, PT, R160, R0, PT ;  /* 0x00000000a000720c */ /* 0x000fca0003f06270 */
[----:B----4-:R-:W2:Y:S01]  /*18f60*/  MUFU.RCP R2, R2 ;  /* 0x0000000200027308 */ /* 0x010ea20000001000 */
[----:B------:R-:W-:Y:S01]  /*18f70*/  SHF.R.S32.HI R37, RZ, 0x1f, R59 ;  /* 0x0000001fff257819 */ /* 0x000fe2000001143b */
[----:B------:R-:W-:-:S06]  /*18f80*/  IMAD.SHL.U32 R22, R58, 0x2, RZ ;  /* 0x000000023a167824 */ /* 0x000fcc00078e00ff */
[----:B------:R1:W-:Y:S04]  /*18f90*/  @P0 STS.128 [R237+0x10000], RZ ;  /* 0x010000ffed000388 */ /* 0x0003e80000000c00 */
[----:B------:R1:W-:Y:S04]  /*18fa0*/  @P0 STS.128 [R237+0x12000], RZ ;  /* 0x012000ffed000388 */ /* 0x0003e80000000c00 */
[----:B------:R1:W-:Y:S04]  /*18fb0*/  @P0 STS.128 [R237+0x14000], RZ ;  /* 0x014000ffed000388 */ /* 0x0003e80000000c00 */
[----:B------:R1:W-:Y:S01]  /*18fc0*/  @P0 STS.128 [R237+0x16000], RZ ;  /* 0x016000ffed000388 */ /* 0x0003e20000000c00 */
[----:B------:R-:W-:Y:S01]  /*18fd0*/  LEA.HI R37, R37, R59, RZ, 0x2 ;  /* 0x0000003b25257211 */ /* 0x000fe200078f10ff */
[----:B------:R-:W-:Y:S01]  /*18fe0*/  BSSY B0, `(.L_x_7214) ;  /* 0x0000024000007945 */ /* 0x000fe20003800000 */
[----:B------:R-:W-:-:S02]  /*18ff0*/  LOP3.LUT R22, R22, 0x6, RZ, 0xc0, !PT ;  /* 0x0000000616167812 */ /* 0x000fc400078ec0ff */
[----:B------:R-:W-:Y:S01]  /*19000*/  SHF.R.S32.HI R37, RZ, 0x2, R37 ;  /* 0x00000002ff257819 */ /* 0x000fe20000011425 */
[----:B--2---:R-:W-:Y:S01]  /*19010*/  FMUL.FTZ R242, R242, R2 ;  /* 0x00000002f2f27220 */ /* 0x004fe20000410000 */
[----:B------:R-:W-:Y:S05]  /*19020*/  @P0 BRA `(.L_x_7215) ;  /* 0x000001f000000947 */ /* 0x000fea0003800000 */
[C---:B-1----:R-:W-:Y:S02]  /*19030*/  LOP3.LUT R2, R241.reuse, 0x1, RZ, 0xc0, !PT ;  /* 0x00000001f1027812 */ /* 0x042fe400078ec0ff */
        /* <DEDUP_REMOVED lines=30> */
.L_x_7215:
[----:B-1----:R-:W-:Y:S05]  /*19220*/  BSYNC B0 ;  /* 0x0000000000007941 */ /* 0x002fea0003800000 */
.L_x_7214:
        /* <DEDUP_REMOVED lines=40> */
.L_x_7217:
[----:B------:R-:W-:Y:S05]  /*194b0*/  BSYNC B0 ;  /* 0x0000000000007941 */ /* 0x000fea0003800000 */
.L_x_7216:
        /* <DEDUP_REMOVED lines=13> */
[----:B------:R-:W-:-:S05]  /*19590*/  SHF.L.U64.HI R5, R50, 0x5, R51 ;  /* 0x0000000532057819 */ /* 0x000fca0000010233 */
        /* <DEDUP_REMOVED lines=28> */
.L_x_7219:
[----:B------:R-:W-:Y:S05]  /*19760*/  BSYNC B0 ;  /* 0x0000000000007941 */ /* 0x000fea0003800000 */
.L_x_7218:
        /* <DEDUP_REMOVED lines=10> */
[----:B--2---:R-:W-:Y:S01]  /*19810*/  @P1 MOV R8, R189 ;  /* 0x000000bd00081202 */ /* 0x004fe20000000f00 */
        /* <DEDUP_REMOVED lines=9> */
[----:B------:R-:W-:Y:S02]  /*198b0*/  @!P0 MOV R4, R189 ;  /* 0x000000bd00048202 */ /* 0x000fe40000000f00 */
[----:B------:R-:W-:Y:S01]  /*198c0*/  @P2 IADD3 R2, R2, R9, RZ ;  /* 0x0000000902022210 */ /* 0x000fe20007ffe0ff */
[----:B------:R-:W-:Y:S02]  /*198d0*/  @!P0 IMAD.MOV.U32 R5, RZ, RZ, R188 ;  /* 0x000000ffff058224 */ /* 0x000fe400078e00bc */
[----:B------:R-:W-:Y:S01]  /*198e0*/  @P3 IMAD R0, R51, 0x60, RZ ;  /* 0x0000006033003824 */ /* 0x000fe200078e02ff */
[----:B------:R-:W-:Y:S01]  /*198f0*/  @P2 MOV R9, R2 ;  /* 0x0000000200092202 */ /* 0x000fe20000000f00 */
[----:B------:R-:W-:-:S04]  /*19900*/  @!P0 IMAD.WIDE.U32 R12, R50, 0x60, R4 ;  /* 0x00000060320c8825 */ /* 0x000fc800078e0004 */
[C---:B------:R-:W-:Y:S02]  /*19910*/  @P1 IMAD R4, R51.reuse, 0x60, RZ ;  /* 0x0000006033041824 */ /* 0x040fe400078e02ff */
[----:B------:R-:W-:Y:S02]  /*19920*/  @!P0 IMAD R51, R51, 0x60, RZ ;  /* 0x0000006033338824 */ /* 0x000fe400078e02ff */
[----:B------:R-:W-:Y:S01]  /*19930*/  @P3 IMAD.IADD R0, R0, 0x1, R7 ;  /* 0x0000000100003824 */ /* 0x000fe200078e0207 */
[----:B------:R-:W-:Y:S02]  /*19940*/  @P1 IADD3 R4, R4, R11, RZ ;  /* 0x0000000b04041210 */ /* 0x000fe40007ffe0ff */
[----:B------:R-:W-:Y:S02]  /*19950*/  @!P0 IADD3 R13, R51, R13, RZ ;  /* 0x0000000d330d8210 */ /* 0x000fe40007ffe0ff */
        /* <DEDUP_REMOVED lines=23> */
.L_x_7221:
[----:B------:R-:W-:Y:S05]  /*19ad0*/  BSYNC B0 ;  /* 0x0000000000007941 */ /* 0x000fea0003800000 */
.L_x_7220:
        /* <DEDUP_REMOVED lines=13> */
[----:B------:R-:W-:Y:S01]  /*19bb0*/  LDSM.16.M88.4 R24, [R218] ;  /* 0x00000000da18783b */ /* 0x000fe20000000200 */
[C---:B------:R-:W-:Y:S01]  /*19bc0*/  IMAD R38, R39.reuse, 0x2, R218 ;  /* 0x0000000227267824 */ /* 0x040fe200078e02da */
[----:B------:R-:W-:Y:S01]  /*19bd0*/  LOP3.LUT R217, R160, R217, RZ, 0x3c, !PT ;  /* 0x000000d9a0d97212 */ /* 0x000fe200078e3cff */
[----:B------:R-:W-:Y:S01]  /*19be0*/  IMAD R2, R39, 0x2, R166 ;  /* 0x0000000227027824 */ /* 0x000fe200078e02a6 */
[----:B------:R-:W-:Y:S01]  /*19bf0*/  LDSM.16.M88.4 R72, [R166] ;  /* 0x00000000a648783b */ /* 0x000fe20000000200 */
[----:B------:R-:W-:Y:S01]  /*19c00*/  IADD3 R245, R54, 0x8, RZ ;  /* 0x0000000836f57810 */ /* 0x000fe20007ffe0ff */
[----:B------:R-:W-:Y:S01]  /*19c10*/  BSSY B1, `(.L_x_7222) ;  /* 0x00001ba000017945 */ /* 0x000fe20003800000 */
[----:B------:R-:W-:Y:S01]  /*19c20*/  IMAD R217, R56, 0x200, R217 ;  /* 0x0000020038d97824 */ /* 0x000fe200078e02d9 */
[----:B------:R-:W-:Y:S01]  /*19c30*/  LDSM.16.M88.4 R16, [R38] ;  /* 0x000000002610783b */ /* 0x000fe20000000200 */
[----:B------:R-:W-:-:S02]  /*19c40*/  ISETP.NE.U32.AND P0, PT, R238, RZ, PT ;  /* 0x000000ffee00720c */ /* 0x000fc40003f05070 */
[----:B------:R-:W-:Y:S01]  /*19c50*/  IMAD.SHL.U32 R217, R217, 0x2, RZ ;  /* 0x00000002d9d97824 */ /* 0x000fe200078e00ff */
[----:B------:R-:W-:Y:S01]  /*19c60*/  LDSM.16.M88.4 R80, [R2] ;  /* 0x000000000250783b */ /* 0x000fe20000000200 */
[----:B------:R-:W-:-:S03]  /*19c70*/  ISETP.NE.AND.EX P0, PT, R239, RZ, PT, P0 ;  /* 0x000000ffef00720c */ /* 0x000fc60003f05300 */
[----:B------:R-:W1:Y:S01]  /*19c80*/  LDSM.16.M88.4 R84, [R217+0x8000] ;  /* 0x00800000d954783b */ /* 0x000e620000000200 */
[C---:B------:R-:W-:Y:S02]  /*19c90*/  IADD3 R0, R217.reuse, 0x8000, RZ ;  /* 0x00008000d9007810 */ /* 0x040fe40007ffe0ff */
[----:B------:R-:W-:Y:S01]  /*19ca0*/  IADD3 R216, R217, 0x8020, RZ ;  /* 0x00008020d9d87810 */ /* 0x000fe20007ffe0ff */
[----:B------:R-:W2:Y:S01]  /*19cb0*/  LDSM.16.M88.4 R32, [R217+0x9000] ;  /* 0x00900000d920783b */ /* 0x000ea20000000200 */
[----:B------:R-:W-:Y:S01]  /*19cc0*/  @P1 IADD3 R216, R0, -0x20, RZ ;  /* 0xffffffe000d81810 */ /* 0x000fe20007ffe0ff */
[----:B------:R-:W-:Y:S02]  /*19cd0*/  IMAD.MOV.U32 R0, RZ, RZ, 0x40 ;  /* 0x00000040ff007424 */ /* 0x000fe400078e00ff */
[----:B------:R-:W3:Y:S01]  /*19ce0*/  LDSM.16.M88.4 R48, [R217+0x8800] ;  /* 0x00880000d930783b */ /* 0x000ee20000000200 */
[----:B------:R-:W-:Y:S02]  /*19cf0*/  IADD3 R214, R216, 0x800, RZ ;  /* 0x00000800d8d67810 */ /* 0x000fe40007ffe0ff */
[----:B------:R-:W-:Y:S01]  /*19d00*/  SEL R0, R0, 0xffffffc0, !P2 ;  /* 0xffffffc000007807 */ /* 0x000fe20005000000 */
[----:B--2---:R-:W2:Y:S01]  /*19d10*/  LDSM.16.M88.4 R8, [R217+0x9800] ;  /* 0x00980000d908783b */ /* 0x004ea20000000200 */
[----:B------:R-:W-:-:S02]  /*19d20*/  IADD3 R213, R216, 0x1000, RZ ;  /* 0x00001000d8d57810 */ /* 0x000fc40007ffe0ff */
[C---:B------:R-:W-:Y:S01]  /*19d30*/  IADD3 R212, R216.reuse, 0x1800, RZ ;  /* 0x00001800d8d47810 */ /* 0x040fe20007ffe0ff */
[----:B------:R-:W4:Y:S01]  /*19d40*/  LDSM.16.M88.4 R76, [R216] ;  /* 0x00000000d84c783b */ /* 0x000f220000000200 */
[----:B------:R-:W-:Y:S01]  /*19d50*/  IMAD.IADD R215, R217, 0x1, R0 ;  /* 0x00000001d9d77824 */ /* 0x000fe200078e0200 */
[----:B------:R-:W-:Y:S01]  /*19d60*/  IADD3 R210, R216, 0x2000, RZ ;  /* 0x00002000d8d27810 */ /* 0x000fe20007ffe0ff */
[----:B------:R-:W-:Y:S01]  /*19d70*/  IMAD.IADD R211, R0, 0x1, R216 ;  /* 0x0000000100d37824 */ /* 0x000fe200078e02d8 */
[----:B------:R-:W2:Y:S01]  /*19d80*/  LDSM.16.M88.4 R64, [R216+0x1000] ;  /* 0x00100000d840783b */ /* 0x000ea20000000200 */
[--C-:B------:R-:W-:Y:S02]  /*19d90*/  IADD3 R0, R52, 0x1, -R235.reuse ;  /* 0x0000000134007810 */ /* 0x100fe40007ffe8eb */
[C---:B------:R-:W-:Y:S01]  /*19da0*/  IADD3 R209, R216.reuse, 0x2800, RZ ;  /* 0x00002800d8d17810 */ /* 0x040fe20007ffe0ff */
[----:B------:R-:W2:Y:S01]  /*19db0*/  LDSM.16.M88.4 R68, [R216+0x800] ;  /* 0x00080000d844783b */ /* 0x000ea20000000200 */
[----:B------:R-:W-:Y:S01]  /*19dc0*/  IADD3 R208, R216, 0x3000, RZ ;  /* 0x00003000d8d07810 */ /* 0x000fe20007ffe0ff */
[----:B-----5:R-:W-:Y:S01]  /*19dd0*/  IMAD.IADD R36, R36, 0x1, R0 ;  /* 0x0000000124247824 */ /* 0x020fe200078e0200 */
[----:B------:R-:W-:Y:S01]  /*19de0*/  IADD3 R207, R216, 0x3800, RZ ;  /* 0x00003800d8cf7810 */ /* 0x000fe20007ffe0ff */
[----:B------:R-:W2:Y:S01]  /*19df0*/  LDSM.16.M88.4 R60, [R216+0x1800] ;  /* 0x00180000d83c783b */ /* 0x000ea20000000200 */
[----:B------:R-:W-:Y:S01]  /*19e00*/  IMAD.IADD R0, R52, 0x1, -R235 ;  /* 0x0000000134007824 */ /* 0x000fe200078e0aeb */
[----:B------:R-:W-:Y:S01]  /*19e10*/  IADD3 R206, R216, 0x4000, RZ ;  /* 0x00004000d8ce7810 */ /* 0x000fe20007ffe0ff */
[--C-:B------:R-:W-:Y:S01]  /*19e20*/  IMAD.IADD R243, R36, 0x1, R245.reuse ;  /* 0x0000000124f37824 */ /* 0x100fe200078e02f5 */
[----:B------:R-:W2:Y:S01]  /*19e30*/  LDSM.16.M88.4 R12, [R215+0x8000] ;  /* 0x00800000d70c783b */ /* 0x000ea20000000200 */
[----:B------:R-:W-:Y:S01]  /*19e40*/  IMAD.IADD R248, R54, 0x1, R0 ;  /* 0x0000000136f87824 */ /* 0x000fe200078e0200 */
[----:B------:R-:W-:Y:S01]  /*19e50*/  IADD3 R205, R216, 0x4800, RZ ;  /* 0x00004800d8cd7810 */ /* 0x000fe20007ffe0ff */
[----:B------:R-:W-:Y:S01]  /*19e60*/  IMAD.IADD R245, R0, 0x1, R245 ;  /* 0x0000000100f57824 */ /* 0x000fe200078e02f5 */
[----:B------:R-:W2:Y:S01]  /*19e70*/  LDSM.16.M88.4 R92, [R215+0x9000] ;  /* 0x00900000d75c783b */ /* 0x000ea20000000200 */
[----:B------:R-:W-:Y:S01]  /*19e80*/  IMAD.IADD R246, R54, 0x1, R36 ;  /* 0x0000000136f67824 */ /* 0x000fe200078e0224 */
[-C--:B------:R-:W-:Y:S01]  /*19e90*/  IMNMX R243, R243, R52.reuse, PT ;  /* 0x00000034f3f37217 */ /* 0x080fe20003800200 */
[--C-:B------:R-:W-:Y:S01]  /*19ea0*/  IMAD.IADD R247, R248, 0x1, -R23.reuse ;  /* 0x00000001f8f77824 */ /* 0x100fe200078e0a17 */
[----:B-1----:R-:W-:Y:S01]  /*19eb0*/  HMMA.16816.F32.BF16 R4, R24, R84, RZ ;  /* 0x000000541804723c */ /* 0x002fe200000418ff */
[----:B------:R-:W-:Y:S01]  /*19ec0*/  LDSM.16.M88.4 R88, [R215+0x9800] ;  /* 0x00980000d758783b */ /* 0x000fe20000000200 */
[----:B------:R-:W-:Y:S01]  /*19ed0*/  IMAD.IADD R244, R245, 0x1, -R23 ;  /* 0x00000001f5f47824 */ /* 0x000fe200078e0a17 */
[----:B------:R-:W-:-:S02]  /*19ee0*/  IMNMX R246, R246, R52, PT ;  /* 0x00000034f6f67217 */ /* 0x000fc40003800200 */
[----:B------:R-:W-:Y:S02]  /*19ef0*/  IMNMX R247, RZ, R247, !PT ;  /* 0x000000f7fff77217 */ /* 0x000fe40007800200 */
[----:B------:R-:W-:Y:S01]  /*19f00*/  IMNMX R244, RZ, R244, !PT ;  /* 0x000000f4fff47217 */ /* 0x000fe20007800200 */
[C---:B------:R-:W-:Y:S01]  /*19f10*/  HMMA.16816.F32.BF16 R84, R24.reuse, R86, RZ ;  /* 0x000000561854723c */ /* 0x040fe200000418ff */
[C---:B------:R-:W-:Y:S02]  /*19f20*/  IADD3 R204, R216.reuse, 0x5000, RZ ;  /* 0x00005000d8cc7810 */ /* 0x040fe40007ffe0ff */
[C---:B------:R-:W-:Y:S02]  /*19f30*/  IADD3 R203, R216.reuse, 0x5800, RZ ;  /* 0x00005800d8cb7810 */ /* 0x040fe40007ffe0ff */
[C---:B------:R-:W-:Y:S02]  /*19f40*/  IADD3 R202, R216.reuse, 0x6000, RZ ;  /* 0x00006000d8ca7810 */ /* 0x040fe40007ffe0ff */
[C---:B------:R-:W-:Y:S01]  /*19f50*/  IADD3 R201, R216.reuse, 0x6800, RZ ;  /* 0x00006800d8c97810 */ /* 0x040fe20007ffe0ff */
[----:B------:R-:W-:Y:S01]  /*19f60*/  HMMA.16816.F32.BF16 R44, R24, R32, RZ ;  /* 0x00000020182c723c */ /* 0x000fe200000418ff */
[----:B------:R-:W-:-:S02]  /*19f70*/  IADD3 R200, R216, 0x7000, RZ ;  /* 0x00007000d8c87810 */ /* 0x000fc40007ffe0ff */
[----:B------:R-:W-:-:S05]  /*19f80*/  IADD3 R167, R216, 0x7800, RZ ;  /* 0x00007800d8a77810 */ /* 0x000fca0007ffe0ff */
[C---:B---3--:R-:W-:Y:S08]  /*19f90*/  HMMA.16816.F32.BF16 R56, R24.reuse, R48, RZ ;  /* 0x000000301838723c */ /* 0x048ff000000418ff */
[C---:B------:R-:W-:Y:S08]  /*19fa0*/  HMMA.16816.F32.BF16 R32, R24.reuse, R34, RZ ;  /* 0x000000221820723c */ /* 0x040ff000000418ff */
[C---:B------:R-:W-:Y:S08]  /*19fb0*/  HMMA.16816.F32.BF16 R48, R24.reuse, R50, RZ ;  /* 0x000000321830723c */ /* 0x040ff000000418ff */
[C---:B--2---:R-:W-:Y:S08]  /*19fc0*/  HMMA.16816.F32.BF16 R28, R24.reuse, R8, RZ ;  /* 0x00000008181c723c */ /* 0x044ff000000418ff */
[----:B------:R-:W-:Y:S01]  /*19fd0*/  HMMA.16816.F32.BF16 R24, R24, R10, RZ ;  /* 0x0000000a1818723c */ /* 0x000fe200000418ff */
[----:B------:R-:W1:Y:S07]  /*19fe0*/  LDSM.16.M88.4 R8, [R215+0x8800] ;  /* 0x00880000d708783b */ /* 0x000e6e0000000200 */
[C---:B----4-:R-:W-:Y:S08]  /*19ff0*/  HMMA.16816.F32.BF16 R4, R72.reuse, R76, R4 ;  /* 0x0000004c4804723c */ /* 0x050ff00000041804 */
[C---:B------:R-:W-:Y:S01]  /*1a000*/  HMMA.16816.F32.BF16 R84, R72.reuse, R78, R84 ;  /* 0x0000004e4854723c */ /* 0x040fe20000041854 */
[----:B------:R-:W2:Y:S07]  /*1a010*/  LDSM.16.M88.4 R76, [R211] ;  /* 0x00000000d34c783b */ /* 0x000eae0000000200 */
        /* <DEDUP_REMOVED lines=10> */
[C---:B------:R-:W-:Y:S08]  /*1a0c0*/  HMMA.16816.F32.BF16 R4, R16.reuse, R12, R4 ;  /* 0x0000000c1004723c */ /* 0x040ff00000041804 */
        /* <DEDUP_REMOVED lines=21> */
[C---:B----4-:R-:W-:Y:S08]  /*1a220*/  HMMA.16816.F32.BF16 R4, R68.reuse, R12, R4 ;  /* 0x0000000c4404723c */ /* 0x050ff00000041804 */
[----:B------:R-:W-:Y:S01]  /*1a230*/  HMMA.16816.F32.BF16 R88, R68, R14, R88 ;  /* 0x0000000e4458723c */ /* 0x000fe20000041858 */
        /* <DEDUP_REMOVED lines=49> */
[----:B------:R-:W-:Y:S07]  /*1a550*/  LDSM.16.M88.4 R64, [R215+0xc000] ;  /* 0x00c00000d740783b */ /* 0x000fee0000000200 */
[C---:B----4-:R-:W-:Y:S08]  /*1a560*/  HMMA.16816.F32.BF16 R4, R80.reuse, R12, R4 ;  /* 0x0000000c5004723c */ /* 0x050ff00000041804 */
[----:B------:R-:W-:Y:S01]  /*1a570*/  HMMA.16816.F32.BF16 R88, R80, R14, R88 ;  /* 0x0000000e5058723c */ /* 0x000fe20000041858 */
[----:B------:R-:W4:Y:S07]  /*1a580*/  LDSM.16.M88.4 R12, [R216+0x5000] ;  /* 0x00500000d80c783b */ /* 0x000f2e0000000200 */
[C---:B------:R-:W-:Y:S08]  /*1a590*/  HMMA.16816.F32.BF16 R28, R76.reuse, R84, R28 ;  /* 0x000000544c1c723c */ /* 0x040ff0000004181c */
[----:B------:R-:W-:Y:S01]  /*1a5a0*/  HMMA.16816.F32.BF16 R24, R76, R86, R24 ;  /* 0x000000564c18723c */ /* 0x000fe20000041818 */
[----:B------:R-:W-:Y:S07]  /*1a5b0*/  LDSM.16.M88.4 R76, [R215+0xd000] ;  /* 0x00d00000d74c783b */ /* 0x000fee0000000200 */
        /* <DEDUP_REMOVED lines=10> */
[----:B------:R-:W-:Y:S08]  /*1a660*/  HMMA.16816.F32.BF16 R24, R80, R94, R24 ;  /* 0x0000005e5018723c */ /* 0x000ff00000041818 */
[C---:B---3--:R-:W-:Y:S08]  /*1a670*/  HMMA.16816.F32.BF16 R56, R72.reuse, R60, R56 ;  /* 0x0000003c4838723c */ /* 0x048ff00000041838 */
[C---:B------:R-:W-:Y:S01]  /*1a680*/  HMMA.16816.F32.BF16 R48, R72.reuse, R62, R48 ;  /* 0x0000003e4830723c */ /* 0x040fe20000041830 */
[----:B------:R-:W3:Y:S07]  /*1a690*/  LDSM.16.M88.4 R60, [R215+0xd800] ;  /* 0x00d80000d73c783b */ /* 0x000eee0000000200 */
[C---:B----4-:R-:W-:Y:S08]  /*1a6a0*/  HMMA.16816.F32.BF16 R44, R72.reuse, R12, R44 ;  /* 0x0000000c482c723c */ /* 0x050ff0000004182c */
[C---:B------:R-:W-:Y:S01]  /*1a6b0*/  HMMA.16816.F32.BF16 R80, R72.reuse, R14, R32 ;  /* 0x0000000e4850723c */ /* 0x040fe20000041820 */
[----:B------:R-:W-:Y:S04]  /*1a6c0*/  LDSM.16.M88.4 R32, [R2+0x4000] ;  /* 0x004000000220783b */ /* 0x000fe80000000200 */
[----:B------:R-:W4:Y:S03]  /*1a6d0*/  LDSM.16.M88.4 R12, [R211+0x4000] ;  /* 0x00400000d30c783b */ /* 0x000f260000000200 */
[C---:B-1----:R-:W-:Y:S08]  /*1a6e0*/  HMMA.16816.F32.BF16 R28, R72.reuse, R8, R28 ;  /* 0x00000008481c723c */ /* 0x042ff0000004181c */
[----:B------:R-:W-:Y:S01]  /*1a6f0*/  HMMA.16816.F32.BF16 R72, R72, R10, R24 ;  /* 0x0000000a4848723c */ /* 0x000fe20000041818 */
[----:B------:R-:W1:Y:S04]  /*1a700*/  LDSM.16.M88.4 R24, [R211+0x4800] ;  /* 0x00480000d318783b */ /* 0x000e680000000200 */
[----:B------:R-:W1:Y:S03]  /*1a710*/  LDSM.16.M88.4 R8, [R211+0x5000] ;  /* 0x00500000d308783b */ /* 0x000e660000000200 */
        /* <DEDUP_REMOVED lines=9> */
[C---:B---3--:R-:W-:Y:S08]  /*1a7b0*/  HMMA.16816.F32.BF16 R28, R68.reuse, R60, R28 ;  /* 0x0000003c441c723c */ /* 0x048ff0000004181c */
[----:B------:R-:W-:Y:S01]  /*1a7c0*/  HMMA.16816.F32.BF16 R72, R68, R62, R72 ;  /* 0x0000003e4448723c */ /* 0x000fe20000041848 */
[----:B------:R-:W3:Y:S04]  /*1a7d0*/  LDSM.16.M88.4 R68, [R218+0x6000] ;  /* 0x00600000da44783b */ /* 0x000ee80000000200 */
[----:B------:R-:W2:Y:S03]  /*1a7e0*/  LDSM.16.M88.4 R60, [R217+0xe800] ;  /* 0x00e80000d93c783b */ /* 0x000ea60000000200 */
        /* <DEDUP_REMOVED lines=15> */
[----:B------:R-:W-:Y:S07]  /*1a8e0*/  LDSM.16.M88.4 R64, [R215+0xe000] ;  /* 0x00e00000d740783b */ /* 0x000fee0000000200 */
        /* <DEDUP_REMOVED lines=8> */
[----:B------:R-:W4:Y:S04]  /*1a970*/  LDSM.16.M88.4 R12, [R215+0xf000] ;  /* 0x00f00000d70c783b */ /* 0x000f280000000200 */
[----:B------:R-:W3:Y:S03]  /*1a980*/  LDSM.16.M88.4 R68, [R215+0xe800] ;  /* 0x00e80000d744783b */ /* 0x000ee60000000200 */
[C---:B-1----:R-:W-:Y:S08]  /*1a990*/  HMMA.16816.F32.BF16 R4, R24.reuse, R8, R4 ;  /* 0x000000081804723c */ /* 0x042ff00000041804 */
[C---:B------:R-:W-:Y:S01]  /*1a9a0*/  HMMA.16816.F32.BF16 R88, R24.reuse, R10, R88 ;  /* 0x0000000a1858723c */ /* 0x040fe20000041858 */
[----:B------:R-:W1:Y:S07]  /*1a9b0*/  LDSM.16.M88.4 R8, [R215+0xf800] ;  /* 0x00f80000d708783b */ /* 0x000e6e0000000200 */
[C---:B--2---:R-:W-:Y:S08]  /*1a9c0*/  HMMA.16816.F32.BF16 R44, R24.reuse, R16, R44 ;  /* 0x00000010182c723c */ /* 0x044ff0000004182c */
[C---:B------:R-:W-:Y:S08]  /*1a9d0*/  HMMA.16816.F32.BF16 R56, R24.reuse, R32, R56 ;  /* 0x000000201838723c */ /* 0x040ff00000041838 */
[C---:B------:R-:W-:Y:S01]  /*1a9e0*/  HMMA.16816.F32.BF16 R48, R24.reuse, R34, R48 ;  /* 0x000000221830723c */ /* 0x040fe20000041830 */
[----:B------:R-:W-:Y:S07]  /*1a9f0*/  LDSM.16.M88.4 R32, [R211+0x6000] ;  /* 0x00600000d320783b */ /* 0x000fee0000000200 */
[C---:B------:R-:W-:Y:S08]  /*1aa00*/  HMMA.16816.F32.BF16 R80, R24.reuse, R18, R80 ;  /* 0x000000121850723c */ /* 0x040ff00000041850 */
[C---:B---3--:R-:W-:Y:S08]  /*1aa10*/  HMMA.16816.F32.BF16 R28, R24.reuse, R60, R28 ;  /* 0x0000003c181c723c */ /* 0x048ff0000004181c */
[----:B------:R-:W-:Y:S01]  /*1aa20*/  HMMA.16816.F32.BF16 R72, R24, R62, R72 ;  /* 0x0000003e1848723c */ /* 0x000fe20000041848 */
[----:B------:R-:W-:Y:S04]  /*1aa30*/  LDSM.16.M88.4 R24, [R211+0x6800] ;  /* 0x00680000d318783b */ /* 0x000fe80000000200 */
[----:B------:R-:W-:Y:S03]  /*1aa40*/  LDSM.16.M88.4 R60, [R211+0x7000] ;  /* 0x00700000d33c783b */ /* 0x000fe60000000200 */
[C---:B------:R-:W-:Y:S01]  /*1aa50*/  HMMA.16816.F32.BF16 R16, R76.reuse, R64, R4 ;  /* 0x000000404c10723c */ /* 0x040fe20000041804 */
[----:B------:R-:W2:Y:S07]  /*1aa60*/  LDSM.16.M88.4 R4, [R2+0x6000] ;  /* 0x006000000204783b */ /* 0x000eae0000000200 */
[C---:B------:R-:W-:Y:S08]  /*1aa70*/  HMMA.16816.F32.BF16 R88, R76.reuse, R66, R88 ;  /* 0x000000424c58723c */ /* 0x040ff00000041858 */
[----:B----4-:R-:W-:Y:S01]  /*1aa80*/  HMMA.16816.F32.BF16 R64, R76, R12, R44 ;  /* 0x0000000c4c40723c */ /* 0x010fe2000004182c */
[----:B------:R-:W3:Y:S01]  /*1aa90*/  LDSM.16.M88.4 R44, [R211+0x7800] ;  /* 0x00780000d32c783b */ /* 0x000ee20000000200 */
[----:B------:R-:W-:-:S06]  /*1aaa0*/  DEPBAR.LE SB0, 0x0 ;  /* 0x000080000000791a */ /* 0x000fcc0000000000 */
[C---:B------:R-:W-:Y:S08]  /*1aab0*/  HMMA.16816.F32.BF16 R56, R76.reuse, R68, R56 ;  /* 0x000000444c38723c */ /* 0x040ff00000041838 */
[C---:B------:R-:W-:Y:S08]  /*1aac0*/  HMMA.16816.F32.BF16 R48, R76.reuse, R70, R48 ;  /* 0x000000464c30723c */ /* 0x040ff00000041830 */
[C---:B------:R-:W-:Y:S08]  /*1aad0*/  HMMA.16816.F32.BF16 R80, R76.reuse, R14, R80 ;  /* 0x0000000e4c50723c */ /* 0x040ff00000041850 */
[C---:B-1----:R-:W-:Y:S08]  /*1aae0*/  HMMA.16816.F32.BF16 R28, R76.reuse, R8, R28 ;  /* 0x000000084c1c723c */ /* 0x042ff0000004181c */
[----:B------:R-:W-:Y:S08]  /*1aaf0*/  HMMA.16816.F32.BF16 R72, R76, R10, R72 ;  /* 0x0000000a4c48723c */ /* 0x000ff00000041848 */
[C---:B--2---:R-:W-:Y:S08]  /*1ab00*/  HMMA.16816.F32.BF16 R16, R4.reuse, R32, R16 ;  /* 0x000000200410723c */ /* 0x044ff00000041810 */
        /* <DEDUP_REMOVED lines=73> */
.L_x_7225:
[----:B------:R-:W2:Y:S02]  /*1afa0*/  LD.E R5, [R20.64+0x38] ;  /* 0x0000380614057980 */ /* 0x000ea4000c101900 */
[----:B--2---:R-:W-:-:S04]  /*1afb0*/  LEA R5, -R5, RZ, 0x6 ;  /* 0x000000ff05057211 */ /* 0x004fc800078e31ff */
[----:B------:R-:W-:Y:S02]  /*1afc0*/  SHF.R.S32.HI R0, RZ, 0x1f, R5 ;  /* 0x0000001fff007819 */ /* 0x000fe40000011405 */
.L_x_7226:
[----:B------:R-:W-:Y:S05]  /*1afd0*/  BSYNC B0 ;  /* 0x0000000000007941 */ /* 0x000fea0003800000 */
.L_x_7224:
        /* <DEDUP_REMOVED lines=125> */
.L_x_7223:
[----:B------:R-:W-:Y:S05]  /*1b7b0*/  BSYNC B1 ;  /* 0x0000000000017941 */ /* 0x000fea0003800000 */
.L_x_7222:
[----:B-1----:R1:W2:Y:S01]  /*1b7c0*/  LD.E R29, [R20.64+0xdc] ;  /* 0x0000dc06141d7980 */ /* 0x0022a2000c101900 */
[----:B------:R-:W-:-:S04]  /*1b7d0*/  IMAD.IADD R22, R3, 0x1, R22 ;  /* 0x0000000103167824 */ /* 0x000fc800078e0216 */
[--C-:B------:R-:W-:Y:S01]  /*1b7e0*/  IMAD.IADD R13, R248, 0x1, -R22.reuse ;  /* 0x00000001f80d7824 */ /* 0x100fe200078e0a16 */
[C---:B------:R-:W-:Y:S01]  /*1b7f0*/  IADD3 R14, R22.reuse, 0x1, RZ ;  /* 0x00000001160e7810 */ /* 0x040fe20007ffe0ff */
[C---:B------:R-:W-:Y:S01]  /*1b800*/  IMAD.IADD R3, R245.reuse, 0x1, -R22 ;  /* 0x00000001f5037824 */ /* 0x040fe200078e0a16 */
[----:B------:R-:W-:Y:S02]  /*1b810*/  IADD3 R5, R22, 0x8, RZ ;  /* 0x0000000816057810 */ /* 0x000fe40007ffe0ff */
[----:B------:R-:W-:Y:S01]  /*1b820*/  IABS R13, R13 ;  /* 0x0000000d000d7213 */ /* 0x000fe20000000000 */
[--C-:B------:R-:W-:Y:S01]  /*1b830*/  IMAD.IADD R4, R248, 0x1, -R14.reuse ;  /* 0x00000001f8047824 */ /* 0x100fe200078e0a0e */
[----:B------:R-:W-:Y:S01]  /*1b840*/  IADD3 R26, R22, 0x10, RZ ;  /* 0x00000010161a7810 */ /* 0x000fe20007ffe0ff */
[C---:B------:R-:W-:Y:S01]  /*1b850*/  IMAD.IADD R12, R245.reuse, 0x1, -R14 ;  /* 0x00000001f50c7824 */ /* 0x040fe200078e0a0e */
[----:B------:R-:W-:Y:S01]  /*1b860*/  IABS R3, R3 ;  /* 0x0000000300037213 */ /* 0x000fe20000000000 */
[--C-:B------:R-:W-:Y:S01]  /*1b870*/  IMAD.IADD R15, R248, 0x1, -R5.reuse ;  /* 0x00000001f80f7824 */ /* 0x100fe200078e0a05 */
[----:B------:R-:W-:Y:S01]  /*1b880*/  IABS R4, R4 ;  /* 0x0000000400047213 */ /* 0x000fe20000000000 */
[----:B------:R-:W-:Y:S01]  /*1b890*/  I2F R13, R13 ;  /* 0x0000000d000d7306 */ /* 0x000fe20000201400 */
[----:B------:R-:W-:Y:S01]  /*1b8a0*/  IABS R12, R12 ;  /* 0x0000000c000c7213 */ /* 0x000fe20000000000 */
[----:B------:R-:W-:Y:S01]  /*1b8b0*/  IMAD.IADD R0, R245, 0x1, -R5 ;  /* 0x00000001f5007824 */ /* 0x000fe200078e0a05 */
[----:B------:R-:W-:Y:S01]  /*1b8c0*/  IADD3 R27, R22, 0x9, RZ ;  /* 0x00000009161b7810 */ /* 0x000fe20007ffe0ff */
[----:B------:R-:W-:Y:S01]  /*1b8d0*/  IMAD.IADD R6, R248, 0x1, -R26 ;  /* 0x00000001f8067824 */ /* 0x000fe200078e0a1a */
[----:B------:R-:W-:-:S02]  /*1b8e0*/  IABS R15, R15 ;  /* 0x0000000f000f7213 */ /* 0x000fc40000000000 */
[-C--:B------:R-:W-:Y:S01]  /*1b8f0*/  ISETP.GE.AND P2, PT, R5, R247.reuse, PT ;  /* 0x000000f70500720c */ /* 0x080fe20003f46270 */
[----:B------:R-:W3:Y:S01]  /*1b900*/  I2F R4, R4 ;  /* 0x0000000400047306 */ /* 0x000ee20000201400 */
[----:B-1----:R-:W-:Y:S01]  /*1b910*/  IMAD.IADD R20, R245, 0x1, -R26 ;  /* 0x00000001f5147824 */ /* 0x002fe200078e0a1a */
[----:B------:R-:W-:Y:S01]  /*1b920*/  ISETP.GE.AND P4, PT, R5, R244, PT ;  /* 0x000000f40500720c */ /* 0x000fe20003f86270 */
[--C-:B------:R-:W-:Y:S01]  /*1b930*/  IMAD.IADD R23, R248, 0x1, -R27.reuse ;  /* 0x00000001f8177824 */ /* 0x100fe200078e0a1b */
[----:B------:R-:W-:Y:S01]  /*1b940*/  ISETP.GE.AND P3, PT, R14, R247, PT ;  /* 0x000000f70e00720c */ /* 0x000fe20003f66270 */
[----:B------:R-:W-:-:S03]  /*1b950*/  IMAD.IADD R7, R245, 0x1, -R27 ;  /* 0x00000001f5077824 */ /* 0x000fc600078e0a1b */
[----:B------:R-:W1:Y:S01]  /*1b960*/  I2F R3, R3 ;  /* 0x0000000300037306 */ /* 0x000e620000201400 */
[----:B------:R-:W-:Y:S02]  /*1b970*/  IABS R20, R20 ;  /* 0x0000001400147213 */ /* 0x000fe40000000000 */
[----:B------:R-:W-:Y:S02]  /*1b980*/  IADD3 R25, R22, 0x18, RZ ;  /* 0x0000001816197810 */ /* 0x000fe40007ffe0ff */
[----:B------:R-:W-:-:S03]  /*1b990*/  ISETP.GE.OR P2, PT, R5, R246, !P2 ;  /* 0x000000f60500720c */ /* 0x000fc60005746670 */
[----:B------:R-:W4:Y:S01]  /*1b9a0*/  I2F R12, R12 ;  /* 0x0000000c000c7306 */ /* 0x000f220000201400 */
[----:B------:R-:W-:Y:S01]  /*1b9b0*/  ISETP.GE.OR P4, PT, R5, R243, !P4 ;  /* 0x000000f30500720c */ /* 0x000fe20006786670 */
[----:B---3--:R-:W-:Y:S01]  /*1b9c0*/  FFMA.FTZ R17, -R242, R4, R17 ;  /* 0x00000004f2117223 */ /* 0x008fe20000010111 */
[----:B------:R-:W-:Y:S02]  /*1b9d0*/  IABS R0, R0 ;  /* 0x0000000000007213 */ /* 0x000fe40000000000 */
[----:B------:R-:W-:-:S03]  /*1b9e0*/  IABS R23, R23 ;  /* 0x0000001700177213 */ /* 0x000fc60000000000 */
[----:B------:R-:W3:Y:S01]  /*1b9f0*/  I2F R15, R15 ;  /* 0x0000000f000f7306 */ /* 0x000ee20000201400 */
[----:B------:R-:W-:Y:S02]  /*1ba00*/  ISETP.GE.OR P3, PT, R14, R246, !P3 ;  /* 0x000000f60e00720c */ /* 0x000fe40005f66670 */
[C---:B------:R-:W-:Y:S02]  /*1ba10*/  IADD3 R24, R22.reuse, 0x19, RZ ;  /* 0x0000001916187810 */ /* 0x040fe40007ffe0ff */
[----:B------:R-:W-:Y:S02]  /*1ba20*/  ISETP.GE.AND P1, PT, R22, R247, PT ;  /* 0x000000f71600720c */ /* 0x000fe40003f26270 */
[----:B------:R-:W-:Y:S01]  /*1ba30*/  ISETP.GE.AND P5, PT, R14, R244, PT ;  /* 0x000000f40e00720c */ /* 0x000fe20003fa6270 */
[----:B------:R5:W-:Y:S01]  /*1ba40*/  I2F R5, R20 ;  /* 0x0000001400057306 */ /* 0x000be20000201400 */
[----:B------:R-:W-:Y:S01]  /*1ba50*/  FSEL R28, R17, -INF , !P3 ;  /* 0xff800000111c7808 */ /* 0x000fe20005800000 */
[----:B------:R-:W-:Y:S01]  /*1ba60*/  IMAD.IADD R17, R248, 0x1, -R24 ;  /* 0x00000001f8117824 */ /* 0x000fe200078e0a18 */
[----:B------:R-:W-:Y:S01]  /*1ba70*/  ISETP.GE.OR P1, PT, R22, R246, !P1 ;  /* 0x000000f61600720c */ /* 0x000fe20004f26670 */
[----:B-1----:R-:W-:Y:S01]  /*1ba80*/  FFMA.FTZ R18, -R242, R3, R18 ;  /* 0x00000003f2127223 */ /* 0x002fe20000010112 */
[----:B------:R-:W-:-:S03]  /*1ba90*/  IABS R7, R7 ;  /* 0x0000000700077213 */ /* 0x000fc60000000000 */
[----:B------:R-:W1:Y:S01]  /*1baa0*/  I2F R0, R0 ;  /* 0x0000000000007306 */ /* 0x000e620000201400 */
[----:B-----5:R-:W-:-:S07]  /*1bab0*/  FFMA.FTZ R20, -R242, R13, R16 ;  /* 0x0000000df2147223 */ /* 0x020fce0000010110 */
[----:B------:R-:W5:Y:S01]  /*1bac0*/  I2F R23, R23 ;  /* 0x0000001700177306 */ /* 0x000f620000201400 */
[----:B------:R-:W-:Y:S01]  /*1bad0*/  IMAD.IADD R16, R248, 0x1, -R25 ;  /* 0x00000001f8107824 */ /* 0x000fe200078e0a19 */
[----:B------:R-:W-:-:S04]  /*1bae0*/  IABS R17, R17 ;  /* 0x0000001100117213 */ /* 0x000fc80000000000 */
[----:B------:R-:W-:Y:S01]  /*1baf0*/  IABS R4, R16 ;  /* 0x0000001000047213 */ /* 0x000fe20000000000 */
[----:B------:R-:W-:Y:S01]  /*1bb00*/  IMAD.IADD R16, R245, 0x1, -R25 ;  /* 0x00000001f5107824 */ /* 0x000fe200078e0a19 */
[----:B------:R-:W-:Y:S01]  /*1bb10*/  FSEL R3, R20, -INF , !P1 ;  /* 0xff80000014037808 */ /* 0x000fe20004800000 */
[----:B----4-:R-:W-:Y:S01]  /*1bb20*/  FFMA.FTZ R19, -R242, R12, R19 ;  /* 0x0000000cf2137223 */ /* 0x010fe20000010113 */
[----:B------:R-:W-:Y:S02]  /*1bb30*/  ISETP.GE.AND P1, PT, R22, R244, PT ;  /* 0x000000f41600720c */ /* 0x000fe40003f26270 */
[----:B------:R-:W-:Y:S02]  /*1bb40*/  ISETP.GE.OR P5, PT, R14, R243, !P5 ;  /* 0x000000f30e00720c */ /* 0x000fe40006fa6670 */
[----:B------:R-:W-:Y:S02]  /*1bb50*/  IABS R16, R16 ;  /* 0x0000001000107213 */ /* 0x000fe40000000000 */
[----:B------:R-:W-:Y:S01]  /*1bb60*/  IADD3 R20, R22, 0x20, RZ ;  /* 0x0000002016147810 */ /* 0x000fe20007ffe0ff */
[----:B---3--:R-:W-:Y:S01]  /*1bb70*/  FFMA.FTZ R32, -R242, R15, R88 ;  /* 0x0000000ff2207223 */ /* 0x008fe20000010158 */
[----:B------:R-:W-:Y:S01]  /*1bb80*/  ISETP.GE.OR P1, PT, R22, R243, !P1 ;  /* 0x000000f31600720c */ /* 0x000fe20004f26670 */
[----:B------:R-:W-:Y:S01]  /*1bb90*/  IMAD.MOV.U32 R15, RZ, RZ, R17 ;  /* 0x000000ffff0f7224 */ /* 0x000fe200078e0011 */
[----:B------:R-:W-:Y:S01]  /*1bba0*/  IABS R6, R6 ;  /* 0x0000000600067213 */ /* 0x000fe20000000000 */
[----:B------:R3:W-:Y:S01]  /*1bbb0*/  I2F R12, R16 ;  /* 0x00000010000c7306 */ /* 0x0007e20000201400 */
[----:B------:R-:W-:Y:S01]  /*1bbc0*/  FSEL R17, R19, -INF , !P5 ;  /* 0xff80000013117808 */ /* 0x000fe20006800000 */
[----:B------:R-:W-:Y:S01]  /*1bbd0*/  IMAD.IADD R19, R248, 0x1, -R20 ;  /* 0x00000001f8137824 */ /* 0x000fe200078e0a14 */
[----:B------:R-:W-:-:S02]  /*1bbe0*/  FSEL R18, R18, -INF , !P1 ;  /* 0xff80000012127808 */ /* 0x000fc40004800000 */
[----:B------:R-:W-:Y:S02]  /*1bbf0*/  ISETP.GE.AND P1, PT, R27, R247, PT ;  /* 0x000000f71b00720c */ /* 0x000fe40003f26270 */
[----:B------:R-:W-:Y:S01]  /*1bc00*/  IADD3 R21, R22, 0x11, RZ ;  /* 0x0000001116157810 */ /* 0x000fe20007ffe0ff */
[----:B------:R-:W4:Y:S01]  /*1bc10*/  I2F R7, R7 ;  /* 0x0000000700077306 */ /* 0x000f220000201400 */
[C---:B-1----:R-:W-:Y:S01]  /*1bc20*/  FFMA.FTZ R90, -R242.reuse, R0, R90 ;  /* 0x00000000f25a7223 */ /* 0x042fe2000001015a */
[----:B------:R-:W-:Y:S01]  /*1bc30*/  IABS R19, R19 ;  /* 0x0000001300137213 */ /* 0x000fe20000000000 */
[----:B-----5:R-:W-:Y:S02]  /*1bc40*/  FFMA.FTZ R89, -R242, R23, R89 ;  /* 0x00000017f2597223 */ /* 0x020fe40000010159 */
[----:B---3--:R-:W-:-:S03]  /*1bc50*/  IMAD.IADD R16, R245, 0x1, -R24 ;  /* 0x00000001f5107824 */ /* 0x008fc600078e0a18 */
[----:B------:R-:W1:Y:S01]  /*1bc60*/  I2F R6, R6 ;  /* 0x0000000600067306 */ /* 0x000e620000201400 */
[----:B------:R-:W-:Y:S02]  /*1bc70*/  ISETP.GE.OR P1, PT, R27, R246, !P1 ;  /* 0x000000f61b00720c */ /* 0x000fe40004f26670 */
[----:B------:R-:W-:Y:S01]  /*1bc80*/  IABS R16, R16 ;  /* 0x0000001000107213 */ /* 0x000fe20000000000 */
[--C-:B------:R-:W-:Y:S01]  /*1bc90*/  IMAD.IADD R14, R248, 0x1, -R21.reuse ;  /* 0x00000001f80e7824 */ /* 0x100fe200078e0a15 */
[----:B------:R-:W-:Y:S01]  /*1bca0*/  FSEL R32, R32, -INF , !P2 ;  /* 0xff80000020207808 */ /* 0x000fe20005000000 */
[----:B------:R-:W-:Y:S02]  /*1bcb0*/  IMAD.IADD R13, R245, 0x1, -R21 ;  /* 0x00000001f50d7824 */ /* 0x000fe400078e0a15 */
[----:B------:R3:W-:Y:S01]  /*1bcc0*/  I2F R0, R16 ;  /* 0x0000001000007306 */ /* 0x0007e20000201400 */
[C---:B------:R-:W-:Y:S02]  /*1bcd0*/  ISETP.GE.AND P5, PT, R26.reuse, R247, PT ;  /* 0x000000f71a00720c */ /* 0x040fe40003fa6270 */
[----:B------:R-:W-:-:S02]  /*1bce0*/  ISETP.GE.AND P2, PT, R26, R244, PT ;  /* 0x000000f41a00720c */ /* 0x000fc40003f46270 */
[----:B------:R-:W-:-:S03]  /*1bcf0*/  IADD3 R23, R22, 0x21, RZ ;  /* 0x0000002116177810 */ /* 0x000fc60007ffe0ff */
[----:B------:R5:W-:Y:S01]  /*1bd00*/  I2F R33, R19 ;  /* 0x0000001300217306 */ /* 0x000be20000201400 */
[----:B------:R-:W-:Y:S02]  /*1bd10*/  IABS R14, R14 ;  /* 0x0000000e000e7213 */ /* 0x000fe40000000000 */
[----:B------:R-:W-:Y:S02]  /*1bd20*/  IABS R13, R13 ;  /* 0x0000000d000d7213 */ /* 0x000fe40000000000 */
[----:B---3--:R-:W-:Y:S02]  /*1bd30*/  FSEL R16, R90, -INF , !P4 ;  /* 0xff8000005a107808 */ /* 0x008fe40006000000 */
[----:B------:R-:W-:Y:S02]  /*1bd40*/  ISETP.GE.AND P4, PT, R21, R247, PT ;  /* 0x000000f71500720c */ /* 0x000fe40003f86270 */
[----:B------:R-:W-:Y:S02]  /*1bd50*/  ISETP.GE.OR P5, PT, R26, R246, !P5 ;  /* 0x000000f61a00720c */ /* 0x000fe40006fa6670 */
[----:B-----5:R-:W-:-:S02]  /*1bd60*/  FSEL R19, R89, -INF , !P1 ;  /* 0xff80000059137808 */ /* 0x020fc40004800000 */
[C---:B------:R-:W-:Y:S02]  /*1bd70*/  ISETP.GE.AND P1, PT, R21.reuse, R244, PT ;  /* 0x000000f41500720c */ /* 0x040fe40003f26270 */
[-C--:B------:R-:W-:Y:S01]  /*1bd80*/  ISETP.GE.OR P2, PT, R26, R243.reuse, !P2 ;  /* 0x000000f31a00720c */ /* 0x080fe20005746670 */
[----:B------:R-:W-:Y:S01]  /*1bd90*/  IMAD.IADD R26, R248, 0x1, -R23 ;  /* 0x00000001f81a7824 */ /* 0x000fe200078e0a17 */
[C---:B------:R-:W-:Y:S02]  /*1bda0*/  ISETP.GE.OR P4, PT, R21.reuse, R246, !P4 ;  /* 0x000000f61500720c */ /* 0x040fe40006786670 */
[----:B------:R-:W-:Y:S02]  /*1bdb0*/  ISETP.GE.OR P1, PT, R21, R243, !P1 ;  /* 0x000000f31500720c */ /* 0x000fe40004f26670 */
[C---:B------:R-:W-:Y:S02]  /*1bdc0*/  ISETP.GE.AND P3, PT, R27.reuse, R244, PT ;  /* 0x000000f41b00720c */ /* 0x040fe40003f66270 */
[----:B------:R-:W-:Y:S01]  /*1bdd0*/  IADD3 R21, R22, 0x28, RZ ;  /* 0x0000002816157810 */ /* 0x000fe20007ffe0ff */
[----:B------:R-:W3:Y:S01]  /*1bde0*/  I2F R14, R14 ;  /* 0x0000000e000e7306 */ /* 0x000ee20000201400 */
[C---:B----4-:R-:W-:Y:S01]  /*1bdf0*/  FFMA.FTZ R91, -R242.reuse, R7, R91 ;  /* 0x00000007f25b7223 */ /* 0x050fe2000001015b */
[----:B------:R-:W-:Y:S01]  /*1be00*/  ISETP.GE.OR P3, PT, R27, R243, !P3 ;  /* 0x000000f31b00720c */ /* 0x000fe20005f66670 */
[----:B-1----:R-:W-:Y:S01]  /*1be10*/  FFMA.FTZ R6, -R242, R6, R56 ;  /* 0x00000006f2067223 */ /* 0x002fe20000010138 */
[----:B------:R-:W-:Y:S01]  /*1be20*/  IABS R7, R26 ;  /* 0x0000001a00077213 */ /* 0x000fe20000000000 */
[----:B------:R-:W-:-:S03]  /*1be30*/  IMAD.IADD R27, R248, 0x1, -R21 ;  /* 0x00000001f81b7824 */ /* 0x000fc600078e0a15 */
[----:B------:R-:W1:Y:S01]  /*1be40*/  I2F R13, R13 ;  /* 0x0000000d000d7306 */ /* 0x000e620000201400 */
[----:B------:R-:W-:Y:S01]  /*1be50*/  IMAD.MOV.U32 R38, RZ, RZ, R7 ;  /* 0x000000ffff267224 */ /* 0x000fe200078e0007 */
[----:B------:R-:W-:Y:S01]  /*1be60*/  FSEL R7, R91, -INF , !P3 ;  /* 0xff8000005b077808 */ /* 0x000fe20005800000 */
[----:B------:R-:W-:Y:S01]  /*1be70*/  FFMA.FTZ R58, -R242, R5, R58 ;  /* 0x00000005f23a7223 */ /* 0x000fe2000001013a */
[----:B------:R-:W-:-:S04]  /*1be80*/  FSEL R6, R6, -INF , !P5 ;  /* 0xff80000006067808 */ /* 0x000fc80006800000 */
[----:B------:R-:W4:Y:S01]  /*1be90*/  I2F R4, R4 ;  /* 0x0000000400047306 */ /* 0x000f220000201400 */
[----:B------:R-:W-:Y:S02]  /*1bea0*/  IABS R5, R27 ;  /* 0x0000001b00057213 */ /* 0x000fe40000000000 */
[C---:B------:R-:W-:Y:S02]  /*1beb0*/  ISETP.GE.AND P3, PT, R25.reuse, R247, PT ;  /* 0x000000f71900720c */ /* 0x040fe40003f66270 */
[C---:B------:R-:W-:Y:S02]  /*1bec0*/  ISETP.GE.AND P5, PT, R25.reuse, R244, PT ;  /* 0x000000f41900720c */ /* 0x040fe40003fa6270 */
[----:B------:R-:W-:Y:S02]  /*1bed0*/  IADD3 R27, R22, 0x29, RZ ;  /* 0x00000029161b7810 */ /* 0x000fe40007ffe0ff */
[C---:B------:R-:W-:Y:S02]  /*1bee0*/  ISETP.GE.OR P3, PT, R25.reuse, R246, !P3 ;  /* 0x000000f61900720c */ /* 0x040fe40005f66670 */
[----:B------:R-:W-:Y:S01]  /*1bef0*/  ISETP.GE.OR P5, PT, R25, R243, !P5 ;  /* 0x000000f31900720c */ /* 0x000fe20006fa6670 */
[----:B------:R-:W-:Y:S01]  /*1bf00*/  IMAD.IADD R25, R248, 0x1, -R27 ;  /* 0x00000001f8197824 */ /* 0x000fe200078e0a1b */
[----:B------:R-:W5:Y:S01]  /*1bf10*/  I2F R15, R15 ;  /* 0x0000000f000f7306 */ /* 0x000f620000201400 */
[----:B---3--:R-:W-:-:S02]  /*1bf20*/  FFMA.FTZ R57, -R242, R14, R57 ;  /* 0x0000000ef2397223 */ /* 0x008fc40000010139 */
[C---:B-1----:R-:W-:Y:S01]  /*1bf30*/  FFMA.FTZ R59, -R242.reuse, R13, R59 ;  /* 0x0000000df23b7223 */ /* 0x042fe2000001013b */
[----:B------:R-:W-:Y:S01]  /*1bf40*/  IABS R13, R25 ;  /* 0x00000019000d7213 */ /* 0x000fe20000000000 */
[----:B----4-:R-:W-:Y:S01]  /*1bf50*/  FFMA.FTZ R4, -R242, R4, R48 ;  /* 0x00000004f2047223 */ /* 0x010fe20000010130 */
[----:B------:R-:W-:Y:S01]  /*1bf60*/  IADD3 R25, R22, 0x30, RZ ;  /* 0x0000003016197810 */ /* 0x000fe20007ffe0ff */
[----:B------:R-:W-:Y:S01]  /*1bf70*/  IMAD.IADD R35, R245, 0x1, -R20 ;  /* 0x00000001f5237824 */ /* 0x000fe200078e0a14 */
[----:B------:R1:W-:Y:S01]  /*1bf80*/  I2F R31, R5 ;  /* 0x00000005001f7306 */ /* 0x0003e20000201400 */
[----:B------:R-:W-:Y:S01]  /*1bf90*/  FSEL R14, R58, -INF , !P2 ;  /* 0xff8000003a0e7808 */ /* 0x000fe20005000000 */
[----:B------:R-:W-:Y:S01]  /*1bfa0*/  IMAD.MOV.U32 R37, RZ, RZ, R13 ;  /* 0x000000ffff257224 */ /* 0x000fe200078e000d */
[----:B------:R-:W-:Y:S01]  /*1bfb0*/  ISETP.GE.AND P2, PT, R24, R247, PT ;  /* 0x000000f71800720c */ /* 0x000fe20003f46270 */
[----:B------:R-:W-:Y:S01]  /*1bfc0*/  IMAD.IADD R30, R248, 0x1, -R25 ;  /* 0x00000001f81e7824 */ /* 0x000fe200078e0a19 */
[----:B------:R-:W-:-:S02]  /*1bfd0*/  FSEL R13, R59, -INF , !P1 ;  /* 0xff8000003b0d7808 */ /* 0x000fc40004800000 */
[----:B------:R-:W-:Y:S02]  /*1bfe0*/  FSEL R4, R4, -INF , !P3 ;  /* 0xff80000004047808 */ /* 0x000fe40005800000 */
[----:B------:R-:W-:Y:S02]  /*1bff0*/  IABS R35, R35 ;  /* 0x0000002300237213 */ /* 0x000fe40000000000 */
[----:B------:R-:W-:Y:S02]  /*1c000*/  ISETP.GE.AND P1, PT, R20, R247, PT ;  /* 0x000000f71400720c */ /* 0x000fe40003f26270 */
[----:B-1----:R-:W-:Y:S02]  /*1c010*/  FSEL R5, R57, -INF , !P4 ;  /* 0xff80000039057808 */ /* 0x002fe40006000000 */
[-C--:B------:R-:W-:Y:S02]  /*1c020*/  ISETP.GE.AND P4, PT, R24, R244.reuse, PT ;  /* 0x000000f41800720c */ /* 0x080fe40003f86270 */
[----:B------:R-:W-:-:S02]  /*1c030*/  ISETP.GE.AND P3, PT, R20, R244, PT ;  /* 0x000000f41400720c */ /* 0x000fc40003f66270 */
[CC--:B------:R-:W-:Y:S02]  /*1c040*/  ISETP.GE.OR P2, PT, R24.reuse, R246.reuse, !P2 ;  /* 0x000000f61800720c */ /* 0x0c0fe40005746670 */
[-C--:B------:R-:W-:Y:S01]  /*1c050*/  ISETP.GE.OR P4, PT, R24, R243.reuse, !P4 ;  /* 0x000000f31800720c */ /* 0x080fe20006786670 */
[----:B------:R-:W-:Y:S01]  /*1c060*/  IMAD.IADD R26, R245, 0x1, -R23 ;  /* 0x00000001f51a7824 */ /* 0x000fe200078e0a17 */
[----:B------:R-:W-:Y:S02]  /*1c070*/  IADD3 R24, R22, 0x31, RZ ;  /* 0x0000003116187810 */ /* 0x000fe40007ffe0ff */
[C---:B------:R-:W-:Y:S02]  /*1c080*/  ISETP.GE.OR P1, PT, R20.reuse, R246, !P1 ;  /* 0x000000f61400720c */ /* 0x040fe40004f26670 */
[----:B------:R-:W-:Y:S01]  /*1c090*/  ISETP.GE.OR P3, PT, R20, R243, !P3 ;  /* 0x000000f31400720c */ /* 0x000fe20005f66670 */
[----:B------:R-:W1:Y:S01]  /*1c0a0*/  I2F R35, R35 ;  /* 0x0000002300237306 */ /* 0x000e620000201400 */
[----:B------:R-:W-:Y:S01]  /*1c0b0*/  IABS R20, R30 ;  /* 0x0000001e00147213 */ /* 0x000fe20000000000 */
[----:B------:R-:W-:-:S02]  /*1c0c0*/  FFMA.FTZ R12, -R242, R12, R50 ;  /* 0x0000000cf20c7223 */ /* 0x000fc40000010132 */
[----:B-----5:R-:W-:Y:S01]  /*1c0d0*/  FFMA.FTZ R15, -R242, R15, R49 ;  /* 0x0000000ff20f7223 */ /* 0x020fe20000010131 */
[----:B------:R-:W-:Y:S01]  /*1c0e0*/  IABS R26, R26 ;  /* 0x0000001a001a7213 */ /* 0x000fe20000000000 */
[----:B------:R-:W-:Y:S02]  /*1c0f0*/  IMAD.IADD R43, R248, 0x1, -R24 ;  /* 0x00000001f82b7824 */ /* 0x000fe400078e0a18 */
[----:B------:R-:W3:Y:S01]  /*1c100*/  I2F R38, R38 ;  /* 0x0000002600267306 */ /* 0x000ee20000201400 */
[----:B------:R-:W-:Y:S01]  /*1c110*/  IMAD.MOV.U32 R42, RZ, RZ, R20 ;  /* 0x000000ffff2a7224 */ /* 0x000fe200078e0014 */
[C---:B------:R-:W-:Y:S01]  /*1c120*/  IADD3 R20, R22.reuse, 0x38, RZ ;  /* 0x0000003816147810 */ /* 0x040fe20007ffe0ff */
[----:B------:R-:W-:Y:S01]  /*1c130*/  IMAD.IADD R34, R245, 0x1, -R21 ;  /* 0x00000001f5227824 */ /* 0x000fe200078e0a15 */
[----:B------:R-:W-:Y:S02]  /*1c140*/  IADD3 R30, R22, 0x39, RZ ;  /* 0x00000039161e7810 */ /* 0x000fe40007ffe0ff */
[----:B------:R-:W-:-:S02]  /*1c150*/  FSEL R12, R12, -INF , !P5 ;  /* 0xff8000000c0c7808 */ /* 0x000fc40006800000 */
[----:B------:R-:W-:Y:S02]  /*1c160*/  FSEL R15, R15, -INF , !P2 ;  /* 0xff8000000f0f7808 */ /* 0x000fe40005000000 */
[----:B------:R-:W-:Y:S02]  /*1c170*/  IABS R22, R43 ;  /* 0x0000002b00167213 */ /* 0x000fe40000000000 */
[C---:B------:R-:W-:Y:S02]  /*1c180*/  ISETP.GE.AND P5, PT, R23.reuse, R247, PT ;  /* 0x000000f71700720c */ /* 0x040fe40003fa6270 */
[C---:B------:R-:W-:Y:S01]  /*1c190*/  ISETP.GE.AND P2, PT, R23.reuse, R244, PT ;  /* 0x000000f41700720c */ /* 0x040fe20003f46270 */
[----:B------:R-:W4:Y:S01]  /*1c1a0*/  I2F R26, R26 ;  /* 0x0000001a001a7306 */ /* 0x000f220000201400 */
[C---:B------:R-:W-:Y:S02]  /*1c1b0*/  ISETP.GE.OR P5, PT, R23.reuse, R246, !P5 ;  /* 0x000000f61700720c */ /* 0x040fe40006fa6670 */
[----:B------:R-:W-:Y:S01]  /*1c1c0*/  ISETP.GE.OR P2, PT, R23, R243, !P2 ;  /* 0x000000f31700720c */ /* 0x000fe20005746670 */
[----:B------:R-:W-:Y:S01]  /*1c1d0*/  IMAD.IADD R23, R248, 0x1, -R30 ;  /* 0x00000001f8177824 */ /* 0x000fe200078e0a1e */
[----:B------:R-:W-:Y:S01]  /*1c1e0*/  IABS R34, R34 ;  /* 0x0000002200227213 */ /* 0x000fe20000000000 */
[----:B------:R-:W-:-:S02]  /*1c1f0*/  FFMA.FTZ R33, -R242, R33, R64 ;  /* 0x00000021f2217223 */ /* 0x000fc40000010140 */
[----:B------:R-:W5:Y:S01]  /*1c200*/  I2F R22, R22 ;  /* 0x0000001600167306 */ /* 0x000f620000201400 */
[----:B------:R-:W-:Y:S01]  /*1c210*/  IABS R23, R23 ;  /* 0x0000001700177213 */ /* 0x000fe20000000000 */
[C---:B-1----:R-:W-:Y:S02]  /*1c220*/  FFMA.FTZ R35, -R242.reuse, R35, R66 ;  /* 0x00000023f2237223 */ /* 0x042fe40000010142 */
[C---:B---3--:R-:W-:Y:S01]  /*1c230*/  FFMA.FTZ R38, -R242.reuse, R38, R65 ;  /* 0x00000026f2267223 */ /* 0x048fe20000010141 */
[----:B------:R-:W-:Y:S01]  /*1c240*/  FSEL R180, R33, -INF , !P1 ;  /* 0xff80000021b47808 */ /* 0x000fe20004800000 */
[----:B------:R-:W-:Y:S02]  /*1c250*/  FFMA.FTZ R0, -R242, R0, R51 ;  /* 0x00000000f2007223 */ /* 0x000fe40000010133 */
[----:B------:R-:W-:Y:S01]  /*1c260*/  I2F R34, R34 ;  /* 0x0000002200227306 */ /* 0x000fe20000201400 */
[----:B------:R-:W-:Y:S02]  /*1c270*/  FSEL R179, R38, -INF , !P5 ;  /* 0xff80000026b37808 */ /* 0x000fe40006800000 */
[----:B------:R-:W-:-:S05]  /*1c280*/  ISETP.GE.AND P5, PT, R27, R244, PT ;  /* 0x000000f41b00720c */ /* 0x000fca0003fa6270 */
[----:B------:R-:W1:Y:S01]  /*1c290*/  I2F R42, R42 ;  /* 0x0000002a002a7306 */ /* 0x000e620000201400 */
[----:B------:R-:W-:Y:S01]  /*1c2a0*/  FSEL R0, R0, -INF , !P4 ;  /* 0xff80000000007808 */ /* 0x000fe20006000000 */
[----:B----4-:R-:W-:Y:S01]  /*1c2b0*/  FFMA.FTZ R26, -R242, R26, R67 ;  /* 0x0000001af21a7223 */ /* 0x010fe20000010143 */
[----:B------:R-:W-:-:S05]  /*1c2c0*/  ISETP.GE.AND P4, PT, R21, R247, PT ;  /* 0x000000f71500720c */ /* 0x000fca0003f86270 */
[----:B------:R-:W3:Y:S01]  /*1c2d0*/  I2F R37, R37 ;  /* 0x0000002500257306 */ /* 0x000ee20000201400 */
[----:B------:R-:W-:Y:S01]  /*1c2e0*/  IMAD.IADD R36, R245, 0x1, -R27 ;  /* 0x00000001f5247824 */ /* 0x000fe200078e0a1b */
[----:B------:R-:W-:-:S06]  /*1c2f0*/  ISETP.GE.OR P5, PT, R27, R243, !P5 ;  /* 0x000000f31b00720c */ /* 0x000fcc0006fa6670 */
[----:B------:R4:W-:Y:S01]  /*1c300*/  I2F R33, R23 ;  /* 0x0000001700217306 */ /* 0x0009e20000201400 */
[C---:B------:R-:W-:Y:S01]  /*1c310*/  ISETP.GE.AND P1, PT, R21.reuse, R244, PT ;  /* 0x000000f41500720c */ /* 0x040fe20003f26270 */
[----:B-----5:R-:W-:Y:S01]  /*1c320*/  FFMA.FTZ R9, -R242, R22, R9 ;  /* 0x00000016f2097223 */ /* 0x020fe20000010109 */
[----:B------:R-:W-:Y:S02]  /*1c330*/  ISETP.GE.OR P4, PT, R21, R246, !P4 ;  /* 0x000000f61500720c */ /* 0x000fe40006786670 */
[----:B------:R-:W-:Y:S02]  /*1c340*/  FSEL R22, R26, -INF , !P2 ;  /* 0xff8000001a167808 */ /* 0x000fe40005000000 */
[-C--:B------:R-:W-:Y:S02]  /*1c350*/  ISETP.GE.AND P2, PT, R25, R247.reuse, PT ;  /* 0x000000f71900720c */ /* 0x080fe40003f46270 */
[----:B----4-:R-:W-:Y:S02]  /*1c360*/  FSEL R23, R35, -INF , !P3 ;  /* 0xff80000023177808 */ /* 0x010fe40005800000 */
[----:B------:R-:W-:-:S04]  /*1c370*/  ISETP.GE.AND P3, PT, R27, R247, PT ;  /* 0x000000f71b00720c */ /* 0x000fc80003f66270 */
[----:B------:R-:W-:Y:S01]  /*1c380*/  ISETP.GE.OR P3, PT, R27, R246, !P3 ;  /* 0x000000f61b00720c */ /* 0x000fe20005f66670 */
[C---:B------:R-:W-:Y:S01]  /*1c390*/  FFMA.FTZ R27, -R242.reuse, R31, R80 ;  /* 0x0000001ff21b7223 */ /* 0x040fe20000010150 */
[----:B------:R-:W-:Y:S01]  /*1c3a0*/  FMNMX.FTZ R35, R3, R28, !PT ;  /* 0x0000001c03237209 */ /* 0x000fe20007810000 */
[C---:B-1----:R-:W-:Y:S01]  /*1c3b0*/  FFMA.FTZ R8, -R242.reuse, R42, R8 ;  /* 0x0000002af2087223 */ /* 0x042fe20000010108 */
[----:B------:R-:W-:Y:S01]  /*1c3c0*/  ISETP.GE.OR P1, PT, R21, R243, !P1 ;  /* 0x000000f31500720c */ /* 0x000fe20004f26670 */
[----:B------:R-:W-:Y:S01]  /*1c3d0*/  FFMA.FTZ R21, -R242, R34, R82 ;  /* 0x00000022f2157223 */ /* 0x000fe20000010152 */
[----:B------:R-:W-:Y:S01]  /*1c3e0*/  FSEL R27, R27, -INF , !P4 ;  /* 0xff8000001b1b7808 */ /* 0x000fe20006000000 */
[----:B------:R-:W-:Y:S01]  /*1c3f0*/  IMAD.IADD R31, R245, 0x1, -R25 ;  /* 0x00000001f51f7824 */ /* 0x000fe200078e0a19 */
[C---:B------:R-:W-:Y:S02]  /*1c400*/  ISETP.GE.AND P4, PT, R25.reuse, R244, PT ;  /* 0x000000f41900720c */ /* 0x040fe40003f86270 */
[----:B------:R-:W-:Y:S01]  /*1c410*/  FMNMX.FTZ R35, R32, R35, !PT ;  /* 0x0000002320237209 */ /* 0x000fe20007810000 */
[----:B------:R-:W-:Y:S01]  /*1c420*/  IMAD.IADD R43, R248, 0x1, -R20 ;  /* 0x00000001f82b7824 */ /* 0x000fe200078e0a14 */
[C---:B------:R-:W-:Y:S01]  /*1c430*/  ISETP.GE.OR P2, PT, R25.reuse, R246, !P2 ;  /* 0x000000f61900720c */ /* 0x040fe20005746670 */
[----:B---3--:R-:W-:Y:S01]  /*1c440*/  FFMA.FTZ R37, -R242, R37, R81 ;  /* 0x00000025f2257223 */ /* 0x008fe20000010151 */
[----:B------:R-:W-:Y:S01]  /*1c450*/  ISETP.GE.OR P4, PT, R25, R243, !P4 ;  /* 0x000000f31900720c */ /* 0x000fe20006786670 */
[----:B------:R-:W-:Y:S01]  /*1c460*/  IMAD.IADD R34, R245, 0x1, -R24 ;  /* 0x00000001f5227824 */ /* 0x000fe200078e0a18 */
[----:B------:R-:W-:-:S02]  /*1c470*/  FMNMX.FTZ R35, R19, R35, !PT ;  /* 0x0000002313237209 */ /* 0x000fc40007810000 */
[----:B------:R-:W-:Y:S02]  /*1c480*/  FSEL R21, R21, -INF , !P1 ;  /* 0xff80000015157808 */ /* 0x000fe40004800000 */
[----:B------:R-:W-:Y:S02]  /*1c490*/  FSEL R25, R8, -INF , !P2 ;  /* 0xff80000008197808 */ /* 0x000fe40005000000 */
[----:B------:R-:W-:Y:S02]  /*1c4a0*/  ISETP.GE.AND P1, PT, R24, R247, PT ;  /* 0x000000f71800720c */ /* 0x000fe40003f26270 */
[----:B------:R-:W-:Y:S02]  /*1c4b0*/  IABS R8, R31 ;  /* 0x0000001f00087213 */ /* 0x000fe40000000000 */
[----:B------:R-:W-:Y:S02]  /*1c4c0*/  IABS R43, R43 ;  /* 0x0000002b002b7213 */ /* 0x000fe40000000000 */
[----:B------:R-:W-:-:S02]  /*1c4d0*/  FSEL R26, R37, -INF , !P3 ;  /* 0xff800000251a7808 */ /* 0x000fc40005800000 */
[----:B------:R-:W-:Y:S02]  /*1c4e0*/  FMNMX.FTZ R35, R6, R35, !PT ;  /* 0x0000002306237209 */ /* 0x000fe40007810000 */
[C---:B------:R-:W-:Y:S02]  /*1c4f0*/  ISETP.GE.AND P3, PT, R24.reuse, R244, PT ;  /* 0x000000f41800720c */ /* 0x040fe40003f66270 */
[----:B------:R-:W-:Y:S02]  /*1c500*/  ISETP.GE.OR P1, PT, R24, R246, !P1 ;  /* 0x000000f61800720c */ /* 0x000fe40004f26670 */
[----:B------:R-:W-:Y:S01]  /*1c510*/  IABS R31, R34 ;  /* 0x00000022001f7213 */ /* 0x000fe20000000000 */
[----:B------:R-:W-:Y:S01]  /*1c520*/  IMAD.MOV.U32 R34, RZ, RZ, R8 ;  /* 0x000000ffff227224 */ /* 0x000fe200078e0008 */
[----:B------:R-:W-:Y:S01]  /*1c530*/  FMNMX.FTZ R35, R5, R35, !PT ;  /* 0x0000002305237209 */ /* 0x000fe20007810000 */
[----:B------:R-:W1:Y:S01]  /*1c540*/  I2F R43, R43 ;  /* 0x0000002b002b7306 */ /* 0x000e620000201400 */
[----:B------:R-:W-:-:S02]  /*1c550*/  FMNMX.FTZ R8, R18, R17, !PT ;  /* 0x0000001112087209 */ /* 0x000fc40007810000 */
[----:B------:R-:W-:Y:S02]  /*1c560*/  ISETP.GE.OR P3, PT, R24, R243, !P3 ;  /* 0x000000f31800720c */ /* 0x000fe40005f66670 */
[----:B------:R-:W-:Y:S02]  /*1c570*/  FSEL R24, R9, -INF , !P1 ;  /* 0xff80000009187808 */ /* 0x000fe40004800000 */
[C---:B------:R-:W-:Y:S02]  /*1c580*/  ISETP.GE.AND P2, PT, R20.reuse, R247, PT ;  /* 0x000000f71400720c */ /* 0x040fe40003f46270 */
[----:B------:R-:W-:Y:S02]  /*1c590*/  ISETP.GE.AND P1, PT, R20, R244, PT ;  /* 0x000000f41400720c */ /* 0x000fe40003f26270 */
[----:B------:R-:W-:Y:S02]  /*1c5a0*/  FMNMX.FTZ R35, R4, R35, !PT ;  /* 0x0000002304237209 */ /* 0x000fe40007810000 */
[----:B------:R-:W-:Y:S01]  /*1c5b0*/  FMNMX.FTZ R8, R16, R8, !PT ;  /* 0x0000000810087209 */ /* 0x000fe20007810000 */
[----:B------:R-:W-:Y:S01]  /*1c5c0*/  IMAD.IADD R9, R245, 0x1, -R20 ;  /* 0x00000001f5097824 */ /* 0x000fe200078e0a14 */
[----:B------:R-:W-:-:S02]  /*1c5d0*/  ISETP.GE.OR P2, PT, R20, R246, !P2 ;  /* 0x000000f61400720c */ /* 0x000fc40005746670 */
[----:B------:R-:W-:Y:S02]  /*1c5e0*/  ISETP.GE.OR P1, PT, R20, R243, !P1 ;  /* 0x000000f31400720c */ /* 0x000fe40004f26670 */
[----:B------:R-:W-:Y:S02]  /*1c5f0*/  FMNMX.FTZ R35, R15, R35, !PT ;  /* 0x000000230f237209 */ /* 0x000fe40007810000 */
[----:B------:R-:W-:Y:S02]  /*1c600*/  FMNMX.FTZ R20, R7, R8, !PT ;  /* 0x0000000807147209 */ /* 0x000fe40007810000 */
[----:B------:R-:W-:Y:S02]  /*1c610*/  IABS R36, R36 ;  /* 0x0000002400247213 */ /* 0x000fe40000000000 */
[----:B------:R-:W-:Y:S02]  /*1c620*/  FMNMX.FTZ R35, R180, R35, !PT ;  /* 0x00000023b4237209 */ /* 0x000fe40007810000 */
[----:B------:R-:W-:-:S02]  /*1c630*/  FMNMX.FTZ R20, R14, R20, !PT ;  /* 0x000000140e147209 */ /* 0x000fc40007810000 */
[----:B------:R-:W3:Y:S01]  /*1c640*/  I2F R36, R36 ;  /* 0x0000002400247306 */ /* 0x000ee20000201400 */
[----:B------:R-:W-:Y:S01]  /*1c650*/  FMNMX.FTZ R35, R179, R35, !PT ;  /* 0x00000023b3237209 */ /* 0x000fe20007810000 */
[----:B-1----:R-:W-:Y:S01]  /*1c660*/  FFMA.FTZ R43, -R242, R43, R72 ;  /* 0x0000002bf22b7223 */ /* 0x002fe20000010148 */
[----:B------:R-:W-:Y:S01]  /*1c670*/  FMNMX.FTZ R20, R13, R20, !PT ;  /* 0x000000140d147209 */ /* 0x000fe20007810000 */
[----:B------:R-:W-:Y:S01]  /*1c680*/  IMAD.IADD R8, R245, 0x1, -R30 ;  /* 0x00000001f5087824 */ /* 0x000fe200078e0a1e */
[----:B------:R-:W-:Y:S02]  /*1c690*/  FMNMX.FTZ R35, R27, R35, !PT ;  /* 0x000000231b237209 */ /* 0x000fe40007810000 */
[----:B------:R-:W-:Y:S01]  /*1c6a0*/  FMNMX.FTZ R20, R12, R20, !PT ;  /* 0x000000140c147209 */ /* 0x000fe20007810000 */
[----:B------:R-:W1:Y:S01]  /*1c6b0*/  I2F R34, R34 ;  /* 0x0000002200227306 */ /* 0x000e620000201400 */
[----:B------:R-:W-:Y:S02]  /*1c6c0*/  IABS R9, R9 ;  /* 0x0000000900097213 */ /* 0x000fe40000000000 */
[----:B------:R-:W-:-:S02]  /*1c6d0*/  FSEL R191, R43, -INF , !P2 ;  /* 0xff8000002bbf7808 */ /* 0x000fc40005000000 */
[----:B------:R-:W-:Y:S02]  /*1c6e0*/  ISETP.GE.AND P2, PT, R30, R247, PT ;  /* 0x000000f71e00720c */ /* 0x000fe40003f46270 */
[----:B------:R-:W-:Y:S01]  /*1c6f0*/  IABS R8, R8 ;  /* 0x0000000800087213 */ /* 0x000fe20000000000 */
[----:B------:R-:W4:Y:S01]  /*1c700*/  I2F R31, R31 ;  /* 0x0000001f001f7306 */ /* 0x000f220000201400 */
[----:B------:R-:W-:Y:S02]  /*1c710*/  FMNMX.FTZ R35, R26, R35, !PT ;  /* 0x000000231a237209 */ /* 0x000fe40007810000 */
[----:B------:R-:W-:Y:S01]  /*1c720*/  FMNMX.FTZ R20, R0, R20, !PT ;  /* 0x0000001400147209 */ /* 0x000fe20007810000 */
[----:B------:R-:W-:Y:S01]  /*1c730*/  FFMA.FTZ R33, -R242, R33, R73 ;  /* 0x00000021f2217223 */ /* 0x000fe20000010149 */
[----:B------:R-:W-:Y:S02]  /*1c740*/  ISETP.GE.OR P2, PT, R30, R246, !P2 ;  /* 0x000000f61e00720c */ /* 0x000fe40005746670 */
[----:B------:R-:W-:Y:S01]  /*1c750*/  FMNMX.FTZ R35, R25, R35, !PT ;  /* 0x0000002319237209 */ /* 0x000fe20007810000 */
[----:B------:R-:W5:Y:S01]  /*1c760*/  I2F R9, R9 ;  /* 0x0000000900097306 */ /* 0x000f620000201400 */
[----:B------:R-:W-:Y:S01]  /*1c770*/  FMNMX.FTZ R20, R23, R20, !PT ;  /* 0x0000001417147209 */ /* 0x000fe20007810000 */
[----:B---3--:R-:W-:Y:S01]  /*1c780*/  FFMA.FTZ R36, -R242, R36, R83 ;  /* 0x00000024f2247223 */ /* 0x008fe20000010153 */
[----:B------:R-:W-:-:S02]  /*1c790*/  FSEL R190, R33, -INF , !P2 ;  /* 0xff80000021be7808 */ /* 0x000fc40005000000 */
[----:B------:R-:W-:-:S03]  /*1c7a0*/  FMNMX.FTZ R35, R24, R35, !PT ;  /* 0x0000002318237209 */ /* 0x000fc60007810000 */
[----:B------:R-:W3:Y:S01]  /*1c7b0*/  I2F R8, R8 ;  /* 0x0000000800087306 */ /* 0x000ee20000201400 */
[----:B------:R-:W-:Y:S01]  /*1c7c0*/  FMNMX.FTZ R33, R22, R20, !PT ;  /* 0x0000001416217209 */ /* 0x000fe20007810000 */
[----:B-1----:R-:W-:Y:S01]  /*1c7d0*/  FFMA.FTZ R34, -R242, R34, R10 ;  /* 0x00000022f2227223 */ /* 0x002fe2000001010a */
[----:B------:R-:W-:Y:S02]  /*1c7e0*/  FMNMX.FTZ R35, R191, R35, !PT ;  /* 0x00000023bf237209 */ /* 0x000fe40007810000 */
[----:B------:R-:W-:Y:S02]  /*1c7f0*/  FSEL R20, R36, -INF , !P5 ;  /* 0xff80000024147808 */ /* 0x000fe40006800000 */
[----:B------:R-:W-:Y:S01]  /*1c800*/  FMNMX.FTZ R33, R21, R33, !PT ;  /* 0x0000002115217209 */ /* 0x000fe20007810000 */
[----:B----4-:R-:W-:Y:S01]  /*1c810*/  FFMA.FTZ R31, -R242, R31, R11 ;  /* 0x0000001ff21f7223 */ /* 0x010fe2000001010b */
[----:B------:R-:W-:Y:S02]  /*1c820*/  FMNMX.FTZ R10, R190, R35, !PT ;  /* 0x00000023be0a7209 */ /* 0x000fe40007810000 */
[----:B------:R-:W-:-:S02]  /*1c830*/  FSEL R184, R34, -INF , !P4 ;  /* 0xff80000022b87808 */ /* 0x000fc40006000000 */
[----:B------:R-:W-:Y:S01]  /*1c840*/  FMNMX.FTZ R33, R20, R33, !PT ;  /* 0x0000002114217209 */ /* 0x000fe20007810000 */
[----:B-----5:R-:W-:Y:S01]  /*1c850*/  FFMA.FTZ R9, -R242, R9, R74 ;  /* 0x00000009f2097223 */ /* 0x020fe2000001014a */
[----:B------:R-:W-:Y:S01]  /*1c860*/  ISETP.GE.AND P2, PT, R30, R244, PT ;  /* 0x000000f41e00720c */ /* 0x000fe20003f46270 */
[----:B------:R-:W1:Y:S01]  /*1c870*/  SHFL.BFLY PT, R11, R10, 0x2, 0x1f ;  /* 0x0c401f000a0b7f89 */ /* 0x000e6200000e0000 */
[----:B------:R-:W-:Y:S02]  /*1c880*/  FSEL R183, R31, -INF , !P3 ;  /* 0xff8000001fb77808 */ /* 0x000fe40005800000 */
[----:B------:R-:W-:Y:S01]  /*1c890*/  FMNMX.FTZ R33, R184, R33, !PT ;  /* 0x00000021b8217209 */ /* 0x000fe20007810000 */
[----:B---3--:R-:W-:Y:S01]  /*1c8a0*/  FFMA.FTZ R8, -R242, R8, R75 ;  /* 0x00000008f2087223 */ /* 0x008fe2000001014b */
[----:B------:R-:W-:Y:S02]  /*1c8b0*/  ISETP.GE.OR P2, PT, R30, R243, !P2 ;  /* 0x000000f31e00720c */ /* 0x000fe40005746670 */
[----:B------:R-:W-:-:S02]  /*1c8c0*/  FSEL R31, R9, -INF , !P1 ;  /* 0xff800000091f7808 */ /* 0x000fc40004800000 */
[----:B------:R-:W-:Y:S02]  /*1c8d0*/  FMNMX.FTZ R33, R183, R33, !PT ;  /* 0x00000021b7217209 */ /* 0x000fe40007810000 */
[----:B------:R-:W-:Y:S02]  /*1c8e0*/  FSEL R30, R8, -INF , !P2 ;  /* 0xff800000081e7808 */ /* 0x000fe40005000000 */
        /* <DEDUP_REMOVED lines=9> */
[----:B--2---:R-:W-:-:S05]  /*1c980*/  FMUL.FTZ R187, R29, R164 ;  /* 0x000000a41dbb7220 */ /* 0x004fca0000410000 */
[----:B------:R-:W-:Y:S01]  /*1c990*/  FSEL R187, R187, RZ, P1 ;  /* 0x000000ffbbbb7208 */ /* 0x000fe20000800000 */
[----:B------:R-:W-:-:S04]  /*1c9a0*/  IMAD.SHL.U32 R222, R41, 0x2, RZ ;  /* 0x0000000229de7824 */ /* 0x000fc800078e00ff */
[-CC-:B------:R-:W-:Y:S01]  /*1c9b0*/  FFMA.FTZ R176, R3, R29.reuse, -R187.reuse ;  /* 0x0000001d03b07223 */ /* 0x180fe200000108bb */
[----:B------:R-:W1:Y:S01]  /*1c9c0*/  LDSM.16.MT88.4 R156, [R222+0x10000] ;  /* 0x01000000de9c783b */ /* 0x000e620000004200 */
[-CC-:B------:R-:W-:Y:S02]  /*1c9d0*/  FFMA.FTZ R175, R28, R29.reuse, -R187.reuse ;  /* 0x0000001d1caf7223 */ /* 0x180fe400000108bb */
[----:B------:R-:W-:Y:S01]  /*1c9e0*/  FFMA.FTZ R174, R32, R29, -R187 ;  /* 0x0000001d20ae7223 */ /* 0x000fe200000108bb */
[----:B------:R-:W-:Y:S01]  /*1c9f0*/  LDSM.16.MT88.4 R72, [R222+0x14000] ;  /* 0x01400000de48783b */ /* 0x000fe20000004200 */
[----:B---3--:R-:W-:Y:S01]  /*1ca00*/  FMNMX.FTZ R3, R9, R8, !PT ;  /* 0x0000000809037209 */ /* 0x008fe20007810000 */
[--C-:B------:R-:W-:Y:S02]  /*1ca10*/  IMAD R221, R40, 0x2, R222.reuse ;  /* 0x0000000228dd7824 */ /* 0x100fe400078e02de */
[----:B------:R-:W-:Y:S01]  /*1ca20*/  LDSM.16.MT88.4 R104, [R222+0x16000] ;  /* 0x01600000de68783b */ /* 0x000fe20000004200 */
[----:B------:R-:W-:Y:S01]  /*1ca30*/  IMAD R220, R39, 0x2, R222 ;  /* 0x0000000227dc7824 */ /* 0x000fe200078e02de */
[----:B------:R-:W-:Y:S01]  /*1ca40*/  FSETP.NEU.FTZ.AND P1, PT, R3, -INF , PT ;  /* 0xff8000000300780b */ /* 0x000fe20003f3d000 */
[----:B------:R-:W-:Y:S01]  /*1ca50*/  FMUL.FTZ R28, R29, R3 ;  /* 0x000000031d1c7220 */ /* 0x000fe20000410000 */
[----:B------:R-:W2:Y:S04]  /*1ca60*/  LDSM.16.MT88.4 R148, [R221+0x10000] ;  /* 0x01000000dd94783b */ /* 0x000ea80000004200 */
[----:B------:R-:W-:Y:S01]  /*1ca70*/  FSEL R28, R28, RZ, P1 ;  /* 0x000000ff1c1c7208 */ /* 0x000fe20000800000 */
[----:B------:R-:W3:Y:S01]  /*1ca80*/  LDSM.16.MT88.4 R140, [R220+0x10000] ;  /* 0x01000000dc8c783b */ /* 0x000ee20000004200 */
[----:B------:R-:W-:-:S02]  /*1ca90*/  IMAD R219, R39, 0x2, R221 ;  /* 0x0000000227db7824 */ /* 0x000fc400078e02dd */
[-CC-:B------:R-:W-:Y:S01]  /*1caa0*/  FFMA.FTZ R169, R19, R29.reuse, -R187.reuse ;  /* 0x0000001d13a97223 */ /* 0x180fe200000108bb */
[----:B------:R-:W-:Y:S01]  /*1cab0*/  LDSM.16.MT88.4 R40, [R222+0x12000] ;  /* 0x01200000de28783b */ /* 0x000fe20000004200 */
[-CC-:B------:R-:W-:Y:S02]  /*1cac0*/  FFMA.FTZ R173, R18, R29.reuse, -R28.reuse ;  /* 0x0000001d12ad7223 */ /* 0x180fe4000001081c */
[-CC-:B------:R-:W-:Y:S01]  /*1cad0*/  FFMA.FTZ R177, R17, R29.reuse, -R28.reuse ;  /* 0x0000001d11b17223 */ /* 0x180fe2000001081c */
[----:B------:R-:W4:Y:S01]  /*1cae0*/  LDSM.16.MT88.4 R132, [R219+0x10000] ;  /* 0x01000000db84783b */ /* 0x000f220000004200 */
[-CC-:B------:R-:W-:Y:S02]  /*1caf0*/  FFMA.FTZ R178, R16, R29.reuse, -R28.reuse ;  /* 0x0000001d10b27223 */ /* 0x180fe4000001081c */
[-C--:B------:R-:W-:Y:S01]  /*1cb00*/  FFMA.FTZ R171, R7, R29.reuse, -R28 ;  /* 0x0000001d07ab7223 */ /* 0x080fe2000001081c */
[----:B------:R-:W5:Y:S01]  /*1cb10*/  LDSM.16.MT88.4 R48, [R221+0x12000] ;  /* 0x01200000dd30783b */ /* 0x000f620000004200 */
[----:B------:R-:W-:-:S02]  /*1cb20*/  FFMA.FTZ R172, R6, R29, -R187 ;  /* 0x0000001d06ac7223 */ /* 0x000fc400000108bb */
[-CC-:B------:R-:W-:Y:S01]  /*1cb30*/  FFMA.FTZ R168, R5, R29.reuse, -R187.reuse ;  /* 0x0000001d05a87223 */ /* 0x180fe200000108bb */
[----:B------:R-:W1:Y:S01]  /*1cb40*/  LDSM.16.MT88.4 R56, [R220+0x12000] ;  /* 0x01200000dc38783b */ /* 0x000e620000004200 */
[-CC-:B------:R-:W-:Y:S01]  /*1cb50*/  FFMA.FTZ R35, R4, R29.reuse, -R187.reuse ;  /* 0x0000001d04237223 */ /* 0x180fe200000108bb */
[----:B------:R-:W-:Y:S02]  /*1cb60*/  MUFU.EX2 R176, R176 ;  /* 0x000000b000b07308 */ /* 0x000fe40000000800 */
[----:B------:R-:W1:Y:S04]  /*1cb70*/  LDSM.16.MT88.4 R64, [R219+0x12000] ;  /* 0x01200000db40783b */ /* 0x000e680000004200 */
[----:B------:R-:W1:Y:S02]  /*1cb80*/  LDSM.16.MT88.4 R80, [R221+0x14000] ;  /* 0x01400000dd50783b */ /* 0x000e640000004200 */
[----:B------:R-:W1:Y:S02]  /*1cb90*/  MUFU.EX2 R175, R175 ;  /* 0x000000af00af7308 */ /* 0x000e640000000800 */
[----:B------:R-:W1:Y:S04]  /*1cba0*/  LDSM.16.MT88.4 R88, [R220+0x14000] ;  /* 0x01400000dc58783b */ /* 0x000e680000004200 */
[----:B------:R-:W1:Y:S02]  /*1cbb0*/  LDSM.16.MT88.4 R96, [R219+0x14000] ;  /* 0x01400000db60783b */ /* 0x000e640000004200 */
[----:B------:R-:W-:Y:S02]  /*1cbc0*/  MUFU.EX2 R174, R174 ;  /* 0x000000ae00ae7308 */ /* 0x000fe40000000800 */
[----:B------:R-:W1:Y:S04]  /*1cbd0*/  LDSM.16.MT88.4 R112, [R221+0x16000] ;  /* 0x01600000dd70783b */ /* 0x000e680000004200 */
[----:B------:R-:W2:Y:S02]  /*1cbe0*/  LDSM.16.MT88.4 R120, [R220+0x16000] ;  /* 0x01600000dc78783b */ /* 0x000ea40000004200 */
[----:B------:R-:W1:Y:S02]  /*1cbf0*/  MUFU.EX2 R169, R169 ;  /* 0x000000a900a97308 */ /* 0x000e640000000800 */
[----:B------:R-:W2:Y:S04]  /*1cc00*/  LDSM.16.MT88.4 R4, [R219+0x16000] ;  /* 0x01600000db04783b */ /* 0x000ea80000004200 */
[----:B------:R-:W2:Y:S02]  /*1cc10*/  LDSM.16.MT88.4 R16, [R222+0x10800] ;  /* 0x01080000de10783b */ /* 0x000ea40000004200 */
[----:B------:R-:W-:Y:S01]  /*1cc20*/  MUFU.EX2 R173, R173 ;  /* 0x000000ad00ad7308 */ /* 0x000fe20000000800 */
[-C--:B------:R-:W-:Y:S01]  /*1cc30*/  FFMA.FTZ R32, R15, R29.reuse, -R187 ;  /* 0x0000001d0f207223 */ /* 0x080fe200000108bb */
[----:B------:R-:W-:Y:S06]  /*1cc40*/  LDSM.16.MT88.4 R8, [R220+0x10800] ;  /* 0x01080000dc08783b */ /* 0x000fec0000004200 */
[----:B------:R-:W1:Y:S08]  /*1cc50*/  MUFU.EX2 R177, R177 ;  /* 0x000000b100b17308 */ /* 0x000e700000000800 */
[----:B------:R-:W-:Y:S08]  /*1cc60*/  MUFU.EX2 R178, R178 ;  /* 0x000000b200b27308 */ /* 0x000ff00000000800 */
[----:B------:R-:W2:Y:S01]  /*1cc70*/  MUFU.EX2 R171, R171 ;  /* 0x000000ab00ab7308 */ /* 0x000ea20000000800 */
[-CC-:B------:R-:W-:Y:S01]  /*1cc80*/  FFMA.FTZ R170, R14, R29.reuse, -R28.reuse ;  /* 0x0000001d0eaa7223 */ /* 0x180fe2000001081c */
[----:B-1----:R-:W-:Y:S01]  /*1cc90*/  F2FP.BF16.PACK_AB R128, R175, R176 ;  /* 0x000000b0af80723e */ /* 0x002fe200000010ff */
[-CC-:B------:R-:W-:Y:S01]  /*1cca0*/  FFMA.FTZ R34, R13, R29.reuse, -R28.reuse ;  /* 0x0000001d0d227223 */ /* 0x180fe2000001081c */
[----:B------:R-:W-:Y:S01]  /*1ccb0*/  F2FP.BF16.PACK_AB R130, R169, R174 ;  /* 0x000000aea982723e */ /* 0x000fe200000010ff */
[--C-:B------:R-:W-:Y:S01]  /*1ccc0*/  FFMA.FTZ R33, R12, R29, -R28.reuse ;  /* 0x0000001d0c217223 */ /* 0x100fe2000001081c */
[----:B------:R-:W-:Y:S01]  /*1ccd0*/  F2FP.BF16.PACK_AB R129, R177, R173 ;  /* 0x000000adb181723e */ /* 0x000fe200000010ff */
[----:B------:R-:W1:Y:S01]  /*1cce0*/  LDSM.16.MT88.4 R12, [R221+0x10800] ;  /* 0x01080000dd0c783b */ /* 0x000e620000004200 */
[----:B------:R-:W-:Y:S01]  /*1ccf0*/  FFMA.FTZ R0, R0, R29, -R28 ;  /* 0x0000001d00007223 */ /* 0x000fe2000001081c */
[----:B--2---:R-:W-:Y:S01]  /*1cd00*/  F2FP.BF16.PACK_AB R131, R171, R178 ;  /* 0x000000b2ab83723e */ /* 0x004fe200000010ff */
[----:B------:R-:W-:Y:S06]  /*1cd10*/  MUFU.EX2 R172, R172 ;  /* 0x000000ac00ac7308 */ /* 0x000fec0000000800 */
[C---:B------:R-:W-:Y:S02]  /*1cd20*/  HMMA.16816.F32.BF16 R160, R128.reuse, R156, RZ ;  /* 0x0000009c80a0723c */ /* 0x040fe400000418ff */
[----:B------:R-:W2:Y:S06]  /*1cd30*/  MUFU.EX2 R168, R168 ;  /* 0x000000a800a87308 */ /* 0x000eac0000000800 */
[C---:B------:R-:W-:Y:S02]  /*1cd40*/  HMMA.16816.F32.BF16 R156, R128.reuse, R158, RZ ;  /* 0x0000009e809c723c */ /* 0x040fe400000418ff */
[----:B------:R-:W-:Y:S08]  /*1cd50*/  MUFU.EX2 R35, R35 ;  /* 0x0000002300237308 */ /* 0x000ff00000000800 */
[----:B------:R-:W-:Y:S01]  /*1cd60*/  MUFU.EX2 R32, R32 ;  /* 0x0000002000207308 */ /* 0x000fe20000000800 */
[C---:B------:R-:W-:Y:S07]  /*1cd70*/  HMMA.16816.F32.BF16 R152, R128.reuse, R148, RZ ;  /* 0x000000948098723c */ /* 0x040fee00000418ff */
[----:B------:R-:W-:Y:S01]  /*1cd80*/  MUFU.EX2 R170, R170 ;  /* 0x000000aa00aa7308 */ /* 0x000fe20000000800 */
[C---:B---3--:R-:W-:Y:S07]  /*1cd90*/  HMMA.16816.F32.BF16 R144, R128.reuse, R140, RZ ;  /* 0x0000008c8090723c */ /* 0x048fee00000418ff */
[----:B------:R-:W3:Y:S01]  /*1cda0*/  MUFU.EX2 R34, R34 ;  /* 0x0000002200227308 */ /* 0x000ee20000000800 */
[C---:B------:R-:W-:Y:S07]  /*1cdb0*/  HMMA.16816.F32.BF16 R148, R128.reuse, R150, RZ ;  /* 0x000000968094723c */ /* 0x040fee00000418ff */
[----:B------:R-:W-:Y:S01]  /*1cdc0*/  MUFU.EX2 R33, R33 ;  /* 0x0000002100217308 */ /* 0x000fe20000000800 */
[C---:B------:R-:W-:Y:S07]  /*1cdd0*/  HMMA.16816.F32.BF16 R140, R128.reuse, R142, RZ ;  /* 0x0000008e808c723c */ /* 0x040fee00000418ff */
[----:B------:R-:W1:Y:S01]  /*1cde0*/  MUFU.EX2 R0, R0 ;  /* 0x0000000000007308 */ /* 0x000e620000000800 */
[C---:B----4-:R-:W-:Y:S08]  /*1cdf0*/  HMMA.16816.F32.BF16 R136, R128.reuse, R132, RZ ;  /* 0x000000848088723c */ /* 0x050ff000000418ff */
[C---:B------:R-:W-:Y:S08]  /*1ce00*/  HMMA.16816.F32.BF16 R36, R128.reuse, R40, RZ ;  /* 0x000000288024723c */ /* 0x040ff000000418ff */
[C---:B-----5:R-:W-:Y:S08]  /*1ce10*/  HMMA.16816.F32.BF16 R44, R128.reuse, R48, RZ ;  /* 0x00000030802c723c */ /* 0x060ff000000418ff */
        /* <DEDUP_REMOVED lines=24> */
[----:B---3--:R-:W-:-:S06]  /*1cfa0*/  F2FP.BF16.PACK_AB R5, R34, R170 ;  /* 0x000000aa2205723e */ /* 0x008fcc00000010ff */
[----:B------:R-:W-:Y:S02]  /*1cfb0*/  F2FP.BF16.PACK_AB R6, R32, R35 ;  /* 0x000000232006723e */ /* 0x000fe400000010ff */
[----:B-1----:R-:W-:-:S07]  /*1cfc0*/  F2FP.BF16.PACK_AB R7, R0, R33 ;  /* 0x000000210007723e */ /* 0x002fce00000010ff */
[C---:B------:R-:W-:Y:S08]  /*1cfd0*/  HMMA.16816.F32.BF16 R160, R4.reuse, R16, R160 ;  /* 0x0000001004a0723c */ /* 0x040ff000000418a0 */
        /* <DEDUP_REMOVED lines=42> */
[----:B------:R-:W-:Y:S01]  /*1d280*/  HMMA.16816.F32.BF16 R120, R4, R10, R120 ;  /* 0x0000000a0478723c */ /* 0x000fe20000041878 */
[----:B------:R-:W3:Y:S01]  /*1d290*/  LDSM.16.MT88.4 R8, [R221+0x11000] ;  /* 0x01100000dd08783b */ /* 0x000ee20000004200 */
[----:B------:R-:W-:-:S02]  /*1d2a0*/  FFMA.FTZ R180, R180, R29, -R187 ;  /* 0x0000001db4b47223 */ /* 0x000fc400000108bb */
[-CC-:B------:R-:W-:Y:S02]  /*1d2b0*/  FFMA.FTZ R179, R179, R29.reuse, -R187.reuse ;  /* 0x0000001db3b37223 */ /* 0x180fe400000108bb */
[-CC-:B------:R-:W-:Y:S02]  /*1d2c0*/  FFMA.FTZ R181, R27, R29.reuse, -R187.reuse ;  /* 0x0000001d1bb57223 */ /* 0x180fe400000108bb */
[-C--:B------:R-:W-:Y:S02]  /*1d2d0*/  FFMA.FTZ R182, R26, R29.reuse, -R187 ;  /* 0x0000001d1ab67223 */ /* 0x080fe400000108bb */
[-CC-:B------:R-:W-:Y:S02]  /*1d2e0*/  FFMA.FTZ R185, R23, R29.reuse, -R28.reuse ;  /* 0x0000001d17b97223 */ /* 0x180fe4000001081c */
[-CC-:B------:R-:W-:Y:S02]  /*1d2f0*/  FFMA.FTZ R186, R22, R29.reuse, -R28.reuse ;  /* 0x0000001d16ba7223 */ /* 0x180fe4000001081c */
[----:B------:R-:W-:-:S02]  /*1d300*/  FFMA.FTZ R192, R21, R29, -R28 ;  /* 0x0000001d15c07223 */ /* 0x000fc4000001081c */
[-C--:B------:R-:W-:Y:S01]  /*1d310*/  FFMA.FTZ R193, R20, R29.reuse, -R28 ;  /* 0x0000001d14c17223 */ /* 0x080fe2000001081c */
[----:B------:R-:W-:Y:S01]  /*1d320*/  MUFU.EX2 R180, R180 ;  /* 0x000000b400b47308 */ /* 0x000fe20000000800 */
[C---:B-1----:R-:W-:Y:S01]  /*1d330*/  HMMA.16816.F32.BF16 R124, R4.reuse, R16, R124 ;  /* 0x00000010047c723c */ /* 0x042fe2000004187c */
[----:B------:R-:W-:Y:S01]  /*1d340*/  FFMA.FTZ R194, R25, R29, -R187 ;  /* 0x0000001d19c27223 */ /* 0x000fe200000108bb */
[----:B------:R-:W-:Y:S05]  /*1d350*/  LDSM.16.MT88.4 R20, [R219+0x15000] ;  /* 0x01500000db14783b */ /* 0x000fea0000004200 */
[----:B------:R-:W1:Y:S08]  /*1d360*/  MUFU.EX2 R179, R179 ;  /* 0x000000b300b37308 */ /* 0x000e700000000800 */
[----:B------:R-:W-:Y:S08]  /*1d370*/  MUFU.EX2 R181, R181 ;  /* 0x000000b500b57308 */ /* 0x000ff00000000800 */
[----:B------:R-:W4:Y:S08]  /*1d380*/  MUFU.EX2 R182, R182 ;  /* 0x000000b600b67308 */ /* 0x000f300000000800 */
[----:B------:R-:W-:Y:S08]  /*1d390*/  MUFU.EX2 R185, R185 ;  /* 0x000000b900b97308 */ /* 0x000ff00000000800 */
[----:B------:R-:W5:Y:S08]  /*1d3a0*/  MUFU.EX2 R186, R186 ;  /* 0x000000ba00ba7308 */ /* 0x000f700000000800 */
[----:B------:R-:W-:Y:S08]  /*1d3b0*/  MUFU.EX2 R192, R192 ;  /* 0x000000c000c07308 */ /* 0x000ff00000000800 */
[----:B------:R-:W2:Y:S01]  /*1d3c0*/  MUFU.EX2 R193, R193 ;  /* 0x000000c100c17308 */ /* 0x000ea20000000800 */
[----:B------:R-:W-:Y:S01]  /*1d3d0*/  HMMA.16816.F32.BF16 R128, R4, R18, R128 ;  /* 0x000000120480723c */ /* 0x000fe20000041880 */
[----:B------:R-:W-:Y:S06]  /*1d3e0*/  LDSM.16.MT88.4 R16, [R220+0x11000] ;  /* 0x01100000dc10783b */ /* 0x000fec0000004200 */
[----:B-1----:R-:W-:-:S02]  /*1d3f0*/  F2FP.BF16.PACK_AB R4, R179, R180 ;  /* 0x000000b4b304723e */ /* 0x002fc400000010ff */
[----:B----4-:R-:W-:Y:S02]  /*1d400*/  F2FP.BF16.PACK_AB R6, R182, R181 ;  /* 0x000000b5b606723e */ /* 0x010fe400000010ff */
[----:B-----5:R-:W-:Y:S02]  /*1d410*/  F2FP.BF16.PACK_AB R5, R186, R185 ;  /* 0x000000b9ba05723e */ /* 0x020fe400000010ff */
[----:B--2---:R-:W-:-:S07]  /*1d420*/  F2FP.BF16.PACK_AB R7, R193, R192 ;  /* 0x000000c0c107723e */ /* 0x004fce00000010ff */
[C---:B------:R-:W-:Y:S08]  /*1d430*/  HMMA.16816.F32.BF16 R160, R4.reuse, R12, R160 ;  /* 0x0000000c04a0723c */ /* 0x040ff000000418a0 */
[C---:B------:R-:W-:Y:S01]  /*1d440*/  HMMA.16816.F32.BF16 R156, R4.reuse, R14, R156 ;  /* 0x0000000e049c723c */ /* 0x040fe2000004189c */
[----:B------:R-:W1:Y:S07]  /*1d450*/  LDSM.16.MT88.4 R12, [R219+0x11000] ;  /* 0x01100000db0c783b */ /* 0x000e6e0000004200 */
[C---:B---3--:R-:W-:Y:S08]  /*1d460*/  HMMA.16816.F32.BF16 R152, R4.reuse, R8, R152 ;  /* 0x000000080498723c */ /* 0x048ff00000041898 */
[C---:B------:R-:W-:Y:S01]  /*1d470*/  HMMA.16816.F32.BF16 R148, R4.reuse, R10, R148 ;  /* 0x0000000a0494723c */ /* 0x040fe20000041894 */
[----:B------:R-:W2:Y:S07]  /*1d480*/  LDSM.16.MT88.4 R8, [R222+0x13000] ;  /* 0x01300000de08783b */ /* 0x000eae0000004200 */
        /* <DEDUP_REMOVED lines=23> */
[----:B------:R-:W2:Y:S01]  /*1d600*/  LDSM.16.MT88.4 R8, [R220+0x17000] ;  /* 0x01700000dc08783b */ /* 0x000ea20000004200 */
[----:B------:R-:W-:-:S03]  /*1d610*/  FFMA.FTZ R195, R24, R29, -R187 ;  /* 0x0000001d18c37223 */ /* 0x000fc600000108bb */
[----:B------:R-:W-:Y:S03]  /*1d620*/  LDSM.16.MT88.4 R24, [R219+0x17000] ;  /* 0x01700000db18783b */ /* 0x000fe60000004200 */
        /* <DEDUP_REMOVED lines=9> */
[----:B------:R-:W-:-:S02]  /*1d6c0*/  FFMA.FTZ R191, R191, R29, -R187 ;  /* 0x0000001dbfbf7223 */ /* 0x000fc400000108bb */
[-C--:B------:R-:W-:Y:S02]  /*1d6d0*/  FFMA.FTZ R250, R190, R29.reuse, -R187 ;  /* 0x0000001dbefa7223 */ /* 0x080fe400000108bb */
[-CC-:B------:R-:W-:Y:S02]  /*1d6e0*/  FFMA.FTZ R184, R184, R29.reuse, -R28.reuse ;  /* 0x0000001db8b87223 */ /* 0x180fe4000001081c */
[-CC-:B------:R-:W-:Y:S02]  /*1d6f0*/  FFMA.FTZ R183, R183, R29.reuse, -R28.reuse ;  /* 0x0000001db7b77223 */ /* 0x180fe4000001081c */
[-CC-:B------:R-:W-:Y:S02]  /*1d700*/  FFMA.FTZ R187, R31, R29.reuse, -R28.reuse ;  /* 0x0000001d1fbb7223 */ /* 0x180fe4000001081c */
[----:B------:R-:W-:Y:S01]  /*1d710*/  FFMA.FTZ R249, R30, R29, -R28 ;  /* 0x0000001d1ef97223 */ /* 0x000fe2000001081c */
[----:B------:R-:W-:Y:S08]  /*1d720*/  MUFU.EX2 R194, R194 ;  /* 0x000000c200c27308 */ /* 0x000ff00000000800 */
[----:B------:R-:W4:Y:S01]  /*1d730*/  MUFU.EX2 R195, R195 ;  /* 0x000000c300c37308 */ /* 0x000f220000000800 */
[C---:B------:R-:W-:Y:S01]  /*1d740*/  HMMA.16816.F32.BF16 R92, R4.reuse, R20, R92 ;  /* 0x00000014045c723c */ /* 0x040fe2000004185c */
[----:B------:R-:W-:Y:S01]  /*1d750*/  FADD.FTZ R175, R176, R175 ;  /* 0x000000afb0af7221 */ /* 0x000fe20000010000 */
[----:B------:R-:W-:Y:S05]  /*1d760*/  LDSM.16.MT88.4 R28, [R222+0x13800] ;  /* 0x01380000de1c783b */ /* 0x000fea0000004200 */
[----:B------:R-:W-:Y:S08]  /*1d770*/  MUFU.EX2 R191, R191 ;  /* 0x000000bf00bf7308 */ /* 0x000ff00000000800 */
[----:B------:R-:W5:Y:S08]  /*1d780*/  MUFU.EX2 R250, R250 ;  /* 0x000000fa00fa7308 */ /* 0x000f700000000800 */
[----:B------:R-:W-:Y:S08]  /*1d790*/  MUFU.EX2 R184, R184 ;  /* 0x000000b800b87308 */ /* 0x000ff00000000800 */
[----:B------:R-:W1:Y:S08]  /*1d7a0*/  MUFU.EX2 R183, R183 ;  /* 0x000000b700b77308 */ /* 0x000e700000000800 */
[----:B------:R-:W-:Y:S08]  /*1d7b0*/  MUFU.EX2 R187, R187 ;  /* 0x000000bb00bb7308 */ /* 0x000ff00000000800 */
[----:B------:R-:W1:Y:S01]  /*1d7c0*/  MUFU.EX2 R249, R249 ;  /* 0x000000f900f97308 */ /* 0x000e620000000800 */
[C---:B------:R-:W-:Y:S01]  /*1d7d0*/  HMMA.16816.F32.BF16 R96, R4.reuse, R22, R96 ;  /* 0x000000160460723c */ /* 0x040fe20000041860 */
[----:B------:R-:W1:Y:S07]  /*1d7e0*/  LDSM.16.MT88.4 R20, [R222+0x11800] ;  /* 0x01180000de14783b */ /* 0x000e6e0000004200 */
[C---:B---3--:R-:W-:Y:S08]  /*1d7f0*/  HMMA.16816.F32.BF16 R100, R4.reuse, R16, R100 ;  /* 0x000000100464723c */ /* 0x048ff00000041864 */
[C---:B------:R-:W-:Y:S01]  /*1d800*/  HMMA.16816.F32.BF16 R104, R4.reuse, R18, R104 ;  /* 0x000000120468723c */ /* 0x040fe20000041868 */
[----:B------:R-:W3:Y:S07]  /*1d810*/  LDSM.16.MT88.4 R16, [R221+0x11800] ;  /* 0x01180000dd10783b */ /* 0x000eee0000004200 */
[C---:B------:R-:W-:Y:S08]  /*1d820*/  HMMA.16816.F32.BF16 R124, R4.reuse, R24, R124 ;  /* 0x00000018047c723c */ /* 0x040ff0000004187c */
[----:B------:R-:W-:Y:S01]  /*1d830*/  HMMA.16816.F32.BF16 R128, R4, R26, R128 ;  /* 0x0000001a0480723c */ /* 0x000fe20000041880 */
[----:B------:R-:W-:Y:S01]  /*1d840*/  FADD.FTZ R173, R173, R177 ;  /* 0x000000b1adad7221 */ /* 0x000fe20000010000 */
[----:B------:R-:W-:Y:S05]  /*1d850*/  LDSM.16.MT88.4 R24, [R221+0x13800] ;  /* 0x01380000dd18783b */ /* 0x000fea0000004200 */
[----:B----4-:R-:W-:-:S02]  /*1d860*/  F2FP.BF16.PACK_AB R4, R195, R194 ;  /* 0x000000c2c304723e */ /* 0x010fc400000010ff */
[----:B-----5:R-:W-:Y:S02]  /*1d870*/  F2FP.BF16.PACK_AB R6, R250, R191 ;  /* 0x000000bffa06723e */ /* 0x020fe400000010ff */
[----:B-1----:R-:W-:Y:S02]  /*1d880*/  F2FP.BF16.PACK_AB R5, R183, R184 ;  /* 0x000000b8b705723e */ /* 0x002fe400000010ff */
[----:B------:R-:W-:-:S07]  /*1d890*/  F2FP.BF16.PACK_AB R7, R249, R187 ;  /* 0x000000bbf907723e */ /* 0x000fce00000010ff */
[C---:B------:R-:W-:Y:S08]  /*1d8a0*/  HMMA.16816.F32.BF16 R144, R4.reuse, R12, R144 ;  /* 0x0000000c0490723c */ /* 0x040ff00000041890 */
        /* <DEDUP_REMOVED lines=17> */
[----:B------:R-:W-:-:S02]  /*1d9c0*/  FADD.FTZ R174, R174, R175 ;  /* 0x000000afaeae7221 */ /* 0x000fc40000010000 */
[----:B------:R-:W-:Y:S02]  /*1d9d0*/  FADD.FTZ R178, R178, R173 ;  /* 0x000000adb2b27221 */ /* 0x000fe40000010000 */
[----:B------:R-:W-:Y:S02]  /*1d9e0*/  FADD.FTZ R174, R169, R174 ;  /* 0x000000aea9ae7221 */ /* 0x000fe40000010000 */
[----:B------:R-:W-:Y:S01]  /*1d9f0*/  FADD.FTZ R178, R171, R178 ;  /* 0x000000b2abb27221 */ /* 0x000fe20000010000 */
[----:B----4-:R-:W-:Y:S01]  /*1da00*/  HMMA.16816.F32.BF16 R60, R4, R20, R60 ;  /* 0x00000014043c723c */ /* 0x010fe2000004183c */
[----:B------:R-:W-:Y:S02]  /*1da10*/  FADD.FTZ R172, R172, R174 ;  /* 0x000000aeacac7221 */ /* 0x000fe40000010000 */
[----:B------:R-:W-:-:S05]  /*1da20*/  FADD.FTZ R170, R170, R178 ;  /* 0x000000b2aaaa7221 */ /* 0x000fca0000010000 */
[----:B------:R-:W-:Y:S01]  /*1da30*/  HMMA.16816.F32.BF16 R64, R4, R22, R64 ;  /* 0x000000160440723c */ /* 0x000fe20000041840 */
[----:B------:R-:W4:Y:S01]  /*1da40*/  LDSM.16.MT88.4 R20, [R219+0x15800] ;  /* 0x01580000db14783b */ /* 0x000f220000004200 */
[----:B------:R-:W-:Y:S02]  /*1da50*/  FADD.FTZ R172, R168, R172 ;  /* 0x000000aca8ac7221 */ /* 0x000fe40000010000 */
[----:B------:R-:W-:-:S04]  /*1da60*/  FADD.FTZ R170, R34, R170 ;  /* 0x000000aa22aa7221 */ /* 0x000fc80000010000 */
        /* <DEDUP_REMOVED lines=25> */
[----:B------:R-:W-:Y:S01]  /*1dc00*/  HMMA.16816.F32.BF16 R36, R4, R28, R36 ;  /* 0x0000001c0424723c */ /* 0x000fe20000041824 */
[----:B------:R-:W-:Y:S02]  /*1dc10*/  FADD.FTZ R181, R191, R181 ;  /* 0x000000b5bfb57221 */ /* 0x000fe40000010000 */
[----:B------:R-:W-:Y:S02]  /*1dc20*/  FADD.FTZ R192, R187, R192 ;  /* 0x000000c0bbc07221 */ /* 0x000fe40000010000 */
[----:B------:R-:W-:-:S03]  /*1dc30*/  FADD.FTZ R250, R250, R181 ;  /* 0x000000b5fafa7221 */ /* 0x000fc60000010000 */
[----:B------:R-:W-:Y:S01]  /*1dc40*/  HMMA.16816.F32.BF16 R40, R4, R30, R40 ;  /* 0x0000001e0428723c */ /* 0x000fe20000041828 */
[----:B------:R-:W-:-:S07]  /*1dc50*/  FADD.FTZ R249, R249, R192 ;  /* 0x000000c0f9f97221 */ /* 0x000fce0000010000 */
        /* <DEDUP_REMOVED lines=12> */
[----:B------:R-:W-:Y:S01]  /*1dd20*/  ULDC.64 UR4, c[0x0][0x40] ;  /* 0x0000100000047ab9 */ /* 0x000fe20000000a00 */
[----:B------:R-:W-:-:S04]  /*1dd30*/  DEPBAR.LE SB0, 0x0 ;  /* 0x000080000000791a */ /* 0x000fc80000000000 */
[----:B------:R-:W-:Y:S01]  /*1dd40*/  UIADD3 UR4, UP0, UR4, 0x160, URZ ;  /* 0x0000016004047890 */ /* 0x000fe2000ff1e03f */
[----:B------:R-:W-:-:S03]  /*1dd50*/  IADD3 R240, R165, -0x2, RZ ;  /* 0xfffffffea5f07810 */ /* 0x000fc60007ffe0ff */
[----:B------:R-:W-:Y:S02]  /*1dd60*/  UIADD3.X UR5, URZ, UR5, URZ, UP0, !UPT ;  /* 0x000000053f057290 */ /* 0x000fe400087fe43f */
[----:B------:R-:W-:-:S04]  /*1dd70*/  IMAD.U32 R196, RZ, RZ, UR4 ;  /* 0x00000004ffc47e24 */ /* 0x000fc8000f8e00ff */
[----:B------:R-:W-:Y:S01]  /*1dd80*/  MOV R197, UR5 ;  /* 0x0000000500c57c02 */ /* 0x000fe20008000f00 */
[----:B------:R-:W-:Y:S01]  /*1dd90*/  WARPSYNC 0xffffffff ;  /* 0xffffffff00007948 */ /* 0x000fe20003800000 */
[----:B------:R-:W-:Y:S01]  /*1dda0*/  BSSY B0, `(.L_x_7228) ;  /* 0x0000046000007945 */ /* 0x000fe20003800000 */
        /* <DEDUP_REMOVED lines=12> */
[----:B------:R-:W-:Y:S02]  /*1de70*/  IADD3 R5, RZ, -R5, RZ ;  /* 0x80000005ff057210 */ /* 0x000fe40007ffe0ff */
        /* <DEDUP_REMOVED lines=16> */
[--C-:B------:R-:W-:Y:S01]  /*1df80*/  @!P2 IMAD.IADD R4, R4, 0x1, -R7.reuse ;  /* 0x000000010404a824 */ /* 0x100fe200078e0a07 */
[----:B------:R-:W-:Y:S02]  /*1df90*/  @!P2 IADD3 R8, R8, 0x1, RZ ;  /* 0x000000010808a810 */ /* 0x000fe40007ffe0ff */
[----:B------:R-:W-:Y:S02]  /*1dfa0*/  ISETP.NE.AND P2, PT, R10, RZ, PT ;  /* 0x000000ff0a00720c */ /* 0x000fe40003f45270 */
[----:B------:R-:W-:Y:S01]  /*1dfb0*/  ISETP.GE.U32.AND P5, PT, R4, R7, PT ;  /* 0x000000070400720c */ /* 0x000fe20003fa6070 */
[----:B------:R-:W-:Y:S01]  /*1dfc0*/  @!P4 IMAD.IADD R5, R5, 0x1, -R7 ;  /* 0x000000010505c824 */ /* 0x000fe200078e0a07 */
[----:B------:R-:W-:-:S04]  /*1dfd0*/  @!P4 IADD3 R9, R9, 0x1, RZ ;  /* 0x000000010909c810 */ /* 0x000fc80007ffe0ff */
[----:B------:R-:W-:Y:S02]  /*1dfe0*/  ISETP.GE.U32.AND P6, PT, R5, R7, PT ;  /* 0x000000070500720c */ /* 0x000fe40003fc6070 */
[----:B------:R-:W-:-:S05]  /*1dff0*/  LOP3.LUT R5, RZ, R10, RZ, 0x33, !PT ;  /* 0x0000000aff057212 */ /* 0x000fca00078e33ff */
[----:B------:R-:W-:-:S04]  /*1e000*/  @P5 IADD3 R8, R8, 0x1, RZ ;  /* 0x0000000108085810 */ /* 0x000fc80007ffe0ff */
[----:B------:R-:W-:Y:S02]  /*1e010*/  MOV R6, R8 ;  /* 0x0000000800067202 */ /* 0x000fe40000000f00 */
[----:B------:R-:W-:-:S03]  /*1e020*/  @P6 IADD3 R9, R9, 0x1, RZ ;  /* 0x0000000109096810 */ /* 0x000fc60007ffe0ff */
[----:B------:R-:W-:Y:S02]  /*1e030*/  @!P1 IMAD.MOV R6, RZ, RZ, -R6 ;  /* 0x000000ffff069224 */ /* 0x000fe400078e0a06 */
[----:B------:R-:W-:-:S03]  /*1e040*/  @!P3 IMAD.MOV R9, RZ, RZ, -R9 ;  /* 0x000000ffff09b224 */ /* 0x000fc600078e0a09 */
[C---:B------:R-:W-:Y:S02]  /*1e050*/  SEL R6, R5.reuse, R6, !P2 ;  /* 0x0000000605067207 */ /* 0x040fe40005000000 */
[----:B------:R-:W-:Y:S02]  /*1e060*/  SEL R5, R5, R9, !P2 ;  /* 0x0000000905057207 */ /* 0x000fe40005000000 */
[----:B------:R-:W2:Y:S01]  /*1e070*/  LD.E.64 R8, [R196.64+0x40] ;  /* 0x00004004c4087980 */ /* 0x000ea2000c101b00 */
[----:B------:R-:W-:-:S04]  /*1e080*/  IMAD.WIDE R14, R6, 0x4, R238 ;  /* 0x00000004060e7825 */ /* 0x000fc800078e02ee */
[C---:B------:R-:W-:Y:S01]  /*1e090*/  IMAD.WIDE R12, R5.reuse, 0x4, R238 ;  /* 0x00000004050c7825 */ /* 0x040fe200078e02ee */
[----:B------:R-:W3:Y:S04]  /*1e0a0*/  LD.E R0, [R14.64] ;  /* 0x000000040e007980 */ /* 0x000ee8000c101900 */
[----:B------:R1:W3:Y:S04]  /*1e0b0*/  LD.E R4, [R12.64] ;  /* 0x000000040c047980 */ /* 0x0002e8000c101900 */
[----:B-1----:R-:W4:Y:S01]  /*1e0c0*/  LD.E.64 R12, [R196.64+0x28] ;  /* 0x00002804c40c7980 */ /* 0x002f22000c101b00 */
[----:B------:R-:W-:-:S05]  /*1e0d0*/  IADD3 R5, R5, -R6, RZ ;  /* 0x8000000605057210 */ /* 0x000fca0007ffe0ff */
[----:B------:R-:W-:-:S05]  /*1e0e0*/  IMAD R10, R10, R5, -0x40 ;  /* 0xffffffc00a0a7424 */ /* 0x000fca00078e0205 */
[----:B------:R-:W-:Y:S01]  /*1e0f0*/  SHF.R.S32.HI R6, RZ, 0x1f, R10 ;  /* 0x0000001fff067819 */ /* 0x000fe2000001140a */
[-C--:B--2---:R-:W-:Y:S02]  /*1e100*/  IMAD R5, R9, R10.reuse, RZ ;  /* 0x0000000a09057224 */ /* 0x084fe400078e02ff */
[----:B------:R-:W-:-:S04]  /*1e110*/  IMAD.WIDE.U32 R10, R8, R10, RZ ;  /* 0x0000000a080a7225 */ /* 0x000fc800078e00ff */
[----:B------:R-:W-:Y:S02]  /*1e120*/  IMAD R5, R8, R6, R5 ;  /* 0x0000000608057224 */ /* 0x000fe400078e0205 */
[----:B---3--:R-:W-:Y:S02]  /*1e130*/  IMAD.IADD R0, R0, 0x1, -R4 ;  /* 0x0000000100007824 */ /* 0x008fe400078e0a04 */
[----:B------:R-:W-:-:S03]  /*1e140*/  IMAD.IADD R11, R11, 0x1, R5 ;  /* 0x000000010b0b7824 */ /* 0x000fc600078e0205 */
[----:B------:R-:W-:Y:S01]  /*1e150*/  SHF.R.S32.HI R6, RZ, 0x1f, R0 ;  /* 0x0000001fff067819 */ /* 0x000fe20000011400 */
[----:B----4-:R-:W-:Y:S02]  /*1e160*/  IMAD R4, R13, R0, RZ ;  /* 0x000000000d047224 */ /* 0x010fe400078e02ff */
[----:B------:R-:W-:-:S04]  /*1e170*/  IMAD.WIDE.U32 R10, R0, R12, R10 ;  /* 0x0000000c000a7225 */ /* 0x000fc800078e000a */
[----:B------:R-:W-:Y:S02]  /*1e180*/  IMAD R4, R12, R6, R4 ;  /* 0x000000060c047224 */ /* 0x000fe400078e0204 */
[----:B------:R-:W-:-:S03]  /*1e190*/  IMAD.MOV.U32 R5, RZ, RZ, R10 ;  /* 0x000000ffff057224 */ /* 0x000fc600078e000a */
[----:B------:R-:W-:Y:S01]  /*1e1a0*/  IADD3 R4, R11, R4, RZ ;  /* 0x000000040b047210 */ /* 0x000fe20007ffe0ff */
[----:B------:R-:W-:Y:S05]  /*1e1b0*/  BRA `(.L_x_7230) ;  /* 0x0000004000007947 */ /* 0x000fea0003800000 */
.L_x_7229:
[----:B------:R-:W-:Y:S02]  /*1e1c0*/  ULDC.64 UR4, c[0x0][0x118] ;  /* 0x0000460000047ab9 */ /* 0x000fe40000000a00 */
[----:B------:R-:W2:Y:S02]  /*1e1d0*/  LD.E R5, [R196.64+0x40] ;  /* 0x00004004c4057980 */ /* 0x000ea4000c101900 */
[----:B--2---:R-:W-:-:S04]  /*1e1e0*/  LEA R5, -R5, RZ, 0x6 ;  /* 0x000000ff05057211 */ /* 0x004fc800078e31ff */
[----:B------:R-:W-:Y:S02]  /*1e1f0*/  SHF.R.S32.HI R4, RZ, 0x1f, R5 ;  /* 0x0000001fff047819 */ /* 0x000fe40000011405 */
.L_x_7230:
[----:B------:R-:W-:Y:S05]  /*1e200*/  BSYNC B0 ;  /* 0x0000000000007941 */ /* 0x000fea0003800000 */
.L_x_7228:
        /* <DEDUP_REMOVED lines=20> */
[C-C-:B------:R-:W-:Y:S02]  /*1e350*/  @P4 LEA.HI.X R9, R0.reuse, R188, R4.reuse, 0x1, P2 ;  /* 0x000000bc00094211 */ /* 0x140fe400010f0c04 */
[CC--:B------:R-:W-:Y:S02]  /*1e360*/  @P3 LEA R6, P1, R0.reuse, R189.reuse, 0x1 ;  /* 0x000000bd00063211 */ /* 0x0c0fe400078208ff */
[C---:B------:R-:W-:Y:S02]  /*1e370*/  IADD3 R5, P2, R0.reuse, R224, RZ ;  /* 0x000000e000057210 */ /* 0x040fe40007f5e0ff */
[----:B------:R-:W-:Y:S02]  /*1e380*/  @P3 LEA.HI.X R7, R0, R188, R4, 0x1, P1 ;  /* 0x000000bc00073211 */ /* 0x000fe400008f0c04 */
[CC--:B------:R-:W-:Y:S01]  /*1e390*/  @P5 LEA R18, P1, R5.reuse, R189.reuse, 0x1 ;  /* 0x000000bd05125211 */ /* 0x0c0fe200078208ff */
[----:B------:R-:W-:Y:S01]  /*1e3a0*/  IMAD.X R4, R4, 0x1, R225, P2 ;  /* 0x0000000104047824 */ /* 0x000fe200010e06e1 */
[----:B------:R-:W-:-:S04]  /*1e3b0*/  @P6 LEA R20, P2, R5, R189, 0x1 ;  /* 0x000000bd05146211 */ /* 0x000fc800078408ff */
[CCC-:B------:R-:W-:Y:S02]  /*1e3c0*/  @P6 LEA.HI.X R21, R5.reuse, R188.reuse, R4.reuse, 0x1, P2 ;  /* 0x000000bc05156211 */ /* 0x1c0fe400010f0c04 */
[CC--:B------:R-:W-:Y:S02]  /*1e3d0*/  @P4 LEA R16, P2, R5.reuse, R189.reuse, 0x1 ;  /* 0x000000bd05104211 */ /* 0x0c0fe400078408ff */
[CCC-:B------:R-:W-:Y:S02]  /*1e3e0*/  @P5 LEA.HI.X R19, R5.reuse, R188.reuse, R4.reuse, 0x1, P1 ;  /* 0x000000bc05135211 */ /* 0x1c0fe400008f0c04 */
[C---:B------:R-:W-:Y:S02]  /*1e3f0*/  @P4 LEA.HI.X R17, R5.reuse, R188, R4, 0x1, P2 ;  /* 0x000000bc05114211 */ /* 0x040fe400010f0c04 */
[C---:B------:R-:W-:Y:S02]  /*1e400*/  @P3 LEA R14, P1, R5.reuse, R189, 0x1 ;  /* 0x000000bd050e3211 */ /* 0x040fe400078208ff */
[----:B------:R-:W-:-:S02]  /*1e410*/  IADD3 R0, P2, R5, R224, RZ ;  /* 0x000000e005007210 */ /* 0x000fc40007f5e0ff */
[----:B------:R-:W-:Y:S01]  /*1e420*/  @P3 LEA.HI.X R15, R5, R188, R4, 0x1, P1 ;  /* 0x000000bc050f3211 */ /* 0x000fe200008f0c04 */
[----:B------:R-:W-:Y:S01]  /*1e430*/  @P5 IMAD.MOV.U32 R5, RZ, RZ, R199 ;  /* 0x000000ffff055224 */ /* 0x000fe200078e00c7 */
[-C--:B------:R-:W-:Y:S01]  /*1e440*/  @P5 LEA R24, P1, R0, R189.reuse, 0x1 ;  /* 0x000000bd00185211 */ /* 0x080fe200078208ff */
[----:B------:R-:W-:Y:S01]  /*1e450*/  IMAD.X R4, R4, 0x1, R225, P2 ;  /* 0x0000000104047824 */ /* 0x000fe200010e06e1 */
[----:B------:R-:W-:-:S04]  /*1e460*/  @P6 LEA R26, P2, R0, R189, 0x1 ;  /* 0x000000bd001a6211 */ /* 0x000fc800078408ff */
[CCC-:B------:R-:W-:Y:S02]  /*1e470*/  @P6 LEA.HI.X R27, R0.reuse, R188.reuse, R4.reuse, 0x1, P2 ;  /* 0x000000bc001b6211 */ /* 0x1c0fe400010f0c04 */
[CCC-:B------:R-:W-:Y:S02]  /*1e480*/  @P5 LEA.HI.X R25, R0.reuse, R188.reuse, R4.reuse, 0x1, P1 ;  /* 0x000000bc00195211 */ /* 0x1c0fe400008f0c04 */
[CC--:B------:R-:W-:Y:S02]  /*1e490*/  @P4 LEA R22, P2, R0.reuse, R189.reuse, 0x1 ;  /* 0x000000bd00164211 */ /* 0x0c0fe400078408ff */
[C---:B------:R-:W-:Y:S02]  /*1e4a0*/  @P3 LEA R28, P1, R0.reuse, R189, 0x1 ;  /* 0x000000bd001c3211 */ /* 0x040fe400078208ff */
[CCC-:B------:R-:W-:Y:S02]  /*1e4b0*/  @P4 LEA.HI.X R23, R0.reuse, R188.reuse, R4.reuse, 0x1, P2 ;  /* 0x000000bc00174211 */ /* 0x1c0fe400010f0c04 */
[----:B------:R-:W-:Y:S01]  /*1e4c0*/  @P3 LEA.HI.X R29, R0, R188, R4, 0x1, P1 ;  /* 0x000000bc001d3211 */ /* 0x000fe200008f0c04 */
[----:B------:R-:W-:Y:S01]  /*1e4d0*/  @P5 IMAD.MOV.U32 R4, RZ, RZ, R198 ;  /* 0x000000ffff045224 */ /* 0x000fe200078e00c6 */
[----:B------:R-:W2:Y:S04]  /*1e4e0*/  S2R R0, SR_TID.X ;  /* 0x0000000000007919 */ /* 0x000ea80000002100 */
[----:B------:R-:W-:Y:S01]  /*1e4f0*/  @!PT LDS RZ, [RZ] ;  /* 0x00000000fffff984 */ /* 0x000fe20000000800 */
[----:B------:R-:W-:Y:S01]  /*1e500*/  @!PT LDS RZ, [RZ] ;  /* 0x00000000fffff984 */ /* 0x000fe20000000800 */
[----:B------:R-:W-:Y:S01]  /*1e510*/  @!PT LDS RZ, [RZ] ;  /* 0x00000000fffff984 */ /* 0x000fe20000000800 */
[----:B------:R3:W-:Y:S04]  /*1e520*/  @P5 LDGSTS.E.BYPASS.LTC128B.128 [R237+0x12000], [R4.64+0x80] ;  /* 0x1200008004ed5fae */ /* 0x0007e8000b901d44 */
[----:B------:R-:W-:Y:S01]  /*1e530*/  @!P5 STS.128 [R237+0x12000], RZ ;  /* 0x012000ffed00d388 */ /* 0x000fe20000000c00 */
[----:B--2---:R-:W-:-:S04]  /*1e540*/  SHF.R.S32.HI R165, RZ, 0x1f, R0 ;  /* 0x0000001fffa57819 */ /* 0x004fc80000011400 */
[----:B------:R-:W-:Y:S01]  /*1e550*/  LEA.HI R165, R165, R0, RZ, 0x4 ;  /* 0x00000000a5a57211 */ /* 0x000fe200078f20ff */
[----:B---3--:R-:W-:-:S03]  /*1e560*/  @P4 IMAD.MOV.U32 R4, RZ, RZ, R198 ;  /* 0x000000ffff044224 */ /* 0x008fc600078e00c6 */
[----:B------:R-:W-:Y:S01]  /*1e570*/  LOP3.LUT R165, R165, 0xfffffff0, RZ, 0xc0, !PT ;  /* 0xfffffff0a5a57812 */ /* 0x000fe200078ec0ff */
[----:B------:R-:W-:-:S04]  /*1e580*/  @P4 IMAD.MOV.U32 R5, RZ, RZ, R199 ;  /* 0x000000ffff054224 */ /* 0x000fc800078e00c7 */
[C---:B------:R-:W-:Y:S01]  /*1e590*/  IMAD.IADD R165, R0.reuse, 0x1, -R165 ;  /* 0x0000000100a57824 */ /* 0x040fe200078e0aa5 */
[----:B------:R-:W-:Y:S01]  /*1e5a0*/  @!PT LDS RZ, [RZ] ;  /* 0x00000000fffff984 */ /* 0x000fe20000000800 */
[----:B------:R-:W-:Y:S01]  /*1e5b0*/  @!PT LDS RZ, [RZ] ;  /* 0x00000000fffff984 */ /* 0x000fe20000000800 */
[----:B------:R-:W-:Y:S01]  /*1e5c0*/  @!PT LDS RZ, [RZ] ;  /* 0x00000000fffff984 */ /* 0x000fe20000000800 */
[----:B------:R2:W-:Y:S01]  /*1e5d0*/  @P4 LDGSTS.E.BYPASS.LTC128B.128 [R237+0x14000], [R4.64+0x100] ;  /* 0x1400010004ed4fae */ /* 0x0005e2000b901d44 */
[----:B------:R-:W-:-:S03]  /*1e5e0*/  IMAD.SHL.U32 R0, R0, 0x2, RZ ;  /* 0x0000000200007824 */ /* 0x000fc600078e00ff */
[----:B------:R-:W-:Y:S02]  /*1e5f0*/  @!P4 STS.128 [R237+0x14000], RZ ;  /* 0x014000ffed00c388 */ /* 0x000fe40000000c00 */
[----:B------:R-:W-:-:S05]  /*1e600*/  LOP3.LUT R0, R0, 0x6, RZ, 0xc0, !PT ;  /* 0x0000000600007812 */ /* 0x000fca00078ec0ff */
[----:B------:R-:W-:Y:S02]  /*1e610*/  IMAD R0, R240, 0x40, R0 ;  /* 0x00000040f0007824 */ /* 0x000fe400078e0200 */
[----:B--2---:R-:W-:Y:S02]  /*1e620*/  @P3 IMAD.MOV.U32 R4, RZ, RZ, R198 ;  /* 0x000000ffff043224 */ /* 0x004fe400078e00c6 */
[----:B------:R-:W-:-:S05]  /*1e630*/  @P3 IMAD.MOV.U32 R5, RZ, RZ, R199 ;  /* 0x000000ffff053224 */ /* 0x000fca00078e00c7 */
        /* <DEDUP_REMOVED lines=66> */
[----:B---3--:R-:W3:Y:S04]  /*1ea60*/  LDSM.16.M88.4 R12, [R217+0x8800] ;  /* 0x00880000d90c783b */ /* 0x008ee80000000200 */
[----:B--2---:R-:W-:Y:S04]  /*1ea70*/  LDSM.16.M88.4 R4, [R217+0x9000] ;  /* 0x00900000d904783b */ /* 0x004fe80000000200 */
[----:B-----5:R-:W2:Y:S04]  /*1ea80*/  LDSM.16.M88.4 R20, [R217+0x8000] ;  /* 0x00800000d914783b */ /* 0x020ea80000000200 */
[----:B------:R-:W5:Y:S04]  /*1ea90*/  LDSM.16.M88.4 R168, [R217+0x9800] ;  /* 0x00980000d9a8783b */ /* 0x000f680000000200 */
[----:B-1----:R-:W-:Y:S04]  /*1eaa0*/  LDSM.16.M88.4 R28, [R166] ;  /* 0x00000000a61c783b */ /* 0x002fe80000000200 */
[----:B------:R-:W1:Y:S04]  /*1eab0*/  LDSM.16.M88.4 R32, [R216] ;  /* 0x00000000d820783b */ /* 0x000e680000000200 */
[----:B------:R-:W1:Y:S04]  /*1eac0*/  LDSM.16.M88.4 R172, [R214] ;  /* 0x00000000d6ac783b */ /* 0x000e680000000200 */
[----:B------:R-:W-:Y:S04]  /*1ead0*/  LDSM.16.M88.4 R176, [R215+0x8000] ;  /* 0x00800000d7b0783b */ /* 0x000fe80000000200 */
[----:B------:R-:W-:Y:S04]  /*1eae0*/  LDSM.16.M88.4 R192, [R215+0xd800] ;  /* 0x00d80000d7c0783b */ /* 0x000fe80000000200 */
[----:B------:R-:W0:Y:S01]  /*1eaf0*/  LDGDEPBAR ;  /* 0x00000000000079af */ /* 0x000e220000000000 */
[C---:B---3--:R-:W-:Y:S08]  /*1eb00*/  HMMA.16816.F32.BF16 R16, R180.reuse, R12, RZ ;  /* 0x0000000cb410723c */ /* 0x048ff000000418ff */
[C---:B--2---:R-:W-:Y:S08]  /*1eb10*/  HMMA.16816.F32.BF16 R24, R180.reuse, R20, RZ ;  /* 0x00000014b418723c */ /* 0x044ff000000418ff */
[C---:B------:R-:W-:Y:S08]  /*1eb20*/  HMMA.16816.F32.BF16 R20, R180.reuse, R22, RZ ;  /* 0x00000016b414723c */ /* 0x040ff000000418ff */
[C---:B----4-:R-:W-:Y:S08]  /*1eb30*/  HMMA.16816.F32.BF16 R8, R180.reuse, R4, RZ ;  /* 0x00000004b408723c */ /* 0x050ff000000418ff */
[C---:B------:R-:W-:Y:S08]  /*1eb40*/  HMMA.16816.F32.BF16 R12, R180.reuse, R14, RZ ;  /* 0x0000000eb40c723c */ /* 0x040ff000000418ff */
[C---:B------:R-:W-:Y:S08]  /*1eb50*/  HMMA.16816.F32.BF16 R4, R180.reuse, R6, RZ ;  /* 0x00000006b404723c */ /* 0x040ff000000418ff */
[C---:B-----5:R-:W-:Y:S08]  /*1eb60*/  HMMA.16816.F32.BF16 R184, R180.reuse, R168, RZ ;  /* 0x000000a8b4b8723c */ /* 0x060ff000000418ff */
[----:B------:R-:W-:Y:S01]  /*1eb70*/  HMMA.16816.F32.BF16 R180, R180, R170, RZ ;  /* 0x000000aab4b4723c */ /* 0x000fe200000418ff */
[----:B------:R-:W2:Y:S07]  /*1eb80*/  LDSM.16.M88.4 R168, [R213] ;  /* 0x00000000d5a8783b */ /* 0x000eae0000000200 */
[C---:B-1----:R-:W-:Y:S08]  /*1eb90*/  HMMA.16816.F32.BF16 R24, R28.reuse, R32, R24 ;  /* 0x000000201c18723c */ /* 0x042ff00000041818 */
[C---:B------:R-:W-:Y:S01]  /*1eba0*/  HMMA.16816.F32.BF16 R20, R28.reuse, R34, R20 ;  /* 0x000000221c14723c */ /* 0x040fe20000041814 */
[----:B------:R-:W1:Y:S07]  /*1ebb0*/  LDSM.16.M88.4 R32, [R212] ;  /* 0x00000000d420783b */ /* 0x000e6e0000000200 */
[C---:B------:R-:W-:Y:S07]  /*1ebc0*/  HMMA.16816.F32.BF16 R16, R28.reuse, R172, R16 ;  /* 0x000000ac1c10723c */ /* 0x040fee0000041810 */
[----:B------:R-:W-:Y:S01]  /*1ebd0*/  SHF.R.S32.HI R172, RZ, 0x1f, R165 ;  /* 0x0000001fffac7819 */ /* 0x000fe200000114a5 */
[----:B------:R-:W-:Y:S03]  /*1ebe0*/  HMMA.16816.F32.BF16 R12, R28, R174, R12 ;  /* 0x000000ae1c0c723c */ /* 0x000fe6000004180c */
[----:B------:R-:W-:-:S04]  /*1ebf0*/  LEA.HI R172, R172, R165, RZ, 0x3 ;  /* 0x000000a5acac7211 */ /* 0x000fc800078f18ff */
[----:B------:R-:W-:Y:S01]  /*1ec00*/  LOP3.LUT R172, R172, 0xfffffff8, RZ, 0xc0, !PT ;  /* 0xfffffff8acac7812 */ /* 0x000fe200078ec0ff */
[C---:B--2---:R-:W-:Y:S04]  /*1ec10*/  HMMA.16816.F32.BF16 R8, R28.reuse, R168, R8 ;  /* 0x000000a81c08723c */ /* 0x044fe80000041808 */
[----:B------:R-:W-:Y:S02]  /*1ec20*/  IMAD.IADD R165, R165, 0x1, -R172 ;  /* 0x00000001a5a57824 */ /* 0x000fe400078e0aac */
[----:B------:R-:W-:Y:S03]  /*1ec30*/  LDSM.16.M88.4 R172, [R215+0x8800] ;  /* 0x00880000d7ac783b */ /* 0x000fe60000000200 */
[----:B------:R-:W-:Y:S01]  /*1ec40*/  LOP3.LUT P1, RZ, R165, 0x4, RZ, 0xc0, !PT ;  /* 0x00000004a5ff7812 */ /* 0x000fe2000782c0ff */
[----:B------:R-:W-:Y:S01]  /*1ec50*/  IMAD.MOV.U32 R165, RZ, RZ, 0x20 ;  /* 0x00000020ffa57424 */ /* 0x000fe200078e00ff */
[----:B------:R-:W-:Y:S01]  /*1ec60*/  HMMA.16816.F32.BF16 R4, R28, R170, R4 ;  /* 0x000000aa1c04723c */ /* 0x000fe20000041804 */
[----:B------:R-:W-:Y:S03]  /*1ec70*/  LDSM.16.M88.4 R168, [R215+0x9000] ;  /* 0x00900000d7a8783b */ /* 0x000fe60000000200 */
[----:B------:R-:W-:-:S02]  /*1ec80*/  SEL R165, R165, 0xffffffe0, !P1 ;  /* 0xffffffe0a5a57807 */ /* 0x000fc40004800000 */
[C---:B------:R-:W-:Y:S02]  /*1ec90*/  ISETP.GE.AND P1, PT, R0.reuse, R247, PT ;  /* 0x000000f70000720c */ /* 0x040fe40003f26270 */
[----:B-1----:R-:W-:Y:S01]  /*1eca0*/  HMMA.16816.F32.BF16 R184, R28, R32, R184 ;  /* 0x000000201cb8723c */ /* 0x002fe200000418b8 */
[----:B------:R-:W-:Y:S01]  /*1ecb0*/  IMAD R165, R165, 0x2, R218 ;  /* 0x00000002a5a57824 */ /* 0x000fe200078e02da */
[----:B------:R-:W-:-:S04]  /*1ecc0*/  ISETP.GE.OR P1, PT, R0, R246, !P1 ;  /* 0x000000f60000720c */ /* 0x000fc80004f26670 */
[----:B------:R-:W-:Y:S02]  /*1ecd0*/  LDSM.16.M88.4 R188, [R165+0x4000] ;  /* 0x00400000a5bc783b */ /* 0x000fe40000000200 */
[----:B------:R-:W-:Y:S02]  /*1ece0*/  HMMA.16816.F32.BF16 R180, R28, R34, R180 ;  /* 0x000000221cb4723c */ /* 0x000fe400000418b4 */
[----:B------:R-:W1:Y:S04]  /*1ecf0*/  LDSM.16.M88.4 R28, [R165] ;  /* 0x00000000a51c783b */ /* 0x000e680000000200 */
[----:B------:R-:W2:Y:S02]  /*1ed00*/  LDSM.16.M88.4 R32, [R215+0x9800] ;  /* 0x00980000d720783b */ /* 0x000ea40000000200 */
[C---:B-1----:R-:W-:Y:S08]  /*1ed10*/  HMMA.16816.F32.BF16 R24, R28.reuse, R176, R24 ;  /* 0x000000b01c18723c */ /* 0x042ff00000041818 */
[C---:B------:R-:W-:Y:S01]  /*1ed20*/  HMMA.16816.F32.BF16 R20, R28.reuse, R178, R20 ;  /* 0x000000b21c14723c */ /* 0x040fe20000041814 */
[----:B------:R-:W-:Y:S07]  /*1ed30*/  LDSM.16.M88.4 R176, [R211] ;  /* 0x00000000d3b0783b */ /* 0x000fee0000000200 */
        /* <DEDUP_REMOVED lines=8> */
[----:B------:R-:W1:Y:S04]  /*1edc0*/  LDSM.16.M88.4 R28, [R2] ;  /* 0x00000000021c783b */ /* 0x000e680000000200 */
[----:B------:R-:W2:Y:S03]  /*1edd0*/  LDSM.16.M88.4 R32, [R211+0x1800] ;  /* 0x00180000d320783b */ /* 0x000ea60000000200 */
        /* <DEDUP_REMOVED lines=11> */
[----:B------:R-:W1:Y:S04]  /*1ee90*/  LDSM.16.M88.4 R28, [R218+0x2000] ;  /* 0x00200000da1c783b */ /* 0x000e680000000200 */
[----:B------:R-:W2:Y:S03]  /*1eea0*/  LDSM.16.M88.4 R32, [R217+0xb800] ;  /* 0x00b80000d920783b */ /* 0x000ea60000000200 */
        /* <DEDUP_REMOVED lines=8> */
[----:B------:R-:W-:Y:S07]  /*1ef30*/  LDSM.16.M88.4 R168, [R208] ;  /* 0x00000000d0a8783b */ /* 0x000fee0000000200 */
[C---:B--2---:R-:W-:Y:S08]  /*1ef40*/  HMMA.16816.F32.BF16 R184, R28.reuse, R32, R184 ;  /* 0x000000201cb8723c */ /* 0x044ff000000418b8 */
[----:B------:R-:W-:Y:S01]  /*1ef50*/  HMMA.16816.F32.BF16 R180, R28, R34, R180 ;  /* 0x000000221cb4723c */ /* 0x000fe200000418b4 */
[----:B------:R-:W1:Y:S04]  /*1ef60*/  LDSM.16.M88.4 R28, [R166+0x2000] ;  /* 0x00200000a61c783b */ /* 0x000e680000000200 */
[----:B------:R-:W2:Y:S03]  /*1ef70*/  LDSM.16.M88.4 R32, [R207] ;  /* 0x00000000cf20783b */ /* 0x000ea60000000200 */
        /* <DEDUP_REMOVED lines=64> */
[----:B------:R-:W3:Y:S11]  /*1f380*/  LDSM.16.M88.4 R28, [R215+0xd000] ;  /* 0x00d00000d71c783b */ /* 0x000ef60000000200 */
        /* <DEDUP_REMOVED lines=9> */
[C---:B---3--:R-:W-:Y:S08]  /*1f420*/  HMMA.16816.F32.BF16 R8, R188.reuse, R28, R8 ;  /* 0x0000001cbc08723c */ /* 0x048ff00000041808 */
[----:B------:R-:W-:Y:S01]  /*1f430*/  HMMA.16816.F32.BF16 R4, R188, R30, R4 ;  /* 0x0000001ebc04723c */ /* 0x000fe20000041804 */
[----:B------:R-:W1:Y:S04]  /*1f440*/  LDSM.16.M88.4 R28, [R2+0x4000] ;  /* 0x00400000021c783b */ /* 0x000e680000000200 */
[----:B------:R-:W-:Y:S03]  /*1f450*/  LDSM.16.M88.4 R188, [R217+0xf800] ;  /* 0x00f80000d9bc783b */ /* 0x000fe60000000200 */
[C---:B-1----:R-:W-:Y:S08]  /*1f460*/  HMMA.16816.F32.BF16 R16, R28.reuse, R168, R16 ;  /* 0x000000a81c10723c */ /* 0x042ff00000041810 */
[C---:B------:R-:W-:Y:S01]  /*1f470*/  HMMA.16816.F32.BF16 R12, R28.reuse, R170, R12 ;  /* 0x000000aa1c0c723c */ /* 0x040fe2000004180c */
[----:B------:R-:W1:Y:S07]  /*1f480*/  LDSM.16.M88.4 R168, [R217+0xe000] ;  /* 0x00e00000d9a8783b */ /* 0x000e6e0000000200 */
[C---:B------:R-:W-:Y:S08]  /*1f490*/  HMMA.16816.F32.BF16 R8, R28.reuse, R32, R8 ;  /* 0x000000201c08723c */ /* 0x040ff00000041808 */
[C---:B------:R-:W-:Y:S01]  /*1f4a0*/  HMMA.16816.F32.BF16 R4, R28.reuse, R34, R4 ;  /* 0x000000221c04723c */ /* 0x040fe20000041804 */
[----:B------:R-:W2:Y:S07]  /*1f4b0*/  LDSM.16.M88.4 R32, [R217+0xe800] ;  /* 0x00e80000d920783b */ /* 0x000eae0000000200 */
[C---:B------:R-:W-:Y:S08]  /*1f4c0*/  HMMA.16816.F32.BF16 R24, R28.reuse, R176, R24 ;  /* 0x000000b01c18723c */ /* 0x040ff00000041818 */
[C---:B------:R-:W-:Y:S01]  /*1f4d0*/  HMMA.16816.F32.BF16 R20, R28.reuse, R178, R20 ;  /* 0x000000b21c14723c */ /* 0x040fe20000041814 */
[----:B------:R3:W-:Y:S07]  /*1f4e0*/  LDSM.16.M88.4 R176, [R166+0x6000] ;  /* 0x00600000a6b0783b */ /* 0x0007ee0000000200 */
[C---:B------:R-:W-:Y:S08]  /*1f4f0*/  HMMA.16816.F32.BF16 R184, R28.reuse, R172, R184 ;  /* 0x000000ac1cb8723c */ /* 0x040ff000000418b8 */
[----:B------:R-:W-:Y:S01]  /*1f500*/  HMMA.16816.F32.BF16 R180, R28, R174, R180 ;  /* 0x000000ae1cb4723c */ /* 0x000fe200000418b4 */
[----:B------:R-:W4:Y:S04]  /*1f510*/  LDSM.16.M88.4 R28, [R217+0xf000] ;  /* 0x00f00000d91c783b */ /* 0x000f280000000200 */
[----:B------:R-:W-:Y:S03]  /*1f520*/  LDSM.16.M88.4 R172, [R202] ;  /* 0x00000000caac783b */ /* 0x000fe60000000200 */
[----:B-1----:R-:W-:Y:S01]  /*1f530*/  HMMA.16816.F32.BF16 R24, R192, R168, R24 ;  /* 0x000000a8c018723c */ /* 0x002fe20000041818 */
[----:B---3--:R-:W-:-:S04]  /*1f540*/  IADD3 R166, R0, 0x1, RZ ;  /* 0x0000000100a67810 */ /* 0x008fc80007ffe0ff */
[C---:B------:R-:W-:Y:S02]  /*1f550*/  ISETP.GE.AND P6, PT, R166.reuse, R247, PT ;  /* 0x000000f7a600720c */ /* 0x040fe40003fc6270 */
[C---:B------:R-:W-:Y:S01]  /*1f560*/  ISETP.GE.AND P2, PT, R166.reuse, R244, PT ;  /* 0x000000f4a600720c */ /* 0x040fe20003f46270 */
[----:B------:R-:W-:Y:S01]  /*1f570*/  HMMA.16816.F32.BF16 R20, R192, R170, R20 ;  /* 0x000000aac014723c */ /* 0x000fe20000041814 */
[----:B------:R-:W1:Y:S01]  /*1f580*/  LDSM.16.M88.4 R168, [R201] ;  /* 0x00000000c9a8783b */ /* 0x000e620000000200 */
[C---:B------:R-:W-:Y:S02]  /*1f590*/  ISETP.GE.OR P6, PT, R166.reuse, R246, !P6 ;  /* 0x000000f6a600720c */ /* 0x040fe400077c6670 */
[----:B------:R-:W-:-:S04]  /*1f5a0*/  ISETP.GE.OR P2, PT, R166, R243, !P2 ;  /* 0x000000f3a600720c */ /* 0x000fc80005746670 */
[C---:B--2---:R-:W-:Y:S08]  /*1f5b0*/  HMMA.16816.F32.BF16 R16, R192.reuse, R32, R16 ;  /* 0x00000020c010723c */ /* 0x044ff00000041810 */
[C---:B------:R-:W-:Y:S01]  /*1f5c0*/  HMMA.16816.F32.BF16 R12, R192.reuse, R34, R12 ;  /* 0x00000022c00c723c */ /* 0x040fe2000004180c */
[----:B------:R-:W2:Y:S07]  /*1f5d0*/  LDSM.16.M88.4 R32, [R200] ;  /* 0x00000000c820783b */ /* 0x000eae0000000200 */
[C---:B------:R-:W-:Y:S08]  /*1f5e0*/  HMMA.16816.F32.BF16 R184, R192.reuse, R188, R184 ;  /* 0x000000bcc0b8723c */ /* 0x040ff000000418b8 */
[C---:B----4-:R-:W-:Y:S08]  /*1f5f0*/  HMMA.16816.F32.BF16 R8, R192.reuse, R28, R8 ;  /* 0x0000001cc008723c */ /* 0x050ff00000041808 */
[C---:B------:R-:W-:Y:S01]  /*1f600*/  HMMA.16816.F32.BF16 R4, R192.reuse, R30, R4 ;  /* 0x0000001ec004723c */ /* 0x040fe20000041804 */
[----:B------:R-:W3:Y:S07]  /*1f610*/  LDSM.16.M88.4 R28, [R167] ;  /* 0x00000000a71c783b */ /* 0x000eee0000000200 */
[----:B------:R-:W-:Y:S01]  /*1f620*/  HMMA.16816.F32.BF16 R180, R192, R190, R180 ;  /* 0x000000bec0b4723c */ /* 0x000fe200000418b4 */
[----:B------:R-:W-:Y:S07]  /*1f630*/  LDSM.16.M88.4 R188, [R215+0xe800] ;  /* 0x00e80000d7bc783b */ /* 0x000fee0000000200 */
        /* <DEDUP_REMOVED lines=12> */
[----:B------:R5:W-:Y:S03]  /*1f700*/  LDSM.16.M88.4 R176, [R2+0x6000] ;  /* 0x0060000002b0783b */ /* 0x000be60000000200 */
[C---:B-1----:R-:W-:Y:S07]  /*1f710*/  HMMA.16816.F32.BF16 R16, R168.reuse, R188, R16 ;  /* 0x000000bca810723c */ /* 0x042fee0000041810 */
[----:B------:R-:W-:Y:S01]  /*1f720*/  IMAD.MOV.U32 R189, RZ, RZ, R198 ;  /* 0x000000ffffbd7224 */ /* 0x000fe200078e00c6 */
[----:B--2---:R-:W-:Y:S01]  /*1f730*/  HMMA.16816.F32.BF16 R24, R168, R32, R24 ;  /* 0x00000020a818723c */ /* 0x004fe20000041818 */
[----:B------:R-:W-:-:S07]  /*1f740*/  IMAD.MOV.U32 R188, RZ, RZ, R199 ;  /* 0x000000ffffbc7224 */ /* 0x000fce00078e00c7 */
[----:B------:R-:W-:Y:S01]  /*1f750*/  HMMA.16816.F32.BF16 R20, R168, R34, R20 ;  /* 0x00000022a814723c */ /* 0x000fe20000041814 */
[----:B------:R-:W1:Y:S01]  /*1f760*/  LDSM.16.M88.4 R32, [R211+0x6000] ;  /* 0x00600000d320783b */ /* 0x000e620000000200 */
[----:B-----5:R-:W-:-:S06]  /*1f770*/  IMAD.IADD R2, R248, 0x1, -R0 ;  /* 0x00000001f8027824 */ /* 0x020fcc00078e0a00 */
[----:B------:R-:W-:Y:S01]  /*1f780*/  HMMA.16816.F32.BF16 R12, R168, R190, R12 ;  /* 0x000000bea80c723c */ /* 0x000fe2000004180c */
[----:B------:R-:W-:Y:S01]  /*1f790*/  IABS R165, R2 ;  /* 0x0000000200a57213 */ /* 0x000fe20000000000 */
[----:B------:R-:W-:-:S05]  /*1f7a0*/  IMAD.IADD R2, R245, 0x1, -R0 ;  /* 0x00000001f5027824 */ /* 0x000fca00078e0a00 */
[----:B------:R-:W-:Y:S01]  /*1f7b0*/  IABS R2, R2 ;  /* 0x0000000200027213 */ /* 0x000fe20000000000 */
[C---:B----4-:R-:W-:Y:S01]  /*1f7c0*/  HMMA.16816.F32.BF16 R8, R168.reuse, R172, R8 ;  /* 0x000000aca808723c */ /* 0x050fe20000041808 */
[----:B------:R-:W-:Y:S07]  /*1f7d0*/  I2F R165, R165 ;  /* 0x000000a500a57306 */ /* 0x000fee0000201400 */
[C---:B---3--:R-:W-:Y:S01]  /*1f7e0*/  HMMA.16816.F32.BF16 R184, R168.reuse, R28, R184 ;  /* 0x0000001ca8b8723c */ /* 0x048fe200000418b8 */
[----:B------:R-:W2:Y:S07]  /*1f7f0*/  I2F R2, R2 ;  /* 0x0000000200027306 */ /* 0x000eae0000201400 */
[C---:B------:R-:W-:Y:S01]  /*1f800*/  HMMA.16816.F32.BF16 R180, R168.reuse, R30, R180 ;  /* 0x0000001ea8b4723c */ /* 0x040fe200000418b4 */
[----:B------:R-:W3:Y:S07]  /*1f810*/  LDSM.16.M88.4 R28, [R211+0x6800] ;  /* 0x00680000d31c783b */ /* 0x000eee0000000200 */
[----:B------:R-:W-:Y:S07]  /*1f820*/  HMMA.16816.F32.BF16 R4, R168, R174, R4 ;  /* 0x000000aea804723c */ /* 0x000fee0000041804 */
[--C-:B------:R-:W-:Y:S01]  /*1f830*/  IMAD.IADD R168, R248, 0x1, -R166.reuse ;  /* 0x00000001f8a87824 */ /* 0x100fe200078e0aa6 */
[----:B-1----:R-:W-:Y:S01]  /*1f840*/  HMMA.16816.F32.BF16 R24, R176, R32, R24 ;  /* 0x00000020b018723c */ /* 0x002fe20000041818 */
[----:B------:R-:W-:-:S03]  /*1f850*/  IMAD.IADD R169, R245, 0x1, -R166 ;  /* 0x00000001f5a97824 */ /* 0x000fc600078e0aa6 */
[----:B------:R-:W-:-:S03]  /*1f860*/  IABS R168, R168 ;  /* 0x000000a800a87213 */ /* 0x000fc60000000000 */
[----:B------:R-:W-:Y:S01]  /*1f870*/  IADD3 R33, R0, 0x8, RZ ;  /* 0x0000000800217810 */ /* 0x000fe20007ffe0ff */
[----:B------:R-:W-:Y:S01]  /*1f880*/  HMMA.16816.F32.BF16 R20, R176, R34, R20 ;  /* 0x00000022b014723c */ /* 0x000fe20000041814 */
[----:B------:R-:W-:Y:S01]  /*1f890*/  IMAD.MOV.U32 R32, RZ, RZ, R168 ;  /* 0x000000ffff207224 */ /* 0x000fe200078e00a8 */
[----:B------:R-:W-:Y:S02]  /*1f8a0*/  IABS R168, R169 ;  /* 0x000000a900a87213 */ /* 0x000fe40000000000 */
[----:B------:R-:W-:-:S03]  /*1f8b0*/  IMAD.IADD R169, R245, 0x1, -R33 ;  /* 0x00000001f5a97824 */ /* 0x000fc600078e0a21 */
[----:B------:R-:W1:Y:S01]  /*1f8c0*/  I2F R32, R32 ;  /* 0x0000002000207306 */ /* 0x000e620000201400 */
[----:B------:R-:W-:Y:S01]  /*1f8d0*/  IMAD.IADD R35, R248, 0x1, -R33 ;  /* 0x00000001f8237824 */ /* 0x000fe200078e0a21 */
[----:B------:R-:W-:Y:S02]  /*1f8e0*/  IADD3 R34, R0, 0x9, RZ ;  /* 0x0000000900227810 */ /* 0x000fe40007ffe0ff */
[----:B------:R-:W-:Y:S02]  /*1f8f0*/  IABS R166, R169 ;  /* 0x000000a900a67213 */ /* 0x000fe40000000000 */
[----:B------:R-:W-:Y:S02]  /*1f900*/  IABS R35, R35 ;  /* 0x0000002300237213 */ /* 0x000fe40000000000 */
[----:B------:R-:W4:Y:S01]  /*1f910*/  I2F R168, R168 ;  /* 0x000000a800a87306 */ /* 0x000f220000201400 */
[C---:B--2---:R-:W-:Y:S01]  /*1f920*/  FFMA.FTZ R2, -R242.reuse, R2, R26 ;  /* 0x00000002f2027223 */ /* 0x044fe2000001011a */
[C---:B---3--:R-:W-:Y:S06]  /*1f930*/  HMMA.16816.F32.BF16 R16, R176.reuse, R28, R16 ;  /* 0x0000001cb010723c */ /* 0x048fec0000041810 */
[----:B------:R-:W2:Y:S01]  /*1f940*/  I2F R35, R35 ;  /* 0x0000002300237306 */ /* 0x000ea20000201400 */
[----:B------:R-:W-:Y:S01]  /*1f950*/  FFMA.FTZ R28, -R242, R165, R24 ;  /* 0x000000a5f21c7223 */ /* 0x000fe20000010118 */
[----:B------:R-:W-:Y:S01]  /*1f960*/  IADD3 R165, R0, 0x10, RZ ;  /* 0x0000001000a57810 */ /* 0x000fe20007ffe0ff */
[----:B-1----:R-:W-:Y:S01]  /*1f970*/  FFMA.FTZ R26, -R242, R32, R25 ;  /* 0x00000020f21a7223 */ /* 0x002fe20000010119 */
[----:B------:R-:W-:Y:S01]  /*1f980*/  HMMA.16816.F32.BF16 R12, R176, R30, R12 ;  /* 0x0000001eb00c723c */ /* 0x000fe2000004180c */
[----:B------:R-:W-:Y:S01]  /*1f990*/  IMAD.IADD R24, R248, 0x1, -R34 ;  /* 0x00000001f8187824 */ /* 0x000fe200078e0a22 */
[----:B------:R-:W-:Y:S01]  /*1f9a0*/  FSEL R32, R28, -INF , !P1 ;  /* 0xff8000001c207808 */ /* 0x000fe20004800000 */
[----:B------:R-:W-:Y:S01]  /*1f9b0*/  IMAD.IADD R169, R248, 0x1, -R165 ;  /* 0x00000001f8a97824 */ /* 0x000fe200078e0aa5 */
[----:B------:R-:W-:Y:S01]  /*1f9c0*/  ISETP.GE.AND P1, PT, R0, R244, PT ;  /* 0x000000f40000720c */ /* 0x000fe20003f26270 */
[----:B----4-:R-:W-:Y:S01]  /*1f9d0*/  FFMA.FTZ R27, -R242, R168, R27 ;  /* 0x000000a8f21b7223 */ /* 0x010fe2000001011b */
[----:B------:R-:W-:Y:S01]  /*1f9e0*/  IABS R24, R24 ;  /* 0x0000001800187213 */ /* 0x000fe20000000000 */
[----:B------:R1:W3:Y:S01]  /*1f9f0*/  I2F R25, R166 ;  /* 0x000000a600197306 */ /* 0x0002e20000201400 */
[----:B------:R-:W-:-:S02]  /*1fa00*/  ISETP.GE.OR P1, PT, R0, R243, !P1 ;  /* 0x000000f30000720c */ /* 0x000fc40004f26670 */
[----:B------:R-:W-:Y:S02]  /*1fa10*/  IABS R169, R169 ;  /* 0x000000a900a97213 */ /* 0x000fe40000000000 */
[----:B------:R-:W-:Y:S01]  /*1fa20*/  FSEL R28, R2, -INF , !P1 ;  /* 0xff800000021c7808 */ /* 0x000fe20004800000 */
[----:B------:R-:W-:Y:S01]  /*1fa30*/  IMAD.IADD R2, R245, 0x1, -R165 ;  /* 0x00000001f5027824 */ /* 0x000fe200078e0aa5 */
[----:B------:R-:W-:Y:S01]  /*1fa40*/  ISETP.GE.AND P1, PT, R33, R247, PT ;  /* 0x000000f72100720c */ /* 0x000fe20003f26270 */
[----:B--2---:R-:W-:Y:S01]  /*1fa50*/  FFMA.FTZ R29, -R242, R35, R20 ;  /* 0x00000023f21d7223 */ /* 0x004fe20000010114 */
[----:B------:R-:W-:Y:S01]  /*1fa60*/  IADD3 R20, R0, 0x11, RZ ;  /* 0x0000001100147810 */ /* 0x000fe20007ffe0ff */
[----:B------:R-:W2:Y:S01]  /*1fa70*/  I2F R24, R24 ;  /* 0x0000001800187306 */ /* 0x000ea20000201400 */
[----:B------:R-:W-:Y:S02]  /*1fa80*/  FSEL R35, R26, -INF , !P6 ;  /* 0xff8000001a237808 */ /* 0x000fe40007000000 */
[----:B------:R-:W-:-:S02]  /*1fa90*/  IABS R26, R2 ;  /* 0x00000002001a7213 */ /* 0x000fc40000000000 */
[----:B------:R-:W-:Y:S01]  /*1faa0*/  FSEL R2, R27, -INF , !P2 ;  /* 0xff8000001b027808 */ /* 0x000fe20005000000 */
[----:B-1----:R-:W-:Y:S01]  /*1fab0*/  IMAD.IADD R166, R245, 0x1, -R34 ;  /* 0x00000001f5a67824 */ /* 0x002fe200078e0a22 */
[C---:B------:R-:W-:Y:S01]  /*1fac0*/  ISETP.GE.AND P6, PT, R33.reuse, R244, PT ;  /* 0x000000f42100720c */ /* 0x040fe20003fc6270 */
[----:B------:R-:W-:Y:S01]  /*1fad0*/  IMAD.IADD R27, R248, 0x1, -R20 ;  /* 0x00000001f81b7824 */ /* 0x000fe200078e0a14 */
[----:B------:R-:W-:Y:S01]  /*1fae0*/  ISETP.GE.AND P2, PT, R34, R247, PT ;  /* 0x000000f72200720c */ /* 0x000fe20003f46270 */
[C---:B---3--:R-:W-:Y:S01]  /*1faf0*/  FFMA.FTZ R22, -R242.reuse, R25, R22 ;  /* 0x00000019f2167223 */ /* 0x048fe20000010116 */
[----:B------:R-:W-:Y:S01]  /*1fb00*/  IABS R166, R166 ;  /* 0x000000a600a67213 */ /* 0x000fe20000000000 */
[----:B------:R-:W1:Y:S01]  /*1fb10*/  I2F R169, R169 ;  /* 0x000000a900a97306 */ /* 0x000e620000201400 */
[----:B------:R-:W-:Y:S02]  /*1fb20*/  IABS R27, R27 ;  /* 0x0000001b001b7213 */ /* 0x000fe40000000000 */
[----:B------:R-:W-:Y:S01]  /*1fb30*/  ISETP.GE.OR P6, PT, R33, R243, !P6 ;  /* 0x000000f32100720c */ /* 0x000fe200077c6670 */
[----:B--2---:R-:W-:Y:S01]  /*1fb40*/  FFMA.FTZ R21, -R242, R24, R21 ;  /* 0x00000018f2157223 */ /* 0x004fe20000010115 */
[----:B------:R-:W-:-:S02]  /*1fb50*/  ISETP.GE.OR P2, PT, R34, R246, !P2 ;  /* 0x000000f62200720c */ /* 0x000fc40005746670 */
[----:B------:R-:W-:Y:S01]  /*1fb60*/  ISETP.GE.OR P1, PT, R33, R246, !P1 ;  /* 0x000000f62100720c */ /* 0x000fe20004f26670 */
[----:B------:R-:W2:Y:S01]  /*1fb70*/  I2F R168, R166 ;  /* 0x000000a600a87306 */ /* 0x000ea20000201400 */
[----:B------:R-:W-:Y:S01]  /*1fb80*/  FSEL R252, R22, -INF , !P6 ;  /* 0xff80000016fc7808 */ /* 0x000fe20007000000 */
[----:B------:R-:W-:Y:S01]  /*1fb90*/  IMAD.IADD R22, R245, 0x1, -R20 ;  /* 0x00000001f5167824 */ /* 0x000fe200078e0a14 */
[----:B------:R-:W-:Y:S02]  /*1fba0*/  FSEL R33, R21, -INF , !P2 ;  /* 0xff80000015217808 */ /* 0x000fe40005000000 */
[----:B------:R-:W-:Y:S02]  /*1fbb0*/  IADD3 R21, R0, 0x18, RZ ;  /* 0x0000001800157810 */ /* 0x000fe40007ffe0ff */
[----:B------:R-:W-:Y:S01]  /*1fbc0*/  FSEL R29, R29, -INF , !P1 ;  /* 0xff8000001d1d7808 */ /* 0x000fe20004800000 */
[----:B------:R3:W4:Y:S01]  /*1fbd0*/  I2F R166, R26 ;  /* 0x0000001a00a67306 */ /* 0x0007220000201400 */
[----:B------:R-:W-:Y:S01]  /*1fbe0*/  ISETP.GE.AND P1, PT, R34, R244, PT ;  /* 0x000000f42200720c */ /* 0x000fe20003f26270 */
[----:B------:R-:W-:Y:S01]  /*1fbf0*/  IMAD.IADD R31, R248, 0x1, -R21 ;  /* 0x00000001f81f7824 */ /* 0x000fe200078e0a15 */
[----:B------:R-:W-:Y:S01]  /*1fc00*/  IABS R22, R22 ;  /* 0x0000001600167213 */ /* 0x000fe20000000000 */
[----:B-1----:R-:W-:Y:S01]  /*1fc10*/  FFMA.FTZ R169, -R242, R169, R16 ;  /* 0x000000a9f2a97223 */ /* 0x002fe20000010110 */
[----:B------:R-:W-:-:S02]  /*1fc20*/  ISETP.GE.AND P6, PT, R165, R247, PT ;  /* 0x000000f7a500720c */ /* 0x000fc40003fc6270 */
[----:B------:R-:W-:Y:S01]  /*1fc30*/  ISETP.GE.OR P1, PT, R34, R243, !P1 ;  /* 0x000000f32200720c */ /* 0x000fe20004f26670 */
[----:B--2---:R-:W-:Y:S01]  /*1fc40*/  FFMA.FTZ R23, -R242, R168, R23 ;  /* 0x000000a8f2177223 */ /* 0x004fe20000010117 */
[----:B------:R-:W-:Y:S01]  /*1fc50*/  ISETP.GE.OR P6, PT, R165, R246, !P6 ;  /* 0x000000f6a500720c */ /* 0x000fe200077c6670 */
[----:B------:R-:W1:Y:S01]  /*1fc60*/  I2F R22, R22 ;  /* 0x0000001600167306 */ /* 0x000e620000201400 */
[----:B------:R-:W-:Y:S02]  /*1fc70*/  IABS R31, R31 ;  /* 0x0000001f001f7213 */ /* 0x000fe40000000000 */
[----:B------:R-:W-:Y:S02]  /*1fc80*/  FSEL R16, R23, -INF , !P1 ;  /* 0xff80000017107808 */ /* 0x000fe40004800000 */
[----:B------:R-:W-:Y:S01]  /*1fc90*/  ISETP.GE.AND P2, PT, R165, R244, PT ;  /* 0x000000f4a500720c */ /* 0x000fe20003f46270 */
[----:B---3--:R-:W-:Y:S01]  /*1fca0*/  IMAD.MOV.U32 R26, RZ, RZ, R27 ;  /* 0x000000ffff1a7224 */ /* 0x008fe200078e001b */
[----:B------:R-:W-:Y:S01]  /*1fcb0*/  ISETP.GE.AND P1, PT, R20, R247, PT ;  /* 0x000000f71400720c */ /* 0x000fe20003f26270 */
[----:B----4-:R-:W-:Y:S01]  /*1fcc0*/  FFMA.FTZ R166, -R242, R166, R18 ;  /* 0x000000a6f2a67223 */ /* 0x010fe20000010112 */
[----:B------:R-:W-:Y:S01]  /*1fcd0*/  IADD3 R18, R0, 0x19, RZ ;  /* 0x0000001900127810 */ /* 0x000fe20007ffe0ff */
[----:B------:R2:W3:Y:S01]  /*1fce0*/  I2F R30, R26 ;  /* 0x0000001a001e7306 */ /* 0x0004e20000201400 */
[----:B------:R-:W-:-:S02]  /*1fcf0*/  FSEL R170, R169, -INF , !P6 ;  /* 0xff800000a9aa7808 */ /* 0x000fc40007000000 */
[----:B------:R-:W-:Y:S02]  /*1fd00*/  ISETP.GE.AND P6, PT, R20, R244, PT ;  /* 0x000000f41400720c */ /* 0x000fe40003fc6270 */
[-C--:B------:R-:W-:Y:S01]  /*1fd10*/  ISETP.GE.OR P2, PT, R165, R243.reuse, !P2 ;  /* 0x000000f3a500720c */ /* 0x080fe20005746670 */
[----:B-1----:R-:W-:Y:S01]  /*1fd20*/  FFMA.FTZ R19, -R242, R22, R19 ;  /* 0x00000016f2137223 */ /* 0x002fe20000010113 */
[C---:B------:R-:W-:Y:S01]  /*1fd30*/  ISETP.GE.OR P1, PT, R20.reuse, R246, !P1 ;  /* 0x000000f61400720c */ /* 0x040fe20004f26670 */
[----:B------:R1:W4:Y:S01]  /*1fd40*/  I2F R23, R31 ;  /* 0x0000001f00177306 */ /* 0x0003220000201400 */
[----:B------:R-:W-:Y:S02]  /*1fd50*/  ISETP.GE.OR P6, PT, R20, R243, !P6 ;  /* 0x000000f31400720c */ /* 0x000fe400077c6670 */
[----:B------:R-:W-:Y:S02]  /*1fd60*/  FSEL R174, R166, -INF , !P2 ;  /* 0xff800000a6ae7808 */ /* 0x000fe40005000000 */
[----:B------:R-:W-:-:S02]  /*1fd70*/  ISETP.GE.AND P2, PT, R21, R247, PT ;  /* 0x000000f71500720c */ /* 0x000fc40003f46270 */
[----:B------:R-:W-:Y:S01]  /*1fd80*/  FSEL R251, R19, -INF , !P6 ;  /* 0xff80000013fb7808 */ /* 0x000fe20007000000 */
[----:B--2---:R-:W2:Y:S01]  /*1fd90*/  LDSM.16.M88.4 R24, [R211+0x7000] ;  /* 0x00700000d318783b */ /* 0x004ea20000000200 */
[----:B---3--:R-:W-:Y:S01]  /*1fda0*/  FFMA.FTZ R30, -R242, R30, R17 ;  /* 0x0000001ef21e7223 */ /* 0x008fe20000010111 */
[----:B------:R-:W-:Y:S01]  /*1fdb0*/  ISETP.GE.OR P2, PT, R21, R246, !P2 ;  /* 0x000000f61500720c */ /* 0x000fe20005746670 */
[----:B------:R-:W-:Y:S01]  /*1fdc0*/  IMAD.IADD R17, R245, 0x1, -R21 ;  /* 0x00000001f5117824 */ /* 0x000fe200078e0a15 */
[----:B------:R-:W-:Y:S02]  /*1fdd0*/  ISETP.GE.AND P6, PT, R18, R247, PT ;  /* 0x000000f71200720c */ /* 0x000fe40003fc6270 */
[----:B------:R-:W-:Y:S02]  /*1fde0*/  FSEL R171, R30, -INF , !P1 ;  /* 0xff8000001eab7808 */ /* 0x000fe40004800000 */
[----:B------:R-:W-:Y:S01]  /*1fdf0*/  IABS R17, R17 ;  /* 0x0000001100117213 */ /* 0x000fe20000000000 */
[----:B-1----:R-:W-:Y:S01]  /*1fe00*/  IMAD.IADD R31, R248, 0x1, -R18 ;  /* 0x00000001f81f7824 */ /* 0x002fe200078e0a12 */
[----:B------:R-:W-:Y:S01]  /*1fe10*/  ISETP.GE.AND P1, PT, R21, R244, PT ;  /* 0x000000f41500720c */ /* 0x000fe20003f26270 */
[----:B----4-:R-:W-:Y:S01]  /*1fe20*/  FFMA.FTZ R12, -R242, R23, R12 ;  /* 0x00000017f20c7223 */ /* 0x010fe2000001010c */
[----:B------:R-:W-:-:S02]  /*1fe30*/  ISETP.GE.OR P6, PT, R18, R246, !P6 ;  /* 0x000000f61200720c */ /* 0x000fc400077c6670 */
[----:B------:R-:W1:Y:S01]  /*1fe40*/  I2F R17, R17 ;  /* 0x0000001100117306 */ /* 0x000e620000201400 */
[----:B------:R-:W-:Y:S02]  /*1fe50*/  IABS R20, R31 ;  /* 0x0000001f00147213 */ /* 0x000fe40000000000 */
[----:B------:R-:W-:Y:S01]  /*1fe60*/  ISETP.GE.OR P1, PT, R21, R243, !P1 ;  /* 0x000000f31500720c */ /* 0x000fe20004f26670 */
[----:B------:R-:W-:Y:S01]  /*1fe70*/  IMAD.IADD R21, R245, 0x1, -R18 ;  /* 0x00000001f5157824 */ /* 0x000fe200078e0a12 */
[----:B------:R-:W-:Y:S02]  /*1fe80*/  FSEL R172, R12, -INF , !P2 ;  /* 0xff8000000cac7808 */ /* 0x000fe40005000000 */
[C---:B------:R-:W-:Y:S01]  /*1fe90*/  ISETP.GE.AND P2, PT, R18.reuse, R244, PT ;  /* 0x000000f41200720c */ /* 0x040fe20003f46270 */
[----:B------:R-:W3:Y:S01]  /*1fea0*/  I2F R20, R20 ;  /* 0x0000001400147306 */ /* 0x000ee20000201400 */
[----:B------:R-:W-:Y:S02]  /*1feb0*/  IABS R21, R21 ;  /* 0x0000001500157213 */ /* 0x000fe40000000000 */
[----:B------:R-:W-:Y:S01]  /*1fec0*/  ISETP.GE.OR P2, PT, R18, R243, !P2 ;  /* 0x000000f31200720c */ /* 0x000fe20005746670 */
[----:B-1----:R-:W-:Y:S01]  /*1fed0*/  FFMA.FTZ R175, -R242, R17, R14 ;  /* 0x00000011f2af7223 */ /* 0x002fe2000001010e */
[----:B------:R-:W-:-:S03]  /*1fee0*/  IADD3 R17, R0, 0x21, RZ ;  /* 0x0000002100117810 */ /* 0x000fc60007ffe0ff */
[----:B------:R-:W1:Y:S01]  /*1fef0*/  I2F R14, R21 ;  /* 0x00000015000e7306 */ /* 0x000e620000201400 */
[----:B------:R-:W-:Y:S01]  /*1ff00*/  FSEL R175, R175, -INF , !P1 ;  /* 0xff800000afaf7808 */ /* 0x000fe20004800000 */
[----:B---3--:R-:W-:Y:S01]  /*1ff10*/  FFMA.FTZ R13, -R242, R20, R13 ;  /* 0x00000014f20d7223 */ /* 0x008fe2000001010d */
[----:B--2---:R-:W-:Y:S01]  /*1ff20*/  HMMA.16816.F32.BF16 R8, R176, R24, R8 ;  /* 0x00000018b008723c */ /* 0x004fe20000041808 */
[----:B------:R-:W-:-:S03]  /*1ff30*/  IMAD.IADD R20, R248, 0x1, -R17 ;  /* 0x00000001f8147824 */ /* 0x000fc600078e0a11 */
[----:B------:R-:W-:Y:S01]  /*1ff40*/  FSEL R173, R13, -INF , !P6 ;  /* 0xff8000000dad7808 */ /* 0x000fe20007000000 */
[----:B------:R-:W-:Y:S01]  /*1ff50*/  IMAD.IADD R13, R245, 0x1, -R17 ;  /* 0x00000001f50d7824 */ /* 0x000fe200078e0a11 */
[----:B------:R-:W-:Y:S02]  /*1ff60*/  IABS R20, R20 ;  /* 0x0000001400147213 */ /* 0x000fe40000000000 */
[----:B------:R-:W-:Y:S01]  /*1ff70*/  IADD3 R24, R0, 0x20, RZ ;  /* 0x0000002000187810 */ /* 0x000fe20007ffe0ff */
[----:B-1----:R-:W-:Y:S01]  /*1ff80*/  FFMA.FTZ R15, -R242, R14, R15 ;  /* 0x0000000ef20f7223 */ /* 0x002fe2000001010f */
[----:B------:R-:W-:Y:S01]  /*1ff90*/  IABS R13, R13 ;  /* 0x0000000d000d7213 */ /* 0x000fe20000000000 */
[----:B------:R-:W-:Y:S01]  /*1ffa0*/  HMMA.16816.F32.BF16 R4, R176, R26, R4 ;  /* 0x0000001ab004723c */ /* 0x000fe20000041804 */
[----:B------:R-:W-:Y:S01]  /*1ffb0*/  ISETP.GE.AND P1, PT, R24, R247, PT ;  /* 0x000000f71800720c */ /* 0x000fe20003f26270 */
[--C-:B------:R-:W-:Y:S01]  /*1ffc0*/  IMAD.IADD R22, R248, 0x1, -R24.reuse ;  /* 0x00000001f8167824 */ /* 0x100fe200078e0a18 */
[----:B------:R-:W-:Y:S01]  /*1ffd0*/  FSEL R223, R15, -INF , !P2 ;  /* 0xff8000000fdf7808 */ /* 0x000fe20005000000 */
[----:B------:R-:W-:Y:S01]  /*1ffe0*/  IMAD.IADD R19, R245, 0x1, -R24 ;  /* 0x00000001f5137824 */ /* 0x000fe200078e0a18 */
[----:B------:R-:W-:Y:S01]  /*1fff0*/  ISETP.GE.OR P1, PT, R24, R246, !P1 ;  /* 0x000000f61800720c */ /* 0x000fe20004f26670 */
[----:B------:R-:W1:Y:S01]  /*20000*/  I2F R20, R20 ;  /* 0x0000001400147306 */ /* 0x000e620000201400 */
[----:B------:R-:W-:-:S02]  /*20010*/  IABS R22, R22 ;  /* 0x0000001600167213 */ /* 0x000fc40000000000 */
[----:B------:R-:W-:Y:S02]  /*20020*/  IABS R19, R19 ;  /* 0x0000001300137213 */ /* 0x000fe40000000000 */
[C---:B------:R-:W-:Y:S02]  /*20030*/  ISETP.GE.AND P2, PT, R17.reuse, R247, PT ;  /* 0x000000f71100720c */ /* 0x040fe40003f46270 */
[----:B------:R-:W-:Y:S01]  /*20040*/  ISETP.GE.AND P6, PT, R24, R244, PT ;  /* 0x000000f41800720c */ /* 0x000fe20003fc6270 */
[----:B------:R-:W2:Y:S01]  /*20050*/  I2F R12, R22 ;  /* 0x00000016000c7306 */ /* 0x000ea20000201400 */
[----:B------:R-:W-:Y:S01]  /*20060*/  IMAD.MOV.U32 R18, RZ, RZ, R19 ;  /* 0x000000ffff127224 */ /* 0x000fe200078e0013 */
[----:B------:R-:W-:Y:S02]  /*20070*/  IADD3 R19, R0, 0x29, RZ ;  /* 0x0000002900137810 */ /* 0x000fe40007ffe0ff */
[----:B------:R-:W-:Y:S02]  /*20080*/  ISETP.GE.OR P2, PT, R17, R246, !P2 ;  /* 0x000000f61100720c */ /* 0x000fe40005746670 */
[----:B------:R-:W-:-:S02]  /*20090*/  ISETP.GE.OR P6, PT, R24, R243, !P6 ;  /* 0x000000f31800720c */ /* 0x000fc400077c6670 */
[----:B------:R3:W4:Y:S01]  /*200a0*/  I2F R22, R13 ;  /* 0x0000000d00167306 */ /* 0x0007220000201400 */
[----:B-1----:R-:W-:Y:S02]  /*200b0*/  FFMA.FTZ R9, -R242, R20, R9 ;  /* 0x00000014f2097223 */ /* 0x002fe40000010109 */
[----:B------:R-:W-:-:S03]  /*200c0*/  IMAD.IADD R20, R248, 0x1, -R19 ;  /* 0x00000001f8147824 */ /* 0x000fc600078e0a13 */
[----:B------:R-:W-:Y:S01]  /*200d0*/  FSEL R195, R9, -INF , !P2 ;  /* 0xff80000009c37808 */ /* 0x000fe20005000000 */
[----:B--2---:R-:W-:Y:S01]  /*200e0*/  FFMA.FTZ R12, -R242, R12, R8 ;  /* 0x0000000cf20c7223 */ /* 0x004fe20000010108 */
[----:B------:R-:W-:Y:S01]  /*200f0*/  IADD3 R8, R0, 0x28, RZ ;  /* 0x0000002800087810 */ /* 0x000fe20007ffe0ff */
[----:B------:R-:W1:Y:S01]  /*20100*/  I2F R18, R18 ;  /* 0x0000001200127306 */ /* 0x000e620000201400 */
[----:B------:R-:W-:Y:S02]  /*20110*/  IABS R20, R20 ;  /* 0x0000001400147213 */ /* 0x000fe40000000000 */
[----:B------:R-:W-:Y:S01]  /*20120*/  FSEL R194, R12, -INF , !P1 ;  /* 0xff8000000cc27808 */ /* 0x000fe20004800000 */
[--C-:B------:R-:W-:Y:S01]  /*20130*/  IMAD.IADD R21, R248, 0x1, -R8.reuse ;  /* 0x00000001f8157824 */ /* 0x100fe200078e0a08 */
[-C--:B------:R-:W-:Y:S01]  /*20140*/  ISETP.GE.AND P1, PT, R17, R244.reuse, PT ;  /* 0x000000f41100720c */ /* 0x080fe20003f26270 */
[----:B---3--:R-:W2:Y:S01]  /*20150*/  LDSM.16.M88.4 R12, [R211+0x7800] ;  /* 0x00780000d30c783b */ /* 0x008ea20000000200 */
[----:B------:R-:W-:Y:S01]  /*20160*/  IMAD.IADD R23, R245, 0x1, -R8 ;  /* 0x00000001f5177824 */ /* 0x000fe200078e0a08 */
[----:B------:R-:W-:Y:S01]  /*20170*/  ISETP.GE.AND P2, PT, R8, R244, PT ;  /* 0x000000f40800720c */ /* 0x000fe20003f46270 */
[----:B----4-:R-:W-:Y:S01]  /*20180*/  FFMA.FTZ R22, -R242, R22, R11 ;  /* 0x00000016f2167223 */ /* 0x010fe2000001010b */
[----:B------:R-:W-:Y:S01]  /*20190*/  IABS R21, R21 ;  /* 0x0000001500157213 */ /* 0x000fe20000000000 */
[----:B------:R-:W-:-:S04]  /*201a0*/  DEPBAR.LE SB0, 0x0 ;  /* 0x000080000000791a */ /* 0x000fc80000000000 */
[----:B------:R-:W-:Y:S01]  /*201b0*/  BAR.SYNC.DEFER_BLOCKING 0x0 ;  /* 0x0000000000007b1d */ /* 0x000fe20000010000 */
[----:B------:R-:W-:Y:S01]  /*201c0*/  ISETP.GE.OR P1, PT, R17, R243, !P1 ;  /* 0x000000f31100720c */ /* 0x000fe20004f26670 */
[----:B-1----:R-:W-:Y:S01]  /*201d0*/  FFMA.FTZ R18, -R242, R18, R10 ;  /* 0x00000012f2127223 */ /* 0x002fe2000001010a */
[----:B------:R-:W-:Y:S02]  /*201e0*/  IABS R17, R23 ;  /* 0x0000001700117213 */ /* 0x000fe40000000000 */
[----:B------:R-:W-:Y:S01]  /*201f0*/  IADD3 R10, R0, 0x30, RZ ;  /* 0x00000030000a7810 */ /* 0x000fe20007ffe0ff */
[----:B------:R-:W1:Y:S01]  /*20200*/  I2F R21, R21 ;  /* 0x0000001500157306 */ /* 0x000e620000201400 */
[----:B------:R-:W-:Y:S02]  /*20210*/  FSEL R190, R18, -INF , !P6 ;  /* 0xff80000012be7808 */ /* 0x000fe40007000000 */
[----:B------:R-:W-:Y:S01]  /*20220*/  ISETP.GE.AND P6, PT, R8, R247, PT ;  /* 0x000000f70800720c */ /* 0x000fe20003fc6270 */
[----:B------:R-:W-:Y:S01]  /*20230*/  IMAD.IADD R18, R248, 0x1, -R10 ;  /* 0x00000001f8127824 */ /* 0x000fe200078e0a0a */
[----:B------:R-:W-:-:S02]  /*20240*/  ISETP.GE.OR P2, PT, R8, R243, !P2 ;  /* 0x000000f30800720c */ /* 0x000fc40005746670 */
[----:B------:R-:W-:Y:S01]  /*20250*/  ISETP.GE.OR P6, PT, R8, R246, !P6 ;  /* 0x000000f60800720c */ /* 0x000fe200077c6670 */
[----:B------:R3:W4:Y:S01]  /*20260*/  I2F R11, R17 ;  /* 0x00000011000b7306 */ /* 0x0007220000201400 */
[----:B------:R-:W-:Y:S02]  /*20270*/  FSEL R27, R22, -INF , !P1 ;  /* 0xff800000161b7808 */ /* 0x000fe40004800000 */
[----:B------:R-:W-:-:S04]  /*20280*/  ISETP.GE.AND P1, PT, R19, R247, PT ;  /* 0x000000f71300720c */ /* 0x000fc80003f26270 */
[----:B------:R-:W-:Y:S01]  /*20290*/  ISETP.GE.OR P1, PT, R19, R246, !P1 ;  /* 0x000000f61300720c */ /* 0x000fe20004f26670 */
[----:B-1----:R-:W-:-:S05]  /*202a0*/  FFMA.FTZ R4, -R242, R21, R4 ;  /* 0x00000015f2047223 */ /* 0x002fca0000010104 */
[----:B------:R-:W-:Y:S02]  /*202b0*/  FSEL R193, R4, -INF , !P6 ;  /* 0xff80000004c17808 */ /* 0x000fe40007000000 */
[----:B------:R-:W-:Y:S01]  /*202c0*/  IADD3 R4, R0, 0x31, RZ ;  /* 0x0000003100047810 */ /* 0x000fe20007ffe0ff */
[----:B---3--:R-:W-:Y:S01]  /*202d0*/  IMAD.IADD R17, R245, 0x1, -R19 ;  /* 0x00000001f5117824 */ /* 0x008fe200078e0a13 */
[C---:B--2---:R-:W-:Y:S01]  /*202e0*/  HMMA.16816.F32.BF16 R184, R176.reuse, R12, R184 ;  /* 0x0000000cb0b8723c */ /* 0x044fe200000418b8 */
[----:B----4-:R-:W-:Y:S01]  /*202f0*/  FFMA.FTZ R11, -R242, R11, R6 ;  /* 0x0000000bf20b7223 */ /* 0x010fe20000010106 */
[----:B------:R-:W-:Y:S02]  /*20300*/  ISETP.GE.AND P6, PT, R19, R244, PT ;  /* 0x000000f41300720c */ /* 0x000fe40003fc6270 */
[----:B------:R-:W-:Y:S02]  /*20310*/  IABS R9, R17 ;  /* 0x0000001100097213 */ /* 0x000fe40000000000 */
[----:B------:R-:W1:Y:S01]  /*20320*/  I2F R17, R20 ;  /* 0x0000001400117306 */ /* 0x000e620000201400 */
[--C-:B------:R-:W-:Y:S01]  /*20330*/  IMAD.IADD R12, R248, 0x1, -R4.reuse ;  /* 0x00000001f80c7824 */ /* 0x100fe200078e0a04 */
[----:B------:R-:W-:Y:S01]  /*20340*/  FSEL R191, R11, -INF , !P2 ;  /* 0xff8000000bbf7808 */ /* 0x000fe20005000000 */
[----:B------:R-:W-:Y:S01]  /*20350*/  IMAD.MOV.U32 R8, RZ, RZ, R9 ;  /* 0x000000ffff087224 */ /* 0x000fe200078e0009 */
[----:B------:R-:W-:Y:S01]  /*20360*/  IABS R9, R18 ;  /* 0x0000001200097213 */ /* 0x000fe20000000000 */
[C---:B------:R-:W-:Y:S01]  /*20370*/  IMAD.IADD R13, R245.reuse, 0x1, -R4 ;  /* 0x00000001f50d7824 */ /* 0x040fe200078e0a04 */
[----:B------:R-:W-:Y:S01]  /*20380*/  IABS R12, R12 ;  /* 0x0000000c000c7213 */ /* 0x000fe20000000000 */
[----:B------:R-:W-:Y:S01]  /*20390*/  IMAD.IADD R18, R245, 0x1, -R10 ;  /* 0x00000001f5127824 */ /* 0x000fe200078e0a0a */
[C---:B------:R-:W-:Y:S01]  /*203a0*/  ISETP.GE.AND P2, PT, R10.reuse, R247, PT ;  /* 0x000000f70a00720c */ /* 0x040fe20003f46270 */
[----:B------:R-:W2:Y:S01]  /*203b0*/  I2F R8, R8 ;  /* 0x0000000800087306 */ /* 0x000ea20000201400 */
[----:B------:R-:W-:Y:S01]  /*203c0*/  IABS R13, R13 ;  /* 0x0000000d000d7213 */ /* 0x000fe20000000000 */
[----:B------:R-:W-:Y:S01]  /*203d0*/  IMAD.MOV.U32 R11, RZ, RZ, R12 ;  /* 0x000000ffff0b7224 */ /* 0x000fe200078e000c */
[----:B------:R-:W-:Y:S01]  /*203e0*/  IABS R18, R18 ;  /* 0x0000001200127213 */ /* 0x000fe20000000000 */
[----:B------:R-:W-:Y:S01]  /*203f0*/  HMMA.16816.F32.BF16 R180, R176, R14, R180 ;  /* 0x0000000eb0b4723c */ /* 0x000fe200000418b4 */
[----:B------:R-:W-:Y:S01]  /*20400*/  ISETP.GE.OR P2, PT, R10, R246, !P2 ;  /* 0x000000f60a00720c */ /* 0x000fe20005746670 */
[----:B-1----:R-:W-:-:S02]  /*20410*/  FFMA.FTZ R17, -R242, R17, R5 ;  /* 0x00000011f2117223 */ /* 0x002fc40000010105 */
[----:B------:R-:W1:Y:S01]  /*20420*/  I2F R9, R9 ;  /* 0x0000000900097306 */ /* 0x000e620000201400 */
[----:B------:R-:W-:Y:S01]  /*20430*/  IADD3 R5, R0, 0x38, RZ ;  /* 0x0000003800057810 */ /* 0x000fe20007ffe0ff */
[----:B------:R-:W-:Y:S01]  /*20440*/  IMAD.MOV.U32 R6, RZ, RZ, R18 ;  /* 0x000000ffff067224 */ /* 0x000fe200078e0012 */
[-C--:B------:R-:W-:Y:S02]  /*20450*/  ISETP.GE.OR P6, PT, R19, R243.reuse, !P6 ;  /* 0x000000f31300720c */ /* 0x080fe400077c6670 */
[----:B------:R-:W-:Y:S01]  /*20460*/  FSEL R192, R17, -INF , !P1 ;  /* 0xff80000011c07808 */ /* 0x000fe20004800000 */
[----:B------:R-:W-:Y:S01]  /*20470*/  IMAD.IADD R12, R248, 0x1, -R5 ;  /* 0x00000001f80c7824 */ /* 0x000fe200078e0a05 */
[----:B------:R-:W-:Y:S01]  /*20480*/  ISETP.GE.AND P1, PT, R10, R244, PT ;  /* 0x000000f40a00720c */ /* 0x000fe20003f26270 */
[----:B--2---:R-:W-:Y:S01]  /*20490*/  FFMA.FTZ R8, -R242, R8, R7 ;  /* 0x00000008f2087223 */ /* 0x004fe20000010107 */
[----:B------:R-:W-:Y:S01]  /*204a0*/  IADD3 R7, R0, 0x39, RZ ;  /* 0x0000003900077810 */ /* 0x000fe20007ffe0ff */
[----:B------:R-:W2:Y:S01]  /*204b0*/  I2F R11, R11 ;  /* 0x0000000b000b7306 */ /* 0x000ea20000201400 */
[----:B------:R-:W-:Y:S01]  /*204c0*/  ISETP.GE.OR P1, PT, R10, R243, !P1 ;  /* 0x000000f30a00720c */ /* 0x000fe20004f26670 */
[----:B------:R-:W-:Y:S01]  /*204d0*/  IMAD.MOV.U32 R10, RZ, RZ, R13 ;  /* 0x000000ffff0a7224 */ /* 0x000fe200078e000d */
[----:B------:R-:W-:Y:S01]  /*204e0*/  FSEL R178, R8, -INF , !P6 ;  /* 0xff80000008b27808 */ /* 0x000fe20007000000 */
[----:B------:R-:W-:Y:S01]  /*204f0*/  IMAD.IADD R13, R245, 0x1, -R5 ;  /* 0x00000001f50d7824 */ /* 0x000fe200078e0a05 */
[----:B------:R-:W-:Y:S01]  /*20500*/  ISETP.GE.AND P6, PT, R4, R247, PT ;  /* 0x000000f70400720c */ /* 0x000fe20003fc6270 */
[----:B-1----:R-:W-:Y:S01]  /*20510*/  FFMA.FTZ R9, -R242, R9, R184 ;  /* 0x00000009f2097223 */ /* 0x002fe200000101b8 */
[----:B------:R-:W-:Y:S01]  /*20520*/  IABS R12, R12 ;  /* 0x0000000c000c7213 */ /* 0x000fe20000000000 */
[----:B------:R-:W-:Y:S01]  /*20530*/  IMAD.IADD R0, R248, 0x1, -R7 ;  /* 0x00000001f8007824 */ /* 0x000fe200078e0a07 */
[----:B------:R-:W-:Y:S01]  /*20540*/  IABS R13, R13 ;  /* 0x0000000d000d7213 */ /* 0x000fe20000000000 */
[----:B------:R-:W1:Y:S01]  /*20550*/  I2F R6, R6 ;  /* 0x0000000600067306 */ /* 0x000e620000201400 */
[----:B------:R-:W-:-:S02]  /*20560*/  FSEL R26, R9, -INF , !P2 ;  /* 0xff800000091a7808 */ /* 0x000fc40005000000 */
[----:B------:R-:W-:Y:S02]  /*20570*/  IABS R9, R0 ;  /* 0x0000000000097213 */ /* 0x000fe40000000000 */
[----:B------:R-:W-:Y:S01]  /*20580*/  ISETP.GE.AND P2, PT, R4, R244, PT ;  /* 0x000000f40400720c */ /* 0x000fe20003f46270 */
[----:B--2---:R-:W-:Y:S01]  /*20590*/  FFMA.FTZ R11, -R242, R11, R185 ;  /* 0x0000000bf20b7223 */ /* 0x004fe200000101b9 */
[C---:B------:R-:W-:Y:S01]  /*205a0*/  ISETP.GE.OR P6, PT, R4.reuse, R246, !P6 ;  /* 0x000000f60400720c */ /* 0x040fe200077c6670 */
[----:B------:R-:W2:Y:S01]  /*205b0*/  I2F R0, R13 ;  /* 0x0000000d00007306 */ /* 0x000ea20000201400 */
[----:B------:R-:W-:Y:S01]  /*205c0*/  ISETP.GE.OR P2, PT, R4, R243, !P2 ;  /* 0x000000f30400720c */ /* 0x000fe20005746670 */
[----:B------:R-:W-:Y:S01]  /*205d0*/  IMAD.IADD R4, R245, 0x1, -R7 ;  /* 0x00000001f5047824 */ /* 0x000fe200078e0a07 */
[----:B------:R-:W-:Y:S02]  /*205e0*/  FSEL R25, R11, -INF , !P6 ;  /* 0xff8000000b197808 */ /* 0x000fe40007000000 */
[----:B------:R-:W-:-:S02]  /*205f0*/  ISETP.GE.AND P6, PT, R5, R244, PT ;  /* 0x000000f40500720c */ /* 0x000fc40003fc6270 */
[----:B------:R-:W-:Y:S01]  /*20600*/  IABS R4, R4 ;  /* 0x0000000400047213 */ /* 0x000fe20000000000 */
[----:B------:R-:W3:Y:S01]  /*20610*/  I2F R10, R10 ;  /* 0x0000000a000a7306 */ /* 0x000ee20000201400 */
[----:B-1----:R-:W-:Y:S01]  /*20620*/  FFMA.FTZ R6, -R242, R6, R186 ;  /* 0x00000006f2067223 */ /* 0x002fe200000101ba */
[----:B------:R-:W-:-:S04]  /*20630*/  ISETP.GE.OR P6, PT, R5, R243, !P6 ;  /* 0x000000f30500720c */ /* 0x000fc800077c6670 */
[----:B------:R-:W-:Y:S02]  /*20640*/  FSEL R21, R6, -INF , !P1 ;  /* 0xff80000006157808 */ /* 0x000fe40004800000 */
[----:B------:R-:W1:Y:S01]  /*20650*/  I2F R8, R12 ;  /* 0x0000000c00087306 */ /* 0x000e620000201400 */
[----:B--2---:R-:W-:Y:S01]  /*20660*/  FFMA.FTZ R0, -R242, R0, R182 ;  /* 0x00000000f2007223 */ /* 0x004fe200000101b6 */
[----:B------:R-:W-:-:S04]  /*20670*/  ISETP.GE.AND P1, PT, R5, R247, PT ;  /* 0x000000f70500720c */ /* 0x000fc80003f26270 */
[----:B------:R-:W-:Y:S02]  /*20680*/  FSEL R166, R0, -INF , !P6 ;  /* 0xff80000000a67808 */ /* 0x000fe40007000000 */
[----:B------:R-:W2:Y:S01]  /*20690*/  I2F R9, R9 ;  /* 0x0000000900097306 */ /* 0x000ea20000201400 */
[----:B------:R-:W-:Y:S01]  /*206a0*/  ISETP.GT.AND P6, PT, R240, R228, PT ;  /* 0x000000e4f000720c */ /* 0x000fe20003fc4270 */
[----:B---3--:R-:W-:Y:S01]  /*206b0*/  FFMA.FTZ R10, -R242, R10, R187 ;  /* 0x0000000af20a7223 */ /* 0x008fe200000101bb */
[----:B------:R-:W-:-:S04]  /*206c0*/  ISETP.GE.OR P1, PT, R5, R246, !P1 ;  /* 0x000000f60500720c */ /* 0x000fc80004f26670 */
[----:B------:R-:W-:Y:S01]  /*206d0*/  FSEL R20, R10, -INF , !P2 ;  /* 0xff8000000a147808 */ /* 0x000fe20005000000 */
[----:B------:R-:W3:Y:S01]  /*206e0*/  I2F R4, R4 ;  /* 0x0000000400047306 */ /* 0x000ee20000201400 */
[----:B-1----:R-:W-:Y:S01]  /*206f0*/  FFMA.FTZ R8, -R242, R8, R180 ;  /* 0x00000008f2087223 */ /* 0x002fe200000101b4 */
[----:B------:R-:W-:-:S04]  /*20700*/  ISETP.GE.AND P2, PT, R7, R247, PT ;  /* 0x000000f70700720c */ /* 0x000fc80003f46270 */
[----:B------:R-:W-:Y:S02]  /*20710*/  FSEL R23, R8, -INF , !P1 ;  /* 0xff80000008177808 */ /* 0x000fe40004800000 */
[C---:B------:R-:W-:Y:S01]  /*20720*/  ISETP.GE.AND P1, PT, R7.reuse, R244, PT ;  /* 0x000000f40700720c */ /* 0x040fe20003f26270 */
[C---:B--2---:R-:W-:Y:S01]  /*20730*/  FFMA.FTZ R9, -R242.reuse, R9, R181 ;  /* 0x00000009f2097223 */ /* 0x044fe200000101b5 */
[C---:B------:R-:W-:Y:S02]  /*20740*/  ISETP.GE.OR P2, PT, R7.reuse, R246, !P2 ;  /* 0x000000f60700720c */ /* 0x040fe40005746670 */
[----:B------:R-:W-:Y:S02]  /*20750*/  ISETP.GE.OR P1, PT, R7, R243, !P1 ;  /* 0x000000f30700720c */ /* 0x000fe40004f26670 */
[----:B------:R-:W-:Y:S01]  /*20760*/  FSEL R22, R9, -INF , !P2 ;  /* 0xff80000009167808 */ /* 0x000fe20005000000 */
[----:B---3--:R-:W-:-:S05]  /*20770*/  FFMA.FTZ R4, -R242, R4, R183 ;  /* 0x00000004f2047223 */ /* 0x008fca00000101b7 */
        /* <DEDUP_REMOVED lines=67> */
.L_x_7234:
[----:B------:R-:W-:Y:S02]  /*20bb0*/  ULDC.64 UR4, c[0x0][0x118] ;  /* 0x0000460000047ab9 */ /* 0x000fe40000000a00 */
[----:B------:R-:W2:Y:S02]  /*20bc0*/  LD.E R8, [R196.64+0x38] ;  /* 0x00003804c4087980 */ /* 0x000ea4000c101900 */
[----:B--2---:R-:W-:-:S04]  /*20bd0*/  LEA R8, -R8, RZ, 0x6 ;  /* 0x000000ff08087211 */ /* 0x004fc800078e31ff */
[----:B------:R-:W-:Y:S02]  /*20be0*/  SHF.R.S32.HI R7, RZ, 0x1f, R8 ;  /* 0x0000001fff077819 */ /* 0x000fe40000011408 */
.L_x_7235:
[----:B------:R-:W-:Y:S05]  /*20bf0*/  BSYNC B0 ;  /* 0x0000000000007941 */ /* 0x000fea0003800000 */
.L_x_7233:
        /* <DEDUP_REMOVED lines=130> */
.L_x_7232:
[----:B------:R-:W-:Y:S05]  /*21420*/  BSYNC B1 ;  /* 0x0000000000017941 */ /* 0x000fea0003800000 */
.L_x_7231:
[----:B------:R-:W-:Y:S01]  /*21430*/  ULDC.64 UR4, c[0x0][0x118] ;  /* 0x0000460000047ab9 */ /* 0x000fe20000000a00 */
[----:B-1----:R-:W-:Y:S01]  /*21440*/  FMNMX.FTZ R6, R164, R32, !PT ;  /* 0x00000020a4067209 */ /* 0x002fe20007810000 */
[----:B------:R-:W2:Y:S01]  /*21450*/  LD.E R169, [R196.64+0xdc] ;  /* 0x0000dc04c4a97980 */ /* 0x000ea2000c101900 */
[----:B------:R-:W-:-:S02]  /*21460*/  FMNMX.FTZ R5, R3, R28, !PT ;  /* 0x0000001c03057209 */ /* 0x000fc40007810000 */
[----:B------:R-:W-:Y:S01]  /*21470*/  FMNMX.FTZ R6, R35, R6, !PT ;  /* 0x0000000623067209 */ /* 0x000fe20007810000 */
[----:B------:R-:W-:Y:S01]  /*21480*/  LDSM.16.MT88.4 R8, [R222+0x10000] ;  /* 0x01000000de08783b */ /* 0x000fe20000004200 */
[----:B------:R-:W-:Y:S02]  /*21490*/  FMNMX.FTZ R5, R2, R5, !PT ;  /* 0x0000000502057209 */ /* 0x000fe40007810000 */
[----:B------:R-:W-:Y:S01]  /*214a0*/  MOV R7, R33 ;  /* 0x0000002100077202 */ /* 0x000fe20000000f00 */
        /* <DEDUP_REMOVED lines=44> */
[----:B------:R-:W-:-:S03]  /*21770*/  FMUL.FTZ R168, R169, R33 ;  /* 0x00000021a9a87220 */ /* 0x000fc60000410000 */
[----:B------:R-:W-:Y:S02]  /*21780*/  FSEL R24, R24, RZ, P1 ;  /* 0x000000ff18187208 */ /* 0x000fe40000800000 */
[----:B------:R-:W-:-:S03]  /*21790*/  FSEL R168, R168, RZ, P0 ;  /* 0x000000ffa8a87208 */ /* 0x000fc60000000000 */
[-C--:B------:R-:W-:Y:S02]  /*217a0*/  FFMA.FTZ R31, R35, R169.reuse, -R24 ;  /* 0x000000a9231f7223 */ /* 0x080fe40000010818 */
[-C--:B------:R-:W-:Y:S02]  /*217b0*/  FFMA.FTZ R35, R16, R169.reuse, -R168 ;  /* 0x000000a910237223 */ /* 0x080fe400000108a8 */
[----:B------:R-:W1:Y:S01]  /*217c0*/  LDSM.16.MT88.4 R16, [R221+0x10000] ;  /* 0x01000000dd10783b */ /* 0x000e620000004200 */
[-CC-:B------:R-:W-:Y:S02]  /*217d0*/  FFMA.FTZ R30, R29, R169.reuse, -R24.reuse ;  /* 0x000000a91d1e7223 */ /* 0x180fe40000010818 */
[-CC-:B------:R-:W-:Y:S02]  /*217e0*/  FFMA.FTZ R32, R32, R169.reuse, -R24.reuse ;  /* 0x000000a920207223 */ /* 0x180fe40000010818 */
[-C--:B------:R-:W-:Y:S02]  /*217f0*/  FFMA.FTZ R29, R7, R169.reuse, -R24 ;  /* 0x000000a9071d7223 */ /* 0x080fe40000010818 */
[----:B------:R-:W-:-:S02]  /*21800*/  FFMA.FTZ R28, R28, R169, -R168 ;  /* 0x000000a91c1c7223 */ /* 0x000fc400000108a8 */
[-CC-:B------:R-:W-:Y:S02]  /*21810*/  FFMA.FTZ R2, R2, R169.reuse, -R168.reuse ;  /* 0x000000a902027223 */ /* 0x180fe400000108a8 */
[----:B------:R-:W-:Y:S02]  /*21820*/  FFMA.FTZ R0, R252, R169, -R168 ;  /* 0x000000a9fc007223 */ /* 0x000fe400000108a8 */
[C---:B------:R-:W-:Y:S02]  /*21830*/  FMUL.FTZ R3, R169.reuse, R5 ;  /* 0x00000005a9037220 */ /* 0x040fe40000410000 */
[----:B------:R-:W-:Y:S01]  /*21840*/  FMUL.FTZ R4, R169, R4 ;  /* 0x00000004a9047220 */ /* 0x000fe20000410000 */
[----:B------:R-:W-:Y:S08]  /*21850*/  MUFU.EX2 R32, R32 ;  /* 0x0000002000207308 */ /* 0x000ff00000000800 */
[----:B------:R-:W-:Y:S08]  /*21860*/  MUFU.EX2 R31, R31 ;  /* 0x0000001f001f7308 */ /* 0x000ff00000000800 */
[----:B------:R-:W-:Y:S08]  /*21870*/  MUFU.EX2 R30, R30 ;  /* 0x0000001e001e7308 */ /* 0x000ff00000000800 */
[----:B------:R-:W-:Y:S08]  /*21880*/  MUFU.EX2 R29, R29 ;  /* 0x0000001d001d7308 */ /* 0x000ff00000000800 */
[----:B------:R-:W-:Y:S08]  /*21890*/  MUFU.EX2 R28, R28 ;  /* 0x0000001c001c7308 */ /* 0x000ff00000000800 */
[----:B------:R-:W2:Y:S08]  /*218a0*/  MUFU.EX2 R2, R2 ;  /* 0x0000000200027308 */ /* 0x000eb00000000800 */
[----:B------:R-:W-:Y:S08]  /*218b0*/  MUFU.EX2 R0, R0 ;  /* 0x0000000000007308 */ /* 0x000ff00000000800 */
[----:B------:R-:W3:Y:S08]  /*218c0*/  MUFU.EX2 R35, R35 ;  /* 0x0000002300237308 */ /* 0x000ef00000000800 */
[----:B------:R4:W5:Y:S08]  /*218d0*/  MUFU.EX2 R164, R4 ;  /* 0x0000000400a47308 */ /* 0x0009700000000800 */
[----:B------:R-:W1:Y:S01]  /*218e0*/  MUFU.EX2 R3, R3 ;  /* 0x0000000300037308 */ /* 0x000e620000000800 */
[----:B--2---:R-:W-:-:S02]  /*218f0*/  F2FP.BF16.PACK_AB R5, R2, R28 ;  /* 0x0000001c0205723e */ /* 0x004fc400000010ff */
[----:B------:R-:W-:Y:S02]  /*21900*/  F2FP.BF16.PACK_AB R6, R29, R30 ;  /* 0x0000001e1d06723e */ /* 0x000fe400000010ff */
[----:B---3--:R-:W-:Y:S02]  /*21910*/  F2FP.BF16.PACK_AB R7, R35, R0 ;  /* 0x000000002307723e */ /* 0x008fe400000010ff */
[----:B----4-:R-:W-:Y:S01]  /*21920*/  F2FP.BF16.PACK_AB R4, R31, R32 ;  /* 0x000000201f04723e */ /* 0x010fe200000010ff */
[-C--:B-----5:R-:W-:Y:S02]  /*21930*/  FMUL.FTZ R160, R160, R164.reuse ;  /* 0x000000a4a0a07220 */ /* 0x0a0fe40000410000 */
[-C--:B------:R-:W-:Y:S02]  /*21940*/  FMUL.FTZ R161, R161, R164.reuse ;  /* 0x000000a4a1a17220 */ /* 0x080fe40000410000 */
[-C--:B------:R-:W-:Y:S02]  /*21950*/  FMUL.FTZ R156, R156, R164.reuse ;  /* 0x000000a49c9c7220 */ /* 0x080fe40000410000 */
[----:B------:R-:W-:-:S02]  /*21960*/  FMUL.FTZ R157, R157, R164 ;  /* 0x000000a49d9d7220 */ /* 0x000fc40000410000 */
[-C--:B-1----:R-:W-:Y:S02]  /*21970*/  FMUL.FTZ R162, R162, R3.reuse ;  /* 0x00000003a2a27220 */ /* 0x082fe40000410000 */
[-C--:B------:R-:W-:Y:S02]  /*21980*/  FMUL.FTZ R163, R163, R3.reuse ;  /* 0x00000003a3a37220 */ /* 0x080fe40000410000 */
[-C--:B------:R-:W-:Y:S02]  /*21990*/  FMUL.FTZ R158, R158, R3.reuse ;  /* 0x000000039e9e7220 */ /* 0x080fe40000410000 */
[----:B------:R-:W-:Y:S02]  /*219a0*/  FMUL.FTZ R159, R159, R3 ;  /* 0x000000039f9f7220 */ /* 0x000fe40000410000 */
[-C--:B------:R-:W-:Y:S01]  /*219b0*/  FMUL.FTZ R152, R152, R164.reuse ;  /* 0x000000a498987220 */ /* 0x080fe20000410000 */
[----:B------:R-:W-:Y:S01]  /*219c0*/  HMMA.16816.F32.BF16 R160, R4, R8, R160 ;  /* 0x0000000804a0723c */ /* 0x000fe200000418a0 */
[----:B------:R-:W-:-:S02]  /*219d0*/  FMUL.FTZ R153, R153, R164 ;  /* 0x000000a499997220 */ /* 0x000fc40000410000 */
[-C--:B------:R-:W-:Y:S02]  /*219e0*/  FMUL.FTZ R154, R154, R3.reuse ;  /* 0x000000039a9a7220 */ /* 0x080fe40000410000 */
[-C--:B------:R-:W-:Y:S02]  /*219f0*/  FMUL.FTZ R155, R155, R3.reuse ;  /* 0x000000039b9b7220 */ /* 0x080fe40000410000 */
[-C--:B------:R-:W-:Y:S01]  /*21a00*/  FMUL.FTZ R148, R148, R164.reuse ;  /* 0x000000a494947220 */ /* 0x080fe20000410000 */
[----:B------:R-:W-:Y:S01]  /*21a10*/  HMMA.16816.F32.BF16 R156, R4, R10, R156 ;  /* 0x0000000a049c723c */ /* 0x000fe2000004189c */
[----:B------:R-:W-:Y:S01]  /*21a20*/  FMUL.FTZ R149, R149, R164 ;  /* 0x000000a495957220 */ /* 0x000fe20000410000 */
[----:B------:R-:W1:Y:S01]  /*21a30*/  LDSM.16.MT88.4 R8, [R219+0x10000] ;  /* 0x01000000db08783b */ /* 0x000e620000004200 */
[-C--:B------:R-:W-:Y:S02]  /*21a40*/  FMUL.FTZ R150, R150, R3.reuse ;  /* 0x0000000396967220 */ /* 0x080fe40000410000 */
[----:B------:R-:W-:-:S03]  /*21a50*/  FMUL.FTZ R151, R151, R3 ;  /* 0x0000000397977220 */ /* 0x000fc60000410000 */
[C---:B------:R-:W-:Y:S08]  /*21a60*/  HMMA.16816.F32.BF16 R152, R4.reuse, R16, R152 ;  /* 0x000000100498723c */ /* 0x040ff00000041898 */
[----:B------:R-:W-:Y:S01]  /*21a70*/  HMMA.16816.F32.BF16 R148, R4, R18, R148 ;  /* 0x000000120494723c */ /* 0x000fe20000041894 */
[----:B------:R-:W2:Y:S01]  /*21a80*/  LDSM.16.MT88.4 R16, [R222+0x12000] ;  /* 0x01200000de10783b */ /* 0x000ea20000004200 */
[----:B------:R-:W-:-:S02]  /*21a90*/  FMUL.FTZ R144, R144, R164 ;  /* 0x000000a490907220 */ /* 0x000fc40000410000 */
[-C--:B------:R-:W-:Y:S02]  /*21aa0*/  FMUL.FTZ R145, R145, R164.reuse ;  /* 0x000000a491917220 */ /* 0x080fe40000410000 */
[-C--:B------:R-:W-:Y:S02]  /*21ab0*/  FMUL.FTZ R146, R146, R3.reuse ;  /* 0x0000000392927220 */ /* 0x080fe40000410000 */
[-C--:B------:R-:W-:Y:S02]  /*21ac0*/  FMUL.FTZ R147, R147, R3.reuse ;  /* 0x0000000393937220 */ /* 0x080fe40000410000 */
[-C--:B------:R-:W-:Y:S02]  /*21ad0*/  FMUL.FTZ R140, R140, R164.reuse ;  /* 0x000000a48c8c7220 */ /* 0x080fe40000410000 */
[----:B------:R-:W-:Y:S02]  /*21ae0*/  FMUL.FTZ R141, R141, R164 ;  /* 0x000000a48d8d7220 */ /* 0x000fe40000410000 */
        /* <DEDUP_REMOVED lines=9> */
[-C--:B------:R-:W-:Y:S01]  /*21b80*/  FMUL.FTZ R135, R135, R3.reuse ;  /* 0x0000000387877220 */ /* 0x080fe20000410000 */
[----:B------:R-:W-:Y:S01]  /*21b90*/  HMMA.16816.F32.BF16 R144, R4, R12, R144 ;  /* 0x0000000c0490723c */ /* 0x000fe20000041890 */
        /* <DEDUP_REMOVED lines=10> */
[----:B------:R-:W-:-:S07]  /*21c40*/  FMUL.FTZ R43, R43, R3 ;  /* 0x000000032b2b7220 */ /* 0x000fce0000410000 */
[C---:B------:R-:W-:Y:S01]  /*21c50*/  HMMA.16816.F32.BF16 R132, R4.reuse, R10, R132 ;  /* 0x0000000a0484723c */ /* 0x040fe20000041884 */
[----:B------:R-:W1:Y:S07]  /*21c60*/  LDSM.16.MT88.4 R8, [R220+0x12000] ;  /* 0x01200000dc08783b */ /* 0x000e6e0000004200 */
[C---:B--2---:R-:W-:Y:S08]  /*21c70*/  HMMA.16816.F32.BF16 R36, R4.reuse, R16, R36 ;  /* 0x000000100424723c */ /* 0x044ff00000041824 */
        /* <DEDUP_REMOVED lines=101> */
[----:B------:R-:W-:-:S02]  /*222d0*/  FFMA.FTZ R170, R170, R169, -R24 ;  /* 0x000000a9aaaa7223 */ /* 0x000fc40000010818 */
[-CC-:B------:R-:W-:Y:S02]  /*222e0*/  FFMA.FTZ R171, R171, R169.reuse, -R24.reuse ;  /* 0x000000a9abab7223 */ /* 0x180fe40000010818 */
[-CC-:B------:R-:W-:Y:S02]  /*222f0*/  FFMA.FTZ R172, R172, R169.reuse, -R24.reuse ;  /* 0x000000a9acac7223 */ /* 0x180fe40000010818 */
[-C--:B------:R-:W-:Y:S02]  /*22300*/  FFMA.FTZ R173, R173, R169.reuse, -R24 ;  /* 0x000000a9adad7223 */ /* 0x080fe40000010818 */
[-CC-:B------:R-:W-:Y:S02]  /*22310*/  FFMA.FTZ R174, R174, R169.reuse, -R168.reuse ;  /* 0x000000a9aeae7223 */ /* 0x180fe400000108a8 */
[-CC-:B------:R-:W-:Y:S02]  /*22320*/  FFMA.FTZ R176, R251, R169.reuse, -R168.reuse ;  /* 0x000000a9fbb07223 */ /* 0x180fe400000108a8 */
[----:B------:R-:W-:-:S02]  /*22330*/  FFMA.FTZ R175, R175, R169, -R168 ;  /* 0x000000a9afaf7223 */ /* 0x000fc400000108a8 */
[----:B------:R-:W-:Y:S01]  /*22340*/  FFMA.FTZ R177, R223, R169, -R168 ;  /* 0x000000a9dfb17223 */ /* 0x000fe200000108a8 */
[----:B------:R-:W-:Y:S08]  /*22350*/  MUFU.EX2 R170, R170 ;  /* 0x000000aa00aa7308 */ /* 0x000ff00000000800 */
[----:B------:R-:W4:Y:S08]  /*22360*/  MUFU.EX2 R171, R171 ;  /* 0x000000ab00ab7308 */ /* 0x000f300000000800 */
[----:B------:R-:W-:Y:S08]  /*22370*/  MUFU.EX2 R172, R172 ;  /* 0x000000ac00ac7308 */ /* 0x000ff00000000800 */
[----:B------:R-:W-:Y:S08]  /*22380*/  MUFU.EX2 R173, R173 ;  /* 0x000000ad00ad7308 */ /* 0x000ff00000000800 */
[----:B------:R-:W-:Y:S08]  /*22390*/  MUFU.EX2 R174, R174 ;  /* 0x000000ae00ae7308 */ /* 0x000ff00000000800 */
[----:B------:R-:W5:Y:S08]  /*223a0*/  MUFU.EX2 R176, R176 ;  /* 0x000000b000b07308 */ /* 0x000f700000000800 */
[----:B------:R-:W-:Y:S08]  /*223b0*/  MUFU.EX2 R175, R175 ;  /* 0x000000af00af7308 */ /* 0x000ff00000000800 */
[----:B------:R-:W1:Y:S01]  /*223c0*/  MUFU.EX2 R177, R177 ;  /* 0x000000b100b17308 */ /* 0x000e620000000800 */
        /* <DEDUP_REMOVED lines=13> */
[----:B------:R-:W-:Y:S02]  /*224a0*/  FMUL.FTZ R129, R129, R164 ;  /* 0x000000a481817220 */ /* 0x000fe40000410000 */
[-C--:B------:R-:W-:Y:S02]  /*224b0*/  FMUL.FTZ R130, R130, R3.reuse ;  /* 0x0000000382827220 */ /* 0x080fe40000410000 */
[----:B------:R-:W-:Y:S01]  /*224c0*/  FMUL.FTZ R131, R131, R3 ;  /* 0x0000000383837220 */ /* 0x000fe20000410000 */
[C---:B---3--:R-:W-:Y:S08]  /*224d0*/  HMMA.16816.F32.BF16 R116, R4.reuse, R12, R116 ;  /* 0x0000000c0474723c */ /* 0x048ff00000041874 */
[C---:B------:R-:W-:Y:S01]  /*224e0*/  HMMA.16816.F32.BF16 R120, R4.reuse, R14, R120 ;  /* 0x0000000e0478723c */ /* 0x040fe20000041878 */
[----:B------:R-:W3:Y:S07]  /*224f0*/  LDSM.16.MT88.4 R12, [R221+0x10800] ;  /* 0x01080000dd0c783b */ /* 0x000eee0000004200 */
[C---:B-1----:R-:W-:Y:S08]  /*22500*/  HMMA.16816.F32.BF16 R124, R4.reuse, R8, R124 ;  /* 0x00000008047c723c */ /* 0x042ff0000004187c */
[----:B------:R-:W-:Y:S01]  /*22510*/  HMMA.16816.F32.BF16 R128, R4, R10, R128 ;  /* 0x0000000a0480723c */ /* 0x000fe20000041880 */
[----:B------:R-:W-:Y:S06]  /*22520*/  LDSM.16.MT88.4 R8, [R220+0x10800] ;  /* 0x01080000dc08783b */ /* 0x000fec0000004200 */
[----:B----4-:R-:W-:-:S02]  /*22530*/  F2FP.BF16.PACK_AB R4, R171, R170 ;  /* 0x000000aaab04723e */ /* 0x010fc400000010ff */
[----:B-----5:R-:W-:Y:S02]  /*22540*/  F2FP.BF16.PACK_AB R5, R176, R174 ;  /* 0x000000aeb005723e */ /* 0x020fe400000010ff */
[----:B------:R-:W-:Y:S02]  /*22550*/  F2FP.BF16.PACK_AB R6, R173, R172 ;  /* 0x000000acad06723e */ /* 0x000fe400000010ff */
[----:B------:R-:W-:-:S07]  /*22560*/  F2FP.BF16.PACK_AB R7, R177, R175 ;  /* 0x000000afb107723e */ /* 0x000fce00000010ff */
[C---:B--2---:R-:W-:Y:S08]  /*22570*/  HMMA.16816.F32.BF16 R160, R4.reuse, R16, R160 ;  /* 0x0000001004a0723c */ /* 0x044ff000000418a0 */
        /* <DEDUP_REMOVED lines=40> */
[----:B------:R-:W2:Y:S01]  /*22800*/  LDSM.16.MT88.4 R12, [R222+0x11000] ;  /* 0x01100000de0c783b */ /* 0x000ea20000004200 */
[----:B------:R-:W-:-:S02]  /*22810*/  FFMA.FTZ R179, R194, R169, -R24 ;  /* 0x000000a9c2b37223 */ /* 0x000fc40000010818 */
[----:B------:R-:W-:-:S04]  /*22820*/  FFMA.FTZ R180, R195, R169, -R24 ;  /* 0x000000a9c3b47223 */ /* 0x000fc80000010818 */
[----:B-1----:R-:W-:Y:S01]  /*22830*/  HMMA.16816.F32.BF16 R124, R4, R16, R124 ;  /* 0x00000010047c723c */ /* 0x002fe2000004187c */
[-CC-:B------:R-:W-:Y:S02]  /*22840*/  FFMA.FTZ R181, R193, R169.reuse, -R24.reuse ;  /* 0x000000a9c1b57223 */ /* 0x180fe40000010818 */
[----:B------:R-:W-:-:S05]  /*22850*/  FFMA.FTZ R182, R192, R169, -R24 ;  /* 0x000000a9c0b67223 */ /* 0x000fca0000010818 */
[C---:B------:R-:W-:Y:S01]  /*22860*/  HMMA.16816.F32.BF16 R128, R4.reuse, R18, R128 ;  /* 0x000000120480723c */ /* 0x040fe20000041880 */
[----:B------:R-:W1:Y:S01]  /*22870*/  LDSM.16.MT88.4 R16, [R220+0x11000] ;  /* 0x01100000dc10783b */ /* 0x000e620000004200 */
[-CC-:B------:R-:W-:Y:S02]  /*22880*/  FFMA.FTZ R183, R190, R169.reuse, -R168.reuse ;  /* 0x000000a9beb77223 */ /* 0x180fe400000108a8 */
[-CC-:B------:R-:W-:Y:S02]  /*22890*/  FFMA.FTZ R185, R27, R169.reuse, -R168.reuse ;  /* 0x000000a91bb97223 */ /* 0x180fe400000108a8 */
[-CC-:B------:R-:W-:Y:S02]  /*228a0*/  FFMA.FTZ R184, R191, R169.reuse, -R168.reuse ;  /* 0x000000a9bfb87223 */ /* 0x180fe400000108a8 */
        /* <DEDUP_REMOVED lines=9> */
[C---:B---3--:R-:W-:Y:S08]  /*22940*/  HMMA.16816.F32.BF16 R116, R4.reuse, R8, R116 ;  /* 0x000000080474723c */ /* 0x048ff00000041874 */
[----:B------:R-:W-:Y:S01]  /*22950*/  HMMA.16816.F32.BF16 R120, R4, R10, R120 ;  /* 0x0000000a0478723c */ /* 0x000fe20000041878 */
[----:B------:R-:W3:Y:S06]  /*22960*/  LDSM.16.MT88.4 R8, [R221+0x11000] ;  /* 0x01100000dd08783b */ /* 0x000eec0000004200 */
[----:B----4-:R-:W-:-:S02]  /*22970*/  F2FP.BF16.PACK_AB R4, R180, R179 ;  /* 0x000000b3b404723e */ /* 0x010fc400000010ff */
[----:B-----5:R-:W-:Y:S02]  /*22980*/  F2FP.BF16.PACK_AB R5, R185, R183 ;  /* 0x000000b7b905723e */ /* 0x020fe400000010ff */
[----:B------:R-:W-:Y:S02]  /*22990*/  F2FP.BF16.PACK_AB R6, R182, R181 ;  /* 0x000000b5b606723e */ /* 0x000fe400000010ff */
[----:B-1----:R-:W-:-:S07]  /*229a0*/  F2FP.BF16.PACK_AB R7, R178, R184 ;  /* 0x000000b8b207723e */ /* 0x002fce00000010ff */
[C---:B--2---:R-:W-:Y:S08]  /*229b0*/  HMMA.16816.F32.BF16 R160, R4.reuse, R12, R160 ;  /* 0x0000000c04a0723c */ /* 0x044ff000000418a0 */
[C---:B------:R-:W-:Y:S01]  /*229c0*/  HMMA.16816.F32.BF16 R156, R4.reuse, R14, R156 ;  /* 0x0000000e049c723c */ /* 0x040fe2000004189c */
[----:B------:R-:W1:Y:S07]  /*229d0*/  LDSM.16.MT88.4 R12, [R219+0x11000] ;  /* 0x01100000db0c783b */ /* 0x000e6e0000004200 */
[C---:B------:R-:W-:Y:S08]  /*229e0*/  HMMA.16816.F32.BF16 R144, R4.reuse, R16, R144 ;  /* 0x000000100490723c */ /* 0x040ff00000041890 */
        /* <DEDUP_REMOVED lines=46> */
[----:B------:R-:W-:Y:S01]  /*22cd0*/  MUFU.EX2 R186, R186 ;  /* 0x000000ba00ba7308 */ /* 0x000fe20000000800 */
[C---:B---3--:R-:W-:Y:S01]  /*22ce0*/  HMMA.16816.F32.BF16 R108, R4.reuse, R8, R108 ;  /* 0x00000008046c723c */ /* 0x048fe2000004186c */
[----:B------:R-:W3:Y:S04]  /*22cf0*/  LDSM.16.MT88.4 R24, [R222+0x11800] ;  /* 0x01180000de18783b */ /* 0x000ee80000004200 */
[----:B------:R-:W4:Y:S02]  /*22d00*/  LDSM.16.MT88.4 R20, [R221+0x11800] ;  /* 0x01180000dd14783b */ /* 0x000f240000004200 */
[----:B------:R-:W5:Y:S08]  /*22d10*/  MUFU.EX2 R187, R187 ;  /* 0x000000bb00bb7308 */ /* 0x000f700000000800 */
[----:B------:R-:W-:Y:S08]  /*22d20*/  MUFU.EX2 R190, R190 ;  /* 0x000000be00be7308 */ /* 0x000ff00000000800 */
[----:B------:R-:W-:Y:S08]  /*22d30*/  MUFU.EX2 R191, R191 ;  /* 0x000000bf00bf7308 */ /* 0x000ff00000000800 */
[----:B------:R-:W-:Y:S08]  /*22d40*/  MUFU.EX2 R192, R192 ;  /* 0x000000c000c07308 */ /* 0x000ff00000000800 */
[----:B------:R-:W1:Y:S08]  /*22d50*/  MUFU.EX2 R193, R193 ;  /* 0x000000c100c17308 */ /* 0x000e700000000800 */
[----:B------:R-:W-:Y:S08]  /*22d60*/  MUFU.EX2 R166, R166 ;  /* 0x000000a600a67308 */ /* 0x000ff00000000800 */
[----:B------:R-:W2:Y:S01]  /*22d70*/  MUFU.EX2 R165, R165 ;  /* 0x000000a500a57308 */ /* 0x000ea20000000800 */
[C---:B------:R-:W-:Y:S01]  /*22d80*/  HMMA.16816.F32.BF16 R112, R4.reuse, R10, R112 ;  /* 0x0000000a0470723c */ /* 0x040fe20000041870 */
[----:B------:R-:W-:Y:S07]  /*22d90*/  LDSM.16.MT88.4 R8, [R222+0x13800] ;  /* 0x01380000de08783b */ /* 0x000fee0000004200 */
[C---:B-1----:R-:W-:Y:S08]  /*22da0*/  HMMA.16816.F32.BF16 R124, R4.reuse, R12, R124 ;  /* 0x0000000c047c723c */ /* 0x042ff0000004187c */
[----:B------:R-:W-:Y:S01]  /*22db0*/  HMMA.16816.F32.BF16 R128, R4, R14, R128 ;  /* 0x0000000e0480723c */ /* 0x000fe20000041880 */
[----:B------:R-:W1:Y:S06]  /*22dc0*/  LDSM.16.MT88.4 R12, [R219+0x11800] ;  /* 0x01180000db0c783b */ /* 0x000e6c0000004200 */
[----:B-----5:R-:W-:-:S02]  /*22dd0*/  F2FP.BF16.PACK_AB R4, R187, R186 ;  /* 0x000000babb04723e */ /* 0x020fc400000010ff */
[----:B------:R-:W-:Y:S02]  /*22de0*/  F2FP.BF16.PACK_AB R5, R193, R192 ;  /* 0x000000c0c105723e */ /* 0x000fe400000010ff */
[----:B------:R-:W-:Y:S02]  /*22df0*/  F2FP.BF16.PACK_AB R6, R191, R190 ;  /* 0x000000bebf06723e */ /* 0x000fe400000010ff */
[----:B--2---:R-:W-:-:S07]  /*22e00*/  F2FP.BF16.PACK_AB R7, R165, R166 ;  /* 0x000000a6a507723e */ /* 0x004fce00000010ff */
        /* <DEDUP_REMOVED lines=16> */
[----:B------:R-:W-:Y:S01]  /*22f10*/  HMMA.16816.F32.BF16 R64, R4, R18, R64 ;  /* 0x000000120440723c */ /* 0x000fe20000041840 */
[----:B------:R-:W2:Y:S01]  /*22f20*/  LDSM.16.MT88.4 R16, [R222+0x17800] ;  /* 0x01780000de10783b */ /* 0x000ea20000004200 */
[----:B------:R-:W-:-:S02]  /*22f30*/  FFMA.FTZ R32, R250, R164, R32 ;  /* 0x000000a4fa207223 */ /* 0x000fc40000010020 */
[----:B------:R-:W-:-:S04]  /*22f40*/  FFMA.FTZ R3, R249, R3, R28 ;  /* 0x00000003f9037223 */ /* 0x000fc8000001001c */
[----:B---3--:R-:W-:Y:S01]  /*22f50*/  HMMA.16816.F32.BF16 R44, R4, R24, R44 ;  /* 0x00000018042c723c */ /* 0x008fe2000004182c */
[----:B------:R-:W-:Y:S02]  /*22f60*/  FADD.FTZ R31, R31, R32 ;  /* 0x000000201f1f7221 */ /* 0x000fe40000010000 */
[----:B------:R-:W-:-:S05]  /*22f70*/  FADD.FTZ R2, R2, R3 ;  /* 0x0000000302027221 */ /* 0x000fca0000010000 */
[C---:B------:R-:W-:Y:S01]  /*22f80*/  HMMA.16816.F32.BF16 R48, R4.reuse, R26, R48 ;  /* 0x0000001a0430723c */ /* 0x040fe20000041830 */
[----:B------:R-:W3:Y:S07]  /*22f90*/  LDSM.16.MT88.4 R24, [R220+0x15800] ;  /* 0x01580000dc18783b */ /* 0x000eee0000004200 */
[----:B----4-:R-:W-:Y:S01]  /*22fa0*/  HMMA.16816.F32.BF16 R52, R4, R20, R52 ;  /* 0x000000140434723c */ /* 0x010fe20000041834 */
[----:B------:R-:W-:-:S07]  /*22fb0*/  FADD.FTZ R31, R30, R31 ;  /* 0x0000001f1e1f7221 */ /* 0x000fce0000010000 */
[C---:B------:R-:W-:Y:S01]  /*22fc0*/  HMMA.16816.F32.BF16 R56, R4.reuse, R22, R56 ;  /* 0x000000160438723c */ /* 0x040fe20000041838 */
[----:B------:R-:W4:Y:S07]  /*22fd0*/  LDSM.16.MT88.4 R20, [R219+0x15800] ;  /* 0x01580000db14783b */ /* 0x000f2e0000004200 */
[----:B-1----:R-:W-:Y:S01]  /*22fe0*/  HMMA.16816.F32.BF16 R68, R4, R12, R68 ;  /* 0x0000000c0444723c */ /* 0x002fe20000041844 */
[----:B------:R-:W-:-:S07]  /*22ff0*/  FADD.FTZ R2, R0, R2 ;  /* 0x0000000200027221 */ /* 0x000fce0000010000 */
[C---:B------:R-:W-:Y:S01]  /*23000*/  HMMA.16816.F32.BF16 R72, R4.reuse, R14, R72 ;  /* 0x0000000e0448723c */ /* 0x040fe20000041848 */
[----:B------:R-:W1:Y:S07]  /*23010*/  LDSM.16.MT88.4 R12, [R221+0x17800] ;  /* 0x01780000dd0c783b */ /* 0x000e6e0000004200 */
[C---:B-----5:R-:W-:Y:S08]  /*23020*/  HMMA.16816.F32.BF16 R76, R4.reuse, R8, R76 ;  /* 0x00000008044c723c */ /* 0x060ff0000004184c */
[C---:B------:R-:W-:Y:S01]  /*23030*/  HMMA.16816.F32.BF16 R80, R4.reuse, R10, R80 ;  /* 0x0000000a0450723c */ /* 0x040fe20000041850 */
[----:B------:R-:W5:Y:S07]  /*23040*/  LDSM.16.MT88.4 R8, [R220+0x17800] ;  /* 0x01780000dc08783b */ /* 0x000f6e0000004200 */
        /* <DEDUP_REMOVED lines=19> */
[----:B---3--:R-:W-:Y:S01]  /*23180*/  HMMA.16816.F32.BF16 R84, R4, R24, R84 ;  /* 0x000000180454723c */ /* 0x008fe20000041854 */
[----:B------:R-:W-:Y:S02]  /*23190*/  FADD.FTZ R182, R182, R180 ;  /* 0x000000b4b6b67221 */ /* 0x000fe40000010000 */
[----:B------:R-:W-:-:S05]  /*231a0*/  FADD.FTZ R178, R178, R185 ;  /* 0x000000b9b2b27221 */ /* 0x000fca0000010000 */
[----:B------:R-:W-:Y:S01]  /*231b0*/  HMMA.16816.F32.BF16 R88, R4, R26, R88 ;  /* 0x0000001a0458723c */ /* 0x000fe20000041858 */
[----:B------:R-:W-:-:S07]  /*231c0*/  FADD.FTZ R182, R186, R182 ;  /* 0x000000b6bab67221 */ /* 0x000fce0000010000 */
[----:B----4-:R-:W-:Y:S01]  /*231d0*/  HMMA.16816.F32.BF16 R92, R4, R20, R92 ;  /* 0x00000014045c723c */ /* 0x010fe2000004185c */
[----:B------:R-:W-:-:S07]  /*231e0*/  FADD.FTZ R178, R192, R178 ;  /* 0x000000b2c0b27221 */ /* 0x000fce0000010000 */
[C---:B------:R-:W-:Y:S08]  /*231f0*/  HMMA.16816.F32.BF16 R96, R4.reuse, R22, R96 ;  /* 0x000000160460723c */ /* 0x040ff00000041860 */
[C---:B-1----:R-:W-:Y:S08]  /*23200*/  HMMA.16816.F32.BF16 R108, R4.reuse, R12, R108 ;  /* 0x0000000c046c723c */ /* 0x042ff0000004186c */
[C---:B------:R-:W-:Y:S08]  /*23210*/  HMMA.16816.F32.BF16 R112, R4.reuse, R14, R112 ;  /* 0x0000000e0470723c */ /* 0x040ff00000041870 */
[C---:B-----5:R-:W-:Y:S08]  /*23220*/  HMMA.16816.F32.BF16 R116, R4.reuse, R8, R116 ;  /* 0x000000080474723c */ /* 0x060ff00000041874 */
[C---:B------:R-:W-:Y:S08]  /*23230*/  HMMA.16816.F32.BF16 R120, R4.reuse, R10, R120 ;  /* 0x0000000a0478723c */ /* 0x040ff00000041878 */
[C---:B--2---:R-:W-:Y:S08]  /*23240*/  HMMA.16816.F32.BF16 R124, R4.reuse, R16, R124 ;  /* 0x00000010047c723c */ /* 0x044ff0000004187c */
[----:B------:R-:W-:Y:S01]  /*23250*/  HMMA.16816.F32.BF16 R128, R4, R18, R128 ;  /* 0x000000120480723c */ /* 0x000fe20000041880 */
[----:B------:R-:W-:-:S02]  /*23260*/  FADD.FTZ R182, R187, R182 ;  /* 0x000000b6bbb67221 */ /* 0x000fc40000010000 */
[----:B------:R-:W-:Y:S02]  /*23270*/  FADD.FTZ R178, R193, R178 ;  /* 0x000000b2c1b27221 */ /* 0x000fe40000010000 */
[----:B------:R-:W-:Y:S02]  /*23280*/  FADD.FTZ R182, R190, R182 ;  /* 0x000000b6beb67221 */ /* 0x000fe40000010000 */
[----:B------:R-:W-:Y:S01]  /*23290*/  FADD.FTZ R178, R166, R178 ;  /* 0x000000b2a6b27221 */ /* 0x000fe20000010000 */
[----:B------:R-:W-:Y:S01]  /*232a0*/  MOV R3, R33 ;  /* 0x0000002100037202 */ /* 0x000fe20000000f00 */
[----:B------:R-:W-:Y:S01]  /*232b0*/  FADD.FTZ R250, R191, R182 ;  /* 0x000000b6bffa7221 */ /* 0x000fe20000010000 */
[----:B------:R-:W-:Y:S01]  /*232c0*/  MOV R164, R34 ;  /* 0x0000002200a47202 */ /* 0x000fe20000000f00 */
[----:B------:R-:W-:-:S08]  /*232d0*/  FADD.FTZ R249, R165, R178 ;  /* 0x000000b2a5f97221 */ /* 0x000fd00000010000 */
.L_x_7227:
[----:B------:R-:W-:Y:S05]  /*232e0*/  @!P6 BRA `(.L_x_7236) ;  /* 0x000059c00000e947 */ /* 0x000fea0003800000 */
[----:B------:R-:W-:Y:S02]  /*232f0*/  MOV R0, R3 ;  /* 0x0000000300007202 */ /* 0x000fe40000000f00 */
[----:B------:R-:W-:-:S02]  /*23300*/  MOV R2, R164 ;  /* 0x000000a400027202 */ /* 0x000fc40000000f00 */
.L_x_7245:
        /* <DEDUP_REMOVED lines=77> */
.L_x_7238:
[----:B------:R-:W-:Y:S02]  /*237e0*/  ULDC.64 UR4, c[0x0][0x118] ;  /* 0x0000460000047ab9 */ /* 0x000fe40000000a00 */
[----:B------:R-:W2:Y:S02]  /*237f0*/  LD.E R7, [R164.64+0x40] ;  /* 0x00004004a4077980 */ /* 0x000ea4000c101900 */
[----:B--2---:R-:W-:Y:S04]  /*23800*/  LEA R7, -R7, RZ, 0x6 ;  /* 0x000000ff07077211 */ /* 0x004fe800078e31ff */
[----:B------:R-:W-:Y:S02]  /*23810*/  SHF.R.S32.HI R3, RZ, 0x1f, R7 ;  /* 0x0000001fff037819 */ /* 0x000fe40000011407 */
.L_x_7239:
[----:B------:R-:W-:Y:S05]  /*23820*/  BSYNC B0 ;  /* 0x0000000000007941 */ /* 0x000fea0003800000 */
.L_x_7237:
[----:B------:R1:W-:Y:S01]  /*23830*/  STL.64 [R1], R36 ;  /* 0x0000002401007387 */ /* 0x0003e20000100a00 */
[C---:B------:R-:W-:Y:S01]  /*23840*/  LOP3.LUT P4, RZ, R241.reuse, 0x1, RZ, 0xc0, !PT ;  /* 0x00000001f1ff7812 */ /* 0x040fe2000788c0ff */
[----:B------:R-:W-:Y:S01]  /*23850*/  ULDC.64 UR4, c[0x0][0x118] ;  /* 0x0000460000047ab9 */ /* 0x000fe20000000a00 */
[C---:B------:R-:W-:Y:S01]  /*23860*/  LOP3.LUT P2, RZ, R241.reuse, 0x4, RZ, 0xc0, !PT ;  /* 0x00000004f1ff7812 */ /* 0x040fe2000784c0ff */
[----:B------:R-:W-:Y:S01]  /*23870*/  IMAD.MOV.U32 R196, RZ, RZ, 0x10 ;  /* 0x00000010ffc47424 */ /* 0x000fe200078e00ff */
[C---:B------:R-:W-:Y:S01]  /*23880*/  LOP3.LUT P3, RZ, R241.reuse, 0x2, RZ, 0xc0, !PT ;  /* 0x00000002f1ff7812 */ /* 0x040fe2000786c0ff */
[----:B------:R-:W-:Y:S01]  /*23890*/  BSSY B1, `(.L_x_7240) ;  /* 0x0000221000017945 */ /* 0x000fe20003800000 */
[----:B------:R-:W-:Y:S02]  /*238a0*/  LOP3.LUT P1, RZ, R241, 0x8, RZ, 0xc0, !PT ;  /* 0x00000008f1ff7812 */ /* 0x000fe4000782c0ff */
[-C--:B------:R-:W-:Y:S04]  /*238b0*/  IADD3 R6, P5, R7, R224.reuse, RZ ;  /* 0x000000e007067210 */ /* 0x080fe80007fbe0ff */
[C---:B------:R-:W-:Y:S01]  /*238c0*/  IADD3 R5, P6, R6.reuse, R224, RZ ;  /* 0x000000e006057210 */ /* 0x040fe20007fde0ff */
[----:B------:R-:W-:Y:S01]  /*238d0*/  IMAD.X R4, R3, 0x1, R225, P5 ;  /* 0x0000000103047824 */ /* 0x000fe200028e06e1 */
[CC--:B------:R-:W-:Y:S04]  /*238e0*/  @P4 LEA R28, P5, R6.reuse, R189.reuse, 0x1 ;  /* 0x000000bd061c4211 */ /* 0x0c0fe800078a08ff */
[CCC-:B------:R-:W-:Y:S02]  /*238f0*/  @P4 LEA.HI.X R29, R6.reuse, R188.reuse, R4.reuse, 0x1, P5 ;  /* 0x000000bc061d4211 */ /* 0x1c0fe400028f0c04 */
[CC--:B------:R-:W-:Y:S04]  /*23900*/  @P1 LEA R20, P5, R6.reuse, R189.reuse, 0x1 ;  /* 0x000000bd06141211 */ /* 0x0c0fe800078a08ff */
[-CC-:B------:R-:W-:Y:S02]  /*23910*/  @P1 LEA.HI.X R21, R6, R188.reuse, R4.reuse, 0x1, P5 ;  /* 0x000000bc06151211 */ /* 0x180fe400028f0c04 */
[-C--:B-1----:R-:W-:Y:S02]  /*23920*/  LEA R36, P0, R7, R189.reuse, 0x1 ;  /* 0x000000bd07247211 */ /* 0x082fe400078008ff */
[-C--:B------:R-:W-:Y:S02]  /*23930*/  @P2 LEA R16, P5, R5, R189.reuse, 0x1 ;  /* 0x000000bd05102211 */ /* 0x080fe400078a08ff */
        /* <DEDUP_REMOVED lines=11> */
[-C--:B------:R-:W-:Y:S02]  /*239f0*/  @P3 LEA.HI.X R25, R6, R188.reuse, R4, 0x1, P0 ;  /* 0x000000bc06193211 */ /* 0x080fe400000f0c04 */
[CC--:B------:R-:W-:Y:S02]  /*23a00*/  @P4 LEA R26, P0, R5.reuse, R189.reuse, 0x1 ;  /* 0x000000bd051a4211 */ /* 0x0c0fe400078008ff */
[C-C-:B------:R-:W-:Y:S02]  /*23a10*/  @P3 LEA.HI.X R19, R5.reuse, R188, R3.reuse, 0x1, P6 ;  /* 0x000000bc05133211 */ /* 0x140fe400030f0c03 */
[C---:B------:R-:W-:Y:S02]  /*23a20*/  IADD3 R4, P6, R5.reuse, R224, RZ ;  /* 0x000000e005047210 */ /* 0x040fe40007fde0ff */
[CCC-:B------:R-:W-:Y:S02]  /*23a30*/  @P4 LEA.HI.X R27, R5.reuse, R188.reuse, R3.reuse, 0x1, P0 ;  /* 0x000000bc051b4211 */ /* 0x1c0fe400000f0c03 */
[CC--:B------:R-:W-:Y:S02]  /*23a40*/  @P1 LEA R14, P0, R5.reuse, R189.reuse, 0x1 ;  /* 0x000000bd050e1211 */ /* 0x0c0fe400078008ff */
[CCC-:B------:R-:W-:Y:S02]  /*23a50*/  @P2 LEA.HI.X R17, R5.reuse, R188.reuse, R3.reuse, 0x1, P5 ;  /* 0x000000bc05112211 */ /* 0x1c0fe400028f0c03 */
[-C--:B------:R-:W-:Y:S01]  /*23a60*/  @P1 LEA.HI.X R15, R5, R188.reuse, R3, 0x1, P0 ;  /* 0x000000bc050f1211 */ /* 0x080fe200000f0c03 */
[----:B------:R-:W-:Y:S01]  /*23a70*/  IMAD.X R3, R3, 0x1, R225, P6 ;  /* 0x0000000103037824 */ /* 0x000fe200030e06e1 */
[CC--:B------:R-:W-:Y:S01]  /*23a80*/  @P4 LEA R12, P0, R4.reuse, R189.reuse, 0x1 ;  /* 0x000000bd040c4211 */ /* 0x0c0fe200078008ff */
[----:B------:R-:W-:Y:S01]  /*23a90*/  @P3 IMAD.MOV.U32 R5, RZ, RZ, R37 ;  /* 0x000000ffff053224 */ /* 0x000fe200078e0025 */
        /* <DEDUP_REMOVED lines=8> */
[----:B------:R-:W2:Y:S04]  /*23b20*/  S2R R3, SR_TID.X ;  /* 0x0000000000037919 */ /* 0x000ea80000002100 */
[----:B------:R-:W-:Y:S01]  /*23b30*/  @!PT LDS RZ, [RZ] ;  /* 0x00000000fffff984 */ /* 0x000fe20000000800 */
[----:B------:R-:W-:Y:S01]  /*23b40*/  @!PT LDS RZ, [RZ] ;  /* 0x00000000fffff984 */ /* 0x000fe20000000800 */
[----:B------:R-:W-:Y:S01]  /*23b50*/  @!PT LDS RZ, [RZ] ;  /* 0x00000000fffff984 */ /* 0x000fe20000000800 */
[----:B------:R3:W-:Y:S04]  /*23b60*/  @P3 LDGSTS.E.BYPASS.LTC128B.128 [R237+0x12000], [R4.64+0x80] ;  /* 0x1200008004ed3fae */ /* 0x0007e8000b901d44 */
[----:B------:R-:W-:Y:S01]  /*23b70*/  @!P3 STS.128 [R237+0x12000], RZ ;  /* 0x012000ffed00b388 */ /* 0x000fe20000000c00 */
[--C-:B---3--:R-:W-:Y:S02]  /*23b80*/  @P2 IMAD.MOV.U32 R4, RZ, RZ, R36.reuse ;  /* 0x000000ffff042224 */ /* 0x108fe400078e0024 */
[--C-:B------:R-:W-:Y:S05]  /*23b90*/  @P2 IMAD.MOV.U32 R5, RZ, RZ, R37.reuse ;  /* 0x000000ffff052224 */ /* 0x100fea00078e0025 */
[----:B------:R-:W-:Y:S01]  /*23ba0*/  @!PT LDS RZ, [RZ] ;  /* 0x00000000fffff984 */ /* 0x000fe20000000800 */
[----:B------:R-:W-:Y:S01]  /*23bb0*/  @!PT LDS RZ, [RZ] ;  /* 0x00000000fffff984 */ /* 0x000fe20000000800 */
[----:B------:R-:W-:Y:S01]  /*23bc0*/  @!PT LDS RZ, [RZ] ;  /* 0x00000000fffff984 */ /* 0x000fe20000000800 */
[----:B------:R3:W-:Y:S04]  /*23bd0*/  @P2 LDGSTS.E.BYPASS.LTC128B.128 [R237+0x14000], [R4.64+0x100] ;  /* 0x1400010004ed2fae */ /* 0x0007e8000b901d44 */
[----:B------:R-:W-:Y:S01]  /*23be0*/  @!P2 STS.128 [R237+0x14000], RZ ;  /* 0x014000ffed00a388 */ /* 0x000fe20000000c00 */
[----:B---3--:R-:W-:Y:S02]  /*23bf0*/  @P1 IMAD.MOV.U32 R4, RZ, RZ, R36 ;  /* 0x000000ffff041224 */ /* 0x008fe400078e0024 */
[----:B------:R-:W-:Y:S05]  /*23c00*/  @P1 IMAD.MOV.U32 R5, RZ, RZ, R37 ;  /* 0x000000ffff051224 */ /* 0x000fea00078e0025 */
        /* <DEDUP_REMOVED lines=18> */
[----:B------:R1:W-:Y:S01]  /*23d30*/  @P2 LDGSTS.E.BYPASS.LTC128B.128 [R237+0x14800], [R22.64+0x100] ;  /* 0x1480010016ed2fae */ /* 0x0003e2000b901d44 */
[----:B--2---:R-:W-:Y:S03]  /*23d40*/  SHF.R.S32.HI R4, RZ, 0x1f, R3 ;  /* 0x0000001fff047819 */ /* 0x004fe60000011403 */
[----:B------:R-:W-:Y:S01]  /*23d50*/  @!P2 STS.128 [R237+0x14800], RZ ;  /* 0x014800ffed00a388 */ /* 0x000fe20000000c00 */
[----:B------:R-:W-:Y:S03]  /*23d60*/  LEA.HI R4, R4, R3, RZ, 0x4 ;  /* 0x0000000304047211 */ /* 0x000fe600078f20ff */
[----:B------:R-:W-:Y:S01]  /*23d70*/  @!PT LDS RZ, [RZ] ;  /* 0x00000000fffff984 */ /* 0x000fe20000000800 */
[----:B------:R-:W-:Y:S01]  /*23d80*/  @!PT LDS RZ, [RZ] ;  /* 0x00000000fffff984 */ /* 0x000fe20000000800 */
[----:B------:R-:W-:Y:S01]  /*23d90*/  @!PT LDS RZ, [RZ] ;  /* 0x00000000fffff984 */ /* 0x000fe20000000800 */
[----:B------:R1:W-:Y:S01]  /*23da0*/  @P1 LDGSTS.E.BYPASS.LTC128B.128 [R237+0x16800], [R20.64+0x180] ;  /* 0x1680018014ed1fae */ /* 0x0003e2000b901d44 */
[----:B------:R-:W-:Y:S03]  /*23db0*/  LOP3.LUT R4, R4, 0xfffffff0, RZ, 0xc0, !PT ;  /* 0xfffffff004047812 */ /* 0x000fe600078ec0ff */
[----:B------:R-:W-:Y:S04]  /*23dc0*/  @!P1 STS.128 [R237+0x16800], RZ ;  /* 0x016800ffed009388 */ /* 0x000fe80000000c00 */
[----:B------:R-:W-:Y:S01]  /*23dd0*/  @!PT LDS RZ, [RZ] ;  /* 0x00000000fffff984 */ /* 0x000fe20000000800 */
[----:B------:R-:W-:Y:S01]  /*23de0*/  @!PT LDS RZ, [RZ] ;  /* 0x00000000fffff984 */ /* 0x000fe20000000800 */
[----:B------:R-:W-:Y:S01]  /*23df0*/  @!PT LDS RZ, [RZ] ;  /* 0x00000000fffff984 */ /* 0x000fe20000000800 */
[----:B------:R4:W-:Y:S01]  /*23e00*/  @P4 LDGSTS.E.BYPASS.LTC128B.128 [R237+0x11000], [R26.64] ;  /* 0x110000001aed4fae */ /* 0x0009e2000b901d44 */
[----:B------:R-:W-:Y:S03]  /*23e10*/  IMAD.IADD R4, R3, 0x1, -R4 ;  /* 0x0000000103047824 */ /* 0x000fe600078e0a04 */
[----:B------:R-:W-:Y:S02]  /*23e20*/  @!P4 STS.128 [R237+0x11000], RZ ;  /* 0x011000ffed00c388 */ /* 0x000fe40000000c00 */
[----:B------:R-:W-:Y:S02]  /*23e30*/  SHF.R.S32.HI R166, RZ, 0x1f, R4 ;  /* 0x0000001fffa67819 */ /* 0x000fe40000011404 */
[----:B------:R-:W-:Y:S01]  /*23e40*/  @!PT LDS RZ, [RZ] ;  /* 0x00000000fffff984 */ /* 0x000fe20000000800 */
[----:B------:R-:W-:Y:S01]  /*23e50*/  @!PT LDS RZ, [RZ] ;  /* 0x00000000fffff984 */ /* 0x000fe20000000800 */
[----:B------:R-:W-:Y:S01]  /*23e60*/  @!PT LDS RZ, [RZ] ;  /* 0x00000000fffff984 */ /* 0x000fe20000000800 */
[----:B------:R2:W-:Y:S02]  /*23e70*/  @P3 LDGSTS.E.BYPASS.LTC128B.128 [R237+0x13000], [R18.64+0x80] ;  /* 0x1300008012ed3fae */ /* 0x0005e4000b901d44 */
[----:B------:R-:W-:Y:S02]  /*23e80*/  LEA.HI R166, R166, R4, RZ, 0x3 ;  /* 0x00000004a6a67211 */ /* 0x000fe400078f18ff */
[----:B------:R-:W-:Y:S02]  /*23e90*/  @!P3 STS.128 [R237+0x13000], RZ ;  /* 0x013000ffed00b388 */ /* 0x000fe40000000c00 */
[----:B------:R-:W-:Y:S02]  /*23ea0*/  LOP3.LUT R166, R166, 0xfffffff8, RZ, 0xc0, !PT ;  /* 0xfffffff8a6a67812 */ /* 0x000fe400078ec0ff */
[----:B------:R-:W-:Y:S01]  /*23eb0*/  @!PT LDS RZ, [RZ] ;  /* 0x00000000fffff984 */ /* 0x000fe20000000800 */
[----:B------:R-:W-:Y:S01]  /*23ec0*/  @!PT LDS RZ, [RZ] ;  /* 0x00000000fffff984 */ /* 0x000fe20000000800 */
[----:B------:R-:W-:Y:S01]  /*23ed0*/  @!PT LDS RZ, [RZ] ;  /* 0x00000000fffff984 */ /* 0x000fe20000000800 */
[----:B------:R2:W-:Y:S03]  /*23ee0*/  @P2 LDGSTS.E.BYPASS.LTC128B.128 [R237+0x15000], [R16.64+0x100] ;  /* 0x1500010010ed2fae */ /* 0x0005e6000b901d44 */
[----:B------:R-:W-:Y:S01]  /*23ef0*/  IMAD.IADD R166, R4, 0x1, -R166 ;  /* 0x0000000104a67824 */ /* 0x000fe200078e0aa6 */
[----:B------:R-:W-:Y:S04]  /*23f00*/  @!P2 STS.128 [R237+0x15000], RZ ;  /* 0x015000ffed00a388 */ /* 0x000fe80000000c00 */
[----:B------:R-:W-:Y:S01]  /*23f10*/  @!PT LDS RZ, [RZ] ;  /* 0x00000000fffff984 */ /* 0x000fe20000000800 */
[----:B------:R-:W-:Y:S01]  /*23f20*/  @!PT LDS RZ, [RZ] ;  /* 0x00000000fffff984 */ /* 0x000fe20000000800 */
[----:B------:R-:W-:Y:S01]  /*23f30*/  @!PT LDS RZ, [RZ] ;  /* 0x00000000fffff984 */ /* 0x000fe20000000800 */
[----:B------:R1:W-:Y:S01]  /*23f40*/  @P1 LDGSTS.E.BYPASS.LTC128B.128 [R237+0x17000], [R14.64+0x180] ;  /* 0x170001800eed1fae */ /* 0x0003e2000b901d44 */
[----:B------:R-:W-:Y:S03]  /*23f50*/  LOP3.LUT P0, RZ, R166, 0x2, RZ, 0xc0, !PT ;  /* 0x00000002a6ff7812 */ /* 0x000fe6000780c0ff */
[----:B------:R-:W-:Y:S01]  /*23f60*/  @!P1 STS.128 [R237+0x17000], RZ ;  /* 0x017000ffed009388 */ /* 0x000fe20000000c00 */
[----:B------:R-:W-:Y:S02]  /*23f70*/  SEL R196, R196, 0xfffffff0, !P0 ;  /* 0xfffffff0c4c47807 */ /* 0x000fe40004000000 */
[----:B------:R-:W-:Y:S01]  /*23f80*/  LOP3.LUT P0, RZ, R166, 0x4, RZ, 0xc0, !PT ;  /* 0x00000004a6ff7812 */ /* 0x000fe2000780c0ff */
[----:B------:R-:W-:Y:S01]  /*23f90*/  @!PT LDS RZ, [RZ] ;  /* 0x00000000fffff984 */ /* 0x000fe20000000800 */
[----:B------:R-:W-:Y:S01]  /*23fa0*/  @!PT LDS RZ, [RZ] ;  /* 0x00000000fffff984 */ /* 0x000fe20000000800 */
[----:B------:R-:W-:Y:S01]  /*23fb0*/  @!PT LDS RZ, [RZ] ;  /* 0x00000000fffff984 */ /* 0x000fe20000000800 */
[----:B------:R1:W-:Y:S01]  /*23fc0*/  @P4 LDGSTS.E.BYPASS.LTC128B.128 [R237+0x11800], [R12.64] ;  /* 0x118000000ced4fae */ /* 0x0003e2000b901d44 */
[----:B------:R-:W-:Y:S02]  /*23fd0*/  IMAD.MOV.U32 R166, RZ, RZ, 0x20 ;  /* 0x00000020ffa67424 */ /* 0x000fe400078e00ff */
[--C-:B------:R-:W-:Y:S01]  /*23fe0*/  IMAD R196, R196, 0x2, R218.reuse ;  /* 0x00000002c4c47824 */ /* 0x100fe200078e02da */
[----:B------:R-:W-:Y:S02]  /*23ff0*/  @!P4 STS.128 [R237+0x11800], RZ ;  /* 0x011800ffed00c388 */ /* 0x000fe40000000c00 */
[----:B------:R-:W-:Y:S02]  /*24000*/  SEL R166, R166, 0xffffffe0, !P0 ;  /* 0xffffffe0a6a67807 */ /* 0x000fe40004000000 */
[----:B------:R-:W-:Y:S01]  /*24010*/  @!PT LDS RZ, [RZ] ;  /* 0x00000000fffff984 */ /* 0x000fe20000000800 */
[----:B------:R-:W-:Y:S01]  /*24020*/  @!PT LDS RZ, [RZ] ;  /* 0x00000000fffff984 */ /* 0x000fe20000000800 */
[----:B------:R-:W-:Y:S01]  /*24030*/  @!PT LDS RZ, [RZ] ;  /* 0x00000000fffff984 */ /* 0x000fe20000000800 */
[----:B------:R1:W-:Y:S01]  /*24040*/  @P3 LDGSTS.E.BYPASS.LTC128B.128 [R237+0x13800], [R10.64+0x80] ;  /* 0x138000800aed3fae */ /* 0x0003e2000b901d44 */
[----:B------:R-:W-:Y:S02]  /*24050*/  ISETP.GT.AND P0, PT, R240, R228, PT ;  /* 0x000000e4f000720c */ /* 0x000fe40003f04270 */
[C---:B------:R-:W-:Y:S01]  /*24060*/  IMAD R223, R166.reuse, 0x2, R218 ;  /* 0x00000002a6df7824 */ /* 0x040fe200078e02da */
[----:B------:R-:W-:Y:S01]  /*24070*/  @!P3 STS.128 [R237+0x13800], RZ ;  /* 0x013800ffed00b388 */ /* 0x000fe20000000c00 */
[----:B------:R-:W-:Y:S03]  /*24080*/  IMAD R166, R166, 0x2, R196 ;  /* 0x00000002a6a67824 */ /* 0x000fe600078e02c4 */
        /* <DEDUP_REMOVED lines=11> */
[----:B--2---:R-:W-:Y:S04]  /*24140*/  LDSM.16.M88.4 R16, [R217+0x8800] ;  /* 0x00880000d910783b */ /* 0x004fe80000000200 */
[----:B----4-:R-:W-:Y:S04]  /*24150*/  LDSM.16.M88.4 R24, [R217+0x9000] ;  /* 0x00900000d918783b */ /* 0x010fe80000000200 */
[----:B------:R-:W-:Y:S04]  /*24160*/  LDSM.16.M88.4 R168, [R217+0x9800] ;  /* 0x00980000d9a8783b */ /* 0x000fe80000000200 */
[----:B------:R-:W-:Y:S04]  /*24170*/  LDSM.16.M88.4 R172, [R196] ;  /* 0x00000000c4ac783b */ /* 0x000fe80000000200 */
[----:B-1----:R-:W1:Y:S04]  /*24180*/  LDSM.16.M88.4 R8, [R217+0x8000] ;  /* 0x00800000d908783b */ /* 0x002e680000000200 */
[----:B------:R-:W0:Y:S04]  /*24190*/  LDGDEPBAR ;  /* 0x00000000000079af */ /* 0x000e280000000000 */
[----:B------:R-:W2:Y:S04]  /*241a0*/  LDSM.16.M88.4 R176, [R216] ;  /* 0x00000000d8b0783b */ /* 0x000ea80000000200 */
[----:B------:R-:W4:Y:S04]  /*241b0*/  LDSM.16.M88.4 R180, [R214] ;  /* 0x00000000d6b4783b */ /* 0x000f280000000200 */
[----:B------:R-:W2:Y:S04]  /*241c0*/  LDSM.16.M88.4 R184, [R213] ;  /* 0x00000000d5b8783b */ /* 0x000ea80000000200 */
[----:B------:R-:W2:Y:S04]  /*241d0*/  LDSM.16.M88.4 R188, [R212] ;  /* 0x00000000d4bc783b */ /* 0x000ea80000000200 */
[----:B------:R-:W-:Y:S01]  /*241e0*/  LDSM.16.M88.4 R192, [R215+0x8000] ;  /* 0x00800000d7c0783b */ /* 0x000fe20000000200 */
[C---:B-1----:R-:W-:Y:S08]  /*241f0*/  HMMA.16816.F32.BF16 R4, R32.reuse, R8, RZ ;  /* 0x000000082004723c */ /* 0x042ff000000418ff */
[C---:B------:R-:W-:Y:S08]  /*24200*/  HMMA.16816.F32.BF16 R8, R32.reuse, R10, RZ ;  /* 0x0000000a2008723c */ /* 0x040ff000000418ff */
[C---:B------:R-:W-:Y:S08]  /*24210*/  HMMA.16816.F32.BF16 R12, R32.reuse, R16, RZ ;  /* 0x00000010200c723c */ /* 0x040ff000000418ff */
[C---:B------:R-:W-:Y:S08]  /*24220*/  HMMA.16816.F32.BF16 R16, R32.reuse, R18, RZ ;  /* 0x000000122010723c */ /* 0x040ff000000418ff */
[C---:B------:R-:W-:Y:S08]  /*24230*/  HMMA.16816.F32.BF16 R20, R32.reuse, R24, RZ ;  /* 0x000000182014723c */ /* 0x040ff000000418ff */
[C---:B------:R-:W-:Y:S08]  /*24240*/  HMMA.16816.F32.BF16 R24, R32.reuse, R26, RZ ;  /* 0x0000001a2018723c */ /* 0x040ff000000418ff */
[C---:B---3--:R-:W-:Y:S08]  /*24250*/  HMMA.16816.F32.BF16 R28, R32.reuse, R168, RZ ;  /* 0x000000a8201c723c */ /* 0x048ff000000418ff */
[----:B------:R-:W-:Y:S01]  /*24260*/  HMMA.16816.F32.BF16 R32, R32, R170, RZ ;  /* 0x000000aa2020723c */ /* 0x000fe200000418ff */
[----:B------:R-:W1:Y:S07]  /*24270*/  LDSM.16.M88.4 R168, [R223] ;  /* 0x00000000dfa8783b */ /* 0x000e6e0000000200 */
        /* <DEDUP_REMOVED lines=9> */
[C---:B------:R-:W-:Y:S08]  /*24310*/  HMMA.16816.F32.BF16 R28, R172.reuse, R188, R28 ;  /* 0x000000bcac1c723c */ /* 0x040ff0000004181c */
[----:B------:R-:W-:Y:S01]  /*24320*/  HMMA.16816.F32.BF16 R32, R172, R190, R32 ;  /* 0x000000beac20723c */ /* 0x000fe20000041820 */
[----:B------:R-:W4:Y:S04]  /*24330*/  LDSM.16.M88.4 R172, [R215+0x9800] ;  /* 0x00980000d7ac783b */ /* 0x000f280000000200 */
[----:B------:R-:W4:Y:S03]  /*24340*/  LDSM.16.M88.4 R188, [R211] ;  /* 0x00000000d3bc783b */ /* 0x000f260000000200 */
        /* <DEDUP_REMOVED lines=15> */
[----:B------:R-:W4:Y:S07]  /*24440*/  LDSM.16.M88.4 R188, [R217+0xa800] ;  /* 0x00a80000d9bc783b */ /* 0x000f2e0000000200 */
        /* <DEDUP_REMOVED lines=28> */
[----:B------:R-:W3:Y:S07]  /*24610*/  LDSM.16.M88.4 R184, [R215+0xb000] ;  /* 0x00b00000d7b8783b */ /* 0x000eee0000000200 */
[C---:B----4-:R-:W-:Y:S08]  /*24620*/  HMMA.16816.F32.BF16 R20, R168.reuse, R188, R20 ;  /* 0x000000bca814723c */ /* 0x050ff00000041814 */
[C---:B------:R-:W-:Y:S01]  /*24630*/  HMMA.16816.F32.BF16 R24, R168.reuse, R190, R24 ;  /* 0x000000bea818723c */ /* 0x040fe20000041818 */
[----:B------:R-:W-:Y:S07]  /*24640*/  LDSM.16.M88.4 R188, [R166+0x2000] ;  /* 0x00200000a6bc783b */ /* 0x000fee0000000200 */
[C---:B-1----:R-:W-:Y:S08]  /*24650*/  HMMA.16816.F32.BF16 R28, R168.reuse, R192, R28 ;  /* 0x000000c0a81c723c */ /* 0x042ff0000004181c */
[----:B------:R-:W-:Y:S01]  /*24660*/  HMMA.16816.F32.BF16 R32, R168, R194, R32 ;  /* 0x000000c2a820723c */ /* 0x000fe20000041820 */
[----:B------:R-:W1:Y:S04]  /*24670*/  LDSM.16.M88.4 R168, [R215+0xb800] ;  /* 0x00b80000d7a8783b */ /* 0x000e680000000200 */
        /* <DEDUP_REMOVED lines=9> */
[----:B------:R-:W3:Y:S07]  /*24710*/  LDSM.16.M88.4 R184, [R211+0x3800] ;  /* 0x00380000d3b8783b */ /* 0x000eee0000000200 */
[C---:B-1----:R-:W-:Y:S08]  /*24720*/  HMMA.16816.F32.BF16 R28, R172.reuse, R168, R28 ;  /* 0x000000a8ac1c723c */ /* 0x042ff0000004181c */
[----:B------:R-:W-:Y:S01]  /*24730*/  HMMA.16816.F32.BF16 R32, R172, R170, R32 ;  /* 0x000000aaac20723c */ /* 0x000fe20000041820 */
[----:B------:R-:W-:Y:S04]  /*24740*/  LDSM.16.M88.4 R168, [R218+0x4000] ;  /* 0x00400000daa8783b */ /* 0x000fe80000000200 */
[----:B------:R-:W1:Y:S03]  /*24750*/  LDSM.16.M88.4 R172, [R217+0xc000] ;  /* 0x00c00000d9ac783b */ /* 0x000e660000000200 */
        /* <DEDUP_REMOVED lines=12> */
[----:B------:R-:W3:Y:S03]  /*24820*/  LDSM.16.M88.4 R188, [R206] ;  /* 0x00000000cebc783b */ /* 0x000ee60000000200 */
[C---:B-1----:R-:W-:Y:S08]  /*24830*/  HMMA.16816.F32.BF16 R4, R168.reuse, R172, R4 ;  /* 0x000000aca804723c */ /* 0x042ff00000041804 */
[C---:B------:R-:W-:Y:S01]  /*24840*/  HMMA.16816.F32.BF16 R8, R168.reuse, R174, R8 ;  /* 0x000000aea808723c */ /* 0x040fe20000041808 */
[----:B------:R-:W1:Y:S07]  /*24850*/  LDSM.16.M88.4 R172, [R205] ;  /* 0x00000000cdac783b */ /* 0x000e6e0000000200 */
[C---:B----4-:R-:W-:Y:S08]  /*24860*/  HMMA.16816.F32.BF16 R12, R168.reuse, R192, R12 ;  /* 0x000000c0a80c723c */ /* 0x050ff0000004180c */
[C---:B------:R-:W-:Y:S01]  /*24870*/  HMMA.16816.F32.BF16 R16, R168.reuse, R194, R16 ;  /* 0x000000c2a810723c */ /* 0x040fe20000041810 */
[----:B------:R-:W4:Y:S07]  /*24880*/  LDSM.16.M88.4 R192, [R204] ;  /* 0x00000000ccc0783b */ /* 0x000f2e0000000200 */
[C---:B--2---:R-:W-:Y:S08]  /*24890*/  HMMA.16816.F32.BF16 R20, R168.reuse, R176, R20 ;  /* 0x000000b0a814723c */ /* 0x044ff00000041814 */
[C---:B------:R-:W-:Y:S01]  /*248a0*/  HMMA.16816.F32.BF16 R24, R168.reuse, R178, R24 ;  /* 0x000000b2a818723c */ /* 0x040fe20000041818 */
[----:B------:R-:W-:Y:S07]  /*248b0*/  LDSM.16.M88.4 R176, [R223+0x4000] ;  /* 0x00400000dfb0783b */ /* 0x000fee0000000200 */
[C---:B---3--:R-:W-:Y:S08]  /*248c0*/  HMMA.16816.F32.BF16 R28, R168.reuse, R180, R28 ;  /* 0x000000b4a81c723c */ /* 0x048ff0000004181c */
[----:B------:R-:W-:Y:S01]  /*248d0*/  HMMA.16816.F32.BF16 R32, R168, R182, R32 ;  /* 0x000000b6a820723c */ /* 0x000fe20000041820 */
[----:B------:R-:W2:Y:S04]  /*248e0*/  LDSM.16.M88.4 R168, [R203] ;  /* 0x00000000cba8783b */ /* 0x000ea80000000200 */
[----:B------:R-:W3:Y:S03]  /*248f0*/  LDSM.16.M88.4 R180, [R215+0xc000] ;  /* 0x00c00000d7b4783b */ /* 0x000ee60000000200 */
[C---:B------:R-:W-:Y:S08]  /*24900*/  HMMA.16816.F32.BF16 R4, R184.reuse, R188, R4 ;  /* 0x000000bcb804723c */ /* 0x040ff00000041804 */
        /* <DEDUP_REMOVED lines=37> */
[----:B------:R-:W1:Y:S03]  /*24b60*/  LDSM.16.M88.4 R172, [R202] ;  /* 0x00000000caac783b */ /* 0x000e660000000200 */
[C---:B----4-:R-:W-:Y:S01]  /*24b70*/  HMMA.16816.F32.BF16 R4, R176.reuse, R192, R4 ;  /* 0x000000c0b004723c */ /* 0x050fe20000041804 */
[----:B------:R-:W-:Y:S07]  /*24b80*/  LDSM.16.M88.4 R196, [R200] ;  /* 0x00000000c8c4783b */ /* 0x000fee0000000200 */
[C---:B------:R-:W-:Y:S01]  /*24b90*/  HMMA.16816.F32.BF16 R8, R176.reuse, R194, R8 ;  /* 0x000000c2b008723c */ /* 0x040fe20000041808 */
[----:B------:R-:W4:Y:S07]  /*24ba0*/  LDSM.16.M88.4 R192, [R201] ;  /* 0x00000000c9c0783b */ /* 0x000f2e0000000200 */
[C---:B--2---:R-:W-:Y:S08]  /*24bb0*/  HMMA.16816.F32.BF16 R12, R176.reuse, R184, R12 ;  /* 0x000000b8b00c723c */ /* 0x044ff0000004180c */
[C---:B------:R-:W-:Y:S01]  /*24bc0*/  HMMA.16816.F32.BF16 R16, R176.reuse, R186, R16 ;  /* 0x000000bab010723c */ /* 0x040fe20000041810 */
[----:B------:R-:W-:Y:S07]  /*24bd0*/  LDSM.16.M88.4 R184, [R215+0xe000] ;  /* 0x00e00000d7b8783b */ /* 0x000fee0000000200 */
[C---:B---3--:R-:W-:Y:S08]  /*24be0*/  HMMA.16816.F32.BF16 R20, R176.reuse, R180, R20 ;  /* 0x000000b4b014723c */ /* 0x048ff00000041814 */
[C---:B------:R-:W-:Y:S01]  /*24bf0*/  HMMA.16816.F32.BF16 R24, R176.reuse, R182, R24 ;  /* 0x000000b6b018723c */ /* 0x040fe20000041818 */
[----:B------:R-:W-:Y:S07]  /*24c00*/  LDSM.16.M88.4 R180, [R223+0x6000] ;  /* 0x00600000dfb4783b */ /* 0x000fee0000000200 */
[C---:B------:R-:W-:Y:S08]  /*24c10*/  HMMA.16816.F32.BF16 R28, R176.reuse, R188, R28 ;  /* 0x000000bcb01c723c */ /* 0x040ff0000004181c */
[----:B------:R-:W-:Y:S01]  /*24c20*/  HMMA.16816.F32.BF16 R32, R176, R190, R32 ;  /* 0x000000beb020723c */ /* 0x000fe20000041820 */
[----:B------:R-:W2:Y:S04]  /*24c30*/  LDSM.16.M88.4 R176, [R167] ;  /* 0x00000000a7b0783b */ /* 0x000ea80000000200 */
[----:B------:R-:W3:Y:S03]  /*24c40*/  LDSM.16.M88.4 R188, [R215+0xe800] ;  /* 0x00e80000d7bc783b */ /* 0x000ee60000000200 */
[C---:B-1----:R-:W-:Y:S08]  /*24c50*/  HMMA.16816.F32.BF16 R4, R168.reuse, R172, R4 ;  /* 0x000000aca804723c */ /* 0x042ff00000041804 */
[C---:B------:R-:W-:Y:S01]  /*24c60*/  HMMA.16816.F32.BF16 R8, R168.reuse, R174, R8 ;  /* 0x000000aea808723c */ /* 0x040fe20000041808 */
[----:B------:R-:W1:Y:S07]  /*24c70*/  LDSM.16.M88.4 R172, [R215+0xf000] ;  /* 0x00f00000d7ac783b */ /* 0x000e6e0000000200 */
[C---:B----4-:R-:W-:Y:S08]  /*24c80*/  HMMA.16816.F32.BF16 R12, R168.reuse, R192, R12 ;  /* 0x000000c0a80c723c */ /* 0x050ff0000004180c */
        /* <DEDUP_REMOVED lines=9> */
[C---:B------:R-:W-:Y:S08]  /*24d20*/  HMMA.16816.F32.BF16 R4, R180.reuse, R184, R4 ;  /* 0x000000b8b404723c */ /* 0x040ff00000041804 */
[C---:B------:R-:W-:Y:S01]  /*24d30*/  HMMA.16816.F32.BF16 R8, R180.reuse, R186, R8 ;  /* 0x000000bab408723c */ /* 0x040fe20000041808 */
[----:B------:R-:W2:Y:S07]  /*24d40*/  LDSM.16.M88.4 R184, [R211+0x6800] ;  /* 0x00680000d3b8783b */ /* 0x000eae0000000200 */
[C---:B---3--:R-:W-:Y:S08]  /*24d50*/  HMMA.16816.F32.BF16 R12, R180.reuse, R188, R12 ;  /* 0x000000bcb40c723c */ /* 0x048ff0000004180c */
[C---:B------:R-:W-:Y:S01]  /*24d60*/  HMMA.16816.F32.BF16 R16, R180.reuse, R190, R16 ;  /* 0x000000beb410723c */ /* 0x040fe20000041810 */
[----:B------:R-:W3:Y:S01]  /*24d70*/  LDSM.16.M88.4 R188, [R211+0x7800] ;  /* 0x00780000d3bc783b */ /* 0x000ee20000000200 */
[----:B------:R-:W-:Y:S04]  /*24d80*/  DEPBAR.LE SB0, 0x0 ;  /* 0x000080000000791a */ /* 0x000fe80000000000 */
[----:B------:R-:W-:Y:S02]  /*24d90*/  BAR.SYNC.DEFER_BLOCKING 0x0 ;  /* 0x0000000000007b1d */ /* 0x000fe40000010000 */
[C---:B-1----:R-:W-:Y:S07]  /*24da0*/  HMMA.16816.F32.BF16 R20, R180.reuse, R172, R20 ;  /* 0x000000acb414723c */ /* 0x042fee0000041814 */
[----:B------:R-:W-:Y:S01]  /*24db0*/  IMAD.MOV.U32 R172, RZ, RZ, R36 ;  /* 0x000000ffffac7224 */ /* 0x000fe200078e0024 */
[C---:B------:R-:W-:Y:S04]  /*24dc0*/  HMMA.16816.F32.BF16 R24, R180.reuse, R174, R24 ;  /* 0x000000aeb418723c */ /* 0x040fe80000041818 */
[----:B------:R-:W-:Y:S04]  /*24dd0*/  IMAD.MOV.U32 R173, RZ, RZ, R37 ;  /* 0x000000ffffad7224 */ /* 0x000fe800078e0025 */
[C---:B----4-:R-:W-:Y:S08]  /*24de0*/  HMMA.16816.F32.BF16 R28, R180.reuse, R192, R28 ;  /* 0x000000c0b41c723c */ /* 0x050ff0000004181c */
[----:B------:R-:W-:Y:S01]  /*24df0*/  HMMA.16816.F32.BF16 R32, R180, R194, R32 ;  /* 0x000000c2b420723c */ /* 0x000fe20000041820 */
[----:B------:R1:W5:Y:S07]  /*24e00*/  LDL.LU.64 R36, [R1] ;  /* 0x0000000001247983 */ /* 0x00036e0000300a00 */
[C---:B--2---:R-:W-:Y:S08]  /*24e10*/  HMMA.16816.F32.BF16 R4, R168.reuse, R176, R4 ;  /* 0x000000b0a804723c */ /* 0x044ff00000041804 */
[C---:B------:R-:W-:Y:S08]  /*24e20*/  HMMA.16816.F32.BF16 R8, R168.reuse, R178, R8 ;  /* 0x000000b2a808723c */ /* 0x040ff00000041808 */
[C---:B------:R-:W-:Y:S08]  /*24e30*/  HMMA.16816.F32.BF16 R12, R168.reuse, R184, R12 ;  /* 0x000000b8a80c723c */ /* 0x040ff0000004180c */
[C---:B------:R-:W-:Y:S08]  /*24e40*/  HMMA.16816.F32.BF16 R16, R168.reuse, R186, R16 ;  /* 0x000000baa810723c */ /* 0x040ff00000041810 */
[C---:B------:R-:W-:Y:S08]  /*24e50*/  HMMA.16816.F32.BF16 R20, R168.reuse, R196, R20 ;  /* 0x000000c4a814723c */ /* 0x040ff00000041814 */
[C---:B------:R-:W-:Y:S08]  /*24e60*/  HMMA.16816.F32.BF16 R24, R168.reuse, R198, R24 ;  /* 0x000000c6a818723c */ /* 0x040ff00000041818 */
[C---:B---3--:R-:W-:Y:S07]  /*24e70*/  HMMA.16816.F32.BF16 R28, R168.reuse, R188, R28 ;  /* 0x000000bca81c723c */ /* 0x048fee000004181c */
[----:B------:R-:W-:Y:S01]  /*24e80*/  IMAD.MOV.U32 R189, RZ, RZ, R172 ;  /* 0x000000ffffbd7224 */ /* 0x000fe200078e00ac */
[----:B------:R-:W-:Y:S04]  /*24e90*/  HMMA.16816.F32.BF16 R32, R168, R190, R32 ;  /* 0x000000bea820723c */ /* 0x000fe80000041820 */
[----:B------:R-:W-:Y:S04]  /*24ea0*/  IMAD.MOV.U32 R188, RZ, RZ, R173 ;  /* 0x000000ffffbc7224 */ /* 0x000fe800078e00ad */
[----:B------:R-:W-:-:S11]  /*24eb0*/  @!P0 BRA `(.L_x_7241) ;  /* 0x00000be000008947 */ /* 0x000fd60003800000 */
[----:B-1----:R-:W-:Y:S01]  /*24ec0*/  ISETP.NE.U32.AND P0, PT, R238, RZ, PT ;  /* 0x000000ffee00720c */ /* 0x002fe20003f05070 */
        /* <DEDUP_REMOVED lines=45> */
[C---:B------:R-:W-:Y:S04]  /*251a0*/  LEA R176, P5, R169.reuse, R238, 0x2 ;  /* 0x000000eea9b07211 */ /* 0x040fe800078a10ff */
[-C--:B------:R-:W-:Y:S02]  /*251b0*/  LEA.HI.X.SX32 R177, R169, R239.reuse, 0x2, P5 ;  /* 0x000000efa9b17211 */ /* 0x080fe400028f16ff */
[----:B------:R-:W-:Y:S03]  /*251c0*/  SEL R174, R166, R174, !P6 ;  /* 0x000000aea6ae7207 */ /* 0x000fe60007000000 */
[----:B------:R1:W3:Y:S01]  /*251d0*/  LD.E R166, [R176.64] ;  /* 0x00000004b0a67980 */ /* 0x0002e2000c101900 */
[C---:B------:R-:W-:Y:S01]  /*251e0*/  LEA R170, P0, R174.reuse, R238, 0x2 ;  /* 0x000000eeaeaa7211 */ /* 0x040fe200078010ff */
[C---:B------:R-:W-:Y:S03]  /*251f0*/  IMAD.IADD R169, R174.reuse, 0x1, -R169 ;  /* 0x00000001aea97824 */ /* 0x040fe600078e0aa9 */
[----:B------:R-:W-:Y:S01]  /*25200*/  LEA.HI.X.SX32 R171, R174, R239, 0x2, P0 ;  /* 0x000000efaeab7211 */ /* 0x000fe200000f16ff */
[----:B------:R-:W-:Y:S04]  /*25210*/  IMAD R175, R175, R169, -0x40 ;  /* 0xffffffc0afaf7424 */ /* 0x000fe800078e02a9 */
[----:B------:R4:W3:Y:S04]  /*25220*/  LD.E R168, [R170.64] ;  /* 0x00000004aaa87980 */ /* 0x0008e8000c101900 */
[----:B-1----:R-:W3:Y:S01]  /*25230*/  LD.E.64 R176, [R164.64+0x20] ;  /* 0x00002004a4b07980 */ /* 0x002ee2000c101b00 */
[----:B----4-:R-:W-:Y:S01]  /*25240*/  SHF.R.S32.HI R170, RZ, 0x1f, R175 ;  /* 0x0000001fffaa7819 */ /* 0x010fe200000114af */
[-C--:B--2---:R-:W-:Y:S02]  /*25250*/  IMAD R169, R173, R175.reuse, RZ ;  /* 0x000000afada97224 */ /* 0x084fe400078e02ff */
[C---:B------:R-:W-:Y:S04]  /*25260*/  IMAD.WIDE.U32 R174, R172.reuse, R175, RZ ;  /* 0x000000afacae7225 */ /* 0x040fe800078e00ff */
[----:B------:R-:W-:Y:S04]  /*25270*/  IMAD R169, R172, R170, R169 ;  /* 0x000000aaaca97224 */ /* 0x000fe800078e02a9 */
[----:B------:R-:W-:Y:S02]  /*25280*/  IMAD.IADD R175, R175, 0x1, R169 ;  /* 0x00000001afaf7824 */ /* 0x000fe400078e02a9 */
[----:B---3--:R-:W-:Y:S05]  /*25290*/  IMAD.IADD R166, R166, 0x1, -R168 ;  /* 0x00000001a6a67824 */ /* 0x008fea00078e0aa8 */
[----:B------:R-:W-:Y:S01]  /*252a0*/  SHF.R.S32.HI R169, RZ, 0x1f, R166 ;  /* 0x0000001fffa97819 */ /* 0x000fe200000114a6 */
[----:B------:R-:W-:Y:S02]  /*252b0*/  IMAD R168, R177, R166, RZ ;  /* 0x000000a6b1a87224 */ /* 0x000fe400078e02ff */
[----:B------:R-:W-:Y:S04]  /*252c0*/  IMAD.WIDE.U32 R174, R166, R176, R174 ;  /* 0x000000b0a6ae7225 */ /* 0x000fe800078e00ae */
[----:B------:R-:W-:Y:S02]  /*252d0*/  IMAD R168, R176, R169, R168 ;  /* 0x000000a9b0a87224 */ /* 0x000fe400078e02a8 */
[----:B------:R-:W-:Y:S02]  /*252e0*/  IMAD.MOV.U32 R171, RZ, RZ, R174 ;  /* 0x000000ffffab7224 */ /* 0x000fe400078e00ae */
[----:B------:R-:W-:Y:S01]  /*252f0*/  IMAD.IADD R166, R175, 0x1, R168 ;  /* 0x00000001afa67824 */ /* 0x000fe200078e02a8 */
[----:B------:R-:W-:-:S05]  /*25300*/  BRA `(.L_x_7244) ;  /* 0x0000004000007947 */ /* 0x000fca0003800000 */
.L_x_7243:
[----:B------:R-:W-:Y:S02]  /*25310*/  ULDC.64 UR4, c[0x0][0x118] ;  /* 0x0000460000047ab9 */ /* 0x000fe40000000a00 */
[----:B------:R-:W2:Y:S02]  /*25320*/  LD.E R171, [R164.64+0x38] ;  /* 0x00003804a4ab7980 */ /* 0x000ea4000c101900 */
[----:B--2---:R-:W-:Y:S04]  /*25330*/  LEA R171, -R171, RZ, 0x6 ;  /* 0x000000ffabab7211 */ /* 0x004fe800078e31ff */
[----:B------:R-:W-:Y:S02]  /*25340*/  SHF.R.S32.HI R166, RZ, 0x1f, R171 ;  /* 0x0000001fffa67819 */ /* 0x000fe400000114ab */
.L_x_7244:
[----:B------:R-:W-:Y:S05]  /*25350*/  BSYNC B0 ;  /* 0x0000000000007941 */ /* 0x000fea0003800000 */
.L_x_7242:
[C---:B------:R-:W-:Y:S01]  /*25360*/  LEA R182, P0, R171.reuse, R230, 0x1 ;  /* 0x000000e6abb67211 */ /* 0x040fe200078008ff */
[----:B------:R-:W-:Y:S01]  /*25370*/  ULDC.64 UR4, c[0x0][0x118] ;  /* 0x0000460000047ab9 */ /* 0x000fe20000000a00 */
[C---:B------:R-:W-:Y:S02]  /*25380*/  IADD3 R170, P5, R171.reuse, R226, RZ ;  /* 0x000000e2abaa7210 */ /* 0x040fe40007fbe0ff */
[-C--:B------:R-:W-:Y:S02]  /*25390*/  LEA.HI.X R183, R171, R229.reuse, R166, 0x1, P0 ;  /* 0x000000e5abb77211 */ /* 0x080fe400000f0ca6 */
[-C--:B------:R-:W-:Y:S01]  /*253a0*/  @P3 LEA R176, P0, R170, R230.reuse, 0x1 ;  /* 0x000000e6aab03211 */ /* 0x080fe200078008ff */
        /* <DEDUP_REMOVED lines=111> */
.L_x_7241:
[----:B-1----:R-:W-:Y:S05]  /*25aa0*/  BSYNC B1 ;  /* 0x0000000000017941 */ /* 0x002fea0003800000 */
.L_x_7240:
[----:B------:R-:W-:Y:S01]  /*25ab0*/  SHF.L.U32 R3, R3, 0x1, RZ ;  /* 0x0000000103037819 */ /* 0x000fe200000006ff */
[----:B------:R-:W-:Y:S02]  /*25ac0*/  ULDC.64 UR4, c[0x0][0x118] ;  /* 0x0000460000047ab9 */ /* 0x000fe40000000a00 */
[----:B------:R1:W2:Y:S01]  /*25ad0*/  LD.E R165, [R164.64+0xdc] ;  /* 0x0000dc04a4a57980 */ /* 0x0002a2000c101900 */
[----:B------:R-:W-:Y:S05]  /*25ae0*/  LOP3.LUT R3, R3, 0x6, RZ, 0xc0, !PT ;  /* 0x0000000603037812 */ /* 0x000fea00078ec0ff */
[----:B------:R-:W-:Y:S04]  /*25af0*/  IMAD R3, R240, 0x40, R3 ;  /* 0x00000040f0037824 */ /* 0x000fe800078e0203 */
[----:B------:R-:W-:Y:S01]  /*25b00*/  IMAD.IADD R168, R245, 0x1, -R3 ;  /* 0x00000001f5a87824 */ /* 0x000fe200078e0a03 */
[C---:B------:R-:W-:Y:S02]  /*25b10*/  IADD3 R170, R3.reuse, 0x1, RZ ;  /* 0x0000000103aa7810 */ /* 0x040fe40007ffe0ff */
[C---:B------:R-:W-:Y:S02]  /*25b20*/  IADD3 R169, R248.reuse, -R3, RZ ;  /* 0x80000003f8a97210 */ /* 0x040fe40007ffe0ff */
[C---:B------:R-:W-:Y:S02]  /*25b30*/  IADD3 R166, R248.reuse, -R170, RZ ;  /* 0x800000aaf8a67210 */ /* 0x040fe40007ffe0ff */
[----:B------:R-:W-:Y:S02]  /*25b40*/  IABS R169, R169 ;  /* 0x000000a900a97213 */ /* 0x000fe40000000000 */
[----:B------:R-:W-:Y:S02]  /*25b50*/  IABS R166, R166 ;  /* 0x000000a600a67213 */ /* 0x000fe40000000000 */
[----:B------:R-:W-:Y:S02]  /*25b60*/  IABS R168, R168 ;  /* 0x000000a800a87213 */ /* 0x000fe40000000000 */
[----:B------:R-:W3:Y:S01]  /*25b70*/  I2F R169, R169 ;  /* 0x000000a900a97306 */ /* 0x000ee20000201400 */
[C---:B------:R-:W-:Y:S02]  /*25b80*/  IADD3 R173, R3.reuse, 0x8, RZ ;  /* 0x0000000803ad7810 */ /* 0x040fe40007ffe0ff */
[C---:B------:R-:W-:Y:S02]  /*25b90*/  IADD3 R191, R3.reuse, 0x9, RZ ;  /* 0x0000000903bf7810 */ /* 0x040fe40007ffe0ff */
[C---:B------:R-:W-:Y:S01]  /*25ba0*/  ISETP.GE.AND P4, PT, R3.reuse, R247, PT ;  /* 0x000000f70300720c */ /* 0x040fe20003f86270 */
[C---:B------:R-:W-:Y:S01]  /*25bb0*/  IMAD.IADD R192, R248.reuse, 0x1, -R173 ;  /* 0x00000001f8c07824 */ /* 0x040fe200078e0aad */
[----:B------:R-:W-:Y:S02]  /*25bc0*/  IADD3 R190, R248, -R191, RZ ;  /* 0x800000bff8be7210 */ /* 0x000fe40007ffe0ff */
[C---:B------:R-:W-:Y:S01]  /*25bd0*/  ISETP.GE.AND P3, PT, R170.reuse, R247, PT ;  /* 0x000000f7aa00720c */ /* 0x040fe20003f66270 */
[----:B------:R-:W4:Y:S01]  /*25be0*/  I2F R166, R166 ;  /* 0x000000a600a67306 */ /* 0x000f220000201400 */
[C---:B------:R-:W-:Y:S02]  /*25bf0*/  ISETP.GE.AND P6, PT, R3.reuse, R244, PT ;  /* 0x000000f40300720c */ /* 0x040fe40003fc6270 */
[----:B------:R-:W-:Y:S02]  /*25c00*/  IABS R192, R192 ;  /* 0x000000c000c07213 */ /* 0x000fe40000000000 */
[----:B------:R-:W-:Y:S02]  /*25c10*/  IABS R190, R190 ;  /* 0x000000be00be7213 */ /* 0x000fe40000000000 */
[CC--:B------:R-:W-:Y:S02]  /*25c20*/  ISETP.GE.OR P4, PT, R3.reuse, R246.reuse, !P4 ;  /* 0x000000f60300720c */ /* 0x0c0fe40006786670 */
[C---:B------:R-:W-:Y:S01]  /*25c30*/  IADD3 R183, R3.reuse, 0x10, RZ ;  /* 0x0000001003b77810 */ /* 0x040fe20007ffe0ff */
[----:B------:R-:W1:Y:S01]  /*25c40*/  I2F R168, R168 ;  /* 0x000000a800a87306 */ /* 0x000e620000201400 */
[-C--:B------:R-:W-:Y:S02]  /*25c50*/  ISETP.GE.OR P3, PT, R170, R246.reuse, !P3 ;  /* 0x000000f6aa00720c */ /* 0x080fe40005f66670 */
[----:B------:R-:W-:Y:S01]  /*25c60*/  ISETP.GE.OR P6, PT, R3, R243, !P6 ;  /* 0x000000f30300720c */ /* 0x000fe200077c6670 */
[C---:B------:R-:W-:Y:S01]  /*25c70*/  IMAD.IADD R187, R248.reuse, 0x1, -R183 ;  /* 0x00000001f8bb7824 */ /* 0x040fe200078e0ab7 */
[----:B------:R-:W-:Y:S02]  /*25c80*/  IADD3 R174, R245, -R183, RZ ;  /* 0x800000b7f5ae7210 */ /* 0x000fe40007ffe0ff */
[----:B------:R-:W-:Y:S02]  /*25c90*/  IADD3 R172, R3, 0x20, RZ ;  /* 0x0000002003ac7810 */ /* 0x000fe40007ffe0ff */
[-C--:B------:R-:W-:Y:S01]  /*25ca0*/  ISETP.GE.AND P1, PT, R173, R247.reuse, PT ;  /* 0x000000f7ad00720c */ /* 0x080fe20003f26270 */
[----:B------:R-:W1:Y:S01]  /*25cb0*/  I2F R192, R192 ;  /* 0x000000c000c07306 */ /* 0x000e620000201400 */
[----:B------:R-:W-:Y:S01]  /*25cc0*/  ISETP.GE.AND P2, PT, R191, R247, PT ;  /* 0x000000f7bf00720c */ /* 0x000fe20003f46270 */
[C---:B------:R-:W-:Y:S01]  /*25cd0*/  IMAD.IADD R171, R248.reuse, 0x1, -R172 ;  /* 0x00000001f8ab7824 */ /* 0x040fe200078e0aac */
[C---:B------:R-:W-:Y:S02]  /*25ce0*/  IADD3 R181, R3.reuse, 0x18, RZ ;  /* 0x0000001803b57810 */ /* 0x040fe40007ffe0ff */
[----:B------:R-:W-:Y:S02]  /*25cf0*/  IADD3 R182, R3, 0x11, RZ ;  /* 0x0000001103b67810 */ /* 0x000fe40007ffe0ff */
[-C--:B------:R-:W-:Y:S01]  /*25d00*/  ISETP.GE.OR P1, PT, R173, R246.reuse, !P1 ;  /* 0x000000f6ad00720c */ /* 0x080fe20004f26670 */
[C---:B------:R-:W-:Y:S01]  /*25d10*/  IMAD.IADD R185, R248.reuse, 0x1, -R181 ;  /* 0x00000001f8b97824 */ /* 0x040fe200078e0ab5 */
[----:B------:R-:W-:Y:S01]  /*25d20*/  ISETP.GE.OR P2, PT, R191, R246, !P2 ;  /* 0x000000f6bf00720c */ /* 0x000fe20005746670 */
[----:B------:R-:W3:Y:S01]  /*25d30*/  I2F R190, R190 ;  /* 0x000000be00be7306 */ /* 0x000ee20000201400 */
[----:B------:R-:W-:Y:S02]  /*25d40*/  IADD3 R175, R245, -R191, RZ ;  /* 0x800000bff5af7210 */ /* 0x000fe40007ffe0ff */
[----:B------:R-:W-:Y:S02]  /*25d50*/  IABS R187, R187 ;  /* 0x000000bb00bb7213 */ /* 0x000fe40000000000 */
[C---:B------:R-:W-:Y:S02]  /*25d60*/  IADD3 R186, R248.reuse, -R182, RZ ;  /* 0x800000b6f8ba7210 */ /* 0x040fe40007ffe0ff */
[----:B------:R-:W-:Y:S02]  /*25d70*/  IABS R177, R171 ;  /* 0x000000ab00b17213 */ /* 0x000fe40000000000 */
[----:B------:R-:W-:Y:S01]  /*25d80*/  IADD3 R171, R3, 0x21, RZ ;  /* 0x0000002103ab7810 */ /* 0x000fe20007ffe0ff */
[----:B------:R-:W3:Y:S01]  /*25d90*/  I2F R187, R187 ;  /* 0x000000bb00bb7306 */ /* 0x000ee20000201400 */
[C---:B------:R-:W-:Y:S02]  /*25da0*/  ISETP.GE.AND P5, PT, R173.reuse, R244, PT ;  /* 0x000000f4ad00720c */ /* 0x040fe40003fa6270 */
[----:B------:R-:W-:Y:S01]  /*25db0*/  IABS R186, R186 ;  /* 0x000000ba00ba7213 */ /* 0x000fe20000000000 */
[----:B-1----:R-:W-:Y:S01]  /*25dc0*/  IMAD.IADD R164, R248, 0x1, -R171 ;  /* 0x00000001f8a47824 */ /* 0x002fe200078e0aab */
[----:B------:R-:W-:Y:S02]  /*25dd0*/  ISETP.GE.OR P5, PT, R173, R243, !P5 ;  /* 0x000000f3ad00720c */ /* 0x000fe40006fa6670 */
[C---:B------:R-:W-:Y:S02]  /*25de0*/  IADD3 R178, R245.reuse, -R173, RZ ;  /* 0x800000adf5b27210 */ /* 0x040fe40007ffe0ff */
[----:B------:R-:W-:Y:S01]  /*25df0*/  IADD3 R173, R245, -R182, RZ ;  /* 0x800000b6f5ad7210 */ /* 0x000fe20007ffe0ff */
[----:B------:R-:W1:Y:S01]  /*25e00*/  I2F R186, R186 ;  /* 0x000000ba00ba7306 */ /* 0x000e620000201400 */
[----:B------:R-:W-:Y:S02]  /*25e10*/  IADD3 R180, R3, 0x19, RZ ;  /* 0x0000001903b47810 */ /* 0x000fe40007ffe0ff */
[----:B------:R-:W-:Y:S02]  /*25e20*/  ISETP.GE.AND P0, PT, R170, R244, PT ;  /* 0x000000f4aa00720c */ /* 0x000fe40003f06270 */
[----:B------:R-:W-:Y:S01]  /*25e30*/  IABS R164, R164 ;  /* 0x000000a400a47213 */ /* 0x000fe20000000000 */
[----:B------:R-:W-:Y:S01]  /*25e40*/  IMAD.IADD R179, R248, 0x1, -R180 ;  /* 0x00000001f8b37824 */ /* 0x000fe200078e0ab4 */
[----:B------:R-:W-:Y:S02]  /*25e50*/  IADD3 R184, R245, -R170, RZ ;  /* 0x800000aaf5b87210 */ /* 0x000fe40007ffe0ff */
[----:B------:R-:W-:Y:S01]  /*25e60*/  ISETP.GE.OR P0, PT, R170, R243, !P0 ;  /* 0x000000f3aa00720c */ /* 0x000fe20004706670 */
[----:B------:R-:W-:Y:S01]  /*25e70*/  I2F R177, R177 ;  /* 0x000000b100b17306 */ /* 0x000fe20000201400 */
[----:B------:R-:W-:Y:S02]  /*25e80*/  IABS R179, R179 ;  /* 0x000000b300b37213 */ /* 0x000fe40000000000 */
[----:B------:R-:W-:Y:S02]  /*25e90*/  IABS R185, R185 ;  /* 0x000000b900b97213 */ /* 0x000fe40000000000 */
[----:B------:R-:W-:Y:S02]  /*25ea0*/  IABS R184, R184 ;  /* 0x000000b800b87213 */ /* 0x000fe40000000000 */
[----:B------:R-:W-:Y:S02]  /*25eb0*/  IABS R173, R173 ;  /* 0x000000ad00ad7213 */ /* 0x000fe40000000000 */
[----:B------:R-:W-:Y:S01]  /*25ec0*/  IABS R178, R178 ;  /* 0x000000b200b27213 */ /* 0x000fe20000000000 */
[----:B------:R1:W-:Y:S01]  /*25ed0*/  I2F R170, R164 ;  /* 0x000000a400aa7306 */ /* 0x0003e20000201400 */
[----:B------:R-:W-:Y:S09]  /*25ee0*/  IABS R175, R175 ;  /* 0x000000af00af7213 */ /* 0x000ff20000000000 */
[----:B------:R-:W3:Y:S10]  /*25ef0*/  I2F R179, R179 ;  /* 0x000000b300b37306 */ /* 0x000ef40000201400 */
[----:B------:R-:W3:Y:S01]  /*25f00*/  I2F R185, R185 ;  /* 0x000000b900b97306 */ /* 0x000ee20000201400 */
[----:B-1----:R-:W-:Y:S09]  /*25f10*/  IABS R164, R174 ;  /* 0x000000ae00a47213 */ /* 0x002ff20000000000 */
[----:B------:R1:W-:Y:S10]  /*25f20*/  I2F R174, R164 ;  /* 0x000000a400ae7306 */ /* 0x0003f40000201400 */
[----:B------:R-:W3:Y:S10]  /*25f30*/  I2F R184, R184 ;  /* 0x000000b800b87306 */ /* 0x000ef40000201400 */
[----:B------:R-:W4:Y:S01]  /*25f40*/  I2F R173, R173 ;  /* 0x000000ad00ad7306 */ /* 0x000f220000201400 */
[C---:B-1----:R-:W-:Y:S09]  /*25f50*/  IADD3 R164, R3.reuse, 0x30, RZ ;  /* 0x0000003003a47810 */ /* 0x042ff20007ffe0ff */
[----:B------:R-:W1:Y:S10]  /*25f60*/  I2F R178, R178 ;  /* 0x000000b200b27306 */ /* 0x000e740000201400 */
[----:B------:R-:W1:Y:S01]  /*25f70*/  I2F R175, R175 ;  /* 0x000000af00af7306 */ /* 0x000e620000201400 */
[C---:B---3--:R-:W-:Y:S01]  /*25f80*/  FFMA.FTZ R4, -R242.reuse, R169, R4 ;  /* 0x000000a9f2047223 */ /* 0x048fe20000010104 */
[C---:B------:R-:W-:Y:S01]  /*25f90*/  IADD3 R169, R3.reuse, 0x28, RZ ;  /* 0x0000002803a97810 */ /* 0x040fe20007ffe0ff */
[C---:B----4-:R-:W-:Y:S01]  /*25fa0*/  FFMA.FTZ R5, -R242.reuse, R166, R5 ;  /* 0x000000a6f2057223 */ /* 0x050fe20000010105 */
[----:B------:R-:W-:Y:S01]  /*25fb0*/  IADD3 R166, R3, 0x29, RZ ;  /* 0x0000002903a67810 */ /* 0x000fe20007ffe0ff */
[----:B------:R-:W-:Y:S01]  /*25fc0*/  FFMA.FTZ R6, -R242, R168, R6 ;  /* 0x000000a8f2067223 */ /* 0x000fe20000010106 */
[----:B------:R-:W-:Y:S01]  /*25fd0*/  FSEL R168, R4, -INF , !P4 ;  /* 0xff80000004a87808 */ /* 0x000fe20006000000 */
[----:B------:R-:W-:Y:S01]  /*25fe0*/  FFMA.FTZ R8, -R242, R192, R8 ;  /* 0x000000c0f2087223 */ /* 0x000fe20000010108 */
[----:B------:R-:W-:Y:S01]  /*25ff0*/  FSEL R5, R5, -INF , !P3 ;  /* 0xff80000005057808 */ /* 0x000fe20005800000 */
[----:B------:R-:W-:Y:S01]  /*26000*/  IMAD.IADD R4, R248, 0x1, -R166 ;  /* 0x00000001f8047824 */ /* 0x000fe200078e0aa6 */
[----:B------:R-:W-:Y:S01]  /*26010*/  FSEL R6, R6, -INF , !P6 ;  /* 0xff80000006067808 */ /* 0x000fe20007000000 */
[C---:B------:R-:W-:Y:S01]  /*26020*/  FFMA.FTZ R9, -R242.reuse, R190, R9 ;  /* 0x000000bef2097223 */ /* 0x040fe20000010109 */
[C---:B------:R-:W-:Y:S01]  /*26030*/  ISETP.GE.AND P6, PT, R183.reuse, R247, PT ;  /* 0x000000f7b700720c */ /* 0x040fe20003fc6270 */
[C---:B------:R-:W-:Y:S01]  /*26040*/  FFMA.FTZ R12, -R242.reuse, R187, R12 ;  /* 0x000000bbf20c7223 */ /* 0x040fe2000001010c */
[C---:B------:R-:W-:Y:S01]  /*26050*/  ISETP.GE.AND P3, PT, R183.reuse, R244, PT ;  /* 0x000000f4b700720c */ /* 0x040fe20003f66270 */
[C---:B------:R-:W-:Y:S01]  /*26060*/  FFMA.FTZ R13, -R242.reuse, R186, R13 ;  /* 0x000000baf20d7223 */ /* 0x040fe2000001010d */
[----:B------:R-:W-:Y:S01]  /*26070*/  IABS R4, R4 ;  /* 0x0000000400047213 */ /* 0x000fe20000000000 */
[----:B------:R-:W-:Y:S01]  /*26080*/  FFMA.FTZ R17, -R242, R179, R17 ;  /* 0x000000b3f2117223 */ /* 0x000fe20000010111 */
[C---:B------:R-:W-:Y:S01]  /*26090*/  ISETP.GE.OR P6, PT, R183.reuse, R246, !P6 ;  /* 0x000000f6b700720c */ /* 0x040fe200077c6670 */
[----:B------:R-:W-:Y:S01]  /*260a0*/  IMAD.IADD R176, R248, 0x1, -R169 ;  /* 0x00000001f8b07824 */ /* 0x000fe200078e0aa9 */
[----:B------:R-:W-:Y:S01]  /*260b0*/  ISETP.GE.OR P3, PT, R183, R243, !P3 ;  /* 0x000000f3b700720c */ /* 0x000fe20005f66670 */
[----:B------:R-:W-:Y:S01]  /*260c0*/  FFMA.FTZ R16, -R242, R185, R16 ;  /* 0x000000b9f2107223 */ /* 0x000fe20000010110 */
[----:B------:R-:W3:Y:S01]  /*260d0*/  I2F R183, R4 ;  /* 0x0000000400b77306 */ /* 0x000ee20000201400 */
[C---:B------:R-:W-:Y:S01]  /*260e0*/  ISETP.GE.AND P4, PT, R191.reuse, R244, PT ;  /* 0x000000f4bf00720c */ /* 0x040fe20003f86270 */
[----:B------:R-:W-:Y:S01]  /*260f0*/  IMAD.IADD R190, R248, 0x1, -R164 ;  /* 0x00000001f8be7824 */ /* 0x000fe200078e0aa4 */
[----:B------:R-:W-:Y:S01]  /*26100*/  FSEL R8, R8, -INF , !P1 ;  /* 0xff80000008087808 */ /* 0x000fe20004800000 */
[C---:B------:R-:W-:Y:S01]  /*26110*/  FFMA.FTZ R20, -R242.reuse, R177, R20 ;  /* 0x000000b1f2147223 */ /* 0x040fe20000010114 */
[----:B------:R-:W-:Y:S01]  /*26120*/  ISETP.GE.OR P4, PT, R191, R243, !P4 ;  /* 0x000000f3bf00720c */ /* 0x000fe20006786670 */
[C---:B------:R-:W-:Y:S01]  /*26130*/  FFMA.FTZ R7, -R242.reuse, R184, R7 ;  /* 0x000000b8f2077223 */ /* 0x040fe20000010107 */
[----:B------:R-:W-:Y:S01]  /*26140*/  IADD3 R191, R245, -R181, RZ ;  /* 0x800000b5f5bf7210 */ /* 0x000fe20007ffe0ff */
[C---:B------:R-:W-:Y:S01]  /*26150*/  FFMA.FTZ R21, -R242.reuse, R170, R21 ;  /* 0x000000aaf2157223 */ /* 0x040fe20000010115 */
[----:B------:R-:W-:Y:S01]  /*26160*/  FSEL R9, R9, -INF , !P2 ;  /* 0xff80000009097808 */ /* 0x000fe20005000000 */
[----:B------:R-:W-:Y:S01]  /*26170*/  FFMA.FTZ R14, -R242, R174, R14 ;  /* 0x000000aef20e7223 */ /* 0x000fe2000001010e */
[----:B------:R-:W-:Y:S01]  /*26180*/  ISETP.GE.AND P1, PT, R182, R247, PT ;  /* 0x000000f7b600720c */ /* 0x000fe20003f26270 */
[----:B------:R-:W-:Y:S01]  /*26190*/  FFMA.FTZ R15, -R242, R173, R15 ;  /* 0x000000adf20f7223 */ /* 0x000fe2000001010f */
[----:B------:R-:W-:Y:S01]  /*261a0*/  ISETP.GE.AND P2, PT, R182, R244, PT ;  /* 0x000000f4b600720c */ /* 0x000fe20003f46270 */
[----:B-1----:R-:W-:Y:S01]  /*261b0*/  FFMA.FTZ R10, -R242, R178, R10 ;  /* 0x000000b2f20a7223 */ /* 0x002fe2000001010a */
[----:B------:R-:W-:Y:S01]  /*261c0*/  ISETP.GE.OR P1, PT, R182, R246, !P1 ;  /* 0x000000f6b600720c */ /* 0x000fe20004f26670 */
[----:B------:R-:W-:Y:S01]  /*261d0*/  FFMA.FTZ R11, -R242, R175, R11 ;  /* 0x000000aff20b7223 */ /* 0x000fe2000001010b */
[----:B------:R-:W-:Y:S02]  /*261e0*/  ISETP.GE.OR P2, PT, R182, R243, !P2 ;  /* 0x000000f3b600720c */ /* 0x000fe40005746670 */
[----:B------:R-:W-:Y:S02]  /*261f0*/  FSEL R198, R12, -INF , !P6 ;  /* 0xff8000000cc67808 */ /* 0x000fe40007000000 */
[----:B------:R-:W-:Y:S02]  /*26200*/  IADD3 R12, R3, 0x31, RZ ;  /* 0x00000031030c7810 */ /* 0x000fe40007ffe0ff */
[----:B------:R-:W-:Y:S01]  /*26210*/  FSEL R199, R13, -INF , !P1 ;  /* 0xff8000000dc77808 */ /* 0x000fe20004800000 */
[----:B---3--:R-:W-:Y:S01]  /*26220*/  FFMA.FTZ R25, -R242, R183, R25 ;  /* 0x000000b7f2197223 */ /* 0x008fe20000010119 */
[----:B------:R-:W-:Y:S02]  /*26230*/  IABS R4, R191 ;  /* 0x000000bf00047213 */ /* 0x000fe40000000000 */
[CC--:B------:R-:W-:Y:S02]  /*26240*/  ISETP.GE.AND P6, PT, R181.reuse, R247.reuse, PT ;  /* 0x000000f7b500720c */ /* 0x0c0fe40003fc6270 */
[----:B------:R-:W1:Y:S01]  /*26250*/  I2F R182, R4 ;  /* 0x0000000400b67306 */ /* 0x000e620000201400 */
[----:B------:R-:W-:Y:S02]  /*26260*/  IABS R176, R176 ;  /* 0x000000b000b07213 */ /* 0x000fe40000000000 */
[----:B------:R-:W-:Y:S02]  /*26270*/  ISETP.GE.OR P6, PT, R181, R246, !P6 ;  /* 0x000000f6b500720c */ /* 0x000fe400077c6670 */
[----:B------:R-:W-:Y:S02]  /*26280*/  IABS R190, R190 ;  /* 0x000000be00be7213 */ /* 0x000fe40000000000 */
[----:B------:R-:W-:Y:S02]  /*26290*/  FSEL R223, R16, -INF , !P6 ;  /* 0xff80000010df7808 */ /* 0x000fe40007000000 */
[CC--:B------:R-:W-:Y:S01]  /*262a0*/  ISETP.GE.AND P6, PT, R180.reuse, R247.reuse, PT ;  /* 0x000000f7b400720c */ /* 0x0c0fe20003fc6270 */
[----:B------:R-:W3:Y:S01]  /*262b0*/  I2F R176, R176 ;  /* 0x000000b000b07306 */ /* 0x000ee20000201400 */
[----:B------:R-:W-:Y:S02]  /*262c0*/  IADD3 R16, R245, -R172, RZ ;  /* 0x800000acf5107210 */ /* 0x000fe40007ffe0ff */
[----:B------:R-:W-:Y:S02]  /*262d0*/  ISETP.GE.OR P6, PT, R180, R246, !P6 ;  /* 0x000000f6b400720c */ /* 0x000fe400077c6670 */
[----:B------:R-:W-:Y:S02]  /*262e0*/  IABS R16, R16 ;  /* 0x0000001000107213 */ /* 0x000fe40000000000 */
[----:B------:R-:W-:Y:S02]  /*262f0*/  FSEL R251, R17, -INF , !P6 ;  /* 0xff80000011fb7808 */ /* 0x000fe40007000000 */
[-C--:B------:R-:W-:Y:S01]  /*26300*/  ISETP.GE.AND P6, PT, R172, R247.reuse, PT ;  /* 0x000000f7ac00720c */ /* 0x080fe20003fc6270 */
[----:B------:R-:W4:Y:S01]  /*26310*/  I2F R184, R190 ;  /* 0x000000be00b87306 */ /* 0x000f220000201400 */
[----:B------:R-:W-:Y:S02]  /*26320*/  FSEL R252, R14, -INF , !P3 ;  /* 0xff8000000efc7808 */ /* 0x000fe40005800000 */
[----:B------:R-:W-:Y:S01]  /*26330*/  ISETP.GE.OR P6, PT, R172, R246, !P6 ;  /* 0x000000f6ac00720c */ /* 0x000fe200077c6670 */
[----:B-1----:R-:W-:Y:S01]  /*26340*/  FFMA.FTZ R18, -R242, R182, R18 ;  /* 0x000000b6f2127223 */ /* 0x002fe20000010112 */
[C---:B------:R-:W-:Y:S02]  /*26350*/  IADD3 R4, R245.reuse, -R180, RZ ;  /* 0x800000b4f5047210 */ /* 0x040fe40007ffe0ff */
[----:B------:R-:W-:Y:S01]  /*26360*/  FSEL R187, R20, -INF , !P6 ;  /* 0xff80000014bb7808 */ /* 0x000fe20007000000 */
[----:B------:R-:W-:Y:S01]  /*26370*/  IMAD.IADD R20, R245, 0x1, -R171 ;  /* 0x00000001f5147824 */ /* 0x000fe200078e0aab */
[----:B------:R-:W-:Y:S01]  /*26380*/  IABS R4, R4 ;  /* 0x0000000400047213 */ /* 0x000fe20000000000 */
[----:B------:R-:W1:Y:S01]  /*26390*/  I2F R16, R16 ;  /* 0x0000001000107306 */ /* 0x000e620000201400 */
[CC--:B------:R-:W-:Y:S02]  /*263a0*/  ISETP.GE.AND P6, PT, R171.reuse, R247.reuse, PT ;  /* 0x000000f7ab00720c */ /* 0x0c0fe40003fc6270 */
[----:B------:R-:W-:Y:S01]  /*263b0*/  MOV R13, R4 ;  /* 0x00000004000d7202 */ /* 0x000fe20000000f00 */
[----:B------:R-:W-:Y:S01]  /*263c0*/  IMAD.IADD R4, R248, 0x1, -R12 ;  /* 0x00000001f8047824 */ /* 0x000fe200078e0a0c */
[----:B------:R-:W-:Y:S01]  /*263d0*/  ISETP.GE.OR P6, PT, R171, R246, !P6 ;  /* 0x000000f6ab00720c */ /* 0x000fe200077c6670 */
[C---:B---3--:R-:W-:Y:S01]  /*263e0*/  FFMA.FTZ R24, -R242.reuse, R176, R24 ;  /* 0x000000b0f2187223 */ /* 0x048fe20000010118 */
[----:B------:R-:W-:Y:S02]  /*263f0*/  ISETP.GE.AND P3, PT, R169, R244, PT ;  /* 0x000000f4a900720c */ /* 0x000fe40003f66270 */
[----:B------:R-:W-:Y:S01]  /*26400*/  IABS R4, R4 ;  /* 0x0000000400047213 */ /* 0x000fe20000000000 */
[----:B------:R-:W3:Y:S01]  /*26410*/  I2F R13, R13 ;  /* 0x0000000d000d7306 */ /* 0x000ee20000201400 */
[----:B------:R-:W-:Y:S02]  /*26420*/  FSEL R193, R21, -INF , !P6 ;  /* 0xff80000015c17808 */ /* 0x000fe40007000000 */
[C---:B------:R-:W-:Y:S01]  /*26430*/  ISETP.GE.AND P6, PT, R169.reuse, R247, PT ;  /* 0x000000f7a900720c */ /* 0x040fe20003fc6270 */
[----:B----4-:R-:W-:Y:S01]  /*26440*/  FFMA.FTZ R28, -R242, R184, R28 ;  /* 0x000000b8f21c7223 */ /* 0x010fe2000001011c */
[C---:B------:R-:W-:Y:S02]  /*26450*/  ISETP.GE.OR P3, PT, R169.reuse, R243, !P3 ;  /* 0x000000f3a900720c */ /* 0x040fe40005f66670 */
[----:B------:R-:W-:Y:S02]  /*26460*/  ISETP.GE.OR P6, PT, R169, R246, !P6 ;  /* 0x000000f6a900720c */ /* 0x000fe400077c6670 */
[----:B------:R-:W-:Y:S01]  /*26470*/  IADD3 R169, R245, -R169, RZ ;  /* 0x800000a9f5a97210 */ /* 0x000fe20007ffe0ff */
[----:B------:R-:W4:Y:S01]  /*26480*/  I2F R179, R4 ;  /* 0x0000000400b37306 */ /* 0x000f220000201400 */
[----:B------:R-:W-:Y:S02]  /*26490*/  FSEL R186, R24, -INF , !P6 ;  /* 0xff80000018ba7808 */ /* 0x000fe40007000000 */
[----:B------:R-:W-:Y:S01]  /*264a0*/  ISETP.GE.AND P6, PT, R166, R247, PT ;  /* 0x000000f7a600720c */ /* 0x000fe20003fc6270 */
[----:B-1----:R-:W-:Y:S01]  /*264b0*/  FFMA.FTZ R22, -R242, R16, R22 ;  /* 0x00000010f2167223 */ /* 0x002fe20000010116 */
[----:B------:R-:W-:Y:S02]  /*264c0*/  FMNMX.FTZ R16, R168, R2, !PT ;  /* 0x00000002a8107209 */ /* 0x000fe40007810000 */
[----:B------:R-:W-:Y:S02]  /*264d0*/  ISETP.GE.OR P6, PT, R166, R246, !P6 ;  /* 0x000000f6a600720c */ /* 0x000fe400077c6670 */
[----:B------:R-:W-:Y:S02]  /*264e0*/  IABS R169, R169 ;  /* 0x000000a900a97213 */ /* 0x000fe40000000000 */
[----:B------:R-:W-:Y:S02]  /*264f0*/  FSEL R24, R15, -INF , !P2 ;  /* 0xff8000000f187808 */ /* 0x000fe40005000000 */
[----:B------:R-:W-:Y:S01]  /*26500*/  FSEL R7, R7, -INF , !P0 ;  /* 0xff80000007077808 */ /* 0x000fe20004000000 */
[----:B------:R-:W1:Y:S01]  /*26510*/  I2F R15, R169 ;  /* 0x000000a9000f7306 */ /* 0x000e620000201400 */
[----:B------:R-:W-:Y:S01]  /*26520*/  ISETP.GE.AND P0, PT, R180, R244, PT ;  /* 0x000000f4b400720c */ /* 0x000fe20003f06270 */
[----:B---3--:R-:W-:Y:S01]  /*26530*/  FFMA.FTZ R19, -R242, R13, R19 ;  /* 0x0000000df2137223 */ /* 0x008fe20000010113 */
[----:B------:R-:W-:Y:S02]  /*26540*/  FSEL R185, R25, -INF , !P6 ;  /* 0xff80000019b97808 */ /* 0x000fe40007000000 */
[C---:B------:R-:W-:Y:S02]  /*26550*/  ISETP.GE.AND P6, PT, R164.reuse, R247, PT ;  /* 0x000000f7a400720c */ /* 0x040fe40003fc6270 */
[----:B------:R-:W-:Y:S02]  /*26560*/  FMNMX.FTZ R16, R5, R16, !PT ;  /* 0x0000001005107209 */ /* 0x000fe40007810000 */
[----:B------:R-:W-:Y:S01]  /*26570*/  ISETP.GE.OR P6, PT, R164, R246, !P6 ;  /* 0x000000f6a400720c */ /* 0x000fe200077c6670 */
[----:B----4-:R-:W-:Y:S01]  /*26580*/  FFMA.FTZ R29, -R242, R179, R29 ;  /* 0x000000b3f21d7223 */ /* 0x010fe2000001011d */
[----:B------:R-:W-:Y:S02]  /*26590*/  IADD3 R4, R3, 0x38, RZ ;  /* 0x0000003803047810 */ /* 0x000fe40007ffe0ff */
[----:B------:R-:W-:Y:S02]  /*265a0*/  FMNMX.FTZ R16, R8, R16, !PT ;  /* 0x0000001008107209 */ /* 0x000fe40007810000 */
[----:B------:R-:W-:Y:S02]  /*265b0*/  IADD3 R17, R248, -R4, RZ ;  /* 0x80000004f8117210 */ /* 0x000fe40007ffe0ff */
[----:B------:R-:W-:Y:S02]  /*265c0*/  ISETP.GE.OR P0, PT, R180, R243, !P0 ;  /* 0x000000f3b400720c */ /* 0x000fe40004706670 */
[----:B------:R-:W-:Y:S02]  /*265d0*/  IABS R17, R17 ;  /* 0x0000001100117213 */ /* 0x000fe40000000000 */
[----:B------:R-:W-:Y:S02]  /*265e0*/  FSEL R180, R28, -INF , !P6 ;  /* 0xff8000001cb47808 */ /* 0x000fe40007000000 */
[----:B------:R-:W-:Y:S01]  /*265f0*/  FSEL R19, R19, -INF , !P0 ;  /* 0xff80000013137808 */ /* 0x000fe20004000000 */
[----:B-1----:R-:W-:Y:S01]  /*26600*/  FFMA.FTZ R26, -R242, R15, R26 ;  /* 0x0000000ff21a7223 */ /* 0x002fe2000001011a */
[----:B------:R-:W1:Y:S01]  /*26610*/  I2F R17, R17 ;  /* 0x0000001100117306 */ /* 0x000e620000201400 */
[C---:B------:R-:W-:Y:S02]  /*26620*/  ISETP.GE.AND P6, PT, R12.reuse, R247, PT ;  /* 0x000000f70c00720c */ /* 0x040fe40003fc6270 */
[-C--:B------:R-:W-:Y:S02]  /*26630*/  ISETP.GE.AND P0, PT, R12, R244.reuse, PT ;  /* 0x000000f40c00720c */ /* 0x080fe40003f06270 */
[----:B------:R-:W-:Y:S02]  /*26640*/  ISETP.GE.AND P2, PT, R166, R244, PT ;  /* 0x000000f4a600720c */ /* 0x000fe40003f46270 */
[----:B------:R-:W-:Y:S02]  /*26650*/  IABS R20, R20 ;  /* 0x0000001400147213 */ /* 0x000fe40000000000 */
[C---:B------:R-:W-:Y:S02]  /*26660*/  ISETP.GE.OR P6, PT, R12.reuse, R246, !P6 ;  /* 0x000000f60c00720c */ /* 0x040fe400077c6670 */
[-C--:B------:R-:W-:Y:S02]  /*26670*/  ISETP.GE.OR P0, PT, R12, R243.reuse, !P0 ;  /* 0x000000f30c00720c */ /* 0x080fe40004706670 */
[----:B------:R-:W-:Y:S01]  /*26680*/  ISETP.GE.OR P2, PT, R166, R243, !P2 ;  /* 0x000000f3a600720c */ /* 0x000fe20005746670 */
[C---:B------:R-:W-:Y:S01]  /*26690*/  IMAD.IADD R166, R245.reuse, 0x1, -R166 ;  /* 0x00000001f5a67824 */ /* 0x040fe200078e0aa6 */
[----:B------:R-:W3:Y:S01]  /*266a0*/  I2F R20, R20 ;  /* 0x0000001400147306 */ /* 0x000ee20000201400 */
[----:B------:R-:W-:Y:S02]  /*266b0*/  FSEL R10, R10, -INF , !P5 ;  /* 0xff8000000a0a7808 */ /* 0x000fe40006800000 */
[----:B------:R-:W-:Y:S02]  /*266c0*/  IADD3 R14, R245, -R164, RZ ;  /* 0x800000a4f50e7210 */ /* 0x000fe40007ffe0ff */
[----:B------:R-:W-:Y:S02]  /*266d0*/  IABS R13, R166 ;  /* 0x000000a6000d7213 */ /* 0x000fe40000000000 */
[----:B------:R-:W-:Y:S01]  /*266e0*/  FSEL R11, R11, -INF , !P4 ;  /* 0xff8000000b0b7808 */ /* 0x000fe20006000000 */
[----:B-1----:R-:W-:Y:S01]  /*266f0*/  FFMA.FTZ R32, -R242, R17, R32 ;  /* 0x00000011f2207223 */ /* 0x002fe20000010120 */
[----:B------:R-:W-:Y:S01]  /*26700*/  FMNMX.FTZ R17, R9, R16, !PT ;  /* 0x0000001009117209 */ /* 0x000fe20007810000 */
[----:B------:R-:W-:Y:S01]  /*26710*/  IMAD.IADD R16, R245, 0x1, -R12 ;  /* 0x00000001f5107824 */ /* 0x000fe200078e0a0c */
[----:B------:R-:W-:Y:S01]  /*26720*/  IADD3 R3, R3, 0x39, RZ ;  /* 0x0000003903037810 */ /* 0x000fe20007ffe0ff */
[----:B------:R-:W1:Y:S01]  /*26730*/  I2F R13, R13 ;  /* 0x0000000d000d7306 */ /* 0x000e620000201400 */
[----:B------:R-:W-:Y:S02]  /*26740*/  FMNMX.FTZ R12, R198, R17, !PT ;  /* 0x00000011c60c7209 */ /* 0x000fe40007810000 */
[----:B------:R-:W-:Y:S02]  /*26750*/  FMNMX.FTZ R17, R6, R0, !PT ;  /* 0x0000000006117209 */ /* 0x000fe40007810000 */
[----:B------:R-:W-:Y:S02]  /*26760*/  ISETP.GE.AND P1, PT, R181, R244, PT ;  /* 0x000000f4b500720c */ /* 0x000fe40003f26270 */
[----:B------:R-:W-:Y:S02]  /*26770*/  FMNMX.FTZ R17, R7, R17, !PT ;  /* 0x0000001107117209 */ /* 0x000fe40007810000 */
[----:B------:R-:W-:Y:S02]  /*26780*/  IABS R14, R14 ;  /* 0x0000000e000e7213 */ /* 0x000fe40000000000 */
[----:B------:R-:W-:Y:S01]  /*26790*/  FMNMX.FTZ R17, R10, R17, !PT ;  /* 0x000000110a117209 */ /* 0x000fe20007810000 */
[----:B---3--:R-:W-:Y:S01]  /*267a0*/  FFMA.FTZ R23, -R242, R20, R23 ;  /* 0x00000014f2177223 */ /* 0x008fe20000010117 */
[----:B------:R-:W-:Y:S02]  /*267b0*/  IADD3 R170, R248, -R3, RZ ;  /* 0x80000003f8aa7210 */ /* 0x000fe40007ffe0ff */
[----:B------:R-:W-:Y:S01]  /*267c0*/  FMNMX.FTZ R17, R11, R17, !PT ;  /* 0x000000110b117209 */ /* 0x000fe20007810000 */
[----:B------:R-:W3:Y:S01]  /*267d0*/  I2F R14, R14 ;  /* 0x0000000e000e7306 */ /* 0x000ee20000201400 */
[----:B------:R-:W-:Y:S02]  /*267e0*/  ISETP.GE.OR P1, PT, R181, R243, !P1 ;  /* 0x000000f3b500720c */ /* 0x000fe40004f26670 */
[----:B------:R-:W-:Y:S02]  /*267f0*/  IABS R16, R16 ;  /* 0x0000001000107213 */ /* 0x000fe40000000000 */
[----:B------:R-:W-:Y:S02]  /*26800*/  FMNMX.FTZ R12, R199, R12, !PT ;  /* 0x0000000cc70c7209 */ /* 0x000fe40007810000 */
[----:B------:R-:W-:Y:S01]  /*26810*/  IADD3 R15, R245, -R4, RZ ;  /* 0x80000004f50f7210 */ /* 0x000fe20007ffe0ff */
[----:B-1----:R-:W-:Y:S01]  /*26820*/  FFMA.FTZ R27, -R242, R13, R27 ;  /* 0x0000000df21b7223 */ /* 0x002fe2000001011b */
[----:B------:R-:W-:Y:S01]  /*26830*/  FMNMX.FTZ R17, R252, R17, !PT ;  /* 0x00000011fc117209 */ /* 0x000fe20007810000 */
[----:B------:R-:W1:Y:S01]  /*26840*/  I2F R16, R16 ;  /* 0x0000001000107306 */ /* 0x000e620000201400 */
[----:B------:R-:W-:Y:S02]  /*26850*/  IABS R170, R170 ;  /* 0x000000aa00aa7213 */ /* 0x000fe40000000000 */
[----:B------:R-:W-:Y:S02]  /*26860*/  FSEL R25, R18, -INF , !P1 ;  /* 0xff80000012197808 */ /* 0x000fe40004800000 */
[----:B------:R-:W-:Y:S02]  /*26870*/  IABS R15, R15 ;  /* 0x0000000f000f7213 */ /* 0x000fe40000000000 */
[----:B------:R-:W-:Y:S02]  /*26880*/  FMNMX.FTZ R18, R223, R12, !PT ;  /* 0x0000000cdf127209 */ /* 0x000fe40007810000 */
[----:B------:R-:W-:Y:S01]  /*26890*/  IADD3 R12, R245, -R3, RZ ;  /* 0x80000003f50c7210 */ /* 0x000fe20007ffe0ff */
[----:B------:R-:W4:Y:S01]  /*268a0*/  I2F R170, R170 ;  /* 0x000000aa00aa7306 */ /* 0x000f220000201400 */
[----:B------:R-:W-:Y:S02]  /*268b0*/  FMNMX.FTZ R17, R24, R17, !PT ;  /* 0x0000001118117209 */ /* 0x000fe40007810000 */
[----:B------:R-:W-:Y:S01]  /*268c0*/  ISETP.GE.AND P5, PT, R172, R244, PT ;  /* 0x000000f4ac00720c */ /* 0x000fe20003fa6270 */
[----:B---3--:R-:W-:Y:S01]  /*268d0*/  FFMA.FTZ R30, -R242, R14, R30 ;  /* 0x0000000ef21e7223 */ /* 0x008fe2000001011e */
[----:B------:R-:W-:Y:S02]  /*268e0*/  IABS R12, R12 ;  /* 0x0000000c000c7213 */ /* 0x000fe40000000000 */
[----:B------:R-:W-:Y:S02]  /*268f0*/  FMNMX.FTZ R18, R251, R18, !PT ;  /* 0x00000012fb127209 */ /* 0x000fe40007810000 */
[----:B------:R-:W-:Y:S01]  /*26900*/  ISETP.GE.OR P5, PT, R172, R243, !P5 ;  /* 0x000000f3ac00720c */ /* 0x000fe20006fa6670 */
[----:B------:R-:W3:Y:S01]  /*26910*/  I2F R15, R15 ;  /* 0x0000000f000f7306 */ /* 0x000ee20000201400 */
[----:B------:R-:W-:Y:S02]  /*26920*/  FMNMX.FTZ R17, R25, R17, !PT ;  /* 0x0000001119117209 */ /* 0x000fe40007810000 */
[----:B------:R-:W-:Y:S01]  /*26930*/  ISETP.GE.AND P4, PT, R171, R244, PT ;  /* 0x000000f4ab00720c */ /* 0x000fe20003f86270 */
[----:B-1----:R-:W-:Y:S01]  /*26940*/  FFMA.FTZ R31, -R242, R16, R31 ;  /* 0x00000010f21f7223 */ /* 0x002fe2000001011f */
[----:B------:R-:W-:Y:S02]  /*26950*/  MOV R28, R193 ;  /* 0x000000c1001c7202 */ /* 0x000fe40000000f00 */
[----:B------:R-:W-:Y:S02]  /*26960*/  FMNMX.FTZ R18, R187, R18, !PT ;  /* 0x00000012bb127209 */ /* 0x000fe40007810000 */
[----:B------:R-:W-:Y:S01]  /*26970*/  FSEL R184, R22, -INF , !P5 ;  /* 0xff80000016b87808 */ /* 0x000fe20006800000 */
[----:B------:R-:W1:Y:S01]  /*26980*/  I2F R12, R12 ;  /* 0x0000000c000c7306 */ /* 0x000e620000201400 */
[----:B------:R-:W-:Y:S02]  /*26990*/  ISETP.GE.OR P4, PT, R171, R243, !P4 ;  /* 0x000000f3ab00720c */ /* 0x000fe40006786670 */
[----:B------:R-:W-:Y:S01]  /*269a0*/  FMNMX.FTZ R17, R19, R17, !PT ;  /* 0x0000001113117209 */ /* 0x000fe20007810000 */
[----:B----4-:R-:W-:Y:S01]  /*269b0*/  FFMA.FTZ R33, -R242, R170, R33 ;  /* 0x000000aaf2217223 */ /* 0x010fe20000010121 */
[----:B------:R-:W-:Y:S02]  /*269c0*/  FMNMX.FTZ R18, R28, R18, !PT ;  /* 0x000000121c127209 */ /* 0x000fe40007810000 */
[----:B------:R-:W-:Y:S02]  /*269d0*/  FSEL R183, R23, -INF , !P4 ;  /* 0xff80000017b77808 */ /* 0x000fe40006000000 */
[----:B------:R-:W-:Y:S01]  /*269e0*/  FMNMX.FTZ R17, R184, R17, !PT ;  /* 0x00000011b8117209 */ /* 0x000fe20007810000 */
[----:B------:R-:W-:Y:S01]  /*269f0*/  LDSM.16.MT88.4 R20, [R221+0x10000] ;  /* 0x01000000dd14783b */ /* 0x000fe20000004200 */
[----:B------:R-:W-:Y:S02]  /*26a00*/  FMNMX.FTZ R18, R186, R18, !PT ;  /* 0x00000012ba127209 */ /* 0x000fe40007810000 */
[----:B------:R-:W-:Y:S01]  /*26a10*/  ISETP.GE.AND P1, PT, R164, R244, PT ;  /* 0x000000f4a400720c */ /* 0x000fe20003f26270 */
[----:B---3--:R-:W-:Y:S01]  /*26a20*/  FFMA.FTZ R34, -R242, R15, R34 ;  /* 0x0000000ff2227223 */ /* 0x008fe20000010122 */
[----:B------:R-:W-:Y:S02]  /*26a30*/  FSEL R182, R26, -INF , !P3 ;  /* 0xff8000001ab67808 */ /* 0x000fe40005800000 */
[----:B------:R-:W-:Y:S02]  /*26a40*/  FMNMX.FTZ R17, R183, R17, !PT ;  /* 0x00000011b7117209 */ /* 0x000fe40007810000 */
[----:B------:R-:W-:Y:S02]  /*26a50*/  FSEL R179, R29, -INF , !P6 ;  /* 0xff8000001db37808 */ /* 0x000fe40007000000 */
[----:B------:R-:W-:Y:S02]  /*26a60*/  FMNMX.FTZ R18, R185, R18, !PT ;  /* 0x00000012b9127209 */ /* 0x000fe40007810000 */
[----:B------:R-:W-:Y:S01]  /*26a70*/  ISETP.GE.AND P6, PT, R4, R247, PT ;  /* 0x000000f70400720c */ /* 0x000fe20003fc6270 */
[----:B-1----:R-:W-:Y:S01]  /*26a80*/  FFMA.FTZ R35, -R242, R12, R35 ;  /* 0x0000000cf2237223 */ /* 0x002fe20000010123 */
[----:B------:R-:W-:Y:S02]  /*26a90*/  ISETP.GE.OR P1, PT, R164, R243, !P1 ;  /* 0x000000f3a400720c */ /* 0x000fe40004f26670 */
[----:B------:R-:W-:Y:S02]  /*26aa0*/  FSEL R181, R27, -INF , !P2 ;  /* 0xff8000001bb57808 */ /* 0x000fe40005000000 */
[----:B------:R-:W-:Y:S02]  /*26ab0*/  FMNMX.FTZ R17, R182, R17, !PT ;  /* 0x00000011b6117209 */ /* 0x000fe40007810000 */
[----:B------:R-:W-:Y:S02]  /*26ac0*/  FMNMX.FTZ R18, R180, R18, !PT ;  /* 0x00000012b4127209 */ /* 0x000fe40007810000 */
[----:B------:R-:W-:Y:S02]  /*26ad0*/  ISETP.GE.AND P5, PT, R3, R247, PT ;  /* 0x000000f70300720c */ /* 0x000fe40003fa6270 */
[----:B------:R-:W-:Y:S02]  /*26ae0*/  ISETP.GE.OR P6, PT, R4, R246, !P6 ;  /* 0x000000f60400720c */ /* 0x000fe400077c6670 */
[----:B------:R-:W-:Y:S02]  /*26af0*/  FSEL R175, R30, -INF , !P1 ;  /* 0xff8000001eaf7808 */ /* 0x000fe40004800000 */
[----:B------:R-:W-:Y:S02]  /*26b00*/  FMNMX.FTZ R17, R181, R17, !PT ;  /* 0x00000011b5117209 */ /* 0x000fe40007810000 */
[----:B------:R-:W-:Y:S02]  /*26b10*/  ISETP.GE.AND P3, PT, R4, R244, PT ;  /* 0x000000f40400720c */ /* 0x000fe40003f66270 */
[----:B------:R-:W-:Y:S02]  /*26b20*/  ISETP.GE.OR P5, PT, R3, R246, !P5 ;  /* 0x000000f60300720c */ /* 0x000fe40006fa6670 */
[----:B------:R-:W-:Y:S02]  /*26b30*/  FSEL R177, R32, -INF , !P6 ;  /* 0xff80000020b17808 */ /* 0x000fe40007000000 */
[----:B------:R-:W-:Y:S02]  /*26b40*/  FMNMX.FTZ R18, R179, R18, !PT ;  /* 0x00000012b3127209 */ /* 0x000fe40007810000 */
[----:B------:R-:W-:Y:S02]  /*26b50*/  FSEL R174, R31, -INF , !P0 ;  /* 0xff8000001fae7808 */ /* 0x000fe40004000000 */
[----:B------:R-:W-:Y:S02]  /*26b60*/  FMNMX.FTZ R17, R175, R17, !PT ;  /* 0x00000011af117209 */ /* 0x000fe40007810000 */
[-C--:B------:R-:W-:Y:S02]  /*26b70*/  ISETP.GE.OR P3, PT, R4, R243.reuse, !P3 ;  /* 0x000000f30400720c */ /* 0x080fe40005f66670 */
        /* <DEDUP_REMOVED lines=11> */
[----:B------:R-:W3:Y:S01]  /*26c30*/  SHFL.BFLY PT, R4, R3, 0x2, 0x1f ;  /* 0x0c401f0003047f89 */ /* 0x000ee200000e0000 */
[----:B-1----:R-:W-:Y:S07]  /*26c40*/  FMNMX.FTZ R14, R13, R14, !PT ;  /* 0x0000000e0d0e7209 */ /* 0x002fee0007810000 */
[----:B------:R-:W1:Y:S01]  /*26c50*/  SHFL.BFLY PT, R164, R14, 0x1, 0x1f ;  /* 0x0c201f000ea47f89 */ /* 0x000e6200000e0000 */
[----:B---3--:R-:W-:Y:S07]  /*26c60*/  FMNMX.FTZ R4, R3, R4, !PT ;  /* 0x0000000403047209 */ /* 0x008fee0007810000 */
[----:B------:R-:W3:Y:S01]  /*26c70*/  SHFL.BFLY PT, R3, R4, 0x1, 0x1f ;  /* 0x0c201f0004037f89 */ /* 0x000ee200000e0000 */
[----:B-1----:R-:W-:Y:S07]  /*26c80*/  FMNMX.FTZ R164, R14, R164, !PT ;  /* 0x000000a40ea47209 */ /* 0x002fee0007810000 */
[----:B------:R-:W1:Y:S01]  /*26c90*/  LDSM.16.MT88.4 R12, [R222+0x10000] ;  /* 0x01000000de0c783b */ /* 0x000e620000004200 */
[----:B------:R-:W-:Y:S01]  /*26ca0*/  FSETP.NEU.FTZ.AND P1, PT, R164, -INF , PT ;  /* 0xff800000a400780b */ /* 0x000fe20003f3d000 */
[----:B--2---:R-:W-:Y:S01]  /*26cb0*/  FMUL.FTZ R178, R165, R164 ;  /* 0x000000a4a5b27220 */ /* 0x004fe20000410000 */
[----:B---3--:R-:W-:Y:S02]  /*26cc0*/  FMNMX.FTZ R3, R4, R3, !PT ;  /* 0x0000000304037209 */ /* 0x008fe40007810000 */
[----:B------:R-:W-:Y:S02]  /*26cd0*/  FSEL R4, R164, RZ, P1 ;  /* 0x000000ffa4047208 */ /* 0x000fe40000800000 */
[----:B------:R-:W-:Y:S01]  /*26ce0*/  FSETP.NEU.FTZ.AND P0, PT, R3, -INF , PT ;  /* 0xff8000000300780b */ /* 0x000fe20003f1d000 */
[----:B------:R-:W-:Y:S01]  /*26cf0*/  FMUL.FTZ R172, R165, R3 ;  /* 0x00000003a5ac7220 */ /* 0x000fe20000410000 */
[----:B------:R-:W-:Y:S01]  /*26d00*/  FSEL R178, R178, RZ, P1 ;  /* 0x000000ffb2b27208 */ /* 0x000fe20000800000 */
[----:B------:R-:W-:Y:S01]  /*26d10*/  FADD.FTZ R2, -R4, R2 ;  /* 0x0000000204027221 */ /* 0x000fe20000010100 */
[----:B------:R-:W-:Y:S02]  /*26d20*/  FSEL R4, R3, RZ, P0 ;  /* 0x000000ff03047208 */ /* 0x000fe40000000000 */
[----:B------:R-:W-:Y:S01]  /*26d30*/  FSEL R172, R172, RZ, P0 ;  /* 0x000000ffacac7208 */ /* 0x000fe20000000000 */
[-C--:B------:R-:W-:Y:S01]  /*26d40*/  FFMA.FTZ R191, R168, R165.reuse, -R178 ;  /* 0x000000a5a8bf7223 */ /* 0x080fe200000108b2 */
[----:B------:R-:W-:Y:S01]  /*26d50*/  ISETP.GT.AND P0, PT, R240, R228, PT ;  /* 0x000000e4f000720c */ /* 0x000fe20003f04270 */
[----:B------:R-:W-:Y:S02]  /*26d60*/  FADD.FTZ R0, -R4, R0 ;  /* 0x0000000004007221 */ /* 0x000fe40000010100 */
[-CC-:B------:R-:W-:Y:S02]  /*26d70*/  FFMA.FTZ R190, R5, R165.reuse, -R178.reuse ;  /* 0x000000a505be7223 */ /* 0x180fe400000108b2 */
[-CC-:B------:R-:W-:Y:S01]  /*26d80*/  FFMA.FTZ R197, R8, R165.reuse, -R178.reuse ;  /* 0x000000a508c57223 */ /* 0x180fe200000108b2 */
[----:B------:R-:W-:Y:S01]  /*26d90*/  MUFU.EX2 R191, R191 ;  /* 0x000000bf00bf7308 */ /* 0x000fe20000000800 */
[-C--:B------:R-:W-:Y:S02]  /*26da0*/  FFMA.FTZ R196, R9, R165.reuse, -R178 ;  /* 0x000000a509c47223 */ /* 0x080fe400000108b2 */
[-CC-:B------:R-:W-:Y:S02]  /*26db0*/  FFMA.FTZ R195, R6, R165.reuse, -R172.reuse ;  /* 0x000000a506c37223 */ /* 0x180fe400000108ac */
[-CC-:B------:R-:W-:Y:S02]  /*26dc0*/  FFMA.FTZ R194, R7, R165.reuse, -R172.reuse ;  /* 0x000000a507c27223 */ /* 0x180fe400000108ac */
[-CC-:B------:R-:W-:Y:S02]  /*26dd0*/  FFMA.FTZ R193, R10, R165.reuse, -R172.reuse ;  /* 0x000000a50ac17223 */ /* 0x180fe400000108ac */
[-C--:B------:R-:W-:Y:S01]  /*26de0*/  FFMA.FTZ R192, R11, R165.reuse, -R172 ;  /* 0x000000a50bc07223 */ /* 0x080fe200000108ac */
[----:B------:R-:W2:Y:S01]  /*26df0*/  MUFU.EX2 R190, R190 ;  /* 0x000000be00be7308 */ /* 0x000ea20000000800 */
[C---:B------:R-:W-:Y:S02]  /*26e00*/  FMUL.FTZ R2, R165.reuse, R2 ;  /* 0x00000002a5027220 */ /* 0x040fe40000410000 */
[----:B------:R-:W-:Y:S02]  /*26e10*/  FMUL.FTZ R0, R165, R0 ;  /* 0x00000000a5007220 */ /* 0x000fe40000410000 */
[-CC-:B------:R-:W-:Y:S02]  /*26e20*/  FFMA.FTZ R180, R180, R165.reuse, -R178.reuse ;  /* 0x000000a5b4b47223 */ /* 0x180fe400000108b2 */
[-CC-:B------:R-:W-:Y:S02]  /*26e30*/  FFMA.FTZ R179, R179, R165.reuse, -R178.reuse ;  /* 0x000000a5b3b37223 */ /* 0x180fe400000108b2 */
[-C--:B------:R-:W-:Y:S01]  /*26e40*/  FFMA.FTZ R177, R177, R165.reuse, -R178 ;  /* 0x000000a5b1b17223 */ /* 0x080fe200000108b2 */
[----:B------:R-:W3:Y:S01]  /*26e50*/  MUFU.EX2 R2, R2 ;  /* 0x0000000200027308 */ /* 0x000ee20000000800 */
[-CC-:B------:R-:W-:Y:S02]  /*26e60*/  FFMA.FTZ R174, R174, R165.reuse, -R172.reuse ;  /* 0x000000a5aeae7223 */ /* 0x180fe400000108ac */
        /* <DEDUP_REMOVED lines=8> */
[-C--:B------:R-:W-:Y:S02]  /*26ef0*/  FFMA.FTZ R252, R252, R165.reuse, -R172 ;  /* 0x000000a5fcfc7223 */ /* 0x080fe400000108ac */
[-CC-:B------:R-:W-:Y:S02]  /*26f00*/  FFMA.FTZ R187, R187, R165.reuse, -R178.reuse ;  /* 0x000000a5bbbb7223 */ /* 0x180fe400000108b2 */
[-C--:B------:R-:W-:Y:S01]  /*26f10*/  FFMA.FTZ R186, R186, R165.reuse, -R178 ;  /* 0x000000a5baba7223 */ /* 0x080fe200000108b2 */
[----:B------:R-:W-:Y:S01]  /*26f20*/  MUFU.EX2 R197, R197 ;  /* 0x000000c500c57308 */ /* 0x000fe20000000800 */
[-C--:B------:R-:W-:Y:S02]  /*26f30*/  FFMA.FTZ R184, R184, R165.reuse, -R172 ;  /* 0x000000a5b8b87223 */ /* 0x080fe400000108ac */
[----:B------:R-:W-:Y:S02]  /*26f40*/  FFMA.FTZ R185, R185, R165, -R178 ;  /* 0x000000a5b9b97223 */ /* 0x000fe400000108b2 */
[C---:B---3--:R-:W-:Y:S02]  /*26f50*/  FMUL.FTZ R4, R2.reuse, R160 ;  /* 0x000000a002047220 */ /* 0x048fe40000410000 */
[C---:B------:R-:W-:Y:S01]  /*26f60*/  FMUL.FTZ R5, R2.reuse, R161 ;  /* 0x000000a102057220 */ /* 0x040fe20000410000 */
[----:B------:R-:W-:Y:S01]  /*26f70*/  MOV R161, R19 ;  /* 0x0000001300a17202 */ /* 0x000fe20000000f00 */
[C---:B------:R-:W-:Y:S01]  /*26f80*/  FMUL.FTZ R8, R2.reuse, R156 ;  /* 0x0000009c02087220 */ /* 0x040fe20000410000 */
[----:B------:R-:W2:Y:S01]  /*26f90*/  MUFU.EX2 R196, R196 ;  /* 0x000000c400c47308 */ /* 0x000ea20000000800 */
[----:B------:R-:W-:Y:S02]  /*26fa0*/  FMUL.FTZ R9, R2, R157 ;  /* 0x0000009d02097220 */ /* 0x000fe40000410000 */
[----:B------:R-:W-:Y:S02]  /*26fb0*/  IMAD.MOV.U32 R160, RZ, RZ, R28 ;  /* 0x000000ffffa07224 */ /* 0x000fe400078e001c */
[C---:B----4-:R-:W-:Y:S01]  /*26fc0*/  FMUL.FTZ R6, R0.reuse, R162 ;  /* 0x000000a200067220 */ /* 0x050fe20000410000 */
[----:B------:R-:W3:Y:S01]  /*26fd0*/  LDSM.16.MT88.4 R28, [R220+0x10000] ;  /* 0x01000000dc1c783b */ /* 0x000ee20000004200 */
[C---:B------:R-:W-:Y:S01]  /*26fe0*/  FMUL.FTZ R7, R0.reuse, R163 ;  /* 0x000000a300077220 */ /* 0x040fe20000410000 */
[----:B------:R-:W-:Y:S01]  /*26ff0*/  MOV R162, R25 ;  /* 0x0000001900a27202 */ /* 0x000fe20000000f00 */
[C---:B------:R-:W-:Y:S01]  /*27000*/  FMUL.FTZ R10, R0.reuse, R158 ;  /* 0x0000009e000a7220 */ /* 0x040fe20000410000 */
[----:B------:R-:W-:Y:S01]  /*27010*/  MUFU.EX2 R195, R195 ;  /* 0x000000c300c37308 */ /* 0x000fe20000000800 */
[C---:B------:R-:W-:Y:S02]  /*27020*/  FMUL.FTZ R11, R0.reuse, R159 ;  /* 0x0000009f000b7220 */ /* 0x040fe40000410000 */
[----:B------:R-:W-:Y:S01]  /*27030*/  FMUL.FTZ R19, R0, R151 ;  /* 0x0000009700137220 */ /* 0x000fe20000410000 */
[----:B------:R-:W-:Y:S01]  /*27040*/  LDSM.16.MT88.4 R156, [R221+0x12800] ;  /* 0x01280000dd9c783b */ /* 0x000fe20000004200 */
[C---:B------:R-:W-:Y:S02]  /*27050*/  FMUL.FTZ R16, R2.reuse, R148 ;  /* 0x0000009402107220 */ /* 0x040fe40000410000 */
[----:B------:R-:W-:Y:S02]  /*27060*/  FMUL.FTZ R17, R2, R149 ;  /* 0x0000009502117220 */ /* 0x000fe40000410000 */
[----:B------:R-:W-:Y:S01]  /*27070*/  FMUL.FTZ R18, R0, R150 ;  /* 0x0000009600127220 */ /* 0x000fe20000410000 */
[----:B------:R-:W4:Y:S01]  /*27080*/  MUFU.EX2 R194, R194 ;  /* 0x000000c200c27308 */ /* 0x000f220000000800 */
        /* <DEDUP_REMOVED lines=12> */
[C---:B-----5:R-:W-:Y:S01]  /*27150*/  FMUL.FTZ R36, R2.reuse, R36 ;  /* 0x0000002402247220 */ /* 0x060fe20000410000 */
[----:B------:R-:W2:Y:S01]  /*27160*/  MUFU.EX2 R192, R192 ;  /* 0x000000c000c07308 */ /* 0x000ea20000000800 */
[----:B------:R-:W-:Y:S01]  /*27170*/  LDSM.16.MT88.4 R132, [R220+0x12000] ;  /* 0x01200000dc84783b */ /* 0x000fe20000004200 */
[----:B------:R-:W-:Y:S01]  /*27180*/  FMUL.FTZ R37, R2, R37 ;  /* 0x0000002502257220 */ /* 0x000fe20000410000 */
[----:B----4-:R-:W-:Y:S01]  /*27190*/  F2FP.BF16.PACK_AB R169, R194, R195 ;  /* 0x000000c3c2a9723e */ /* 0x010fe200000010ff */
        /* <DEDUP_REMOVED lines=133> */
[C---:B---3--:R-:W-:Y:S03]  /*279f0*/  HMMA.16816.F32.BF16 R108, R168.reuse, R140, R108 ;  /* 0x0000008ca86c723c */ /* 0x048fe6000004186c */
[C---:B------:R-:W-:Y:S02]  /*27a00*/  FMUL.FTZ R114, R0.reuse, R114 ;  /* 0x0000007200727220 */ /* 0x040fe40000410000 */
[----:B------:R-:W-:Y:S02]  /*27a10*/  FMUL.FTZ R115, R0, R115 ;  /* 0x0000007300737220 */ /* 0x000fe40000410000 */
[--C-:B------:R-:W-:Y:S02]  /*27a20*/  FFMA.FTZ R140, R163, R165, -R172.reuse ;  /* 0x000000a5a38c7223 */ /* 0x100fe400000108ac */
[C---:B------:R-:W-:Y:S02]  /*27a30*/  FMUL.FTZ R116, R2.reuse, R116 ;  /* 0x0000007402747220 */ /* 0x040fe40000410000 */
[----:B------:R3:W-:Y:S01]  /*27a40*/  MUFU.EX2 R148, R140 ;  /* 0x0000008c00947308 */ /* 0x0007e20000000800 */
        /* <DEDUP_REMOVED lines=10> */
[--C-:B---3--:R-:W-:Y:S02]  /*27af0*/  FFMA.FTZ R140, R162, R165, -R172.reuse ;  /* 0x000000a5a28c7223 */ /* 0x108fe400000108ac */
[----:B------:R1:W3:Y:S01]  /*27b00*/  MUFU.EX2 R149, R136 ;  /* 0x0000008800957308 */ /* 0x0002e20000000800 */
[C---:B------:R-:W-:Y:S03]  /*27b10*/  HMMA.16816.F32.BF16 R120, R168.reuse, R138, R120 ;  /* 0x0000008aa878723c */ /* 0x040fe60000041878 */
[C---:B------:R-:W-:Y:S02]  /*27b20*/  FMUL.FTZ R124, R2.reuse, R124 ;  /* 0x0000007c027c7220 */ /* 0x040fe40000410000 */
[----:B------:R-:W-:Y:S02]  /*27b30*/  FMUL.FTZ R125, R2, R125 ;  /* 0x0000007d027d7220 */ /* 0x000fe40000410000 */
[C---:B------:R-:W-:Y:S02]  /*27b40*/  FMUL.FTZ R126, R0.reuse, R126 ;  /* 0x0000007e007e7220 */ /* 0x040fe40000410000 */
[----:B------:R3:W3:Y:S03]  /*27b50*/  MUFU.EX2 R150, R140 ;  /* 0x0000008c00967308 */ /* 0x0006e60000000800 */
        /* <DEDUP_REMOVED lines=10> */
[----:B----4-:R-:W-:Y:S01]  /*27c00*/  F2FP.BF16.PACK_AB R132, R199, R198 ;  /* 0x000000c6c784723e */ /* 0x010fe200000010ff */
[----:B------:R-:W-:Y:S03]  /*27c10*/  FMUL.FTZ R131, R0, R131 ;  /* 0x0000008300837220 */ /* 0x000fe60000410000 */
[----:B------:R-:W-:Y:S01]  /*27c20*/  FFMA.FTZ R172, R166, R165, -R172 ;  /* 0x000000a5a6ac7223 */ /* 0x000fe200000108ac */
[----:B---3--:R-:W1:Y:S01]  /*27c30*/  LDSM.16.MT88.4 R140, [R222+0x10800] ;  /* 0x01080000de8c783b */ /* 0x008e620000004200 */
[----:B------:R-:W-:Y:S02]  /*27c40*/  FFMA.FTZ R191, R2, R250, R191 ;  /* 0x000000fa02bf7223 */ /* 0x000fe400000100bf */
[----:B------:R-:W-:Y:S03]  /*27c50*/  HMMA.16816.F32.BF16 R128, R168, R134, R128 ;  /* 0x00000086a880723c */ /* 0x000fe60000041880 */
[----:B------:R-:W-:Y:S02]  /*27c60*/  FFMA.FTZ R195, R0, R249, R195 ;  /* 0x000000f900c37223 */ /* 0x000fe400000100c3 */
[----:B------:R-:W-:Y:S02]  /*27c70*/  FADD.FTZ R191, R190, R191 ;  /* 0x000000bfbebf7221 */ /* 0x000fe40000010000 */
[----:B------:R-:W-:Y:S01]  /*27c80*/  IMAD.MOV.U32 R170, RZ, RZ, R149 ;  /* 0x000000ffffaa7224 */ /* 0x000fe200078e0095 */
        /* <DEDUP_REMOVED lines=31> */
[----:B------:R-:W-:Y:S06]  /*27e80*/  MUFU.EX2 R152, R186 ;  /* 0x000000ba00987308 */ /* 0x000fec0000000800 */
[----:B------:R-:W-:Y:S01]  /*27e90*/  MOV R153, R168 ;  /* 0x000000a800997202 */ /* 0x000fe20000000f00 */
[C---:B------:R-:W-:Y:S03]  /*27ea0*/  HMMA.16816.F32.BF16 R40, R132.reuse, R154, R40 ;  /* 0x0000009a8428723c */ /* 0x040fe60000041828 */
[----:B------:R-:W2:Y:S05]  /*27eb0*/  MUFU.EX2 R168, R187 ;  /* 0x000000bb00a87308 */ /* 0x000eaa0000000800 */
[C---:B------:R-:W-:Y:S05]  /*27ec0*/  HMMA.16816.F32.BF16 R44, R132.reuse, R156, R44 ;  /* 0x0000009c842c723c */ /* 0x040fea000004182c */
[----:B------:R-:W-:Y:S02]  /*27ed0*/  MUFU.EX2 R187, R173 ;  /* 0x000000ad00bb7308 */ /* 0x000fe40000000800 */
[----:B------:R-:W-:Y:S01]  /*27ee0*/  IMAD.MOV.U32 R157, RZ, RZ, R169 ;  /* 0x000000ffff9d7224 */ /* 0x000fe200078e00a9 */
[C---:B------:R-:W-:Y:S04]  /*27ef0*/  HMMA.16816.F32.BF16 R48, R132.reuse, R158, R48 ;  /* 0x0000009e8430723c */ /* 0x040fe80000041830 */
[----:B------:R-:W-:Y:S03]  /*27f00*/  MOV R156, R170 ;  /* 0x000000aa009c7202 */ /* 0x000fe60000000f00 */
[----:B------:R-:W-:Y:S01]  /*27f10*/  MUFU.EX2 R170, R185 ;  /* 0x000000b900aa7308 */ /* 0x000fe20000000800 */
[C---:B-1----:R-:W-:Y:S04]  /*27f20*/  HMMA.16816.F32.BF16 R52, R132.reuse, R140, R52 ;  /* 0x0000008c8434723c */ /* 0x042fe80000041834 */
[----:B--2---:R-:W-:Y:S04]  /*27f30*/  MOV R186, R168 ;  /* 0x000000a800ba7202 */ /* 0x004fe80000000f00 */
[C---:B------:R-:W-:Y:S01]  /*27f40*/  HMMA.16816.F32.BF16 R56, R132.reuse, R142, R56 ;  /* 0x0000008e8438723c */ /* 0x040fe20000041838 */
[----:B------:R-:W1:Y:S01]  /*27f50*/  LDSM.16.MT88.4 R140, [R219+0x14800] ;  /* 0x01480000db8c783b */ /* 0x000e620000004200 */
[----:B------:R-:W-:Y:S06]  /*27f60*/  MUFU.EX2 R169, R184 ;  /* 0x000000b800a97308 */ /* 0x000fec0000000800 */
[C---:B---3--:R-:W-:Y:S04]  /*27f70*/  HMMA.16816.F32.BF16 R60, R132.reuse, R136, R60 ;  /* 0x00000088843c723c */ /* 0x048fe8000004183c */
[----:B------:R2:W-:Y:S04]  /*27f80*/  MUFU.EX2 R184, R183 ;  /* 0x000000b700b87308 */ /* 0x0005e80000000800 */
[C---:B------:R-:W-:Y:S01]  /*27f90*/  HMMA.16816.F32.BF16 R64, R132.reuse, R138, R64 ;  /* 0x0000008a8440723c */ /* 0x040fe20000041840 */
[----:B------:R-:W3:Y:S05]  /*27fa0*/  LDSM.16.MT88.4 R136, [R222+0x16800] ;  /* 0x01680000de88783b */ /* 0x000eea0000004200 */
[----:B------:R1:W-:Y:S02]  /*27fb0*/  MUFU.EX2 R168, R181 ;  /* 0x000000b500a87308 */ /* 0x0003e40000000800 */
[C---:B----4-:R-:W-:Y:S07]  /*27fc0*/  HMMA.16816.F32.BF16 R68, R132.reuse, R144, R68 ;  /* 0x000000908444723c */ /* 0x050fee0000041844 */
[-CC-:B------:R-:W-:Y:S01]  /*27fd0*/  FFMA.FTZ R144, R153, R165.reuse, -R178.reuse ;  /* 0x000000a599907223 */ /* 0x180fe200000108b2 */
[C---:B------:R-:W-:Y:S03]  /*27fe0*/  HMMA.16816.F32.BF16 R72, R132.reuse, R146, R72 ;  /* 0x000000928448723c */ /* 0x040fe60000041848 */
[----:B------:R4:W3:Y:S01]  /*27ff0*/  MUFU.EX2 R153, R144 ;  /* 0x0000009000997308 */ /* 0x0008e20000000800 */
[----:B--2---:R-:W-:Y:S01]  /*28000*/  MOV R183, R152 ;  /* 0x0000009800b77202 */ /* 0x004fe20000000f00 */
[----:B------:R-:W-:Y:S03]  /*28010*/  FFMA.FTZ R178, R176, R165, -R178 ;  /* 0x000000a5b0b27223 */ /* 0x000fe600000108b2 */
[C---:B------:R-:W-:Y:S05]  /*28020*/  HMMA.16816.F32.BF16 R76, R132.reuse, R160, R76 ;  /* 0x000000a0844c723c */ /* 0x040fea000004184c */
[----:B------:R-:W-:Y:S01]  /*28030*/  MUFU.EX2 R160, R180 ;  /* 0x000000b400a07308 */ /* 0x000fe20000000800 */
[----:B-1----:R-:W-:Y:S01]  /*28040*/  MOV R181, R156 ;  /* 0x0000009c00b57202 */ /* 0x002fe20000000f00 */
[----:B------:R-:W-:Y:S01]  /*28050*/  IMAD.MOV.U32 R161, RZ, RZ, R157 ;  /* 0x000000ffffa17224 */ /* 0x000fe200078e009d */
[C---:B------:R-:W-:Y:S01]  /*28060*/  HMMA.16816.F32.BF16 R80, R132.reuse, R162, R80 ;  /* 0x000000a28450723c */ /* 0x040fe20000041850 */
[----:B------:R-:W-:Y:S06]  /*28070*/  LDSM.16.MT88.4 R156, [R220+0x13000] ;  /* 0x01300000dc9c783b */ /* 0x000fec0000004200 */
[----:B------:R-:W-:Y:S01]  /*28080*/  MUFU.EX2 R162, R174 ;  /* 0x000000ae00a27308 */ /* 0x000fe20000000800 */
[C---:B------:R-:W-:Y:S01]  /*28090*/  HMMA.16816.F32.BF16 R84, R132.reuse, R148, R84 ;  /* 0x000000948454723c */ /* 0x040fe20000041854 */
[----:B----4-:R-:W1:Y:S03]  /*280a0*/  LDSM.16.MT88.4 R144, [R221+0x16800] ;  /* 0x01680000dd90783b */ /* 0x010e660000004200 */
[----:B---3--:R-:W-:Y:S04]  /*280b0*/  IMAD.MOV.U32 R185, RZ, RZ, R153 ;  /* 0x000000ffffb97224 */ /* 0x008fe800078e0099 */
[C---:B------:R-:W-:Y:S01]  /*280c0*/  HMMA.16816.F32.BF16 R88, R132.reuse, R150, R88 ;  /* 0x000000968458723c */ /* 0x040fe20000041858 */
[----:B------:R-:W-:Y:S01]  /*280d0*/  MUFU.EX2 R163, R179 ;  /* 0x000000b300a37308 */ /* 0x000fe20000000800 */
[----:B------:R-:W2:Y:S06]  /*280e0*/  LDSM.16.MT88.4 R148, [R220+0x16800] ;  /* 0x01680000dc94783b */ /* 0x000eac0000004200 */
[C---:B------:R-:W-:Y:S02]  /*280f0*/  HMMA.16816.F32.BF16 R92, R132.reuse, R140, R92 ;  /* 0x0000008c845c723c */ /* 0x040fe4000004185c */
[----:B------:R-:W-:Y:S01]  /*28100*/  LDSM.16.MT88.4 R152, [R221+0x11000] ;  /* 0x01100000dd98783b */ /* 0x000fe20000004200 */
[----:B------:R-:W-:Y:S05]  /*28110*/  MUFU.EX2 R165, R172 ;  /* 0x000000ac00a57308 */ /* 0x000fea0000000800 */
[C---:B------:R-:W-:Y:S02]  /*28120*/  HMMA.16816.F32.BF16 R96, R132.reuse, R142, R96 ;  /* 0x0000008e8460723c */ /* 0x040fe40000041860 */
[----:B------:R-:W3:Y:S06]  /*28130*/  LDSM.16.MT88.4 R140, [R219+0x16800] ;  /* 0x01680000db8c783b */ /* 0x000eec0000004200 */
        /* <DEDUP_REMOVED lines=15> */
[-C--:B------:R-:W-:Y:S07]  /*28230*/  F2FP.BF16.PACK_AB R135, R168, R182.reuse ;  /* 0x000000b6a887723e */ /* 0x080fee00000010ff */
        /* <DEDUP_REMOVED lines=18> */
[C---:B------:R-:W-:Y:S08]  /*28360*/  HMMA.16816.F32.BF16 R52, R132.reuse, R156, R52 ;  /* 0x0000009c8434723c */ /* 0x040ff00000041834 */
[C---:B------:R-:W-:Y:S01]  /*28370*/  HMMA.16816.F32.BF16 R56, R132.reuse, R158, R56 ;  /* 0x0000009e8438723c */ /* 0x040fe20000041838 */
[----:B------:R-:W-:Y:S07]  /*28380*/  LDSM.16.MT88.4 R156, [R222+0x11800] ;  /* 0x01180000de9c783b */ /* 0x000fee0000004200 */
[C---:B----4-:R-:W-:Y:S07]  /*28390*/  HMMA.16816.F32.BF16 R60, R132.reuse, R152, R60 ;  /* 0x00000098843c723c */ /* 0x050fee000004183c */
[----:B------:R-:W-:Y:S01]  /*283a0*/  MOV R152, R171 ;  /* 0x000000ab00987202 */ /* 0x000fe20000000f00 */
[C---:B------:R-:W-:Y:S01]  /*283b0*/  HMMA.16816.F32.BF16 R64, R132.reuse, R154, R64 ;  /* 0x0000009a8440723c */ /* 0x040fe20000041840 */
[----:B------:R-:W-:Y:S03]  /*283c0*/  MUFU.EX2 R171, R177 ;  /* 0x000000b100ab7308 */ /* 0x000fe60000000800 */
[----:B------:R-:W-:Y:S03]  /*283d0*/  MOV R153, R161 ;  /* 0x000000a100997202 */ /* 0x000fe60000000f00 */
[----:B------:R-:W-:Y:S01]  /*283e0*/  MOV R154, R182 ;  /* 0x000000b6009a7202 */ /* 0x000fe20000000f00 */
[C---:B-1----:R-:W-:Y:S03]  /*283f0*/  HMMA.16816.F32.BF16 R68, R132.reuse, R144, R68 ;  /* 0x000000908444723c */ /* 0x042fe60000041844 */
[----:B------:R-:W1:Y:S05]  /*28400*/  MUFU.EX2 R155, R178 ;  /* 0x000000b2009b7308 */ /* 0x000e6a0000000800 */
[C---:B------:R-:W-:Y:S01]  /*28410*/  HMMA.16816.F32.BF16 R72, R132.reuse, R146, R72 ;  /* 0x000000928448723c */ /* 0x040fe20000041848 */
[----:B------:R-:W4:Y:S04]  /*28420*/  LDSM.16.MT88.4 R144, [R222+0x17000] ;  /* 0x01700000de90783b */ /* 0x000f280000004200 */
[----:B------:R4:W4:Y:S03]  /*28430*/  MUFU.EX2 R161, R175 ;  /* 0x000000af00a17308 */ /* 0x0009260000000800 */
[C---:B--2---:R-:W-:Y:S08]  /*28440*/  HMMA.16816.F32.BF16 R76, R132.reuse, R148, R76 ;  /* 0x00000094844c723c */ /* 0x044ff0000004184c */
[C---:B------:R-:W-:Y:S01]  /*28450*/  HMMA.16816.F32.BF16 R80, R132.reuse, R150, R80 ;  /* 0x000000968450723c */ /* 0x040fe20000041850 */
[----:B------:R-:W2:Y:S03]  /*28460*/  LDSM.16.MT88.4 R148, [R221+0x17000] ;  /* 0x01700000dd94783b */ /* 0x000ea60000004200 */
[----:B-1----:R-:W-:Y:S01]  /*28470*/  IMAD.MOV.U32 R166, RZ, RZ, R155 ;  /* 0x000000ffffa67224 */ /* 0x002fe200078e009b */
[----:B------:R-:W-:Y:S03]  /*28480*/  MOV R155, R183 ;  /* 0x000000b7009b7202 */ /* 0x000fe60000000f00 */
[C---:B---3--:R-:W-:Y:S01]  /*28490*/  HMMA.16816.F32.BF16 R84, R132.reuse, R136, R84 ;  /* 0x000000888454723c */ /* 0x048fe20000041854 */
[----:B------:R-:W-:Y:S07]  /*284a0*/  LDSM.16.MT88.4 R176, [R219+0x11800] ;  /* 0x01180000dbb0783b */ /* 0x000fee0000004200 */
[C---:B------:R-:W-:Y:S01]  /*284b0*/  HMMA.16816.F32.BF16 R88, R132.reuse, R138, R88 ;  /* 0x0000008a8458723c */ /* 0x040fe20000041858 */
[----:B------:R-:W1:Y:S07]  /*284c0*/  LDSM.16.MT88.4 R136, [R220+0x17000] ;  /* 0x01700000dc88783b */ /* 0x000e6e0000004200 */
[C---:B------:R-:W-:Y:S01]  /*284d0*/  HMMA.16816.F32.BF16 R92, R132.reuse, R140, R92 ;  /* 0x0000008c845c723c */ /* 0x040fe2000004185c */
[----:B----4-:R-:W-:Y:S07]  /*284e0*/  LDSM.16.MT88.4 R172, [R220+0x11800] ;  /* 0x01180000dcac783b */ /* 0x010fee0000004200 */
[C---:B------:R-:W-:Y:S01]  /*284f0*/  HMMA.16816.F32.BF16 R96, R132.reuse, R142, R96 ;  /* 0x0000008e8460723c */ /* 0x040fe20000041860 */
[----:B------:R-:W3:Y:S07]  /*28500*/  LDSM.16.MT88.4 R140, [R219+0x17000] ;  /* 0x01700000db8c783b */ /* 0x000eee0000004200 */
[C---:B------:R-:W-:Y:S07]  /*28510*/  HMMA.16816.F32.BF16 R100, R132.reuse, R144, R100 ;  /* 0x000000908464723c */ /* 0x040fee0000041864 */
[----:B------:R-:W-:Y:S01]  /*28520*/  MOV R145, R152 ;  /* 0x0000009800917202 */ /* 0x000fe20000000f00 */
[C---:B------:R-:W-:Y:S04]  /*28530*/  HMMA.16816.F32.BF16 R104, R132.reuse, R146, R104 ;  /* 0x000000928468723c */ /* 0x040fe80000041868 */
[----:B------:R-:W-:Y:S01]  /*28540*/  IMAD.MOV.U32 R152, RZ, RZ, R184 ;  /* 0x000000ffff987224 */ /* 0x000fe200078e00b8 */
[----:B------:R-:W-:Y:S02]  /*28550*/  MOV R144, R153 ;  /* 0x0000009900907202 */ /* 0x000fe40000000f00 */
[----:B------:R-:W-:Y:S01]  /*28560*/  MOV R153, R185 ;  /* 0x000000b900997202 */ /* 0x000fe20000000f00 */
[C---:B--2---:R-:W-:Y:S04]  /*28570*/  HMMA.16816.F32.BF16 R108, R132.reuse, R148, R108 ;  /* 0x00000094846c723c */ /* 0x044fe8000004186c */
[----:B------:R-:W-:Y:S01]  /*28580*/  IMAD.MOV.U32 R147, RZ, RZ, R181 ;  /* 0x000000ffff937224 */ /* 0x000fe200078e00b5 */
[----:B------:R-:W-:Y:S01]  /*28590*/  MOV R146, R186 ;  /* 0x000000ba00927202 */ /* 0x000fe20000000f00 */
[----:B------:R-:W-:Y:S02]  /*285a0*/  LDSM.16.MT88.4 R180, [R222+0x13800] ;  /* 0x01380000deb4783b */ /* 0x000fe40000004200 */
[C---:B------:R-:W-:Y:S06]  /*285b0*/  HMMA.16816.F32.BF16 R112, R132.reuse, R150, R112 ;  /* 0x000000968470723c */ /* 0x040fec0000041870 */
[----:B------:R-:W2:Y:S02]  /*285c0*/  LDSM.16.MT88.4 R148, [R221+0x11800] ;  /* 0x01180000dd94783b */ /* 0x000ea40000004200 */
[C---:B-1----:R-:W-:Y:S07]  /*285d0*/  HMMA.16816.F32.BF16 R116, R132.reuse, R136, R116 ;  /* 0x000000888474723c */ /* 0x042fee0000041874 */
[----:B------:R-:W-:Y:S01]  /*285e0*/  IMAD.MOV.U32 R136, RZ, RZ, R162 ;  /* 0x000000ffff887224 */ /* 0x000fe200078e00a2 */
[C---:B------:R-:W-:Y:S04]  /*285f0*/  HMMA.16816.F32.BF16 R120, R132.reuse, R138, R120 ;  /* 0x0000008a8478723c */ /* 0x040fe80000041878 */
[----:B------:R-:W-:Y:S03]  /*28600*/  MOV R137, R163 ;  /* 0x000000a300897202 */ /* 0x000fe60000000f00 */
[----:B------:R-:W-:Y:S01]  /*28610*/  MOV R138, R187 ;  /* 0x000000bb008a7202 */ /* 0x000fe20000000f00 */
[C---:B---3--:R-:W-:Y:S01]  /*28620*/  HMMA.16816.F32.BF16 R124, R132.reuse, R140, R124 ;  /* 0x0000008c847c723c */ /* 0x048fe2000004187c */
[----:B------:R-:W1:Y:S03]  /*28630*/  LDSM.16.MT88.4 R184, [R221+0x13800] ;  /* 0x01380000ddb8783b */ /* 0x000e660000004200 */
[----:B------:R-:W-:Y:S01]  /*28640*/  IMAD.MOV.U32 R139, RZ, RZ, R171 ;  /* 0x000000ffff8b7224 */ /* 0x000fe200078e00ab */
[----:B------:R-:W-:Y:S02]  /*28650*/  F2FP.BF16.PACK_AB R171, R165, R138 ;  /* 0x0000008aa5ab723e */ /* 0x000fe400000010ff */
[----:B------:R-:W-:Y:S01]  /*28660*/  MOV R140, R170 ;  /* 0x000000aa008c7202 */ /* 0x000fe20000000f00 */
[----:B------:R-:W-:Y:S04]  /*28670*/  HMMA.16816.F32.BF16 R128, R132, R142, R128 ;  /* 0x0000008e8480723c */ /* 0x000fe80000041880 */
[----:B------:R-:W-:Y:S02]  /*28680*/  MOV R141, R169 ;  /* 0x000000a9008d7202 */ /* 0x000fe40000000f00 */
[----:B------:R-:W-:Y:S01]  /*28690*/  F2FP.BF16.PACK_AB R170, R166, R139 ;  /* 0x0000008ba6aa723e */ /* 0x000fe200000010ff */
[----:B------:R-:W-:Y:S01]  /*286a0*/  IMAD.MOV.U32 R143, RZ, RZ, R168 ;  /* 0x000000ffff8f7224 */ /* 0x000fe200078e00a8 */
[----:B------:R-:W-:Y:S04]  /*286b0*/  MOV R134, R161 ;  /* 0x000000a100867202 */ /* 0x000fe80000000f00 */
[----:B------:R-:W-:Y:S02]  /*286c0*/  MOV R135, R160 ;  /* 0x000000a000877202 */ /* 0x000fe40000000f00 */
        /* <DEDUP_REMOVED lines=9> */
[C---:B--2---:R-:W-:Y:S07]  /*28760*/  HMMA.16816.F32.BF16 R152, R168.reuse, R148, R12 ;  /* 0x00000094a898723c */ /* 0x044fee000004180c */
        /* <DEDUP_REMOVED lines=13> */
[----:B------:R-:W-:Y:S03]  /*28840*/  IMAD.MOV.U32 R172, RZ, RZ, R139 ;  /* 0x000000ffffac7224 */ /* 0x000fe600078e008b */
[----:B------:R-:W-:Y:S02]  /*28850*/  MOV R175, R136 ;  /* 0x0000008800af7202 */ /* 0x000fe40000000f00 */
[----:B------:R-:W-:Y:S02]  /*28860*/  MOV R174, R137 ;  /* 0x0000008900ae7202 */ /* 0x000fe40000000f00 */
[C---:B------:R-:W-:Y:S01]  /*28870*/  HMMA.16816.F32.BF16 R136, R168.reuse, R176, R28 ;  /* 0x000000b0a888723c */ /* 0x040fe2000004181c */
[----:B------:R-:W-:Y:S06]  /*28880*/  LDSM.16.MT88.4 R28, [R222+0x17800] ;  /* 0x01780000de1c783b */ /* 0x000fec0000004200 */
[----:B------:R-:W-:Y:S01]  /*28890*/  IMAD.MOV.U32 R177, RZ, RZ, R134 ;  /* 0x000000ffffb17224 */ /* 0x000fe200078e0086 */
        /* <DEDUP_REMOVED lines=9> */
[----:B------:R-:W2:Y:S03]  /*28930*/  LDSM.16.MT88.4 R8, [R219+0x13800] ;  /* 0x01380000db08783b */ /* 0x000ea60000004200 */
[----:B------:R-:W-:Y:S01]  /*28940*/  MOV R35, R12 ;  /* 0x0000000c00237202 */ /* 0x000fe20000000f00 */
[----:B------:R-:W-:Y:S01]  /*28950*/  IMAD.MOV.U32 R180, RZ, RZ, R15 ;  /* 0x000000ffffb47224 */ /* 0x000fe200078e000f */
[----:B------:R-:W-:Y:S02]  /*28960*/  MOV R181, R14 ;  /* 0x0000000e00b57202 */ /* 0x000fe40000000f00 */
[C---:B-1----:R-:W-:Y:S01]  /*28970*/  HMMA.16816.F32.BF16 R44, R168.reuse, R184, R44 ;  /* 0x000000b8a82c723c */ /* 0x042fe2000004182c */
[----:B------:R-:W1:Y:S03]  /*28980*/  LDSM.16.MT88.4 R12, [R222+0x15800] ;  /* 0x01580000de0c783b */ /* 0x000e660000004200 */
[----:B------:R-:W-:Y:S01]  /*28990*/  MOV R183, R17 ;  /* 0x0000001100b77202 */ /* 0x000fe20000000f00 */
[----:B------:R-:W-:Y:S01]  /*289a0*/  FADD.FTZ R251, R180, R251 ;  /* 0x000000fbb4fb7221 */ /* 0x000fe20000010000 */
[----:B------:R-:W-:Y:S01]  /*289b0*/  MOV R182, R18 ;  /* 0x0000001200b67202 */ /* 0x000fe20000000f00 */
[----:B------:R-:W-:Y:S01]  /*289c0*/  IMAD.MOV.U32 R185, RZ, RZ, R19 ;  /* 0x000000ffffb97224 */ /* 0x000fe200078e0013 */
[C---:B------:R-:W-:Y:S01]  /*289d0*/  HMMA.16816.F32.BF16 R48, R168.reuse, R186, R48 ;  /* 0x000000baa830723c */ /* 0x040fe20000041830 */
[----:B------:R-:W4:Y:S03]  /*289e0*/  LDSM.16.MT88.4 R16, [R221+0x15800] ;  /* 0x01580000dd10783b */ /* 0x000f260000004200 */
[----:B------:R-:W-:Y:S04]  /*289f0*/  FADD.FTZ R0, R185, R0 ;  /* 0x00000000b9007221 */ /* 0x000fe80000010000 */
[C---:B---3--:R-:W-:Y:S04]  /*28a00*/  HMMA.16816.F32.BF16 R52, R168.reuse, R4, R52 ;  /* 0x00000004a834723c */ /* 0x048fe80000041834 */
[----:B------:R-:W-:Y:S04]  /*28a10*/  FADD.FTZ R0, R182, R0 ;  /* 0x00000000b6007221 */ /* 0x000fe80000010000 */
[C---:B------:R-:W-:Y:S01]  /*28a20*/  HMMA.16816.F32.BF16 R56, R168.reuse, R6, R56 ;  /* 0x00000006a838723c */ /* 0x040fe20000041838 */
[----:B------:R-:W3:Y:S03]  /*28a30*/  LDSM.16.MT88.4 R4, [R221+0x17800] ;  /* 0x01780000dd04783b */ /* 0x000ee60000004200 */
[----:B------:R-:W-:Y:S04]  /*28a40*/  FADD.FTZ R0, R183, R0 ;  /* 0x00000000b7007221 */ /* 0x000fe80000010000 */
[----:B------:R-:W-:Y:S01]  /*28a50*/  FADD.FTZ R2, R181, R0 ;  /* 0x00000000b5027221 */ /* 0x000fe20000010000 */
[C---:B--2---:R-:W-:Y:S03]  /*28a60*/  HMMA.16816.F32.BF16 R60, R168.reuse, R8, R60 ;  /* 0x00000008a83c723c */ /* 0x044fe6000004183c */
[----:B------:R-:W-:Y:S02]  /*28a70*/  FADD.FTZ R0, R178, R251 ;  /* 0x000000fbb2007221 */ /* 0x000fe40000010000 */
[----:B------:R-:W-:Y:S02]  /*28a80*/  FADD.FTZ R2, R179, R2 ;  /* 0x00000002b3027221 */ /* 0x000fe40000010000 */
[----:B------:R-:W-:Y:S01]  /*28a90*/  FADD.FTZ R0, R32, R0 ;  /* 0x0000000020007221 */ /* 0x000fe20000010000 */
        /* <DEDUP_REMOVED lines=11> */
[C---:B----4-:R-:W-:Y:S04]  /*28b50*/  HMMA.16816.F32.BF16 R76, R168.reuse, R16, R76 ;  /* 0x00000010a84c723c */ /* 0x050fe8000004184c */
[----:B------:R-:W-:Y:S02]  /*28b60*/  FADD.FTZ R2, R175, R2 ;  /* 0x00000002af027221 */ /* 0x000fe40000010000 */
[----:B------:R-:W-:Y:S02]  /*28b70*/  FADD.FTZ R0, R172, R0 ;  /* 0x00000000ac007221 */ /* 0x000fe40000010000 */
[C---:B------:R-:W-:Y:S04]  /*28b80*/  HMMA.16816.F32.BF16 R80, R168.reuse, R18, R80 ;  /* 0x00000012a850723c */ /* 0x040fe80000041850 */
        /* <DEDUP_REMOVED lines=17> */
[----:B------:R-:W-:-:S07]  /*28ca0*/  @P0 BRA `(.L_x_7245) ;  /* 0xffffa66000000947 */ /* 0x000fce000383ffff */
.L_x_7236:
        /* <DEDUP_REMOVED lines=11> */
.L_x_7259:
[----:B--23--:R-:W-:Y:S01]  /*28d60*/  FADD.FTZ R250, R6, R250 ;  /* 0x000000fa06fa7221 */ /* 0x00cfe20000010000 */
[----:B------:R-:W-:Y:S05]  /*28d70*/  BRA.DIV ~URZ, `(.L_x_7247) ;  /* 0x000020f27f007947 */ /* 0x000fea000b800000 */
[----:B------:R-:W2:Y:S04]  /*28d80*/  SHFL.BFLY PT, R4, R249, 0x2, 0x1f ;  /* 0x0c401f00f9047f89 */ /* 0x000ea800000e0000 */
[----:B------:R-:W3:Y:S01]  /*28d90*/  SHFL.BFLY PT, R0, R250, 0x1, 0x1f ;  /* 0x0c201f00fa007f89 */ /* 0x000ee200000e0000 */
[----:B--2---:R-:W-:Y:S02]  /*28da0*/  FADD.FTZ R249, R4, R249 ;  /* 0x000000f904f97221 */ /* 0x004fe40000010000 */
[----:B---3--:R-:W-:-:S03]  /*28db0*/  FADD.FTZ R250, R250, R0 ;  /* 0x00000000fafa7221 */ /* 0x008fc60000010000 */
[----:B------:R2:W3:Y:S04]  /*28dc0*/  SHFL.BFLY PT, R6, R249, 0x1, 0x1f ;  /* 0x0c201f00f9067f89 */ /* 0x0004e800000e0000 */
.L_x_7260:
        /* <DEDUP_REMOVED lines=330> */
.L_x_7249:
[----:B------:R-:W-:Y:S02]  /*2a270*/  ULDC.64 UR4, c[0x0][0x118] ;  /* 0x0000460000047ab9 */ /* 0x000fe40000000a00 */
[----:B------:R-:W2:Y:S04]  /*2a280*/  LD.E R2, [R8.64+0x60] ;  /* 0x0000600408027980 */ /* 0x000ea8000c101900 */
[----:B------:R-:W3:Y:S01]  /*2a290*/  LD.E R236, [R8.64+0xb4] ;  /* 0x0000b40408ec7980 */ /* 0x000ee2000c101900 */
[----:B--2---:R-:W-:-:S04]  /*2a2a0*/  IMAD R2, R2, R233, R232 ;  /* 0x000000e902027224 */ /* 0x004fc800078e02e8 */
[----:B---3--:R-:W-:Y:S02]  /*2a2b0*/  IMAD R236, R236, R2, RZ ;  /* 0x00000002ecec7224 */ /* 0x008fe400078e02ff */
.L_x_7250:
[----:B------:R-:W-:Y:S05]  /*2a2c0*/  BSYNC B0 ;  /* 0x0000000000007941 */ /* 0x000fea0003800000 */
.L_x_7248:
        /* <DEDUP_REMOVED lines=52> */
.L_x_7252:
[----:B--234-:R-:W-:Y:S05]  /*2a610*/  BSYNC B0 ;  /* 0x0000000000007941 */ /* 0x01cfea0003800000 */
.L_x_7251:
        /* <DEDUP_REMOVED lines=48> */
.L_x_7254:
[----:B-1----:R-:W-:Y:S05]  /*2a920*/  BSYNC B0 ;  /* 0x0000000000007941 */ /* 0x002fea0003800000 */
.L_x_7253:
        /* <DEDUP_REMOVED lines=23> */
.L_x_7256:
[----:B------:R-:W-:Y:S05]  /*2aaa0*/  BSYNC B0 ;  /* 0x0000000000007941 */ /* 0x000fea0003800000 */
.L_x_7255:
        /* <DEDUP_REMOVED lines=23> */
.L_x_7258:
[----:B------:R-:W-:Y:S05]  /*2ac20*/  BSYNC B0 ;  /* 0x0000000000007941 */ /* 0x000fea0003800000 */
.L_x_7257:
[----:B------:R-:W-:Y:S01]  /*2ac30*/  IADD3 R2, R15, 0x30, RZ ;  /* 0x000000300f027810 */ /* 0x000fe20007ffe0ff */
[----:B-1----:R-:W-:-:S02]  /*2ac40*/  IMAD.MOV.U32 R6, RZ, RZ, R231 ;  /* 0x000000ffff067224 */ /* 0x002fc400078e00e7 */
[----:B------:R-:W-:Y:S01]  /*2ac50*/  IMAD.MOV.U32 R7, RZ, RZ, 0x0 ;  /* 0x00000000ff077424 */ /* 0x000fe200078e00ff */
[----:B------:R-:W-:-:S13]  /*2ac60*/  ISETP.GE.AND P0, PT, R2, R234, PT ;  /* 0x000000ea0200720c */ /* 0x000fda0003f06270 */
[----:B------:R-:W-:Y:S05]  /*2ac70*/  @P0 RET.REL.NODEC R6 `(_ZN5flash24flash_fwd_splitkv_kernelI23Flash_fwd_kernel_traitsILi256ELi64ELi64ELi4ELb0ELb0EN7cutlass10bfloat16_tE19Flash_kernel_traitsILi256ELi64ELi64ELi4ES3_EELb0ELb1ELb1ELb0ELb0ELb0ELb0ELb1EEEvNS_16Flash_fwd_paramsE) ;  /* 0xfffd538006000950 */ /* 0x000fea0003c3ffff */
        /* <DEDUP_REMOVED lines=8> */
[----:B------:R-:W-:Y:S02]  /*2ad00*/  ISETP.GE.AND P2, PT, R10, R8, PT ;  /* 0x000000080a00720c */ /* 0x000fe40003f46270 */
[----:B------:R-:W-:Y:S01]  /*2ad10*/  MOV R5, 0x0 ;  /* 0x0000000000057802 */ /* 0x000fe20000000f00 */
[----:B------:R-:W-:Y:S01]  /*2ad20*/  IMAD R0, R0, R82, RZ ;  /* 0x0000005200007224 */ /* 0x000fe200078e02ff */
[----:B------:R-:W-:-:S03]  /*2ad30*/  LEA R2, P3, R6, R84, 0x1 ;  /* 0x0000005406027211 */ /* 0x000fc600078608ff */
[----:B------:R-:W-:-:S05]  /*2ad40*/  IMAD R0, R83, R15, R0 ;  /* 0x0000000f53007224 */ /* 0x000fca00078e0200 */
[----:B------:R-:W-:-:S04]  /*2ad50*/  IADD3 R0, R7, R0, RZ ;  /* 0x0000000007007210 */ /* 0x000fc80007ffe0ff */
[----:B------:R-:W-:-:S05]  /*2ad60*/  LEA.HI.X R3, R6, R85, R0, 0x1, P3 ;  /* 0x0000005506037211 */ /* 0x000fca00018f0c00 */
[----:B------:R1:W-:Y:S01]  /*2ad70*/  @!P0 ST.E.128 [R2.64+0x100], R28 ;  /* 0x0001001c02008985 */ /* 0x0003e2000c101d04 */
[----:B------:R-:W-:Y:S01]  /*2ad80*/  ISETP.GE.AND P0, PT, R4, R8, PT ;  /* 0x000000080400720c */ /* 0x000fe20003f06270 */
[----:B------:R-:W-:Y:S02]  /*2ad90*/  IMAD.MOV.U32 R4, RZ, RZ, R231 ;  /* 0x000000ffff047224 */ /* 0x000fe400078e00e7 */
[----:B------:R1:W-:Y:S04]  /*2ada0*/  @!P2 ST.E.128 [R2.64], R60 ;  /* 0x0000003c0200a985 */ /* 0x0003e8000c101d04 */
[----:B------:R1:W-:Y:S06]  /*2adb0*/  @!P1 ST.E.128 [R2.64+0x80], R44 ;  /* 0x0000802c02009985 */ /* 0x0003ec000c101d04 */
[----:B------:R-:W-:Y:S05]  /*2adc0*/  @P0 RET.REL.NODEC R4 `(_ZN5flash24flash_fwd_splitkv_kernelI23Flash_fwd_kernel_traitsILi256ELi64ELi64ELi4ELb0ELb0EN7cutlass10bfloat16_tE19Flash_kernel_traitsILi256ELi64ELi64ELi4ES3_EELb0ELb1ELb1ELb0ELb0ELb0ELb0ELb1EEEvNS_16Flash_fwd_paramsE) ;  /* 0xfffd523004000950 */ /* 0x000fea0003c3ffff */
[----:B------:R-:W-:Y:S02]  /*2add0*/  ULDC.64 UR4, c[0x0][0x118] ;  /* 0x0000460000047ab9 */ /* 0x000fe40000000a00 */
[----:B------:R2:W-:Y:S02]  /*2ade0*/  ST.E.128 [R2.64+0x180], R76 ;  /* 0x0001804c02007985 */ /* 0x0005e4000c101d04 */
[----:B-12---:R-:W-:-:S02]  /*2adf0*/  MOV R2, R231 ;  /* 0x000000e700027202 */ /* 0x006fc40000000f00 */
[----:B------:R-:W-:-:S04]  /*2ae00*/  MOV R3, 0x0 ;  /* 0x0000000000037802 */ /* 0x000fc80000000f00 */
[----:B------:R-:W-:Y:S05]  /*2ae10*/  RET.REL.NODEC R2 `(_ZN5flash24flash_fwd_splitkv_kernelI23Flash_fwd_kernel_traitsILi256ELi64ELi64ELi4ELb0ELb0EN7cutlass10bfloat16_tE19Flash_kernel_traitsILi256ELi64ELi64ELi4ES3_EELb0ELb1ELb1ELb0ELb0ELb0ELb0ELb1EEEvNS_16Flash_fwd_paramsE) ;  /* 0xfffd51e002007950 */ /* 0x000fea0003c3ffff */
.L_x_7246:
[----:B------:R-:W-:Y:S01]  /*2ae20*/  IMAD.MOV.U32 R7, RZ, RZ, R250 ;  /* 0x000000ffff077224 */ /* 0x000fe200078e00fa */
[----:B------:R-:W-:Y:S02]  /*2ae30*/  MOV R6, 0x2 ;  /* 0x0000000200067802 */ /* 0x000fe40000000f00 */
[----:B------:R-:W-:Y:S02]  /*2ae40*/  MOV R4, 0x2ae60 ;  /* 0x0002ae6000047802 */ /* 0x000fe40000000f00 */
[----:B-1---5:R-:W-:Y:S05]  /*2ae50*/  CALL.REL.NOINC `($__internal_32_$__cuda_sm70_shflsync_bfly_p) ;  /* 0x0000010000007944 */ /* 0x022fea0003c00000 */
[----:B-12---:R-:W-:Y:S05]  /*2ae60*/  BRA `(.L_x_7259) ;  /* 0xffffdef000007947 */ /* 0x006fea000383ffff */
.L_x_7247:
[----:B------:R-:W-:Y:S01]  /*2ae70*/  IMAD.MOV.U32 R7, RZ, RZ, R250 ;  /* 0x000000ffff077224 */ /* 0x000fe200078e00fa */
[----:B------:R-:W-:Y:S02]  /*2ae80*/  MOV R6, 0x1 ;  /* 0x0000000100067802 */ /* 0x000fe40000000f00 */
[----:B------:R-:W-:Y:S02]  /*2ae90*/  MOV R4, 0x2aeb0 ;  /* 0x0002aeb000047802 */ /* 0x000fe40000000f00 */
[----:B-1---5:R-:W-:Y:S05]  /*2aea0*/  CALL.REL.NOINC `($__internal_32_$__cuda_sm70_shflsync_bfly_p) ;  /* 0x000000b000007944 */ /* 0x022fea0003c00000 */
[----:B--2---:R-:W-:Y:S01]  /*2aeb0*/  FADD.FTZ R250, R250, R6 ;  /* 0x00000006fafa7221 */ /* 0x004fe20000010000 */
[----:B-1----:R-:W-:Y:S02]  /*2aec0*/  MOV R7, R249 ;  /* 0x000000f900077202 */ /* 0x002fe40000000f00 */
[----:B------:R-:W-:Y:S02]  /*2aed0*/  MOV R6, 0x2 ;  /* 0x0000000200067802 */ /* 0x000fe40000000f00 */
[----:B------:R-:W-:-:S02]  /*2aee0*/  MOV R4, 0x2af00 ;  /* 0x0002af0000047802 */ /* 0x000fc40000000f00 */
[----:B------:R-:W-:Y:S05]  /*2aef0*/  CALL.REL.NOINC `($__internal_32_$__cuda_sm70_shflsync_bfly_p) ;  /* 0x0000006000007944 */ /* 0x000fea0003c00000 */
[----:B--2---:R-:W-:Y:S01]  /*2af00*/  FADD.FTZ R249, R249, R6 ;  /* 0x00000006f9f97221 */ /* 0x004fe20000010000 */
[----:B------:R-:W-:-:S02]  /*2af10*/  MOV R6, 0x1 ;  /* 0x0000000100067802 */ /* 0x000fc40000000f00 */
[----:B------:R-:W-:Y:S02]  /*2af20*/  MOV R4, 0x2af50 ;  /* 0x0002af5000047802 */ /* 0x000fe40000000f00 */
[----:B-1----:R-:W-:Y:S02]  /*2af30*/  MOV R7, R249 ;  /* 0x000000f900077202 */ /* 0x002fe40000000f00 */
[----:B------:R-:W-:Y:S05]  /*2af40*/  CALL.REL.NOINC `($__internal_32_$__cuda_sm70_shflsync_bfly_p) ;  /* 0x0000001000007944 */ /* 0x000fea0003c00000 */
[----:B-12---:R-:W-:Y:S05]  /*2af50*/  BRA `(.L_x_7260) ;  /* 0xffffde7000007947 */ /* 0x006fea000383ffff */
        .weak           $__internal_32_$__cuda_sm70_shflsync_bfly_p
        .type           $__internal_32_$__cuda_sm70_shflsync_bfly_p,@function
        .size           $__internal_32_$__cuda_sm70_shflsync_bfly_p,(.L_x_8909 - $__internal_32_$__cuda_sm70_shflsync_bfly_p)
$__internal_32_$__cuda_sm70_shflsync_bfly_p:
[----:B------:R-:W-:Y:S01]  /*2af60*/  MOV R10, R4 ;  /* 0x00000004000a7202 */ /* 0x000fe20000000f00 */
[----:B------:R-:W-:Y:S04]  /*2af70*/  WARPSYNC R0 ;  /* 0x0000000000007348 */ /* 0x000fe80003800000 */
[----:B------:R-:W-:Y:S01]  /*2af80*/  MOV R11, 0x0 ;  /* 0x00000000000b7802 */ /* 0x000fe20000000f00 */
[----:B------:R1:W2:Y:S03]  /*2af90*/  SHFL.BFLY PT, R6, R7, R6, R5 ;  /* 0x0c00000607067389 */ /* 0x0002a600000e0005 */
[----:B------:R-:W-:Y:S05]  /*2afa0*/  RET.REL.NODEC R10 `(_ZN5flash24flash_fwd_splitkv_kernelI23Flash_fwd_kernel_traitsILi256ELi64ELi64ELi4ELb0ELb0EN7cutlass10bfloat16_tE19Flash_kernel_traitsILi256ELi64ELi64ELi4ES3_EELb0ELb1ELb1ELb0ELb0ELb0ELb0ELb1EEEvNS_16Flash_fwd_paramsE) ;  /* 0xfffd50500a007950 */ /* 0x000fea0003c3ffff */
.L_x_7261:
        /* <DEDUP_REMOVED lines=13> */
.L_x_8909:


//--------------------- .text._ZN5flash24flash_fwd_splitkv_kernelI23Flash_fwd_kernel_traitsILi256ELi64ELi64ELi4ELb0ELb0EN7cutlass10bfloat16_tE19Flash_kernel_traitsILi256ELi64ELi64ELi4ES3_EELb0ELb1ELb1ELb0ELb0ELb1ELb0ELb1EEEvNS_16Flash_fwd_paramsE --------------------------
	.section	.text._ZN5flash24flash_fwd_splitkv_kernelI23Flash_fwd_kernel_traitsILi256ELi64ELi64ELi4ELb0ELb0EN7cutlass10bfloat16_tE19Flash_kernel_traitsILi256ELi64ELi64ELi4ES3_EELb0ELb1ELb1ELb0ELb0ELb1ELb0ELb1EEEvNS_16Flash_fwd_paramsE,"ax",@progbits
	.sectioninfo	@"SHI_REGISTERS=255"
	.align	128
        .global         _ZN5flash24flash_fwd_splitkv_kernelI23Flash_fwd_kernel_traitsILi256ELi64ELi64ELi4ELb0ELb0EN7cutlass10bfloat16_tE19Flash_kernel_traitsILi256ELi64ELi64ELi4ES3_EELb0ELb1ELb1ELb0ELb0ELb1ELb0ELb1EEEvNS_16Flash_fwd_paramsE
        .type           _ZN5flash24flash_fwd_splitkv_kernelI23Flash_fwd_kernel_traitsILi256ELi64ELi64ELi4ELb0ELb0EN7cutlass10bfloat16_tE19Flash_kernel_traitsILi256ELi64ELi64ELi4ES3_EELb0ELb1ELb1ELb0ELb0ELb1ELb0ELb1EEEvNS_16Flash_fwd_paramsE,@function
        .size           _ZN5flash24flash_fwd_splitkv_kernelI23Flash_fwd_kernel_traitsILi256ELi64ELi64ELi4ELb0ELb0EN7cutlass10bfloat16_tE19Flash_kernel_traitsILi256ELi64ELi64ELi4ES3_EELb0ELb1ELb1ELb0ELb0ELb1ELb0ELb1EEEvNS_16Flash_fwd_paramsE,(.L_x_8911 - _ZN5flash24flash_fwd_splitkv_kernelI23Flash_fwd_kernel_traitsILi256ELi64ELi64ELi4ELb0ELb0EN7cutlass10bfloat16_tE19Flash_kernel_traitsILi256ELi64ELi64ELi4ES3_EELb0ELb1ELb1ELb0ELb0ELb1ELb0ELb1EEEvNS_16Flash_fwd_paramsE)
        .other          _ZN5flash24flash_fwd_splitkv_kernelI23Flash_fwd_kernel_traitsILi256ELi64ELi64ELi4ELb0ELb0EN7cutlass10bfloat16_tE19Flash_kernel_traitsILi256ELi64ELi64ELi4ES3_EELb0ELb1ELb1ELb0ELb0ELb1ELb0ELb1EEEvNS_16Flash_fwd_paramsE,@"STO_CUDA_ENTRY STV_DEFAULT"
_ZN5flash24flash_fwd_splitkv_kernelI23Flash_fwd_kernel_traitsILi256ELi64ELi64ELi4ELb0ELb0EN7cutlass10bfloat16_tE19Flash_kernel_traitsILi256ELi64ELi64ELi4ES3_EELb0ELb1ELb1ELb0ELb0ELb1ELb0ELb1EEEvNS_16Flash_fwd_paramsE:
.text._ZN5flash24flash_fwd_splitkv_kernelI23Flash_fwd_kernel_traitsILi256ELi64ELi64ELi4ELb0ELb0EN7cutlass10bfloat16_tE19Flash_kernel_traitsILi256ELi64ELi64ELi4ES3_EELb0ELb1ELb1ELb0ELb0ELb1ELb0ELb1EEEvNS_16Flash_fwd_paramsE:
        /* <DEDUP_REMOVED lines=9> */
[----:B-123--:R-:W-:Y:S05]  /*0090*/  CALL.REL.NOINC `($_ZN5flash24flash_fwd_splitkv_kernelI23Flash_fwd_kernel_traitsILi256ELi64ELi64ELi4ELb0ELb0EN7cutlass10bfloat16_tE19Flash_kernel_traitsILi256ELi64ELi64ELi4ES3_EELb0ELb1ELb1ELb0ELb0ELb1ELb0ELb1EEEvNS_16Flash_fwd_paramsE$_ZN5flash30compute_attn_1rowblock_splitkvI23Flash_fwd_kernel_traitsILi256ELi64ELi64ELi4ELb0ELb0EN7cutlass10bfloat16_tE19Flash_kernel_traitsILi256ELi64ELi64ELi4ES3_EELb0ELb1ELb1ELb0ELb0ELb1ELb0ELb1ENS_16Flash_fwd_paramsEEEvRKT8_iiiii) ;  /* 0x0000002000007944 */ /* 0x00efea0003c00000 */
[----:B------:R-:W-:Y:S05]  /*00a0*/  BSYNC B4 ;  /* 0x0000000000047941 */ /* 0x000fea0003800000 */
.L_x_7262:
[----:B------:R-:W-:Y:S05]  /*00b0*/  EXIT ;  /* 0x000000000000794d */ /* 0x000fea0003800000 */
        .type           $_ZN5flash24flash_fwd_splitkv_kernelI23Flash_fwd_kernel_traitsILi256ELi64ELi64ELi4ELb0ELb0EN7cutlass10bfloat16_tE19Flash_kernel_traitsILi256ELi64ELi64ELi4ES3_EELb0ELb1ELb1ELb0ELb0ELb1ELb0ELb1EEEvNS_16Flash_fwd_paramsE$_ZN5flash30compute_attn_1rowblock_splitkvI23Flash_fwd_kernel_traitsILi256ELi64ELi64ELi4ELb0ELb0EN7cutlass10bfloat16_tE19Flash_kernel_traitsILi256ELi64ELi64ELi4ES3_EELb0ELb1ELb1ELb0ELb0ELb1ELb0ELb1ENS_16Flash_fwd_paramsEEEvRKT8_iiiii,@function
        .size           $_ZN5flash24flash_fwd_splitkv_kernelI23Flash_fwd_kernel_traitsILi256ELi64ELi64ELi4ELb0ELb0EN7cutlass10bfloat16_tE19Flash_kernel_traitsILi256ELi64ELi64ELi4ES3_EELb0ELb1ELb1ELb0ELb0ELb1ELb0ELb1EEEvNS_16Flash_fwd_paramsE$_ZN5flash30compute_attn_1rowblock_splitkvI23Flash_fwd_kernel_traitsILi256ELi64ELi64ELi4ELb0ELb0EN7cutlass10bfloat16_tE19Flash_kernel_traitsILi256ELi64ELi64ELi4ES3_EELb0ELb1ELb1ELb0ELb0ELb1ELb0ELb1ENS_16Flash_fwd_paramsEEEvRKT8_iiiii,($__internal_33_$__cuda_sm70_shflsync_bfly_p - $_ZN5flash24flash_fwd_splitkv_kernelI23Flash_fwd_kernel_traitsILi256ELi64ELi64ELi4ELb0ELb0EN7cutlass10bfloat16_tE19Flash_kernel_traitsILi256ELi64ELi64ELi4ES3_EELb0ELb1ELb1ELb0ELb0ELb1ELb0ELb1EEEvNS_16Flash_fwd_paramsE$_ZN5flash30compute_attn_1rowblock_splitkvI23Flash_fwd_kernel_traitsILi256ELi64ELi64ELi4ELb0ELb0EN7cutlass10bfloat16_tE19Flash_kernel_traitsILi256ELi64ELi64ELi4ES3_EELb0ELb1ELb1ELb0ELb0ELb1ELb0ELb1ENS_16Flash_fwd_paramsEEEvRKT8_iiiii)
$_ZN5flash24flash_fwd_splitkv_kernelI23Flash_fwd_kernel_traitsILi256ELi64ELi64ELi4ELb0ELb0EN7cutlass10bfloat16_tE19Flash_kernel_traitsILi256ELi64ELi64ELi4ES3_EELb0ELb1ELb1ELb0ELb0ELb1ELb0ELb1EEEvNS_16Flash_fwd_paramsE$_ZN5flash30compute_attn_1rowblock_splitkvI23Flash_fwd_kernel_traitsILi256ELi64ELi64ELi4ELb0ELb0EN7cutlass10bfloat16_tE19Flash_kernel_traitsILi256ELi64ELi64ELi4ES3_EELb0ELb1ELb1ELb0ELb0ELb1ELb0ELb1ENS_16Flash_fwd_paramsEEEvRKT8_iiiii:
        /* <DEDUP_REMOVED lines=20> */
.L_x_7264:
[----:B------:R-:W-:Y:S05]  /*0200*/  BSYNC B0 ;  /* 0x0000000000007941 */ /* 0x000fea0003800000 */
.L_x_7263:
        /* <DEDUP_REMOVED lines=17> */
.L_x_7266:
[----:B------:R4:W5:Y:S02]  /*0320*/  LD.E R61, [R20.64+0xb8] ;  /* 0x0000b806143d7980 */ /* 0x000964000c101900 */
.L_x_7267:
[----:B------:R-:W-:Y:S05]  /*0330*/  BSYNC B0 ;  /* 0x0000000000007941 */ /* 0x000fea0003800000 */
.L_x_7265:
        /* <DEDUP_REMOVED lines=10> */
.L_x_7269:
[----:B------:R-:W2:Y:S01]  /*03e0*/  LD.E.64 R2, [R20.64+0x108] ;  /* 0x0001080614027980 */ /* 0x000ea2000c101b00 */
[----:B------:R-:W-:Y:S01]  /*03f0*/  BSSY B0, `(.L_x_7271) ;  /* 0x0000006000007945 */ /* 0x000fe20003800000 */
[----:B------:R-:W-:Y:S01]  /*0400*/  IMAD.MOV.U32 R52, RZ, RZ, RZ ;  /* 0x000000ffff347224 */ /* 0x000fe200078e00ff */
[----:B--2---:R-:W-:-:S04]  /*0410*/  ISETP.NE.U32.AND P0, PT, R2, RZ, PT ;  /* 0x000000ff0200720c */ /* 0x004fc80003f05070 */
[----:B------:R-:W-:-:S13]  /*0420*/  ISETP.NE.AND.EX P0, PT, R3, RZ, PT, P0 ;  /* 0x000000ff0300720c */ /* 0x000fda0003f05300 */
[----:B------:R-:W-:Y:S05]  /*0430*/  @!P0 BRA `(.L_x_7272) ;  /* 0x0000001000008947 */ /* 0x000fea0003800000 */
[----:B------:R2:W5:Y:S02]  /*0440*/  LD.E R52, [R20.64+0xbc] ;  /* 0x0000bc0614347980 */ /* 0x000564000c101900 */
.L_x_7272:
[----:B------:R-:W-:Y:S05]  /*0450*/  BSYNC B0 ;  /* 0x0000000000007941 */ /* 0x000fea0003800000 */
.L_x_7271:
[----:B-----5:R-:W-:Y:S02]  /*0460*/  IADD3 R52, R61, R52, RZ ;  /* 0x000000343d347210 */ /* 0x020fe40007ffe0ff */
.L_x_7270:
[----:B------:R-:W-:Y:S05]  /*0470*/  BSYNC B1 ;  /* 0x0000000000017941 */ /* 0x000fea0003800000 */
.L_x_7268:
[----:B------:R-:W-:Y:S01]  /*0480*/  IMAD.SHL.U32 R54, R231, 0x40, RZ ;  /* 0x00000040e7367824 */ /* 0x000fe200078e00ff */
[----:B------:R-:W-:Y:S01]  /*0490*/  MOV R2, R228 ;  /* 0x000000e400027202 */ /* 0x000fe20000000f00 */
[----:B------:R-:W-:-:S03]  /*04a0*/  IMAD.MOV.U32 R3, RZ, RZ, 0x0 ;  /* 0x00000000ff037424 */ /* 0x000fc600078e00ff */
[----:B------:R-:W-:-:S13]  /*04b0*/  ISETP.GT.AND P0, PT, R232, R54, PT ;  /* 0x00000036e800720c */ /* 0x000fda0003f04270 */
[----:B------:R-:W-:Y:S05]  /*04c0*/  @!P0 RET.REL.NODEC R2 `(_ZN5flash24flash_fwd_splitkv_kernelI23Flash_fwd_kernel_traitsILi256ELi64ELi64ELi4ELb0ELb0EN7cutlass10bfloat16_tE19Flash_kernel_traitsILi256ELi64ELi64ELi4ES3_EELb0ELb1ELb1ELb0ELb0ELb1ELb0ELb1EEEvNS_16Flash_fwd_paramsE) ;  /* 0xfffffb3002008950 */ /* 0x000fea0003c3ffff */
        /* <DEDUP_REMOVED lines=63> */
[----:B----4-:R-:W-:-:S04]  /*08c0*/  IMAD R230, R230, R10, R229 ;  /* 0x0000000ae6e67224 */ /* 0x010fc800078e02e5 */
[----:B------:R-:W-:Y:S02]  /*08d0*/  IMAD R22, R18, R11, R22 ;  /* 0x0000000b12167224 */ /* 0x000fe400078e0216 */
[----:B------:R-:W-:Y:S01]  /*08e0*/  IMAD.WIDE.U32 R18, R229, R18, R14 ;  /* 0x00000012e5127225 */ /* 0x000fe200078e000e */
        /* <DEDUP_REMOVED lines=22> */
.L_x_7275:
[----:B------:R-:W-:Y:S05]  /*0a50*/  BSYNC B0 ;  /* 0x0000000000007941 */ /* 0x000fea0003800000 */
.L_x_7274:
        /* <DEDUP_REMOVED lines=22> */
.L_x_7277:
[----:B------:R-:W-:Y:S05]  /*0bc0*/  BSYNC B0 ;  /* 0x0000000000007941 */ /* 0x000fea0003800000 */
.L_x_7276:
        /* <DEDUP_REMOVED lines=22> */
.L_x_7279:
[----:B------:R-:W-:Y:S05]  /*0d30*/  BSYNC B0 ;  /* 0x0000000000007941 */ /* 0x000fea0003800000 */
.L_x_7278:
        /* <DEDUP_REMOVED lines=21> */
.L_x_7281:
[----:B------:R-:W-:Y:S05]  /*0e90*/  BSYNC B0 ;  /* 0x0000000000007941 */ /* 0x000fea0003800000 */
.L_x_7280:
[----:B------:R-:W-:-:S04]  /*0ea0*/  ISETP.NE.AND P4, PT, R58, RZ, PT ;  /* 0x000000ff3a00720c */ /* 0x000fc80003f85270 */
[-C--:B------:R-:W-:Y:S02]  /*0eb0*/  ISETP.GE.OR P3, PT, R6, R232.reuse, P4 ;  /* 0x000000e80600720c */ /* 0x080fe40002766670 */
[-C--:B------:R-:W-:Y:S02]  /*0ec0*/  ISETP.GE.OR P2, PT, R13, R232.reuse, P4 ;  /* 0x000000e80d00720c */ /* 0x080fe40002746670 */
[----:B------:R-:W-:Y:S02]  /*0ed0*/  ISETP.GE.OR P1, PT, R12, R232, P4 ;  /* 0x000000e80c00720c */ /* 0x000fe40002726670 */
        /* <DEDUP_REMOVED lines=13> */
[----:B----4-:R-:W-:Y:S05]  /*0fb0*/  @P4 RET.REL.NODEC R4 `(_ZN5flash24flash_fwd_splitkv_kernelI23Flash_fwd_kernel_traitsILi256ELi64ELi64ELi4ELb0ELb0EN7cutlass10bfloat16_tE19Flash_kernel_traitsILi256ELi64ELi64ELi4ES3_EELb0ELb1ELb1ELb0ELb0ELb1ELb0ELb1EEEvNS_16Flash_fwd_paramsE) ;  /* 0xfffff04004004950 */ /* 0x010fea0003c3ffff */
[----:B------:R-:W-:Y:S02]  /*0fc0*/  MOV R0, 0x7f800000 ;  /* 0x7f80000000007802 */ /* 0x000fe40000000f00 */
[----:B------:R-:W-:-:S03]  /*0fd0*/  MOV R229, 0x0 ;  /* 0x0000000000e57802 */ /* 0x000fc60000000f00 */
[----:B------:R2:W-:Y:S01]  /*0fe0*/  ST.E [R2.64+0xc0], R0 ;  /* 0x0000c00002007985 */ /* 0x0005e2000c101906 */
[----:B------:R-:W-:Y:S05]  /*0ff0*/  RET.REL.NODEC R228 `(_ZN5flash24flash_fwd_splitkv_kernelI23Flash_fwd_kernel_traitsILi256ELi64ELi64ELi4ELb0ELb0EN7cutlass10bfloat16_tE19Flash_kernel_traitsILi256ELi64ELi64ELi4ES3_EELb0ELb1ELb1ELb0ELb0ELb1ELb0ELb1EEEvNS_16Flash_fwd_paramsE) ;  /* 0xfffff000e4007950 */ /* 0x000fea0003c3ffff */
.L_x_7273:
        /* <DEDUP_REMOVED lines=109> */
.L_x_7283:
        /* <DEDUP_REMOVED lines=81> */
.L_x_7284:
[----:B-1----:R-:W-:Y:S05]  /*1be0*/  BSYNC B0 ;  /* 0x0000000000007941 */ /* 0x002fea0003800000 */
.L_x_7282:
        /* <DEDUP_REMOVED lines=99> */
[----:B----4-:R-:W-:Y:S01]  /*2220*/  ISETP.GE.AND P0, PT, R11, R63, PT ;  /* 0x0000003f0b00720c */ /* 0x010fe20003f06270 */
        /* <DEDUP_REMOVED lines=124> */
[----:B------:R-:W-:Y:S01]  /*29f0*/  IADD3 R87, P2, R223, 0x40, RZ ;  /* 0x00000040df577810 */ /* 0x000fe20007f5e0ff */
[--C-:B------:R-:W-:Y:S01]  /*2a00*/  IMAD.X R43, R13, 0x1, R0.reuse, P1 ;  /* 0x000000010d2b7824 */ /* 0x100fe200008e0600 */
[----:B------:R-:W-:Y:S01]  /*2a10*/  IADD3 R83, P1, R223, 0x80, RZ ;  /* 0x00000080df537810 */ /* 0x000fe20007f3e0ff */
        /* <DEDUP_REMOVED lines=13> */
[--C-:B------:R-:W-:Y:S01]  /*2af0*/  IMAD.X R84, R86, 0x1, R224.reuse, P2 ;  /* 0x0000000156547824 */ /* 0x100fe200010e06e0 */
        /* <DEDUP_REMOVED lines=13> */
[C-C-:B------:R-:W-:Y:S01]  /*2bd0*/  SHF.L.U64.HI R113, R182.reuse, 0x4, R183.reuse ;  /* 0x00000004b6717819 */ /* 0x140fe200000102b7 */
[C---:B------:R-:W-:Y:S01]  /*2be0*/  IMAD.SHL.U32 R116, R182.reuse, 0x20, RZ ;  /* 0x00000020b6747824 */ /* 0x040fe200078e00ff */
[----:B------:R-:W-:Y:S01]  /*2bf0*/  SHF.L.U32 R114, R182, 0x4, RZ ;  /* 0x00000004b6727819 */ /* 0x000fe200000006ff */
[--C-:B------:R-:W-:Y:S01]  /*2c00*/  IMAD.X R72, R80, 0x1, R224.reuse, P3 ;  /* 0x0000000150487824 */ /* 0x100fe200018e06e0 */
        /* <DEDUP_REMOVED lines=44> */
.L_x_7403:
        /* <DEDUP_REMOVED lines=31> */
.L_x_7287:
[----:B------:R-:W-:Y:S05]  /*30c0*/  BSYNC B0 ;  /* 0x0000000000007941 */ /* 0x000fea0003800000 */
.L_x_7286:
        /* <DEDUP_REMOVED lines=21> */
.L_x_7289:
[----:B------:R-:W-:Y:S05]  /*3220*/  BSYNC B0 ;  /* 0x0000000000007941 */ /* 0x000fea0003800000 */
.L_x_7288:
        /* <DEDUP_REMOVED lines=21> */
.L_x_7291:
[----:B------:R-:W-:Y:S05]  /*3380*/  BSYNC B0 ;  /* 0x0000000000007941 */ /* 0x000fea0003800000 */
.L_x_7290:
        /* <DEDUP_REMOVED lines=21> */
.L_x_7293:
[----:B------:R-:W-:Y:S05]  /*34e0*/  BSYNC B0 ;  /* 0x0000000000007941 */ /* 0x000fea0003800000 */
.L_x_7292:
        /* <DEDUP_REMOVED lines=66> */
.L_x_7300:
[----:B------:R-:W-:Y:S05]  /*3910*/  BSYNC B0 ;  /* 0x0000000000007941 */ /* 0x000fea0003800000 */
.L_x_7299:
        /* <DEDUP_REMOVED lines=51> */
.L_x_7302:
[----:B------:R-:W-:Y:S05]  /*3c50*/  BSYNC B0 ;  /* 0x0000000000007941 */ /* 0x000fea0003800000 */
.L_x_7301:
        /* <DEDUP_REMOVED lines=51> */
.L_x_7304:
[----:B------:R-:W-:Y:S05]  /*3f90*/  BSYNC B0 ;  /* 0x0000000000007941 */ /* 0x000fea0003800000 */
.L_x_7303:
        /* <DEDUP_REMOVED lines=50> */
.L_x_7298:
[----:B------:R-:W-:Y:S05]  /*42c0*/  BSYNC B1 ;  /* 0x0000000000017941 */ /* 0x000fea0003800000 */
.L_x_7297:
        /* <DEDUP_REMOVED lines=63> */
.L_x_7308:
[----:B------:R-:W-:Y:S05]  /*46c0*/  BSYNC B0 ;  /* 0x0000000000007941 */ /* 0x000fea0003800000 */
.L_x_7307:
        /* <DEDUP_REMOVED lines=53> */
.L_x_7310:
[----:B------:R-:W-:Y:S05]  /*4a20*/  BSYNC B0 ;  /* 0x0000000000007941 */ /* 0x000fea0003800000 */
.L_x_7309:
        /* <DEDUP_REMOVED lines=53> */
.L_x_7312:
[----:B------:R-:W-:Y:S05]  /*4d80*/  BSYNC B0 ;  /* 0x0000000000007941 */ /* 0x000fea0003800000 */
.L_x_7311:
        /* <DEDUP_REMOVED lines=52> */
.L_x_7306:
[----:B------:R-:W-:Y:S05]  /*50d0*/  BSYNC B1 ;  /* 0x0000000000017941 */ /* 0x000fea0003800000 */
.L_x_7305:
        /* <DEDUP_REMOVED lines=63> */
.L_x_7316:
[----:B------:R-:W-:Y:S05]  /*54d0*/  BSYNC B0 ;  /* 0x0000000000007941 */ /* 0x000fea0003800000 */
.L_x_7315:
        /* <DEDUP_REMOVED lines=53> */
.L_x_7318:
[----:B------:R-:W-:Y:S05]  /*5830*/  BSYNC B0 ;  /* 0x0000000000007941 */ /* 0x000fea0003800000 */
.L_x_7317:
        /* <DEDUP_REMOVED lines=53> */
.L_x_7320:
[----:B------:R-:W-:Y:S05]  /*5b90*/  BSYNC B0 ;  /* 0x0000000000007941 */ /* 0x000fea0003800000 */
.L_x_7319:
        /* <DEDUP_REMOVED lines=52> */
.L_x_7314:
[----:B------:R-:W-:Y:S05]  /*5ee0*/  BSYNC B1 ;  /* 0x0000000000017941 */ /* 0x000fea0003800000 */
.L_x_7313:
        /* <DEDUP_REMOVED lines=67> */
.L_x_7324:
[----:B------:R-:W-:Y:S05]  /*6320*/  BSYNC B0 ;  /* 0x0000000000007941 */ /* 0x000fea0003800000 */
.L_x_7323:
        /* <DEDUP_REMOVED lines=53> */
.L_x_7326:
[----:B------:R-:W-:Y:S05]  /*6680*/  BSYNC B0 ;  /* 0x0000000000007941 */ /* 0x000fea0003800000 */
.L_x_7325:
        /* <DEDUP_REMOVED lines=53> */
.L_x_7328:
[----:B------:R-:W-:Y:S05]  /*69e0*/  BSYNC B0 ;  /* 0x0000000000007941 */ /* 0x000fea0003800000 */
.L_x_7327:
        /* <DEDUP_REMOVED lines=52> */
.L_x_7322:
[----:B------:R-:W-:Y:S05]  /*6d30*/  BSYNC B1 ;  /* 0x0000000000017941 */ /* 0x000fea0003800000 */
.L_x_7321:
[----:B------:R-:W2:Y:S02]  /*6d40*/  LD.E R0, [R20.64+0xd0] ;  /* 0x0000d00614007980 */ /* 0x000ea4000c101900 */
[----:B--2---:R-:W-:Y:S05]  /*6d50*/  IMAD.U32 R0, R0, -0x20, RZ ;  /* 0xffffffe000007824 */ /* 0x004fea00078e00ff */
[C---:B------:R-:W-:Y:S02]  /*6d60*/  LEA R18, P1, R0.reuse, R18, 0x1 ;  /* 0x0000001200127211 */ /* 0x040fe400078208ff */
[C---:B------:R-:W-:Y:S02]  /*6d70*/  LEA R42, P0, R0.reuse, R42, 0x1 ;  /* 0x0000002a002a7211 */ /* 0x040fe400078008ff */
[C---:B------:R-:W-:Y:S02]  /*6d80*/  LEA.HI.X.SX32 R19, R0.reuse, R19, 0x1, P1 ;  /* 0x0000001300137211 */ /* 0x040fe400008f0eff */
[----:B------:R-:W-:Y:S01]  /*6d90*/  LEA.HI.X.SX32 R43, R0, R43, 0x1, P0 ;  /* 0x0000002b002b7211 */ /* 0x000fe200000f0eff */
[----:B------:R-:W-:-:S05]  /*6da0*/  BRA `(.L_x_7329) ;  /* 0x00006a3000007947 */ /* 0x000fca0003800000 */
.L_x_7296:
        /* <DEDUP_REMOVED lines=94> */
.L_x_7335:
[----:B------:R-:W-:Y:S05]  /*7390*/  BSYNC B0 ;  /* 0x0000000000007941 */ /* 0x000fea0003800000 */
.L_x_7334:
[----:B-----5:R2:W-:Y:S02]  /*73a0*/  ST.E.128 [R126.64], R24 ;  /* 0x000000187e007985 */ /* 0x0205e4000c101d06 */
.L_x_7333:
[----:B------:R-:W-:Y:S05]  /*73b0*/  BSYNC B1 ;  /* 0x0000000000017941 */ /* 0x000fea0003800000 */
.L_x_7332:
        /* <DEDUP_REMOVED lines=92> */
.L_x_7339:
[----:B------:R-:W-:Y:S05]  /*7980*/  BSYNC B0 ;  /* 0x0000000000007941 */ /* 0x000fea0003800000 */
.L_x_7338:
[----:B-----5:R2:W-:Y:S02]  /*7990*/  ST.E.128 [R126.64+0x80], R24 ;  /* 0x000080187e007985 */ /* 0x0205e4000c101d06 */
.L_x_7337:
[----:B------:R-:W-:Y:S05]  /*79a0*/  BSYNC B1 ;  /* 0x0000000000017941 */ /* 0x000fea0003800000 */
.L_x_7336:
        /* <DEDUP_REMOVED lines=92> */
.L_x_7343:
[----:B------:R-:W-:Y:S05]  /*7f70*/  BSYNC B0 ;  /* 0x0000000000007941 */ /* 0x000fea0003800000 */
.L_x_7342:
[----:B-----5:R2:W-:Y:S02]  /*7f80*/  ST.E.128 [R126.64+0x100], R24 ;  /* 0x000100187e007985 */ /* 0x0205e4000c101d06 */
.L_x_7341:
[----:B------:R-:W-:Y:S05]  /*7f90*/  BSYNC B1 ;  /* 0x0000000000017941 */ /* 0x000fea0003800000 */
.L_x_7340:
        /* <DEDUP_REMOVED lines=91> */
.L_x_7345:
[----:B------:R-:W-:Y:S05]  /*8550*/  BSYNC B0 ;  /* 0x0000000000007941 */ /* 0x000fea0003800000 */
.L_x_7344:
[----:B-----5:R2:W-:Y:S02]  /*8560*/  ST.E.128 [R126.64+0x180], R24 ;  /* 0x000180187e007985 */ /* 0x0205e4000c101d06 */
.L_x_7331:
[----:B------:R-:W-:Y:S05]  /*8570*/  BSYNC B2 ;  /* 0x0000000000027941 */ /* 0x000fea0003800000 */
.L_x_7330:
        /* <DEDUP_REMOVED lines=97> */
.L_x_7351:
[----:B------:R-:W-:Y:S05]  /*8b90*/  BSYNC B0 ;  /* 0x0000000000007941 */ /* 0x000fea0003800000 */
.L_x_7350:
[C---:B------:R-:W-:Y:S04]  /*8ba0*/  LEA R2, P0, R223.reuse, R126, 0x1 ;  /* 0x0000007edf027211 */ /* 0x040fe800078008ff */
[----:B------:R-:W-:Y:S05]  /*8bb0*/  LEA.HI.X R3, R223, R127, R224, 0x1, P0 ;  /* 0x0000007fdf037211 */ /* 0x000fea00000f0ce0 */
[----:B-----5:R2:W-:Y:S04]  /*8bc0*/  ST.E.128 [R2.64], R24 ;  /* 0x0000001802007985 */ /* 0x0205e8000c101d06 */
.L_x_7349:
[----:B------:R-:W-:Y:S05]  /*8bd0*/  BSYNC B1 ;  /* 0x0000000000017941 */ /* 0x000fea0003800000 */
.L_x_7348:
        /* <DEDUP_REMOVED lines=92> */
.L_x_7355:
[----:B------:R-:W-:Y:S05]  /*91a0*/  BSYNC B0 ;  /* 0x0000000000007941 */ /* 0x000fea0003800000 */
.L_x_7354:
[C---:B------:R-:W-:Y:S04]  /*91b0*/  LEA R2, P0, R87.reuse, R126, 0x1 ;  /* 0x0000007e57027211 */ /* 0x040fe800078008ff */
[----:B------:R-:W-:Y:S05]  /*91c0*/  LEA.HI.X R3, R87, R127, R86, 0x1, P0 ;  /* 0x0000007f57037211 */ /* 0x000fea00000f0c56 */
[----:B-----5:R2:W-:Y:S04]  /*91d0*/  ST.E.128 [R2.64], R24 ;  /* 0x0000001802007985 */ /* 0x0205e8000c101d06 */
.L_x_7353:
[----:B------:R-:W-:Y:S05]  /*91e0*/  BSYNC B1 ;  /* 0x0000000000017941 */ /* 0x000fea0003800000 */
.L_x_7352:
        /* <DEDUP_REMOVED lines=92> */
.L_x_7359:
[----:B------:R-:W-:Y:S05]  /*97b0*/  BSYNC B0 ;  /* 0x0000000000007941 */ /* 0x000fea0003800000 */
.L_x_7358:
[C---:B------:R-:W-:Y:S04]  /*97c0*/  LEA R2, P0, R83.reuse, R126, 0x1 ;  /* 0x0000007e53027211 */ /* 0x040fe800078008ff */
[----:B------:R-:W-:Y:S05]  /*97d0*/  LEA.HI.X R3, R83, R127, R82, 0x1, P0 ;  /* 0x0000007f53037211 */ /* 0x000fea00000f0c52 */
[----:B-----5:R2:W-:Y:S04]  /*97e0*/  ST.E.128 [R2.64], R24 ;  /* 0x0000001802007985 */ /* 0x0205e8000c101d06 */
.L_x_7357:
[----:B------:R-:W-:Y:S05]  /*97f0*/  BSYNC B1 ;  /* 0x0000000000017941 */ /* 0x000fea0003800000 */
.L_x_7356:
        /* <DEDUP_REMOVED lines=91> */
.L_x_7361:
[----:B------:R-:W-:Y:S05]  /*9db0*/  BSYNC B0 ;  /* 0x0000000000007941 */ /* 0x000fea0003800000 */
.L_x_7360:
[C---:B------:R-:W-:Y:S04]  /*9dc0*/  LEA R2, P0, R77.reuse, R126, 0x1 ;  /* 0x0000007e4d027211 */ /* 0x040fe800078008ff */
[----:B------:R-:W-:Y:S05]  /*9dd0*/  LEA.HI.X R3, R77, R127, R76, 0x1, P0 ;  /* 0x0000007f4d037211 */ /* 0x000fea00000f0c4c */
[----:B-----5:R2:W-:Y:S04]  /*9de0*/  ST.E.128 [R2.64], R24 ;  /* 0x0000001802007985 */ /* 0x0205e8000c101d06 */
.L_x_7347:
[----:B------:R-:W-:Y:S05]  /*9df0*/  BSYNC B2 ;  /* 0x0000000000027941 */ /* 0x000fea0003800000 */
.L_x_7346:
        /* <DEDUP_REMOVED lines=97> */
.L_x_7367:
[----:B------:R-:W-:Y:S05]  /*a410*/  BSYNC B0 ;  /* 0x0000000000007941 */ /* 0x000fea0003800000 */
.L_x_7366:
[C---:B------:R-:W-:Y:S04]  /*a420*/  LEA R2, P0, R88.reuse, R126, 0x1 ;  /* 0x0000007e58027211 */ /* 0x040fe800078008ff */
[----:B------:R-:W-:Y:S05]  /*a430*/  LEA.HI.X R3, R88, R127, R89, 0x1, P0 ;  /* 0x0000007f58037211 */ /* 0x000fea00000f0c59 */
[----:B-----5:R2:W-:Y:S04]  /*a440*/  ST.E.128 [R2.64], R24 ;  /* 0x0000001802007985 */ /* 0x0205e8000c101d06 */
.L_x_7365:
[----:B------:R-:W-:Y:S05]  /*a450*/  BSYNC B1 ;  /* 0x0000000000017941 */ /* 0x000fea0003800000 */
.L_x_7364:
        /* <DEDUP_REMOVED lines=92> */
.L_x_7371:
[----:B------:R-:W-:Y:S05]  /*aa20*/  BSYNC B0 ;  /* 0x0000000000007941 */ /* 0x000fea0003800000 */
.L_x_7370:
[C---:B------:R-:W-:Y:S04]  /*aa30*/  LEA R2, P0, R85.reuse, R126, 0x1 ;  /* 0x0000007e55027211 */ /* 0x040fe800078008ff */
[----:B------:R-:W-:Y:S05]  /*aa40*/  LEA.HI.X R3, R85, R127, R84, 0x1, P0 ;  /* 0x0000007f55037211 */ /* 0x000fea00000f0c54 */
[----:B-----5:R2:W-:Y:S04]  /*aa50*/  ST.E.128 [R2.64], R24 ;  /* 0x0000001802007985 */ /* 0x0205e8000c101d06 */
.L_x_7369:
[----:B------:R-:W-:Y:S05]  /*aa60*/  BSYNC B1 ;  /* 0x0000000000017941 */ /* 0x000fea0003800000 */
.L_x_7368:
        /* <DEDUP_REMOVED lines=92> */
.L_x_7375:
[----:B------:R-:W-:Y:S05]  /*b030*/  BSYNC B0 ;  /* 0x0000000000007941 */ /* 0x000fea0003800000 */
.L_x_7374:
[C---:B------:R-:W-:Y:S04]  /*b040*/  LEA R2, P0, R81.reuse, R126, 0x1 ;  /* 0x0000007e51027211 */ /* 0x040fe800078008ff */
[----:B------:R-:W-:Y:S05]  /*b050*/  LEA.HI.X R3, R81, R127, R80, 0x1, P0 ;  /* 0x0000007f51037211 */ /* 0x000fea00000f0c50 */
[----:B-----5:R2:W-:Y:S04]  /*b060*/  ST.E.128 [R2.64], R24 ;  /* 0x0000001802007985 */ /* 0x0205e8000c101d06 */
.L_x_7373:
[----:B------:R-:W-:Y:S05]  /*b070*/  BSYNC B1 ;  /* 0x0000000000017941 */ /* 0x000fea0003800000 */
.L_x_7372:
        /* <DEDUP_REMOVED lines=91> */
.L_x_7377:
[----:B------:R-:W-:Y:S05]  /*b630*/  BSYNC B0 ;  /* 0x0000000000007941 */ /* 0x000fea0003800000 */
.L_x_7376:
[C---:B------:R-:W-:Y:S04]  /*b640*/  LEA R2, P0, R75.reuse, R126, 0x1 ;  /* 0x0000007e4b027211 */ /* 0x040fe800078008ff */
[----:B------:R-:W-:Y:S05]  /*b650*/  LEA.HI.X R3, R75, R127, R74, 0x1, P0 ;  /* 0x0000007f4b037211 */ /* 0x000fea00000f0c4a */
[----:B-----5:R2:W-:Y:S04]  /*b660*/  ST.E.128 [R2.64], R24 ;  /* 0x0000001802007985 */ /* 0x0205e8000c101d06 */
.L_x_7363:
[----:B------:R-:W-:Y:S05]  /*b670*/  BSYNC B2 ;  /* 0x0000000000027941 */ /* 0x000fea0003800000 */
.L_x_7362:
        /* <DEDUP_REMOVED lines=100> */
.L_x_7383:
[----:B------:R-:W-:Y:S05]  /*bcc0*/  BSYNC B0 ;  /* 0x0000000000007941 */ /* 0x000fea0003800000 */
.L_x_7382:
[----:B------:R-:W-:Y:S02]  /*bcd0*/  IMAD R0, R49, 0x60, RZ ;  /* 0x0000006031007824 */ /* 0x000fe400078e02ff */
[----:B------:R-:W-:Y:S05]  /*bce0*/  IMAD.WIDE.U32 R2, R48, 0x60, R126 ;  /* 0x0000006030027825 */ /* 0x000fea00078e007e */
[----:B------:R-:W-:Y:S05]  /*bcf0*/  IADD3 R3, R3, R0, RZ ;  /* 0x0000000003037210 */ /* 0x000fea0007ffe0ff */
[----:B-----5:R2:W-:Y:S02]  /*bd00*/  ST.E.128 [R2.64], R24 ;  /* 0x0000001802007985 */ /* 0x0205e4000c101d06 */
.L_x_7381:
[----:B------:R-:W-:Y:S05]  /*bd10*/  BSYNC B1 ;  /* 0x0000000000017941 */ /* 0x000fea0003800000 */
.L_x_7380:
        /* <DEDUP_REMOVED lines=92> */
.L_x_7387:
[----:B------:R-:W-:Y:S05]  /*c2e0*/  BSYNC B0 ;  /* 0x0000000000007941 */ /* 0x000fea0003800000 */
.L_x_7386:
[C---:B------:R-:W-:Y:S04]  /*c2f0*/  LEA R2, P0, R79.reuse, R126, 0x1 ;  /* 0x0000007e4f027211 */ /* 0x040fe800078008ff */
[----:B------:R-:W-:Y:S05]  /*c300*/  LEA.HI.X R3, R79, R127, R78, 0x1, P0 ;  /* 0x0000007f4f037211 */ /* 0x000fea00000f0c4e */
[----:B-----5:R2:W-:Y:S04]  /*c310*/  ST.E.128 [R2.64], R24 ;  /* 0x0000001802007985 */ /* 0x0205e8000c101d06 */
.L_x_7385:
[----:B------:R-:W-:Y:S05]  /*c320*/  BSYNC B1 ;  /* 0x0000000000017941 */ /* 0x000fea0003800000 */
.L_x_7384:
        /* <DEDUP_REMOVED lines=92> */
.L_x_7391:
[----:B------:R-:W-:Y:S05]  /*c8f0*/  BSYNC B0 ;  /* 0x0000000000007941 */ /* 0x000fea0003800000 */
.L_x_7390:
[C---:B------:R-:W-:Y:S04]  /*c900*/  LEA R2, P0, R73.reuse, R126, 0x1 ;  /* 0x0000007e49027211 */ /* 0x040fe800078008ff */
[----:B------:R-:W-:Y:S05]  /*c910*/  LEA.HI.X R3, R73, R127, R72, 0x1, P0 ;  /* 0x0000007f49037211 */ /* 0x000fea00000f0c48 */
[----:B-----5:R2:W-:Y:S04]  /*c920*/  ST.E.128 [R2.64], R24 ;  /* 0x0000001802007985 */ /* 0x0205e8000c101d06 */
.L_x_7389:
[----:B------:R-:W-:Y:S05]  /*c930*/  BSYNC B1 ;  /* 0x0000000000017941 */ /* 0x000fea0003800000 */
.L_x_7388:
        /* <DEDUP_REMOVED lines=91> */
.L_x_7393:
[----:B------:R-:W-:Y:S05]  /*cef0*/  BSYNC B0 ;  /* 0x0000000000007941 */ /* 0x000fea0003800000 */
.L_x_7392:
[C---:B------:R-:W-:Y:S04]  /*cf00*/  LEA R2, P0, R71.reuse, R126, 0x1 ;  /* 0x0000007e47027211 */ /* 0x040fe800078008ff */
[----:B------:R-:W-:Y:S05]  /*cf10*/  LEA.HI.X R3, R71, R127, R70, 0x1, P0 ;  /* 0x0000007f47037211 */ /* 0x000fea00000f0c46 */
[----:B-----5:R2:W-:Y:S04]  /*cf20*/  ST.E.128 [R2.64], R24 ;  /* 0x0000001802007985 */ /* 0x0205e8000c101d06 */
.L_x_7379:
[----:B------:R-:W-:Y:S05]  /*cf30*/  BSYNC B2 ;  /* 0x0000000000027941 */ /* 0x000fea0003800000 */
.L_x_7378:
        /* <DEDUP_REMOVED lines=11> */
.L_x_7295:
        /* <DEDUP_REMOVED lines=22> */
.L_x_7395:
[----:B------:R-:W-:Y:S05]  /*d150*/  BSYNC B0 ;  /* 0x0000000000007941 */ /* 0x000fea0003800000 */
.L_x_7394:
        /* <DEDUP_REMOVED lines=33> */
.L_x_7397:
[----:B------:R-:W-:Y:S05]  /*d370*/  BSYNC B0 ;  /* 0x0000000000007941 */ /* 0x000fea0003800000 */
.L_x_7396:
        /* <DEDUP_REMOVED lines=33> */
.L_x_7399:
[----:B------:R-:W-:Y:S05]  /*d590*/  BSYNC B0 ;  /* 0x0000000000007941 */ /* 0x000fea0003800000 */
.L_x_7398:
        /* <DEDUP_REMOVED lines=36> */
.L_x_7329:
[----:B------:R-:W-:Y:S05]  /*d7e0*/  BSYNC B3 ;  /* 0x0000000000037941 */ /* 0x000fea0003800000 */
.L_x_7294:
        /* <DEDUP_REMOVED lines=91> */
.L_x_7401:
        /* <DEDUP_REMOVED lines=10> */
.L_x_7402:
[----:B------:R-:W-:Y:S05]  /*de40*/  BSYNC B0 ;  /* 0x0000000000007941 */ /* 0x000fea0003800000 */
.L_x_7400:
[----:B------:R-:W-:Y:S04]  /*de50*/  IADD3 R12, R12, -0x1, RZ ;  /* 0xffffffff0c0c7810 */ /* 0x000fe80007ffe0ff */
[----:B------:R-:W-:Y:S11]  /*de60*/  ISETP.GT.AND P0, PT, R12, R90, PT ;  /* 0x0000005a0c00720c */ /* 0x000ff60003f04270 */
[----:B------:R-:W-:Y:S02]  /*de70*/  @!UPT UIADD3 URZ, URZ, URZ, URZ ;  /* 0x0000003f3f3ff290 */ /* 0x000fe4000fffe03f */
[----:B------:R-:W-:-:S05]  /*de80*/  @P0 BRA `(.L_x_7403) ;  /* 0xffff504000000947 */ /* 0x000fca000383ffff */
.L_x_7285:
        /* <DEDUP_REMOVED lines=111> */
.L_x_7412:
[----:B------:R-:W-:Y:S05]  /*e580*/  BSYNC B0 ;  /* 0x0000000000007941 */ /* 0x000fea0003800000 */
.L_x_7411:
[----:B-----5:R3:W-:Y:S02]  /*e590*/  STS.128 [R236], R24 ;  /* 0x00000018ec007388 */ /* 0x0207e40000000c00 */
.L_x_7410:
[----:B------:R-:W-:Y:S05]  /*e5a0*/  BSYNC B1 ;  /* 0x0000000000017941 */ /* 0x000fea0003800000 */
.L_x_7409:
        /* <DEDUP_REMOVED lines=50> */
.L_x_7416:
[----:B------:R-:W-:Y:S05]  /*e8d0*/  BSYNC B0 ;  /* 0x0000000000007941 */ /* 0x000fea0003800000 */
.L_x_7415:
[----:B-----5:R1:W-:Y:S02]  /*e8e0*/  STS.128 [R236+0x2000], R24 ;  /* 0x00200018ec007388 */ /* 0x0203e40000000c00 */
.L_x_7414:
[----:B------:R-:W-:Y:S05]  /*e8f0*/  BSYNC B1 ;  /* 0x0000000000017941 */ /* 0x000fea0003800000 */
.L_x_7413:
        /* <DEDUP_REMOVED lines=50> */
.L_x_7420:
[----:B------:R-:W-:Y:S05]  /*ec20*/  BSYNC B0 ;  /* 0x0000000000007941 */ /* 0x000fea0003800000 */
.L_x_7419:
[----:B-----5:R3:W-:Y:S02]  /*ec30*/  STS.128 [R236+0x4000], R24 ;  /* 0x00400018ec007388 */ /* 0x0207e40000000c00 */
.L_x_7418:
[----:B------:R-:W-:Y:S05]  /*ec40*/  BSYNC B1 ;  /* 0x0000000000017941 */ /* 0x000fea0003800000 */
.L_x_7417:
        /* <DEDUP_REMOVED lines=49> */
.L_x_7422:
[----:B------:R-:W-:Y:S05]  /*ef60*/  BSYNC B0 ;  /* 0x0000000000007941 */ /* 0x000fea0003800000 */
.L_x_7421:
[----:B-----5:R3:W-:Y:S02]  /*ef70*/  STS.128 [R236+0x6000], R24 ;  /* 0x00600018ec007388 */ /* 0x0207e40000000c00 */
.L_x_7408:
[----:B------:R-:W-:Y:S05]  /*ef80*/  BSYNC B2 ;  /* 0x0000000000027941 */ /* 0x000fea0003800000 */
.L_x_7407:
        /* <DEDUP_REMOVED lines=63> */
.L_x_7428:
[----:B------:R-:W-:Y:S05]  /*f380*/  BSYNC B0 ;  /* 0x0000000000007941 */ /* 0x000fea0003800000 */
.L_x_7427:
[----:B-----5:R3:W-:Y:S02]  /*f390*/  STS.128 [R236+0x800], R24 ;  /* 0x00080018ec007388 */ /* 0x0207e40000000c00 */
.L_x_7426:
[----:B------:R-:W-:Y:S05]  /*f3a0*/  BSYNC B1 ;  /* 0x0000000000017941 */ /* 0x000fea0003800000 */
.L_x_7425:
        /* <DEDUP_REMOVED lines=50> */
.L_x_7432:
[----:B------:R-:W-:Y:S05]  /*f6d0*/  BSYNC B0 ;  /* 0x0000000000007941 */ /* 0x000fea0003800000 */
.L_x_7431:
[----:B-----5:R3:W-:Y:S02]  /*f6e0*/  STS.128 [R236+0x2800], R24 ;  /* 0x00280018ec007388 */ /* 0x0207e40000000c00 */
.L_x_7430:
[----:B------:R-:W-:Y:S05]  /*f6f0*/  BSYNC B1 ;  /* 0x0000000000017941 */ /* 0x000fea0003800000 */
.L_x_7429:
        /* <DEDUP_REMOVED lines=50> */
.L_x_7436:
[----:B------:R-:W-:Y:S05]  /*fa20*/  BSYNC B0 ;  /* 0x0000000000007941 */ /* 0x000fea0003800000 */
.L_x_7435:
[----:B-----5:R3:W-:Y:S02]  /*fa30*/  STS.128 [R236+0x4800], R24 ;  /* 0x00480018ec007388 */ /* 0x0207e40000000c00 */
.L_x_7434:
[----:B------:R-:W-:Y:S05]  /*fa40*/  BSYNC B1 ;  /* 0x0000000000017941 */ /* 0x000fea0003800000 */
.L_x_7433:
        /* <DEDUP_REMOVED lines=49> */
.L_x_7438:
[----:B------:R-:W-:Y:S05]  /*fd60*/  BSYNC B0 ;  /* 0x0000000000007941 */ /* 0x000fea0003800000 */
.L_x_7437:
[----:B-----5:R3:W-:Y:S02]  /*fd70*/  STS.128 [R236+0x6800], R24 ;  /* 0x00680018ec007388 */ /* 0x0207e40000000c00 */
.L_x_7424:
[----:B------:R-:W-:Y:S05]  /*fd80*/  BSYNC B2 ;  /* 0x0000000000027941 */ /* 0x000fea0003800000 */
.L_x_7423:
        /* <DEDUP_REMOVED lines=64> */
.L_x_7444:
[----:B------:R-:W-:Y:S05]  /*10190*/  BSYNC B0 ;  /* 0x0000000000007941 */ /* 0x000fea0003800000 */
.L_x_7443:
[----:B-----5:R3:W-:Y:S02]  /*101a0*/  STS.128 [R236+0x1000], R24 ;  /* 0x00100018ec007388 */ /* 0x0207e40000000c00 */
.L_x_7442:
[----:B------:R-:W-:Y:S05]  /*101b0*/  BSYNC B1 ;  /* 0x0000000000017941 */ /* 0x000fea0003800000 */
.L_x_7441:
        /* <DEDUP_REMOVED lines=50> */
.L_x_7448:
[----:B------:R-:W-:Y:S05]  /*104e0*/  BSYNC B0 ;  /* 0x0000000000007941 */ /* 0x000fea0003800000 */
.L_x_7447:
[----:B-----5:R3:W-:Y:S02]  /*104f0*/  STS.128 [R236+0x3000], R24 ;  /* 0x00300018ec007388 */ /* 0x0207e40000000c00 */
.L_x_7446:
[----:B------:R-:W-:Y:S05]  /*10500*/  BSYNC B1 ;  /* 0x0000000000017941 */ /* 0x000fea0003800000 */
.L_x_7445:
        /* <DEDUP_REMOVED lines=50> */
.L_x_7452:
[----:B------:R-:W-:Y:S05]  /*10830*/  BSYNC B0 ;  /* 0x0000000000007941 */ /* 0x000fea0003800000 */
.L_x_7451:
[----:B-----5:R3:W-:Y:S02]  /*10840*/  STS.128 [R236+0x5000], R24 ;  /* 0x00500018ec007388 */ /* 0x0207e40000000c00 */
.L_x_7450:
[----:B------:R-:W-:Y:S05]  /*10850*/  BSYNC B1 ;  /* 0x0000000000017941 */ /* 0x000fea0003800000 */
.L_x_7449:
        /* <DEDUP_REMOVED lines=47> */
.L_x_7454:
[----:B------:R-:W-:Y:S05]  /*10b50*/  BSYNC B0 ;  /* 0x0000000000007941 */ /* 0x000fea0003800000 */
.L_x_7453:
[----:B-----5:R1:W-:Y:S02]  /*10b60*/  STS.128 [R236+0x7000], R44 ;  /* 0x0070002cec007388 */ /* 0x0203e40000000c00 */
.L_x_7440:
[----:B------:R-:W-:Y:S05]  /*10b70*/  BSYNC B2 ;  /* 0x0000000000027941 */ /* 0x000fea0003800000 */
.L_x_7439:
        /* <DEDUP_REMOVED lines=63> */
.L_x_7459:
[----:B------:R-:W-:Y:S05]  /*10f70*/  BSYNC B0 ;  /* 0x0000000000007941 */ /* 0x000fea0003800000 */
.L_x_7458:
[----:B-----5:R3:W-:Y:S02]  /*10f80*/  STS.128 [R236+0x1800], R16 ;  /* 0x00180010ec007388 */ /* 0x0207e40000000c00 */
.L_x_7457:
[----:B------:R-:W-:Y:S05]  /*10f90*/  BSYNC B1 ;  /* 0x0000000000017941 */ /* 0x000fea0003800000 */
.L_x_7456:
        /* <DEDUP_REMOVED lines=50> */
.L_x_7463:
[----:B------:R-:W-:Y:S05]  /*112c0*/  BSYNC B0 ;  /* 0x0000000000007941 */ /* 0x000fea0003800000 */
.L_x_7462:
[----:B-----5:R1:W-:Y:S02]  /*112d0*/  STS.128 [R236+0x3800], R16 ;  /* 0x00380010ec007388 */ /* 0x0203e40000000c00 */
.L_x_7461:
[----:B------:R-:W-:Y:S05]  /*112e0*/  BSYNC B1 ;  /* 0x0000000000017941 */ /* 0x000fea0003800000 */
.L_x_7460:
        /* <DEDUP_REMOVED lines=50> */
.L_x_7467:
[----:B------:R-:W-:Y:S05]  /*11610*/  BSYNC B0 ;  /* 0x0000000000007941 */ /* 0x000fea0003800000 */
.L_x_7466:
[----:B-----5:R3:W-:Y:S02]  /*11620*/  STS.128 [R236+0x5800], R16 ;  /* 0x00580010ec007388 */ /* 0x0207e40000000c00 */
.L_x_7465:
[----:B------:R-:W-:Y:S05]  /*11630*/  BSYNC B1 ;  /* 0x0000000000017941 */ /* 0x000fea0003800000 */
.L_x_7464:
        /* <DEDUP_REMOVED lines=49> */
.L_x_7469:
[----:B------:R-:W-:Y:S05]  /*11950*/  BSYNC B0 ;  /* 0x0000000000007941 */ /* 0x000fea0003800000 */
.L_x_7468:
[----:B-----5:R3:W-:Y:S01]  /*11960*/  STS.128 [R236+0x7800], R16 ;  /* 0x00780010ec007388 */ /* 0x0207e20000000c00 */
[----:B------:R-:W-:Y:S05]  /*11970*/  BRA `(.L_x_7455) ;  /* 0x00006a7000007947 */ /* 0x000fea0003800000 */
.L_x_7406:
        /* <DEDUP_REMOVED lines=93> */
.L_x_7475:
[----:B------:R-:W-:Y:S05]  /*11f50*/  BSYNC B0 ;  /* 0x0000000000007941 */ /* 0x000fea0003800000 */
.L_x_7474:
[----:B-----5:R3:W-:Y:S02]  /*11f60*/  STS.128 [R236], R32 ;  /* 0x00000020ec007388 */ /* 0x0207e40000000c00 */
.L_x_7473:
[----:B------:R-:W-:Y:S05]  /*11f70*/  BSYNC B1 ;  /* 0x0000000000017941 */ /* 0x000fea0003800000 */
.L_x_7472:
        /* <DEDUP_REMOVED lines=91> */
.L_x_7479:
[----:B------:R-:W-:Y:S05]  /*12530*/  BSYNC B0 ;  /* 0x0000000000007941 */ /* 0x000fea0003800000 */
.L_x_7478:
[----:B-----5:R1:W-:Y:S02]  /*12540*/  STS.128 [R236+0x2000], R32 ;  /* 0x00200020ec007388 */ /* 0x0203e40000000c00 */
.L_x_7477:
[----:B------:R-:W-:Y:S05]  /*12550*/  BSYNC B1 ;  /* 0x0000000000017941 */ /* 0x000fea0003800000 */
.L_x_7476:
        /* <DEDUP_REMOVED lines=91> */
.L_x_7483:
[----:B------:R-:W-:Y:S05]  /*12b10*/  BSYNC B0 ;  /* 0x0000000000007941 */ /* 0x000fea0003800000 */
.L_x_7482:
[----:B-----5:R3:W-:Y:S02]  /*12b20*/  STS.128 [R236+0x4000], R32 ;  /* 0x00400020ec007388 */ /* 0x0207e40000000c00 */
.L_x_7481:
[----:B------:R-:W-:Y:S05]  /*12b30*/  BSYNC B1 ;  /* 0x0000000000017941 */ /* 0x000fea0003800000 */
.L_x_7480:
        /* <DEDUP_REMOVED lines=90> */
.L_x_7485:
[----:B------:R-:W-:Y:S05]  /*130e0*/  BSYNC B0 ;  /* 0x0000000000007941 */ /* 0x000fea0003800000 */
.L_x_7484:
[----:B-----5:R3:W-:Y:S02]  /*130f0*/  STS.128 [R236+0x6000], R32 ;  /* 0x00600020ec007388 */ /* 0x0207e40000000c00 */
.L_x_7471:
[----:B------:R-:W-:Y:S05]  /*13100*/  BSYNC B2 ;  /* 0x0000000000027941 */ /* 0x000fea0003800000 */
.L_x_7470:
        /* <DEDUP_REMOVED lines=98> */
.L_x_7491:
[----:B------:R-:W-:Y:S05]  /*13730*/  BSYNC B0 ;  /* 0x0000000000007941 */ /* 0x000fea0003800000 */
.L_x_7490:
[----:B-----5:R3:W-:Y:S02]  /*13740*/  STS.128 [R236+0x800], R32 ;  /* 0x00080020ec007388 */ /* 0x0207e40000000c00 */
.L_x_7489:
[----:B------:R-:W-:Y:S05]  /*13750*/  BSYNC B1 ;  /* 0x0000000000017941 */ /* 0x000fea0003800000 */
.L_x_7488:
        /* <DEDUP_REMOVED lines=94> */
.L_x_7495:
[----:B------:R-:W-:Y:S05]  /*13d40*/  BSYNC B0 ;  /* 0x0000000000007941 */ /* 0x000fea0003800000 */
.L_x_7494:
[----:B-----5:R3:W-:Y:S02]  /*13d50*/  STS.128 [R236+0x2800], R32 ;  /* 0x00280020ec007388 */ /* 0x0207e40000000c00 */
.L_x_7493:
[----:B------:R-:W-:Y:S05]  /*13d60*/  BSYNC B1 ;  /* 0x0000000000017941 */ /* 0x000fea0003800000 */
.L_x_7492:
        /* <DEDUP_REMOVED lines=94> */
.L_x_7499:
[----:B------:R-:W-:Y:S05]  /*14350*/  BSYNC B0 ;  /* 0x0000000000007941 */ /* 0x000fea0003800000 */
.L_x_7498:
[----:B-----5:R3:W-:Y:S02]  /*14360*/  STS.128 [R236+0x4800], R32 ;  /* 0x00480020ec007388 */ /* 0x0207e40000000c00 */
.L_x_7497:
[----:B------:R-:W-:Y:S05]  /*14370*/  BSYNC B1 ;  /* 0x0000000000017941 */ /* 0x000fea0003800000 */
.L_x_7496:
        /* <DEDUP_REMOVED lines=93> */
.L_x_7501:
[----:B------:R-:W-:Y:S05]  /*14950*/  BSYNC B0 ;  /* 0x0000000000007941 */ /* 0x000fea0003800000 */
.L_x_7500:
[----:B-----5:R1:W-:Y:S02]  /*14960*/  STS.128 [R236+0x6800], R16 ;  /* 0x00680010ec007388 */ /* 0x0203e40000000c00 */
.L_x_7487:
[----:B------:R-:W-:Y:S05]  /*14970*/  BSYNC B2 ;  /* 0x0000000000027941 */ /* 0x000fea0003800000 */
.L_x_7486:
        /* <DEDUP_REMOVED lines=99> */
.L_x_7507:
[----:B------:R-:W-:Y:S05]  /*14fb0*/  BSYNC B0 ;  /* 0x0000000000007941 */ /* 0x000fea0003800000 */
.L_x_7506:
[----:B-----5:R3:W-:Y:S02]  /*14fc0*/  STS.128 [R236+0x1000], R32 ;  /* 0x00100020ec007388 */ /* 0x0207e40000000c00 */
.L_x_7505:
[----:B------:R-:W-:Y:S05]  /*14fd0*/  BSYNC B1 ;  /* 0x0000000000017941 */ /* 0x000fea0003800000 */
.L_x_7504:
        /* <DEDUP_REMOVED lines=94> */
.L_x_7511:
[----:B------:R-:W-:Y:S05]  /*155c0*/  BSYNC B0 ;  /* 0x0000000000007941 */ /* 0x000fea0003800000 */
.L_x_7510:
[----:B-----5:R3:W-:Y:S02]  /*155d0*/  STS.128 [R236+0x3000], R32 ;  /* 0x00300020ec007388 */ /* 0x0207e40000000c00 */
.L_x_7509:
[----:B------:R-:W-:Y:S05]  /*155e0*/  BSYNC B1 ;  /* 0x0000000000017941 */ /* 0x000fea0003800000 */
.L_x_7508:
        /* <DEDUP_REMOVED lines=94> */
.L_x_7515:
[----:B------:R-:W-:Y:S05]  /*15bd0*/  BSYNC B0 ;  /* 0x0000000000007941 */ /* 0x000fea0003800000 */
.L_x_7514:
[----:B-----5:R3:W-:Y:S02]  /*15be0*/  STS.128 [R236+0x5000], R32 ;  /* 0x00500020ec007388 */ /* 0x0207e40000000c00 */
.L_x_7513:
[----:B------:R-:W-:Y:S05]  /*15bf0*/  BSYNC B1 ;  /* 0x0000000000017941 */ /* 0x000fea0003800000 */
.L_x_7512:
        /* <DEDUP_REMOVED lines=93> */
.L_x_7517:
[----:B------:R-:W-:Y:S05]  /*161d0*/  BSYNC B0 ;  /* 0x0000000000007941 */ /* 0x000fea0003800000 */
.L_x_7516:
[----:B-----5:R1:W-:Y:S02]  /*161e0*/  STS.128 [R236+0x7000], R24 ;  /* 0x00700018ec007388 */ /* 0x0203e40000000c00 */
.L_x_7503:
[----:B------:R-:W-:Y:S05]  /*161f0*/  BSYNC B2 ;  /* 0x0000000000027941 */ /* 0x000fea0003800000 */
.L_x_7502:
        /* <DEDUP_REMOVED lines=97> */
.L_x_7521:
[----:B------:R-:W-:Y:S05]  /*16810*/  BSYNC B0 ;  /* 0x0000000000007941 */ /* 0x000fea0003800000 */
.L_x_7520:
[----:B-----5:R1:W-:Y:S02]  /*16820*/  STS.128 [R236+0x1800], R16 ;  /* 0x00180010ec007388 */ /* 0x0203e40000000c00 */
.L_x_7519:
[----:B------:R-:W-:Y:S05]  /*16830*/  BSYNC B1 ;  /* 0x0000000000017941 */ /* 0x000fea0003800000 */
.L_x_7518:
        /* <DEDUP_REMOVED lines=94> */
.L_x_7525:
[----:B------:R-:W-:Y:S05]  /*16e20*/  BSYNC B0 ;  /* 0x0000000000007941 */ /* 0x000fea0003800000 */
.L_x_7524:
[----:B-----5:R1:W-:Y:S02]  /*16e30*/  STS.128 [R236+0x3800], R16 ;  /* 0x00380010ec007388 */ /* 0x0203e40000000c00 */
.L_x_7523:
[----:B------:R-:W-:Y:S05]  /*16e40*/  BSYNC B1 ;  /* 0x0000000000017941 */ /* 0x000fea0003800000 */
.L_x_7522:
        /* <DEDUP_REMOVED lines=95> */
.L_x_7529:
[----:B------:R-:W-:Y:S05]  /*17440*/  BSYNC B0 ;  /* 0x0000000000007941 */ /* 0x000fea0003800000 */
.L_x_7528:
[----:B-----5:R1:W-:Y:S02]  /*17450*/  STS.128 [R236+0x5800], R16 ;  /* 0x00580010ec007388 */ /* 0x0203e40000000c00 */
.L_x_7527:
[----:B------:R-:W-:Y:S05]  /*17460*/  BSYNC B1 ;  /* 0x0000000000017941 */ /* 0x000fea0003800000 */
.L_x_7526:
        /* <DEDUP_REMOVED lines=96> */
.L_x_7531:
[----:B------:R-:W-:Y:S05]  /*17a70*/  BSYNC B0 ;  /* 0x0000000000007941 */ /* 0x000fea0003800000 */
.L_x_7530:
[----:B-----5:R1:W-:Y:S01]  /*17a80*/  STS.128 [R236+0x7800], R16 ;  /* 0x00780010ec007388 */ /* 0x0203e20000000c00 */
[----:B------:R-:W-:Y:S05]  /*17a90*/  BRA `(.L_x_7455) ;  /* 0x0000095000007947 */ /* 0x000fea0003800000 */
.L_x_7405:
        /* <DEDUP_REMOVED lines=37> */
.L_x_7533:
[----:B------:R-:W-:Y:S05]  /*17cf0*/  BSYNC B0 ;  /* 0x0000000000007941 */ /* 0x000fea0003800000 */
.L_x_7532:
        /* <DEDUP_REMOVED lines=36> */
.L_x_7535:
[----:B------:R-:W-:Y:S05]  /*17f40*/  BSYNC B0 ;  /* 0x0000000000007941 */ /* 0x000fea0003800000 */
.L_x_7534:
        /* <DEDUP_REMOVED lines=36> */
.L_x_7537:
[----:B------:R-:W-:Y:S05]  /*18190*/  BSYNC B0 ;  /* 0x0000000000007941 */ /* 0x000fea0003800000 */
.L_x_7536:
        /* <DEDUP_REMOVED lines=37> */
.L_x_7455:
[----:B------:R-:W-:Y:S05]  /*183f0*/  BSYNC B3 ;  /* 0x0000000000037941 */ /* 0x000fea0003800000 */
.L_x_7404:
        /* <DEDUP_REMOVED lines=38> */
.L_x_7539:
[----:B------:R-:W-:Y:S05]  /*18660*/  BSYNC B0 ;  /* 0x0000000000007941 */ /* 0x000fea0003800000 */
.L_x_7538:
        /* <DEDUP_REMOVED lines=10> */
[-C--:B--2---:R-:W-:Y:S02]  /*18710*/  @P4 LEA R10, P6, R5, R170.reuse, 0x1 ;  /* 0x000000aa050a4211 */ /* 0x084fe400078c08ff */
[----:B------:R-:W-:Y:S02]  /*18720*/  @!P5 LEA R14, P0, R223, R227, 0x1 ;  /* 0x000000e3df0ed211 */ /* 0x000fe400078008ff */
[----:B------:R-:W-:Y:S02]  /*18730*/  @P3 LEA R8, P2, R5, R170, 0x1 ;  /* 0x000000aa05083211 */ /* 0x000fe400078408ff */
        /* <DEDUP_REMOVED lines=25> */
.L_x_7541:
[----:B------:R-:W-:Y:S05]  /*188d0*/  BSYNC B0 ;  /* 0x0000000000007941 */ /* 0x000fea0003800000 */
.L_x_7540:
        /* <DEDUP_REMOVED lines=40> */
.L_x_7543:
[----:B------:R-:W-:Y:S05]  /*18b60*/  BSYNC B0 ;  /* 0x0000000000007941 */ /* 0x000fea0003800000 */
.L_x_7542:
        /* <DEDUP_REMOVED lines=43> */
.L_x_7545:
[----:B------:R-:W-:Y:S05]  /*18e20*/  BSYNC B0 ;  /* 0x0000000000007941 */ /* 0x000fea0003800000 */
.L_x_7544:
        /* <DEDUP_REMOVED lines=61> */
.L_x_7547:
[----:B-1----:R-:W-:Y:S05]  /*19200*/  BSYNC B0 ;  /* 0x0000000000007941 */ /* 0x002fea0003800000 */
.L_x_7546:
        /* <DEDUP_REMOVED lines=40> */
.L_x_7549:
[----:B------:R-:W-:Y:S05]  /*19490*/  BSYNC B0 ;  /* 0x0000000000007941 */ /* 0x000fea0003800000 */
.L_x_7548:
        /* <DEDUP_REMOVED lines=42> */
.L_x_7551:
[----:B------:R-:W-:Y:S05]  /*19740*/  BSYNC B0 ;  /* 0x0000000000007941 */ /* 0x000fea0003800000 */
.L_x_7550:
        /* <DEDUP_REMOVED lines=54> */
.L_x_7553:
[----:B------:R-:W-:Y:S05]  /*19ab0*/  BSYNC B0 ;  /* 0x0000000000007941 */ /* 0x000fea0003800000 */
.L_x_7552:
[----:B------:R-:W-:Y:S01]  /*19ac0*/  IMAD.SHL.U32 R0, R55, 0x40, RZ ;  /* 0x0000004037007824 */ /* 0x000fe200078e00ff */
[----:B------:R-:W-:Y:S01]  /*19ad0*/  LEA R214, R53, R41, 0xa ;  /* 0x0000002935d67211 */ /* 0x000fe200078e50ff */
[----:B------:R-:W-:Y:S01]  /*19ae0*/  IMAD.SHL.U32 R160, R160, 0x8, RZ ;  /* 0x00000008a0a07824 */ /* 0x000fe200078e00ff */
[----:B------:R-:W-:Y:S01]  /*19af0*/  R2P PR, R55, 0x6 ;  /* 0x0000000637007804 */ /* 0x000fe20000000000 */
[----:B------:R-:W0:Y:S01]  /*19b00*/  LDGDEPBAR ;  /* 0x00000000000079af */ /* 0x000e220000000000 */
[----:B------:R-:W-:-:S02]  /*19b10*/  LOP3.LUT R0, R0, 0x1c0, RZ, 0xc0, !PT ;  /* 0x000001c000007812 */ /* 0x000fc400078ec0ff */
[----:B------:R-:W-:Y:S02]  /*19b20*/  SHF.L.U32 R214, R214, 0x1, RZ ;  /* 0x00000001d6d67819 */ /* 0x000fe400000006ff */
[----:B------:R-:W-:Y:S02]  /*19b30*/  LOP3.LUT R160, R0, 0x8, R160, 0xf8, !PT ;  /* 0x0000000800a07812 */ /* 0x000fe400078ef8a0 */
[----:B------:R-:W-:Y:S01]  /*19b40*/  SHF.R.U32.HI R213, RZ, 0x3, R0 ;  /* 0x00000003ffd57819 */ /* 0x000fe20000011600 */
[----:B------:R-:W-:Y:S01]  /*19b50*/  LDSM.16.M88.4 R80, [R214] ;  /* 0x00000000d650783b */ /* 0x000fe20000000200 */
[-C--:B------:R-:W-:Y:S02]  /*19b60*/  LEA R166, R40, R214.reuse, 0x1 ;  /* 0x000000d628a67211 */ /* 0x080fe400078e08ff */
[----:B------:R-:W-:Y:S02]  /*19b70*/  LOP3.LUT R213, R160, R213, RZ, 0x3c, !PT ;  /* 0x000000d5a0d57212 */ /* 0x000fe400078e3cff */
[C---:B------:R-:W-:Y:S01]  /*19b80*/  LEA R38, R39.reuse, R214, 0x1 ;  /* 0x000000d627267211 */ /* 0x040fe200078e08ff */
[----:B------:R-:W-:Y:S01]  /*19b90*/  LDSM.16.M88.4 R16, [R166] ;  /* 0x00000000a610783b */ /* 0x000fe20000000200 */
[----:B------:R-:W-:Y:S01]  /*19ba0*/  LEA R2, R39, R166, 0x1 ;  /* 0x000000a627027211 */ /* 0x000fe200078e08ff */
[----:B------:R-:W-:-:S02]  /*19bb0*/  IMAD R213, R56, 0x200, R213 ;  /* 0x0000020038d57824 */ /* 0x000fc400078e02d5 */
[----:B------:R-:W-:Y:S02]  /*19bc0*/  LDSM.16.M88.4 R32, [R38] ;  /* 0x000000002620783b */ /* 0x000fe40000000200 */
[----:B------:R-:W-:-:S05]  /*19bd0*/  IMAD.SHL.U32 R213, R213, 0x2, RZ ;  /* 0x00000002d5d57824 */ /* 0x000fca00078e00ff */
[----:B------:R-:W1:Y:S01]  /*19be0*/  LDSM.16.M88.4 R28, [R213+0x8000] ;  /* 0x00800000d51c783b */ /* 0x000e620000000200 */
[C---:B------:R-:W-:Y:S02]  /*19bf0*/  IADD3 R0, R213.reuse, 0x8000, RZ ;  /* 0x00008000d5007810 */ /* 0x040fe40007ffe0ff */
[C---:B------:R-:W-:Y:S01]  /*19c00*/  IADD3 R212, R213.reuse, 0x8020, RZ ;  /* 0x00008020d5d47810 */ /* 0x040fe20007ffe0ff */
[----:B------:R-:W2:Y:S01]  /*19c10*/  LDSM.16.M88.4 R60, [R213+0x8800] ;  /* 0x00880000d53c783b */ /* 0x000ea20000000200 */
[----:B------:R-:W-:Y:S01]  /*19c20*/  @P1 IADD3 R212, R0, -0x20, RZ ;  /* 0xffffffe000d41810 */ /* 0x000fe20007ffe0ff */
[----:B------:R-:W-:Y:S02]  /*19c30*/  IMAD.MOV.U32 R0, RZ, RZ, 0x40 ;  /* 0x00000040ff007424 */ /* 0x000fe400078e00ff */
[----:B------:R-:W3:Y:S03]  /*19c40*/  LDSM.16.M88.4 R48, [R213+0x9000] ;  /* 0x00900000d530783b */ /* 0x000ee60000000200 */
[----:B------:R-:W-:Y:S01]  /*19c50*/  SEL R0, R0, 0xffffffc0, !P2 ;  /* 0xffffffc000007807 */ /* 0x000fe20005000000 */
[----:B------:R-:W4:Y:S04]  /*19c60*/  LDSM.16.M88.4 R76, [R213+0x9800] ;  /* 0x00980000d54c783b */ /* 0x000f280000000200 */
[----:B------:R-:W3:Y:S01]  /*19c70*/  LDSM.16.M88.4 R72, [R212] ;  /* 0x00000000d448783b */ /* 0x000ee20000000200 */
[----:B------:R-:W-:-:S02]  /*19c80*/  IMAD.IADD R211, R213, 0x1, R0 ;  /* 0x00000001d5d37824 */ /* 0x000fc400078e0200 */
[----:B------:R-:W-:Y:S01]  /*19c90*/  IMAD.IADD R207, R0, 0x1, R212 ;  /* 0x0000000100cf7824 */ /* 0x000fe200078e02d4 */
[----:B------:R-:W4:Y:S04]  /*19ca0*/  LDSM.16.M88.4 R68, [R212+0x1800] ;  /* 0x00180000d444783b */ /* 0x000f280000000200 */
[----:B------:R-:W4:Y:S04]  /*19cb0*/  LDSM.16.M88.4 R24, [R212+0x800] ;  /* 0x00080000d418783b */ /* 0x000f280000000200 */
[----:B--2---:R-:W4:Y:S04]  /*19cc0*/  LDSM.16.M88.4 R8, [R212+0x1000] ;  /* 0x00100000d408783b */ /* 0x004f280000000200 */
[----:B------:R-:W4:Y:S04]  /*19cd0*/  LDSM.16.M88.4 R4, [R211+0x8000] ;  /* 0x00800000d304783b */ /* 0x000f280000000200 */
[----:B------:R-:W-:Y:S01]  /*19ce0*/  LDSM.16.M88.4 R84, [R207+0x1800] ;  /* 0x00180000cf54783b */ /* 0x000fe20000000200 */
[C---:B-1----:R-:W-:Y:S03]  /*19cf0*/  HMMA.16816.F32.BF16 R12, R80.reuse, R28, RZ ;  /* 0x0000001c500c723c */ /* 0x042fe600000418ff */
[----:B------:R-:W-:Y:S04]  /*19d00*/  LDSM.16.M88.4 R88, [R207+0x1000] ;  /* 0x00100000cf58783b */ /* 0x000fe80000000200 */
[----:B------:R-:W2:Y:S01]  /*19d10*/  LD.E R0, [R20.64+0x18c] ;  /* 0x00018c0614007980 */ /* 0x000ea2000c101900 */
[C---:B------:R-:W-:Y:S03]  /*19d20*/  HMMA.16816.F32.BF16 R64, R80.reuse, R60, RZ ;  /* 0x0000003c5040723c */ /* 0x040fe600000418ff */
[----:B------:R-:W-:Y:S05]  /*19d30*/  LDSM.16.M88.4 R92, [R212+0x6000] ;  /* 0x00600000d45c783b */ /* 0x000fea0000000200 */
[C---:B---3--:R-:W-:Y:S08]  /*19d40*/  HMMA.16816.F32.BF16 R56, R80.reuse, R48, RZ ;  /* 0x000000305038723c */ /* 0x048ff000000418ff */
[C---:B------:R-:W-:Y:S08]  /*19d50*/  HMMA.16816.F32.BF16 R28, R80.reuse, R30, RZ ;  /* 0x0000001e501c723c */ /* 0x040ff000000418ff */
[C---:B------:R-:W-:Y:S08]  /*19d60*/  HMMA.16816.F32.BF16 R60, R80.reuse, R62, RZ ;  /* 0x0000003e503c723c */ /* 0x040ff000000418ff */
[C---:B------:R-:W-:Y:S08]  /*19d70*/  HMMA.16816.F32.BF16 R48, R80.reuse, R50, RZ ;  /* 0x000000325030723c */ /* 0x040ff000000418ff */
[C---:B----4-:R-:W-:Y:S08]  /*19d80*/  HMMA.16816.F32.BF16 R44, R80.reuse, R76, RZ ;  /* 0x0000004c502c723c */ /* 0x050ff000000418ff */
[----:B------:R-:W-:Y:S01]  /*19d90*/  HMMA.16816.F32.BF16 R80, R80, R78, RZ ;  /* 0x0000004e5050723c */ /* 0x000fe200000418ff */
[----:B------:R-:W-:Y:S07]  /*19da0*/  LDSM.16.M88.4 R76, [R2] ;  /* 0x00000000024c783b */ /* 0x000fee0000000200 */
[C---:B------:R-:W-:Y:S08]  /*19db0*/  HMMA.16816.F32.BF16 R12, R16.reuse, R72, R12 ;  /* 0x00000048100c723c */ /* 0x040ff0000004180c */
[C---:B------:R-:W-:Y:S01]  /*19dc0*/  HMMA.16816.F32.BF16 R28, R16.reuse, R74, R28 ;  /* 0x0000004a101c723c */ /* 0x040fe2000004181c */
[----:B------:R-:W-:Y:S07]  /*19dd0*/  LDSM.16.M88.4 R72, [R213+0xa800] ;  /* 0x00a80000d548783b */ /* 0x000fee0000000200 */
[C---:B------:R-:W-:Y:S08]  /*19de0*/  HMMA.16816.F32.BF16 R44, R16.reuse, R68, R44 ;  /* 0x00000044102c723c */ /* 0x040ff0000004182c */
[C---:B------:R-:W-:Y:S01]  /*19df0*/  HMMA.16816.F32.BF16 R80, R16.reuse, R70, R80 ;  /* 0x000000461050723c */ /* 0x040fe20000041850 */
[----:B------:R-:W1:Y:S07]  /*19e00*/  LDSM.16.M88.4 R68, [R211+0x9800] ;  /* 0x00980000d344783b */ /* 0x000e6e0000000200 */
[C---:B------:R-:W-:Y:S08]  /*19e10*/  HMMA.16816.F32.BF16 R64, R16.reuse, R24, R64 ;  /* 0x000000181040723c */ /* 0x040ff00000041840 */
[C---:B------:R-:W-:Y:S01]  /*19e20*/  HMMA.16816.F32.BF16 R60, R16.reuse, R26, R60 ;  /* 0x0000001a103c723c */ /* 0x040fe2000004183c */
[----:B------:R-:W3:Y:S07]  /*19e30*/  LDSM.16.M88.4 R24, [R211+0x8800] ;  /* 0x00880000d318783b */ /* 0x000eee0000000200 */
[C---:B------:R-:W-:Y:S08]  /*19e40*/  HMMA.16816.F32.BF16 R56, R16.reuse, R8, R56 ;  /* 0x000000081038723c */ /* 0x040ff00000041838 */
[----:B------:R-:W-:Y:S01]  /*19e50*/  HMMA.16816.F32.BF16 R48, R16, R10, R48 ;  /* 0x0000000a1030723c */ /* 0x000fe20000041830 */
[----:B------:R-:W4:Y:S04]  /*19e60*/  LDSM.16.M88.4 R8, [R211+0x9000] ;  /* 0x00900000d308783b */ /* 0x000f280000000200 */
[----:B------:R-:W4:Y:S03]  /*19e70*/  LDSM.16.M88.4 R16, [R207] ;  /* 0x00000000cf10783b */ /* 0x000f260000000200 */
[C---:B------:R-:W-:Y:S08]  /*19e80*/  HMMA.16816.F32.BF16 R12, R32.reuse, R4, R12 ;  /* 0x00000004200c723c */ /* 0x040ff0000004180c */
[C---:B------:R-:W-:Y:S01]  /*19e90*/  HMMA.16816.F32.BF16 R28, R32.reuse, R6, R28 ;  /* 0x00000006201c723c */ /* 0x040fe2000004181c */
[----:B------:R-:W4:Y:S07]  /*19ea0*/  LDSM.16.M88.4 R4, [R207+0x800] ;  /* 0x00080000cf04783b */ /* 0x000f2e0000000200 */
[C---:B-1----:R-:W-:Y:S08]  /*19eb0*/  HMMA.16816.F32.BF16 R44, R32.reuse, R68, R44 ;  /* 0x00000044202c723c */ /* 0x042ff0000004182c */
[C---:B------:R-:W-:Y:S01]  /*19ec0*/  HMMA.16816.F32.BF16 R80, R32.reuse, R70, R80 ;  /* 0x000000462050723c */ /* 0x040fe20000041850 */
[----:B------:R-:W-:Y:S07]  /*19ed0*/  LDSM.16.M88.4 R68, [R213+0xb000] ;  /* 0x00b00000d544783b */ /* 0x000fee0000000200 */
[C---:B---3--:R-:W-:Y:S08]  /*19ee0*/  HMMA.16816.F32.BF16 R64, R32.reuse, R24, R64 ;  /* 0x000000182040723c */ /* 0x048ff00000041840 */
[C---:B------:R-:W-:Y:S01]  /*19ef0*/  HMMA.16816.F32.BF16 R60, R32.reuse, R26, R60 ;  /* 0x0000001a203c723c */ /* 0x040fe2000004183c */
[----:B------:R-:W-:Y:S07]  /*19f00*/  LDSM.16.M88.4 R24, [R213+0xa000] ;  /* 0x00a00000d518783b */ /* 0x000fee0000000200 */
[C---:B----4-:R-:W-:Y:S08]  /*19f10*/  HMMA.16816.F32.BF16 R56, R32.reuse, R8, R56 ;  /* 0x000000082038723c */ /* 0x050ff00000041838 */
[----:B------:R-:W-:Y:S01]  /*19f20*/  HMMA.16816.F32.BF16 R48, R32, R10, R48 ;  /* 0x0000000a2030723c */ /* 0x000fe20000041830 */
[----:B------:R-:W1:Y:S04]  /*19f30*/  LDSM.16.M88.4 R8, [R214+0x2000] ;  /* 0x00200000d608783b */ /* 0x000e680000000200 */
        /* <DEDUP_REMOVED lines=9> */
[----:B------:R-:W4:Y:S07]  /*19fd0*/  LDSM.16.M88.4 R4, [R166+0x2000] ;  /* 0x00200000a604783b */ /* 0x000f2e0000000200 */
[C---:B------:R-:W-:Y:S08]  /*19fe0*/  HMMA.16816.F32.BF16 R56, R76.reuse, R88, R56 ;  /* 0x000000584c38723c */ /* 0x040ff00000041838 */
        /* <DEDUP_REMOVED lines=14> */
[----:B------:R-:W2:Y:S04]  /*1a0d0*/  LDSM.16.M88.4 R8, [R38+0x2000] ;  /* 0x002000002608783b */ /* 0x000ea80000000200 */
[----:B------:R-:W2:Y:S03]  /*1a0e0*/  LDSM.16.M88.4 R68, [R211+0xb800] ;  /* 0x00b80000d344783b */ /* 0x000ea60000000200 */
[C---:B----4-:R-:W-:Y:S08]  /*1a0f0*/  HMMA.16816.F32.BF16 R12, R4.reuse, R32, R12 ;  /* 0x00000020040c723c */ /* 0x050ff0000004180c */
        /* <DEDUP_REMOVED lines=54> */
[C---:B--2---:R-:W-:Y:S08]  /*1a460*/  HMMA.16816.F32.BF16 R64, R16.reuse, R24, R64 ;  /* 0x000000181040723c */ /* 0x044ff00000041840 */
[----:B------:R-:W-:Y:S01]  /*1a470*/  HMMA.16816.F32.BF16 R60, R16, R26, R60 ;  /* 0x0000001a103c723c */ /* 0x000fe2000004183c */
[----:B------:R-:W2:Y:S07]  /*1a480*/  LDSM.16.M88.4 R24, [R207+0x4000] ;  /* 0x00400000cf18783b */ /* 0x000eae0000000200 */
[----:B-1----:R-:W-:Y:S08]  /*1a490*/  HMMA.16816.F32.BF16 R12, R32, R8, R12 ;  /* 0x00000008200c723c */ /* 0x002ff0000004180c */
        /* <DEDUP_REMOVED lines=9> */
[----:B------:R-:W1:Y:S07]  /*1a530*/  LDSM.16.M88.4 R4, [R213+0xe000] ;  /* 0x00e00000d504783b */ /* 0x000e6e0000000200 */
        /* <DEDUP_REMOVED lines=14> */
[----:B------:R-:W-:Y:S01]  /*1a620*/  HMMA.16816.F32.BF16 R60, R84, R18, R60 ;  /* 0x00000012543c723c */ /* 0x000fe2000004183c */
[----:B------:R-:W1:Y:S07]  /*1a630*/  LDSM.16.M88.4 R16, [R211+0xe000] ;  /* 0x00e00000d310783b */ /* 0x000e6e0000000200 */
[----:B------:R-:W-:Y:S01]  /*1a640*/  HMMA.16816.F32.BF16 R28, R76, R6, R28 ;  /* 0x000000064c1c723c */ /* 0x000fe2000004181c */
[----:B------:R-:W-:Y:S07]  /*1a650*/  LDSM.16.M88.4 R4, [R207+0x6000] ;  /* 0x00600000cf04783b */ /* 0x000fee0000000200 */
[----:B--2---:R-:W-:Y:S08]  /*1a660*/  HMMA.16816.F32.BF16 R12, R32, R92, R12 ;  /* 0x0000005c200c723c */ /* 0x004ff0000004180c */
[C---:B------:R-:W-:Y:S08]  /*1a670*/  HMMA.16816.F32.BF16 R56, R84.reuse, R8, R56 ;  /* 0x000000085438723c */ /* 0x040ff00000041838 */
[----:B------:R-:W-:Y:S01]  /*1a680*/  HMMA.16816.F32.BF16 R48, R84, R10, R48 ;  /* 0x0000000a5430723c */ /* 0x000fe20000041830 */
[----:B------:R-:W2:Y:S07]  /*1a690*/  LDSM.16.M88.4 R8, [R2+0x6000] ;  /* 0x006000000208783b */ /* 0x000eae0000000200 */
[----:B------:R-:W-:Y:S08]  /*1a6a0*/  HMMA.16816.F32.BF16 R28, R32, R94, R28 ;  /* 0x0000005e201c723c */ /* 0x000ff0000004181c */
[----:B-1----:R-:W-:Y:S08]  /*1a6b0*/  HMMA.16816.F32.BF16 R12, R24, R16, R12 ;  /* 0x00000010180c723c */ /* 0x002ff0000004180c */
[C---:B------:R-:W-:Y:S08]  /*1a6c0*/  HMMA.16816.F32.BF16 R44, R84.reuse, R88, R44 ;  /* 0x00000058542c723c */ /* 0x040ff0000004182c */
[----:B------:R-:W-:Y:S01]  /*1a6d0*/  HMMA.16816.F32.BF16 R84, R84, R90, R80 ;  /* 0x0000005a5454723c */ /* 0x000fe20000041850 */
[----:B------:R-:W1:Y:S04]  /*1a6e0*/  LDSM.16.M88.4 R80, [R212+0x6800] ;  /* 0x00680000d450783b */ /* 0x000e680000000200 */
[----:B------:R-:W-:Y:S03]  /*1a6f0*/  LDSM.16.M88.4 R88, [R212+0x7000] ;  /* 0x00700000d458783b */ /* 0x000fe60000000200 */
[----:B------:R-:W-:Y:S01]  /*1a700*/  HMMA.16816.F32.BF16 R28, R24, R18, R28 ;  /* 0x00000012181c723c */ /* 0x000fe2000004181c */
[----:B------:R-:W3:Y:S07]  /*1a710*/  LDSM.16.M88.4 R16, [R213+0xf800] ;  /* 0x00f80000d510783b */ /* 0x000eee0000000200 */
[----:B--2---:R-:W-:Y:S08]  /*1a720*/  HMMA.16816.F32.BF16 R12, R8, R4, R12 ;  /* 0x00000004080c723c */ /* 0x004ff0000004180c */
[C---:B------:R-:W-:Y:S08]  /*1a730*/  HMMA.16816.F32.BF16 R64, R76.reuse, R72, R64 ;  /* 0x000000484c40723c */ /* 0x040ff00000041840 */
[C---:B------:R-:W-:Y:S08]  /*1a740*/  HMMA.16816.F32.BF16 R60, R76.reuse, R74, R60 ;  /* 0x0000004a4c3c723c */ /* 0x040ff0000004183c */
[----:B------:R-:W-:Y:S01]  /*1a750*/  HMMA.16816.F32.BF16 R72, R76, R68, R56 ;  /* 0x000000444c48723c */ /* 0x000fe20000041838 */
[----:B------:R-:W2:Y:S01]  /*1a760*/  LDSM.16.M88.4 R56, [R211+0xe800] ;  /* 0x00e80000d338783b */ /* 0x000ea20000000200 */
[----:B------:R-:W-:-:S02]  /*1a770*/  FMUL.FTZ R12, R12, R0 ;  /* 0x000000000c0c7220 */ /* 0x000fc40000410000 */
[-C--:B------:R-:W-:Y:S02]  /*1a780*/  FMUL.FTZ R13, R13, R0.reuse ;  /* 0x000000000d0d7220 */ /* 0x080fe40000410000 */
[-C--:B------:R-:W-:Y:S02]  /*1a790*/  FMUL.FTZ R14, R14, R0.reuse ;  /* 0x000000000e0e7220 */ /* 0x080fe40000410000 */
[----:B------:R-:W-:Y:S01]  /*1a7a0*/  HMMA.16816.F32.BF16 R28, R8, R6, R28 ;  /* 0x00000006081c723c */ /* 0x000fe2000004181c */
[-C--:B------:R-:W-:Y:S01]  /*1a7b0*/  FMUL.FTZ R15, R15, R0.reuse ;  /* 0x000000000f0f7220 */ /* 0x080fe20000410000 */
[----:B------:R-:W4:Y:S01]  /*1a7c0*/  MUFU.TANH R38, R12 ;  /* 0x0000000c00267308 */ /* 0x000f220000002400 */
[----:B------:R-:W-:Y:S05]  /*1a7d0*/  LDSM.16.M88.4 R4, [R211+0xf000] ;  /* 0x00f00000d304783b */ /* 0x000fea0000000200 */
[----:B-1----:R-:W-:Y:S02]  /*1a7e0*/  HMMA.16816.F32.BF16 R64, R32, R80, R64 ;  /* 0x000000502040723c */ /* 0x002fe40000041840 */
[----:B------:R-:W1:Y:S06]  /*1a7f0*/  MUFU.TANH R42, R13 ;  /* 0x0000000d002a7308 */ /* 0x000e6c0000002400 */
[C---:B---3--:R-:W-:Y:S02]  /*1a800*/  HMMA.16816.F32.BF16 R44, R76.reuse, R16, R44 ;  /* 0x000000104c2c723c */ /* 0x048fe4000004182c */
[----:B------:R-:W3:Y:S06]  /*1a810*/  MUFU.TANH R16, R14 ;  /* 0x0000000e00107308 */ /* 0x000eec0000002400 */
[----:B------:R-:W-:Y:S02]  /*1a820*/  HMMA.16816.F32.BF16 R48, R76, R70, R48 ;  /* 0x000000464c30723c */ /* 0x000fe40000041830 */
[----:B------:R1:W1:Y:S02]  /*1a830*/  MUFU.TANH R17, R15 ;  /* 0x0000000f00117308 */ /* 0x0002640000002400 */
[----:B-1----:R-:W1:Y:S01]  /*1a840*/  LDSM.16.M88.4 R12, [R212+0x7800] ;  /* 0x00780000d40c783b */ /* 0x002e620000000200 */
[----:B------:R-:W-:-:S03]  /*1a850*/  FMUL.FTZ R28, R28, R0 ;  /* 0x000000001c1c7220 */ /* 0x000fc60000410000 */
[----:B------:R-:W-:Y:S01]  /*1a860*/  HMMA.16816.F32.BF16 R84, R76, R18, R84 ;  /* 0x000000124c54723c */ /* 0x000fe20000041854 */
[-C--:B------:R-:W-:Y:S02]  /*1a870*/  FMUL.FTZ R29, R29, R0.reuse ;  /* 0x000000001d1d7220 */ /* 0x080fe40000410000 */
[-C--:B------:R-:W-:Y:S02]  /*1a880*/  FMUL.FTZ R30, R30, R0.reuse ;  /* 0x000000001e1e7220 */ /* 0x080fe40000410000 */
[----:B------:R-:W-:Y:S01]  /*1a890*/  FMUL.FTZ R31, R31, R0 ;  /* 0x000000001f1f7220 */ /* 0x000fe20000410000 */
[----:B------:R-:W1:Y:S02]  /*1a8a0*/  MUFU.TANH R43, R28 ;  /* 0x0000001c002b7308 */ /* 0x000e640000002400 */
[----:B--2---:R-:W-:Y:S06]  /*1a8b0*/  HMMA.16816.F32.BF16 R64, R24, R56, R64 ;  /* 0x000000381840723c */ /* 0x004fec0000041840 */
[----:B------:R-:W2:Y:S02]  /*1a8c0*/  MUFU.TANH R55, R29 ;  /* 0x0000001d00377308 */ /* 0x000ea40000002400 */
[C---:B------:R-:W-:Y:S06]  /*1a8d0*/  HMMA.16816.F32.BF16 R72, R32.reuse, R88, R72 ;  /* 0x000000582048723c */ /* 0x040fec0000041848 */
[----:B------:R-:W1:Y:S02]  /*1a8e0*/  MUFU.TANH R56, R30 ;  /* 0x0000001e00387308 */ /* 0x000e640000002400 */
[C---:B------:R-:W-:Y:S01]  /*1a8f0*/  HMMA.16816.F32.BF16 R88, R32.reuse, R90, R48 ;  /* 0x0000005a2058723c */ /* 0x040fe20000041830 */
[----:B------:R-:W-:Y:S05]  /*1a900*/  LDSM.16.M88.4 R48, [R207+0x7000] ;  /* 0x00700000cf30783b */ /* 0x000fea0000000200 */
[----:B------:R1:W1:Y:S02]  /*1a910*/  MUFU.TANH R57, R31 ;  /* 0x0000001f00397308 */ /* 0x0002640000002400 */
[----:B-1----:R-:W1:Y:S01]  /*1a920*/  LDSM.16.M88.4 R28, [R211+0xf800] ;  /* 0x00f80000d31c783b */ /* 0x002e620000000200 */
[C---:B------:R-:W-:Y:S08]  /*1a930*/  HMMA.16816.F32.BF16 R44, R32.reuse, R12, R44 ;  /* 0x0000000c202c723c */ /* 0x040ff0000004182c */
[C---:B------:R-:W-:Y:S01]  /*1a940*/  HMMA.16816.F32.BF16 R80, R32.reuse, R82, R60 ;  /* 0x000000522050723c */ /* 0x040fe2000004183c */
[----:B------:R-:W2:Y:S07]  /*1a950*/  LDSM.16.M88.4 R60, [R207+0x6800] ;  /* 0x00680000cf3c783b */ /* 0x000eae0000000200 */
[----:B------:R-:W-:Y:S08]  /*1a960*/  HMMA.16816.F32.BF16 R84, R32, R14, R84 ;  /* 0x0000000e2054723c */ /* 0x000ff00000041854 */
[C---:B------:R-:W-:Y:S08]  /*1a970*/  HMMA.16816.F32.BF16 R72, R24.reuse, R4, R72 ;  /* 0x000000041848723c */ /* 0x040ff00000041848 */
[----:B------:R-:W-:Y:S01]  /*1a980*/  HMMA.16816.F32.BF16 R88, R24, R6, R88 ;  /* 0x000000061858723c */ /* 0x000fe20000041858 */
[----:B------:R-:W3:Y:S01]  /*1a990*/  LDSM.16.M88.4 R4, [R207+0x7800] ;  /* 0x00780000cf04783b */ /* 0x000ee20000000200 */
[----:B------:R-:W-:Y:S01]  /*1a9a0*/  LEA R37, R53, R37, 0x4 ;  /* 0x0000002535257211 */ /* 0x000fe200078e20ff */
[----:B------:R-:W-:-:S05]  /*1a9b0*/  DEPBAR.LE SB0, 0x0 ;  /* 0x000080000000791a */ /* 0x000fca0000000000 */
[C---:B-1----:R-:W-:Y:S08]  /*1a9c0*/  HMMA.16816.F32.BF16 R44, R24.reuse, R28, R44 ;  /* 0x0000001c182c723c */ /* 0x042ff0000004182c */
[C---:B------:R-:W-:Y:S08]  /*1a9d0*/  HMMA.16816.F32.BF16 R80, R24.reuse, R58, R80 ;  /* 0x0000003a1850723c */ /* 0x040ff00000041850 */
[----:B------:R-:W-:Y:S08]  /*1a9e0*/  HMMA.16816.F32.BF16 R84, R24, R30, R84 ;  /* 0x0000001e1854723c */ /* 0x000ff00000041854 */
[C---:B--2---:R-:W-:Y:S08]  /*1a9f0*/  HMMA.16816.F32.BF16 R64, R8.reuse, R60, R64 ;  /* 0x0000003c0840723c */ /* 0x044ff00000041840 */
[C---:B---3--:R-:W-:Y:S08]  /*1aa00*/  HMMA.16816.F32.BF16 R44, R8.reuse, R4, R44 ;  /* 0x00000004082c723c */ /* 0x048ff0000004182c */
[C---:B------:R-:W-:Y:S08]  /*1aa10*/  HMMA.16816.F32.BF16 R80, R8.reuse, R62, R80 ;  /* 0x0000003e0850723c */ /* 0x040ff00000041850 */
[C---:B------:R-:W-:Y:S08]  /*1aa20*/  HMMA.16816.F32.BF16 R72, R8.reuse, R48, R72 ;  /* 0x000000300848723c */ /* 0x040ff00000041848 */
[C---:B------:R-:W-:Y:S08]  /*1aa30*/  HMMA.16816.F32.BF16 R88, R8.reuse, R50, R88 ;  /* 0x000000320858723c */ /* 0x040ff00000041858 */
[----:B------:R-:W-:Y:S01]  /*1aa40*/  HMMA.16816.F32.BF16 R84, R8, R6, R84 ;  /* 0x000000060854723c */ /* 0x000fe20000041854 */
[-C--:B------:R-:W-:Y:S01]  /*1aa50*/  FMUL.FTZ R35, R44, R0.reuse ;  /* 0x000000002c237220 */ /* 0x080fe20000410000 */
[----:B------:R-:W-:Y:S01]  /*1aa60*/  IADD3 R4, R52, 0x1, -R232 ;  /* 0x0000000134047810 */ /* 0x000fe20007ffe8e8 */
[----:B------:R-:W-:-:S02]  /*1aa70*/  FMUL.FTZ R44, R45, R0 ;  /* 0x000000002d2c7220 */ /* 0x000fc40000410000 */
[-C--:B------:R-:W-:Y:S02]  /*1aa80*/  FMUL.FTZ R30, R46, R0.reuse ;  /* 0x000000002e1e7220 */ /* 0x080fe40000410000 */
[----:B------:R-:W-:Y:S02]  /*1aa90*/  IMAD.IADD R54, R54, 0x1, R37 ;  /* 0x0000000136367824 */ /* 0x000fe400078e0225 */
        /* <DEDUP_REMOVED lines=19> */
[-C--:B------:R-:W-:Y:S01]  /*1abd0*/  FMUL.FTZ R37, R87, R0.reuse ;  /* 0x0000000057257220 */ /* 0x080fe20000410000 */
[----:B------:R-:W-:Y:S01]  /*1abe0*/  ISETP.GT.AND P6, PT, R237, R225, PT ;  /* 0x000000e1ed00720c */ /* 0x000fe20003fc4270 */
[----:B------:R-:W-:Y:S01]  /*1abf0*/  FMUL.FTZ R80, R80, R0 ;  /* 0x0000000050507220 */ /* 0x000fe20000410000 */
[----:B-----5:R-:W-:Y:S01]  /*1ac00*/  IADD3 R36, R36, R4, RZ ;  /* 0x0000000424247210 */ /* 0x020fe20007ffe0ff */
[----:B------:R-:W-:Y:S01]  /*1ac10*/  IMAD.IADD R4, R52, 0x1, -R232 ;  /* 0x0000000134047824 */ /* 0x000fe200078e0ae8 */
[C---:B------:R-:W-:Y:S01]  /*1ac20*/  IADD3 R242, R54.reuse, 0x8, RZ ;  /* 0x0000000836f27810 */ /* 0x040fe20007ffe0ff */
[----:B------:R-:W1:Y:S02]  /*1ac30*/  MUFU.TANH R58, R58 ;  /* 0x0000003a003a7308 */ /* 0x000e640000002400 */
[----:B------:R-:W-:Y:S01]  /*1ac40*/  IMAD.IADD R245, R54, 0x1, R4 ;  /* 0x0000000136f57824 */ /* 0x000fe200078e0204 */
[----:B------:R-:W-:Y:S01]  /*1ac50*/  IADD3 R240, R36, R242, RZ ;  /* 0x000000f224f07210 */ /* 0x000fe20007ffe0ff */
[----:B------:R-:W-:-:S04]  /*1ac60*/  IMAD.IADD R242, R4, 0x1, R242 ;  /* 0x0000000104f27824 */ /* 0x000fc800078e02f2 */
[----:B------:R-:W2:Y:S08]  /*1ac70*/  MUFU.TANH R18, R18 ;  /* 0x0000001200127308 */ /* 0x000eb00000002400 */
[----:B------:R-:W3:Y:S08]  /*1ac80*/  MUFU.TANH R12, R12 ;  /* 0x0000000c000c7308 */ /* 0x000ef00000002400 */
[----:B------:R-:W1:Y:S08]  /*1ac90*/  MUFU.TANH R13, R13 ;  /* 0x0000000d000d7308 */ /* 0x000e700000002400 */
        /* <DEDUP_REMOVED lines=20> */
[----:B------:R-:W-:Y:S01]  /*1ade0*/  IADD3 R243, R54, R36, RZ ;  /* 0x0000002436f37210 */ /* 0x000fe20007ffe0ff */
[----:B------:R-:W-:Y:S01]  /*1adf0*/  BSSY B1, `(.L_x_7554) ;  /* 0x00000da000017945 */ /* 0x000fe20003800000 */
[----:B------:R-:W-:-:S02]  /*1ae00*/  ISETP.NE.U32.AND P0, PT, R234, RZ, PT ;  /* 0x000000ffea00720c */ /* 0x000fc40003f05070 */
[C---:B------:R-:W-:Y:S02]  /*1ae10*/  IADD3 R244, -R23.reuse, R245, RZ ;  /* 0x000000f517f47210 */ /* 0x040fe40007ffe1ff */
[----:B------:R-:W-:Y:S02]  /*1ae20*/  IADD3 R241, -R23, R242, RZ ;  /* 0x000000f217f17210 */ /* 0x000fe40007ffe1ff */
[-C--:B------:R-:W-:Y:S02]  /*1ae30*/  IMNMX R243, R243, R52.reuse, PT ;  /* 0x00000034f3f37217 */ /* 0x080fe40003800200 */
[----:B------:R-:W-:Y:S02]  /*1ae40*/  IMNMX R240, R240, R52, PT ;  /* 0x00000034f0f07217 */ /* 0x000fe40003800200 */
[----:B------:R-:W-:Y:S02]  /*1ae50*/  ISETP.NE.AND.EX P0, PT, R235, RZ, PT, P0 ;  /* 0x000000ffeb00720c */ /* 0x000fe40003f05300 */
[----:B------:R-:W-:-:S02]  /*1ae60*/  IMNMX R244, RZ, R244, !PT ;  /* 0x000000f4fff47217 */ /* 0x000fc40007800200 */
[----:B------:R-:W-:Y:S02]  /*1ae70*/  IMNMX R241, RZ, R241, !PT ;  /* 0x000000f1fff17217 */ /* 0x000fe40007800200 */
        /* <DEDUP_REMOVED lines=80> */
.L_x_7557:
[----:B------:R-:W2:Y:S02]  /*1b380*/  LD.E R5, [R20.64+0x38] ;  /* 0x0000380614057980 */ /* 0x000ea4000c101900 */
[----:B--2---:R-:W-:-:S04]  /*1b390*/  LEA R5, -R5, RZ, 0x6 ;  /* 0x000000ff05057211 */ /* 0x004fc800078e31ff */
[----:B------:R-:W-:Y:S02]  /*1b3a0*/  SHF.R.S32.HI R0, RZ, 0x1f, R5 ;  /* 0x0000001fff007819 */ /* 0x000fe40000011405 */
.L_x_7558:
[----:B------:R-:W-:Y:S05]  /*1b3b0*/  BSYNC B0 ;  /* 0x0000000000007941 */ /* 0x000fea0003800000 */
.L_x_7556:
        /* <DEDUP_REMOVED lines=125> */
.L_x_7555:
[----:B-1234-:R-:W-:Y:S05]  /*1bb90*/  BSYNC B1 ;  /* 0x0000000000017941 */ /* 0x01efea0003800000 */
.L_x_7554:
[----:B------:R1:W2:Y:S01]  /*1bba0*/  LD.E R29, [R20.64+0xdc] ;  /* 0x0000dc06141d7980 */ /* 0x0002a2000c101900 */
[----:B------:R-:W-:-:S04]  /*1bbb0*/  IMAD.IADD R22, R3, 0x1, R22 ;  /* 0x0000000103167824 */ /* 0x000fc800078e0216 */
[C-C-:B------:R-:W-:Y:S01]  /*1bbc0*/  IMAD.IADD R9, R245.reuse, 0x1, -R22.reuse ;  /* 0x00000001f5097824 */ /* 0x140fe200078e0a16 */
[----:B------:R-:W-:Y:S01]  /*1bbd0*/  IADD3 R10, R22, 0x1, RZ ;  /* 0x00000001160a7810 */ /* 0x000fe20007ffe0ff */
[----:B------:R-:W-:Y:S01]  /*1bbe0*/  IMAD.IADD R3, R242, 0x1, -R22 ;  /* 0x00000001f2037824 */ /* 0x000fe200078e0a16 */
[----:B------:R-:W-:Y:S02]  /*1bbf0*/  IADD3 R50, R22, 0x10, RZ ;  /* 0x0000001016327810 */ /* 0x000fe40007ffe0ff */
[----:B------:R-:W-:Y:S01]  /*1bc00*/  IABS R9, R9 ;  /* 0x0000000900097213 */ /* 0x000fe20000000000 */
[C-C-:B------:R-:W-:Y:S01]  /*1bc10*/  IMAD.IADD R4, R245.reuse, 0x1, -R10.reuse ;  /* 0x00000001f5047824 */ /* 0x140fe200078e0a0a */
[----:B------:R-:W-:Y:S01]  /*1bc20*/  IABS R3, R3 ;  /* 0x0000000300037213 */ /* 0x000fe20000000000 */
[----:B------:R-:W-:Y:S01]  /*1bc30*/  IMAD.IADD R8, R242, 0x1, -R10 ;  /* 0x00000001f2087824 */ /* 0x000fe200078e0a0a */
[----:B------:R-:W-:Y:S01]  /*1bc40*/  IADD3 R5, R22, 0x8, RZ ;  /* 0x0000000816057810 */ /* 0x000fe20007ffe0ff */
[----:B------:R-:W-:Y:S01]  /*1bc50*/  IMAD.IADD R6, R245, 0x1, -R50 ;  /* 0x00000001f5067824 */ /* 0x000fe200078e0a32 */
[----:B------:R-:W3:Y:S01]  /*1bc60*/  I2F R9, R9 ;  /* 0x0000000900097306 */ /* 0x000ee20000201400 */
[----:B------:R-:W-:-:S02]  /*1bc70*/  IABS R4, R4 ;  /* 0x0000000400047213 */ /* 0x000fc40000000000 */
[----:B------:R-:W-:Y:S01]  /*1bc80*/  IABS R8, R8 ;  /* 0x0000000800087213 */ /* 0x000fe20000000000 */
[--C-:B------:R-:W-:Y:S01]  /*1bc90*/  IMAD.IADD R11, R245, 0x1, -R5.reuse ;  /* 0x00000001f50b7824 */ /* 0x100fe200078e0a05 */
[-C--:B------:R-:W-:Y:S01]  /*1bca0*/  ISETP.GE.AND P1, PT, R22, R244.reuse, PT ;  /* 0x000000f41600720c */ /* 0x080fe20003f26270 */
[----:B------:R-:W-:Y:S01]  /*1bcb0*/  IMAD.IADD R0, R242, 0x1, -R5 ;  /* 0x00000001f2007824 */ /* 0x000fe200078e0a05 */
[----:B------:R-:W-:Y:S01]  /*1bcc0*/  IADD3 R49, R22, 0x18, RZ ;  /* 0x0000001816317810 */ /* 0x000fe20007ffe0ff */
[----:B------:R-:W4:Y:S01]  /*1bcd0*/  I2F R3, R3 ;  /* 0x0000000300037306 */ /* 0x000f220000201400 */
[----:B-1----:R-:W-:Y:S01]  /*1bce0*/  IMAD.IADD R20, R242, 0x1, -R50 ;  /* 0x00000001f2147824 */ /* 0x002fe200078e0a32 */
[C---:B------:R-:W-:Y:S02]  /*1bcf0*/  ISETP.GE.AND P2, PT, R5.reuse, R244, PT ;  /* 0x000000f40500720c */ /* 0x040fe40003f46270 */
[----:B------:R-:W-:Y:S02]  /*1bd00*/  ISETP.GE.AND P4, PT, R5, R241, PT ;  /* 0x000000f10500720c */ /* 0x000fe40003f86270 */
[----:B------:R-:W-:-:S02]  /*1bd10*/  IADD3 R51, R22, 0x9, RZ ;  /* 0x0000000916337810 */ /* 0x000fc40007ffe0ff */
[----:B------:R-:W1:Y:S01]  /*1bd20*/  I2F R4, R4 ;  /* 0x0000000400047306 */ /* 0x000e620000201400 */
[----:B------:R-:W-:Y:S01]  /*1bd30*/  IABS R20, R20 ;  /* 0x0000001400147213 */ /* 0x000fe20000000000 */
[----:B---3--:R-:W-:Y:S01]  /*1bd40*/  FFMA.FTZ R38, -R239, R9, R38 ;  /* 0x00000009ef267223 */ /* 0x008fe20000010126 */
[----:B------:R-:W-:Y:S01]  /*1bd50*/  IABS R11, R11 ;  /* 0x0000000b000b7213 */ /* 0x000fe20000000000 */
[--C-:B------:R-:W-:Y:S01]  /*1bd60*/  IMAD.IADD R23, R245, 0x1, -R51.reuse ;  /* 0x00000001f5177824 */ /* 0x100fe200078e0a33 */
[CC--:B------:R-:W-:Y:S01]  /*1bd70*/  ISETP.GE.OR P2, PT, R5.reuse, R243.reuse, !P2 ;  /* 0x000000f30500720c */ /* 0x0c0fe20005746670 */
[----:B------:R-:W-:Y:S01]  /*1bd80*/  IMAD.IADD R7, R242, 0x1, -R51 ;  /* 0x00000001f2077824 */ /* 0x000fe200078e0a33 */
[----:B------:R-:W-:Y:S01]  /*1bd90*/  ISETP.GE.OR P4, PT, R5, R240, !P4 ;  /* 0x000000f00500720c */ /* 0x000fe20006786670 */
[----:B------:R-:W3:Y:S01]  /*1bda0*/  I2F R8, R8 ;  /* 0x0000000800087306 */ /* 0x000ee20000201400 */
[----:B------:R-:W-:Y:S01]  /*1bdb0*/  ISETP.GE.OR P1, PT, R22, R243, !P1 ;  /* 0x000000f31600720c */ /* 0x000fe20004f26670 */
[----:B----4-:R-:W-:Y:S01]  /*1bdc0*/  FFMA.FTZ R16, -R239, R3, R16 ;  /* 0x00000003ef107223 */ /* 0x010fe20000010110 */
[----:B------:R-:W-:-:S02]  /*1bdd0*/  IABS R0, R0 ;  /* 0x0000000000007213 */ /* 0x000fc40000000000 */
[----:B------:R-:W-:Y:S02]  /*1bde0*/  IABS R23, R23 ;  /* 0x0000001700177213 */ /* 0x000fe40000000000 */
[-C--:B------:R-:W-:Y:S01]  /*1bdf0*/  ISETP.GE.AND P5, PT, R10, R241.reuse, PT ;  /* 0x000000f10a00720c */ /* 0x080fe20003fa6270 */
[----:B------:R4:W-:Y:S01]  /*1be00*/  I2F R5, R20 ;  /* 0x0000001400057306 */ /* 0x0009e20000201400 */
[----:B------:R-:W-:Y:S01]  /*1be10*/  FSEL R3, R38, -INF , !P1 ;  /* 0xff80000026037808 */ /* 0x000fe20004800000 */
[----:B-1----:R-:W-:Y:S01]  /*1be20*/  FFMA.FTZ R38, -R239, R4, R42 ;  /* 0x00000004ef267223 */ /* 0x002fe2000001012a */
[----:B------:R-:W-:-:S05]  /*1be30*/  ISETP.GE.AND P1, PT, R22, R241, PT ;  /* 0x000000f11600720c */ /* 0x000fca0003f26270 */
[----:B------:R-:W1:Y:S01]  /*1be40*/  I2F R11, R11 ;  /* 0x0000000b000b7306 */ /* 0x000e620000201400 */
[----:B------:R-:W-:Y:S02]  /*1be50*/  ISETP.GE.AND P3, PT, R10, R244, PT ;  /* 0x000000f40a00720c */ /* 0x000fe40003f66270 */
[C---:B------:R-:W-:Y:S02]  /*1be60*/  IADD3 R21, R22.reuse, 0x11, RZ ;  /* 0x0000001116157810 */ /* 0x040fe40007ffe0ff */
[----:B------:R-:W-:Y:S01]  /*1be70*/  IABS R7, R7 ;  /* 0x0000000700077213 */ /* 0x000fe20000000000 */
[----:B----4-:R-:W-:Y:S01]  /*1be80*/  IMAD.IADD R20, R245, 0x1, -R49 ;  /* 0x00000001f5147824 */ /* 0x010fe200078e0a31 */
[----:B------:R-:W-:Y:S01]  /*1be90*/  ISETP.GE.OR P1, PT, R22, R240, !P1 ;  /* 0x000000f01600720c */ /* 0x000fe20004f26670 */
[----:B------:R-:W4:Y:S03]  /*1bea0*/  I2F R0, R0 ;  /* 0x0000000000007306 */ /* 0x000f260000201400 */
[----:B------:R-:W-:-:S02]  /*1beb0*/  IABS R4, R20 ;  /* 0x0000001400047213 */ /* 0x000fc40000000000 */
[----:B------:R-:W-:Y:S01]  /*1bec0*/  IADD3 R20, R22, 0x19, RZ ;  /* 0x0000001916147810 */ /* 0x000fe20007ffe0ff */
[----:B------:R-:W-:Y:S01]  /*1bed0*/  IMAD.IADD R42, R242, 0x1, -R49 ;  /* 0x00000001f22a7824 */ /* 0x000fe200078e0a31 */
[----:B------:R-:W-:Y:S01]  /*1bee0*/  FSEL R36, R16, -INF , !P1 ;  /* 0xff80000010247808 */ /* 0x000fe20004800000 */
[----:B------:R-:W5:Y:S02]  /*1bef0*/  I2F R23, R23 ;  /* 0x0000001700177306 */ /* 0x000f640000201400 */
[----:B------:R-:W-:Y:S01]  /*1bf00*/  IMAD.IADD R52, R245, 0x1, -R20 ;  /* 0x00000001f5347824 */ /* 0x000fe200078e0a14 */
[----:B------:R-:W-:Y:S01]  /*1bf10*/  IABS R16, R42 ;  /* 0x0000002a00107213 */ /* 0x000fe20000000000 */
[----:B---3--:R-:W-:Y:S01]  /*1bf20*/  FFMA.FTZ R42, -R239, R8, R17 ;  /* 0x00000008ef2a7223 */ /* 0x008fe20000010111 */
[----:B------:R-:W-:Y:S02]  /*1bf30*/  ISETP.GE.OR P5, PT, R10, R240, !P5 ;  /* 0x000000f00a00720c */ /* 0x000fe40006fa6670 */
[----:B------:R-:W-:-:S02]  /*1bf40*/  IABS R17, R52 ;  /* 0x0000003400117213 */ /* 0x000fc40000000000 */
[----:B------:R-:W-:Y:S01]  /*1bf50*/  IADD3 R59, R22, 0x20, RZ ;  /* 0x00000020163b7810 */ /* 0x000fe20007ffe0ff */
[----:B-1----:R-:W-:Y:S01]  /*1bf60*/  FFMA.FTZ R43, -R239, R11, R43 ;  /* 0x0000000bef2b7223 */ /* 0x002fe2000001012b */
[----:B------:R-:W-:Y:S01]  /*1bf70*/  IABS R6, R6 ;  /* 0x0000000600067213 */ /* 0x000fe20000000000 */
[----:B------:R-:W-:Y:S01]  /*1bf80*/  IMAD.MOV.U32 R11, RZ, RZ, R17 ;  /* 0x000000ffff0b7224 */ /* 0x000fe200078e0011 */
[----:B------:R-:W-:Y:S01]  /*1bf90*/  ISETP.GE.OR P3, PT, R10, R243, !P3 ;  /* 0x000000f30a00720c */ /* 0x000fe20005f66670 */
[C---:B------:R-:W-:Y:S01]  /*1bfa0*/  IMAD.IADD R10, R245.reuse, 0x1, -R21 ;  /* 0x00000001f50a7824 */ /* 0x040fe200078e0a15 */
[----:B------:R1:W-:Y:S01]  /*1bfb0*/  I2F R8, R16 ;  /* 0x0000001000087306 */ /* 0x0003e20000201400 */
[----:B------:R-:W-:Y:S01]  /*1bfc0*/  FSEL R17, R42, -INF , !P5 ;  /* 0xff8000002a117808 */ /* 0x000fe20006800000 */
[----:B------:R-:W-:Y:S01]  /*1bfd0*/  IMAD.IADD R42, R245, 0x1, -R59 ;  /* 0x00000001f52a7824 */ /* 0x000fe200078e0a3b */
[----:B------:R-:W-:Y:S01]  /*1bfe0*/  ISETP.GE.AND P1, PT, R51, R244, PT ;  /* 0x000000f43300720c */ /* 0x000fe20003f26270 */
[----:B----4-:R-:W-:Y:S01]  /*1bff0*/  FFMA.FTZ R56, -R239, R0, R56 ;  /* 0x00000000ef387223 */ /* 0x010fe20000010138 */
[----:B------:R-:W-:-:S03]  /*1c000*/  IABS R10, R10 ;  /* 0x0000000a000a7213 */ /* 0x000fc60000000000 */
[----:B------:R-:W3:Y:S01]  /*1c010*/  I2F R7, R7 ;  /* 0x0000000700077306 */ /* 0x000ee20000201400 */
[----:B------:R-:W-:Y:S01]  /*1c020*/  IABS R42, R42 ;  /* 0x0000002a002a7213 */ /* 0x000fe20000000000 */
[----:B-----5:R-:W-:Y:S02]  /*1c030*/  FFMA.FTZ R55, -R239, R23, R55 ;  /* 0x00000017ef377223 */ /* 0x020fe40000010137 */
[----:B-1----:R-:W-:-:S04]  /*1c040*/  IMAD.IADD R16, R242, 0x1, -R20 ;  /* 0x00000001f2107824 */ /* 0x002fc800078e0a14 */
[----:B------:R-:W1:Y:S01]  /*1c050*/  I2F R6, R6 ;  /* 0x0000000600067306 */ /* 0x000e620000201400 */
[----:B------:R-:W-:Y:S02]  /*1c060*/  ISETP.GE.OR P1, PT, R51, R243, !P1 ;  /* 0x000000f33300720c */ /* 0x000fe40004f26670 */
[----:B------:R-:W-:Y:S02]  /*1c070*/  IABS R16, R16 ;  /* 0x0000001000107213 */ /* 0x000fe40000000000 */
[----:B------:R-:W-:Y:S02]  /*1c080*/  FSEL R43, R43, -INF , !P2 ;  /* 0xff8000002b2b7808 */ /* 0x000fe40005000000 */
[C---:B------:R-:W-:Y:S01]  /*1c090*/  ISETP.GE.AND P5, PT, R50.reuse, R244, PT ;  /* 0x000000f43200720c */ /* 0x040fe20003fa6270 */
[----:B------:R4:W-:Y:S01]  /*1c0a0*/  I2F R0, R16 ;  /* 0x0000001000007306 */ /* 0x0009e20000201400 */
[----:B------:R-:W-:Y:S02]  /*1c0b0*/  ISETP.GE.AND P2, PT, R50, R241, PT ;  /* 0x000000f13200720c */ /* 0x000fe40003f46270 */
[----:B------:R-:W-:Y:S01]  /*1c0c0*/  IADD3 R23, R22, 0x21, RZ ;  /* 0x0000002116177810 */ /* 0x000fe20007ffe0ff */
[----:B------:R-:W-:Y:S01]  /*1c0d0*/  IMAD.IADD R9, R242, 0x1, -R21 ;  /* 0x00000001f2097824 */ /* 0x000fe200078e0a15 */
[----:B------:R-:W-:-:S03]  /*1c0e0*/  ISETP.GE.OR P5, PT, R50, R243, !P5 ;  /* 0x000000f33200720c */ /* 0x000fc60006fa6670 */
[----:B------:R5:W-:Y:S01]  /*1c0f0*/  I2F R52, R42 ;  /* 0x0000002a00347306 */ /* 0x000be20000201400 */
[----:B------:R-:W-:Y:S01]  /*1c100*/  ISETP.GE.OR P2, PT, R50, R240, !P2 ;  /* 0x000000f03200720c */ /* 0x000fe20005746670 */
[----:B------:R-:W-:Y:S01]  /*1c110*/  IMAD.IADD R50, R245, 0x1, -R23 ;  /* 0x00000001f5327824 */ /* 0x000fe200078e0a17 */
[----:B------:R-:W-:-:S05]  /*1c120*/  FSEL R38, R38, -INF , !P3 ;  /* 0xff80000026267808 */ /* 0x000fca0005800000 */
[----:B------:R-:W1:Y:S01]  /*1c130*/  I2F R10, R10 ;  /* 0x0000000a000a7306 */ /* 0x000e620000201400 */
[----:B----4-:R-:W-:Y:S02]  /*1c140*/  FSEL R16, R56, -INF , !P4 ;  /* 0xff80000038107808 */ /* 0x010fe40006000000 */
[----:B------:R-:W-:Y:S02]  /*1c150*/  ISETP.GE.AND P4, PT, R21, R244, PT ;  /* 0x000000f41500720c */ /* 0x000fe40003f86270 */
[----:B-----5:R-:W-:Y:S02]  /*1c160*/  FSEL R42, R55, -INF , !P1 ;  /* 0xff800000372a7808 */ /* 0x020fe40004800000 */
[C---:B------:R-:W-:Y:S02]  /*1c170*/  ISETP.GE.AND P1, PT, R21.reuse, R241, PT ;  /* 0x000000f11500720c */ /* 0x040fe40003f26270 */
[C---:B------:R-:W-:Y:S02]  /*1c180*/  ISETP.GE.OR P4, PT, R21.reuse, R243, !P4 ;  /* 0x000000f31500720c */ /* 0x040fe40006786670 */
[----:B------:R-:W-:Y:S01]  /*1c190*/  ISETP.GE.OR P1, PT, R21, R240, !P1 ;  /* 0x000000f01500720c */ /* 0x000fe20004f26670 */
[----:B---3--:R-:W-:Y:S01]  /*1c1a0*/  FFMA.FTZ R57, -R239, R7, R57 ;  /* 0x00000007ef397223 */ /* 0x008fe20000010139 */
[----:B------:R-:W-:-:S02]  /*1c1b0*/  ISETP.GE.AND P3, PT, R51, R241, PT ;  /* 0x000000f13300720c */ /* 0x000fc40003f66270 */
[----:B------:R-:W-:Y:S01]  /*1c1c0*/  IADD3 R21, R22, 0x28, RZ ;  /* 0x0000002816157810 */ /* 0x000fe20007ffe0ff */
[----:B-1----:R-:W-:Y:S01]  /*1c1d0*/  FFMA.FTZ R6, -R239, R6, R58 ;  /* 0x00000006ef067223 */ /* 0x002fe2000001013a */
[----:B------:R-:W-:Y:S02]  /*1c1e0*/  IABS R9, R9 ;  /* 0x0000000900097213 */ /* 0x000fe40000000000 */
[----:B------:R-:W-:Y:S01]  /*1c1f0*/  IABS R7, R50 ;  /* 0x0000003200077213 */ /* 0x000fe20000000000 */
[----:B------:R-:W-:Y:S01]  /*1c200*/  IMAD.IADD R50, R242, 0x1, -R23 ;  /* 0x00000001f2327824 */ /* 0x000fe200078e0a17 */
[----:B------:R-:W-:Y:S01]  /*1c210*/  ISETP.GE.OR P3, PT, R51, R240, !P3 ;  /* 0x000000f03300720c */ /* 0x000fe20005f66670 */
[----:B------:R-:W-:Y:S01]  /*1c220*/  IMAD.IADD R51, R245, 0x1, -R21 ;  /* 0x00000001f5337824 */ /* 0x000fe200078e0a15 */
[----:B------:R-:W1:Y:S01]  /*1c230*/  I2F R9, R9 ;  /* 0x0000000900097306 */ /* 0x000e620000201400 */
[----:B------:R-:W-:Y:S01]  /*1c240*/  IMAD.MOV.U32 R56, RZ, RZ, R7 ;  /* 0x000000ffff387224 */ /* 0x000fe200078e0007 */
[----:B------:R-:W-:Y:S01]  /*1c250*/  FSEL R7, R57, -INF , !P3 ;  /* 0xff80000039077808 */ /* 0x000fe20005800000 */
[C---:B------:R-:W-:Y:S01]  /*1c260*/  FFMA.FTZ R12, -R239.reuse, R5, R12 ;  /* 0x00000005ef0c7223 */ /* 0x040fe2000001010c */
[----:B------:R-:W-:Y:S01]  /*1c270*/  FSEL R6, R6, -INF , !P5 ;  /* 0xff80000006067808 */ /* 0x000fe20006800000 */
[----:B------:R-:W-:Y:S01]  /*1c280*/  FFMA.FTZ R18, -R239, R10, R18 ;  /* 0x0000000aef127223 */ /* 0x000fe20000010112 */
[----:B------:R-:W-:-:S02]  /*1c290*/  ISETP.GE.AND P3, PT, R49, R244, PT ;  /* 0x000000f43100720c */ /* 0x000fc40003f66270 */
[C---:B------:R-:W-:Y:S02]  /*1c2a0*/  ISETP.GE.AND P5, PT, R49.reuse, R241, PT ;  /* 0x000000f13100720c */ /* 0x040fe40003fa6270 */
[----:B------:R-:W-:Y:S02]  /*1c2b0*/  IABS R50, R50 ;  /* 0x0000003200327213 */ /* 0x000fe40000000000 */
[----:B------:R-:W-:Y:S02]  /*1c2c0*/  IABS R5, R51 ;  /* 0x0000003300057213 */ /* 0x000fe40000000000 */
[C---:B------:R-:W-:Y:S02]  /*1c2d0*/  ISETP.GE.OR P3, PT, R49.reuse, R243, !P3 ;  /* 0x000000f33100720c */ /* 0x040fe40005f66670 */
[----:B------:R-:W-:Y:S01]  /*1c2e0*/  ISETP.GE.OR P5, PT, R49, R240, !P5 ;  /* 0x000000f03100720c */ /* 0x000fe20006fa6670 */
[----:B------:R3:W-:Y:S01]  /*1c2f0*/  I2F R51, R5 ;  /* 0x0000000500337306 */ /* 0x0007e20000201400 */
[----:B------:R-:W-:-:S02]  /*1c300*/  FSEL R10, R12, -INF , !P2 ;  /* 0xff8000000c0a7808 */ /* 0x000fc40005000000 */
[----:B------:R-:W-:-:S05]  /*1c310*/  ISETP.GE.AND P2, PT, R20, R244, PT ;  /* 0x000000f41400720c */ /* 0x000fca0003f46270 */
[----:B------:R4:W-:Y:S01]  /*1c320*/  I2F R49, R50 ;  /* 0x0000003200317306 */ /* 0x0009e20000201400 */
[----:B------:R-:W-:Y:S02]  /*1c330*/  ISETP.GE.OR P2, PT, R20, R243, !P2 ;  /* 0x000000f31400720c */ /* 0x000fe40005746670 */
[----:B---3--:R-:W-:Y:S02]  /*1c340*/  FSEL R5, R18, -INF , !P4 ;  /* 0xff80000012057808 */ /* 0x008fe40006000000 */
[----:B------:R-:W-:-:S03]  /*1c350*/  ISETP.GE.AND P4, PT, R20, R241, PT ;  /* 0x000000f11400720c */ /* 0x000fc60003f86270 */
[----:B------:R-:W3:Y:S01]  /*1c360*/  I2F R11, R11 ;  /* 0x0000000b000b7306 */ /* 0x000ee20000201400 */
[----:B----4-:R-:W-:Y:S02]  /*1c370*/  IADD3 R50, R22, 0x29, RZ ;  /* 0x0000002916327810 */ /* 0x010fe40007ffe0ff */
[----:B------:R-:W-:-:S05]  /*1c380*/  ISETP.GE.OR P4, PT, R20, R240, !P4 ;  /* 0x000000f01400720c */ /* 0x000fca0006786670 */
[----:B------:R-:W4:Y:S01]  /*1c390*/  I2F R4, R4 ;  /* 0x0000000400047306 */ /* 0x000f220000201400 */
[----:B------:R-:W-:Y:S01]  /*1c3a0*/  IADD3 R20, R22, 0x30, RZ ;  /* 0x0000003016147810 */ /* 0x000fe20007ffe0ff */
[----:B------:R-:W-:Y:S02]  /*1c3b0*/  IMAD.IADD R12, R245, 0x1, -R50 ;  /* 0x00000001f50c7824 */ /* 0x000fe400078e0a32 */
[----:B-1----:R-:W-:-:S03]  /*1c3c0*/  FFMA.FTZ R13, -R239, R9, R13 ;  /* 0x00000009ef0d7223 */ /* 0x002fc6000001010d */
[----:B------:R-:W-:Y:S01]  /*1c3d0*/  IABS R9, R12 ;  /* 0x0000000c00097213 */ /* 0x000fe20000000000 */
[----:B------:R-:W-:-:S04]  /*1c3e0*/  IMAD.IADD R12, R245, 0x1, -R20 ;  /* 0x00000001f50c7824 */ /* 0x000fc800078e0a14 */
[----:B------:R-:W-:Y:S01]  /*1c3f0*/  IMAD.MOV.U32 R55, RZ, RZ, R9 ;  /* 0x000000ffff377224 */ /* 0x000fe200078e0009 */
[----:B------:R-:W-:Y:S02]  /*1c400*/  IABS R12, R12 ;  /* 0x0000000c000c7213 */ /* 0x000fe40000000000 */
[----:B------:R-:W-:Y:S01]  /*1c410*/  FSEL R9, R13, -INF , !P1 ;  /* 0xff8000000d097808 */ /* 0x000fe20004800000 */
[----:B------:R-:W-:Y:S01]  /*1c420*/  IMAD.IADD R54, R242, 0x1, -R59 ;  /* 0x00000001f2367824 */ /* 0x000fe200078e0a3b */
[C---:B------:R-:W-:Y:S01]  /*1c430*/  IADD3 R13, R22.reuse, 0x38, RZ ;  /* 0x00000038160d7810 */ /* 0x040fe20007ffe0ff */
[C---:B---3--:R-:W-:Y:S01]  /*1c440*/  FFMA.FTZ R11, -R239.reuse, R11, R19 ;  /* 0x0000000bef0b7223 */ /* 0x048fe20000010113 */
[C---:B------:R-:W-:Y:S01]  /*1c450*/  IADD3 R18, R22.reuse, 0x31, RZ ;  /* 0x0000003116127810 */ /* 0x040fe20007ffe0ff */
[----:B------:R-:W-:Y:S01]  /*1c460*/  IMAD.MOV.U32 R19, RZ, RZ, R12 ;  /* 0x000000ffff137224 */ /* 0x000fe200078e000c */
[----:B------:R-:W-:Y:S01]  /*1c470*/  IADD3 R12, R22, 0x39, RZ ;  /* 0x00000039160c7810 */ /* 0x000fe20007ffe0ff */
[----:B----4-:R-:W-:Y:S01]  /*1c480*/  FFMA.FTZ R4, -R239, R4, R48 ;  /* 0x00000004ef047223 */ /* 0x010fe20000010130 */
[----:B------:R-:W-:Y:S01]  /*1c490*/  IABS R54, R54 ;  /* 0x0000003600367213 */ /* 0x000fe20000000000 */
[----:B------:R-:W-:-:S02]  /*1c4a0*/  IMAD.IADD R48, R242, 0x1, -R50 ;  /* 0x00000001f2307824 */ /* 0x000fc400078e0a32 */
[----:B------:R-:W-:-:S03]  /*1c4b0*/  IMAD.IADD R22, R245, 0x1, -R13 ;  /* 0x00000001f5167824 */ /* 0x000fc600078e0a0d */
[----:B------:R-:W-:Y:S02]  /*1c4c0*/  IABS R48, R48 ;  /* 0x0000003000307213 */ /* 0x000fe40000000000 */
[----:B------:R-:W-:Y:S01]  /*1c4d0*/  IABS R22, R22 ;  /* 0x0000001600167213 */ /* 0x000fe20000000000 */
[----:B------:R-:W1:Y:S01]  /*1c4e0*/  I2F R54, R54 ;  /* 0x0000003600367306 */ /* 0x000e620000201400 */
[----:B------:R-:W-:Y:S02]  /*1c4f0*/  FFMA.FTZ R8, -R239, R8, R14 ;  /* 0x00000008ef087223 */ /* 0x000fe4000001010e */
[----:B------:R-:W-:Y:S01]  /*1c500*/  IMAD.IADD R53, R242, 0x1, -R21 ;  /* 0x00000001f2357824 */ /* 0x000fe200078e0a15 */
[----:B------:R-:W-:Y:S02]  /*1c510*/  FSEL R11, R11, -INF , !P2 ;  /* 0xff8000000b0b7808 */ /* 0x000fe40005000000 */
[----:B------:R-:W-:Y:S02]  /*1c520*/  FSEL R8, R8, -INF , !P5 ;  /* 0xff80000008087808 */ /* 0x000fe40006800000 */
[----:B------:R-:W3:Y:S01]  /*1c530*/  I2F R48, R48 ;  /* 0x0000003000307306 */ /* 0x000ee20000201400 */
[----:B------:R-:W-:Y:S01]  /*1c540*/  ISETP.GE.AND P5, PT, R23, R244, PT ;  /* 0x000000f41700720c */ /* 0x000fe20003fa6270 */
[----:B------:R-:W-:Y:S01]  /*1c550*/  FFMA.FTZ R0, -R239, R0, R15 ;  /* 0x00000000ef007223 */ /* 0x000fe2000001010f */
[----:B------:R-:W-:-:S02]  /*1c560*/  ISETP.GE.AND P2, PT, R23, R241, PT ;  /* 0x000000f11700720c */ /* 0x000fc40003f46270 */
[----:B------:R-:W-:-:S03]  /*1c570*/  IABS R53, R53 ;  /* 0x0000003500357213 */ /* 0x000fc60000000000 */
[----:B------:R-:W4:Y:S01]  /*1c580*/  I2F R22, R22 ;  /* 0x0000001600167306 */ /* 0x000f220000201400 */
[----:B------:R-:W-:Y:S01]  /*1c590*/  ISETP.GE.AND P1, PT, R59, R244, PT ;  /* 0x000000f43b00720c */ /* 0x000fe20003f26270 */
[----:B------:R-:W-:Y:S01]  /*1c5a0*/  FFMA.FTZ R28, -R239, R52, R28 ;  /* 0x00000034ef1c7223 */ /* 0x000fe2000001011c */
[CC--:B------:R-:W-:Y:S02]  /*1c5b0*/  ISETP.GE.OR P5, PT, R23.reuse, R243.reuse, !P5 ;  /* 0x000000f31700720c */ /* 0x0c0fe40006fa6670 */
[----:B------:R-:W-:Y:S01]  /*1c5c0*/  ISETP.GE.OR P2, PT, R23, R240, !P2 ;  /* 0x000000f01700720c */ /* 0x000fe20005746670 */
[----:B------:R-:W-:Y:S02]  /*1c5d0*/  IMAD.IADD R23, R245, 0x1, -R12 ;  /* 0x00000001f5177824 */ /* 0x000fe400078e0a0c */
[----:B------:R-:W5:Y:S01]  /*1c5e0*/  I2F R55, R55 ;  /* 0x0000003700377306 */ /* 0x000f620000201400 */
[----:B------:R-:W-:Y:S02]  /*1c5f0*/  FSEL R4, R4, -INF , !P3 ;  /* 0xff80000004047808 */ /* 0x000fe40005800000 */
[----:B------:R-:W-:-:S02]  /*1c600*/  ISETP.GE.OR P1, PT, R59, R243, !P1 ;  /* 0x000000f33b00720c */ /* 0x000fc40004f26670 */
[----:B------:R-:W-:-:S03]  /*1c610*/  FSEL R0, R0, -INF , !P4 ;  /* 0xff80000000007808 */ /* 0x000fc60006000000 */
[----:B------:R-:W2:Y:S01]  /*1c620*/  I2F R19, R19 ;  /* 0x0000001300137306 */ /* 0x000ea20000201400 */
[----:B------:R-:W-:Y:S02]  /*1c630*/  ISETP.GE.AND P3, PT, R59, R241, PT ;  /* 0x000000f13b00720c */ /* 0x000fe40003f66270 */
[----:B------:R-:W-:Y:S01]  /*1c640*/  ISETP.GE.AND P4, PT, R21, R244, PT ;  /* 0x000000f41500720c */ /* 0x000fe20003f86270 */
[----:B------:R-:W-:Y:S01]  /*1c650*/  IMAD.IADD R14, R245, 0x1, -R18 ;  /* 0x00000001f50e7824 */ /* 0x000fe200078e0a12 */
[----:B------:R-:W-:-:S03]  /*1c660*/  IABS R23, R23 ;  /* 0x0000001700177213 */ /* 0x000fc60000000000 */
[----:B------:R-:W2:Y:S01]  /*1c670*/  I2F R53, R53 ;  /* 0x0000003500357306 */ /* 0x000ea20000201400 */
[C---:B-1----:R-:W-:Y:S01]  /*1c680*/  FFMA.FTZ R33, -R239.reuse, R54, R33 ;  /* 0x00000036ef217223 */ /* 0x042fe20000010121 */
[----:B------:R-:W-:Y:S01]  /*1c690*/  FSEL R180, R28, -INF , !P1 ;  /* 0xff8000001cb47808 */ /* 0x000fe20004800000 */
[----:B------:R-:W-:Y:S01]  /*1c6a0*/  FFMA.FTZ R34, -R239, R49, R34 ;  /* 0x00000031ef227223 */ /* 0x000fe20000010122 */
[----:B------:R-:W-:Y:S01]  /*1c6b0*/  ISETP.GE.OR P3, PT, R59, R240, !P3 ;  /* 0x000000f03b00720c */ /* 0x000fe20005f66670 */
[----:B------:R-:W-:Y:S01]  /*1c6c0*/  FFMA.FTZ R24, -R239, R51, R24 ;  /* 0x00000033ef187223 */ /* 0x000fe20000010118 */
[----:B------:R-:W-:Y:S02]  /*1c6d0*/  ISETP.GE.OR P4, PT, R21, R243, !P4 ;  /* 0x000000f31500720c */ /* 0x000fe40006786670 */
[----:B------:R-:W-:Y:S01]  /*1c6e0*/  FMNMX.FTZ R28, R3, R38, !PT ;  /* 0x00000026031c7209 */ /* 0x000fe20007810000 */
[----:B------:R1:W-:Y:S01]  /*1c6f0*/  I2F R15, R23 ;  /* 0x00000017000f7306 */ /* 0x0003e20000201400 */
[----:B------:R-:W-:Y:S01]  /*1c700*/  IABS R14, R14 ;  /* 0x0000000e000e7213 */ /* 0x000fe20000000000 */
[C---:B---3--:R-:W-:Y:S01]  /*1c710*/  FFMA.FTZ R48, -R239.reuse, R48, R27 ;  /* 0x00000030ef307223 */ /* 0x048fe2000001011b */
[----:B------:R-:W-:Y:S01]  /*1c720*/  FSEL R27, R24, -INF , !P4 ;  /* 0xff800000181b7808 */ /* 0x000fe20006000000 */
[----:B----4-:R-:W-:Y:S01]  /*1c730*/  FFMA.FTZ R46, -R239, R22, R46 ;  /* 0x00000016ef2e7223 */ /* 0x010fe2000001012e */
[----:B------:R-:W-:-:S02]  /*1c740*/  FSEL R22, R34, -INF , !P2 ;  /* 0xff80000022167808 */ /* 0x000fc40005000000 */
[----:B------:R-:W-:Y:S02]  /*1c750*/  FMNMX.FTZ R28, R43, R28, !PT ;  /* 0x0000001c2b1c7209 */ /* 0x000fe40007810000 */
[CC--:B------:R-:W-:Y:S02]  /*1c760*/  ISETP.GE.AND P2, PT, R20.reuse, R244.reuse, PT ;  /* 0x000000f41400720c */ /* 0x0c0fe40003f46270 */
[-C--:B------:R-:W-:Y:S01]  /*1c770*/  ISETP.GE.AND P4, PT, R20, R241.reuse, PT ;  /* 0x000000f11400720c */ /* 0x080fe20003f86270 */
[----:B------:R-:W3:Y:S01]  /*1c780*/  I2F R56, R56 ;  /* 0x0000003800387306 */ /* 0x000ee20000201400 */
[----:B------:R-:W-:Y:S02]  /*1c790*/  ISETP.GE.AND P1, PT, R21, R241, PT ;  /* 0x000000f11500720c */ /* 0x000fe40003f26270 */
[----:B-1----:R-:W-:Y:S02]  /*1c7a0*/  FSEL R23, R33, -INF , !P3 ;  /* 0xff80000021177808 */ /* 0x002fe40005800000 */
[----:B------:R-:W-:Y:S01]  /*1c7b0*/  ISETP.GE.AND P3, PT, R50, R244, PT ;  /* 0x000000f43200720c */ /* 0x000fe20003f66270 */
[C---:B-----5:R-:W-:Y:S01]  /*1c7c0*/  FFMA.FTZ R25, -R239.reuse, R55, R25 ;  /* 0x00000037ef197223 */ /* 0x060fe20000010119 */
[----:B------:R-:W-:Y:S01]  /*1c7d0*/  FMNMX.FTZ R28, R42, R28, !PT ;  /* 0x0000001c2a1c7209 */ /* 0x000fe20007810000 */
[----:B------:R-:W1:Y:S01]  /*1c7e0*/  I2F R14, R14 ;  /* 0x0000000e000e7306 */ /* 0x000e620000201400 */
[----:B------:R-:W-:Y:S01]  /*1c7f0*/  ISETP.GE.OR P3, PT, R50, R243, !P3 ;  /* 0x000000f33200720c */ /* 0x000fe20005f66670 */
[----:B--2---:R-:W-:Y:S01]  /*1c800*/  FFMA.FTZ R19, -R239, R19, R35 ;  /* 0x00000013ef137223 */ /* 0x004fe20000010123 */
[----:B------:R-:W-:-:S02]  /*1c810*/  ISETP.GE.OR P2, PT, R20, R243, !P2 ;  /* 0x000000f31400720c */ /* 0x000fc40005746670 */
[-C--:B------:R-:W-:Y:S01]  /*1c820*/  ISETP.GE.OR P4, PT, R20, R240.reuse, !P4 ;  /* 0x000000f01400720c */ /* 0x080fe20006786670 */
[----:B------:R-:W-:Y:S01]  /*1c830*/  IMAD.IADD R20, R242, 0x1, -R20 ;  /* 0x00000001f2147824 */ /* 0x000fe200078e0a14 */
[----:B------:R-:W-:Y:S01]  /*1c840*/  ISETP.GE.OR P1, PT, R21, R240, !P1 ;  /* 0x000000f01500720c */ /* 0x000fe20004f26670 */
[----:B------:R-:W-:Y:S01]  /*1c850*/  FFMA.FTZ R21, -R239, R53, R26 ;  /* 0x00000035ef157223 */ /* 0x000fe2000001011a */
[----:B------:R-:W-:Y:S02]  /*1c860*/  FMNMX.FTZ R28, R6, R28, !PT ;  /* 0x0000001c061c7209 */ /* 0x000fe40007810000 */
[----:B------:R-:W-:Y:S02]  /*1c870*/  FSEL R26, R25, -INF , !P3 ;  /* 0xff800000191a7808 */ /* 0x000fe40005800000 */
[----:B------:R-:W-:Y:S02]  /*1c880*/  FSEL R25, R19, -INF , !P2 ;  /* 0xff80000013197808 */ /* 0x000fe40005000000 */
[----:B------:R-:W-:-:S02]  /*1c890*/  IABS R19, R20 ;  /* 0x0000001400137213 */ /* 0x000fc40000000000 */
[----:B------:R-:W-:Y:S02]  /*1c8a0*/  FMNMX.FTZ R28, R5, R28, !PT ;  /* 0x0000001c051c7209 */ /* 0x000fe40007810000 */
[----:B------:R-:W-:Y:S02]  /*1c8b0*/  FMNMX.FTZ R20, R36, R17, !PT ;  /* 0x0000001124147209 */ /* 0x000fe40007810000 */
[----:B------:R-:W-:Y:S02]  /*1c8c0*/  FMNMX.FTZ R28, R4, R28, !PT ;  /* 0x0000001c041c7209 */ /* 0x000fe40007810000 */
[----:B------:R-:W-:Y:S02]  /*1c8d0*/  FMNMX.FTZ R20, R16, R20, !PT ;  /* 0x0000001410147209 */ /* 0x000fe40007810000 */
[----:B------:R-:W-:Y:S01]  /*1c8e0*/  FSEL R21, R21, -INF , !P1 ;  /* 0xff80000015157808 */ /* 0x000fe20004800000 */
[----:B---3--:R-:W-:Y:S01]  /*1c8f0*/  FFMA.FTZ R32, -R239, R56, R32 ;  /* 0x00000038ef207223 */ /* 0x008fe20000010120 */
[----:B------:R-:W-:-:S02]  /*1c900*/  ISETP.GE.AND P1, PT, R18, R244, PT ;  /* 0x000000f41200720c */ /* 0x000fc40003f26270 */
[C---:B------:R-:W-:Y:S01]  /*1c910*/  ISETP.GE.AND P3, PT, R18.reuse, R241, PT ;  /* 0x000000f11200720c */ /* 0x040fe20003f66270 */
[----:B-1----:R-:W-:Y:S01]  /*1c920*/  FFMA.FTZ R14, -R239, R14, R44 ;  /* 0x0000000eef0e7223 */ /* 0x002fe2000001012c */
[----:B------:R-:W-:Y:S02]  /*1c930*/  FMNMX.FTZ R28, R11, R28, !PT ;  /* 0x0000001c0b1c7209 */ /* 0x000fe40007810000 */
[----:B------:R-:W-:Y:S02]  /*1c940*/  FMNMX.FTZ R20, R7, R20, !PT ;  /* 0x0000001407147209 */ /* 0x000fe40007810000 */
[C---:B------:R-:W-:Y:S02]  /*1c950*/  ISETP.GE.OR P1, PT, R18.reuse, R243, !P1 ;  /* 0x000000f31200720c */ /* 0x040fe40004f26670 */
[----:B------:R-:W-:Y:S01]  /*1c960*/  ISETP.GE.OR P3, PT, R18, R240, !P3 ;  /* 0x000000f01200720c */ /* 0x000fe20005f66670 */
[----:B------:R-:W-:Y:S01]  /*1c970*/  IMAD.IADD R18, R242, 0x1, -R18 ;  /* 0x00000001f2127824 */ /* 0x000fe200078e0a12 */
[----:B------:R-:W-:-:S02]  /*1c980*/  FSEL R179, R32, -INF , !P5 ;  /* 0xff80000020b37808 */ /* 0x000fc40006800000 */
[----:B------:R-:W-:Y:S02]  /*1c990*/  FMNMX.FTZ R28, R180, R28, !PT ;  /* 0x0000001cb41c7209 */ /* 0x000fe40007810000 */
[----:B------:R-:W-:Y:S02]  /*1c9a0*/  FMNMX.FTZ R20, R10, R20, !PT ;  /* 0x000000140a147209 */ /* 0x000fe40007810000 */
[C---:B------:R-:W-:Y:S02]  /*1c9b0*/  ISETP.GE.AND P2, PT, R13.reuse, R244, PT ;  /* 0x000000f40d00720c */ /* 0x040fe40003f46270 */
[----:B------:R-:W-:Y:S01]  /*1c9c0*/  FSEL R24, R14, -INF , !P1 ;  /* 0xff8000000e187808 */ /* 0x000fe20004800000 */
[----:B------:R-:W-:Y:S01]  /*1c9d0*/  IMAD.IADD R14, R242, 0x1, -R13 ;  /* 0x00000001f20e7824 */ /* 0x000fe200078e0a0d */
[----:B------:R-:W-:Y:S02]  /*1c9e0*/  ISETP.GE.AND P1, PT, R13, R241, PT ;  /* 0x000000f10d00720c */ /* 0x000fe40003f26270 */
[----:B------:R-:W-:-:S02]  /*1c9f0*/  FMNMX.FTZ R28, R179, R28, !PT ;  /* 0x0000001cb31c7209 */ /* 0x000fc40007810000 */
[----:B------:R-:W-:Y:S02]  /*1ca00*/  FMNMX.FTZ R20, R9, R20, !PT ;  /* 0x0000001409147209 */ /* 0x000fe40007810000 */
[----:B------:R-:W-:Y:S01]  /*1ca10*/  IABS R18, R18 ;  /* 0x0000001200127213 */ /* 0x000fe20000000000 */
[----:B------:R-:W1:Y:S01]  /*1ca20*/  I2F R19, R19 ;  /* 0x0000001300137306 */ /* 0x000e620000201400 */
[C---:B------:R-:W-:Y:S02]  /*1ca30*/  ISETP.GE.OR P2, PT, R13.reuse, R243, !P2 ;  /* 0x000000f30d00720c */ /* 0x040fe40005746670 */
[----:B------:R-:W-:Y:S01]  /*1ca40*/  ISETP.GE.OR P1, PT, R13, R240, !P1 ;  /* 0x000000f00d00720c */ /* 0x000fe20004f26670 */
[----:B------:R-:W-:Y:S01]  /*1ca50*/  IMAD.IADD R13, R242, 0x1, -R12 ;  /* 0x00000001f20d7824 */ /* 0x000fe200078e0a0c */
[----:B------:R-:W-:Y:S02]  /*1ca60*/  FMNMX.FTZ R28, R27, R28, !PT ;  /* 0x0000001c1b1c7209 */ /* 0x000fe40007810000 */
[----:B------:R-:W-:-:S02]  /*1ca70*/  FMNMX.FTZ R20, R8, R20, !PT ;  /* 0x0000001408147209 */ /* 0x000fc40007810000 */
[----:B------:R-:W-:Y:S01]  /*1ca80*/  IABS R14, R14 ;  /* 0x0000000e000e7213 */ /* 0x000fe20000000000 */
[----:B------:R-:W2:Y:S01]  /*1ca90*/  I2F R18, R18 ;  /* 0x0000001200127306 */ /* 0x000ea20000201400 */
[----:B------:R-:W-:Y:S02]  /*1caa0*/  FSEL R191, R46, -INF , !P2 ;  /* 0xff8000002ebf7808 */ /* 0x000fe40005000000 */
[----:B------:R-:W-:Y:S02]  /*1cab0*/  ISETP.GE.AND P2, PT, R12, R244, PT ;  /* 0x000000f40c00720c */ /* 0x000fe40003f46270 */
[----:B------:R-:W-:Y:S02]  /*1cac0*/  FMNMX.FTZ R28, R26, R28, !PT ;  /* 0x0000001c1a1c7209 */ /* 0x000fe40007810000 */
[----:B------:R-:W-:Y:S01]  /*1cad0*/  FMNMX.FTZ R20, R0, R20, !PT ;  /* 0x0000001400147209 */ /* 0x000fe20007810000 */
[----:B------:R-:W-:Y:S01]  /*1cae0*/  FFMA.FTZ R15, -R239, R15, R47 ;  /* 0x0000000fef0f7223 */ /* 0x000fe2000001012f */
[----:B------:R-:W-:Y:S01]  /*1caf0*/  IABS R13, R13 ;  /* 0x0000000d000d7213 */ /* 0x000fe20000000000 */
[----:B------:R-:W3:Y:S01]  /*1cb00*/  I2F R14, R14 ;  /* 0x0000000e000e7306 */ /* 0x000ee20000201400 */
[----:B------:R-:W-:-:S02]  /*1cb10*/  ISETP.GE.OR P2, PT, R12, R243, !P2 ;  /* 0x000000f30c00720c */ /* 0x000fc40005746670 */
[C---:B------:R-:W-:Y:S02]  /*1cb20*/  ISETP.GE.AND P5, PT, R50.reuse, R241, PT ;  /* 0x000000f13200720c */ /* 0x040fe40003fa6270 */
[----:B------:R-:W-:Y:S02]  /*1cb30*/  FMNMX.FTZ R28, R25, R28, !PT ;  /* 0x0000001c191c7209 */ /* 0x000fe40007810000 */
[----:B------:R-:W-:Y:S01]  /*1cb40*/  FMNMX.FTZ R20, R23, R20, !PT ;  /* 0x0000001417147209 */ /* 0x000fe20007810000 */
[----:B------:R-:W4:Y:S01]  /*1cb50*/  I2F R13, R13 ;  /* 0x0000000d000d7306 */ /* 0x000f220000201400 */
[----:B------:R-:W-:Y:S02]  /*1cb60*/  FSEL R190, R15, -INF , !P2 ;  /* 0xff8000000fbe7808 */ /* 0x000fe40005000000 */
[----:B------:R-:W-:Y:S02]  /*1cb70*/  ISETP.GE.OR P5, PT, R50, R240, !P5 ;  /* 0x000000f03200720c */ /* 0x000fe40006fa6670 */
[----:B------:R-:W-:-:S02]  /*1cb80*/  FMNMX.FTZ R28, R24, R28, !PT ;  /* 0x0000001c181c7209 */ /* 0x000fc40007810000 */
[----:B------:R-:W-:Y:S01]  /*1cb90*/  FMNMX.FTZ R15, R22, R20, !PT ;  /* 0x00000014160f7209 */ /* 0x000fe20007810000 */
[----:B-1----:R-:W-:Y:S01]  /*1cba0*/  FFMA.FTZ R19, -R239, R19, R30 ;  /* 0x00000013ef137223 */ /* 0x002fe2000001011e */
[----:B------:R-:W-:Y:S02]  /*1cbb0*/  FMNMX.FTZ R28, R191, R28, !PT ;  /* 0x0000001cbf1c7209 */ /* 0x000fe40007810000 */
[----:B------:R-:W-:Y:S02]  /*1cbc0*/  FSEL R20, R48, -INF , !P5 ;  /* 0xff80000030147808 */ /* 0x000fe40006800000 */
[----:B------:R-:W-:Y:S01]  /*1cbd0*/  FMNMX.FTZ R30, R21, R15, !PT ;  /* 0x0000000f151e7209 */ /* 0x000fe20007810000 */
[----:B--2---:R-:W-:Y:S01]  /*1cbe0*/  FFMA.FTZ R31, -R239, R18, R31 ;  /* 0x00000012ef1f7223 */ /* 0x004fe2000001011f */
[----:B------:R-:W-:Y:S02]  /*1cbf0*/  FMNMX.FTZ R15, R190, R28, !PT ;  /* 0x0000001cbe0f7209 */ /* 0x000fe40007810000 */
[----:B------:R-:W-:-:S02]  /*1cc00*/  FSEL R184, R19, -INF , !P4 ;  /* 0xff80000013b87808 */ /* 0x000fc40006000000 */
[----:B------:R-:W-:Y:S01]  /*1cc10*/  FMNMX.FTZ R30, R20, R30, !PT ;  /* 0x0000001e141e7209 */ /* 0x000fe20007810000 */
[----:B---3--:R-:W-:Y:S01]  /*1cc20*/  FFMA.FTZ R14, -R239, R14, R45 ;  /* 0x0000000eef0e7223 */ /* 0x008fe2000001012d */
[----:B------:R-:W-:Y:S01]  /*1cc30*/  ISETP.GE.AND P2, PT, R12, R241, PT ;  /* 0x000000f10c00720c */ /* 0x000fe20003f46270 */
[----:B------:R-:W1:Y:S01]  /*1cc40*/  SHFL.BFLY PT, R18, R15, 0x2, 0x1f ;  /* 0x0c401f000f127f89 */ /* 0x000e6200000e0000 */
[----:B------:R-:W-:Y:S02]  /*1cc50*/  FSEL R183, R31, -INF , !P3 ;  /* 0xff8000001fb77808 */ /* 0x000fe40005800000 */
[----:B------:R-:W-:Y:S01]  /*1cc60*/  FMNMX.FTZ R30, R184, R30, !PT ;  /* 0x0000001eb81e7209 */ /* 0x000fe20007810000 */
[----:B----4-:R-:W-:Y:S01]  /*1cc70*/  FFMA.FTZ R13, -R239, R13, R37 ;  /* 0x0000000def0d7223 */ /* 0x010fe20000010125 */
[----:B------:R-:W-:Y:S02]  /*1cc80*/  ISETP.GE.OR P2, PT, R12, R240, !P2 ;  /* 0x000000f00c00720c */ /* 0x000fe40005746670 */
[----:B------:R-:W-:-:S02]  /*1cc90*/  FSEL R31, R14, -INF , !P1 ;  /* 0xff8000000e1f7808 */ /* 0x000fc40004800000 */
        /* <DEDUP_REMOVED lines=12> */
[----:B------:R-:W-:Y:S01]  /*1cd60*/  FSEL R187, R187, RZ, P1 ;  /* 0x000000ffbbbb7208 */ /* 0x000fe20000800000 */
[----:B------:R-:W-:-:S04]  /*1cd70*/  IMAD.SHL.U32 R218, R41, 0x2, RZ ;  /* 0x0000000229da7824 */ /* 0x000fc800078e00ff */
[-CC-:B------:R-:W-:Y:S01]  /*1cd80*/  FFMA.FTZ R176, R3, R29.reuse, -R187.reuse ;  /* 0x0000001d03b07223 */ /* 0x180fe200000108bb */
[----:B------:R-:W1:Y:S01]  /*1cd90*/  LDSM.16.MT88.4 R156, [R218+0x10000] ;  /* 0x01000000da9c783b */ /* 0x000e620000004200 */
[-CC-:B------:R-:W-:Y:S02]  /*1cda0*/  FFMA.FTZ R175, R38, R29.reuse, -R187.reuse ;  /* 0x0000001d26af7223 */ /* 0x180fe400000108bb */
[----:B------:R-:W-:Y:S01]  /*1cdb0*/  FFMA.FTZ R174, R43, R29, -R187 ;  /* 0x0000001d2bae7223 */ /* 0x000fe200000108bb */
[----:B------:R-:W-:Y:S01]  /*1cdc0*/  LDSM.16.MT88.4 R72, [R218+0x14000] ;  /* 0x01400000da48783b */ /* 0x000fe20000004200 */
[----:B--2---:R-:W-:Y:S01]  /*1cdd0*/  FMNMX.FTZ R3, R13, R12, !PT ;  /* 0x0000000c0d037209 */ /* 0x004fe20007810000 */
        /* <DEDUP_REMOVED lines=35> */
[----:B------:R-:W2:Y:S06]  /*1d010*/  LDSM.16.MT88.4 R12, [R217+0x10800] ;  /* 0x01080000d90c783b */ /* 0x000eac0000004200 */
[----:B------:R-:W1:Y:S08]  /*1d020*/  MUFU.EX2 R177, R177 ;  /* 0x000000b100b17308 */ /* 0x000e700000000800 */
[----:B------:R-:W-:Y:S08]  /*1d030*/  MUFU.EX2 R178, R178 ;  /* 0x000000b200b27308 */ /* 0x000ff00000000800 */
[----:B------:R-:W3:Y:S01]  /*1d040*/  MUFU.EX2 R171, R171 ;  /* 0x000000ab00ab7308 */ /* 0x000ee20000000800 */
        /* <DEDUP_REMOVED lines=8> */
[----:B---3--:R-:W-:Y:S01]  /*1d0d0*/  F2FP.BF16.PACK_AB R131, R171, R178 ;  /* 0x000000b2ab83723e */ /* 0x008fe200000010ff */
[----:B------:R-:W-:Y:S06]  /*1d0e0*/  MUFU.EX2 R172, R172 ;  /* 0x000000ac00ac7308 */ /* 0x000fec0000000800 */
[C---:B------:R-:W-:Y:S02]  /*1d0f0*/  HMMA.16816.F32.BF16 R160, R128.reuse, R156, RZ ;  /* 0x0000009c80a0723c */ /* 0x040fe400000418ff */
[----:B------:R-:W3:Y:S06]  /*1d100*/  MUFU.EX2 R168, R168 ;  /* 0x000000a800a87308 */ /* 0x000eec0000000800 */
[C---:B------:R-:W-:Y:S02]  /*1d110*/  HMMA.16816.F32.BF16 R156, R128.reuse, R158, RZ ;  /* 0x0000009e809c723c */ /* 0x040fe400000418ff */
[----:B------:R-:W-:Y:S08]  /*1d120*/  MUFU.EX2 R35, R35 ;  /* 0x0000002300237308 */ /* 0x000ff00000000800 */
[----:B------:R-:W-:Y:S01]  /*1d130*/  MUFU.EX2 R32, R32 ;  /* 0x0000002000207308 */ /* 0x000fe20000000800 */
[C---:B--2---:R-:W-:Y:S07]  /*1d140*/  HMMA.16816.F32.BF16 R152, R128.reuse, R148, RZ ;  /* 0x000000948098723c */ /* 0x044fee00000418ff */
[----:B------:R-:W-:Y:S01]  /*1d150*/  MUFU.EX2 R170, R170 ;  /* 0x000000aa00aa7308 */ /* 0x000fe20000000800 */
[C---:B------:R-:W-:Y:S07]  /*1d160*/  HMMA.16816.F32.BF16 R144, R128.reuse, R140, RZ ;  /* 0x0000008c8090723c */ /* 0x040fee00000418ff */
[----:B------:R-:W2:Y:S01]  /*1d170*/  MUFU.EX2 R34, R34 ;  /* 0x0000002200227308 */ /* 0x000ea20000000800 */
[C---:B------:R-:W-:Y:S07]  /*1d180*/  HMMA.16816.F32.BF16 R148, R128.reuse, R150, RZ ;  /* 0x000000968094723c */ /* 0x040fee00000418ff */
[----:B------:R-:W-:Y:S01]  /*1d190*/  MUFU.EX2 R33, R33 ;  /* 0x0000002100217308 */ /* 0x000fe20000000800 */
[C---:B------:R-:W-:Y:S07]  /*1d1a0*/  HMMA.16816.F32.BF16 R140, R128.reuse, R142, RZ ;  /* 0x0000008e808c723c */ /* 0x040fee00000418ff */
[----:B------:R-:W1:Y:S01]  /*1d1b0*/  MUFU.EX2 R0, R0 ;  /* 0x0000000000007308 */ /* 0x000e620000000800 */
[C---:B----4-:R-:W-:Y:S08]  /*1d1c0*/  HMMA.16816.F32.BF16 R136, R128.reuse, R132, RZ ;  /* 0x000000848088723c */ /* 0x050ff000000418ff */
        /* <DEDUP_REMOVED lines=26> */
[----:B--2---:R-:W-:-:S06]  /*1d370*/  F2FP.BF16.PACK_AB R5, R34, R170 ;  /* 0x000000aa2205723e */ /* 0x004fcc00000010ff */
        /* <DEDUP_REMOVED lines=289> */
.L_x_7561:
[----:B------:R-:W-:Y:S02]  /*1e590*/  ULDC.64 UR4, c[0x0][0x118] ;  /* 0x0000460000047ab9 */ /* 0x000fe40000000a00 */
[----:B------:R-:W2:Y:S02]  /*1e5a0*/  LD.E R5, [R248.64+0x40] ;  /* 0x00004004f8057980 */ /* 0x000ea4000c101900 */
[----:B--2---:R-:W-:-:S04]  /*1e5b0*/  LEA R5, -R5, RZ, 0x6 ;  /* 0x000000ff05057211 */ /* 0x004fc800078e31ff */
[----:B------:R-:W-:Y:S02]  /*1e5c0*/  SHF.R.S32.HI R4, RZ, 0x1f, R5 ;  /* 0x0000001fff047819 */ /* 0x000fe40000011405 */
.L_x_7562:
[----:B------:R-:W-:Y:S05]  /*1e5d0*/  BSYNC B0 ;  /* 0x0000000000007941 */ /* 0x000fea0003800000 */
.L_x_7560:
        /* <DEDUP_REMOVED lines=19> */
[CCC-:B------:R-:W-:Y:S02]  /*1e710*/  @P4 LEA.HI.X R9, R0.reuse, R188.reuse, R4.reuse, 0x1, P2 ;  /* 0x000000bc00094211 */ /* 0x1c0fe400010f0c04 */
[C---:B------:R-:W-:Y:S02]  /*1e720*/  @P3 LEA R6, P1, R0.reuse, R189, 0x1 ;  /* 0x000000bd00063211 */ /* 0x040fe400078208ff */
        /* <DEDUP_REMOVED lines=29> */
[----:B---3--:R-:W-:-:S02]  /*1e900*/  @P4 IMAD.MOV.U32 R4, RZ, RZ, R250 ;  /* 0x000000ffff044224 */ /* 0x008fc400078e00fa */
[----:B------:R-:W-:-:S05]  /*1e910*/  @P4 IMAD.MOV.U32 R5, RZ, RZ, R251 ;  /* 0x000000ffff054224 */ /* 0x000fca00078e00fb */
[----:B------:R-:W-:Y:S01]  /*1e920*/  @!PT LDS RZ, [RZ] ;  /* 0x00000000fffff984 */ /* 0x000fe20000000800 */
[----:B------:R-:W-:Y:S01]  /*1e930*/  @!PT LDS RZ, [RZ] ;  /* 0x00000000fffff984 */ /* 0x000fe20000000800 */
[----:B------:R-:W-:Y:S01]  /*1e940*/  @!PT LDS RZ, [RZ] ;  /* 0x00000000fffff984 */ /* 0x000fe20000000800 */
[----:B------:R3:W-:Y:S04]  /*1e950*/  @P4 LDGSTS.E.BYPASS.LTC128B.128 [R236+0x14000], [R4.64+0x100] ;  /* 0x1400010004ec4fae */ /* 0x0007e8000b901d44 */
[----:B------:R-:W-:Y:S01]  /*1e960*/  @!P4 STS.128 [R236+0x14000], RZ ;  /* 0x014000ffec00c388 */ /* 0x000fe20000000c00 */
[----:B---3--:R-:W-:Y:S02]  /*1e970*/  @P3 IMAD.MOV.U32 R4, RZ, RZ, R250 ;  /* 0x000000ffff043224 */ /* 0x008fe400078e00fa */
        /* <DEDUP_REMOVED lines=68> */
[----:B------:R-:W5:Y:S04]  /*1edc0*/  LDSM.16.M88.4 R32, [R213+0x9800] ;  /* 0x00980000d520783b */ /* 0x000f680000000200 */
[----:B-1----:R-:W-:Y:S04]  /*1edd0*/  LDSM.16.M88.4 R24, [R166] ;  /* 0x00000000a618783b */ /* 0x002fe80000000200 */
[----:B---3--:R-:W-:Y:S04]  /*1ede0*/  LDSM.16.M88.4 R4, [R213+0x8800] ;  /* 0x00880000d504783b */ /* 0x008fe80000000200 */
[----:B--2---:R-:W1:Y:S04]  /*1edf0*/  LDSM.16.M88.4 R28, [R212] ;  /* 0x00000000d41c783b */ /* 0x004e680000000200 */
[----:B------:R-:W2:Y:S04]  /*1ee00*/  LDSM.16.M88.4 R176, [R213+0x9000] ;  /* 0x00900000d5b0783b */ /* 0x000ea80000000200 */
[----:B------:R-:W3:Y:S04]  /*1ee10*/  LDSM.16.M88.4 R20, [R210] ;  /* 0x00000000d214783b */ /* 0x000ee80000000200 */
[----:B------:R-:W-:Y:S04]  /*1ee20*/  LDSM.16.M88.4 R184, [R211+0x8000] ;  /* 0x00800000d3b8783b */ /* 0x000fe80000000200 */
[----:B------:R-:W-:Y:S04]  /*1ee30*/  LDSM.16.M88.4 R192, [R207] ;  /* 0x00000000cfc0783b */ /* 0x000fe80000000200 */
[----:B------:R-:W-:Y:S01]  /*1ee40*/  LDSM.16.M88.4 R188, [R207+0x800] ;  /* 0x00080000cfbc783b */ /* 0x000fe20000000200 */
[C---:B----4-:R-:W-:Y:S03]  /*1ee50*/  HMMA.16816.F32.BF16 R16, R168.reuse, R12, RZ ;  /* 0x0000000ca810723c */ /* 0x050fe600000418ff */
[----:B------:R-:W4:Y:S04]  /*1ee60*/  LD.E R219, [R248.64+0x18c] ;  /* 0x00018c04f8db7980 */ /* 0x000f28000c101900 */
[----:B------:R-:W0:Y:S01]  /*1ee70*/  LDGDEPBAR ;  /* 0x00000000000079af */ /* 0x000e220000000000 */
[C---:B-----5:R-:W-:Y:S07]  /*1ee80*/  HMMA.16816.F32.BF16 R172, R168.reuse, R32, RZ ;  /* 0x00000020a8ac723c */ /* 0x060fee00000418ff */
[----:B------:R-:W-:Y:S01]  /*1ee90*/  SHF.R.S32.HI R32, RZ, 0x1f, R0 ;  /* 0x0000001fff207819 */ /* 0x000fe20000011400 */
[----:B------:R-:W-:Y:S03]  /*1eea0*/  HMMA.16816.F32.BF16 R12, R168, R14, RZ ;  /* 0x0000000ea80c723c */ /* 0x000fe600000418ff */
[----:B------:R-:W-:-:S04]  /*1eeb0*/  LEA.HI R32, R32, R0, RZ, 0x4 ;  /* 0x0000000020207211 */ /* 0x000fc800078f20ff */
[----:B------:R-:W-:Y:S01]  /*1eec0*/  LOP3.LUT R165, R32, 0xfffffff0, RZ, 0xc0, !PT ;  /* 0xfffffff020a57812 */ /* 0x000fe200078ec0ff */
[----:B-1----:R-:W-:Y:S04]  /*1eed0*/  HMMA.16816.F32.BF16 R16, R24, R28, R16 ;  /* 0x0000001c1810723c */ /* 0x002fe80000041810 */
[----:B------:R-:W-:-:S04]  /*1eee0*/  IMAD.IADD R165, R0, 0x1, -R165 ;  /* 0x0000000100a57824 */ /* 0x000fc800078e0aa5 */
[----:B------:R-:W-:Y:S01]  /*1eef0*/  HMMA.16816.F32.BF16 R8, R168, R4, RZ ;  /* 0x00000004a808723c */ /* 0x000fe200000418ff */
[----:B------:R-:W-:-:S04]  /*1ef00*/  SHF.R.S32.HI R28, RZ, 0x1f, R165 ;  /* 0x0000001fff1c7819 */ /* 0x000fc800000114a5 */
[----:B------:R-:W-:-:S03]  /*1ef10*/  LEA.HI R28, R28, R165, RZ, 0x3 ;  /* 0x000000a51c1c7211 */ /* 0x000fc600078f18ff */
[----:B------:R-:W-:Y:S01]  /*1ef20*/  HMMA.16816.F32.BF16 R12, R24, R30, R12 ;  /* 0x0000001e180c723c */ /* 0x000fe2000004180c */
[----:B------:R-:W-:-:S05]  /*1ef30*/  LOP3.LUT R28, R28, 0xfffffff8, RZ, 0xc0, !PT ;  /* 0xfffffff81c1c7812 */ /* 0x000fca00078ec0ff */
[----:B------:R-:W-:Y:S02]  /*1ef40*/  IMAD.IADD R165, R165, 0x1, -R28 ;  /* 0x00000001a5a57824 */ /* 0x000fe400078e0a1c */
[----:B------:R-:W1:Y:S01]  /*1ef50*/  LDSM.16.M88.4 R28, [R208] ;  /* 0x00000000d01c783b */ /* 0x000e620000000200 */
[----:B--2---:R-:W-:Y:S02]  /*1ef60*/  HMMA.16816.F32.BF16 R180, R168, R176, RZ ;  /* 0x000000b0a8b4723c */ /* 0x004fe400000418ff */
[----:B------:R-:W-:-:S06]  /*1ef70*/  LOP3.LUT P1, RZ, R165, 0x4, RZ, 0xc0, !PT ;  /* 0x00000004a5ff7812 */ /* 0x000fcc000782c0ff */
[C---:B------:R-:W-:Y:S08]  /*1ef80*/  HMMA.16816.F32.BF16 R4, R168.reuse, R6, RZ ;  /* 0x00000006a804723c */ /* 0x040ff000000418ff */
[C---:B------:R-:W-:Y:S08]  /*1ef90*/  HMMA.16816.F32.BF16 R176, R168.reuse, R178, RZ ;  /* 0x000000b2a8b0723c */ /* 0x040ff000000418ff */
[----:B------:R-:W-:Y:S01]  /*1efa0*/  HMMA.16816.F32.BF16 R168, R168, R34, RZ ;  /* 0x00000022a8a8723c */ /* 0x000fe200000418ff */
[----:B------:R-:W2:Y:S07]  /*1efb0*/  LDSM.16.M88.4 R32, [R209] ;  /* 0x00000000d120783b */ /* 0x000eae0000000200 */
[C---:B---3--:R-:W-:Y:S07]  /*1efc0*/  HMMA.16816.F32.BF16 R8, R24.reuse, R20, R8 ;  /* 0x000000141808723c */ /* 0x048fee0000041808 */
[----:B------:R-:W-:Y:S01]  /*1efd0*/  IMAD.MOV.U32 R20, RZ, RZ, 0x20 ;  /* 0x00000020ff147424 */ /* 0x000fe200078e00ff */
[----:B------:R-:W-:Y:S04]  /*1efe0*/  HMMA.16816.F32.BF16 R4, R24, R22, R4 ;  /* 0x000000161804723c */ /* 0x000fe80000041804 */
[----:B------:R-:W-:-:S04]  /*1eff0*/  SEL R20, R20, 0xffffffe0, !P1 ;  /* 0xffffffe014147807 */ /* 0x000fc80004800000 */
[----:B-1----:R-:W-:Y:S01]  /*1f000*/  HMMA.16816.F32.BF16 R172, R24, R28, R172 ;  /* 0x0000001c18ac723c */ /* 0x002fe200000418ac */
[----:B------:R-:W-:-:S05]  /*1f010*/  IMAD R165, R20, 0x2, R214 ;  /* 0x0000000214a57824 */ /* 0x000fca00078e02d6 */
[----:B------:R-:W1:Y:S02]  /*1f020*/  LDSM.16.M88.4 R20, [R165] ;  /* 0x00000000a514783b */ /* 0x000e640000000200 */
[C---:B------:R-:W-:Y:S02]  /*1f030*/  HMMA.16816.F32.BF16 R168, R24.reuse, R30, R168 ;  /* 0x0000001e18a8723c */ /* 0x040fe400000418a8 */
[----:B------:R-:W3:Y:S06]  /*1f040*/  LDSM.16.M88.4 R28, [R211+0x9000] ;  /* 0x00900000d31c783b */ /* 0x000eec0000000200 */
[C---:B--2---:R-:W-:Y:S08]  /*1f050*/  HMMA.16816.F32.BF16 R180, R24.reuse, R32, R180 ;  /* 0x0000002018b4723c */ /* 0x044ff000000418b4 */
[----:B------:R-:W-:Y:S01]  /*1f060*/  HMMA.16816.F32.BF16 R176, R24, R34, R176 ;  /* 0x0000002218b0723c */ /* 0x000fe200000418b0 */
[----:B------:R-:W2:Y:S04]  /*1f070*/  LDSM.16.M88.4 R32, [R211+0x8800] ;  /* 0x00880000d320783b */ /* 0x000ea80000000200 */
[----:B------:R-:W5:Y:S03]  /*1f080*/  LDSM.16.M88.4 R24, [R211+0x9800] ;  /* 0x00980000d318783b */ /* 0x000f660000000200 */
[C---:B-1----:R-:W-:Y:S08]  /*1f090*/  HMMA.16816.F32.BF16 R16, R20.reuse, R184, R16 ;  /* 0x000000b81410723c */ /* 0x042ff00000041810 */
[C---:B---3--:R-:W-:Y:S08]  /*1f0a0*/  HMMA.16816.F32.BF16 R180, R20.reuse, R28, R180 ;  /* 0x0000001c14b4723c */ /* 0x048ff000000418b4 */
[C---:B------:R-:W-:Y:S01]  /*1f0b0*/  HMMA.16816.F32.BF16 R176, R20.reuse, R30, R176 ;  /* 0x0000001e14b0723c */ /* 0x040fe200000418b0 */
[----:B------:R-:W1:Y:S07]  /*1f0c0*/  LDSM.16.M88.4 R28, [R2] ;  /* 0x00000000021c783b */ /* 0x000e6e0000000200 */
[C---:B------:R-:W-:Y:S01]  /*1f0d0*/  HMMA.16816.F32.BF16 R12, R20.reuse, R186, R12 ;  /* 0x000000ba140c723c */ /* 0x040fe2000004180c */
[----:B------:R-:W3:Y:S07]  /*1f0e0*/  LDSM.16.M88.4 R184, [R207+0x1000] ;  /* 0x00100000cfb8783b */ /* 0x000eee0000000200 */
[C---:B--2---:R-:W-:Y:S08]  /*1f0f0*/  HMMA.16816.F32.BF16 R8, R20.reuse, R32, R8 ;  /* 0x000000201408723c */ /* 0x044ff00000041808 */
[C---:B------:R-:W-:Y:S01]  /*1f100*/  HMMA.16816.F32.BF16 R4, R20.reuse, R34, R4 ;  /* 0x000000221404723c */ /* 0x040fe20000041804 */
[----:B------:R-:W2:Y:S07]  /*1f110*/  LDSM.16.M88.4 R32, [R207+0x1800] ;  /* 0x00180000cf20783b */ /* 0x000eae0000000200 */
[C---:B-----5:R-:W-:Y:S08]  /*1f120*/  HMMA.16816.F32.BF16 R172, R20.reuse, R24, R172 ;  /* 0x0000001814ac723c */ /* 0x060ff000000418ac */
[----:B------:R-:W-:Y:S01]  /*1f130*/  HMMA.16816.F32.BF16 R168, R20, R26, R168 ;  /* 0x0000001a14a8723c */ /* 0x000fe200000418a8 */
[----:B------:R-:W-:Y:S04]  /*1f140*/  LDSM.16.M88.4 R24, [R214+0x2000] ;  /* 0x00200000d618783b */ /* 0x000fe80000000200 */
[----:B------:R-:W5:Y:S03]  /*1f150*/  LDSM.16.M88.4 R20, [R213+0xa000] ;  /* 0x00a00000d514783b */ /* 0x000f660000000200 */
[C---:B-1----:R-:W-:Y:S08]  /*1f160*/  HMMA.16816.F32.BF16 R16, R28.reuse, R192, R16 ;  /* 0x000000c01c10723c */ /* 0x042ff00000041810 */
[C---:B------:R-:W-:Y:S01]  /*1f170*/  HMMA.16816.F32.BF16 R12, R28.reuse, R194, R12 ;  /* 0x000000c21c0c723c */ /* 0x040fe2000004180c */
[----:B------:R-:W-:Y:S07]  /*1f180*/  LDSM.16.M88.4 R192, [R205] ;  /* 0x00000000cdc0783b */ /* 0x000fee0000000200 */
[C---:B------:R-:W-:Y:S08]  /*1f190*/  HMMA.16816.F32.BF16 R8, R28.reuse, R188, R8 ;  /* 0x000000bc1c08723c */ /* 0x040ff00000041808 */
[C---:B------:R-:W-:Y:S01]  /*1f1a0*/  HMMA.16816.F32.BF16 R4, R28.reuse, R190, R4 ;  /* 0x000000be1c04723c */ /* 0x040fe20000041804 */
[----:B------:R-:W1:Y:S07]  /*1f1b0*/  LDSM.16.M88.4 R188, [R213+0xa800] ;  /* 0x00a80000d5bc783b */ /* 0x000e6e0000000200 */
[C---:B---3--:R-:W-:Y:S08]  /*1f1c0*/  HMMA.16816.F32.BF16 R180, R28.reuse, R184, R180 ;  /* 0x000000b81cb4723c */ /* 0x048ff000000418b4 */
[C---:B------:R-:W-:Y:S01]  /*1f1d0*/  HMMA.16816.F32.BF16 R176, R28.reuse, R186, R176 ;  /* 0x000000ba1cb0723c */ /* 0x040fe200000418b0 */
[----:B------:R-:W3:Y:S07]  /*1f1e0*/  LDSM.16.M88.4 R184, [R213+0xb000] ;  /* 0x00b00000d5b8783b */ /* 0x000eee0000000200 */
[C---:B--2---:R-:W-:Y:S08]  /*1f1f0*/  HMMA.16816.F32.BF16 R172, R28.reuse, R32, R172 ;  /* 0x000000201cac723c */ /* 0x044ff000000418ac */
[----:B------:R-:W-:Y:S01]  /*1f200*/  HMMA.16816.F32.BF16 R168, R28, R34, R168 ;  /* 0x000000221ca8723c */ /* 0x000fe200000418a8 */
[----:B------:R-:W2:Y:S04]  /*1f210*/  LDSM.16.M88.4 R32, [R213+0xb800] ;  /* 0x00b80000d520783b */ /* 0x000ea80000000200 */
[----:B------:R-:W-:Y:S03]  /*1f220*/  LDSM.16.M88.4 R28, [R166+0x2000] ;  /* 0x00200000a61c783b */ /* 0x000fe60000000200 */
[C---:B-----5:R-:W-:Y:S08]  /*1f230*/  HMMA.16816.F32.BF16 R16, R24.reuse, R20, R16 ;  /* 0x000000141810723c */ /* 0x060ff00000041810 */
[C---:B------:R-:W-:Y:S01]  /*1f240*/  HMMA.16816.F32.BF16 R12, R24.reuse, R22, R12 ;  /* 0x00000016180c723c */ /* 0x040fe2000004180c */
[----:B------:R-:W5:Y:S07]  /*1f250*/  LDSM.16.M88.4 R20, [R206] ;  /* 0x00000000ce14783b */ /* 0x000f6e0000000200 */
[C---:B-1----:R-:W-:Y:S08]  /*1f260*/  HMMA.16816.F32.BF16 R8, R24.reuse, R188, R8 ;  /* 0x000000bc1808723c */ /* 0x042ff00000041808 */
[C---:B------:R-:W-:Y:S01]  /*1f270*/  HMMA.16816.F32.BF16 R4, R24.reuse, R190, R4 ;  /* 0x000000be1804723c */ /* 0x040fe20000041804 */
[----:B------:R-:W1:Y:S07]  /*1f280*/  LDSM.16.M88.4 R188, [R204] ;  /* 0x00000000ccbc783b */ /* 0x000e6e0000000200 */
[C---:B---3--:R-:W-:Y:S08]  /*1f290*/  HMMA.16816.F32.BF16 R180, R24.reuse, R184, R180 ;  /* 0x000000b818b4723c */ /* 0x048ff000000418b4 */
[C---:B------:R-:W-:Y:S01]  /*1f2a0*/  HMMA.16816.F32.BF16 R176, R24.reuse, R186, R176 ;  /* 0x000000ba18b0723c */ /* 0x040fe200000418b0 */
[----:B------:R-:W3:Y:S07]  /*1f2b0*/  LDSM.16.M88.4 R184, [R203] ;  /* 0x00000000cbb8783b */ /* 0x000eee0000000200 */
[C---:B--2---:R-:W-:Y:S08]  /*1f2c0*/  HMMA.16816.F32.BF16 R172, R24.reuse, R32, R172 ;  /* 0x0000002018ac723c */ /* 0x044ff000000418ac */
[----:B------:R-:W-:Y:S01]  /*1f2d0*/  HMMA.16816.F32.BF16 R168, R24, R34, R168 ;  /* 0x0000002218a8723c */ /* 0x000fe200000418a8 */
[----:B------:R-:W-:Y:S04]  /*1f2e0*/  LDSM.16.M88.4 R32, [R165+0x2000] ;  /* 0x00200000a520783b */ /* 0x000fe80000000200 */
[----:B------:R-:W2:Y:S03]  /*1f2f0*/  LDSM.16.M88.4 R24, [R211+0xa000] ;  /* 0x00a00000d318783b */ /* 0x000ea60000000200 */
[C---:B-----5:R-:W-:Y:S08]  /*1f300*/  HMMA.16816.F32.BF16 R16, R28.reuse, R20, R16 ;  /* 0x000000141c10723c */ /* 0x060ff00000041810 */
[C---:B------:R-:W-:Y:S01]  /*1f310*/  HMMA.16816.F32.BF16 R12, R28.reuse, R22, R12 ;  /* 0x000000161c0c723c */ /* 0x040fe2000004180c */
[----:B------:R-:W5:Y:S07]  /*1f320*/  LDSM.16.M88.4 R20, [R211+0xa800] ;  /* 0x00a80000d314783b */ /* 0x000f6e0000000200 */
        /* <DEDUP_REMOVED lines=13> */
[C---:B-----5:R-:W-:Y:S08]  /*1f400*/  HMMA.16816.F32.BF16 R8, R32.reuse, R20, R8 ;  /* 0x000000142008723c */ /* 0x060ff00000041808 */
[C---:B------:R-:W-:Y:S01]  /*1f410*/  HMMA.16816.F32.BF16 R4, R32.reuse, R22, R4 ;  /* 0x000000162004723c */ /* 0x040fe20000041804 */
[----:B------:R-:W5:Y:S07]  /*1f420*/  LDSM.16.M88.4 R20, [R207+0x2800] ;  /* 0x00280000cf14783b */ /* 0x000f6e0000000200 */
        /* <DEDUP_REMOVED lines=23> */
[C---:B-----5:R-:W-:Y:S08]  /*1f5a0*/  HMMA.16816.F32.BF16 R8, R184.reuse, R20, R8 ;  /* 0x00000014b808723c */ /* 0x060ff00000041808 */
[C---:B------:R-:W-:Y:S01]  /*1f5b0*/  HMMA.16816.F32.BF16 R4, R184.reuse, R22, R4 ;  /* 0x00000016b804723c */ /* 0x040fe20000041804 */
[----:B------:R-:W5:Y:S07]  /*1f5c0*/  LDSM.16.M88.4 R20, [R200] ;  /* 0x00000000c814783b */ /* 0x000f6e0000000200 */
[C---:B------:R-:W-:Y:S08]  /*1f5d0*/  HMMA.16816.F32.BF16 R180, R184.reuse, R192, R180 ;  /* 0x000000c0b8b4723c */ /* 0x040ff000000418b4 */
[C---:B------:R-:W-:Y:S01]  /*1f5e0*/  HMMA.16816.F32.BF16 R176, R184.reuse, R194, R176 ;  /* 0x000000c2b8b0723c */ /* 0x040fe200000418b0 */
[----:B------:R-:W-:Y:S07]  /*1f5f0*/  LDSM.16.M88.4 R192, [R207+0x4800] ;  /* 0x00480000cfc0783b */ /* 0x000fee0000000200 */
[C---:B-1----:R-:W-:Y:S08]  /*1f600*/  HMMA.16816.F32.BF16 R172, R184.reuse, R188, R172 ;  /* 0x000000bcb8ac723c */ /* 0x042ff000000418ac */
[----:B------:R-:W-:Y:S01]  /*1f610*/  HMMA.16816.F32.BF16 R168, R184, R190, R168 ;  /* 0x000000beb8a8723c */ /* 0x000fe200000418a8 */
[----:B------:R-:W1:Y:S04]  /*1f620*/  LDSM.16.M88.4 R184, [R199] ;  /* 0x00000000c7b8783b */ /* 0x000e680000000200 */
[----:B------:R-:W-:Y:S03]  /*1f630*/  LDSM.16.M88.4 R188, [R213+0xe800] ;  /* 0x00e80000d5bc783b */ /* 0x000fe60000000200 */
[C---:B---3--:R-:W-:Y:S08]  /*1f640*/  HMMA.16816.F32.BF16 R16, R32.reuse, R28, R16 ;  /* 0x0000001c2010723c */ /* 0x048ff00000041810 */
[C---:B------:R-:W-:Y:S01]  /*1f650*/  HMMA.16816.F32.BF16 R12, R32.reuse, R30, R12 ;  /* 0x0000001e200c723c */ /* 0x040fe2000004180c */
[----:B------:R-:W-:Y:S07]  /*1f660*/  LDSM.16.M88.4 R28, [R165+0x4000] ;  /* 0x00400000a51c783b */ /* 0x000fee0000000200 */
[C---:B--2---:R-:W-:Y:S08]  /*1f670*/  HMMA.16816.F32.BF16 R8, R32.reuse, R24, R8 ;  /* 0x000000182008723c */ /* 0x044ff00000041808 */
[C---:B------:R-:W-:Y:S01]  /*1f680*/  HMMA.16816.F32.BF16 R4, R32.reuse, R26, R4 ;  /* 0x0000001a2004723c */ /* 0x040fe20000041804 */
[----:B------:R-:W2:Y:S07]  /*1f690*/  LDSM.16.M88.4 R24, [R211+0xc000] ;  /* 0x00c00000d318783b */ /* 0x000eae0000000200 */
[C---:B-----5:R-:W-:Y:S08]  /*1f6a0*/  HMMA.16816.F32.BF16 R180, R32.reuse, R20, R180 ;  /* 0x0000001420b4723c */ /* 0x060ff000000418b4 */
[C---:B------:R-:W-:Y:S01]  /*1f6b0*/  HMMA.16816.F32.BF16 R176, R32.reuse, R22, R176 ;  /* 0x0000001620b0723c */ /* 0x040fe200000418b0 */
[----:B------:R-:W3:Y:S07]  /*1f6c0*/  LDSM.16.M88.4 R20, [R211+0xc800] ;  /* 0x00c80000d314783b */ /* 0x000eee0000000200 */
[C---:B-1----:R-:W-:Y:S08]  /*1f6d0*/  HMMA.16816.F32.BF16 R172, R32.reuse, R184, R172 ;  /* 0x000000b820ac723c */ /* 0x042ff000000418ac */
[----:B------:R-:W-:Y:S01]  /*1f6e0*/  HMMA.16816.F32.BF16 R168, R32, R186, R168 ;  /* 0x000000ba20a8723c */ /* 0x000fe200000418a8 */
[----:B------:R-:W1:Y:S04]  /*1f6f0*/  LDSM.16.M88.4 R184, [R211+0xd000] ;  /* 0x00d00000d3b8783b */ /* 0x000e680000000200 */
[----:B------:R-:W5:Y:S03]  /*1f700*/  LDSM.16.M88.4 R32, [R211+0xd800] ;  /* 0x00d80000d320783b */ /* 0x000f660000000200 */
[C---:B--2---:R-:W-:Y:S08]  /*1f710*/  HMMA.16816.F32.BF16 R16, R28.reuse, R24, R16 ;  /* 0x000000181c10723c */ /* 0x044ff00000041810 */
[C---:B------:R-:W-:Y:S01]  /*1f720*/  HMMA.16816.F32.BF16 R12, R28.reuse, R26, R12 ;  /* 0x0000001a1c0c723c */ /* 0x040fe2000004180c */
[----:B------:R-:W-:Y:S07]  /*1f730*/  LDSM.16.M88.4 R24, [R2+0x4000] ;  /* 0x004000000218783b */ /* 0x000fee0000000200 */
[C---:B---3--:R-:W-:Y:S08]  /*1f740*/  HMMA.16816.F32.BF16 R8, R28.reuse, R20, R8 ;  /* 0x000000141c08723c */ /* 0x048ff00000041808 */
[C---:B------:R-:W-:Y:S01]  /*1f750*/  HMMA.16816.F32.BF16 R4, R28.reuse, R22, R4 ;  /* 0x000000161c04723c */ /* 0x040fe20000041804 */
[----:B------:R-:W2:Y:S07]  /*1f760*/  LDSM.16.M88.4 R20, [R207+0x4000] ;  /* 0x00400000cf14783b */ /* 0x000eae0000000200 */
[C---:B-1----:R-:W-:Y:S08]  /*1f770*/  HMMA.16816.F32.BF16 R180, R28.reuse, R184, R180 ;  /* 0x000000b81cb4723c */ /* 0x042ff000000418b4 */
[C---:B------:R-:W-:Y:S01]  /*1f780*/  HMMA.16816.F32.BF16 R176, R28.reuse, R186, R176 ;  /* 0x000000ba1cb0723c */ /* 0x040fe200000418b0 */
[----:B------:R-:W1:Y:S07]  /*1f790*/  LDSM.16.M88.4 R184, [R207+0x5000] ;  /* 0x00500000cfb8783b */ /* 0x000e6e0000000200 */
[C---:B-----5:R-:W-:Y:S08]  /*1f7a0*/  HMMA.16816.F32.BF16 R172, R28.reuse, R32, R172 ;  /* 0x000000201cac723c */ /* 0x060ff000000418ac */
        /* <DEDUP_REMOVED lines=15> */
[----:B------:R-:W5:Y:S03]  /*1f8a0*/  LDSM.16.M88.4 R24, [R198] ;  /* 0x00000000c618783b */ /* 0x000f660000000200 */
[C---:B--2---:R-:W-:Y:S08]  /*1f8b0*/  HMMA.16816.F32.BF16 R16, R28.reuse, R20, R16 ;  /* 0x000000141c10723c */ /* 0x044ff00000041810 */
[C---:B------:R-:W-:Y:S01]  /*1f8c0*/  HMMA.16816.F32.BF16 R12, R28.reuse, R22, R12 ;  /* 0x000000161c0c723c */ /* 0x040fe2000004180c */
[----:B------:R-:W2:Y:S07]  /*1f8d0*/  LDSM.16.M88.4 R20, [R197] ;  /* 0x00000000c514783b */ /* 0x000eae0000000200 */
[C---:B------:R-:W-:Y:S08]  /*1f8e0*/  HMMA.16816.F32.BF16 R8, R28.reuse, R188, R8 ;  /* 0x000000bc1c08723c */ /* 0x040ff00000041808 */
[C---:B------:R-:W-:Y:S01]  /*1f8f0*/  HMMA.16816.F32.BF16 R4, R28.reuse, R190, R4 ;  /* 0x000000be1c04723c */ /* 0x040fe20000041804 */
[----:B------:R-:W-:Y:S07]  /*1f900*/  LDSM.16.M88.4 R188, [R196] ;  /* 0x00000000c4bc783b */ /* 0x000fee0000000200 */
[C---:B-1----:R-:W-:Y:S08]  /*1f910*/  HMMA.16816.F32.BF16 R180, R28.reuse, R184, R180 ;  /* 0x000000b81cb4723c */ /* 0x042ff000000418b4 */
[C---:B------:R-:W-:Y:S01]  /*1f920*/  HMMA.16816.F32.BF16 R176, R28.reuse, R186, R176 ;  /* 0x000000ba1cb0723c */ /* 0x040fe200000418b0 */
[----:B------:R-:W1:Y:S07]  /*1f930*/  LDSM.16.M88.4 R184, [R167] ;  /* 0x00000000a7b8783b */ /* 0x000e6e0000000200 */
[C---:B---3--:R-:W-:Y:S08]  /*1f940*/  HMMA.16816.F32.BF16 R172, R28.reuse, R32, R172 ;  /* 0x000000201cac723c */ /* 0x048ff000000418ac */
[----:B------:R-:W-:Y:S01]  /*1f950*/  HMMA.16816.F32.BF16 R168, R28, R34, R168 ;  /* 0x000000221ca8723c */ /* 0x000fe200000418a8 */
[----:B------:R-:W-:Y:S04]  /*1f960*/  LDSM.16.M88.4 R32, [R165+0x6000] ;  /* 0x00600000a520783b */ /* 0x000fe80000000200 */
[----:B------:R-:W3:Y:S03]  /*1f970*/  LDSM.16.M88.4 R28, [R211+0xe000] ;  /* 0x00e00000d31c783b */ /* 0x000ee60000000200 */
[C---:B-----5:R-:W-:Y:S08]  /*1f980*/  HMMA.16816.F32.BF16 R16, R192.reuse, R24, R16 ;  /* 0x00000018c010723c */ /* 0x060ff00000041810 */
[C---:B------:R-:W-:Y:S01]  /*1f990*/  HMMA.16816.F32.BF16 R12, R192.reuse, R26, R12 ;  /* 0x0000001ac00c723c */ /* 0x040fe2000004180c */
[----:B------:R-:W5:Y:S07]  /*1f9a0*/  LDSM.16.M88.4 R24, [R211+0xe800] ;  /* 0x00e80000d318783b */ /* 0x000f6e0000000200 */
[C---:B--2---:R-:W-:Y:S08]  /*1f9b0*/  HMMA.16816.F32.BF16 R8, R192.reuse, R20, R8 ;  /* 0x00000014c008723c */ /* 0x044ff00000041808 */
[C---:B------:R-:W-:Y:S01]  /*1f9c0*/  HMMA.16816.F32.BF16 R4, R192.reuse, R22, R4 ;  /* 0x00000016c004723c */ /* 0x040fe20000041804 */
[----:B------:R-:W-:Y:S07]  /*1f9d0*/  LDSM.16.M88.4 R20, [R211+0xf000] ;  /* 0x00f00000d314783b */ /* 0x000fee0000000200 */
[C---:B-1----:R-:W-:Y:S08]  /*1f9e0*/  HMMA.16816.F32.BF16 R172, R192.reuse, R184, R172 ;  /* 0x000000b8c0ac723c */ /* 0x042ff000000418ac */
[----:B------:R-:W-:Y:S01]  /*1f9f0*/  HMMA.16816.F32.BF16 R168, R192, R186, R168 ;  /* 0x000000bac0a8723c */ /* 0x000fe200000418a8 */
[----:B------:R-:W-:Y:S07]  /*1fa00*/  LDSM.16.M88.4 R184, [R2+0x6000] ;  /* 0x0060000002b8783b */ /* 0x000fee0000000200 */
[C---:B---3--:R-:W-:Y:S08]  /*1fa10*/  HMMA.16816.F32.BF16 R16, R32.reuse, R28, R16 ;  /* 0x0000001c2010723c */ /* 0x048ff00000041810 */
[C---:B------:R-:W-:Y:S01]  /*1fa20*/  HMMA.16816.F32.BF16 R12, R32.reuse, R30, R12 ;  /* 0x0000001e200c723c */ /* 0x040fe2000004180c */
[----:B------:R-:W1:Y:S07]  /*1fa30*/  LDSM.16.M88.4 R28, [R207+0x6000] ;  /* 0x00600000cf1c783b */ /* 0x000e6e0000000200 */
[C---:B-----5:R-:W-:Y:S08]  /*1fa40*/  HMMA.16816.F32.BF16 R8, R32.reuse, R24, R8 ;  /* 0x000000182008723c */ /* 0x060ff00000041808 */
[----:B------:R-:W-:Y:S01]  /*1fa50*/  HMMA.16816.F32.BF16 R4, R32, R26, R4 ;  /* 0x0000001a2004723c */ /* 0x000fe20000041804 */
[----:B------:R-:W2:Y:S07]  /*1fa60*/  LDSM.16.M88.4 R24, [R211+0xf800] ;  /* 0x00f80000d318783b */ /* 0x000eae0000000200 */
[C---:B------:R-:W-:Y:S08]  /*1fa70*/  HMMA.16816.F32.BF16 R180, R192.reuse, R188, R180 ;  /* 0x000000bcc0b4723c */ /* 0x040ff000000418b4 */
[----:B------:R-:W-:Y:S08]  /*1fa80*/  HMMA.16816.F32.BF16 R176, R192, R190, R176 ;  /* 0x000000bec0b0723c */ /* 0x000ff000000418b0 */
[----:B-1----:R-:W-:Y:S08]  /*1fa90*/  HMMA.16816.F32.BF16 R16, R184, R28, R16 ;  /* 0x0000001cb810723c */ /* 0x002ff00000041810 */
[C---:B------:R-:W-:Y:S08]  /*1faa0*/  HMMA.16816.F32.BF16 R180, R32.reuse, R20, R180 ;  /* 0x0000001420b4723c */ /* 0x040ff000000418b4 */
[C---:B------:R-:W-:Y:S01]  /*1fab0*/  HMMA.16816.F32.BF16 R176, R32.reuse, R22, R176 ;  /* 0x0000001620b0723c */ /* 0x040fe200000418b0 */
[----:B------:R-:W1:Y:S07]  /*1fac0*/  LDSM.16.M88.4 R20, [R207+0x6800] ;  /* 0x00680000cf14783b */ /* 0x000e6e0000000200 */
[C---:B--2---:R-:W-:Y:S08]  /*1fad0*/  HMMA.16816.F32.BF16 R172, R32.reuse, R24, R172 ;  /* 0x0000001820ac723c */ /* 0x044ff000000418ac */
[----:B------:R-:W-:Y:S01]  /*1fae0*/  HMMA.16816.F32.BF16 R168, R32, R26, R168 ;  /* 0x0000001a20a8723c */ /* 0x000fe200000418a8 */
[----:B------:R-:W2:Y:S07]  /*1faf0*/  LDSM.16.M88.4 R24, [R207+0x7000] ;  /* 0x00700000cf18783b */ /* 0x000eae0000000200 */
[----:B------:R-:W-:Y:S01]  /*1fb00*/  HMMA.16816.F32.BF16 R12, R184, R30, R12 ;  /* 0x0000001eb80c723c */ /* 0x000fe2000004180c */
[----:B------:R-:W3:Y:S01]  /*1fb10*/  LDSM.16.M88.4 R28, [R207+0x7800] ;  /* 0x00780000cf1c783b */ /* 0x000ee20000000200 */
[----:B------:R-:W-:Y:S01]  /*1fb20*/  IMAD.SHL.U32 R0, R0, 0x2, RZ ;  /* 0x0000000200007824 */ /* 0x000fe200078e00ff */
[----:B------:R-:W-:-:S04]  /*1fb30*/  DEPBAR.LE SB0, 0x0 ;  /* 0x000080000000791a */ /* 0x000fc80000000000 */
[----:B------:R-:W-:-:S05]  /*1fb40*/  LOP3.LUT R0, R0, 0x6, RZ, 0xc0, !PT ;  /* 0x0000000600007812 */ /* 0x000fca00078ec0ff */
[----:B------:R-:W-:-:S04]  /*1fb50*/  IMAD R0, R237, 0x40, R0 ;  /* 0x00000040ed007824 */ /* 0x000fc800078e0200 */
[----:B------:R-:W-:Y:S01]  /*1fb60*/  IMAD.IADD R2, R245, 0x1, -R0 ;  /* 0x00000001f5027824 */ /* 0x000fe200078e0a00 */
[----:B-1----:R-:W-:Y:S01]  /*1fb70*/  HMMA.16816.F32.BF16 R4, R184, R22, R4 ;  /* 0x00000016b804723c */ /* 0x002fe20000041804 */
[----:B----4-:R-:W-:-:S03]  /*1fb80*/  FMUL.FTZ R16, R16, R219 ;  /* 0x000000db10107220 */ /* 0x010fc60000410000 */
[----:B------:R-:W-:-:S03]  /*1fb90*/  IABS R2, R2 ;  /* 0x0000000200027213 */ /* 0x000fc60000000000 */
[----:B------:R-:W-:Y:S01]  /*1fba0*/  IMAD.IADD R22, R242, 0x1, -R0 ;  /* 0x00000001f2167824 */ /* 0x000fe200078e0a00 */
[C---:B------:R-:W-:Y:S07]  /*1fbb0*/  HMMA.16816.F32.BF16 R8, R184.reuse, R20, R8 ;  /* 0x00000014b808723c */ /* 0x040fee0000041808 */
[----:B------:R-:W-:Y:S01]  /*1fbc0*/  IADD3 R20, R0, 0x1, RZ ;  /* 0x0000000100147810 */ /* 0x000fe20007ffe0ff */
[----:B--2---:R-:W-:Y:S01]  /*1fbd0*/  HMMA.16816.F32.BF16 R180, R184, R24, R180 ;  /* 0x00000018b8b4723c */ /* 0x004fe200000418b4 */
[----:B------:R-:W-:Y:S01]  /*1fbe0*/  IMAD.MOV.U32 R21, RZ, RZ, R2 ;  /* 0x000000ffff157224 */ /* 0x000fe200078e0002 */
[----:B------:R-:W-:-:S02]  /*1fbf0*/  IABS R2, R22 ;  /* 0x0000001600027213 */ /* 0x000fc40000000000 */
[----:B------:R-:W-:-:S04]  /*1fc00*/  IMAD.IADD R22, R245, 0x1, -R20 ;  /* 0x00000001f5167824 */ /* 0x000fc800078e0a14 */
[C---:B------:R-:W-:Y:S08]  /*1fc10*/  HMMA.16816.F32.BF16 R176, R184.reuse, R26, R176 ;  /* 0x0000001ab8b0723c */ /* 0x040ff000000418b0 */
[C---:B---3--:R-:W-:Y:S08]  /*1fc20*/  HMMA.16816.F32.BF16 R172, R184.reuse, R28, R172 ;  /* 0x0000001cb8ac723c */ /* 0x048ff000000418ac */
[----:B------:R-:W-:Y:S01]  /*1fc30*/  HMMA.16816.F32.BF16 R168, R184, R30, R168 ;  /* 0x0000001eb8a8723c */ /* 0x000fe200000418a8 */
[----:B------:R1:W-:Y:S01]  /*1fc40*/  MUFU.TANH R184, R16 ;  /* 0x0000001000b87308 */ /* 0x0003e20000002400 */
[----:B------:R-:W-:-:S07]  /*1fc50*/  IABS R22, R22 ;  /* 0x0000001600167213 */ /* 0x000fce0000000000 */
[----:B------:R-:W-:Y:S01]  /*1fc60*/  I2F R2, R2 ;  /* 0x0000000200027306 */ /* 0x000fe20000201400 */
[-C--:B-1----:R-:W-:Y:S02]  /*1fc70*/  FMUL.FTZ R16, R17, R219.reuse ;  /* 0x000000db11107220 */ /* 0x082fe40000410000 */
[----:B------:R-:W-:-:S06]  /*1fc80*/  FMUL.FTZ R17, R18, R219 ;  /* 0x000000db12117220 */ /* 0x000fcc0000410000 */
[----:B------:R-:W1:Y:S01]  /*1fc90*/  MUFU.TANH R17, R17 ;  /* 0x0000001100117308 */ /* 0x000e620000002400 */
[----:B------:R-:W-:Y:S01]  /*1fca0*/  IMAD.MOV.U32 R23, RZ, RZ, R22 ;  /* 0x000000ffff177224 */ /* 0x000fe200078e0016 */
[----:B------:R-:W-:Y:S01]  /*1fcb0*/  IADD3 R22, R0, 0x8, RZ ;  /* 0x0000000800167810 */ /* 0x000fe20007ffe0ff */
[----:B------:R-:W-:-:S04]  /*1fcc0*/  IMAD.IADD R24, R242, 0x1, -R20 ;  /* 0x00000001f2187824 */ /* 0x000fc800078e0a14 */
[----:B------:R-:W-:Y:S01]  /*1fcd0*/  IMAD.IADD R25, R245, 0x1, -R22 ;  /* 0x00000001f5197824 */ /* 0x000fe200078e0a16 */
[----:B------:R-:W2:Y:S01]  /*1fce0*/  I2F R21, R21 ;  /* 0x0000001500157306 */ /* 0x000ea20000201400 */
[----:B------:R-:W-:-:S03]  /*1fcf0*/  IABS R24, R24 ;  /* 0x0000001800187213 */ /* 0x000fc60000000000 */
[----:B------:R-:W-:Y:S01]  /*1fd00*/  IABS R25, R25 ;  /* 0x0000001900197213 */ /* 0x000fe20000000000 */
[----:B-1----:R-:W-:Y:S02]  /*1fd10*/  FFMA.FTZ R2, -R239, R2, R17 ;  /* 0x00000002ef027223 */ /* 0x002fe40000010111 */
[-C--:B------:R-:W-:Y:S01]  /*1fd20*/  FMUL.FTZ R17, R19, R219.reuse ;  /* 0x000000db13117220 */ /* 0x080fe20000410000 */
[----:B------:R-:W-:Y:S01]  /*1fd30*/  I2F R23, R23 ;  /* 0x0000001700177306 */ /* 0x000fe20000201400 */
[----:B------:R-:W-:Y:S01]  /*1fd40*/  IMAD.MOV.U32 R34, RZ, RZ, R25 ;  /* 0x000000ffff227224 */ /* 0x000fe200078e0019 */
[----:B------:R-:W-:Y:S01]  /*1fd50*/  IADD3 R29, R0, 0x19, RZ ;  /* 0x00000019001d7810 */ /* 0x000fe20007ffe0ff */
[----:B------:R-:W-:-:S05]  /*1fd60*/  FMUL.FTZ R12, R12, R219 ;  /* 0x000000db0c0c7220 */ /* 0x000fca0000410000 */
[----:B------:R-:W1:Y:S01]  /*1fd70*/  MUFU.TANH R16, R16 ;  /* 0x0000001000107308 */ /* 0x000e620000002400 */
[----:B------:R-:W-:Y:S02]  /*1fd80*/  IMAD.IADD R26, R242, 0x1, -R22 ;  /* 0x00000001f21a7824 */ /* 0x000fe400078e0a16 */
[----:B------:R-:W-:-:S05]  /*1fd90*/  IMAD.IADD R18, R245, 0x1, -R29 ;  /* 0x00000001f5127824 */ /* 0x000fca00078e0a1d */
[----:B------:R-:W-:Y:S01]  /*1fda0*/  I2F R24, R24 ;  /* 0x0000001800187306 */ /* 0x000fe20000201400 */
[----:B------:R-:W-:-:S07]  /*1fdb0*/  IADD3 R25, R0, 0x9, RZ ;  /* 0x0000000900197810 */ /* 0x000fce0007ffe0ff */
[----:B------:R-:W3:Y:S01]  /*1fdc0*/  MUFU.TANH R17, R17 ;  /* 0x0000001100117308 */ /* 0x000ee20000002400 */
[----:B------:R-:W-:Y:S02]  /*1fdd0*/  ISETP.GE.AND P1, PT, R0, R244, PT ;  /* 0x000000f40000720c */ /* 0x000fe40003f26270 */
[----:B------:R-:W-:-:S05]  /*1fde0*/  IABS R33, R26 ;  /* 0x0000001a00217213 */ /* 0x000fca0000000000 */
[----:B------:R-:W-:Y:S01]  /*1fdf0*/  I2F R34, R34 ;  /* 0x0000002200227306 */ /* 0x000fe20000201400 */
[----:B------:R-:W-:Y:S01]  /*1fe00*/  IABS R18, R18 ;  /* 0x0000001200127213 */ /* 0x000fe20000000000 */
[----:B------:R-:W-:-:S06]  /*1fe10*/  IMAD.IADD R35, R242, 0x1, -R25 ;  /* 0x00000001f2237824 */ /* 0x000fcc00078e0a19 */
[----:B------:R-:W4:Y:S01]  /*1fe20*/  MUFU.TANH R12, R12 ;  /* 0x0000000c000c7308 */ /* 0x000f220000002400 */
[----:B--2---:R-:W-:Y:S01]  /*1fe30*/  FFMA.FTZ R21, -R239, R21, R184 ;  /* 0x00000015ef157223 */ /* 0x004fe200000101b8 */
[----:B------:R-:W-:Y:S01]  /*1fe40*/  ISETP.GE.OR P1, PT, R0, R243, !P1 ;  /* 0x000000f30000720c */ /* 0x000fe20004f26670 */
[-C--:B------:R-:W-:Y:S02]  /*1fe50*/  FMUL.FTZ R14, R14, R219.reuse ;  /* 0x000000db0e0e7220 */ /* 0x080fe40000410000 */
[----:B------:R-:W-:Y:S02]  /*1fe60*/  IMAD.IADD R26, R245, 0x1, -R25 ;  /* 0x00000001f51a7824 */ /* 0x000fe400078e0a19 */
[----:B------:R-:W-:Y:S01]  /*1fe70*/  FMUL.FTZ R13, R13, R219 ;  /* 0x000000db0d0d7220 */ /* 0x000fe20000410000 */
[----:B------:R-:W-:Y:S01]  /*1fe80*/  I2F R184, R18 ;  /* 0x0000001200b87306 */ /* 0x000fe20000201400 */
[C---:B------:R-:W-:Y:S01]  /*1fe90*/  IADD3 R28, R0.reuse, 0x11, RZ ;  /* 0x00000011001c7810 */ /* 0x040fe20007ffe0ff */
[----:B-1----:R-:W-:Y:S01]  /*1fea0*/  FFMA.FTZ R23, -R239, R23, R16 ;  /* 0x00000017ef177223 */ /* 0x002fe20000010110 */
[----:B------:R-:W-:-:S02]  /*1feb0*/  IADD3 R166, R0, 0x10, RZ ;  /* 0x0000001000a67810 */ /* 0x000fc40007ffe0ff */
[----:B------:R-:W-:Y:S02]  /*1fec0*/  IABS R35, R35 ;  /* 0x0000002300237213 */ /* 0x000fe40000000000 */
[----:B------:R-:W-:Y:S01]  /*1fed0*/  FSEL R16, R21, -INF , !P1 ;  /* 0xff80000015107808 */ /* 0x000fe20004800000 */
[----:B------:R-:W-:Y:S01]  /*1fee0*/  I2F R33, R33 ;  /* 0x0000002100217306 */ /* 0x000fe20000201400 */
[----:B------:R-:W-:Y:S02]  /*1fef0*/  IABS R26, R26 ;  /* 0x0000001a001a7213 */ /* 0x000fe40000000000 */
[----:B------:R-:W-:-:S05]  /*1ff00*/  ISETP.GE.AND P1, PT, R0, R241, PT ;  /* 0x000000f10000720c */ /* 0x000fca0003f26270 */
[----:B------:R-:W1:Y:S01]  /*1ff10*/  MUFU.TANH R18, R14 ;  /* 0x0000000e00127308 */ /* 0x000e620000002400 */
[C---:B------:R-:W-:Y:S01]  /*1ff20*/  IMAD.IADD R32, R245.reuse, 0x1, -R28 ;  /* 0x00000001f5207824 */ /* 0x040fe200078e0a1c */
[----:B------:R-:W-:Y:S01]  /*1ff30*/  ISETP.GE.OR P1, PT, R0, R240, !P1 ;  /* 0x000000f00000720c */ /* 0x000fe20004f26670 */
[----:B------:R-:W-:-:S05]  /*1ff40*/  IMAD.IADD R165, R245, 0x1, -R166 ;  /* 0x00000001f5a57824 */ /* 0x000fca00078e0aa6 */
[----:B------:R3:W-:Y:S01]  /*1ff50*/  MUFU.TANH R19, R13 ;  /* 0x0000000d00137308 */ /* 0x0007e20000002400 */
[----:B------:R-:W-:Y:S01]  /*1ff60*/  IMAD.IADD R186, R242, 0x1, -R166 ;  /* 0x00000001f2ba7824 */ /* 0x000fe200078e0aa6 */
[C---:B------:R-:W-:Y:S02]  /*1ff70*/  ISETP.GE.AND P6, PT, R20.reuse, R244, PT ;  /* 0x000000f41400720c */ /* 0x040fe40003fc6270 */
[----:B------:R-:W-:-:S04]  /*1ff80*/  ISETP.GE.AND P2, PT, R20, R241, PT ;  /* 0x000000f11400720c */ /* 0x000fc80003f46270 */
[----:B------:R2:W-:Y:S01]  /*1ff90*/  I2F R185, R26 ;  /* 0x0000001a00b97306 */ /* 0x0005e20000201400 */
[----:B---3--:R-:W-:Y:S02]  /*1ffa0*/  FFMA.FTZ R13, -R239, R24, R17 ;  /* 0x00000018ef0d7223 */ /* 0x008fe40000010111 */
[----:B------:R-:W-:-:S05]  /*1ffb0*/  FMUL.FTZ R17, R15, R219 ;  /* 0x000000db0f117220 */ /* 0x000fca0000410000 */
[----:B------:R-:W-:Y:S01]  /*1ffc0*/  I2F R35, R35 ;  /* 0x0000002300237306 */ /* 0x000fe20000201400 */
[----:B----4-:R-:W-:Y:S01]  /*1ffd0*/  FFMA.FTZ R15, -R239, R34, R12 ;  /* 0x00000022ef0f7223 */ /* 0x010fe2000001010c */
[----:B------:R-:W-:Y:S02]  /*1ffe0*/  IABS R32, R32 ;  /* 0x0000002000207213 */ /* 0x000fe40000000000 */
[----:B--2---:R-:W-:-:S04]  /*1fff0*/  IADD3 R26, R0, 0x18, RZ ;  /* 0x00000018001a7810 */ /* 0x004fc80007ffe0ff */
[----:B------:R-:W2:Y:S01]  /*20000*/  MUFU.TANH R12, R17 ;  /* 0x00000011000c7308 */ /* 0x000ea20000002400 */
[----:B------:R-:W-:Y:S01]  /*20010*/  FSEL R2, R2, -INF , !P1 ;  /* 0xff80000002027808 */ /* 0x000fe20004800000 */
[----:B------:R-:W-:Y:S01]  /*20020*/  FMUL.FTZ R9, R9, R219 ;  /* 0x000000db09097220 */ /* 0x000fe20000410000 */
[----:B------:R-:W-:Y:S01]  /*20030*/  IABS R165, R165 ;  /* 0x000000a500a57213 */ /* 0x000fe20000000000 */
[----:B------:R-:W-:Y:S01]  /*20040*/  IMAD.IADD R27, R245, 0x1, -R26 ;  /* 0x00000001f51b7824 */ /* 0x000fe200078e0a1a */
[----:B------:R-:W-:Y:S02]  /*20050*/  IABS R186, R186 ;  /* 0x000000ba00ba7213 */ /* 0x000fe40000000000 */
[----:B------:R-:W-:Y:S01]  /*20060*/  ISETP.GE.AND P1, PT, R22, R244, PT ;  /* 0x000000f41600720c */ /* 0x000fe20003f26270 */
[----:B------:R-:W-:Y:S01]  /*20070*/  FMUL.FTZ R8, R8, R219 ;  /* 0x000000db08087220 */ /* 0x000fe20000410000 */
[C---:B------:R-:W-:Y:S02]  /*20080*/  ISETP.GE.OR P6, PT, R20.reuse, R243, !P6 ;  /* 0x000000f31400720c */ /* 0x040fe400077c6670 */
[----:B------:R-:W-:Y:S01]  /*20090*/  ISETP.GE.OR P2, PT, R20, R240, !P2 ;  /* 0x000000f01400720c */ /* 0x000fe20005746670 */
[----:B------:R-:W-:Y:S01]  /*200a0*/  FMUL.FTZ R20, R10, R219 ;  /* 0x000000db0a147220 */ /* 0x000fe20000410000 */
[----:B------:R-:W-:Y:S01]  /*200b0*/  ISETP.GE.OR P1, PT, R22, R243, !P1 ;  /* 0x000000f31600720c */ /* 0x000fe20004f26670 */
[----:B------:R-:W-:Y:S01]  /*200c0*/  IMAD.IADD R30, R242, 0x1, -R28 ;  /* 0x00000001f21e7824 */ /* 0x000fe200078e0a1c */
[----:B------:R-:W-:Y:S01]  /*200d0*/  I2F R32, R32 ;  /* 0x0000002000207306 */ /* 0x000fe20000201400 */
[----:B-1----:R-:W-:Y:S01]  /*200e0*/  FFMA.FTZ R33, -R239, R33, R18 ;  /* 0x00000021ef217223 */ /* 0x002fe20000010112 */
[----:B------:R-:W-:Y:S01]  /*200f0*/  IABS R27, R27 ;  /* 0x0000001b001b7213 */ /* 0x000fe20000000000 */
[----:B------:R-:W-:Y:S01]  /*20100*/  FMUL.FTZ R11, R11, R219 ;  /* 0x000000db0b0b7220 */ /* 0x000fe20000410000 */
[----:B------:R-:W-:-:S04]  /*20110*/  FSEL R15, R15, -INF , !P1 ;  /* 0xff8000000f0f7808 */ /* 0x000fc80004800000 */
[----:B------:R-:W1:Y:S01]  /*20120*/  MUFU.TANH R9, R9 ;  /* 0x0000000900097308 */ /* 0x000e620000002400 */
[----:B------:R-:W-:Y:S01]  /*20130*/  IABS R30, R30 ;  /* 0x0000001e001e7213 */ /* 0x000fe20000000000 */
[----:B------:R-:W-:Y:S01]  /*20140*/  FMUL.FTZ R4, R4, R219 ;  /* 0x000000db04047220 */ /* 0x000fe20000410000 */
[----:B------:R-:W-:Y:S02]  /*20150*/  FSEL R14, R23, -INF , !P6 ;  /* 0xff800000170e7808 */ /* 0x000fe40007000000 */
[----:B------:R-:W-:-:S03]  /*20160*/  FSEL R13, R13, -INF , !P2 ;  /* 0xff8000000d0d7808 */ /* 0x000fc60005000000 */
[----:B------:R-:W-:Y:S01]  /*20170*/  I2F R165, R165 ;  /* 0x000000a500a57306 */ /* 0x000fe20000201400 */
[-C--:B------:R-:W-:Y:S02]  /*20180*/  ISETP.GE.AND P1, PT, R25, R241.reuse, PT ;  /* 0x000000f11900720c */ /* 0x080fe40003f26270 */
[----:B------:R-:W-:-:S05]  /*20190*/  ISETP.GE.AND P6, PT, R22, R241, PT ;  /* 0x000000f11600720c */ /* 0x000fca0003fc6270 */
[----:B------:R-:W-:Y:S01]  /*201a0*/  I2F R186, R186 ;  /* 0x000000ba00ba7306 */ /* 0x000fe20000201400 */
[----:B------:R-:W-:Y:S01]  /*201b0*/  ISETP.GE.AND P2, PT, R25, R244, PT ;  /* 0x000000f41900720c */ /* 0x000fe20003f46270 */
[----:B--2---:R-:W-:-:S06]  /*201c0*/  FFMA.FTZ R12, -R239, R35, R12 ;  /* 0x00000023ef0c7223 */ /* 0x004fcc000001010c */
[----:B------:R-:W2:Y:S01]  /*201d0*/  MUFU.TANH R18, R8 ;  /* 0x0000000800127308 */ /* 0x000ea20000002400 */
[----:B------:R-:W-:-:S07]  /*201e0*/  IMAD.IADD R187, R242, 0x1, -R29 ;  /* 0x00000001f2bb7824 */ /* 0x000fce00078e0a1d */
[----:B------:R-:W3:Y:S01]  /*201f0*/  MUFU.TANH R17, R20 ;  /* 0x0000001400117308 */ /* 0x000ee20000002400 */
[-C--:B------:R-:W-:Y:S01]  /*20200*/  ISETP.GE.OR P1, PT, R25, R240.reuse, !P1 ;  /* 0x000000f01900720c */ /* 0x080fe20004f26670 */
[----:B------:R-:W-:Y:S01]  /*20210*/  FFMA.FTZ R19, -R239, R185, R19 ;  /* 0x000000b9ef137223 */ /* 0x000fe20000010113 */
[----:B------:R-:W-:-:S05]  /*20220*/  ISETP.GE.OR P6, PT, R22, R240, !P6 ;  /* 0x000000f01600720c */ /* 0x000fca00077c6670 */
[----:B------:R4:W-:Y:S01]  /*20230*/  I2F R31, R27 ;  /* 0x0000001b001f7306 */ /* 0x0009e20000201400 */
[----:B------:R-:W-:Y:S02]  /*20240*/  ISETP.GE.OR P2, PT, R25, R243, !P2 ;  /* 0x000000f31900720c */ /* 0x000fe40005746670 */
[----:B------:R-:W-:-:S05]  /*20250*/  FSEL R12, R12, -INF , !P1 ;  /* 0xff8000000c0c7808 */ /* 0x000fca0004800000 */
[----:B------:R5:W-:Y:S01]  /*20260*/  MUFU.TANH R185, R4 ;  /* 0x0000000400b97308 */ /* 0x000be20000002400 */
[----:B------:R-:W-:Y:S01]  /*20270*/  IABS R187, R187 ;  /* 0x000000bb00bb7213 */ /* 0x000fe20000000000 */
[----:B----4-:R-:W-:-:S06]  /*20280*/  IMAD.IADD R27, R242, 0x1, -R26 ;  /* 0x00000001f21b7824 */ /* 0x010fcc00078e0a1a */
[----:B------:R-:W-:Y:S01]  /*20290*/  I2F R30, R30 ;  /* 0x0000001e001e7306 */ /* 0x000fe20000201400 */
[----:B------:R-:W-:Y:S02]  /*202a0*/  FSEL R8, R33, -INF , !P6 ;  /* 0xff80000021087808 */ /* 0x000fe40007000000 */
[----:B------:R-:W-:Y:S01]  /*202b0*/  IABS R27, R27 ;  /* 0x0000001b001b7213 */ /* 0x000fe20000000000 */
[----:B-----5:R-:W-:-:S04]  /*202c0*/  FMUL.FTZ R4, R5, R219 ;  /* 0x000000db05047220 */ /* 0x020fc80000410000 */
[----:B------:R-:W4:Y:S01]  /*202d0*/  MUFU.TANH R11, R11 ;  /* 0x0000000b000b7308 */ /* 0x000f220000002400 */
[-C--:B------:R-:W-:Y:S01]  /*202e0*/  FMUL.FTZ R5, R6, R219.reuse ;  /* 0x000000db06057220 */ /* 0x080fe20000410000 */
[----:B------:R-:W-:Y:S01]  /*202f0*/  FSEL R10, R19, -INF , !P2 ;  /* 0xff800000130a7808 */ /* 0x000fe20005000000 */
[----:B------:R-:W-:Y:S01]  /*20300*/  FMUL.FTZ R6, R7, R219 ;  /* 0x000000db07067220 */ /* 0x000fe20000410000 */
[-C--:B------:R-:W-:Y:S02]  /*20310*/  ISETP.GE.AND P1, PT, R28, R244.reuse, PT ;  /* 0x000000f41c00720c */ /* 0x080fe40003f26270 */
[----:B------:R-:W-:Y:S02]  /*20320*/  IADD3 R252, R0, 0x20, RZ ;  /* 0x0000002000fc7810 */ /* 0x000fe40007ffe0ff */
[C---:B------:R-:W-:Y:S02]  /*20330*/  ISETP.GE.AND P6, PT, R166.reuse, R244, PT ;  /* 0x000000f4a600720c */ /* 0x040fe40003fc6270 */
[----:B------:R-:W-:Y:S01]  /*20340*/  ISETP.GE.AND P2, PT, R166, R241, PT ;  /* 0x000000f1a600720c */ /* 0x000fe20003f46270 */
[C---:B-1----:R-:W-:Y:S01]  /*20350*/  FFMA.FTZ R9, -R239.reuse, R32, R9 ;  /* 0x00000020ef097223 */ /* 0x042fe20000010109 */
[----:B------:R-:W-:Y:S01]  /*20360*/  I2F R27, R27 ;  /* 0x0000001b001b7306 */ /* 0x000fe20000201400 */
[C---:B--2---:R-:W-:Y:S01]  /*20370*/  FFMA.FTZ R18, -R239.reuse, R165, R18 ;  /* 0x000000a5ef127223 */ /* 0x044fe20000010112 */
[-C--:B------:R-:W-:Y:S01]  /*20380*/  ISETP.GE.OR P1, PT, R28, R243.reuse, !P1 ;  /* 0x000000f31c00720c */ /* 0x080fe20004f26670 */
[----:B---3--:R-:W-:Y:S01]  /*20390*/  FFMA.FTZ R186, -R239, R186, R17 ;  /* 0x000000baefba7223 */ /* 0x008fe20000010111 */
[----:B------:R-:W-:Y:S01]  /*203a0*/  ISETP.GE.OR P6, PT, R166, R243, !P6 ;  /* 0x000000f3a600720c */ /* 0x000fe200077c6670 */
[----:B------:R-:W-:Y:S01]  /*203b0*/  IMAD.IADD R20, R242, 0x1, -R252 ;  /* 0x00000001f2147824 */ /* 0x000fe200078e0afc */
[----:B------:R-:W-:-:S02]  /*203c0*/  ISETP.GE.OR P2, PT, R166, R240, !P2 ;  /* 0x000000f0a600720c */ /* 0x000fc40005746670 */
[----:B------:R-:W1:Y:S01]  /*203d0*/  MUFU.TANH R5, R5 ;  /* 0x0000000500057308 */ /* 0x000e620000002400 */
[----:B------:R-:W-:Y:S01]  /*203e0*/  FSEL R191, R9, -INF , !P1 ;  /* 0xff80000009bf7808 */ /* 0x000fe20004800000 */
[----:B------:R-:W-:Y:S01]  /*203f0*/  FMUL.FTZ R9, R182, R219 ;  /* 0x000000dbb6097220 */ /* 0x000fe20000410000 */
[----:B------:R-:W-:Y:S02]  /*20400*/  IADD3 R220, R0, 0x21, RZ ;  /* 0x0000002100dc7810 */ /* 0x000fe40007ffe0ff */
[----:B------:R-:W-:-:S03]  /*20410*/  FSEL R192, R18, -INF , !P6 ;  /* 0xff80000012c07808 */ /* 0x000fc60007000000 */
[----:B------:R-:W-:Y:S01]  /*20420*/  I2F R187, R187 ;  /* 0x000000bb00bb7306 */ /* 0x000fe20000201400 */
[----:B------:R-:W-:Y:S02]  /*20430*/  FSEL R186, R186, -INF , !P2 ;  /* 0xff800000baba7808 */ /* 0x000fe40005000000 */
[----:B------:R-:W-:-:S05]  /*20440*/  ISETP.GE.AND P6, PT, R28, R241, PT ;  /* 0x000000f11c00720c */ /* 0x000fca0003fc6270 */
[----:B------:R-:W2:Y:S01]  /*20450*/  MUFU.TANH R4, R4 ;  /* 0x0000000400047308 */ /* 0x000ea20000002400 */
[----:B------:R-:W-:Y:S02]  /*20460*/  ISETP.GE.AND P2, PT, R26, R244, PT ;  /* 0x000000f41a00720c */ /* 0x000fe40003f46270 */
[----:B------:R-:W-:-:S05]  /*20470*/  IABS R20, R20 ;  /* 0x0000001400147213 */ /* 0x000fca0000000000 */
[----:B------:R-:W3:Y:S01]  /*20480*/  MUFU.TANH R6, R6 ;  /* 0x0000000600067308 */ /* 0x000ee20000002400 */
[C---:B----4-:R-:W-:Y:S01]  /*20490*/  FFMA.FTZ R11, -R239.reuse, R30, R11 ;  /* 0x0000001eef0b7223 */ /* 0x050fe2000001010b */
[----:B------:R-:W-:Y:S01]  /*204a0*/  ISETP.GE.OR P6, PT, R28, R240, !P6 ;  /* 0x000000f01c00720c */ /* 0x000fe200077c6670 */
[----:B------:R-:W-:Y:S01]  /*204b0*/  FFMA.FTZ R31, -R239, R31, R185 ;  /* 0x0000001fef1f7223 */ /* 0x000fe200000101b9 */
[----:B------:R-:W-:Y:S01]  /*204c0*/  ISETP.GE.OR P2, PT, R26, R243, !P2 ;  /* 0x000000f31a00720c */ /* 0x000fe20005746670 */
[----:B------:R-:W-:Y:S01]  /*204d0*/  IMAD.IADD R19, R245, 0x1, -R220 ;  /* 0x00000001f5137824 */ /* 0x000fe200078e0adc */
[----:B------:R-:W-:Y:S02]  /*204e0*/  IADD3 R193, R0, 0x28, RZ ;  /* 0x0000002800c17810 */ /* 0x000fe40007ffe0ff */
[----:B------:R-:W-:Y:S01]  /*204f0*/  I2F R194, R20 ;  /* 0x0000001400c27306 */ /* 0x000fe20000201400 */
[----:B------:R-:W-:Y:S01]  /*20500*/  ISETP.GE.AND P1, PT, R26, R241, PT ;  /* 0x000000f11a00720c */ /* 0x000fe20003f26270 */
[----:B------:R-:W-:Y:S01]  /*20510*/  FMUL.FTZ R7, R181, R219 ;  /* 0x000000dbb5077220 */ /* 0x000fe20000410000 */
[----:B------:R-:W-:Y:S01]  /*20520*/  FSEL R185, R11, -INF , !P6 ;  /* 0xff8000000bb97808 */ /* 0x000fe20007000000 */
[----:B------:R-:W-:Y:S01]  /*20530*/  IMAD.IADD R32, R245, 0x1, -R252 ;  /* 0x00000001f5207824 */ /* 0x000fe200078e0afc */
[----:B------:R-:W-:-:S03]  /*20540*/  FSEL R190, R31, -INF , !P2 ;  /* 0xff8000001fbe7808 */ /* 0x000fc60005000000 */
[----:B------:R-:W4:Y:S01]  /*20550*/  MUFU.TANH R9, R9 ;  /* 0x0000000900097308 */ /* 0x000f220000002400 */
[----:B------:R-:W-:Y:S01]  /*20560*/  IABS R18, R19 ;  /* 0x0000001300127213 */ /* 0x000fe20000000000 */
[----:B------:R-:W-:Y:S01]  /*20570*/  IMAD.IADD R189, R245, 0x1, -R193 ;  /* 0x00000001f5bd7824 */ /* 0x000fe200078e0ac1 */
[----:B------:R-:W-:Y:S01]  /*20580*/  ISETP.GE.AND P6, PT, R29, R244, PT ;  /* 0x000000f41d00720c */ /* 0x000fe20003fc6270 */
[----:B-1----:R-:W-:Y:S01]  /*20590*/  FFMA.FTZ R5, -R239, R27, R5 ;  /* 0x0000001bef057223 */ /* 0x002fe20000010105 */
[----:B------:R-:W-:Y:S01]  /*205a0*/  ISETP.GE.AND P2, PT, R29, R241, PT ;  /* 0x000000f11d00720c */ /* 0x000fe20003f46270 */
[----:B------:R-:W-:Y:S01]  /*205b0*/  IMAD.IADD R188, R242, 0x1, -R220 ;  /* 0x00000001f2bc7824 */ /* 0x000fe200078e0adc */
[----:B------:R-:W-:Y:S01]  /*205c0*/  ISETP.GE.OR P1, PT, R26, R240, !P1 ;  /* 0x000000f01a00720c */ /* 0x000fe20004f26670 */
[----:B------:R-:W-:Y:S01]  /*205d0*/  FMUL.FTZ R30, R180, R219 ;  /* 0x000000dbb41e7220 */ /* 0x000fe20000410000 */
[----:B------:R-:W-:Y:S01]  /*205e0*/  IABS R32, R32 ;  /* 0x0000002000207213 */ /* 0x000fe20000000000 */
[C---:B--2---:R-:W-:Y:S01]  /*205f0*/  FFMA.FTZ R184, -R239.reuse, R184, R4 ;  /* 0x000000b8efb87223 */ /* 0x044fe20000010104 */
[----:B------:R-:W-:Y:S01]  /*20600*/  I2F R195, R18 ;  /* 0x0000001200c37306 */ /* 0x000fe20000201400 */
[----:B---3--:R-:W-:Y:S01]  /*20610*/  FFMA.FTZ R11, -R239, R187, R6 ;  /* 0x000000bbef0b7223 */ /* 0x008fe20000010106 */
[C---:B------:R-:W-:Y:S01]  /*20620*/  ISETP.GE.OR P6, PT, R29.reuse, R243, !P6 ;  /* 0x000000f31d00720c */ /* 0x040fe200077c6670 */
[----:B------:R-:W-:Y:S01]  /*20630*/  IMAD.IADD R34, R242, 0x1, -R193 ;  /* 0x00000001f2227824 */ /* 0x000fe200078e0ac1 */
[----:B------:R-:W-:Y:S01]  /*20640*/  ISETP.GE.OR P2, PT, R29, R240, !P2 ;  /* 0x000000f01d00720c */ /* 0x000fe20005746670 */
[----:B------:R-:W-:Y:S01]  /*20650*/  FMUL.FTZ R6, R176, R219 ;  /* 0x000000dbb0067220 */ /* 0x000fe20000410000 */
[----:B------:R-:W-:-:S02]  /*20660*/  IADD3 R166, R0, 0x29, RZ ;  /* 0x0000002900a67810 */ /* 0x000fc40007ffe0ff */
[----:B------:R-:W1:Y:S01]  /*20670*/  MUFU.TANH R7, R7 ;  /* 0x0000000700077308 */ /* 0x000e620000002400 */
[----:B------:R-:W-:Y:S02]  /*20680*/  IABS R189, R189 ;  /* 0x000000bd00bd7213 */ /* 0x000fe40000000000 */
[----:B------:R-:W-:Y:S01]  /*20690*/  FSEL R176, R5, -INF , !P1 ;  /* 0xff80000005b07808 */ /* 0x000fe20004800000 */
[-C--:B------:R-:W-:Y:S01]  /*206a0*/  FMUL.FTZ R5, R177, R219.reuse ;  /* 0x000000dbb1057220 */ /* 0x080fe20000410000 */
[----:B------:R-:W-:Y:S01]  /*206b0*/  IABS R188, R188 ;  /* 0x000000bc00bc7213 */ /* 0x000fe20000000000 */
[-C--:B------:R-:W-:Y:S01]  /*206c0*/  FMUL.FTZ R183, R183, R219.reuse ;  /* 0x000000dbb7b77220 */ /* 0x080fe20000410000 */
[----:B------:R-:W-:Y:S01]  /*206d0*/  IADD3 R28, R0, 0x30, RZ ;  /* 0x00000030001c7810 */ /* 0x000fe20007ffe0ff */
[----:B------:R-:W-:Y:S01]  /*206e0*/  MUFU.TANH R30, R30 ;  /* 0x0000001e001e7308 */ /* 0x000fe20000002400 */
[----:B------:R-:W-:Y:S02]  /*206f0*/  FSEL R187, R184, -INF , !P6 ;  /* 0xff800000b8bb7808 */ /* 0x000fe40007000000 */
[----:B------:R-:W-:Y:S01]  /*20700*/  FSEL R177, R11, -INF , !P2 ;  /* 0xff8000000bb17808 */ /* 0x000fe20005000000 */
[----:B------:R-:W-:Y:S01]  /*20710*/  FMUL.FTZ R11, R178, R219 ;  /* 0x000000dbb20b7220 */ /* 0x000fe20000410000 */
[----:B------:R-:W-:Y:S01]  /*20720*/  IABS R34, R34 ;  /* 0x0000002200227213 */ /* 0x000fe20000000000 */
[----:B------:R-:W-:Y:S01]  /*20730*/  IMAD.IADD R33, R242, 0x1, -R166 ;  /* 0x00000001f2217824 */ /* 0x000fe200078e0aa6 */
[----:B------:R-:W-:Y:S01]  /*20740*/  ISETP.GE.AND P6, PT, R252, R241, PT ;  /* 0x000000f1fc00720c */ /* 0x000fe20003fc6270 */
[----:B------:R-:W2:Y:S01]  /*20750*/  I2F R32, R32 ;  /* 0x0000002000207306 */ /* 0x000ea20000201400 */
[----:B----4-:R-:W-:Y:S01]  /*20760*/  FFMA.FTZ R9, -R239, R194, R9 ;  /* 0x000000c2ef097223 */ /* 0x010fe20000010109 */
[----:B------:R-:W-:Y:S01]  /*20770*/  IADD3 R25, R0, 0x31, RZ ;  /* 0x0000003100197810 */ /* 0x000fe20007ffe0ff */
[----:B------:R-:W-:Y:S01]  /*20780*/  IMAD.IADD R35, R245, 0x1, -R28 ;  /* 0x00000001f5237824 */ /* 0x000fe200078e0a1c */
[----:B------:R-:W-:-:S04]  /*20790*/  ISETP.GE.OR P6, PT, R252, R240, !P6 ;  /* 0x000000f0fc00720c */ /* 0x000fc800077c6670 */
[----:B------:R-:W-:Y:S01]  /*207a0*/  I2F R189, R189 ;  /* 0x000000bd00bd7306 */ /* 0x000fe20000201400 */
[----:B------:R-:W-:Y:S01]  /*207b0*/  IABS R33, R33 ;  /* 0x0000002100217213 */ /* 0x000fe20000000000 */
[----:B------:R-:W-:Y:S01]  /*207c0*/  IMAD.IADD R165, R245, 0x1, -R166 ;  /* 0x00000001f5a57824 */ /* 0x000fe200078e0aa6 */
[----:B------:R-:W-:-:S05]  /*207d0*/  FSEL R180, R9, -INF , !P6 ;  /* 0xff80000009b47808 */ /* 0x000fca0007000000 */
[----:B------:R-:W3:Y:S01]  /*207e0*/  MUFU.TANH R6, R6 ;  /* 0x0000000600067308 */ /* 0x000ee20000002400 */
[----:B------:R-:W-:Y:S01]  /*207f0*/  FMUL.FTZ R179, R179, R219 ;  /* 0x000000dbb3b37220 */ /* 0x000fe20000410000 */
[----:B------:R-:W-:Y:S01]  /*20800*/  IABS R35, R35 ;  /* 0x0000002300237213 */ /* 0x000fe20000000000 */
[----:B------:R-:W-:-:S05]  /*20810*/  FMUL.FTZ R9, R172, R219 ;  /* 0x000000dbac097220 */ /* 0x000fca0000410000 */
[----:B------:R-:W-:Y:S01]  /*20820*/  I2F R188, R188 ;  /* 0x000000bc00bc7306 */ /* 0x000fe20000201400 */
[----:B------:R-:W-:Y:S01]  /*20830*/  IMAD.IADD R24, R245, 0x1, -R25 ;  /* 0x00000001f5187824 */ /* 0x000fe200078e0a19 */
[----:B------:R-:W-:-:S06]  /*20840*/  ISETP.GE.AND P2, PT, R220, R244, PT ;  /* 0x000000f4dc00720c */ /* 0x000fcc0003f46270 */
[----:B------:R3:W4:Y:S01]  /*20850*/  MUFU.TANH R4, R183 ;  /* 0x000000b700047308 */ /* 0x0007220000002400 */
[----:B-1----:R-:W-:Y:S01]  /*20860*/  FFMA.FTZ R184, -R239, R195, R7 ;  /* 0x000000c3efb87223 */ /* 0x002fe20000010107 */
[----:B------:R-:W-:-:S06]  /*20870*/  IABS R165, R165 ;  /* 0x000000a500a57213 */ /* 0x000fcc0000000000 */
[----:B------:R-:W-:Y:S01]  /*20880*/  I2F R34, R34 ;  /* 0x0000002200227306 */ /* 0x000fe20000201400 */
[----:B------:R-:W-:-:S07]  /*20890*/  ISETP.GE.AND P1, PT, R252, R244, PT ;  /* 0x000000f4fc00720c */ /* 0x000fce0003f26270 */
[----:B------:R-:W1:Y:S01]  /*208a0*/  MUFU.TANH R11, R11 ;  /* 0x0000000b000b7308 */ /* 0x000e620000002400 */
[----:B------:R-:W-:Y:S02]  /*208b0*/  IADD3 R17, R0, 0x38, RZ ;  /* 0x0000003800117810 */ /* 0x000fe40007ffe0ff */
[----:B------:R-:W-:Y:S01]  /*208c0*/  ISETP.GE.OR P2, PT, R220, R243, !P2 ;  /* 0x000000f3dc00720c */ /* 0x000fe20005746670 */
[----:B--2---:R-:W-:Y:S01]  /*208d0*/  FFMA.FTZ R30, -R239, R32, R30 ;  /* 0x00000020ef1e7223 */ /* 0x004fe2000001011e */
[----:B------:R-:W-:-:S03]  /*208e0*/  IABS R24, R24 ;  /* 0x0000001800187213 */ /* 0x000fc60000000000 */
[----:B------:R-:W-:Y:S01]  /*208f0*/  I2F R33, R33 ;  /* 0x0000002100217306 */ /* 0x000fe20000201400 */
[----:B------:R-:W-:Y:S01]  /*20900*/  ISETP.GE.AND P6, PT, R193, R244, PT ;  /* 0x000000f4c100720c */ /* 0x000fe20003fc6270 */
[----:B------:R-:W-:Y:S01]  /*20910*/  IMAD.IADD R21, R242, 0x1, -R28 ;  /* 0x00000001f2157824 */ /* 0x000fe200078e0a1c */
[----:B------:R-:W-:-:S05]  /*20920*/  ISETP.GE.OR P1, PT, R252, R243, !P1 ;  /* 0x000000f3fc00720c */ /* 0x000fca0004f26670 */
[----:B------:R2:W5:Y:S01]  /*20930*/  MUFU.TANH R7, R179 ;  /* 0x000000b300077308 */ /* 0x0005620000002400 */
[----:B------:R-:W-:Y:S01]  /*20940*/  FMUL.FTZ R173, R173, R219 ;  /* 0x000000dbadad7220 */ /* 0x000fe20000410000 */
[----:B------:R-:W-:Y:S01]  /*20950*/  FSEL R184, R184, -INF , !P2 ;  /* 0xff800000b8b87808 */ /* 0x000fe20005000000 */
[----:B------:R-:W-:Y:S01]  /*20960*/  IMAD.IADD R18, R242, 0x1, -R17 ;  /* 0x00000001f2127824 */ /* 0x000fe200078e0a11 */
[----:B------:R-:W-:-:S04]  /*20970*/  ISETP.GE.AND P2, PT, R193, R241, PT ;  /* 0x000000f1c100720c */ /* 0x000fc80003f46270 */
[----:B------:R-:W-:Y:S01]  /*20980*/  I2F R35, R35 ;  /* 0x0000002300237306 */ /* 0x000fe20000201400 */
[----:B---3--:R-:W-:Y:S01]  /*20990*/  FFMA.FTZ R183, -R239, R189, R6 ;  /* 0x000000bdefb77223 */ /* 0x008fe20000010106 */
[----:B------:R-:W-:Y:S01]  /*209a0*/  ISETP.GE.OR P6, PT, R193, R243, !P6 ;  /* 0x000000f3c100720c */ /* 0x000fe200077c6670 */
[----:B----4-:R-:W-:-:S05]  /*209b0*/  FFMA.FTZ R178, -R239, R188, R4 ;  /* 0x000000bcefb27223 */ /* 0x010fca0000010104 */
[----:B------:R-:W3:Y:S01]  /*209c0*/  MUFU.TANH R9, R9 ;  /* 0x0000000900097308 */ /* 0x000ee20000002400 */
[----:B------:R-:W-:Y:S01]  /*209d0*/  FSEL R182, R30, -INF , !P1 ;  /* 0xff8000001eb67808 */ /* 0x000fe20004800000 */
[----:B------:R-:W-:Y:S01]  /*209e0*/  FMUL.FTZ R6, R174, R219 ;  /* 0x000000dbae067220 */ /* 0x000fe20000410000 */
[----:B------:R-:W-:Y:S01]  /*209f0*/  IABS R21, R21 ;  /* 0x0000001500157213 */ /* 0x000fe20000000000 */
[----:B-1----:R-:W-:-:S04]  /*20a00*/  FFMA.FTZ R11, -R239, R34, R11 ;  /* 0x00000022ef0b7223 */ /* 0x002fc8000001010b */
[----:B------:R-:W-:Y:S01]  /*20a10*/  I2F R165, R165 ;  /* 0x000000a500a57306 */ /* 0x000fe20000201400 */
[----:B------:R-:W-:Y:S01]  /*20a20*/  ISETP.GE.AND P1, PT, R220, R241, PT ;  /* 0x000000f1dc00720c */ /* 0x000fe20003f26270 */
[----:B------:R-:W-:Y:S01]  /*20a30*/  FMUL.FTZ R170, R170, R219 ;  /* 0x000000dbaaaa7220 */ /* 0x000fe20000410000 */
[----:B------:R-:W-:-:S05]  /*20a40*/  ISETP.GE.OR P2, PT, R193, R240, !P2 ;  /* 0x000000f0c100720c */ /* 0x000fca0005746670 */
[----:B------:R-:W1:Y:S01]  /*20a50*/  MUFU.TANH R5, R5 ;  /* 0x0000000500057308 */ /* 0x000e620000002400 */
[----:B------:R-:W-:Y:S02]  /*20a60*/  IABS R18, R18 ;  /* 0x0000001200127213 */ /* 0x000fe40000000000 */
[----:B------:R-:W-:-:S05]  /*20a70*/  FSEL R183, R183, -INF , !P6 ;  /* 0xff800000b7b77808 */ /* 0x000fca0007000000 */
[----:B------:R-:W-:Y:S01]  /*20a80*/  I2F R24, R24 ;  /* 0x0000001800187306 */ /* 0x000fe20000201400 */
[----:B------:R-:W-:Y:S01]  /*20a90*/  ISETP.GE.AND P6, PT, R166, R241, PT ;  /* 0x000000f1a600720c */ /* 0x000fe20003fc6270 */
[----:B------:R-:W-:Y:S01]  /*20aa0*/  IMAD.IADD R20, R242, 0x1, -R25 ;  /* 0x00000001f2147824 */ /* 0x000fe200078e0a19 */
[----:B------:R-:W-:-:S05]  /*20ab0*/  ISETP.GE.OR P1, PT, R220, R240, !P1 ;  /* 0x000000f0dc00720c */ /* 0x000fca0004f26670 */
[----:B------:R-:W4:Y:S01]  /*20ac0*/  MUFU.TANH R4, R173 ;  /* 0x000000ad00047308 */ /* 0x000f220000002400 */
[----:B------:R-:W-:Y:S01]  /*20ad0*/  IMAD.IADD R23, R245, 0x1, -R17 ;  /* 0x00000001f5177824 */ /* 0x000fe200078e0a11 */
[----:B--2---:R-:W-:Y:S01]  /*20ae0*/  FSEL R179, R11, -INF , !P2 ;  /* 0xff8000000bb37808 */ /* 0x004fe20005000000 */
[----:B-----5:R-:W-:Y:S01]  /*20af0*/  FFMA.FTZ R7, -R239, R33, R7 ;  /* 0x00000021ef077223 */ /* 0x020fe20000010107 */
[----:B------:R-:W-:Y:S02]  /*20b00*/  ISETP.GE.AND P2, PT, R28, R244, PT ;  /* 0x000000f41c00720c */ /* 0x000fe40003f46270 */
[----:B------:R-:W-:Y:S02]  /*20b10*/  ISETP.GE.OR P6, PT, R166, R240, !P6 ;  /* 0x000000f0a600720c */ /* 0x000fe400077c6670 */
[----:B------:R-:W-:Y:S01]  /*20b20*/  I2F R21, R21 ;  /* 0x0000001500157306 */ /* 0x000fe20000201400 */
[----:B------:R-:W-:Y:S01]  /*20b30*/  IADD3 R22, R0, 0x39, RZ ;  /* 0x0000003900167810 */ /* 0x000fe20007ffe0ff */
[----:B------:R-:W-:Y:S01]  /*20b40*/  FMUL.FTZ R175, R175, R219 ;  /* 0x000000dbafaf7220 */ /* 0x000fe20000410000 */
[----:B------:R-:W-:Y:S01]  /*20b50*/  FSEL R178, R178, -INF , !P1 ;  /* 0xff800000b2b27808 */ /* 0x000fe20004800000 */
[----:B---3--:R-:W-:Y:S01]  /*20b60*/  FFMA.FTZ R9, -R239, R35, R9 ;  /* 0x00000023ef097223 */ /* 0x008fe20000010109 */
[----:B------:R-:W-:-:S03]  /*20b70*/  IABS R20, R20 ;  /* 0x0000001400147213 */ /* 0x000fc60000000000 */
[----:B------:R-:W2:Y:S01]  /*20b80*/  MUFU.TANH R6, R6 ;  /* 0x0000000600067308 */ /* 0x000ea20000002400 */
[----:B------:R-:W-:Y:S02]  /*20b90*/  IABS R23, R23 ;  /* 0x0000001700177213 */ /* 0x000fe40000000000 */
[----:B------:R-:W-:Y:S01]  /*20ba0*/  ISETP.GE.AND P1, PT, R166, R244, PT ;  /* 0x000000f4a600720c */ /* 0x000fe20003f26270 */
[----:B------:R-:W-:Y:S01]  /*20bb0*/  FMUL.FTZ R168, R168, R219 ;  /* 0x000000dba8a87220 */ /* 0x000fe20000410000 */
[----:B------:R-:W-:-:S03]  /*20bc0*/  ISETP.GE.OR P2, PT, R28, R243, !P2 ;  /* 0x000000f31c00720c */ /* 0x000fc60005746670 */
[----:B------:R-:W-:Y:S01]  /*20bd0*/  I2F R18, R18 ;  /* 0x0000001200127306 */ /* 0x000fe20000201400 */
[----:B------:R-:W-:Y:S01]  /*20be0*/  FSEL R27, R7, -INF , !P6 ;  /* 0xff800000071b7808 */ /* 0x000fe20007000000 */
[----:B-1----:R-:W-:Y:S01]  /*20bf0*/  FFMA.FTZ R5, -R239, R165, R5 ;  /* 0x000000a5ef057223 */ /* 0x002fe20000010105 */
[----:B------:R-:W-:-:S05]  /*20c00*/  ISETP.GE.AND P6, PT, R25, R244, PT ;  /* 0x000000f41900720c */ /* 0x000fca0003fc6270 */
[----:B------:R-:W1:Y:S01]  /*20c10*/  MUFU.TANH R170, R170 ;  /* 0x000000aa00aa7308 */ /* 0x000e620000002400 */
[--C-:B------:R-:W-:Y:S01]  /*20c20*/  IMAD.IADD R19, R245, 0x1, -R22.reuse ;  /* 0x00000001f5137824 */ /* 0x100fe200078e0a16 */
[----:B------:R-:W-:Y:S01]  /*20c30*/  ISETP.GE.OR P1, PT, R166, R243, !P1 ;  /* 0x000000f3a600720c */ /* 0x000fe20004f26670 */
[----:B------:R-:W-:Y:S01]  /*20c40*/  IMAD.IADD R0, R242, 0x1, -R22 ;  /* 0x00000001f2007824 */ /* 0x000fe200078e0a16 */
[----:B------:R-:W-:Y:S01]  /*20c50*/  FSEL R26, R9, -INF , !P2 ;  /* 0xff800000091a7808 */ /* 0x000fe20005000000 */
[----:B----4-:R-:W-:Y:S01]  /*20c60*/  FFMA.FTZ R4, -R239, R24, R4 ;  /* 0x00000018ef047223 */ /* 0x010fe20000010104 */
[C---:B------:R-:W-:Y:S02]  /*20c70*/  ISETP.GE.AND P2, PT, R25.reuse, R241, PT ;  /* 0x000000f11900720c */ /* 0x040fe40003f46270 */
[----:B------:R-:W-:Y:S01]  /*20c80*/  I2F R20, R20 ;  /* 0x0000001400147306 */ /* 0x000fe20000201400 */
[----:B------:R-:W-:Y:S01]  /*20c90*/  ISETP.GE.OR P6, PT, R25, R243, !P6 ;  /* 0x000000f31900720c */ /* 0x000fe200077c6670 */
[-C--:B------:R-:W-:Y:S01]  /*20ca0*/  FMUL.FTZ R171, R171, R219.reuse ;  /* 0x000000dbabab7220 */ /* 0x080fe20000410000 */
[----:B------:R-:W-:Y:S01]  /*20cb0*/  FSEL R181, R5, -INF , !P1 ;  /* 0xff80000005b57808 */ /* 0x000fe20004800000 */
[----:B------:R-:W-:Y:S01]  /*20cc0*/  FMUL.FTZ R5, R169, R219 ;  /* 0x000000dba9057220 */ /* 0x000fe20000410000 */
[----:B------:R-:W-:-:S03]  /*20cd0*/  IABS R19, R19 ;  /* 0x0000001300137213 */ /* 0x000fc60000000000 */
[----:B------:R-:W-:Y:S01]  /*20ce0*/  I2F R23, R23 ;  /* 0x0000001700177306 */ /* 0x000fe20000201400 */
[----:B------:R-:W-:Y:S02]  /*20cf0*/  IABS R0, R0 ;  /* 0x0000000000007213 */ /* 0x000fe40000000000 */
[----:B------:R-:W-:-:S05]  /*20d00*/  ISETP.GE.AND P1, PT, R28, R241, PT ;  /* 0x000000f11c00720c */ /* 0x000fca0003f26270 */
[----:B------:R-:W3:Y:S01]  /*20d10*/  MUFU.TANH R175, R175 ;  /* 0x000000af00af7308 */ /* 0x000ee20000002400 */
[----:B------:R-:W-:Y:S02]  /*20d20*/  ISETP.GE.OR P2, PT, R25, R240, !P2 ;  /* 0x000000f01900720c */ /* 0x000fe40005746670 */
[----:B------:R-:W-:-:S05]  /*20d30*/  FSEL R25, R4, -INF , !P6 ;  /* 0xff80000004197808 */ /* 0x000fca0007000000 */
[----:B------:R-:W4:Y:S01]  /*20d40*/  MUFU.TANH R11, R168 ;  /* 0x000000a8000b7308 */ /* 0x000f220000002400 */
[----:B------:R-:W-:Y:S01]  /*20d50*/  ISETP.GE.AND P6, PT, R17, R241, PT ;  /* 0x000000f11100720c */ /* 0x000fe20003fc6270 */
[C---:B--2---:R-:W-:Y:S01]  /*20d60*/  FFMA.FTZ R21, -R239.reuse, R21, R6 ;  /* 0x00000015ef157223 */ /* 0x044fe20000010106 */
[----:B------:R-:W-:Y:S01]  /*20d70*/  ISETP.GE.OR P1, PT, R28, R240, !P1 ;  /* 0x000000f01c00720c */ /* 0x000fe20004f26670 */
[----:B-1----:R-:W-:Y:S01]  /*20d80*/  FFMA.FTZ R18, -R239, R18, R170 ;  /* 0x00000012ef127223 */ /* 0x002fe200000101aa */
[----:B------:R-:W-:-:S03]  /*20d90*/  ISETP.GE.OR P6, PT, R17, R240, !P6 ;  /* 0x000000f01100720c */ /* 0x000fc600077c6670 */
[----:B------:R-:W-:Y:S01]  /*20da0*/  I2F R19, R19 ;  /* 0x0000001300137306 */ /* 0x000fe20000201400 */
[----:B------:R-:W-:Y:S02]  /*20db0*/  FSEL R21, R21, -INF , !P1 ;  /* 0xff80000015157808 */ /* 0x000fe40004800000 */
[----:B------:R-:W-:-:S05]  /*20dc0*/  ISETP.GE.AND P1, PT, R17, R244, PT ;  /* 0x000000f41100720c */ /* 0x000fca0003f26270 */
[----:B------:R-:W-:Y:S01]  /*20dd0*/  I2F R0, R0 ;  /* 0x0000000000007306 */ /* 0x000fe20000201400 */
[----:B------:R-:W-:-:S07]  /*20de0*/  FSEL R166, R18, -INF , !P6 ;  /* 0xff80000012a67808 */ /* 0x000fce0007000000 */
[----:B------:R-:W1:Y:S01]  /*20df0*/  MUFU.TANH R5, R5 ;  /* 0x0000000500057308 */ /* 0x000e620000002400 */
[----:B------:R-:W-:-:S07]  /*20e00*/  ISETP.GT.AND P6, PT, R237, R225, PT ;  /* 0x000000e1ed00720c */ /* 0x000fce0003fc4270 */
[----:B------:R-:W2:Y:S01]  /*20e10*/  MUFU.TANH R171, R171 ;  /* 0x000000ab00ab7308 */ /* 0x000ea20000002400 */
[----:B---3--:R-:W-:Y:S01]  /*20e20*/  FFMA.FTZ R20, -R239, R20, R175 ;  /* 0x00000014ef147223 */ /* 0x008fe200000101af */
[----:B------:R-:W-:Y:S01]  /*20e30*/  ISETP.GE.OR P1, PT, R17, R243, !P1 ;  /* 0x000000f31100720c */ /* 0x000fe20004f26670 */
[----:B----4-:R-:W-:-:S03]  /*20e40*/  FFMA.FTZ R23, -R239, R23, R11 ;  /* 0x00000017ef177223 */ /* 0x010fc6000001010b */
[----:B------:R-:W-:Y:S02]  /*20e50*/  FSEL R20, R20, -INF , !P2 ;  /* 0xff80000014147808 */ /* 0x000fe40005000000 */
[----:B------:R-:W-:Y:S01]  /*20e60*/  FSEL R23, R23, -INF , !P1 ;  /* 0xff80000017177808 */ /* 0x000fe20004800000 */
[----:B------:R-:W-:Y:S01]  /*20e70*/  BAR.SYNC.DEFER_BLOCKING 0x0 ;  /* 0x0000000000007b1d */ /* 0x000fe20000010000 */
[C---:B------:R-:W-:Y:S02]  /*20e80*/  ISETP.GE.AND P2, PT, R22.reuse, R244, PT ;  /* 0x000000f41600720c */ /* 0x040fe40003f46270 */
[C---:B------:R-:W-:Y:S01]  /*20e90*/  ISETP.GE.AND P1, PT, R22.reuse, R241, PT ;  /* 0x000000f11600720c */ /* 0x040fe20003f26270 */
[C---:B-1----:R-:W-:Y:S01]  /*20ea0*/  FFMA.FTZ R5, -R239.reuse, R19, R5 ;  /* 0x00000013ef057223 */ /* 0x042fe20000010105 */
[C---:B------:R-:W-:Y:S01]  /*20eb0*/  ISETP.GE.OR P2, PT, R22.reuse, R243, !P2 ;  /* 0x000000f31600720c */ /* 0x040fe20005746670 */
[----:B--2---:R-:W-:Y:S01]  /*20ec0*/  FFMA.FTZ R0, -R239, R0, R171 ;  /* 0x00000000ef007223 */ /* 0x004fe200000101ab */
[----:B------:R-:W-:Y:S01]  /*20ed0*/  ISETP.GE.OR P1, PT, R22, R240, !P1 ;  /* 0x000000f01600720c */ /* 0x000fe20004f26670 */
[----:B------:R-:W-:Y:S01]  /*20ee0*/  BSSY B1, `(.L_x_7563) ;  /* 0x00000c9000017945 */ /* 0x000fe20003800000 */
[----:B------:R-:W-:Y:S01]  /*20ef0*/  IMAD.MOV.U32 R189, RZ, RZ, R250 ;  /* 0x000000ffffbd7224 */ /* 0x000fe200078e00fa */
[----:B------:R-:W-:Y:S01]  /*20f00*/  FSEL R22, R5, -INF , !P2 ;  /* 0xff80000005167808 */ /* 0x000fe20005000000 */
[----:B------:R-:W-:Y:S01]  /*20f10*/  IMAD.MOV.U32 R188, RZ, RZ, R251 ;  /* 0x000000ffffbc7224 */ /* 0x000fe200078e00fb */
        /* <DEDUP_REMOVED lines=13> */
[-C--:B------:R-:W-:Y:S02]  /*20ff0*/  LOP3.LUT R4, R4, R18.reuse, RZ, 0x3c, !PT ;  /* 0x0000001204047212 */ /* 0x080fe400078e3cff */
        /* <DEDUP_REMOVED lines=35> */
[----:B------:R-:W-:Y:S01]  /*21230*/  IMAD.WIDE R30, R6, 0x4, R234 ;  /* 0x00000004061e7825 */ /* 0x000fe200078e02ea */
        /* <DEDUP_REMOVED lines=18> */
.L_x_7566:
[----:B------:R-:W-:Y:S02]  /*21360*/  ULDC.64 UR4, c[0x0][0x118] ;  /* 0x0000460000047ab9 */ /* 0x000fe40000000a00 */
[----:B------:R-:W2:Y:S02]  /*21370*/  LD.E R9, [R248.64+0x38] ;  /* 0x00003804f8097980 */ /* 0x000ea4000c101900 */
[----:B--2---:R-:W-:-:S04]  /*21380*/  LEA R9, -R9, RZ, 0x6 ;  /* 0x000000ff09097211 */ /* 0x004fc800078e31ff */
[----:B------:R-:W-:Y:S02]  /*21390*/  SHF.R.S32.HI R7, RZ, 0x1f, R9 ;  /* 0x0000001fff077819 */ /* 0x000fe40000011409 */
.L_x_7567:
[----:B------:R-:W-:Y:S05]  /*213a0*/  BSYNC B0 ;  /* 0x0000000000007941 */ /* 0x000fea0003800000 */
.L_x_7565:
[C---:B------:R-:W-:Y:S01]  /*213b0*/  @P5 IADD3 R4, P0, R9.reuse, R223, RZ ;  /* 0x000000df09045210 */ /* 0x040fe20007f1e0ff */
[----:B------:R-:W-:Y:S01]  /*213c0*/  ULDC.64 UR4, c[0x0][0x118] ;  /* 0x0000460000047ab9 */ /* 0x000fe20000000a00 */
[-C--:B------:R-:W-:Y:S02]  /*213d0*/  LEA R34, P1, R9, R227.reuse, 0x1 ;  /* 0x000000e309227211 */ /* 0x080fe400078208ff */
[----:B------:R-:W-:Y:S01]  /*213e0*/  LOP3.LUT R6, R238, 0x1, RZ, 0xc0, !PT ;  /* 0x00000001ee067812 */ /* 0x000fe200078ec0ff */
[----:B------:R-:W-:Y:S01]  /*213f0*/  @P5 IMAD.X R0, R7, 0x1, R224, P0 ;  /* 0x0000000107005824 */ /* 0x000fe200000e06e0 */
[C---:B------:R-:W-:Y:S02]  /*21400*/  LEA.HI.X R35, R9.reuse, R226, R7, 0x1, P1 ;  /* 0x000000e209237211 */ /* 0x040fe400008f0c07 */
[----:B------:R-:W-:Y:S02]  /*21410*/  @P5 LEA R30, P1, R4, R227, 0x1 ;  /* 0x000000e3041e5211 */ /* 0x000fe400078208ff */
[----:B------:R-:W-:-:S02]  /*21420*/  @P4 IADD3 R5, P0, R9, R223, RZ ;  /* 0x000000df09054210 */ /* 0x000fc40007f1e0ff */
[----:B------:R-:W-:Y:S02]  /*21430*/  ISETP.NE.U32.AND P2, PT, R6, 0x1, PT ;  /* 0x000000010600780c */ /* 0x000fe40003f45070 */
[-C--:B------:R-:W-:Y:S01]  /*21440*/  @P5 LEA.HI.X R31, R4, R226.reuse, R0, 0x1, P1 ;  /* 0x000000e2041f5211 */ /* 0x080fe200008f0c00 */
[----:B------:R-:W-:Y:S01]  /*21450*/  @P4 IMAD.X R0, R7, 0x1, R224, P0 ;  /* 0x0000000107004824 */ /* 0x000fe200000e06e0 */
[----:B------:R-:W-:Y:S02]  /*21460*/  @P4 LEA R28, P1, R5, R227, 0x1 ;  /* 0x000000e3051c4211 */ /* 0x000fe400078208ff */
        /* <DEDUP_REMOVED lines=11> */
[----:B------:R-:W-:Y:S01]  /*21520*/  @!P2 LEA R32, P1, R6, R227, 0x1 ;  /* 0x000000e30620a211 */ /* 0x000fe200078208ff */
[----:B------:R-:W-:Y:S01]  /*21530*/  @!PT LDS RZ, [RZ] ;  /* 0x00000000fffff984 */ /* 0x000fe20000000800 */
[----:B------:R-:W-:Y:S01]  /*21540*/  @!PT LDS RZ, [RZ] ;  /* 0x00000000fffff984 */ /* 0x000fe20000000800 */
[----:B------:R-:W-:Y:S01]  /*21550*/  @!PT LDS RZ, [RZ] ;  /* 0x00000000fffff984 */ /* 0x000fe20000000800 */
[----:B------:R1:W-:Y:S01]  /*21560*/  @P5 LDGSTS.E.BYPASS.LTC128B.128 [R236+0xa000], [R34.64+0x80] ;  /* 0x0a00008022ec5fae */ /* 0x0003e2000b901d44 */
[----:B------:R-:W-:-:S02]  /*21570*/  @P3 LEA.HI.X R19, R4, R226, R0, 0x1, P0 ;  /* 0x000000e204133211 */ /* 0x000fc400000f0c00 */
[CCC-:B------:R-:W-:Y:S01]  /*21580*/  @!P2 LEA.HI.X R33, R6.reuse, R226.reuse, R5.reuse, 0x1, P1 ;  /* 0x000000e20621a211 */ /* 0x1c0fe200008f0c05 */
[----:B------:R1:W-:Y:S01]  /*21590*/  @!P5 STS.128 [R236+0xa000], RZ ;  /* 0x00a000ffec00d388 */ /* 0x0003e20000000c00 */
[CC--:B------:R-:W-:Y:S02]  /*215a0*/  @P5 LEA R172, P0, R6.reuse, R227.reuse, 0x1 ;  /* 0x000000e306ac5211 */ /* 0x0c0fe400078008ff */
[CC--:B------:R-:W-:Y:S01]  /*215b0*/  @P4 LEA R170, P1, R6.reuse, R227.reuse, 0x1 ;  /* 0x000000e306aa4211 */ /* 0x0c0fe200078208ff */
[----:B------:R-:W-:Y:S01]  /*215c0*/  @!PT LDS RZ, [RZ] ;  /* 0x00000000fffff984 */ /* 0x000fe20000000800 */
[----:B------:R-:W-:Y:S01]  /*215d0*/  @!PT LDS RZ, [RZ] ;  /* 0x00000000fffff984 */ /* 0x000fe20000000800 */
[----:B------:R-:W-:Y:S01]  /*215e0*/  @!PT LDS RZ, [RZ] ;  /* 0x00000000fffff984 */ /* 0x000fe20000000800 */
[----:B------:R1:W-:Y:S01]  /*215f0*/  @P4 LDGSTS.E.BYPASS.LTC128B.128 [R236+0xc000], [R34.64+0x100] ;  /* 0x0c00010022ec4fae */ /* 0x0003e2000b901d44 */
[CCC-:B------:R-:W-:Y:S02]  /*21600*/  @P5 LEA.HI.X R173, R6.reuse, R226.reuse, R5.reuse, 0x1, P0 ;  /* 0x000000e206ad5211 */ /* 0x1c0fe400000f0c05 */
[C---:B------:R-:W-:Y:S01]  /*21610*/  @P4 LEA.HI.X R171, R6.reuse, R226, R5, 0x1, P1 ;  /* 0x000000e206ab4211 */ /* 0x040fe200008f0c05 */
[----:B------:R1:W-:Y:S01]  /*21620*/  @!P4 STS.128 [R236+0xc000], RZ ;  /* 0x00c000ffec00c388 */ /* 0x0003e20000000c00 */
[----:B------:R-:W-:-:S02]  /*21630*/  @P3 LEA R168, P0, R6, R227, 0x1 ;  /* 0x000000e306a83211 */ /* 0x000fc400078008ff */
[CC--:B------:R-:W-:Y:S01]  /*21640*/  IADD3 R0, P1, R6.reuse, R223.reuse, RZ ;  /* 0x000000df06007210 */ /* 0x0c0fe20007f3e0ff */
[----:B------:R-:W-:Y:S01]  /*21650*/  @!PT LDS RZ, [RZ] ;  /* 0x00000000fffff984 */ /* 0x000fe20000000800 */
[----:B------:R-:W-:Y:S01]  /*21660*/  @!PT LDS RZ, [RZ] ;  /* 0x00000000fffff984 */ /* 0x000fe20000000800 */
[----:B------:R-:W-:Y:S01]  /*21670*/  @!PT LDS RZ, [RZ] ;  /* 0x00000000fffff984 */ /* 0x000fe20000000800 */
[----:B------:R1:W-:Y:S01]  /*21680*/  @P3 LDGSTS.E.BYPASS.LTC128B.128 [R236+0xe000], [R34.64+0x180] ;  /* 0x0e00018022ec3fae */ /* 0x0003e2000b901d44 */
[-C--:B------:R-:W-:Y:S02]  /*21690*/  @P3 LEA.HI.X R169, R6, R226.reuse, R5, 0x1, P0 ;  /* 0x000000e206a93211 */ /* 0x080fe400000f0c05 */
[----:B------:R-:W-:Y:S01]  /*216a0*/  @!P2 IADD3 R9, P0, R9, R223, RZ ;  /* 0x000000df0909a210 */ /* 0x000fe20007f1e0ff */
[--C-:B------:R-:W-:Y:S01]  /*216b0*/  IMAD.X R5, R5, 0x1, R224.reuse, P1 ;  /* 0x0000000105057824 */ /* 0x100fe200008e06e0 */
[C---:B------:R-:W-:Y:S01]  /*216c0*/  @!P2 LEA R250, P1, R0.reuse, R227, 0x1 ;  /* 0x000000e300faa211 */ /* 0x040fe200078208ff */
[----:B------:R1:W-:Y:S02]  /*216d0*/  @!P3 STS.128 [R236+0xe000], RZ ;  /* 0x00e000ffec00b388 */ /* 0x0003e40000000c00 */
[----:B------:R-:W-:Y:S01]  /*216e0*/  @!P2 IMAD.X R7, R7, 0x1, R224, P0 ;  /* 0x000000010707a824 */ /* 0x000fe200000e06e0 */
[----:B------:R-:W-:-:S02]  /*216f0*/  @!P2 LEA.HI.X R251, R0, R226, R5, 0x1, P1 ;  /* 0x000000e200fba211 */ /* 0x000fc400008f0c05 */
[CC--:B------:R-:W-:Y:S02]  /*21700*/  @P4 LEA R174, P1, R0.reuse, R227.reuse, 0x1 ;  /* 0x000000e300ae4211 */ /* 0x0c0fe400078208ff */
[CC--:B------:R-:W-:Y:S02]  /*21710*/  @P5 LEA R194, P0, R0.reuse, R227.reuse, 0x1 ;  /* 0x000000e300c25211 */ /* 0x0c0fe400078008ff */
[CCC-:B------:R-:W-:Y:S02]  /*21720*/  @P4 LEA.HI.X R175, R0.reuse, R226.reuse, R5.reuse, 0x1, P1 ;  /* 0x000000e200af4211 */ /* 0x1c0fe400008f0c05 */
[C---:B------:R-:W-:Y:S02]  /*21730*/  @!P2 LEA R6, P1, R9.reuse, R227, 0x1 ;  /* 0x000000e30906a211 */ /* 0x040fe400078208ff */
[-C--:B------:R-:W-:Y:S02]  /*21740*/  @P5 LEA.HI.X R195, R0, R226.reuse, R5, 0x1, P0 ;  /* 0x000000e200c35211 */ /* 0x080fe400000f0c05 */
[----:B------:R-:W-:-:S02]  /*21750*/  @!P2 LEA.HI.X R7, R9, R226, R7, 0x1, P1 ;  /* 0x000000e20907a211 */ /* 0x000fc400008f0c07 */
[C---:B------:R-:W-:Y:S01]  /*21760*/  @P3 LEA R4, P0, R0.reuse, R227, 0x1 ;  /* 0x000000e300043211 */ /* 0x040fe200078008ff */
[----:B------:R-:W-:Y:S02]  /*21770*/  IMAD.MOV.U32 R227, RZ, RZ, R34 ;  /* 0x000000ffffe37224 */ /* 0x000fe400078e0022 */
[----:B------:R-:W-:Y:S01]  /*21780*/  @!PT LDS RZ, [RZ] ;  /* 0x00000000fffff984 */ /* 0x000fe20000000800 */
[----:B------:R-:W-:Y:S01]  /*21790*/  @!PT LDS RZ, [RZ] ;  /* 0x00000000fffff984 */ /* 0x000fe20000000800 */
[----:B------:R-:W-:Y:S01]  /*217a0*/  @!PT LDS RZ, [RZ] ;  /* 0x00000000fffff984 */ /* 0x000fe20000000800 */
[----:B------:R1:W-:Y:S01]  /*217b0*/  @!P2 LDGSTS.E.BYPASS.LTC128B.128 [R236+0x8800], [R6.64] ;  /* 0x0880000006ecafae */ /* 0x0003e2000b901d44 */
[----:B------:R-:W-:Y:S01]  /*217c0*/  @P3 LEA.HI.X R5, R0, R226, R5, 0x1, P0 ;  /* 0x000000e200053211 */ /* 0x000fe200000f0c05 */
[----:B------:R-:W-:Y:S02]  /*217d0*/  IMAD.MOV.U32 R226, RZ, RZ, R35 ;  /* 0x000000ffffe27224 */ /* 0x000fe400078e0023 */
        /* <DEDUP_REMOVED lines=57> */
.L_x_7564:
[----:B------:R-:W-:Y:S05]  /*21b70*/  BSYNC B1 ;  /* 0x0000000000017941 */ /* 0x000fea0003800000 */
.L_x_7563:
[----:B------:R-:W-:Y:S02]  /*21b80*/  ULDC.64 UR4, c[0x0][0x118] ;  /* 0x0000460000047ab9 */ /* 0x000fe40000000a00 */
[----:B-1----:R-:W2:Y:S01]  /*21b90*/  LD.E R169, [R248.64+0xdc] ;  /* 0x0000dc04f8a97980 */ /* 0x002ea2000c101900 */
        /* <DEDUP_REMOVED lines=52> */
[-C--:B------:R-:W-:Y:S01]  /*21ee0*/  FFMA.FTZ R29, R10, R169.reuse, -R24 ;  /* 0x000000a90a1d7223 */ /* 0x080fe20000010818 */
[----:B------:R-:W1:Y:S01]  /*21ef0*/  MUFU.EX2 R164, R4 ;  /* 0x0000000400a47308 */ /* 0x000e620000000800 */
[-C--:B------:R-:W-:Y:S02]  /*21f00*/  FFMA.FTZ R0, R8, R169.reuse, -R168 ;  /* 0x000000a908007223 */ /* 0x080fe400000108a8 */
[----:B------:R-:W2:Y:S01]  /*21f10*/  LDSM.16.MT88.4 R8, [R218+0x10000] ;  /* 0x01000000da08783b */ /* 0x000ea20000004200 */
[-C--:B------:R-:W-:Y:S02]  /*21f20*/  FFMA.FTZ R32, R16, R169.reuse, -R24 ;  /* 0x000000a910207223 */ /* 0x080fe40000010818 */
[-C--:B------:R-:W-:Y:S01]  /*21f30*/  FFMA.FTZ R28, R2, R169.reuse, -R168 ;  /* 0x000000a9021c7223 */ /* 0x080fe200000108a8 */
[----:B------:R-:W3:Y:S01]  /*21f40*/  LDSM.16.MT88.4 R16, [R217+0x10000] ;  /* 0x01000000d910783b */ /* 0x000ee20000004200 */
[-CC-:B------:R-:W-:Y:S01]  /*21f50*/  FFMA.FTZ R31, R14, R169.reuse, -R24.reuse ;  /* 0x000000a90e1f7223 */ /* 0x180fe20000010818 */
[----:B------:R-:W-:Y:S01]  /*21f60*/  MUFU.EX2 R29, R29 ;  /* 0x0000001d001d7308 */ /* 0x000fe20000000800 */
[----:B------:R-:W-:-:S02]  /*21f70*/  FFMA.FTZ R30, R15, R169, -R24 ;  /* 0x000000a90f1e7223 */ /* 0x000fc40000010818 */
[-CC-:B------:R-:W-:Y:S02]  /*21f80*/  FFMA.FTZ R2, R13, R169.reuse, -R168.reuse ;  /* 0x000000a90d027223 */ /* 0x180fe400000108a8 */
[----:B------:R-:W-:Y:S02]  /*21f90*/  FFMA.FTZ R35, R12, R169, -R168 ;  /* 0x000000a90c237223 */ /* 0x000fe400000108a8 */
[-C--:B-1----:R-:W-:Y:S01]  /*21fa0*/  FMUL.FTZ R160, R160, R164.reuse ;  /* 0x000000a4a0a07220 */ /* 0x082fe20000410000 */
[----:B------:R-:W-:Y:S01]  /*21fb0*/  MUFU.EX2 R32, R32 ;  /* 0x0000002000207308 */ /* 0x000fe20000000800 */
[-C--:B------:R-:W-:Y:S01]  /*21fc0*/  FMUL.FTZ R161, R161, R164.reuse ;  /* 0x000000a4a1a17220 */ /* 0x080fe20000410000 */
[----:B------:R-:W1:Y:S01]  /*21fd0*/  LDSM.16.MT88.4 R12, [R216+0x10000] ;  /* 0x01000000d80c783b */ /* 0x000e620000004200 */
[-C--:B------:R-:W-:Y:S02]  /*21fe0*/  FMUL.FTZ R156, R156, R164.reuse ;  /* 0x000000a49c9c7220 */ /* 0x080fe40000410000 */
[----:B------:R-:W-:-:S02]  /*21ff0*/  FMUL.FTZ R157, R157, R164 ;  /* 0x000000a49d9d7220 */ /* 0x000fc40000410000 */
[-C--:B------:R-:W-:Y:S01]  /*22000*/  FMUL.FTZ R152, R152, R164.reuse ;  /* 0x000000a498987220 */ /* 0x080fe20000410000 */
[----:B------:R-:W4:Y:S01]  /*22010*/  MUFU.EX2 R31, R31 ;  /* 0x0000001f001f7308 */ /* 0x000f220000000800 */
[-C--:B------:R-:W-:Y:S02]  /*22020*/  FMUL.FTZ R153, R153, R164.reuse ;  /* 0x000000a499997220 */ /* 0x080fe40000410000 */
[-C--:B------:R-:W-:Y:S02]  /*22030*/  FMUL.FTZ R148, R148, R164.reuse ;  /* 0x000000a494947220 */ /* 0x080fe40000410000 */
[-C--:B------:R-:W-:Y:S02]  /*22040*/  FMUL.FTZ R149, R149, R164.reuse ;  /* 0x000000a495957220 */ /* 0x080fe40000410000 */
[-C--:B------:R-:W-:Y:S01]  /*22050*/  FMUL.FTZ R144, R144, R164.reuse ;  /* 0x000000a490907220 */ /* 0x080fe20000410000 */
[----:B------:R-:W5:Y:S01]  /*22060*/  MUFU.EX2 R30, R30 ;  /* 0x0000001e001e7308 */ /* 0x000f620000000800 */
[----:B------:R-:W-:-:S02]  /*22070*/  FMUL.FTZ R145, R145, R164 ;  /* 0x000000a491917220 */ /* 0x000fc40000410000 */
[-C--:B------:R-:W-:Y:S02]  /*22080*/  FMUL.FTZ R140, R140, R164.reuse ;  /* 0x000000a48c8c7220 */ /* 0x080fe40000410000 */
[-C--:B------:R-:W-:Y:S02]  /*22090*/  FMUL.FTZ R141, R141, R164.reuse ;  /* 0x000000a48d8d7220 */ /* 0x080fe40000410000 */
[----:B------:R-:W-:Y:S01]  /*220a0*/  FMUL.FTZ R136, R136, R164 ;  /* 0x000000a488887220 */ /* 0x000fe20000410000 */
[----:B------:R-:W-:Y:S01]  /*220b0*/  MUFU.EX2 R28, R28 ;  /* 0x0000001c001c7308 */ /* 0x000fe20000000800 */
[----:B----4-:R-:W-:Y:S01]  /*220c0*/  F2FP.BF16.PACK_AB R4, R31, R32 ;  /* 0x000000201f04723e */ /* 0x010fe200000010ff */
[-C--:B------:R-:W-:Y:S02]  /*220d0*/  FMUL.FTZ R137, R137, R164.reuse ;  /* 0x000000a489897220 */ /* 0x080fe40000410000 */
[-C--:B------:R-:W-:Y:S02]  /*220e0*/  FMUL.FTZ R132, R132, R164.reuse ;  /* 0x000000a484847220 */ /* 0x080fe40000410000 */
[----:B------:R-:W-:-:S02]  /*220f0*/  FMUL.FTZ R133, R133, R164 ;  /* 0x000000a485857220 */ /* 0x000fc40000410000 */
[----:B------:R-:W4:Y:S01]  /*22100*/  MUFU.EX2 R2, R2 ;  /* 0x0000000200027308 */ /* 0x000f220000000800 */
[----:B-----5:R-:W-:Y:S01]  /*22110*/  F2FP.BF16.PACK_AB R6, R29, R30 ;  /* 0x0000001e1d06723e */ /* 0x020fe200000010ff */
[-C--:B------:R-:W-:Y:S02]  /*22120*/  FMUL.FTZ R36, R36, R164.reuse ;  /* 0x000000a424247220 */ /* 0x080fe40000410000 */
[-C--:B------:R-:W-:Y:S02]  /*22130*/  FMUL.FTZ R37, R37, R164.reuse ;  /* 0x000000a425257220 */ /* 0x080fe40000410000 */
[-C--:B------:R-:W-:Y:S02]  /*22140*/  FMUL.FTZ R40, R40, R164.reuse ;  /* 0x000000a428287220 */ /* 0x080fe40000410000 */
[----:B------:R-:W-:Y:S01]  /*22150*/  MUFU.EX2 R0, R0 ;  /* 0x0000000000007308 */ /* 0x000fe20000000800 */
[-C--:B------:R-:W-:Y:S02]  /*22160*/  FMUL.FTZ R41, R41, R164.reuse ;  /* 0x000000a429297220 */ /* 0x080fe40000410000 */
[----:B------:R-:W-:-:S02]  /*22170*/  FMUL.FTZ R44, R44, R164 ;  /* 0x000000a42c2c7220 */ /* 0x000fc40000410000 */
[-C--:B------:R-:W-:Y:S02]  /*22180*/  FMUL.FTZ R45, R45, R164.reuse ;  /* 0x000000a42d2d7220 */ /* 0x080fe40000410000 */
[----:B------:R-:W-:Y:S01]  /*22190*/  FMUL.FTZ R48, R48, R164 ;  /* 0x000000a430307220 */ /* 0x000fe20000410000 */
[----:B------:R-:W5:Y:S01]  /*221a0*/  MUFU.EX2 R35, R35 ;  /* 0x0000002300237308 */ /* 0x000f620000000800 */
[----:B----4-:R-:W-:Y:S01]  /*221b0*/  F2FP.BF16.PACK_AB R5, R2, R28 ;  /* 0x0000001c0205723e */ /* 0x010fe200000010ff */
[-C--:B------:R-:W-:Y:S02]  /*221c0*/  FMUL.FTZ R49, R49, R164.reuse ;  /* 0x000000a431317220 */ /* 0x080fe40000410000 */
[-C--:B------:R-:W-:Y:S02]  /*221d0*/  FMUL.FTZ R52, R52, R164.reuse ;  /* 0x000000a434347220 */ /* 0x080fe40000410000 */
[-C--:B------:R-:W-:Y:S02]  /*221e0*/  FMUL.FTZ R53, R53, R164.reuse ;  /* 0x000000a435357220 */ /* 0x080fe40000410000 */
[----:B------:R-:W4:Y:S01]  /*221f0*/  MUFU.EX2 R3, R3 ;  /* 0x0000000300037308 */ /* 0x000f220000000800 */
[----:B------:R-:W-:-:S02]  /*22200*/  FMUL.FTZ R56, R56, R164 ;  /* 0x000000a438387220 */ /* 0x000fc40000410000 */
[-C--:B------:R-:W-:Y:S02]  /*22210*/  FMUL.FTZ R57, R57, R164.reuse ;  /* 0x000000a439397220 */ /* 0x080fe40000410000 */
[-C--:B------:R-:W-:Y:S02]  /*22220*/  FMUL.FTZ R60, R60, R164.reuse ;  /* 0x000000a43c3c7220 */ /* 0x080fe40000410000 */
[----:B------:R-:W-:Y:S01]  /*22230*/  FMUL.FTZ R61, R61, R164 ;  /* 0x000000a43d3d7220 */ /* 0x000fe20000410000 */
[----:B-----5:R-:W-:Y:S01]  /*22240*/  F2FP.BF16.PACK_AB R7, R35, R0 ;  /* 0x000000002307723e */ /* 0x020fe200000010ff */
[-C--:B------:R-:W-:Y:S02]  /*22250*/  FMUL.FTZ R64, R64, R164.reuse ;  /* 0x000000a440407220 */ /* 0x080fe40000410000 */
[-C--:B------:R-:W-:Y:S02]  /*22260*/  FMUL.FTZ R65, R65, R164.reuse ;  /* 0x000000a441417220 */ /* 0x080fe40000410000 */
[----:B------:R-:W-:-:S02]  /*22270*/  FMUL.FTZ R68, R68, R164 ;  /* 0x000000a444447220 */ /* 0x000fc40000410000 */
[----:B------:R-:W-:Y:S02]  /*22280*/  FMUL.FTZ R69, R69, R164 ;  /* 0x000000a445457220 */ /* 0x000fe40000410000 */
[-C--:B----4-:R-:W-:Y:S02]  /*22290*/  FMUL.FTZ R162, R162, R3.reuse ;  /* 0x00000003a2a27220 */ /* 0x090fe40000410000 */
[-C--:B------:R-:W-:Y:S02]  /*222a0*/  FMUL.FTZ R163, R163, R3.reuse ;  /* 0x00000003a3a37220 */ /* 0x080fe40000410000 */
[-C--:B------:R-:W-:Y:S02]  /*222b0*/  FMUL.FTZ R158, R158, R3.reuse ;  /* 0x000000039e9e7220 */ /* 0x080fe40000410000 */
[-C--:B------:R-:W-:Y:S02]  /*222c0*/  FMUL.FTZ R159, R159, R3.reuse ;  /* 0x000000039f9f7220 */ /* 0x080fe40000410000 */
[-C--:B------:R-:W-:Y:S01]  /*222d0*/  FMUL.FTZ R154, R154, R3.reuse ;  /* 0x000000039a9a7220 */ /* 0x080fe20000410000 */
        /* <DEDUP_REMOVED lines=8> */
[-C--:B------:R-:W-:Y:S02]  /*22360*/  FMUL.FTZ R142, R142, R3.reuse ;  /* 0x000000038e8e7220 */ /* 0x080fe40000410000 */
[----:B------:R-:W-:-:S02]  /*22370*/  FMUL.FTZ R143, R143, R3 ;  /* 0x000000038f8f7220 */ /* 0x000fc40000410000 */
        /* <DEDUP_REMOVED lines=10> */
[C---:B-1----:R-:W-:Y:S01]  /*22420*/  HMMA.16816.F32.BF16 R144, R4.reuse, R12, R144 ;  /* 0x0000000c0490723c */ /* 0x042fe20000041890 */
        /* <DEDUP_REMOVED lines=9> */
[-C--:B------:R-:W-:Y:S01]  /*224c0*/  FMUL.FTZ R58, R58, R3.reuse ;  /* 0x000000033a3a7220 */ /* 0x080fe20000410000 */
[----:B--2---:R-:W-:Y:S01]  /*224d0*/  HMMA.16816.F32.BF16 R136, R4, R8, R136 ;  /* 0x000000080488723c */ /* 0x004fe20000041888 */
[-C--:B------:R-:W-:Y:S02]  /*224e0*/  FMUL.FTZ R59, R59, R3.reuse ;  /* 0x000000033b3b7220 */ /* 0x080fe40000410000 */
[-C--:B------:R-:W-:Y:S02]  /*224f0*/  FMUL.FTZ R62, R62, R3.reuse ;  /* 0x000000033e3e7220 */ /* 0x080fe40000410000 */
[----:B------:R-:W-:-:S02]  /*22500*/  FMUL.FTZ R63, R63, R3 ;  /* 0x000000033f3f7220 */ /* 0x000fc40000410000 */
[-C--:B------:R-:W-:Y:S01]  /*22510*/  FMUL.FTZ R66, R66, R3.reuse ;  /* 0x0000000342427220 */ /* 0x080fe20000410000 */
[C---:B------:R-:W-:Y:S01]  /*22520*/  HMMA.16816.F32.BF16 R132, R4.reuse, R10, R132 ;  /* 0x0000000a0484723c */ /* 0x040fe20000041884 */
[----:B------:R-:W2:Y:S01]  /*22530*/  LDSM.16.MT88.4 R8, [R216+0x12000] ;  /* 0x01200000d808783b */ /* 0x000ea20000004200 */
[-C--:B------:R-:W-:Y:S02]  /*22540*/  FMUL.FTZ R67, R67, R3.reuse ;  /* 0x0000000343437220 */ /* 0x080fe40000410000 */
[-C--:B------:R-:W-:Y:S02]  /*22550*/  FMUL.FTZ R70, R70, R3.reuse ;  /* 0x0000000346467220 */ /* 0x080fe40000410000 */
[----:B------:R-:W-:Y:S02]  /*22560*/  FMUL.FTZ R71, R71, R3 ;  /* 0x0000000347477220 */ /* 0x000fe40000410000 */
[----:B---3--:R-:W-:Y:S01]  /*22570*/  HMMA.16816.F32.BF16 R36, R4, R16, R36 ;  /* 0x000000100424723c */ /* 0x008fe20000041824 */
[----:B------:R-:W-:-:S02]  /*22580*/  FMUL.FTZ R72, R72, R164 ;  /* 0x000000a448487220 */ /* 0x000fc40000410000 */
[-C--:B------:R-:W-:Y:S02]  /*22590*/  FMUL.FTZ R73, R73, R164.reuse ;  /* 0x000000a449497220 */ /* 0x080fe40000410000 */
[-C--:B------:R-:W-:Y:S02]  /*225a0*/  FMUL.FTZ R74, R74, R3.reuse ;  /* 0x000000034a4a7220 */ /* 0x080fe40000410000 */
[-C--:B------:R-:W-:Y:S01]  /*225b0*/  FMUL.FTZ R75, R75, R3.reuse ;  /* 0x000000034b4b7220 */ /* 0x080fe20000410000 */
[----:B------:R-:W-:Y:S01]  /*225c0*/  HMMA.16816.F32.BF16 R40, R4, R18, R40 ;  /* 0x000000120428723c */ /* 0x000fe20000041828 */
[----:B------:R-:W3:Y:S01]  /*225d0*/  LDSM.16.MT88.4 R16, [R215+0x12000] ;  /* 0x01200000d710783b */ /* 0x000ee20000004200 */
        /* <DEDUP_REMOVED lines=15> */
[----:B------:R-:W-:Y:S02]  /*226d0*/  FMUL.FTZ R87, R87, R3 ;  /* 0x0000000357577220 */ /* 0x000fe40000410000 */
        /* <DEDUP_REMOVED lines=36> */
[----:B------:R-:W-:Y:S02]  /*22920*/  FMUL.FTZ R113, R113, R164 ;  /* 0x000000a471717220 */ /* 0x000fe40000410000 */
[-C--:B------:R-:W-:Y:S02]  /*22930*/  FMUL.FTZ R114, R114, R3.reuse ;  /* 0x0000000372727220 */ /* 0x080fe40000410000 */
[----:B------:R-:W-:Y:S02]  /*22940*/  FMUL.FTZ R115, R115, R3 ;  /* 0x0000000373737220 */ /* 0x000fe40000410000 */
[----:B---3--:R-:W-:Y:S01]  /*22950*/  HMMA.16816.F32.BF16 R84, R4, R16, R84 ;  /* 0x000000100454723c */ /* 0x008fe20000041854 */
[----:B------:R-:W-:-:S02]  /*22960*/  FFMA.FTZ R170, R192, R169, -R24 ;  /* 0x000000a9c0aa7223 */ /* 0x000fc40000010818 */
[-CC-:B------:R-:W-:Y:S02]  /*22970*/  FFMA.FTZ R171, R191, R169.reuse, -R24.reuse ;  /* 0x000000a9bfab7223 */ /* 0x180fe40000010818 */
[-CC-:B------:R-:W-:Y:S02]  /*22980*/  FFMA.FTZ R172, R190, R169.reuse, -R24.reuse ;  /* 0x000000a9beac7223 */ /* 0x180fe40000010818 */
[-C--:B------:R-:W-:Y:S01]  /*22990*/  FFMA.FTZ R173, R187, R169.reuse, -R24 ;  /* 0x000000a9bbad7223 */ /* 0x080fe20000010818 */
[----:B------:R-:W-:Y:S01]  /*229a0*/  HMMA.16816.F32.BF16 R88, R4, R18, R88 ;  /* 0x000000120458723c */ /* 0x000fe20000041858 */
[----:B------:R-:W3:Y:S01]  /*229b0*/  LDSM.16.MT88.4 R16, [R217+0x16000] ;  /* 0x01600000d910783b */ /* 0x000ee20000004200 */
[-CC-:B------:R-:W-:Y:S01]  /*229c0*/  FFMA.FTZ R174, R186, R169.reuse, -R168.reuse ;  /* 0x000000a9baae7223 */ /* 0x180fe200000108a8 */
[----:B------:R-:W-:Y:S01]  /*229d0*/  MUFU.EX2 R170, R170 ;  /* 0x000000aa00aa7308 */ /* 0x000fe20000000800 */
[-CC-:B------:R-:W-:Y:S02]  /*229e0*/  FFMA.FTZ R175, R176, R169.reuse, -R168.reuse ;  /* 0x000000a9b0af7223 */ /* 0x180fe400000108a8 */
[----:B------:R-:W-:-:S02]  /*229f0*/  FFMA.FTZ R177, R177, R169, -R168 ;  /* 0x000000a9b1b17223 */ /* 0x000fc400000108a8 */
[C---:B-1----:R-:W-:Y:S01]  /*22a00*/  HMMA.16816.F32.BF16 R92, R4.reuse, R12, R92 ;  /* 0x0000000c045c723c */ /* 0x042fe2000004185c */
[----:B------:R-:W-:Y:S02]  /*22a10*/  FFMA.FTZ R185, R185, R169, -R168 ;  /* 0x000000a9b9b97223 */ /* 0x000fe400000108a8 */
[----:B------:R-:W1:Y:S01]  /*22a20*/  MUFU.EX2 R171, R171 ;  /* 0x000000ab00ab7308 */ /* 0x000e620000000800 */
        /* <DEDUP_REMOVED lines=9> */
[C---:B--2---:R-:W-:Y:S01]  /*22ac0*/  HMMA.16816.F32.BF16 R100, R4.reuse, R8, R100 ;  /* 0x000000080464723c */ /* 0x044fe20000041864 */
[-C--:B------:R-:W-:Y:S01]  /*22ad0*/  FMUL.FTZ R122, R122, R3.reuse ;  /* 0x000000037a7a7220 */ /* 0x080fe20000410000 */
[----:B------:R-:W-:Y:S01]  /*22ae0*/  MUFU.EX2 R173, R173 ;  /* 0x000000ad00ad7308 */ /* 0x000fe20000000800 */
[-C--:B------:R-:W-:Y:S02]  /*22af0*/  FMUL.FTZ R123, R123, R3.reuse ;  /* 0x000000037b7b7220 */ /* 0x080fe40000410000 */
[-C--:B------:R-:W-:Y:S02]  /*22b00*/  FMUL.FTZ R124, R124, R164.reuse ;  /* 0x000000a47c7c7220 */ /* 0x080fe40000410000 */
[----:B------:R-:W-:Y:S01]  /*22b10*/  FMUL.FTZ R125, R125, R164 ;  /* 0x000000a47d7d7220 */ /* 0x000fe20000410000 */
[----:B------:R-:W-:Y:S01]  /*22b20*/  HMMA.16816.F32.BF16 R104, R4, R10, R104 ;  /* 0x0000000a0468723c */ /* 0x000fe20000041868 */
[----:B------:R-:W2:Y:S01]  /*22b30*/  LDSM.16.MT88.4 R8, [R215+0x16000] ;  /* 0x01600000d708783b */ /* 0x000ea20000004200 */
[----:B------:R-:W-:Y:S01]  /*22b40*/  MUFU.EX2 R174, R174 ;  /* 0x000000ae00ae7308 */ /* 0x000fe20000000800 */
[----:B------:R-:W-:-:S02]  /*22b50*/  FMUL.FTZ R126, R126, R3 ;  /* 0x000000037e7e7220 */ /* 0x000fc40000410000 */
[-C--:B------:R-:W-:Y:S02]  /*22b60*/  FMUL.FTZ R127, R127, R3.reuse ;  /* 0x000000037f7f7220 */ /* 0x080fe40000410000 */
[-C--:B------:R-:W-:Y:S01]  /*22b70*/  FMUL.FTZ R128, R128, R164.reuse ;  /* 0x000000a480807220 */ /* 0x080fe20000410000 */
[C---:B---3--:R-:W-:Y:S01]  /*22b80*/  HMMA.16816.F32.BF16 R108, R4.reuse, R16, R108 ;  /* 0x00000010046c723c */ /* 0x048fe2000004186c */
[----:B------:R-:W-:Y:S01]  /*22b90*/  FMUL.FTZ R129, R129, R164 ;  /* 0x000000a481817220 */ /* 0x000fe20000410000 */
[----:B------:R3:W5:Y:S01]  /*22ba0*/  MUFU.EX2 R176, R185 ;  /* 0x000000b900b07308 */ /* 0x0007620000000800 */
        /* <DEDUP_REMOVED lines=8> */
[-C--:B------:R-:W-:Y:S01]  /*22c30*/  FFMA.FTZ R181, R181, R169.reuse, -R24 ;  /* 0x000000a9b5b57223 */ /* 0x080fe20000010818 */
[C---:B----4-:R-:W-:Y:S01]  /*22c40*/  HMMA.16816.F32.BF16 R116, R4.reuse, R12, R116 ;  /* 0x0000000c0474723c */ /* 0x050fe20000041874 */
[-CC-:B------:R-:W-:Y:S01]  /*22c50*/  FFMA.FTZ R180, R180, R169.reuse, -R168.reuse ;  /* 0x000000a9b4b47223 */ /* 0x180fe200000108a8 */
[----:B------:R-:W4:Y:S01]  /*22c60*/  MUFU.EX2 R177, R177 ;  /* 0x000000b100b17308 */ /* 0x000f220000000800 */
[-CC-:B---3--:R-:W-:Y:S02]  /*22c70*/  FFMA.FTZ R185, R178, R169.reuse, -R168.reuse ;  /* 0x000000a9b2b97223 */ /* 0x188fe400000108a8 */
[-CC-:B------:R-:W-:Y:S02]  /*22c80*/  FFMA.FTZ R178, R179, R169.reuse, -R168.reuse ;  /* 0x000000a9b3b27223 */ /* 0x180fe400000108a8 */
[-C--:B------:R-:W-:Y:S01]  /*22c90*/  FFMA.FTZ R179, R27, R169.reuse, -R168 ;  /* 0x000000a91bb37223 */ /* 0x080fe200000108a8 */
[----:B------:R-:W-:Y:S01]  /*22ca0*/  HMMA.16816.F32.BF16 R120, R4, R14, R120 ;  /* 0x0000000e0478723c */ /* 0x000fe20000041878 */
[----:B------:R-:W3:Y:S01]  /*22cb0*/  LDSM.16.MT88.4 R12, [R217+0x10800] ;  /* 0x01080000d90c783b */ /* 0x000ee20000004200 */
[----:B------:R-:W1:Y:S01]  /*22cc0*/  MUFU.EX2 R182, R182 ;  /* 0x000000b600b67308 */ /* 0x000e620000000800 */
[----:B------:R-:W-:-:S02]  /*22cd0*/  FFMA.FTZ R186, R26, R169, -R24 ;  /* 0x000000a91aba7223 */ /* 0x000fc40000010818 */
[-CC-:B------:R-:W-:Y:S02]  /*22ce0*/  FFMA.FTZ R187, R25, R169.reuse, -R24.reuse ;  /* 0x000000a919bb7223 */ /* 0x180fe40000010818 */
[-CC-:B------:R-:W-:Y:S01]  /*22cf0*/  FFMA.FTZ R190, R23, R169.reuse, -R24.reuse ;  /* 0x000000a917be7223 */ /* 0x180fe20000010818 */
[C---:B--2---:R-:W-:Y:S02]  /*22d00*/  HMMA.16816.F32.BF16 R124, R4.reuse, R8, R124 ;  /* 0x00000008047c723c */ /* 0x044fe4000004187c */
[----:B------:R-:W-:Y:S01]  /*22d10*/  MUFU.EX2 R184, R184 ;  /* 0x000000b800b87308 */ /* 0x000fe20000000800 */
[-C--:B------:R-:W-:Y:S02]  /*22d20*/  FFMA.FTZ R191, R22, R169.reuse, -R24 ;  /* 0x000000a916bf7223 */ /* 0x080fe40000010818 */
[-CC-:B------:R-:W-:Y:S01]  /*22d30*/  FFMA.FTZ R192, R21, R169.reuse, -R168.reuse ;  /* 0x000000a915c07223 */ /* 0x180fe200000108a8 */
[----:B------:R-:W-:Y:S01]  /*22d40*/  LDSM.16.MT88.4 R24, [R218+0x11800] ;  /* 0x01180000da18783b */ /* 0x000fe20000004200 */
[-CC-:B------:R-:W-:Y:S01]  /*22d50*/  FFMA.FTZ R193, R20, R169.reuse, -R168.reuse ;  /* 0x000000a914c17223 */ /* 0x180fe200000108a8 */
[----:B------:R-:W-:Y:S02]  /*22d60*/  HMMA.16816.F32.BF16 R128, R4, R10, R128 ;  /* 0x0000000a0480723c */ /* 0x000fe40000041880 */
[----:B------:R-:W2:Y:S01]  /*22d70*/  LDSM.16.MT88.4 R8, [R216+0x10800] ;  /* 0x01080000d808783b */ /* 0x000ea20000004200 */
[----:B------:R-:W-:Y:S01]  /*22d80*/  MUFU.EX2 R183, R183 ;  /* 0x000000b700b77308 */ /* 0x000fe20000000800 */
[----:B------:R-:W-:-:S02]  /*22d90*/  FFMA.FTZ R166, R166, R169, -R168 ;  /* 0x000000a9a6a67223 */ /* 0x000fc400000108a8 */
[----:B------:R-:W-:Y:S01]  /*22da0*/  FFMA.FTZ R165, R165, R169, -R168 ;  /* 0x000000a9a5a57223 */ /* 0x000fe200000108a8 */
[----:B------:R-:W-:Y:S01]  /*22db0*/  LDSM.16.MT88.4 R20, [R217+0x11800] ;  /* 0x01180000d914783b */ /* 0x000fe20000004200 */
[----:B-1----:R-:W-:Y:S01]  /*22dc0*/  F2FP.BF16.PACK_AB R4, R171, R170 ;  /* 0x000000aaab04723e */ /* 0x002fe200000010ff */
[----:B------:R-:W-:Y:S01]  /*22dd0*/  FFMA.FTZ R32, R247, R164, R32 ;  /* 0x000000a4f7207223 */ /* 0x000fe20000010020 */
[----:B-----5:R-:W-:Y:S01]  /*22de0*/  F2FP.BF16.PACK_AB R5, R176, R174 ;  /* 0x000000aeb005723e */ /* 0x020fe200000010ff */
        /* <DEDUP_REMOVED lines=8> */
[----:B------:R-:W1:Y:S01]  /*22e70*/  MUFU.EX2 R180, R180 ;  /* 0x000000b400b47308 */ /* 0x000e620000000800 */
[----:B------:R-:W-:Y:S01]  /*22e80*/  FADD.FTZ R31, R30, R31 ;  /* 0x0000001f1e1f7221 */ /* 0x000fe20000010000 */
[----:B------:R-:W-:Y:S01]  /*22e90*/  HMMA.16816.F32.BF16 R160, R4, R16, R160 ;  /* 0x0000001004a0723c */ /* 0x000fe200000418a0 */
[----:B------:R-:W-:-:S02]  /*22ea0*/  FADD.FTZ R2, R0, R2 ;  /* 0x0000000200027221 */ /* 0x000fc40000010000 */
[----:B------:R-:W-:Y:S02]  /*22eb0*/  FADD.FTZ R29, R29, R31 ;  /* 0x0000001f1d1d7221 */ /* 0x000fe40000010000 */
[----:B------:R-:W-:Y:S01]  /*22ec0*/  FADD.FTZ R35, R35, R2 ;  /* 0x0000000223237221 */ /* 0x000fe20000010000 */
[----:B------:R-:W4:Y:S01]  /*22ed0*/  MUFU.EX2 R185, R185 ;  /* 0x000000b900b97308 */ /* 0x000f220000000800 */
[----:B------:R-:W-:Y:S01]  /*22ee0*/  FADD.FTZ R29, R170, R29 ;  /* 0x0000001daa1d7221 */ /* 0x000fe20000010000 */
[C---:B------:R-:W-:Y:S01]  /*22ef0*/  HMMA.16816.F32.BF16 R156, R4.reuse, R18, R156 ;  /* 0x00000012049c723c */ /* 0x040fe2000004189c */
[----:B------:R-:W5:Y:S01]  /*22f00*/  LDSM.16.MT88.4 R16, [R215+0x10800] ;  /* 0x01080000d710783b */ /* 0x000f620000004200 */
[----:B------:R-:W-:Y:S02]  /*22f10*/  FADD.FTZ R35, R174, R35 ;  /* 0x00000023ae237221 */ /* 0x000fe40000010000 */
[----:B------:R-:W-:Y:S02]  /*22f20*/  FADD.FTZ R171, R171, R29 ;  /* 0x0000001dabab7221 */ /* 0x000fe40000010000 */
[----:B------:R-:W-:Y:S01]  /*22f30*/  MUFU.EX2 R178, R178 ;  /* 0x000000b200b27308 */ /* 0x000fe20000000800 */
[----:B------:R-:W-:Y:S01]  /*22f40*/  FADD.FTZ R176, R176, R35 ;  /* 0x00000023b0b07221 */ /* 0x000fe20000010000 */
[----:B---3--:R-:W-:Y:S01]  /*22f50*/  HMMA.16816.F32.BF16 R152, R4, R12, R152 ;  /* 0x0000000c0498723c */ /* 0x008fe20000041898 */
[----:B------:R-:W-:-:S02]  /*22f60*/  FADD.FTZ R171, R172, R171 ;  /* 0x000000abacab7221 */ /* 0x000fc40000010000 */
[----:B------:R-:W-:Y:S02]  /*22f70*/  FADD.FTZ R176, R175, R176 ;  /* 0x000000b0afb07221 */ /* 0x000fe40000010000 */
[----:B------:R-:W-:Y:S01]  /*22f80*/  FADD.FTZ R173, R173, R171 ;  /* 0x000000abadad7221 */ /* 0x000fe20000010000 */
[----:B------:R-:W3:Y:S01]  /*22f90*/  MUFU.EX2 R179, R179 ;  /* 0x000000b300b37308 */ /* 0x000ee20000000800 */
[----:B------:R-:W-:Y:S01]  /*22fa0*/  FADD.FTZ R177, R177, R176 ;  /* 0x000000b0b1b17221 */ /* 0x000fe20000010000 */
[C---:B------:R-:W-:Y:S01]  /*22fb0*/  HMMA.16816.F32.BF16 R148, R4.reuse, R14, R148 ;  /* 0x0000000e0494723c */ /* 0x040fe20000041894 */
[----:B------:R-:W3:Y:S01]  /*22fc0*/  LDSM.16.MT88.4 R12, [R218+0x12800] ;  /* 0x01280000da0c783b */ /* 0x000ee20000004200 */
[----:B------:R-:W-:Y:S02]  /*22fd0*/  FADD.FTZ R173, R182, R173 ;  /* 0x000000adb6ad7221 */ /* 0x000fe40000010000 */
[----:B-1----:R-:W-:Y:S02]  /*22fe0*/  FADD.FTZ R177, R180, R177 ;  /* 0x000000b1b4b17221 */ /* 0x002fe40000010000 */
[----:B------:R-:W1:Y:S02]  /*22ff0*/  MUFU.EX2 R186, R186 ;  /* 0x000000ba00ba7308 */ /* 0x000e640000000800 */
[C---:B--2---:R-:W-:Y:S06]  /*23000*/  HMMA.16816.F32.BF16 R144, R4.reuse, R8, R144 ;  /* 0x000000080490723c */ /* 0x044fec0000041890 */
[----:B------:R-:W-:Y:S02]  /*23010*/  MUFU.EX2 R187, R187 ;  /* 0x000000bb00bb7308 */ /* 0x000fe40000000800 */
[C---:B------:R-:W-:Y:S01]  /*23020*/  HMMA.16816.F32.BF16 R140, R4.reuse, R10, R140 ;  /* 0x0000000a048c723c */ /* 0x040fe2000004188c */
[----:B------:R-:W2:Y:S05]  /*23030*/  LDSM.16.MT88.4 R8, [R217+0x12800] ;  /* 0x01280000d908783b */ /* 0x000eaa0000004200 */
[----:B------:R-:W-:Y:S02]  /*23040*/  MUFU.EX2 R190, R190 ;  /* 0x000000be00be7308 */ /* 0x000fe40000000800 */
[C---:B-----5:R-:W-:Y:S06]  /*23050*/  HMMA.16816.F32.BF16 R136, R4.reuse, R16, R136 ;  /* 0x000000100488723c */ /* 0x060fec0000041888 */
[----:B------:R-:W-:Y:S02]  /*23060*/  MUFU.EX2 R191, R191 ;  /* 0x000000bf00bf7308 */ /* 0x000fe40000000800 */
[C---:B------:R-:W-:Y:S01]  /*23070*/  HMMA.16816.F32.BF16 R132, R4.reuse, R18, R132 ;  /* 0x000000120484723c */ /* 0x040fe20000041884 */
[----:B------:R-:W5:Y:S05]  /*23080*/  LDSM.16.MT88.4 R16, [R216+0x12800] ;  /* 0x01280000d810783b */ /* 0x000f6a0000004200 */
[----:B------:R-:W1:Y:S02]  /*23090*/  MUFU.EX2 R192, R192 ;  /* 0x000000c000c07308 */ /* 0x000e640000000800 */
[C---:B---3--:R-:W-:Y:S06]  /*230a0*/  HMMA.16816.F32.BF16 R36, R4.reuse, R12, R36 ;  /* 0x0000000c0424723c */ /* 0x048fec0000041824 */
[----:B------:R-:W3:Y:S02]  /*230b0*/  MUFU.EX2 R193, R193 ;  /* 0x000000c100c17308 */ /* 0x000ee40000000800 */
[C---:B------:R-:W-:Y:S01]  /*230c0*/  HMMA.16816.F32.BF16 R40, R4.reuse, R14, R40 ;  /* 0x0000000e0428723c */ /* 0x040fe20000041828 */
[----:B------:R-:W1:Y:S05]  /*230d0*/  LDSM.16.MT88.4 R12, [R215+0x12800] ;  /* 0x01280000d70c783b */ /* 0x000e6a0000004200 */
[----:B------:R-:W1:Y:S02]  /*230e0*/  MUFU.EX2 R166, R166 ;  /* 0x000000a600a67308 */ /* 0x000e640000000800 */
[C---:B--2---:R-:W-:Y:S06]  /*230f0*/  HMMA.16816.F32.BF16 R44, R4.reuse, R8, R44 ;  /* 0x00000008042c723c */ /* 0x044fec000004182c */
[----:B------:R-:W2:Y:S02]  /*23100*/  MUFU.EX2 R165, R165 ;  /* 0x000000a500a57308 */ /* 0x000ea40000000800 */
        /* <DEDUP_REMOVED lines=30> */
[----:B------:R-:W-:Y:S01]  /*232f0*/  HMMA.16816.F32.BF16 R128, R4, R18, R128 ;  /* 0x000000120480723c */ /* 0x000fe20000041880 */
[----:B------:R-:W5:Y:S06]  /*23300*/  LDSM.16.MT88.4 R16, [R216+0x11000] ;  /* 0x01100000d810783b */ /* 0x000f6c0000004200 */
[C---:B------:R-:W-:Y:S01]  /*23310*/  F2FP.BF16.PACK_AB R4, R184.reuse, R182 ;  /* 0x000000b6b804723e */ /* 0x040fe200000010ff */
[----:B------:R-:W-:Y:S01]  /*23320*/  FADD.FTZ R184, R184, R173 ;  /* 0x000000adb8b87221 */ /* 0x000fe20000010000 */
[C---:B----4-:R-:W-:Y:S01]  /*23330*/  F2FP.BF16.PACK_AB R5, R185.reuse, R180 ;  /* 0x000000b4b905723e */ /* 0x050fe200000010ff */
        /* <DEDUP_REMOVED lines=11> */
[----:B---3--:R-:W-:Y:S01]  /*233f0*/  FADD.FTZ R179, R193, R179 ;  /* 0x000000b3c1b37221 */ /* 0x008fe20000010000 */
[----:B------:R-:W-:Y:S01]  /*23400*/  HMMA.16816.F32.BF16 R156, R4, R14, R156 ;  /* 0x0000000e049c723c */ /* 0x000fe2000004189c */
[----:B------:R-:W1:Y:S01]  /*23410*/  LDSM.16.MT88.4 R12, [R215+0x11000] ;  /* 0x01100000d70c783b */ /* 0x000e620000004200 */
[----:B------:R-:W-:-:S02]  /*23420*/  FADD.FTZ R181, R190, R181 ;  /* 0x000000b5beb57221 */ /* 0x000fc40000010000 */
[----:B------:R-:W-:Y:S02]  /*23430*/  FADD.FTZ R179, R166, R179 ;  /* 0x000000b3a6b37221 */ /* 0x000fe40000010000 */
[----:B------:R-:W-:Y:S02]  /*23440*/  FADD.FTZ R247, R191, R181 ;  /* 0x000000b5bff77221 */ /* 0x000fe40000010000 */
[----:B--2---:R-:W-:Y:S01]  /*23450*/  HMMA.16816.F32.BF16 R152, R4, R8, R152 ;  /* 0x000000080498723c */ /* 0x004fe20000041898 */
[----:B------:R-:W-:-:S07]  /*23460*/  FADD.FTZ R246, R165, R179 ;  /* 0x000000b3a5f67221 */ /* 0x000fce0000010000 */
[C---:B-----5:R-:W-:Y:S08]  /*23470*/  HMMA.16816.F32.BF16 R144, R4.reuse, R16, R144 ;  /* 0x000000100490723c */ /* 0x060ff00000041890 */
        /* <DEDUP_REMOVED lines=91> */
.L_x_7559:
[----:B------:R-:W-:Y:S05]  /*23a30*/  @!P6 BRA `(.L_x_7568) ;  /* 0x00005d200000e947 */ /* 0x000fea0003800000 */
[----:B------:R-:W-:Y:S02]  /*23a40*/  MOV R0, R3 ;  /* 0x0000000300007202 */ /* 0x000fe40000000f00 */
[----:B------:R-:W-:-:S02]  /*23a50*/  MOV R2, R164 ;  /* 0x000000a400027202 */ /* 0x000fc40000000f00 */
.L_x_7577:
        /* <DEDUP_REMOVED lines=77> */
.L_x_7570:
[----:B------:R-:W-:Y:S02]  /*23f30*/  ULDC.64 UR4, c[0x0][0x118] ;  /* 0x0000460000047ab9 */ /* 0x000fe40000000a00 */
[----:B------:R-:W2:Y:S02]  /*23f40*/  LD.E R7, [R164.64+0x40] ;  /* 0x00004004a4077980 */ /* 0x000ea4000c101900 */
[----:B--2---:R-:W-:Y:S04]  /*23f50*/  LEA R7, -R7, RZ, 0x6 ;  /* 0x000000ff07077211 */ /* 0x004fe800078e31ff */
[----:B------:R-:W-:Y:S02]  /*23f60*/  SHF.R.S32.HI R3, RZ, 0x1f, R7 ;  /* 0x0000001fff037819 */ /* 0x000fe40000011407 */
.L_x_7571:
[----:B------:R-:W-:Y:S05]  /*23f70*/  BSYNC B0 ;  /* 0x0000000000007941 */ /* 0x000fea0003800000 */
.L_x_7569:
[C---:B------:R-:W-:Y:S01]  /*23f80*/  LOP3.LUT P4, RZ, R238.reuse, 0x1, RZ, 0xc0, !PT ;  /* 0x00000001eeff7812 */ /* 0x040fe2000788c0ff */
[----:B------:R-:W-:Y:S01]  /*23f90*/  ULDC.64 UR4, c[0x0][0x118] ;  /* 0x0000460000047ab9 */ /* 0x000fe20000000a00 */
[C---:B------:R-:W-:Y:S01]  /*23fa0*/  LEA R248, P0, R7.reuse, R189, 0x1 ;  /* 0x000000bd07f87211 */ /* 0x040fe200078008ff */
[----:B------:R-:W-:Y:S01]  /*23fb0*/  IMAD.MOV.U32 R166, RZ, RZ, 0x10 ;  /* 0x00000010ffa67424 */ /* 0x000fe200078e00ff */
[C---:B------:R-:W-:Y:S01]  /*23fc0*/  LOP3.LUT P3, RZ, R238.reuse, 0x2, RZ, 0xc0, !PT ;  /* 0x00000002eeff7812 */ /* 0x040fe2000786c0ff */
[----:B------:R-:W-:Y:S01]  /*23fd0*/  IMAD.MOV.U32 R220, RZ, RZ, 0x20 ;  /* 0x00000020ffdc7424 */ /* 0x000fe200078e00ff */
[CC--:B------:R-:W-:Y:S01]  /*23fe0*/  LEA.HI.X R249, R7.reuse, R188.reuse, R3, 0x1, P0 ;  /* 0x000000bc07f97211 */ /* 0x0c0fe200000f0c03 */
[----:B------:R-:W-:Y:S01]  /*23ff0*/  BSSY B1, `(.L_x_7572) ;  /* 0x0000258000017945 */ /* 0x000fe20003800000 */
        /* <DEDUP_REMOVED lines=8> */
[--C-:B------:R-:W-:Y:S01]  /*24080*/  IMAD.X R4, R3, 0x1, R222.reuse, P5 ;  /* 0x0000000103047824 */ /* 0x100fe200028e06de */
[----:B------:R-:W-:Y:S01]  /*24090*/  @!P4 STS.128 [R236+0x10000], RZ ;  /* 0x010000ffec00c388 */ /* 0x000fe20000000c00 */
[CC--:B------:R-:W-:Y:S02]  /*240a0*/  @P4 LEA R28, P5, R6.reuse, R189.reuse, 0x1 ;  /* 0x000000bd061c4211 */ /* 0x0c0fe400078a08ff */
[-C--:B------:R-:W-:Y:S01]  /*240b0*/  @P3 LEA R24, P0, R6, R189.reuse, 0x1 ;  /* 0x000000bd06183211 */ /* 0x080fe200078008ff */
[----:B------:R-:W-:Y:S01]  /*240c0*/  IMAD.X R3, R4, 0x1, R222, P6 ;  /* 0x0000000104037824 */ /* 0x000fe200030e06de */
[----:B------:R-:W-:Y:S01]  /*240d0*/  @!PT LDS RZ, [RZ] ;  /* 0x00000000fffff984 */ /* 0x000fe20000000800 */
[----:B------:R-:W-:Y:S01]  /*240e0*/  @!PT LDS RZ, [RZ] ;  /* 0x00000000fffff984 */ /* 0x000fe20000000800 */
[----:B------:R-:W-:Y:S01]  /*240f0*/  @!PT LDS RZ, [RZ] ;  /* 0x00000000fffff984 */ /* 0x000fe20000000800 */
[----:B------:R1:W-:Y:S01]  /*24100*/  @P3 LDGSTS.E.BYPASS.LTC128B.128 [R236+0x12000], [R248.64+0x80] ;  /* 0x12000080f8ec3fae */ /* 0x0003e2000b901d44 */
[CCC-:B------:R-:W-:Y:S02]  /*24110*/  @P4 LEA.HI.X R29, R6.reuse, R188.reuse, R4.reuse, 0x1, P5 ;  /* 0x000000bc061d4211 */ /* 0x1c0fe400028f0c04 */
[CCC-:B------:R-:W-:Y:S02]  /*24120*/  @P3 LEA.HI.X R25, R6.reuse, R188.reuse, R4.reuse, 0x1, P0 ;  /* 0x000000bc06193211 */ /* 0x1c0fe400000f0c04 */
[----:B------:R-:W-:Y:S01]  /*24130*/  @!P3 STS.128 [R236+0x12000], RZ ;  /* 0x012000ffec00b388 */ /* 0x000fe20000000c00 */
[CC--:B------:R-:W-:Y:S02]  /*24140*/  @P2 LEA R22, P6, R6.reuse, R189.reuse, 0x1 ;  /* 0x000000bd06162211 */ /* 0x0c0fe400078c08ff */
[CC--:B------:R-:W-:Y:S02]  /*24150*/  @P1 LEA R20, P5, R6.reuse, R189.reuse, 0x1 ;  /* 0x000000bd06141211 */ /* 0x0c0fe400078a08ff */
[----:B------:R-:W-:Y:S01]  /*24160*/  @!PT LDS RZ, [RZ] ;  /* 0x00000000fffff984 */ /* 0x000fe20000000800 */
[----:B------:R-:W-:Y:S01]  /*24170*/  @!PT LDS RZ, [RZ] ;  /* 0x00000000fffff984 */ /* 0x000fe20000000800 */
[----:B------:R-:W-:Y:S01]  /*24180*/  @!PT LDS RZ, [RZ] ;  /* 0x00000000fffff984 */ /* 0x000fe20000000800 */
[----:B------:R1:W-:Y:S01]  /*24190*/  @P2 LDGSTS.E.BYPASS.LTC128B.128 [R236+0x14000], [R248.64+0x100] ;  /* 0x14000100f8ec2fae */ /* 0x0003e2000b901d44 */
[CCC-:B------:R-:W-:Y:S02]  /*241a0*/  @P2 LEA.HI.X R23, R6.reuse, R188.reuse, R4.reuse, 0x1, P6 ;  /* 0x000000bc06172211 */ /* 0x1c0fe400030f0c04 */
[-C--:B------:R-:W-:Y:S02]  /*241b0*/  @P1 LEA.HI.X R21, R6, R188.reuse, R4, 0x1, P5 ;  /* 0x000000bc06151211 */ /* 0x080fe400028f0c04 */
        /* <DEDUP_REMOVED lines=11> */
[C---:B------:R-:W-:Y:S02]  /*24270*/  @P1 LEA R14, P0, R5.reuse, R189, 0x1 ;  /* 0x000000bd050e1211 */ /* 0x040fe400078008ff */
[----:B------:R-:W-:Y:S01]  /*24280*/  @!PT LDS RZ, [RZ] ;  /* 0x00000000fffff984 */ /* 0x000fe20000000800 */
[----:B------:R-:W-:Y:S01]  /*24290*/  @!PT LDS RZ, [RZ] ;  /* 0x00000000fffff984 */ /* 0x000fe20000000800 */
[----:B------:R-:W-:Y:S01]  /*242a0*/  @!PT LDS RZ, [RZ] ;  /* 0x00000000fffff984 */ /* 0x000fe20000000800 */
[----:B------:R2:W-:Y:S01]  /*242b0*/  @P4 LDGSTS.E.BYPASS.LTC128B.128 [R236+0x10800], [R28.64] ;  /* 0x108000001cec4fae */ /* 0x0005e2000b901d44 */
[CCC-:B------:R-:W-:Y:S02]  /*242c0*/  @P2 LEA.HI.X R17, R5.reuse, R188.reuse, R3.reuse, 0x1, P5 ;  /* 0x000000bc05112211 */ /* 0x1c0fe400028f0c03 */
[CC--:B------:R-:W-:Y:S02]  /*242d0*/  @P1 LEA.HI.X R15, R5.reuse, R188.reuse, R3, 0x1, P0 ;  /* 0x000000bc050f1211 */ /* 0x0c0fe400000f0c03 */
[----:B------:R-:W-:Y:S01]  /*242e0*/  @!P4 STS.128 [R236+0x10800], RZ ;  /* 0x010800ffec00c388 */ /* 0x000fe20000000c00 */
[----:B------:R-:W-:Y:S04]  /*242f0*/  IADD3 R4, P6, R5, R221, RZ ;  /* 0x000000dd05047210 */ /* 0x000fe80007fde0ff */
[----:B------:R-:W-:Y:S01]  /*24300*/  @!PT LDS RZ, [RZ] ;  /* 0x00000000fffff984 */ /* 0x000fe20000000800 */
[----:B------:R-:W-:Y:S01]  /*24310*/  @!PT LDS RZ, [RZ] ;  /* 0x00000000fffff984 */ /* 0x000fe20000000800 */
[----:B------:R-:W-:Y:S01]  /*24320*/  @!PT LDS RZ, [RZ] ;  /* 0x00000000fffff984 */ /* 0x000fe20000000800 */
[----:B------:R3:W-:Y:S01]  /*24330*/  @P3 LDGSTS.E.BYPASS.LTC128B.128 [R236+0x12800], [R24.64+0x80] ;  /* 0x1280008018ec3fae */ /* 0x0007e2000b901d44 */
[----:B------:R-:W-:Y:S01]  /*24340*/  IMAD.X R3, R3, 0x1, R222, P6 ;  /* 0x0000000103037824 */ /* 0x000fe200030e06de */
[CC--:B------:R-:W-:Y:S02]  /*24350*/  @P4 LEA R12, P0, R4.reuse, R189.reuse, 0x1 ;  /* 0x000000bd040c4211 */ /* 0x0c0fe400078008ff */
[CC--:B------:R-:W-:Y:S01]  /*24360*/  @P3 LEA R10, P6, R4.reuse, R189.reuse, 0x1 ;  /* 0x000000bd040a3211 */ /* 0x0c0fe200078c08ff */
[----:B------:R-:W-:Y:S01]  /*24370*/  @!P3 STS.128 [R236+0x12800], RZ ;  /* 0x012800ffec00b388 */ /* 0x000fe20000000c00 */
[CCC-:B------:R-:W-:Y:S02]  /*24380*/  @P4 LEA.HI.X R13, R4.reuse, R188.reuse, R3.reuse, 0x1, P0 ;  /* 0x000000bc040d4211 */ /* 0x1c0fe400000f0c03 */
[CCC-:B------:R-:W-:Y:S02]  /*24390*/  @P3 LEA.HI.X R11, R4.reuse, R188.reuse, R3.reuse, 0x1, P6 ;  /* 0x000000bc040b3211 */ /* 0x1c0fe400030f0c03 */
[----:B------:R-:W-:Y:S01]  /*243a0*/  @!PT LDS RZ, [RZ] ;  /* 0x00000000fffff984 */ /* 0x000fe20000000800 */
[----:B------:R-:W-:Y:S01]  /*243b0*/  @!PT LDS RZ, [RZ] ;  /* 0x00000000fffff984 */ /* 0x000fe20000000800 */
[----:B------:R-:W-:Y:S01]  /*243c0*/  @!PT LDS RZ, [RZ] ;  /* 0x00000000fffff984 */ /* 0x000fe20000000800 */
[----:B------:R4:W-:Y:S01]  /*243d0*/  @P2 LDGSTS.E.BYPASS.LTC128B.128 [R236+0x14800], [R22.64+0x100] ;  /* 0x1480010016ec2fae */ /* 0x0009e2000b901d44 */
[CC--:B------:R-:W-:Y:S02]  /*243e0*/  @P2 LEA R6, P5, R4.reuse, R189.reuse, 0x1 ;  /* 0x000000bd04062211 */ /* 0x0c0fe400078a08ff */
[C---:B------:R-:W-:Y:S02]  /*243f0*/  @P1 LEA R8, P0, R4.reuse, R189, 0x1 ;  /* 0x000000bd04081211 */ /* 0x040fe400078008ff */
[----:B------:R-:W-:Y:S01]  /*24400*/  @!P2 STS.128 [R236+0x14800], RZ ;  /* 0x014800ffec00a388 */ /* 0x000fe20000000c00 */
[CCC-:B------:R-:W-:Y:S02]  /*24410*/  @P2 LEA.HI.X R7, R4.reuse, R188.reuse, R3.reuse, 0x1, P5 ;  /* 0x000000bc04072211 */ /* 0x1c0fe400028f0c03 */
[----:B------:R-:W-:Y:S02]  /*24420*/  @P1 LEA.HI.X R9, R4, R188, R3, 0x1, P0 ;  /* 0x000000bc04091211 */ /* 0x000fe400000f0c03 */
        /* <DEDUP_REMOVED lines=44> */
[----:B------:R-:W1:Y:S05]  /*246f0*/  S2R R3, SR_TID.X ;  /* 0x0000000000037919 */ /* 0x000e6a0000002100 */
[----:B------:R-:W-:Y:S05]  /*24700*/  @!P1 STS.128 [R236+0x17800], RZ ;  /* 0x017800ffec009388 */ /* 0x000fea0000000c00 */
[----:B------:R-:W-:Y:S05]  /*24710*/  LDSM.16.M88.4 R32, [R214] ;  /* 0x00000000d620783b */ /* 0x000fea0000000200 */
[----:B-----5:R-:W-:Y:S05]  /*24720*/  LDSM.16.M88.4 R16, [R213+0x8800] ;  /* 0x00880000d510783b */ /* 0x020fea0000000200 */
[----:B---3--:R-:W-:Y:S05]  /*24730*/  LDSM.16.M88.4 R24, [R213+0x9000] ;  /* 0x00900000d518783b */ /* 0x008fea0000000200 */
[----:B-1----:R-:W1:Y:S05]  /*24740*/  LDSM.16.M88.4 R8, [R213+0x8000] ;  /* 0x00800000d508783b */ /* 0x002e6a0000000200 */
[----:B------:R-:W2:Y:S05]  /*24750*/  LDSM.16.M88.4 R168, [R213+0x9800] ;  /* 0x00980000d5a8783b */ /* 0x000eaa0000000200 */
[----:B------:R-:W-:Y:S05]  /*24760*/  LDSM.16.M88.4 R176, [R212] ;  /* 0x00000000d4b0783b */ /* 0x000fea0000000200 */
[----:B------:R-:W-:Y:S05]  /*24770*/  LDSM.16.M88.4 R180, [R210] ;  /* 0x00000000d2b4783b */ /* 0x000fea0000000200 */
[----:B------:R-:W-:Y:S05]  /*24780*/  LDSM.16.M88.4 R188, [R211+0x8000] ;  /* 0x00800000d3bc783b */ /* 0x000fea0000000200 */
[----:B------:R-:W-:Y:S05]  /*24790*/  LDSM.16.M88.4 R192, [R211+0x8800] ;  /* 0x00880000d3c0783b */ /* 0x000fea0000000200 */
[----:B------:R-:W0:Y:S05]  /*247a0*/  LDGDEPBAR ;  /* 0x00000000000079af */ /* 0x000e2a0000000000 */
[----:B------:R-:W3:Y:S01]  /*247b0*/  LD.E R250, [R164.64+0x18c] ;  /* 0x00018c04a4fa7980 */ /* 0x000ee2000c101900 */
[----:B------:R-:W-:Y:S04]  /*247c0*/  SHF.R.S32.HI R4, RZ, 0x1f, R3 ;  /* 0x0000001fff047819 */ /* 0x000fe80000011403 */
[----:B------:R-:W-:Y:S04]  /*247d0*/  LEA.HI R4, R4, R3, RZ, 0x4 ;  /* 0x0000000304047211 */ /* 0x000fe800078f20ff */
[----:B------:R-:W-:Y:S05]  /*247e0*/  LOP3.LUT R4, R4, 0xfffffff0, RZ, 0xc0, !PT ;  /* 0xfffffff004047812 */ /* 0x000fea00078ec0ff */
[----:B------:R-:W-:Y:S05]  /*247f0*/  IMAD.IADD R4, R3, 0x1, -R4 ;  /* 0x0000000103047824 */ /* 0x000fea00078e0a04 */
[----:B------:R-:W-:Y:S04]  /*24800*/  SHF.R.S32.HI R184, RZ, 0x1f, R4 ;  /* 0x0000001fffb87819 */ /* 0x000fe80000011404 */
[----:B------:R-:W-:Y:S04]  /*24810*/  LEA.HI R184, R184, R4, RZ, 0x3 ;  /* 0x00000004b8b87211 */ /* 0x000fe800078f18ff */
[----:B------:R-:W-:Y:S05]  /*24820*/  LOP3.LUT R184, R184, 0xfffffff8, RZ, 0xc0, !PT ;  /* 0xfffffff8b8b87812 */ /* 0x000fea00078ec0ff */
[----:B------:R-:W-:Y:S02]  /*24830*/  IMAD.IADD R184, R4, 0x1, -R184 ;  /* 0x0000000104b87824 */ /* 0x000fe400078e0ab8 */
[C---:B-1----:R-:W-:Y:S03]  /*24840*/  HMMA.16816.F32.BF16 R4, R32.reuse, R8, RZ ;  /* 0x000000082004723c */ /* 0x042fe600000418ff */
[----:B------:R-:W-:Y:S04]  /*24850*/  LOP3.LUT P0, RZ, R184, 0x2, RZ, 0xc0, !PT ;  /* 0x00000002b8ff7812 */ /* 0x000fe8000780c0ff */
[----:B------:R-:W-:Y:S01]  /*24860*/  SEL R166, R166, 0xfffffff0, !P0 ;  /* 0xfffffff0a6a67807 */ /* 0x000fe20004000000 */
[C---:B------:R-:W-:Y:S01]  /*24870*/  HMMA.16816.F32.BF16 R8, R32.reuse, R10, RZ ;  /* 0x0000000a2008723c */ /* 0x040fe200000418ff */
[----:B------:R-:W-:Y:S03]  /*24880*/  LOP3.LUT P0, RZ, R184, 0x4, RZ, 0xc0, !PT ;  /* 0x00000004b8ff7812 */ /* 0x000fe6000780c0ff */
[--C-:B------:R-:W-:Y:S01]  /*24890*/  IMAD R166, R166, 0x2, R214.reuse ;  /* 0x00000002a6a67824 */ /* 0x100fe200078e02d6 */
[----:B------:R-:W-:Y:S02]  /*248a0*/  SEL R220, R220, 0xffffffe0, !P0 ;  /* 0xffffffe0dcdc7807 */ /* 0x000fe40004000000 */
[----:B------:R-:W-:Y:S01]  /*248b0*/  ISETP.GT.AND P0, PT, R237, R225, PT ;  /* 0x000000e1ed00720c */ /* 0x000fe20003f04270 */
[C---:B------:R-:W-:Y:S01]  /*248c0*/  HMMA.16816.F32.BF16 R12, R32.reuse, R16, RZ ;  /* 0x00000010200c723c */ /* 0x040fe200000418ff */
[----:B------:R-:W1:Y:S03]  /*248d0*/  LDSM.16.M88.4 R172, [R166] ;  /* 0x00000000a6ac783b */ /* 0x000e660000000200 */
[C---:B------:R-:W-:Y:S02]  /*248e0*/  IMAD R219, R220.reuse, 0x2, R214 ;  /* 0x00000002dcdb7824 */ /* 0x040fe400078e02d6 */
[----:B------:R-:W-:Y:S02]  /*248f0*/  IMAD R220, R220, 0x2, R166 ;  /* 0x00000002dcdc7824 */ /* 0x000fe400078e02a6 */
[C---:B------:R-:W-:Y:S01]  /*24900*/  HMMA.16816.F32.BF16 R16, R32.reuse, R18, RZ ;  /* 0x000000122010723c */ /* 0x040fe200000418ff */
[----:B------:R-:W-:Y:S07]  /*24910*/  LDSM.16.M88.4 R184, [R219] ;  /* 0x00000000dbb8783b */ /* 0x000fee0000000200 */
[C---:B----4-:R-:W-:Y:S08]  /*24920*/  HMMA.16816.F32.BF16 R20, R32.reuse, R24, RZ ;  /* 0x000000182014723c */ /* 0x050ff000000418ff */
[C---:B------:R-:W-:Y:S08]  /*24930*/  HMMA.16816.F32.BF16 R24, R32.reuse, R26, RZ ;  /* 0x0000001a2018723c */ /* 0x040ff000000418ff */
[C---:B--2---:R-:W-:Y:S08]  /*24940*/  HMMA.16816.F32.BF16 R28, R32.reuse, R168, RZ ;  /* 0x000000a8201c723c */ /* 0x044ff000000418ff */
[----:B------:R-:W-:Y:S01]  /*24950*/  HMMA.16816.F32.BF16 R32, R32, R170, RZ ;  /* 0x000000aa2020723c */ /* 0x000fe200000418ff */
[----:B------:R-:W2:Y:S07]  /*24960*/  LDSM.16.M88.4 R168, [R209] ;  /* 0x00000000d1a8783b */ /* 0x000eae0000000200 */
        /* <DEDUP_REMOVED lines=9> */
[C---:B-1----:R-:W-:Y:S08]  /*24a00*/  HMMA.16816.F32.BF16 R28, R172.reuse, R176, R28 ;  /* 0x000000b0ac1c723c */ /* 0x042ff0000004181c */
[----:B------:R-:W-:Y:S01]  /*24a10*/  HMMA.16816.F32.BF16 R32, R172, R178, R32 ;  /* 0x000000b2ac20723c */ /* 0x000fe20000041820 */
[----:B------:R-:W-:Y:S05]  /*24a20*/  LDSM.16.M88.4 R172, [R220] ;  /* 0x00000000dcac783b */ /* 0x000fea0000000200 */
[----:B------:R-:W1:Y:S02]  /*24a30*/  LDSM.16.M88.4 R176, [R207] ;  /* 0x00000000cfb0783b */ /* 0x000e640000000200 */
[C---:B------:R-:W-:Y:S08]  /*24a40*/  HMMA.16816.F32.BF16 R4, R184.reuse, R188, R4 ;  /* 0x000000bcb804723c */ /* 0x040ff00000041804 */
[C---:B------:R-:W-:Y:S01]  /*24a50*/  HMMA.16816.F32.BF16 R8, R184.reuse, R190, R8 ;  /* 0x000000beb808723c */ /* 0x040fe20000041808 */
[----:B------:R-:W5:Y:S07]  /*24a60*/  LDSM.16.M88.4 R188, [R207+0x800] ;  /* 0x00080000cfbc783b */ /* 0x000f6e0000000200 */
        /* <DEDUP_REMOVED lines=8> */
[----:B------:R-:W-:Y:S05]  /*24af0*/  LDSM.16.M88.4 R168, [R214+0x2000] ;  /* 0x00200000d6a8783b */ /* 0x000fea0000000200 */
[----:B------:R-:W2:Y:S02]  /*24b00*/  LDSM.16.M88.4 R184, [R213+0xa000] ;  /* 0x00a00000d5b8783b */ /* 0x000ea40000000200 */
[C---:B-1----:R-:W-:Y:S08]  /*24b10*/  HMMA.16816.F32.BF16 R4, R172.reuse, R176, R4 ;  /* 0x000000b0ac04723c */ /* 0x042ff00000041804 */
[C---:B------:R-:W-:Y:S01]  /*24b20*/  HMMA.16816.F32.BF16 R8, R172.reuse, R178, R8 ;  /* 0x000000b2ac08723c */ /* 0x040fe20000041808 */
[----:B------:R-:W1:Y:S07]  /*24b30*/  LDSM.16.M88.4 R176, [R213+0xa800] ;  /* 0x00a80000d5b0783b */ /* 0x000e6e0000000200 */
[C---:B-----5:R-:W-:Y:S08]  /*24b40*/  HMMA.16816.F32.BF16 R12, R172.reuse, R188, R12 ;  /* 0x000000bcac0c723c */ /* 0x060ff0000004180c */
[C---:B------:R-:W-:Y:S01]  /*24b50*/  HMMA.16816.F32.BF16 R16, R172.reuse, R190, R16 ;  /* 0x000000beac10723c */ /* 0x040fe20000041810 */
[----:B------:R-:W5:Y:S07]  /*24b60*/  LDSM.16.M88.4 R188, [R213+0xb000] ;  /* 0x00b00000d5bc783b */ /* 0x000f6e0000000200 */
[C---:B------:R-:W-:Y:S08]  /*24b70*/  HMMA.16816.F32.BF16 R20, R172.reuse, R192, R20 ;  /* 0x000000c0ac14723c */ /* 0x040ff00000041814 */
[C---:B------:R-:W-:Y:S01]  /*24b80*/  HMMA.16816.F32.BF16 R24, R172.reuse, R194, R24 ;  /* 0x000000c2ac18723c */ /* 0x040fe20000041818 */
[----:B------:R-:W-:Y:S07]  /*24b90*/  LDSM.16.M88.4 R192, [R206] ;  /* 0x00000000cec0783b */ /* 0x000fee0000000200 */
[C---:B----4-:R-:W-:Y:S08]  /*24ba0*/  HMMA.16816.F32.BF16 R28, R172.reuse, R180, R28 ;  /* 0x000000b4ac1c723c */ /* 0x050ff0000004181c */
[----:B------:R-:W-:Y:S01]  /*24bb0*/  HMMA.16816.F32.BF16 R32, R172, R182, R32 ;  /* 0x000000b6ac20723c */ /* 0x000fe20000041820 */
[----:B------:R-:W4:Y:S05]  /*24bc0*/  LDSM.16.M88.4 R172, [R213+0xb800] ;  /* 0x00b80000d5ac783b */ /* 0x000f2a0000000200 */
[----:B------:R-:W3:Y:S02]  /*24bd0*/  LDSM.16.M88.4 R180, [R166+0x2000] ;  /* 0x00200000a6b4783b */ /* 0x000ee40000000200 */
[C---:B--2---:R-:W-:Y:S08]  /*24be0*/  HMMA.16816.F32.BF16 R4, R168.reuse, R184, R4 ;  /* 0x000000b8a804723c */ /* 0x044ff00000041804 */
[C---:B------:R-:W-:Y:S01]  /*24bf0*/  HMMA.16816.F32.BF16 R8, R168.reuse, R186, R8 ;  /* 0x000000baa808723c */ /* 0x040fe20000041808 */
[----:B------:R-:W2:Y:S07]  /*24c00*/  LDSM.16.M88.4 R184, [R205] ;  /* 0x00000000cdb8783b */ /* 0x000eae0000000200 */
[C---:B-1----:R-:W-:Y:S08]  /*24c10*/  HMMA.16816.F32.BF16 R12, R168.reuse, R176, R12 ;  /* 0x000000b0a80c723c */ /* 0x042ff0000004180c */
[C---:B------:R-:W-:Y:S01]  /*24c20*/  HMMA.16816.F32.BF16 R16, R168.reuse, R178, R16 ;  /* 0x000000b2a810723c */ /* 0x040fe20000041810 */
[----:B------:R-:W-:Y:S07]  /*24c30*/  LDSM.16.M88.4 R176, [R219+0x2000] ;  /* 0x00200000dbb0783b */ /* 0x000fee0000000200 */
[C---:B-----5:R-:W-:Y:S08]  /*24c40*/  HMMA.16816.F32.BF16 R20, R168.reuse, R188, R20 ;  /* 0x000000bca814723c */ /* 0x060ff00000041814 */
[C---:B------:R-:W-:Y:S01]  /*24c50*/  HMMA.16816.F32.BF16 R24, R168.reuse, R190, R24 ;  /* 0x000000bea818723c */ /* 0x040fe20000041818 */
[----:B------:R-:W-:Y:S07]  /*24c60*/  LDSM.16.M88.4 R188, [R211+0xa000] ;  /* 0x00a00000d3bc783b */ /* 0x000fee0000000200 */
[C---:B----4-:R-:W-:Y:S08]  /*24c70*/  HMMA.16816.F32.BF16 R28, R168.reuse, R172, R28 ;  /* 0x000000aca81c723c */ /* 0x050ff0000004181c */
[----:B------:R-:W-:Y:S01]  /*24c80*/  HMMA.16816.F32.BF16 R32, R168, R174, R32 ;  /* 0x000000aea820723c */ /* 0x000fe20000041820 */
[----:B------:R-:W1:Y:S05]  /*24c90*/  LDSM.16.M88.4 R168, [R204] ;  /* 0x00000000cca8783b */ /* 0x000e6a0000000200 */
[----:B------:R-:W4:Y:S02]  /*24ca0*/  LDSM.16.M88.4 R172, [R203] ;  /* 0x00000000cbac783b */ /* 0x000f240000000200 */
        /* <DEDUP_REMOVED lines=9> */
[C---:B----4-:R-:W-:Y:S08]  /*24d40*/  HMMA.16816.F32.BF16 R28, R180.reuse, R172, R28 ;  /* 0x000000acb41c723c */ /* 0x050ff0000004181c */
[----:B------:R-:W-:Y:S01]  /*24d50*/  HMMA.16816.F32.BF16 R32, R180, R174, R32 ;  /* 0x000000aeb420723c */ /* 0x000fe20000041820 */
[----:B------:R-:W-:Y:S05]  /*24d60*/  LDSM.16.M88.4 R172, [R220+0x2000] ;  /* 0x00200000dcac783b */ /* 0x000fea0000000200 */
[----:B------:R-:W4:Y:S02]  /*24d70*/  LDSM.16.M88.4 R180, [R207+0x2000] ;  /* 0x00200000cfb4783b */ /* 0x000f240000000200 */
[C---:B------:R-:W-:Y:S08]  /*24d80*/  HMMA.16816.F32.BF16 R4, R176.reuse, R188, R4 ;  /* 0x000000bcb004723c */ /* 0x040ff00000041804 */
[C---:B------:R-:W-:Y:S01]  /*24d90*/  HMMA.16816.F32.BF16 R8, R176.reuse, R190, R8 ;  /* 0x000000beb008723c */ /* 0x040fe20000041808 */
[----:B------:R-:W5:Y:S07]  /*24da0*/  LDSM.16.M88.4 R188, [R207+0x2800] ;  /* 0x00280000cfbc783b */ /* 0x000f6e0000000200 */
[C---:B---3--:R-:W-:Y:S08]  /*24db0*/  HMMA.16816.F32.BF16 R12, R176.reuse, R192, R12 ;  /* 0x000000c0b00c723c */ /* 0x048ff0000004180c */
[C---:B------:R-:W-:Y:S01]  /*24dc0*/  HMMA.16816.F32.BF16 R16, R176.reuse, R194, R16 ;  /* 0x000000c2b010723c */ /* 0x040fe20000041810 */
[----:B------:R-:W3:Y:S07]  /*24dd0*/  LDSM.16.M88.4 R192, [R207+0x3000] ;  /* 0x00300000cfc0783b */ /* 0x000eee0000000200 */
[C---:B--2---:R-:W-:Y:S08]  /*24de0*/  HMMA.16816.F32.BF16 R20, R176.reuse, R184, R20 ;  /* 0x000000b8b014723c */ /* 0x044ff00000041814 */
[C---:B------:R-:W-:Y:S01]  /*24df0*/  HMMA.16816.F32.BF16 R24, R176.reuse, R186, R24 ;  /* 0x000000bab018723c */ /* 0x040fe20000041818 */
[----:B------:R-:W2:Y:S07]  /*24e00*/  LDSM.16.M88.4 R184, [R207+0x3800] ;  /* 0x00380000cfb8783b */ /* 0x000eae0000000200 */
[C---:B-1----:R-:W-:Y:S08]  /*24e10*/  HMMA.16816.F32.BF16 R28, R176.reuse, R168, R28 ;  /* 0x000000a8b01c723c */ /* 0x042ff0000004181c */
[----:B------:R-:W-:Y:S01]  /*24e20*/  HMMA.16816.F32.BF16 R32, R176, R170, R32 ;  /* 0x000000aab020723c */ /* 0x000fe20000041820 */
[----:B------:R-:W-:Y:S05]  /*24e30*/  LDSM.16.M88.4 R168, [R214+0x4000] ;  /* 0x00400000d6a8783b */ /* 0x000fea0000000200 */
[----:B------:R-:W1:Y:S02]  /*24e40*/  LDSM.16.M88.4 R176, [R213+0xc000] ;  /* 0x00c00000d5b0783b */ /* 0x000e640000000200 */
[C---:B----4-:R-:W-:Y:S08]  /*24e50*/  HMMA.16816.F32.BF16 R4, R172.reuse, R180, R4 ;  /* 0x000000b4ac04723c */ /* 0x050ff00000041804 */
[C---:B------:R-:W-:Y:S01]  /*24e60*/  HMMA.16816.F32.BF16 R8, R172.reuse, R182, R8 ;  /* 0x000000b6ac08723c */ /* 0x040fe20000041808 */
[----:B------:R-:W4:Y:S07]  /*24e70*/  LDSM.16.M88.4 R180, [R213+0xc800] ;  /* 0x00c80000d5b4783b */ /* 0x000f2e0000000200 */
[C---:B-----5:R-:W-:Y:S08]  /*24e80*/  HMMA.16816.F32.BF16 R12, R172.reuse, R188, R12 ;  /* 0x000000bcac0c723c */ /* 0x060ff0000004180c */
[C---:B------:R-:W-:Y:S01]  /*24e90*/  HMMA.16816.F32.BF16 R16, R172.reuse, R190, R16 ;  /* 0x000000beac10723c */ /* 0x040fe20000041810 */
[----:B------:R-:W5:Y:S07]  /*24ea0*/  LDSM.16.M88.4 R188, [R213+0xd000] ;  /* 0x00d00000d5bc783b */ /* 0x000f6e0000000200 */
[C---:B---3--:R-:W-:Y:S08]  /*24eb0*/  HMMA.16816.F32.BF16 R20, R172.reuse, R192, R20 ;  /* 0x000000c0ac14723c */ /* 0x048ff00000041814 */
[C---:B------:R-:W-:Y:S01]  /*24ec0*/  HMMA.16816.F32.BF16 R24, R172.reuse, R194, R24 ;  /* 0x000000c2ac18723c */ /* 0x040fe20000041818 */
[----:B------:R-:W3:Y:S07]  /*24ed0*/  LDSM.16.M88.4 R192, [R213+0xd800] ;  /* 0x00d80000d5c0783b */ /* 0x000eee0000000200 */
[C---:B--2---:R-:W-:Y:S08]  /*24ee0*/  HMMA.16816.F32.BF16 R28, R172.reuse, R184, R28 ;  /* 0x000000b8ac1c723c */ /* 0x044ff0000004181c */
[----:B------:R-:W-:Y:S01]  /*24ef0*/  HMMA.16816.F32.BF16 R32, R172, R186, R32 ;  /* 0x000000baac20723c */ /* 0x000fe20000041820 */
[----:B------:R-:W-:Y:S05]  /*24f00*/  LDSM.16.M88.4 R172, [R166+0x4000] ;  /* 0x00400000a6ac783b */ /* 0x000fea0000000200 */
[----:B------:R-:W2:Y:S02]  /*24f10*/  LDSM.16.M88.4 R184, [R202] ;  /* 0x00000000cab8783b */ /* 0x000ea40000000200 */
[C---:B-1----:R-:W-:Y:S08]  /*24f20*/  HMMA.16816.F32.BF16 R4, R168.reuse, R176, R4 ;  /* 0x000000b0a804723c */ /* 0x042ff00000041804 */
[C---:B------:R-:W-:Y:S01]  /*24f30*/  HMMA.16816.F32.BF16 R8, R168.reuse, R178, R8 ;  /* 0x000000b2a808723c */ /* 0x040fe20000041808 */
[----:B------:R-:W1:Y:S07]  /*24f40*/  LDSM.16.M88.4 R176, [R201] ;  /* 0x00000000c9b0783b */ /* 0x000e6e0000000200 */
[C---:B----4-:R-:W-:Y:S08]  /*24f50*/  HMMA.16816.F32.BF16 R12, R168.reuse, R180, R12 ;  /* 0x000000b4a80c723c */ /* 0x050ff0000004180c */
[C---:B------:R-:W-:Y:S01]  /*24f60*/  HMMA.16816.F32.BF16 R16, R168.reuse, R182, R16 ;  /* 0x000000b6a810723c */ /* 0x040fe20000041810 */
[----:B------:R-:W4:Y:S07]  /*24f70*/  LDSM.16.M88.4 R180, [R200] ;  /* 0x00000000c8b4783b */ /* 0x000f2e0000000200 */
[C---:B-----5:R-:W-:Y:S08]  /*24f80*/  HMMA.16816.F32.BF16 R20, R168.reuse, R188, R20 ;  /* 0x000000bca814723c */ /* 0x060ff00000041814 */
[C---:B------:R-:W-:Y:S01]  /*24f90*/  HMMA.16816.F32.BF16 R24, R168.reuse, R190, R24 ;  /* 0x000000bea818723c */ /* 0x040fe20000041818 */
[----:B------:R-:W-:Y:S07]  /*24fa0*/  LDSM.16.M88.4 R188, [R219+0x4000] ;  /* 0x00400000dbbc783b */ /* 0x000fee0000000200 */
[C---:B---3--:R-:W-:Y:S08]  /*24fb0*/  HMMA.16816.F32.BF16 R28, R168.reuse, R192, R28 ;  /* 0x000000c0a81c723c */ /* 0x048ff0000004181c */
[----:B------:R-:W-:Y:S01]  /*24fc0*/  HMMA.16816.F32.BF16 R32, R168, R194, R32 ;  /* 0x000000c2a820723c */ /* 0x000fe20000041820 */
[----:B------:R-:W3:Y:S05]  /*24fd0*/  LDSM.16.M88.4 R168, [R199] ;  /* 0x00000000c7a8783b */ /* 0x000eea0000000200 */
[----:B------:R-:W5:Y:S02]  /*24fe0*/  LDSM.16.M88.4 R192, [R211+0xc000] ;  /* 0x00c00000d3c0783b */ /* 0x000f640000000200 */
[C---:B--2---:R-:W-:Y:S08]  /*24ff0*/  HMMA.16816.F32.BF16 R4, R172.reuse, R184, R4 ;  /* 0x000000b8ac04723c */ /* 0x044ff00000041804 */
[C---:B------:R-:W-:Y:S01]  /*25000*/  HMMA.16816.F32.BF16 R8, R172.reuse, R186, R8 ;  /* 0x000000baac08723c */ /* 0x040fe20000041808 */
[----:B------:R-:W2:Y:S07]  /*25010*/  LDSM.16.M88.4 R184, [R211+0xc800] ;  /* 0x00c80000d3b8783b */ /* 0x000eae0000000200 */
[C---:B-1----:R-:W-:Y:S08]  /*25020*/  HMMA.16816.F32.BF16 R12, R172.reuse, R176, R12 ;  /* 0x000000b0ac0c723c */ /* 0x042ff0000004180c */
[C---:B------:R-:W-:Y:S01]  /*25030*/  HMMA.16816.F32.BF16 R16, R172.reuse, R178, R16 ;  /* 0x000000b2ac10723c */ /* 0x040fe20000041810 */
[----:B------:R-:W-:Y:S07]  /*25040*/  LDSM.16.M88.4 R176, [R220+0x4000] ;  /* 0x00400000dcb0783b */ /* 0x000fee0000000200 */
[C---:B----4-:R-:W-:Y:S08]  /*25050*/  HMMA.16816.F32.BF16 R20, R172.reuse, R180, R20 ;  /* 0x000000b4ac14723c */ /* 0x050ff00000041814 */
[C---:B------:R-:W-:Y:S01]  /*25060*/  HMMA.16816.F32.BF16 R24, R172.reuse, R182, R24 ;  /* 0x000000b6ac18723c */ /* 0x040fe20000041818 */
[----:B------:R-:W-:Y:S07]  /*25070*/  LDSM.16.M88.4 R180, [R207+0x4000] ;  /* 0x00400000cfb4783b */ /* 0x000fee0000000200 */
[C---:B---3--:R-:W-:Y:S08]  /*25080*/  HMMA.16816.F32.BF16 R28, R172.reuse, R168, R28 ;  /* 0x000000a8ac1c723c */ /* 0x048ff0000004181c */
[----:B------:R-:W-:Y:S01]  /*25090*/  HMMA.16816.F32.BF16 R32, R172, R170, R32 ;  /* 0x000000aaac20723c */ /* 0x000fe20000041820 */
[----:B------:R-:W1:Y:S05]  /*250a0*/  LDSM.16.M88.4 R168, [R211+0xd000] ;  /* 0x00d00000d3a8783b */ /* 0x000e6a0000000200 */
[----:B------:R-:W3:Y:S02]  /*250b0*/  LDSM.16.M88.4 R172, [R211+0xd800] ;  /* 0x00d80000d3ac783b */ /* 0x000ee40000000200 */
[C---:B-----5:R-:W-:Y:S08]  /*250c0*/  HMMA.16816.F32.BF16 R4, R188.reuse, R192, R4 ;  /* 0x000000c0bc04723c */ /* 0x060ff00000041804 */
[C---:B------:R-:W-:Y:S01]  /*250d0*/  HMMA.16816.F32.BF16 R8, R188.reuse, R194, R8 ;  /* 0x000000c2bc08723c */ /* 0x040fe20000041808 */
[----:B------:R-:W4:Y:S07]  /*250e0*/  LDSM.16.M88.4 R192, [R207+0x4800] ;  /* 0x00480000cfc0783b */ /* 0x000f2e0000000200 */
[C---:B--2---:R-:W-:Y:S08]  /*250f0*/  HMMA.16816.F32.BF16 R12, R188.reuse, R184, R12 ;  /* 0x000000b8bc0c723c */ /* 0x044ff0000004180c */
[C---:B------:R-:W-:Y:S01]  /*25100*/  HMMA.16816.F32.BF16 R16, R188.reuse, R186, R16 ;  /* 0x000000babc10723c */ /* 0x040fe20000041810 */
[----:B------:R-:W2:Y:S07]  /*25110*/  LDSM.16.M88.4 R184, [R207+0x5000] ;  /* 0x00500000cfb8783b */ /* 0x000eae0000000200 */
[C---:B-1----:R-:W-:Y:S08]  /*25120*/  HMMA.16816.F32.BF16 R20, R188.reuse, R168, R20 ;  /* 0x000000a8bc14723c */ /* 0x042ff00000041814 */
[C---:B------:R-:W-:Y:S01]  /*25130*/  HMMA.16816.F32.BF16 R24, R188.reuse, R170, R24 ;  /* 0x000000aabc18723c */ /* 0x040fe20000041818 */
[----:B------:R-:W1:Y:S07]  /*25140*/  LDSM.16.M88.4 R168, [R207+0x5800] ;  /* 0x00580000cfa8783b */ /* 0x000e6e0000000200 */
[C---:B---3--:R-:W-:Y:S08]  /*25150*/  HMMA.16816.F32.BF16 R28, R188.reuse, R172, R28 ;  /* 0x000000acbc1c723c */ /* 0x048ff0000004181c */
[----:B------:R-:W-:Y:S01]  /*25160*/  HMMA.16816.F32.BF16 R32, R188, R174, R32 ;  /* 0x000000aebc20723c */ /* 0x000fe20000041820 */
[----:B------:R-:W-:Y:S05]  /*25170*/  LDSM.16.M88.4 R172, [R214+0x6000] ;  /* 0x00600000d6ac783b */ /* 0x000fea0000000200 */
[----:B------:R-:W-:Y:S02]  /*25180*/  LDSM.16.M88.4 R188, [R213+0xe800] ;  /* 0x00e80000d5bc783b */ /* 0x000fe40000000200 */
[C---:B------:R-:W-:Y:S08]  /*25190*/  HMMA.16816.F32.BF16 R4, R176.reuse, R180, R4 ;  /* 0x000000b4b004723c */ /* 0x040ff00000041804 */
[C---:B------:R-:W-:Y:S01]  /*251a0*/  HMMA.16816.F32.BF16 R8, R176.reuse, R182, R8 ;  /* 0x000000b6b008723c */ /* 0x040fe20000041808 */
[----:B------:R-:W3:Y:S07]  /*251b0*/  LDSM.16.M88.4 R180, [R213+0xe000] ;  /* 0x00e00000d5b4783b */ /* 0x000eee0000000200 */
[C---:B----4-:R-:W-:Y:S08]  /*251c0*/  HMMA.16816.F32.BF16 R12, R176.reuse, R192, R12 ;  /* 0x000000c0b00c723c */ /* 0x050ff0000004180c */
[C---:B------:R-:W-:Y:S01]  /*251d0*/  HMMA.16816.F32.BF16 R16, R176.reuse, R194, R16 ;  /* 0x000000c2b010723c */ /* 0x040fe20000041810 */
[----:B------:R-:W4:Y:S07]  /*251e0*/  LDSM.16.M88.4 R192, [R213+0xf000] ;  /* 0x00f00000d5c0783b */ /* 0x000f2e0000000200 */
[C---:B--2---:R-:W-:Y:S08]  /*251f0*/  HMMA.16816.F32.BF16 R20, R176.reuse, R184, R20 ;  /* 0x000000b8b014723c */ /* 0x044ff00000041814 */
[C---:B------:R-:W-:Y:S01]  /*25200*/  HMMA.16816.F32.BF16 R24, R176.reuse, R186, R24 ;  /* 0x000000bab018723c */ /* 0x040fe20000041818 */
[----:B------:R-:W2:Y:S07]  /*25210*/  LDSM.16.M88.4 R184, [R213+0xf800] ;  /* 0x00f80000d5b8783b */ /* 0x000eae0000000200 */
[C---:B-1----:R-:W-:Y:S08]  /*25220*/  HMMA.16816.F32.BF16 R28, R176.reuse, R168, R28 ;  /* 0x000000a8b01c723c */ /* 0x042ff0000004181c */
[----:B------:R-:W-:Y:S01]  /*25230*/  HMMA.16816.F32.BF16 R32, R176, R170, R32 ;  /* 0x000000aab020723c */ /* 0x000fe20000041820 */
[----:B------:R-:W-:Y:S05]  /*25240*/  LDSM.16.M88.4 R168, [R166+0x6000] ;  /* 0x00600000a6a8783b */ /* 0x000fea0000000200 */
[----:B------:R-:W1:Y:S02]  /*25250*/  LDSM.16.M88.4 R176, [R198] ;  /* 0x00000000c6b0783b */ /* 0x000e640000000200 */
[C---:B---3--:R-:W-:Y:S08]  /*25260*/  HMMA.16816.F32.BF16 R4, R172.reuse, R180, R4 ;  /* 0x000000b4ac04723c */ /* 0x048ff00000041804 */
[C---:B------:R-:W-:Y:S01]  /*25270*/  HMMA.16816.F32.BF16 R8, R172.reuse, R182, R8 ;  /* 0x000000b6ac08723c */ /* 0x040fe20000041808 */
[----:B------:R-:W3:Y:S07]  /*25280*/  LDSM.16.M88.4 R180, [R197] ;  /* 0x00000000c5b4783b */ /* 0x000eee0000000200 */
[C---:B------:R-:W-:Y:S08]  /*25290*/  HMMA.16816.F32.BF16 R12, R172.reuse, R188, R12 ;  /* 0x000000bcac0c723c */ /* 0x040ff0000004180c */
[C---:B------:R-:W-:Y:S01]  /*252a0*/  HMMA.16816.F32.BF16 R16, R172.reuse, R190, R16 ;  /* 0x000000beac10723c */ /* 0x040fe20000041810 */
[----:B------:R-:W5:Y:S07]  /*252b0*/  LDSM.16.M88.4 R188, [R196] ;  /* 0x00000000c4bc783b */ /* 0x000f6e0000000200 */
[C---:B----4-:R-:W-:Y:S08]  /*252c0*/  HMMA.16816.F32.BF16 R20, R172.reuse, R192, R20 ;  /* 0x000000c0ac14723c */ /* 0x050ff00000041814 */
[C---:B------:R-:W-:Y:S01]  /*252d0*/  HMMA.16816.F32.BF16 R24, R172.reuse, R194, R24 ;  /* 0x000000c2ac18723c */ /* 0x040fe20000041818 */
[----:B------:R-:W4:Y:S07]  /*252e0*/  LDSM.16.M88.4 R192, [R167] ;  /* 0x00000000a7c0783b */ /* 0x000f2e0000000200 */
[C---:B--2---:R-:W-:Y:S08]  /*252f0*/  HMMA.16816.F32.BF16 R28, R172.reuse, R184, R28 ;  /* 0x000000b8ac1c723c */ /* 0x044ff0000004181c */
[----:B------:R-:W-:Y:S01]  /*25300*/  HMMA.16816.F32.BF16 R32, R172, R186, R32 ;  /* 0x000000baac20723c */ /* 0x000fe20000041820 */
[----:B------:R-:W-:Y:S05]  /*25310*/  LDSM.16.M88.4 R172, [R219+0x6000] ;  /* 0x00600000dbac783b */ /* 0x000fea0000000200 */
        /* <DEDUP_REMOVED lines=8> */
[C---:B------:R-:W-:Y:S01]  /*253a0*/  HMMA.16816.F32.BF16 R24, R168.reuse, R190, R24 ;  /* 0x000000bea818723c */ /* 0x040fe20000041818 */
[----:B------:R-:W-:Y:S07]  /*253b0*/  LDSM.16.M88.4 R188, [R220+0x6000] ;  /* 0x00600000dcbc783b */ /* 0x000fee0000000200 */
[C---:B----4-:R-:W-:Y:S08]  /*253c0*/  HMMA.16816.F32.BF16 R28, R168.reuse, R192, R28 ;  /* 0x000000c0a81c723c */ /* 0x050ff0000004181c */
[----:B------:R-:W-:Y:S01]  /*253d0*/  HMMA.16816.F32.BF16 R32, R168, R194, R32 ;  /* 0x000000c2a820723c */ /* 0x000fe20000041820 */
[----:B------:R-:W4:Y:S05]  /*253e0*/  LDSM.16.M88.4 R168, [R211+0xf800] ;  /* 0x00f80000d3a8783b */ /* 0x000f2a0000000200 */
[----:B------:R-:W5:Y:S02]  /*253f0*/  LDSM.16.M88.4 R192, [R207+0x6000] ;  /* 0x00600000cfc0783b */ /* 0x000f640000000200 */
[C---:B--2---:R-:W-:Y:S08]  /*25400*/  HMMA.16816.F32.BF16 R4, R172.reuse, R184, R4 ;  /* 0x000000b8ac04723c */ /* 0x044ff00000041804 */
[C---:B------:R-:W-:Y:S08]  /*25410*/  HMMA.16816.F32.BF16 R8, R172.reuse, R186, R8 ;  /* 0x000000baac08723c */ /* 0x040ff00000041808 */
[C---:B-1----:R-:W-:Y:S08]  /*25420*/  HMMA.16816.F32.BF16 R12, R172.reuse, R176, R12 ;  /* 0x000000b0ac0c723c */ /* 0x042ff0000004180c */
[C---:B------:R-:W-:Y:S08]  /*25430*/  HMMA.16816.F32.BF16 R16, R172.reuse, R178, R16 ;  /* 0x000000b2ac10723c */ /* 0x040ff00000041810 */
[C---:B---3--:R-:W-:Y:S08]  /*25440*/  HMMA.16816.F32.BF16 R20, R172.reuse, R180, R20 ;  /* 0x000000b4ac14723c */ /* 0x048ff00000041814 */
[C---:B------:R-:W-:Y:S08]  /*25450*/  HMMA.16816.F32.BF16 R24, R172.reuse, R182, R24 ;  /* 0x000000b6ac18723c */ /* 0x040ff00000041818 */
[C---:B----4-:R-:W-:Y:S08]  /*25460*/  HMMA.16816.F32.BF16 R28, R172.reuse, R168, R28 ;  /* 0x000000a8ac1c723c */ /* 0x050ff0000004181c */
[----:B------:R-:W-:Y:S01]  /*25470*/  HMMA.16816.F32.BF16 R32, R172, R170, R32 ;  /* 0x000000aaac20723c */ /* 0x000fe20000041820 */
[----:B------:R-:W1:Y:S07]  /*25480*/  LDSM.16.M88.4 R168, [R207+0x6800] ;  /* 0x00680000cfa8783b */ /* 0x000e6e0000000200 */
[C---:B-----5:R-:W-:Y:S08]  /*25490*/  HMMA.16816.F32.BF16 R4, R188.reuse, R192, R4 ;  /* 0x000000c0bc04723c */ /* 0x060ff00000041804 */
[C---:B------:R-:W-:Y:S11]  /*254a0*/  HMMA.16816.F32.BF16 R8, R188.reuse, R194, R8 ;  /* 0x000000c2bc08723c */ /* 0x040ff60000041808 */
[----:B------:R-:W-:Y:S05]  /*254b0*/  @!UPT UIADD3 URZ, URZ, URZ, URZ ;  /* 0x0000003f3f3ff290 */ /* 0x000fea000fffe03f */
        /* <DEDUP_REMOVED lines=15> */
[-C--:B------:R-:W-:Y:S07]  /*255b0*/  FMUL.FTZ R13, R13, R250.reuse ;  /* 0x000000fa0d0d7220 */ /* 0x080fee0000410000 */
        /* <DEDUP_REMOVED lines=8> */
[----:B------:R-:W-:Y:S04]  /*25640*/  DEPBAR.LE SB0, 0x0 ;  /* 0x000080000000791a */ /* 0x000fe80000000000 */
[----:B------:R-:W-:Y:S01]  /*25650*/  BAR.SYNC.DEFER_BLOCKING 0x0 ;  /* 0x0000000000007b1d */ /* 0x000fe20000010000 */
[C---:B----4-:R-:W-:Y:S05]  /*25660*/  HMMA.16816.F32.BF16 R20, R188.reuse, R4, R20 ;  /* 0x00000004bc14723c */ /* 0x050fea0000041814 */
[-C--:B-1----:R-:W-:Y:S02]  /*25670*/  FMUL.FTZ R12, R14, R250.reuse ;  /* 0x000000fa0e0c7220 */ /* 0x082fe40000410000 */
[-C--:B------:R-:W-:Y:S01]  /*25680*/  FMUL.FTZ R14, R16, R250.reuse ;  /* 0x000000fa100e7220 */ /* 0x080fe20000410000 */
[C---:B------:R-:W-:Y:S03]  /*25690*/  HMMA.16816.F32.BF16 R24, R188.reuse, R6, R24 ;  /* 0x00000006bc18723c */ /* 0x040fe60000041818 */
[----:B------:R-:W1:Y:S01]  /*256a0*/  MUFU.TANH R12, R12 ;  /* 0x0000000c000c7308 */ /* 0x000e620000002400 */
[-C--:B------:R-:W-:Y:S02]  /*256b0*/  FMUL.FTZ R4, R18, R250.reuse ;  /* 0x000000fa12047220 */ /* 0x080fe40000410000 */
[-C--:B--2---:R-:W-:Y:S02]  /*256c0*/  FMUL.FTZ R13, R15, R250.reuse ;  /* 0x000000fa0f0d7220 */ /* 0x084fe40000410000 */
[-C--:B------:R-:W-:Y:S04]  /*256d0*/  FMUL.FTZ R15, R17, R250.reuse ;  /* 0x000000fa110f7220 */ /* 0x080fe80000410000 */
[-C--:B------:R-:W-:Y:S01]  /*256e0*/  FMUL.FTZ R5, R19, R250.reuse ;  /* 0x000000fa13057220 */ /* 0x080fe20000410000 */
[----:B------:R-:W2:Y:S03]  /*256f0*/  MUFU.TANH R13, R13 ;  /* 0x0000000d000d7308 */ /* 0x000ea60000002400 */
[-C--:B------:R-:W-:Y:S02]  /*25700*/  FMUL.FTZ R16, R20, R250.reuse ;  /* 0x000000fa14107220 */ /* 0x080fe40000410000 */
[-C--:B------:R-:W-:Y:S02]  /*25710*/  FMUL.FTZ R18, R21, R250.reuse ;  /* 0x000000fa15127220 */ /* 0x080fe40000410000 */
[-C--:B------:R-:W-:Y:S02]  /*25720*/  FMUL.FTZ R17, R22, R250.reuse ;  /* 0x000000fa16117220 */ /* 0x080fe40000410000 */
[-C--:B------:R-:W-:Y:S01]  /*25730*/  FMUL.FTZ R6, R23, R250.reuse ;  /* 0x000000fa17067220 */ /* 0x080fe20000410000 */
[----:B------:R-:W4:Y:S01]  /*25740*/  MUFU.TANH R14, R14 ;  /* 0x0000000e000e7308 */ /* 0x000f220000002400 */
[-C--:B------:R-:W-:Y:S01]  /*25750*/  FMUL.FTZ R19, R24, R250.reuse ;  /* 0x000000fa18137220 */ /* 0x080fe20000410000 */
[C---:B-----5:R-:W-:Y:S03]  /*25760*/  HMMA.16816.F32.BF16 R28, R188.reuse, R8, R28 ;  /* 0x00000008bc1c723c */ /* 0x060fe6000004181c */
[-C--:B------:R-:W-:Y:S02]  /*25770*/  FMUL.FTZ R20, R25, R250.reuse ;  /* 0x000000fa19147220 */ /* 0x080fe40000410000 */
[-C--:B------:R-:W-:Y:S03]  /*25780*/  FMUL.FTZ R7, R27, R250.reuse ;  /* 0x000000fa1b077220 */ /* 0x080fe60000410000 */
[----:B------:R-:W1:Y:S01]  /*25790*/  MUFU.TANH R15, R15 ;  /* 0x0000000f000f7308 */ /* 0x000e620000002400 */
[----:B------:R-:W-:Y:S03]  /*257a0*/  HMMA.16816.F32.BF16 R32, R188, R10, R32 ;  /* 0x0000000abc20723c */ /* 0x000fe60000041820 */
[-C--:B------:R-:W-:Y:S04]  /*257b0*/  FMUL.FTZ R8, R26, R250.reuse ;  /* 0x000000fa1a087220 */ /* 0x080fe80000410000 */
[----:B------:R-:W-:Y:S02]  /*257c0*/  IMAD.MOV.U32 R189, RZ, RZ, R248 ;  /* 0x000000ffffbd7224 */ /* 0x000fe400078e00f8 */
[----:B------:R-:W1:Y:S03]  /*257d0*/  MUFU.TANH R4, R4 ;  /* 0x0000000400047308 */ /* 0x000e660000002400 */
[----:B------:R-:W-:Y:S03]  /*257e0*/  IMAD.MOV.U32 R188, RZ, RZ, R249 ;  /* 0x000000ffffbc7224 */ /* 0x000fe600078e00f9 */
        /* <DEDUP_REMOVED lines=9> */
[----:B------:R-:W-:Y:S09]  /*25880*/  FMUL.FTZ R26, R35, R250 ;  /* 0x000000fa231a7220 */ /* 0x000ff20000410000 */
        /* <DEDUP_REMOVED lines=29> */
[----:B------:R-:W2:Y:S01]  /*25a60*/  I2F.RP R178, R30 ;  /* 0x0000001e00b27306 */ /* 0x000ea20000209400 */
[-C--:B------:R-:W-:Y:S02]  /*25a70*/  LOP3.LUT R21, R21, R34.reuse, RZ, 0x3c, !PT ;  /* 0x0000002215157212 */ /* 0x080fe400078e3cff */
[----:B------:R-:W-:Y:S01]  /*25a80*/  IMAD.MOV R25, RZ, RZ, -R25 ;  /* 0x000000ffff197224 */ /* 0x000fe200078e0a19 */
[----:B------:R-:W-:Y:S06]  /*25a90*/  LOP3.LUT R32, R32, R34, RZ, 0x3c, !PT ;  /* 0x0000002220207212 */ /* 0x000fec00078e3cff */
[----:B--2---:R-:W2:Y:S02]  /*25aa0*/  MUFU.RCP R178, R178 ;  /* 0x000000b200b27308 */ /* 0x004ea40000001000 */
[----:B--2---:R-:W-:Y:S08]  /*25ab0*/  IADD3 R178, R178, 0xffffffe, RZ ;  /* 0x0ffffffeb2b27810 */ /* 0x004ff00007ffe0ff */
[----:B------:R-:W2:Y:S02]  /*25ac0*/  F2I.FTZ.U32.TRUNC.NTZ R179, R178 ;  /* 0x000000b200b37305 */ /* 0x000ea4000021f000 */
[--C-:B--2---:R-:W-:Y:S02]  /*25ad0*/  IMAD.MOV R33, RZ, RZ, -R179.reuse ;  /* 0x000000ffff217224 */ /* 0x104fe400078e0ab3 */
        /* <DEDUP_REMOVED lines=35> */
[----:B----4-:R-:W4:Y:S01]  /*25d10*/  LD.E.64 R178, [R164.64+0x20] ;  /* 0x00002004a4b27980 */ /* 0x010f22000c101b00 */
        /* <DEDUP_REMOVED lines=12> */
.L_x_7575:
[----:B------:R-:W-:Y:S02]  /*25de0*/  ULDC.64 UR4, c[0x0][0x118] ;  /* 0x0000460000047ab9 */ /* 0x000fe40000000a00 */
[----:B------:R-:W2:Y:S02]  /*25df0*/  LD.E R30, [R164.64+0x38] ;  /* 0x00003804a41e7980 */ /* 0x000ea4000c101900 */
[----:B--2---:R-:W-:Y:S04]  /*25e00*/  LEA R30, -R30, RZ, 0x6 ;  /* 0x000000ff1e1e7211 */ /* 0x004fe800078e31ff */
[----:B------:R-:W-:Y:S02]  /*25e10*/  SHF.R.S32.HI R9, RZ, 0x1f, R30 ;  /* 0x0000001fff097819 */ /* 0x000fe4000001141e */
.L_x_7576:
[----:B------:R-:W-:Y:S05]  /*25e20*/  BSYNC B0 ;  /* 0x0000000000007941 */ /* 0x000fea0003800000 */
.L_x_7574:
        /* <DEDUP_REMOVED lines=116> */
.L_x_7573:
[----:B--234-:R-:W-:Y:S05]  /*26570*/  BSYNC B1 ;  /* 0x0000000000017941 */ /* 0x01cfea0003800000 */
.L_x_7572:
[----:B------:R-:W-:Y:S01]  /*26580*/  ULDC.64 UR4, c[0x0][0x118] ;  /* 0x0000460000047ab9 */ /* 0x000fe20000000a00 */
[----:B------:R-:W-:Y:S01]  /*26590*/  SHF.L.U32 R3, R3, 0x1, RZ ;  /* 0x0000000103037819 */ /* 0x000fe200000006ff */
[----:B------:R2:W3:Y:S03]  /*265a0*/  LD.E R165, [R164.64+0xdc] ;  /* 0x0000dc04a4a57980 */ /* 0x0004e6000c101900 */
[----:B------:R-:W-:Y:S05]  /*265b0*/  LOP3.LUT R3, R3, 0x6, RZ, 0xc0, !PT ;  /* 0x0000000603037812 */ /* 0x000fea00078ec0ff */
[----:B------:R-:W-:Y:S04]  /*265c0*/  IMAD R3, R237, 0x40, R3 ;  /* 0x00000040ed037824 */ /* 0x000fe800078e0203 */
[----:B------:R-:W-:Y:S01]  /*265d0*/  IMAD.IADD R25, R242, 0x1, -R3 ;  /* 0x00000001f2197824 */ /* 0x000fe200078e0a03 */
[C---:B------:R-:W-:Y:S02]  /*265e0*/  IADD3 R177, R3.reuse, 0x20, RZ ;  /* 0x0000002003b17810 */ /* 0x040fe40007ffe0ff */
[C---:B------:R-:W-:Y:S02]  /*265f0*/  IADD3 R34, R3.reuse, 0x1, RZ ;  /* 0x0000000103227810 */ /* 0x040fe40007ffe0ff */
[----:B------:R-:W-:Y:S01]  /*26600*/  IADD3 R21, R3, 0x10, RZ ;  /* 0x0000001003157810 */ /* 0x000fe20007ffe0ff */
[----:B------:R-:W-:Y:S01]  /*26610*/  IMAD.IADD R35, R245, 0x1, -R177 ;  /* 0x00000001f5237824 */ /* 0x000fe200078e0ab1 */
[----:B------:R-:W-:Y:S02]  /*26620*/  IABS R25, R25 ;  /* 0x0000001900197213 */ /* 0x000fe40000000000 */
[----:B------:R-:W-:Y:S01]  /*26630*/  IADD3 R32, R3, 0x8, RZ ;  /* 0x0000000803207810 */ /* 0x000fe20007ffe0ff */
[----:B------:R-:W-:Y:S01]  /*26640*/  IMAD.IADD R191, R245, 0x1, -R21 ;  /* 0x00000001f5bf7824 */ /* 0x000fe200078e0a15 */
[----:B------:R-:W-:Y:S02]  /*26650*/  IABS R181, R35 ;  /* 0x0000002300b57213 */ /* 0x000fe40000000000 */
[----:B------:R-:W-:Y:S01]  /*26660*/  IADD3 R35, R3, 0x21, RZ ;  /* 0x0000002103237810 */ /* 0x000fe20007ffe0ff */
[----:B------:R-:W4:Y:S01]  /*26670*/  I2F R25, R25 ;  /* 0x0000001900197306 */ /* 0x000f220000201400 */
[C---:B------:R-:W-:Y:S01]  /*26680*/  IADD3 R9, R245.reuse, -R34, RZ ;  /* 0x80000022f5097210 */ /* 0x040fe20007ffe0ff */
[C---:B------:R-:W-:Y:S01]  /*26690*/  IMAD.IADD R185, R245.reuse, 0x1, -R32 ;  /* 0x00000001f5b97824 */ /* 0x040fe200078e0a20 */
[C---:B------:R-:W-:Y:S01]  /*266a0*/  ISETP.GE.AND P0, PT, R34.reuse, R241, PT ;  /* 0x000000f12200720c */ /* 0x040fe20003f06270 */
[C---:B--2---:R-:W-:Y:S01]  /*266b0*/  IMAD.IADD R164, R245.reuse, 0x1, -R35 ;  /* 0x00000001f5a47824 */ /* 0x044fe200078e0a23 */
[----:B------:R-:W-:Y:S02]  /*266c0*/  IADD3 R33, R245, -R3, RZ ;  /* 0x80000003f5217210 */ /* 0x000fe40007ffe0ff */
[----:B------:R-:W-:Y:S02]  /*266d0*/  ISETP.GE.AND P3, PT, R34, R244, PT ;  /* 0x000000f42200720c */ /* 0x000fe40003f66270 */
[----:B------:R-:W-:Y:S01]  /*266e0*/  IABS R164, R164 ;  /* 0x000000a400a47213 */ /* 0x000fe20000000000 */
[----:B------:R-:W-:Y:S01]  /*266f0*/  I2F R181, R181 ;  /* 0x000000b500b57306 */ /* 0x000fe20000201400 */
[----:B------:R-:W-:Y:S02]  /*26700*/  ISETP.GE.AND P1, PT, R32, R244, PT ;  /* 0x000000f42000720c */ /* 0x000fe40003f26270 */
[----:B------:R-:W-:Y:S02]  /*26710*/  IADD3 R178, R242, -R21, RZ ;  /* 0x80000015f2b27210 */ /* 0x000fe40007ffe0ff */
[----:B------:R-:W-:Y:S02]  /*26720*/  IABS R9, R9 ;  /* 0x0000000900097213 */ /* 0x000fe40000000000 */
[----:B------:R-:W-:Y:S02]  /*26730*/  ISETP.GE.AND P5, PT, R32, R241, PT ;  /* 0x000000f12000720c */ /* 0x000fe40003fa6270 */
[C---:B------:R-:W-:Y:S02]  /*26740*/  ISETP.GE.OR P0, PT, R34.reuse, R240, !P0 ;  /* 0x000000f02200720c */ /* 0x040fe40004706670 */
[----:B------:R-:W-:Y:S01]  /*26750*/  IADD3 R184, R3, 0x18, RZ ;  /* 0x0000001803b87810 */ /* 0x000fe20007ffe0ff */
[----:B------:R-:W2:Y:S01]  /*26760*/  I2F R9, R9 ;  /* 0x0000000900097306 */ /* 0x000ea20000201400 */
[----:B------:R-:W-:Y:S02]  /*26770*/  ISETP.GE.OR P3, PT, R34, R243, !P3 ;  /* 0x000000f32200720c */ /* 0x000fe40005f66670 */
[----:B------:R-:W-:Y:S01]  /*26780*/  IABS R33, R33 ;  /* 0x0000002100217213 */ /* 0x000fe20000000000 */
[----:B------:R-:W-:Y:S01]  /*26790*/  IMAD.IADD R187, R245, 0x1, -R184 ;  /* 0x00000001f5bb7824 */ /* 0x000fe200078e0ab8 */
[----:B------:R-:W-:Y:S02]  /*267a0*/  IADD3 R186, R242, -R34, RZ ;  /* 0x80000022f2ba7210 */ /* 0x000fe40007ffe0ff */
[----:B------:R-:W-:Y:S02]  /*267b0*/  IABS R191, R191 ;  /* 0x000000bf00bf7213 */ /* 0x000fe40000000000 */
[----:B------:R-:W-:Y:S01]  /*267c0*/  ISETP.GE.OR P1, PT, R32, R243, !P1 ;  /* 0x000000f32000720c */ /* 0x000fe20004f26670 */
[----:B------:R5:W-:Y:S01]  /*267d0*/  I2F R34, R164 ;  /* 0x000000a400227306 */ /* 0x000be20000201400 */
[----:B------:R-:W-:Y:S02]  /*267e0*/  IADD3 R30, R242, -R32, RZ ;  /* 0x80000020f21e7210 */ /* 0x000fe40007ffe0ff */
[----:B------:R-:W-:Y:S02]  /*267f0*/  ISETP.GE.OR P5, PT, R32, R240, !P5 ;  /* 0x000000f02000720c */ /* 0x000fe40006fa6670 */
[----:B------:R-:W-:Y:S02]  /*26800*/  IABS R32, R178 ;  /* 0x000000b200207213 */ /* 0x000fe40000000000 */
[----:B------:R-:W-:Y:S02]  /*26810*/  IADD3 R183, R3, 0x19, RZ ;  /* 0x0000001903b77810 */ /* 0x000fe40007ffe0ff */
[----:B------:R-:W-:Y:S01]  /*26820*/  IABS R187, R187 ;  /* 0x000000bb00bb7213 */ /* 0x000fe20000000000 */
[----:B------:R-:W1:Y:S01]  /*26830*/  I2F R33, R33 ;  /* 0x0000002100217306 */ /* 0x000e620000201400 */
[----:B------:R-:W-:Y:S01]  /*26840*/  IABS R185, R185 ;  /* 0x000000b900b97213 */ /* 0x000fe20000000000 */
[----:B------:R-:W-:Y:S01]  /*26850*/  IMAD.IADD R182, R245, 0x1, -R183 ;  /* 0x00000001f5b67824 */ /* 0x000fe200078e0ab7 */
[C---:B------:R-:W-:Y:S02]  /*26860*/  ISETP.GE.AND P6, PT, R3.reuse, R241, PT ;  /* 0x000000f10300720c */ /* 0x040fe40003fc6270 */
[C---:B------:R-:W-:Y:S02]  /*26870*/  IADD3 R192, R3.reuse, 0x11, RZ ;  /* 0x0000001103c07810 */ /* 0x040fe40007ffe0ff */
[----:B------:R-:W-:Y:S02]  /*26880*/  IABS R182, R182 ;  /* 0x000000b600b67213 */ /* 0x000fe40000000000 */
[C---:B------:R-:W-:Y:S01]  /*26890*/  IADD3 R31, R3.reuse, 0x9, RZ ;  /* 0x00000009031f7810 */ /* 0x040fe20007ffe0ff */
[----:B------:R1:W-:Y:S01]  /*268a0*/  I2F R178, R32 ;  /* 0x0000002000b27306 */ /* 0x0003e20000201400 */
[----:B------:R-:W-:Y:S02]  /*268b0*/  IABS R186, R186 ;  /* 0x000000ba00ba7213 */ /* 0x000fe40000000000 */
[C---:B------:R-:W-:Y:S02]  /*268c0*/  ISETP.GE.OR P6, PT, R3.reuse, R240, !P6 ;  /* 0x000000f00300720c */ /* 0x040fe400077c6670 */
[C---:B-----5:R-:W-:Y:S02]  /*268d0*/  IADD3 R164, R242.reuse, -R192, RZ ;  /* 0x800000c0f2a47210 */ /* 0x060fe40007ffe0ff */
[----:B------:R-:W-:Y:S02]  /*268e0*/  ISETP.GE.AND P4, PT, R3, R244, PT ;  /* 0x000000f40300720c */ /* 0x000fe40003f86270 */
[----:B------:R-:W-:Y:S01]  /*268f0*/  IADD3 R22, R245, -R31, RZ ;  /* 0x8000001ff5167210 */ /* 0x000fe20007ffe0ff */
[----:B------:R-:W5:Y:S01]  /*26900*/  I2F R191, R191 ;  /* 0x000000bf00bf7306 */ /* 0x000f620000201400 */
[----:B------:R-:W-:Y:S02]  /*26910*/  IABS R164, R164 ;  /* 0x000000a400a47213 */ /* 0x000fe40000000000 */
[----:B------:R-:W-:Y:S02]  /*26920*/  ISETP.GE.OR P4, PT, R3, R243, !P4 ;  /* 0x000000f30300720c */ /* 0x000fe40006786670 */
[----:B------:R-:W-:Y:S02]  /*26930*/  IABS R22, R22 ;  /* 0x0000001600167213 */ /* 0x000fe40000000000 */
[----:B------:R-:W-:Y:S02]  /*26940*/  IADD3 R179, R242, -R31, RZ ;  /* 0x8000001ff2b37210 */ /* 0x000fe40007ffe0ff */
[----:B------:R-:W-:Y:S01]  /*26950*/  IABS R30, R30 ;  /* 0x0000001e001e7213 */ /* 0x000fe20000000000 */
[----:B------:R-:W2:Y:S01]  /*26960*/  I2F R187, R187 ;  /* 0x000000bb00bb7306 */ /* 0x000ea20000201400 */
[----:B------:R-:W-:Y:S02]  /*26970*/  IABS R179, R179 ;  /* 0x000000b300b37213 */ /* 0x000fe40000000000 */
[----:B------:R-:W-:Y:S02]  /*26980*/  ISETP.GE.AND P2, PT, R31, R244, PT ;  /* 0x000000f41f00720c */ /* 0x000fe40003f46270 */
[----:B-1----:R-:W-:Y:S02]  /*26990*/  IADD3 R32, R3, 0x29, RZ ;  /* 0x0000002903207810 */ /* 0x002fe40007ffe0ff */
[----:B------:R-:W-:Y:S02]  /*269a0*/  ISETP.GE.OR P2, PT, R31, R243, !P2 ;  /* 0x000000f31f00720c */ /* 0x000fe40005746670 */
[----:B------:R-:W-:Y:S01]  /*269b0*/  IADD3 R190, R245, -R192, RZ ;  /* 0x800000c0f5be7210 */ /* 0x000fe20007ffe0ff */
[----:B------:R-:W1:Y:S03]  /*269c0*/  I2F R185, R185 ;  /* 0x000000b900b97306 */ /* 0x000e660000201400 */
[----:B------:R-:W-:Y:S07]  /*269d0*/  IABS R190, R190 ;  /* 0x000000be00be7213 */ /* 0x000fee0000000000 */
[----:B------:R-:W1:Y:S10]  /*269e0*/  I2F R182, R182 ;  /* 0x000000b600b67306 */ /* 0x000e740000201400 */
[----:B------:R-:W1:Y:S10]  /*269f0*/  I2F R186, R186 ;  /* 0x000000ba00ba7306 */ /* 0x000e740000201400 */
[----:B------:R-:W1:Y:S10]  /*26a00*/  I2F R22, R22 ;  /* 0x0000001600167306 */ /* 0x000e740000201400 */
[----:B------:R-:W1:Y:S10]  /*26a10*/  I2F R179, R179 ;  /* 0x000000b300b37306 */ /* 0x000e740000201400 */
[----:B------:R-:W1:Y:S10]  /*26a20*/  I2F R30, R30 ;  /* 0x0000001e001e7306 */ /* 0x000e740000201400 */
[----:B------:R-:W1:Y:S01]  /*26a30*/  I2F R190, R190 ;  /* 0x000000be00be7306 */ /* 0x000e620000201400 */
[C---:B----4-:R-:W-:Y:S02]  /*26a40*/  FFMA.FTZ R173, -R239.reuse, R25, R173 ;  /* 0x00000019efad7223 */ /* 0x050fe400000101ad */
[C---:B--2---:R-:W-:Y:S02]  /*26a50*/  FFMA.FTZ R172, -R239.reuse, R9, R172 ;  /* 0x00000009efac7223 */ /* 0x044fe400000101ac */
[----:B------:R-:W-:Y:S01]  /*26a60*/  FFMA.FTZ R166, -R239, R33, R166 ;  /* 0x00000021efa67223 */ /* 0x000fe200000101a6 */
[----:B------:R-:W-:Y:S01]  /*26a70*/  FSEL R9, R173, -INF , !P6 ;  /* 0xff800000ad097808 */ /* 0x000fe20007000000 */
[----:B-----5:R-:W-:Y:S01]  /*26a80*/  FFMA.FTZ R170, -R239, R191, R170 ;  /* 0x000000bfefaa7223 */ /* 0x020fe200000101aa */
[----:B------:R-:W-:Y:S01]  /*26a90*/  ISETP.GE.AND P6, PT, R21, R244, PT ;  /* 0x000000f41500720c */ /* 0x000fe20003fc6270 */
[----:B------:R-:W-:Y:S01]  /*26aa0*/  FFMA.FTZ R14, -R239, R187, R14 ;  /* 0x000000bbef0e7223 */ /* 0x000fe2000001010e */
[----:B------:R-:W-:Y:S01]  /*26ab0*/  FSEL R25, R166, -INF , !P4 ;  /* 0xff800000a6197808 */ /* 0x000fe20006000000 */
[----:B------:R-:W-:Y:S01]  /*26ac0*/  IMAD.MOV.U32 R166, RZ, RZ, R164 ;  /* 0x000000ffffa67224 */ /* 0x000fe200078e00a4 */
[----:B------:R-:W-:Y:S01]  /*26ad0*/  ISETP.GE.OR P6, PT, R21, R243, !P6 ;  /* 0x000000f31500720c */ /* 0x000fe200077c6670 */
[----:B-1----:R-:W-:Y:S01]  /*26ae0*/  FFMA.FTZ R175, -R239, R185, R175 ;  /* 0x000000b9efaf7223 */ /* 0x002fe200000101af */
[----:B------:R-:W-:Y:S01]  /*26af0*/  IADD3 R164, R245, -R32, RZ ;  /* 0x80000020f5a47210 */ /* 0x000fe20007ffe0ff */
[C---:B------:R-:W-:Y:S01]  /*26b00*/  FFMA.FTZ R15, -R239.reuse, R182, R15 ;  /* 0x000000b6ef0f7223 */ /* 0x040fe2000001010f */
[----:B------:R-:W-:Y:S01]  /*26b10*/  FSEL R248, R170, -INF , !P6 ;  /* 0xff800000aaf87808 */ /* 0x000fe20007000000 */
[----:B------:R-:W1:Y:S01]  /*26b20*/  I2F R166, R166 ;  /* 0x000000a600a67306 */ /* 0x000e620000201400 */
[C---:B------:R-:W-:Y:S01]  /*26b30*/  ISETP.GE.AND P6, PT, R184.reuse, R244, PT ;  /* 0x000000f4b800720c */ /* 0x040fe20003fc6270 */
[C---:B------:R-:W-:Y:S01]  /*26b40*/  FFMA.FTZ R174, -R239.reuse, R186, R174 ;  /* 0x000000baefae7223 */ /* 0x040fe200000101ae */
[----:B------:R-:W-:Y:S01]  /*26b50*/  IABS R164, R164 ;  /* 0x000000a400a47213 */ /* 0x000fe20000000000 */
[C---:B------:R-:W-:Y:S01]  /*26b60*/  FFMA.FTZ R16, -R239.reuse, R181, R16 ;  /* 0x000000b5ef107223 */ /* 0x040fe20000010110 */
[-C--:B------:R-:W-:Y:S01]  /*26b70*/  ISETP.GE.OR P6, PT, R184, R243.reuse, !P6 ;  /* 0x000000f3b800720c */ /* 0x080fe200077c6670 */
[C---:B------:R-:W-:Y:S01]  /*26b80*/  FFMA.FTZ R176, -R239.reuse, R22, R176 ;  /* 0x00000016efb07223 */ /* 0x040fe200000101b0 */
[----:B------:R-:W-:Y:S01]  /*26b90*/  FSEL R172, R172, -INF , !P3 ;  /* 0xff800000acac7808 */ /* 0x000fe20005800000 */
[----:B------:R-:W-:Y:S01]  /*26ba0*/  FFMA.FTZ R12, -R239, R178, R12 ;  /* 0x000000b2ef0c7223 */ /* 0x000fe2000001010c */
[----:B------:R-:W-:Y:S01]  /*26bb0*/  FSEL R250, R14, -INF , !P6 ;  /* 0xff8000000efa7808 */ /* 0x000fe20007000000 */
[----:B------:R-:W2:Y:S01]  /*26bc0*/  I2F R185, R164 ;  /* 0x000000a400b97306 */ /* 0x000ea20000201400 */
[----:B------:R-:W-:Y:S01]  /*26bd0*/  ISETP.GE.AND P6, PT, R183, R244, PT ;  /* 0x000000f4b700720c */ /* 0x000fe20003fc6270 */
[----:B------:R-:W-:Y:S01]  /*26be0*/  FFMA.FTZ R18, -R239, R34, R18 ;  /* 0x00000022ef127223 */ /* 0x000fe20000010112 */
[----:B------:R-:W-:Y:S01]  /*26bf0*/  FSEL R14, R174, -INF , !P0 ;  /* 0xff800000ae0e7808 */ /* 0x000fe20004000000 */
[C---:B------:R-:W-:Y:S01]  /*26c00*/  IMAD.IADD R174, R242.reuse, 0x1, -R177 ;  /* 0x00000001f2ae7824 */ /* 0x040fe200078e0ab1 */
[----:B------:R-:W-:Y:S01]  /*26c10*/  ISETP.GE.OR P6, PT, R183, R243, !P6 ;  /* 0x000000f3b700720c */ /* 0x000fe200077c6670 */
[----:B------:R-:W-:Y:S01]  /*26c20*/  FFMA.FTZ R168, -R239, R179, R168 ;  /* 0x000000b3efa87223 */ /* 0x000fe200000101a8 */
[----:B------:R-:W-:Y:S01]  /*26c30*/  ISETP.GE.AND P3, PT, R21, R241, PT ;  /* 0x000000f11500720c */ /* 0x000fe20003f66270 */
[----:B------:R-:W-:Y:S01]  /*26c40*/  FFMA.FTZ R169, -R239, R30, R169 ;  /* 0x0000001eefa97223 */ /* 0x000fe200000101a9 */
[----:B------:R-:W-:Y:S01]  /*26c50*/  FSEL R251, R15, -INF , !P6 ;  /* 0xff8000000ffb7808 */ /* 0x000fe20007000000 */
[----:B------:R-:W-:Y:S01]  /*26c60*/  FFMA.FTZ R171, -R239, R190, R171 ;  /* 0x000000beefab7223 */ /* 0x000fe200000101ab */
[----:B------:R-:W-:Y:S02]  /*26c70*/  ISETP.GE.AND P6, PT, R177, R244, PT ;  /* 0x000000f4b100720c */ /* 0x000fe40003fc6270 */
[----:B------:R-:W-:Y:S01]  /*26c80*/  ISETP.GE.OR P3, PT, R21, R240, !P3 ;  /* 0x000000f01500720c */ /* 0x000fe20005f66670 */
[----:B-1----:R-:W-:Y:S01]  /*26c90*/  FFMA.FTZ R13, -R239, R166, R13 ;  /* 0x000000a6ef0d7223 */ /* 0x002fe2000001010d */
[----:B------:R-:W-:Y:S02]  /*26ca0*/  ISETP.GE.OR P6, PT, R177, R243, !P6 ;  /* 0x000000f3b100720c */ /* 0x000fe400077c6670 */
[----:B------:R-:W-:Y:S02]  /*26cb0*/  IADD3 R21, R242, -R184, RZ ;  /* 0x800000b8f2157210 */ /* 0x000fe40007ffe0ff */
[----:B------:R-:W-:Y:S02]  /*26cc0*/  FSEL R193, R16, -INF , !P6 ;  /* 0xff80000010c17808 */ /* 0x000fe40007000000 */
[----:B------:R-:W-:Y:S02]  /*26cd0*/  ISETP.GE.AND P6, PT, R35, R244, PT ;  /* 0x000000f42300720c */ /* 0x000fe40003fc6270 */
[----:B------:R-:W-:Y:S01]  /*26ce0*/  IABS R174, R174 ;  /* 0x000000ae00ae7213 */ /* 0x000fe20000000000 */
[----:B--2---:R-:W-:Y:S01]  /*26cf0*/  FFMA.FTZ R20, -R239, R185, R20 ;  /* 0x000000b9ef147223 */ /* 0x004fe20000010114 */
[----:B------:R-:W-:Y:S02]  /*26d00*/  IADD3 R33, R3, 0x28, RZ ;  /* 0x0000002803217810 */ /* 0x000fe40007ffe0ff */
[----:B------:R-:W-:Y:S02]  /*26d10*/  ISETP.GE.OR P6, PT, R35, R243, !P6 ;  /* 0x000000f32300720c */ /* 0x000fe400077c6670 */
[----:B------:R-:W-:Y:S01]  /*26d20*/  IABS R164, R21 ;  /* 0x0000001500a47213 */ /* 0x000fe20000000000 */
[----:B------:R-:W-:Y:S01]  /*26d30*/  IMAD.IADD R180, R245, 0x1, -R33 ;  /* 0x00000001f5b47824 */ /* 0x000fe200078e0a21 */
[----:B------:R-:W-:Y:S02]  /*26d40*/  FSEL R21, R176, -INF , !P2 ;  /* 0xff800000b0157808 */ /* 0x000fe40005000000 */
[----:B------:R-:W-:Y:S01]  /*26d50*/  IADD3 R176, R242, -R183, RZ ;  /* 0x800000b7f2b07210 */ /* 0x000fe20007ffe0ff */
[----:B------:R-:W1:Y:S01]  /*26d60*/  I2F R173, R164 ;  /* 0x000000a400ad7306 */ /* 0x000e620000201400 */
[-C--:B------:R-:W-:Y:S02]  /*26d70*/  ISETP.GE.AND P4, PT, R31, R241.reuse, PT ;  /* 0x000000f11f00720c */ /* 0x080fe40003f86270 */
[----:B------:R-:W-:Y:S02]  /*26d80*/  MOV R15, R174 ;  /* 0x000000ae000f7202 */ /* 0x000fe40000000f00 */
[----:B------:R-:W-:Y:S02]  /*26d90*/  FSEL R252, R12, -INF , !P3 ;  /* 0xff8000000cfc7808 */ /* 0x000fe40005800000 */
[----:B------:R-:W-:Y:S02]  /*26da0*/  FSEL R187, R18, -INF , !P6 ;  /* 0xff80000012bb7808 */ /* 0x000fe40007000000 */
[CC--:B------:R-:W-:Y:S01]  /*26db0*/  ISETP.GE.AND P3, PT, R33.reuse, R241.reuse, PT ;  /* 0x000000f12100720c */ /* 0x0c0fe20003f66270 */
[----:B------:R-:W2:Y:S01]  /*26dc0*/  I2F R15, R15 ;  /* 0x0000000f000f7306 */ /* 0x000ea20000201400 */
[----:B------:R-:W-:Y:S02]  /*26dd0*/  ISETP.GE.AND P6, PT, R33, R244, PT ;  /* 0x000000f42100720c */ /* 0x000fe40003fc6270 */
[----:B------:R-:W-:Y:S01]  /*26de0*/  IABS R170, R176 ;  /* 0x000000b000aa7213 */ /* 0x000fe20000000000 */
[----:B------:R-:W-:Y:S01]  /*26df0*/  IMAD.IADD R176, R242, 0x1, -R35 ;  /* 0x00000001f2b07824 */ /* 0x000fe200078e0a23 */
[-C--:B------:R-:W-:Y:S02]  /*26e00*/  ISETP.GE.OR P4, PT, R31, R240.reuse, !P4 ;  /* 0x000000f01f00720c */ /* 0x080fe40006786670 */
[----:B------:R-:W-:Y:S02]  /*26e10*/  ISETP.GE.AND P2, PT, R192, R241, PT ;  /* 0x000000f1c000720c */ /* 0x000fe40003f46270 */
[CC--:B------:R-:W-:Y:S01]  /*26e20*/  ISETP.GE.OR P3, PT, R33.reuse, R240.reuse, !P3 ;  /* 0x000000f02100720c */ /* 0x0c0fe20005f66670 */
[----:B------:R-:W4:Y:S01]  /*26e30*/  I2F R170, R170 ;  /* 0x000000aa00aa7306 */ /* 0x000f220000201400 */
[----:B------:R-:W-:Y:S01]  /*26e40*/  ISETP.GE.OR P6, PT, R33, R243, !P6 ;  /* 0x000000f32100720c */ /* 0x000fe200077c6670 */
[----:B------:R-:W-:Y:S01]  /*26e50*/  IMAD.IADD R33, R242, 0x1, -R33 ;  /* 0x00000001f2217824 */ /* 0x000fe200078e0a21 */
[-C--:B------:R-:W-:Y:S01]  /*26e60*/  ISETP.GE.OR P2, PT, R192, R240.reuse, !P2 ;  /* 0x000000f0c000720c */ /* 0x080fe20005746670 */
[----:B-1----:R-:W-:Y:S01]  /*26e70*/  FFMA.FTZ R4, -R239, R173, R4 ;  /* 0x000000adef047223 */ /* 0x002fe20000010104 */
[----:B------:R-:W-:Y:S02]  /*26e80*/  FSEL R168, R168, -INF , !P4 ;  /* 0xff800000a8a87808 */ /* 0x000fe40006000000 */
[C---:B------:R-:W-:Y:S02]  /*26e90*/  ISETP.GE.AND P4, PT, R35.reuse, R241, PT ;  /* 0x000000f12300720c */ /* 0x040fe40003f86270 */
[----:B------:R-:W-:Y:S02]  /*26ea0*/  IABS R33, R33 ;  /* 0x0000002100217213 */ /* 0x000fe40000000000 */
[----:B------:R-:W-:Y:S02]  /*26eb0*/  ISETP.GE.OR P4, PT, R35, R240, !P4 ;  /* 0x000000f02300720c */ /* 0x000fe40006786670 */
[----:B------:R-:W-:Y:S01]  /*26ec0*/  FSEL R35, R13, -INF , !P2 ;  /* 0xff8000000d237808 */ /* 0x000fe20005000000 */
[----:B--2---:R-:W-:Y:S01]  /*26ed0*/  FFMA.FTZ R17, -R239, R15, R17 ;  /* 0x0000000fef117223 */ /* 0x004fe20000010111 */
[----:B------:R-:W1:Y:S01]  /*26ee0*/  I2F R13, R33 ;  /* 0x00000021000d7306 */ /* 0x000e620000201400 */
[----:B------:R-:W-:Y:S02]  /*26ef0*/  IABS R180, R180 ;  /* 0x000000b400b47213 */ /* 0x000fe40000000000 */
[C---:B------:R-:W-:Y:S02]  /*26f00*/  IADD3 R30, R3.reuse, 0x38, RZ ;  /* 0x00000038031e7810 */ /* 0x040fe40007ffe0ff */
[----:B------:R-:W-:Y:S02]  /*26f10*/  IADD3 R31, R3, 0x30, RZ ;  /* 0x00000030031f7810 */ /* 0x000fe40007ffe0ff */
[----:B------:R-:W-:Y:S02]  /*26f20*/  IADD3 R174, R245, -R30, RZ ;  /* 0x8000001ef5ae7210 */ /* 0x000fe40007ffe0ff */
[----:B------:R-:W-:Y:S01]  /*26f30*/  FSEL R22, R175, -INF , !P1 ;  /* 0xff800000af167808 */ /* 0x000fe20004800000 */
[----:B------:R-:W2:Y:S01]  /*26f40*/  I2F R180, R180 ;  /* 0x000000b400b47306 */ /* 0x000ea20000201400 */
[----:B------:R-:W-:Y:S01]  /*26f50*/  IABS R174, R174 ;  /* 0x000000ae00ae7213 */ /* 0x000fe20000000000 */
[----:B------:R-:W-:Y:S01]  /*26f60*/  IMAD.IADD R175, R245, 0x1, -R31 ;  /* 0x00000001f5af7824 */ /* 0x000fe200078e0a1f */
[C---:B------:R-:W-:Y:S01]  /*26f70*/  ISETP.GE.AND P1, PT, R192.reuse, R244, PT ;  /* 0x000000f4c000720c */ /* 0x040fe20003f26270 */
[----:B----4-:R-:W-:Y:S01]  /*26f80*/  FFMA.FTZ R5, -R239, R170, R5 ;  /* 0x000000aaef057223 */ /* 0x010fe20000010105 */
[----:B------:R-:W-:Y:S02]  /*26f90*/  FMNMX.FTZ R15, R25, R2, !PT ;  /* 0x00000002190f7209 */ /* 0x000fe40007810000 */
[----:B------:R-:W-:Y:S02]  /*26fa0*/  ISETP.GE.AND P0, PT, R183, R241, PT ;  /* 0x000000f1b700720c */ /* 0x000fe40003f06270 */
[----:B------:R-:W-:Y:S01]  /*26fb0*/  ISETP.GE.OR P1, PT, R192, R243, !P1 ;  /* 0x000000f3c000720c */ /* 0x000fe20004f26670 */
[----:B------:R-:W4:Y:S01]  /*26fc0*/  I2F R16, R174 ;  /* 0x000000ae00107306 */ /* 0x000f220000201400 */
[----:B------:R-:W-:Y:S02]  /*26fd0*/  IADD3 R164, R3, 0x31, RZ ;  /* 0x0000003103a47810 */ /* 0x000fe40007ffe0ff */
[----:B------:R-:W-:Y:S01]  /*26fe0*/  IABS R175, R175 ;  /* 0x000000af00af7213 */ /* 0x000fe20000000000 */
[----:B-1----:R-:W-:Y:S01]  /*26ff0*/  FFMA.FTZ R8, -R239, R13, R8 ;  /* 0x0000000def087223 */ /* 0x002fe20000010108 */
[----:B------:R-:W-:Y:S02]  /*27000*/  FMNMX.FTZ R15, R172, R15, !PT ;  /* 0x0000000fac0f7209 */ /* 0x000fe40007810000 */
[----:B------:R-:W-:Y:S02]  /*27010*/  ISETP.GE.OR P0, PT, R183, R240, !P0 ;  /* 0x000000f0b700720c */ /* 0x000fe40004706670 */
[----:B------:R-:W-:Y:S01]  /*27020*/  FSEL R249, R171, -INF , !P1 ;  /* 0xff800000abf97808 */ /* 0x000fe20004800000 */
[----:B------:R-:W1:Y:S01]  /*27030*/  I2F R175, R175 ;  /* 0x000000af00af7306 */ /* 0x000e620000201400 */
[----:B------:R-:W-:Y:S02]  /*27040*/  IADD3 R171, R245, -R164, RZ ;  /* 0x800000a4f5ab7210 */ /* 0x000fe40007ffe0ff */
[----:B------:R-:W-:Y:S01]  /*27050*/  FSEL R33, R5, -INF , !P0 ;  /* 0xff80000005217808 */ /* 0x000fe20004000000 */
[----:B--2---:R-:W-:Y:S01]  /*27060*/  FFMA.FTZ R19, -R239, R180, R19 ;  /* 0x000000b4ef137223 */ /* 0x004fe20000010113 */
[----:B------:R-:W-:Y:S01]  /*27070*/  FMNMX.FTZ R5, R22, R15, !PT ;  /* 0x0000000f16057209 */ /* 0x000fe20007810000 */
[----:B------:R-:W-:Y:S01]  /*27080*/  IMAD.IADD R15, R242, 0x1, -R164 ;  /* 0x00000001f20f7824 */ /* 0x000fe200078e0aa4 */
[----:B------:R-:W-:Y:S02]  /*27090*/  IABS R171, R171 ;  /* 0x000000ab00ab7213 */ /* 0x000fe40000000000 */
[----:B------:R-:W-:Y:S02]  /*270a0*/  FMNMX.FTZ R5, R21, R5, !PT ;  /* 0x0000000515057209 */ /* 0x000fe40007810000 */
[----:B------:R-:W-:Y:S02]  /*270b0*/  IADD3 R3, R3, 0x39, RZ ;  /* 0x0000003903037810 */ /* 0x000fe40007ffe0ff */
[----:B------:R-:W2:Y:S01]  /*270c0*/  I2F R171, R171 ;  /* 0x000000ab00ab7306 */ /* 0x000ea20000201400 */
[----:B------:R-:W-:Y:S01]  /*270d0*/  FMNMX.FTZ R5, R248, R5, !PT ;  /* 0x00000005f8057209 */ /* 0x000fe20007810000 */
[----:B----4-:R-:W-:Y:S01]  /*270e0*/  FFMA.FTZ R29, -R239, R16, R29 ;  /* 0x00000010ef1d7223 */ /* 0x010fe2000001011d */
[----:B------:R-:W-:Y:S02]  /*270f0*/  IADD3 R34, R245, -R3, RZ ;  /* 0x80000003f5227210 */ /* 0x000fe40007ffe0ff */
[----:B------:R-:W-:Y:S02]  /*27100*/  FSEL R186, R19, -INF , !P6 ;  /* 0xff80000013ba7808 */ /* 0x000fe40007000000 */
[----:B------:R-:W-:Y:S02]  /*27110*/  ISETP.GE.AND P6, PT, R32, R244, PT ;  /* 0x000000f42000720c */ /* 0x000fe40003fc6270 */
[----:B------:R-:W-:Y:S02]  /*27120*/  FMNMX.FTZ R5, R249, R5, !PT ;  /* 0x00000005f9057209 */ /* 0x000fe40007810000 */
[----:B------:R-:W-:Y:S01]  /*27130*/  IABS R34, R34 ;  /* 0x0000002200227213 */ /* 0x000fe20000000000 */
[----:B-1----:R-:W-:Y:S01]  /*27140*/  FFMA.FTZ R24, -R239, R175, R24 ;  /* 0x000000afef187223 */ /* 0x002fe20000010118 */
[-C--:B------:R-:W-:Y:S02]  /*27150*/  ISETP.GE.AND P1, PT, R184, R241.reuse, PT ;  /* 0x000000f1b800720c */ /* 0x080fe40003f26270 */
[C---:B------:R-:W-:Y:S02]  /*27160*/  ISETP.GE.AND P2, PT, R32.reuse, R241, PT ;  /* 0x000000f12000720c */ /* 0x040fe40003f46270 */
[----:B------:R-:W-:Y:S01]  /*27170*/  IABS R174, R176 ;  /* 0x000000b000ae7213 */ /* 0x000fe20000000000 */
[----:B------:R-:W1:Y:S01]  /*27180*/  I2F R34, R34 ;  /* 0x0000002200227306 */ /* 0x000e620000201400 */
[----:B------:R-:W-:Y:S02]  /*27190*/  ISETP.GE.OR P6, PT, R32, R243, !P6 ;  /* 0x000000f32000720c */ /* 0x000fe400077c6670 */
[----:B------:R-:W-:Y:S02]  /*271a0*/  FSEL R169, R169, -INF , !P5 ;  /* 0xff800000a9a97808 */ /* 0x000fe40006800000 */
[----:B------:R-:W-:Y:S01]  /*271b0*/  ISETP.GE.AND P5, PT, R177, R241, PT ;  /* 0x000000f1b100720c */ /* 0x000fe20003fa6270 */
[----:B--2---:R-:W-:Y:S01]  /*271c0*/  FFMA.FTZ R28, -R239, R171, R28 ;  /* 0x000000abef1c7223 */ /* 0x004fe2000001011c */
[----:B------:R-:W-:Y:S02]  /*271d0*/  FMNMX.FTZ R5, R250, R5, !PT ;  /* 0x00000005fa057209 */ /* 0x000fe40007810000 */
[----:B------:R-:W-:Y:S01]  /*271e0*/  ISETP.GE.OR P1, PT, R184, R240, !P1 ;  /* 0x000000f0b800720c */ /* 0x000fe20004f26670 */
[----:B------:R-:W2:Y:S01]  /*271f0*/  I2F R174, R174 ;  /* 0x000000ae00ae7306 */ /* 0x000ea20000201400 */
[----:B------:R-:W-:Y:S02]  /*27200*/  FMNMX.FTZ R16, R9, R0, !PT ;  /* 0x0000000009107209 */ /* 0x000fe40007810000 */
[----:B------:R-:W-:Y:S02]  /*27210*/  ISETP.GE.OR P2, PT, R32, R240, !P2 ;  /* 0x000000f02000720c */ /* 0x000fe40005746670 */
[----:B------:R-:W-:Y:S02]  /*27220*/  IADD3 R32, R242, -R32, RZ ;  /* 0x80000020f2207210 */ /* 0x000fe40007ffe0ff */
[----:B------:R-:W-:Y:S02]  /*27230*/  FSEL R185, R20, -INF , !P6 ;  /* 0xff80000014b97808 */ /* 0x000fe40007000000 */
[----:B------:R-:W-:Y:S02]  /*27240*/  ISETP.GE.AND P6, PT, R31, R244, PT ;  /* 0x000000f41f00720c */ /* 0x000fe40003fc6270 */
[----:B------:R-:W-:Y:S02]  /*27250*/  MOV R18, R193 ;  /* 0x000000c100127202 */ /* 0x000fe40000000f00 */
[----:B------:R-:W-:Y:S01]  /*27260*/  ISETP.GE.OR P5, PT, R177, R240, !P5 ;  /* 0x000000f0b100720c */ /* 0x000fe20006fa6670 */
[----:B-1----:R-:W-:Y:S01]  /*27270*/  FFMA.FTZ R27, -R239, R34, R27 ;  /* 0x00000022ef1b7223 */ /* 0x002fe2000001011b */
[----:B------:R-:W-:Y:S02]  /*27280*/  FMNMX.FTZ R5, R251, R5, !PT ;  /* 0x00000005fb057209 */ /* 0x000fe40007810000 */
[----:B------:R-:W-:Y:S02]  /*27290*/  FMNMX.FTZ R16, R14, R16, !PT ;  /* 0x000000100e107209 */ /* 0x000fe40007810000 */
[----:B------:R-:W-:Y:S02]  /*272a0*/  FSEL R19, R4, -INF , !P1 ;  /* 0xff80000004137808 */ /* 0x000fe40004800000 */
[----:B------:R-:W-:Y:S02]  /*272b0*/  IABS R4, R32 ;  /* 0x0000002000047213 */ /* 0x000fe40000000000 */
[----:B------:R-:W-:Y:S01]  /*272c0*/  IADD3 R12, R242, -R31, RZ ;  /* 0x8000001ff20c7210 */ /* 0x000fe20007ffe0ff */
[----:B--2---:R-:W-:Y:S01]  /*272d0*/  FFMA.FTZ R6, -R239, R174, R6 ;  /* 0x000000aeef067223 */ /* 0x004fe20000010106 */
[----:B------:R-:W-:Y:S02]  /*272e0*/  ISETP.GE.OR P6, PT, R31, R243, !P6 ;  /* 0x000000f31f00720c */ /* 0x000fe400077c6670 */
[----:B------:R-:W-:Y:S01]  /*272f0*/  FSEL R184, R17, -INF , !P5 ;  /* 0xff80000011b87808 */ /* 0x000fe20006800000 */
[----:B------:R-:W1:Y:S01]  /*27300*/  I2F R4, R4 ;  /* 0x0000000400047306 */ /* 0x000e620000201400 */
[----:B------:R-:W-:Y:S02]  /*27310*/  FMNMX.FTZ R17, R18, R5, !PT ;  /* 0x0000000512117209 */ /* 0x000fe40007810000 */
[----:B------:R-:W-:Y:S02]  /*27320*/  FMNMX.FTZ R16, R169, R16, !PT ;  /* 0x00000010a9107209 */ /* 0x000fe40007810000 */
[----:B------:R-:W-:Y:S02]  /*27330*/  IABS R12, R12 ;  /* 0x0000000c000c7213 */ /* 0x000fe40000000000 */
[----:B------:R-:W-:Y:S02]  /*27340*/  FSEL R180, R24, -INF , !P6 ;  /* 0xff80000018b47808 */ /* 0x000fe40007000000 */
[----:B------:R-:W-:Y:S02]  /*27350*/  ISETP.GE.AND P6, PT, R164, R244, PT ;  /* 0x000000f4a400720c */ /* 0x000fe40003fc6270 */
[----:B------:R-:W-:Y:S01]  /*27360*/  FMNMX.FTZ R17, R187, R17, !PT ;  /* 0x00000011bb117209 */ /* 0x000fe20007810000 */
[----:B------:R-:W2:Y:S01]  /*27370*/  I2F R12, R12 ;  /* 0x0000000c000c7306 */ /* 0x000ea20000201400 */
[----:B------:R-:W-:Y:S02]  /*27380*/  FMNMX.FTZ R16, R168, R16, !PT ;  /* 0x00000010a8107209 */ /* 0x000fe40007810000 */
[----:B------:R-:W-:Y:S02]  /*27390*/  IADD3 R13, R242, -R30, RZ ;  /* 0x8000001ef20d7210 */ /* 0x000fe40007ffe0ff */
[----:B------:R-:W-:Y:S02]  /*273a0*/  IABS R15, R15 ;  /* 0x0000000f000f7213 */ /* 0x000fe40000000000 */
[----:B------:R-:W-:Y:S02]  /*273b0*/  ISETP.GE.OR P6, PT, R164, R243, !P6 ;  /* 0x000000f3a400720c */ /* 0x000fe400077c6670 */
[----:B------:R-:W-:Y:S02]  /*273c0*/  FMNMX.FTZ R17, R186, R17, !PT ;  /* 0x00000011ba117209 */ /* 0x000fe40007810000 */
[----:B------:R-:W-:Y:S01]  /*273d0*/  FMNMX.FTZ R16, R252, R16, !PT ;  /* 0x00000010fc107209 */ /* 0x000fe20007810000 */
[----:B------:R-:W4:Y:S01]  /*273e0*/  I2F R15, R15 ;  /* 0x0000000f000f7306 */ /* 0x000f220000201400 */
[----:B------:R-:W-:Y:S01]  /*273f0*/  IABS R13, R13 ;  /* 0x0000000d000d7213 */ /* 0x000fe20000000000 */
[----:B-1----:R-:W-:Y:S01]  /*27400*/  FFMA.FTZ R7, -R239, R4, R7 ;  /* 0x00000004ef077223 */ /* 0x002fe20000010107 */
[----:B------:R-:W-:Y:S02]  /*27410*/  IADD3 R5, R242, -R3, RZ ;  /* 0x80000003f2057210 */ /* 0x000fe40007ffe0ff */
[----:B------:R-:W-:Y:S02]  /*27420*/  FSEL R179, R28, -INF , !P6 ;  /* 0xff8000001cb37808 */ /* 0x000fe40007000000 */
[C---:B------:R-:W-:Y:S02]  /*27430*/  ISETP.GE.AND P6, PT, R30.reuse, R244, PT ;  /* 0x000000f41e00720c */ /* 0x040fe40003fc6270 */
[----:B------:R-:W-:Y:S01]  /*27440*/  FMNMX.FTZ R17, R185, R17, !PT ;  /* 0x00000011b9117209 */ /* 0x000fe20007810000 */
[----:B------:R-:W1:Y:S01]  /*27450*/  I2F R13, R13 ;  /* 0x0000000d000d7306 */ /* 0x000e620000201400 */
[----:B------:R-:W-:Y:S01]  /*27460*/  FMNMX.FTZ R16, R35, R16, !PT ;  /* 0x0000001023107209 */ /* 0x000fe20007810000 */
[----:B--2---:R-:W-:Y:S01]  /*27470*/  FFMA.FTZ R11, -R239, R12, R11 ;  /* 0x0000000cef0b7223 */ /* 0x004fe2000001010b */
[----:B------:R-:W-:Y:S02]  /*27480*/  IABS R5, R5 ;  /* 0x0000000500057213 */ /* 0x000fe40000000000 */
[----:B------:R-:W-:Y:S02]  /*27490*/  ISETP.GE.OR P6, PT, R30, R243, !P6 ;  /* 0x000000f31e00720c */ /* 0x000fe400077c6670 */
[----:B------:R-:W-:Y:S02]  /*274a0*/  FMNMX.FTZ R17, R180, R17, !PT ;  /* 0x00000011b4117209 */ /* 0x000fe40007810000 */
[----:B------:R-:W-:Y:S01]  /*274b0*/  ISETP.GE.AND P5, PT, R3, R244, PT ;  /* 0x000000f40300720c */ /* 0x000fe20003fa6270 */
[----:B------:R-:W2:Y:S01]  /*274c0*/  I2F R5, R5 ;  /* 0x0000000500057306 */ /* 0x000ea20000201400 */
[----:B------:R-:W-:Y:S02]  /*274d0*/  FMNMX.FTZ R16, R19, R16, !PT ;  /* 0x0000001013107209 */ /* 0x000fe40007810000 */
[----:B------:R-:W-:Y:S01]  /*274e0*/  FSEL R178, R29, -INF , !P6 ;  /* 0xff8000001db27808 */ /* 0x000fe20007000000 */
[----:B----4-:R-:W-:Y:S01]  /*274f0*/  FFMA.FTZ R10, -R239, R15, R10 ;  /* 0x0000000fef0a7223 */ /* 0x010fe2000001010a */
[----:B------:R-:W-:Y:S02]  /*27500*/  ISETP.GE.OR P5, PT, R3, R243, !P5 ;  /* 0x000000f30300720c */ /* 0x000fe40006fa6670 */
[----:B------:R-:W-:Y:S02]  /*27510*/  FMNMX.FTZ R17, R179, R17, !PT ;  /* 0x00000011b3117209 */ /* 0x000fe40007810000 */
[----:B------:R-:W-:Y:S02]  /*27520*/  FMNMX.FTZ R16, R33, R16, !PT ;  /* 0x0000001021107209 */ /* 0x000fe40007810000 */
[----:B------:R-:W-:Y:S02]  /*27530*/  FSEL R176, R27, -INF , !P5 ;  /* 0xff8000001bb07808 */ /* 0x000fe40006800000 */
[----:B------:R-:W-:Y:S01]  /*27540*/  FMNMX.FTZ R17, R178, R17, !PT ;  /* 0x00000011b2117209 */ /* 0x000fe20007810000 */
[----:B-1----:R-:W-:Y:S01]  /*27550*/  FFMA.FTZ R23, -R239, R13, R23 ;  /* 0x0000000def177223 */ /* 0x002fe20000010117 */
[----:B------:R-:W-:Y:S02]  /*27560*/  FSEL R183, R6, -INF , !P4 ;  /* 0xff80000006b77808 */ /* 0x000fe40006000000 */
[----:B------:R-:W-:Y:S02]  /*27570*/  FMNMX.FTZ R16, R184, R16, !PT ;  /* 0x00000010b8107209 */ /* 0x000fe40007810000 */
[----:B------:R-:W-:Y:S02]  /*27580*/  FMNMX.FTZ R4, R176, R17, !PT ;  /* 0x00000011b0047209 */ /* 0x000fe40007810000 */
[----:B------:R-:W-:Y:S02]  /*27590*/  ISETP.GE.AND P1, PT, R31, R241, PT ;  /* 0x000000f11f00720c */ /* 0x000fe40003f26270 */
[----:B------:R-:W-:Y:S01]  /*275a0*/  FSEL R182, R8, -INF , !P3 ;  /* 0xff80000008b67808 */ /* 0x000fe20005800000 */
[----:B------:R-:W1:Y:S01]  /*275b0*/  SHFL.BFLY PT, R6, R4, 0x2, 0x1f ;  /* 0x0c401f0004067f89 */ /* 0x000e6200000e0000 */
[----:B------:R-:W-:Y:S01]  /*275c0*/  FMNMX.FTZ R16, R183, R16, !PT ;  /* 0x00000010b7107209 */ /* 0x000fe20007810000 */
[----:B--2---:R-:W-:Y:S01]  /*275d0*/  FFMA.FTZ R26, -R239, R5, R26 ;  /* 0x00000005ef1a7223 */ /* 0x004fe2000001011a */
[----:B------:R-:W-:Y:S02]  /*275e0*/  ISETP.GE.OR P1, PT, R31, R240, !P1 ;  /* 0x000000f01f00720c */ /* 0x000fe40004f26670 */
[----:B------:R-:W-:Y:S02]  /*275f0*/  FSEL R181, R7, -INF , !P2 ;  /* 0xff80000007b57808 */ /* 0x000fe40005000000 */
[----:B------:R-:W-:Y:S02]  /*27600*/  FMNMX.FTZ R16, R182, R16, !PT ;  /* 0x00000010b6107209 */ /* 0x000fe40007810000 */
[-C--:B------:R-:W-:Y:S02]  /*27610*/  ISETP.GE.AND P0, PT, R164, R241.reuse, PT ;  /* 0x000000f1a400720c */ /* 0x080fe40003f06270 */
[-C--:B------:R-:W-:Y:S02]  /*27620*/  ISETP.GE.AND P3, PT, R30, R241.reuse, PT ;  /* 0x000000f11e00720c */ /* 0x080fe40003f66270 */
        /* <DEDUP_REMOVED lines=28> */
[----:B------:R-:W-:Y:S01]  /*277f0*/  LDSM.16.MT88.4 R20, [R217+0x10000] ;  /* 0x01000000d914783b */ /* 0x000fe20000004200 */
[-CC-:B------:R-:W-:Y:S02]  /*27800*/  FFMA.FTZ R180, R180, R165.reuse, -R177.reuse ;  /* 0x000000a5b4b47223 */ /* 0x180fe400000108b1 */
[-CC-:B------:R-:W-:Y:S02]  /*27810*/  FFMA.FTZ R179, R179, R165.reuse, -R177.reuse ;  /* 0x000000a5b3b37223 */ /* 0x180fe400000108b1 */
[-CC-:B------:R-:W-:Y:S02]  /*27820*/  FFMA.FTZ R178, R178, R165.reuse, -R177.reuse ;  /* 0x000000a5b2b27223 */ /* 0x180fe400000108b1 */
[-CC-:B------:R-:W-:Y:S02]  /*27830*/  FFMA.FTZ R248, R248, R165.reuse, -R177.reuse ;  /* 0x000000a5f8f87223 */ /* 0x180fe400000108b1 */
        /* <DEDUP_REMOVED lines=12> */
[--C-:B------:R-:W-:Y:S01]  /*27900*/  FFMA.FTZ R186, R186, R165, -R177.reuse ;  /* 0x000000a5baba7223 */ /* 0x100fe200000108b1 */
        /* <DEDUP_REMOVED lines=19> */
[-C--:B------:R-:W-:Y:S02]  /*27a40*/  FFMA.FTZ R185, R185, R165.reuse, -R177 ;  /* 0x000000a5b9b97223 */ /* 0x080fe400000108b1 */
[-CC-:B------:R-:W-:Y:S01]  /*27a50*/  FFMA.FTZ R183, R183, R165.reuse, -R172.reuse ;  /* 0x000000a5b7b77223 */ /* 0x180fe200000108ac */
[----:B-1----:R-:W-:Y:S01]  /*27a60*/  F2FP.BF16.PACK_AB R170, R219, R220 ;  /* 0x000000dcdbaa723e */ /* 0x002fe200000010ff */
[-CC-:B------:R-:W-:Y:S02]  /*27a70*/  FFMA.FTZ R182, R182, R165.reuse, -R172.reuse ;  /* 0x000000a5b6b67223 */ /* 0x180fe400000108ac */
[--C-:B------:R-:W-:Y:S03]  /*27a80*/  FFMA.FTZ R181, R181, R165, -R172.reuse ;  /* 0x000000a5b5b57223 */ /* 0x100fe600000108ac */
[----:B------:R-:W-:Y:S01]  /*27a90*/  MUFU.EX2 R195, R195 ;  /* 0x000000c300c37308 */ /* 0x000fe20000000800 */
[C---:B--2---:R-:W-:Y:S01]  /*27aa0*/  FMUL.FTZ R4, R2.reuse, R160 ;  /* 0x000000a002047220 */ /* 0x044fe20000410000 */
[----:B------:R-:W-:Y:S01]  /*27ab0*/  MOV R160, R18 ;  /* 0x0000001200a07202 */ /* 0x000fe20000000f00 */
[C---:B------:R-:W-:Y:S02]  /*27ac0*/  FMUL.FTZ R5, R2.reuse, R161 ;  /* 0x000000a102057220 */ /* 0x040fe40000410000 */
[C---:B------:R-:W-:Y:S05]  /*27ad0*/  FMUL.FTZ R8, R2.reuse, R156 ;  /* 0x0000009c02087220 */ /* 0x040fea0000410000 */
[----:B------:R-:W1:Y:S01]  /*27ae0*/  MUFU.EX2 R194, R194 ;  /* 0x000000c200c27308 */ /* 0x000e620000000800 */
        /* <DEDUP_REMOVED lines=8> */
[----:B------:R-:W-:Y:S01]  /*27b70*/  FMUL.FTZ R19, R0, R151 ;  /* 0x0000009700137220 */ /* 0x000fe20000410000 */
[----:B------:R-:W-:Y:S01]  /*27b80*/  LDSM.16.MT88.4 R156, [R217+0x12800] ;  /* 0x01280000d99c783b */ /* 0x000fe20000004200 */
[----:B------:R-:W-:Y:S02]  /*27b90*/  FMUL.FTZ R17, R2, R149 ;  /* 0x0000009502117220 */ /* 0x000fe40000410000 */
[----:B------:R-:W-:Y:S02]  /*27ba0*/  FMUL.FTZ R18, R0, R150 ;  /* 0x0000009600127220 */ /* 0x000fe40000410000 */
[C---:B------:R-:W-:Y:S01]  /*27bb0*/  FMUL.FTZ R24, R2.reuse, R140 ;  /* 0x0000008c02187220 */ /* 0x040fe20000410000 */
[----:B------:R-:W2:Y:S01]  /*27bc0*/  MUFU.EX2 R192, R192 ;  /* 0x000000c000c07308 */ /* 0x000ea20000000800 */
[----:B------:R-:W-:Y:S02]  /*27bd0*/  FMUL.FTZ R25, R2, R141 ;  /* 0x0000008d02197220 */ /* 0x000fe40000410000 */
[----:B------:R-:W-:Y:S01]  /*27be0*/  FMUL.FTZ R26, R0, R142 ;  /* 0x0000008e001a7220 */ /* 0x000fe20000410000 */
[----:B-1----:R-:W-:Y:S01]  /*27bf0*/  F2FP.BF16.PACK_AB R169, R194, R195 ;  /* 0x000000c3c2a9723e */ /* 0x002fe200000010ff */
[----:B------:R-:W-:Y:S02]  /*27c00*/  FMUL.FTZ R27, R0, R143 ;  /* 0x0000008f001b7220 */ /* 0x000fe40000410000 */
[----:B------:R-:W-:Y:S01]  /*27c10*/  IMAD.MOV.U32 R161, RZ, RZ, R33 ;  /* 0x000000ffffa17224 */ /* 0x000fe200078e0021 */
[----:B------:R-:W-:Y:S01]  /*27c20*/  LDSM.16.MT88.4 R140, [R215+0x12000] ;  /* 0x01200000d78c783b */ /* 0x000fe20000004200 */
[----:B------:R-:W-:Y:S01]  /*27c30*/  IMAD.MOV.U32 R163, RZ, RZ, R35 ;  /* 0x000000ffffa37224 */ /* 0x000fe200078e0023 */
[----:B------:R-:W-:Y:S01]  /*27c40*/  MUFU.EX2 R182, R182 ;  /* 0x000000b600b67308 */ /* 0x000fe20000000800 */
[C---:B------:R-:W-:Y:S02]  /*27c50*/  FMUL.FTZ R32, R2.reuse, R132 ;  /* 0x0000008402207220 */ /* 0x040fe40000410000 */
[----:B------:R-:W-:Y:S02]  /*27c60*/  FMUL.FTZ R33, R2, R133 ;  /* 0x0000008502217220 */ /* 0x000fe40000410000 */
[C---:B------:R-:W-:Y:S02]  /*27c70*/  FMUL.FTZ R34, R0.reuse, R134 ;  /* 0x0000008600227220 */ /* 0x040fe40000410000 */
[----:B------:R-:W-:Y:S02]  /*27c80*/  FMUL.FTZ R35, R0, R135 ;  /* 0x0000008700237220 */ /* 0x000fe40000410000 */
[----:B------:R-:W-:Y:S01]  /*27c90*/  LDSM.16.MT88.4 R132, [R216+0x12000] ;  /* 0x01200000d884783b */ /* 0x000fe20000004200 */
[C---:B------:R-:W-:Y:S01]  /*27ca0*/  FMUL.FTZ R36, R2.reuse, R36 ;  /* 0x0000002402247220 */ /* 0x040fe20000410000 */
[----:B------:R-:W-:Y:S01]  /*27cb0*/  MUFU.EX2 R248, R248 ;  /* 0x000000f800f87308 */ /* 0x000fe20000000800 */
[----:B------:R-:W-:Y:S01]  /*27cc0*/  FMUL.FTZ R37, R2, R37 ;  /* 0x0000002502257220 */ /* 0x000fe20000410000 */
[----:B--2---:R-:W-:Y:S01]  /*27cd0*/  F2FP.BF16.PACK_AB R171, R192, R193 ;  /* 0x000000c1c0ab723e */ /* 0x004fe200000010ff */
[C---:B------:R-:W-:Y:S02]  /*27ce0*/  FMUL.FTZ R38, R0.reuse, R38 ;  /* 0x0000002600267220 */ /* 0x040fe40000410000 */
[----:B------:R-:W-:Y:S02]  /*27cf0*/  FMUL.FTZ R39, R0, R39 ;  /* 0x0000002700277220 */ /* 0x000fe40000410000 */
[C---:B------:R-:W-:Y:S02]  /*27d00*/  FMUL.FTZ R40, R2.reuse, R40 ;  /* 0x0000002802287220 */ /* 0x040fe40000410000 */
[C---:B---3--:R-:W-:Y:S01]  /*27d10*/  HMMA.16816.F32.BF16 R4, R168.reuse, R12, R4 ;  /* 0x0000000ca804723c */ /* 0x048fe20000041804 */
[----:B------:R-:W1:Y:S04]  /*27d20*/  MUFU.EX2 R249, R249 ;  /* 0x000000f900f97308 */ /* 0x000e680000000800 */
[C---:B------:R-:W-:Y:S02]  /*27d30*/  FMUL.FTZ R41, R2.reuse, R41 ;  /* 0x0000002902297220 */ /* 0x040fe40000410000 */
[C---:B------:R-:W-:Y:S01]  /*27d40*/  FMUL.FTZ R12, R2.reuse, R152 ;  /* 0x00000098020c7220 */ /* 0x040fe20000410000 */
[C---:B------:R-:W-:Y:S03]  /*27d50*/  HMMA.16816.F32.BF16 R8, R168.reuse, R14, R8 ;  /* 0x0000000ea808723c */ /* 0x040fe60000041808 */
[----:B------:R-:W-:Y:S01]  /*27d60*/  MUFU.EX2 R250, R250 ;  /* 0x000000fa00fa7308 */ /* 0x000fe20000000800 */
[----:B------:R-:W-:Y:S02]  /*27d70*/  FMUL.FTZ R13, R2, R153 ;  /* 0x00000099020d7220 */ /* 0x000fe40000410000 */
[C---:B------:R-:W-:Y:S02]  /*27d80*/  FMUL.FTZ R42, R0.reuse, R42 ;  /* 0x0000002a002a7220 */ /* 0x040fe40000410000 */
[C---:B------:R-:W-:Y:S04]  /*27d90*/  FMUL.FTZ R14, R0.reuse, R154 ;  /* 0x0000009a000e7220 */ /* 0x040fe80000410000 */
[C---:B------:R-:W-:Y:S01]  /*27da0*/  FMUL.FTZ R15, R0.reuse, R155 ;  /* 0x0000009b000f7220 */ /* 0x040fe20000410000 */
[----:B------:R-:W-:Y:S01]  /*27db0*/  MUFU.EX2 R251, R251 ;  /* 0x000000fb00fb7308 */ /* 0x000fe20000000800 */
[----:B------:R-:W2:Y:S01]  /*27dc0*/  LDSM.16.MT88.4 R152, [R215+0x10000] ;  /* 0x01000000d798783b */ /* 0x000ea20000004200 */
[----:B------:R-:W-:Y:S02]  /*27dd0*/  FMUL.FTZ R43, R0, R43 ;  /* 0x0000002b002b7220 */ /* 0x000fe40000410000 */
[C---:B------:R-:W-:Y:S02]  /*27de0*/  FMUL.FTZ R44, R2.reuse, R44 ;  /* 0x0000002c022c7220 */ /* 0x040fe40000410000 */
[C---:B------:R-:W-:Y:S03]  /*27df0*/  HMMA.16816.F32.BF16 R12, R168.reuse, R20, R12 ;  /* 0x00000014a80c723c */ /* 0x040fe6000004180c */
[----:B------:R-:W-:Y:S01]  /*27e00*/  FMUL.FTZ R45, R2, R45 ;  /* 0x0000002d022d7220 */ /* 0x000fe20000410000 */
[----:B------:R-:W-:Y:S01]  /*27e10*/  MUFU.EX2 R252, R252 ;  /* 0x000000fc00fc7308 */ /* 0x000fe20000000800 */
        /* <DEDUP_REMOVED lines=76> */
[C---:B------:R-:W-:Y:S04]  /*282e0*/  FMUL.FTZ R88, R2.reuse, R88 ;  /* 0x0000005802587220 */ /* 0x040fe80000410000 */
[----:B------:R-:W-:Y:S01]  /*282f0*/  FMUL.FTZ R89, R2, R89 ;  /* 0x0000005902597220 */ /* 0x000fe20000410000 */
        /* <DEDUP_REMOVED lines=271> */
[----:B------:R-:W-:Y:S01]  /*293f0*/  MOV R35, R12 ;  /* 0x0000000c00237202 */ /* 0x000fe20000000f00 */
[----:B------:R-:W-:Y:S01]  /*29400*/  IMAD.MOV.U32 R180, RZ, RZ, R15 ;  /* 0x000000ffffb47224 */ /* 0x000fe200078e000f */
[----:B------:R-:W-:Y:S02]  /*29410*/  MOV R181, R14 ;  /* 0x0000000e00b57202 */ /* 0x000fe40000000f00 */
[C---:B--2---:R-:W-:Y:S01]  /*29420*/  HMMA.16816.F32.BF16 R44, R168.reuse, R184, R44 ;  /* 0x000000b8a82c723c */ /* 0x044fe2000004182c */
[----:B------:R-:W2:Y:S03]  /*29430*/  LDSM.16.MT88.4 R12, [R218+0x15800] ;  /* 0x01580000da0c783b */ /* 0x000ea60000004200 */
        /* <DEDUP_REMOVED lines=50> */
.L_x_7568:
        /* <DEDUP_REMOVED lines=11> */
.L_x_7591:
[----:B--23--:R-:W-:Y:S01]  /*29810*/  FADD.FTZ R247, R6, R247 ;  /* 0x000000f706f77221 */ /* 0x00cfe20000010000 */
[----:B------:R-:W-:Y:S05]  /*29820*/  BRA.DIV ~URZ, `(.L_x_7579) ;  /* 0x000020e27f007947 */ /* 0x000fea000b800000 */
[----:B------:R-:W2:Y:S04]  /*29830*/  SHFL.BFLY PT, R4, R246, 0x2, 0x1f ;  /* 0x0c401f00f6047f89 */ /* 0x000ea800000e0000 */
[----:B------:R-:W3:Y:S01]  /*29840*/  SHFL.BFLY PT, R0, R247, 0x1, 0x1f ;  /* 0x0c201f00f7007f89 */ /* 0x000ee200000e0000 */
[----:B--2---:R-:W-:Y:S02]  /*29850*/  FADD.FTZ R246, R4, R246 ;  /* 0x000000f604f67221 */ /* 0x004fe40000010000 */
[----:B---3--:R-:W-:-:S03]  /*29860*/  FADD.FTZ R247, R247, R0 ;  /* 0x00000000f7f77221 */ /* 0x008fc60000010000 */
[----:B------:R2:W3:Y:S04]  /*29870*/  SHFL.BFLY PT, R6, R246, 0x1, 0x1f ;  /* 0x0c201f00f6067f89 */ /* 0x0004e800000e0000 */
.L_x_7592:
        /* <DEDUP_REMOVED lines=330> */
.L_x_7581:
[----:B------:R-:W-:Y:S02]  /*2ad20*/  ULDC.64 UR4, c[0x0][0x118] ;  /* 0x0000460000047ab9 */ /* 0x000fe40000000a00 */
[----:B------:R-:W2:Y:S04]  /*2ad30*/  LD.E R2, [R8.64+0x60] ;  /* 0x0000600408027980 */ /* 0x000ea8000c101900 */
[----:B------:R-:W3:Y:S01]  /*2ad40*/  LD.E R233, [R8.64+0xb4] ;  /* 0x0000b40408e97980 */ /* 0x000ee2000c101900 */
[----:B--2---:R-:W-:-:S04]  /*2ad50*/  IMAD R2, R2, R230, R229 ;  /* 0x000000e602027224 */ /* 0x004fc800078e02e5 */
[----:B---3--:R-:W-:Y:S02]  /*2ad60*/  IMAD R233, R233, R2, RZ ;  /* 0x00000002e9e97224 */ /* 0x008fe400078e02ff */
.L_x_7582:
[----:B------:R-:W-:Y:S05]  /*2ad70*/  BSYNC B0 ;  /* 0x0000000000007941 */ /* 0x000fea0003800000 */
.L_x_7580:
        /* <DEDUP_REMOVED lines=52> */
.L_x_7584:
[----:B--234-:R-:W-:Y:S05]  /*2b0c0*/  BSYNC B0 ;  /* 0x0000000000007941 */ /* 0x01cfea0003800000 */
.L_x_7583:
        /* <DEDUP_REMOVED lines=48> */
.L_x_7586:
[----:B-1----:R-:W-:Y:S05]  /*2b3d0*/  BSYNC B0 ;  /* 0x0000000000007941 */ /* 0x002fea0003800000 */
.L_x_7585:
        /* <DEDUP_REMOVED lines=23> */
.L_x_7588:
[----:B------:R-:W-:Y:S05]  /*2b550*/  BSYNC B0 ;  /* 0x0000000000007941 */ /* 0x000fea0003800000 */
.L_x_7587:
        /* <DEDUP_REMOVED lines=23> */
.L_x_7590:
[----:B------:R-:W-:Y:S05]  /*2b6d0*/  BSYNC B0 ;  /* 0x0000000000007941 */ /* 0x000fea0003800000 */
.L_x_7589:
[----:B------:R-:W-:Y:S01]  /*2b6e0*/  IADD3 R2, R15, 0x30, RZ ;  /* 0x000000300f027810 */ /* 0x000fe20007ffe0ff */
[----:B-1----:R-:W-:-:S02]  /*2b6f0*/  IMAD.MOV.U32 R6, RZ, RZ, R228 ;  /* 0x000000ffff067224 */ /* 0x002fc400078e00e4 */
[----:B------:R-:W-:Y:S01]  /*2b700*/  IMAD.MOV.U32 R7, RZ, RZ, 0x0 ;  /* 0x00000000ff077424 */ /* 0x000fe200078e00ff */
[----:B------:R-:W-:-:S13]  /*2b710*/  ISETP.GE.AND P0, PT, R2, R231, PT ;  /* 0x000000e70200720c */ /* 0x000fda0003f06270 */
[----:B------:R-:W-:Y:S05]  /*2b720*/  @P0 RET.REL.NODEC R6 `(_ZN5flash24flash_fwd_splitkv_kernelI23Flash_fwd_kernel_traitsILi256ELi64ELi64ELi4ELb0ELb0EN7cutlass10bfloat16_tE19Flash_kernel_traitsILi256ELi64ELi64ELi4ES3_EELb0ELb1ELb1ELb0ELb0ELb1ELb0ELb1EEEvNS_16Flash_fwd_paramsE) ;  /* 0xfffd48d006000950 */ /* 0x000fea0003c3ffff */
        /* <DEDUP_REMOVED lines=14> */
[----:B------:R-:W-:Y:S02]  /*2b810*/  LEA.HI.X R3, R6, R85, R5, 0x1, P3 ;  /* 0x0000005506037211 */ /* 0x000fe400018f0c05 */
[----:B------:R-:W-:-:S03]  /*2b820*/  MOV R5, 0x0 ;  /* 0x0000000000057802 */ /* 0x000fc60000000f00 */
[----:B------:R1:W-:Y:S01]  /*2b830*/  @!P0 ST.E.128 [R2.64+0x100], R28 ;  /* 0x0001001c02008985 */ /* 0x0003e2000c101d04 */
[----:B------:R-:W-:-:S03]  /*2b840*/  ISETP.GE.AND P0, PT, R0, R8, PT ;  /* 0x000000080000720c */ /* 0x000fc60003f06270 */
[----:B------:R1:W-:Y:S04]  /*2b850*/  @!P2 ST.E.128 [R2.64], R60 ;  /* 0x0000003c0200a985 */ /* 0x0003e8000c101d04 */
[----:B------:R1:W-:Y:S06]  /*2b860*/  @!P1 ST.E.128 [R2.64+0x80], R44 ;  /* 0x0000802c02009985 */ /* 0x0003ec000c101d04 */
[----:B------:R-:W-:Y:S05]  /*2b870*/  @P0 RET.REL.NODEC R4 `(_ZN5flash24flash_fwd_splitkv_kernelI23Flash_fwd_kernel_traitsILi256ELi64ELi64ELi4ELb0ELb0EN7cutlass10bfloat16_tE19Flash_kernel_traitsILi256ELi64ELi64ELi4ES3_EELb0ELb1ELb1ELb0ELb0ELb1ELb0ELb1EEEvNS_16Flash_fwd_paramsE) ;  /* 0xfffd478004000950 */ /* 0x000fea0003c3ffff */
[----:B------:R-:W-:Y:S01]  /*2b880*/  MOV R229, 0x0 ;  /* 0x0000000000e57802 */ /* 0x000fe20000000f00 */
[----:B------:R-:W-:-:S02]  /*2b890*/  ULDC.64 UR4, c[0x0][0x118] ;  /* 0x0000460000047ab9 */ /* 0x000fc40000000a00 */
[----:B------:R2:W-:Y:S01]  /*2b8a0*/  ST.E.128 [R2.64+0x180], R76 ;  /* 0x0001804c02007985 */ /* 0x0005e2000c101d04 */
[----:B------:R-:W-:Y:S05]  /*2b8b0*/  RET.REL.NODEC R228 `(_ZN5flash24flash_fwd_splitkv_kernelI23Flash_fwd_kernel_traitsILi256ELi64ELi64ELi4ELb0ELb0EN7cutlass10bfloat16_tE19Flash_kernel_traitsILi256ELi64ELi64ELi4ES3_EELb0ELb1ELb1ELb0ELb0ELb1ELb0ELb1EEEvNS_16Flash_fwd_paramsE) ;  /* 0xfffd4740e4007950 */ /* 0x000fea0003c3ffff */
.L_x_7578:
[----:B------:R-:W-:Y:S01]  /*2b8c0*/  IMAD.MOV.U32 R7, RZ, RZ, R247 ;  /* 0x000000ffff077224 */ /* 0x000fe200078e00f7 */
[----:B------:R-:W-:Y:S02]  /*2b8d0*/  MOV R6, 0x2 ;  /* 0x0000000200067802 */ /* 0x000fe40000000f00 */
[----:B------:R-:W-:Y:S02]  /*2b8e0*/  MOV R4, 0x2b900 ;  /* 0x0002b90000047802 */ /* 0x000fe40000000f00 */
[----:B-1---5:R-:W-:Y:S05]  /*2b8f0*/  CALL.REL.NOINC `($__internal_33_$__cuda_sm70_shflsync_bfly_p) ;  /* 0x0000010000007944 */ /* 0x022fea0003c00000 */
[----:B-12---:R-:W-:Y:S05]  /*2b900*/  BRA `(.L_x_7591) ;  /* 0xffffdf0000007947 */ /* 0x006fea000383ffff */
.L_x_7579:
[----:B------:R-:W-:Y:S01]  /*2b910*/  IMAD.MOV.U32 R7, RZ, RZ, R247 ;  /* 0x000000ffff077224 */ /* 0x000fe200078e00f7 */
[----:B------:R-:W-:Y:S02]  /*2b920*/  MOV R6, 0x1 ;  /* 0x0000000100067802 */ /* 0x000fe40000000f00 */
[----:B------:R-:W-:Y:S02]  /*2b930*/  MOV R4, 0x2b950 ;  /* 0x0002b95000047802 */ /* 0x000fe40000000f00 */
[----:B-1---5:R-:W-:Y:S05]  /*2b940*/  CALL.REL.NOINC `($__internal_33_$__cuda_sm70_shflsync_bfly_p) ;  /* 0x000000b000007944 */ /* 0x022fea0003c00000 */
[----:B--2---:R-:W-:Y:S01]  /*2b950*/  FADD.FTZ R247, R247, R6 ;  /* 0x00000006f7f77221 */ /* 0x004fe20000010000 */
[----:B-1----:R-:W-:Y:S02]  /*2b960*/  MOV R7, R246 ;  /* 0x000000f600077202 */ /* 0x002fe40000000f00 */
[----:B------:R-:W-:-:S02]  /*2b970*/  MOV R6, 0x2 ;  /* 0x0000000200067802 */ /* 0x000fc40000000f00 */
[----:B------:R-:W-:Y:S02]  /*2b980*/  MOV R4, 0x2b9a0 ;  /* 0x0002b9a000047802 */ /* 0x000fe40000000f00 */
[----:B------:R-:W-:Y:S05]  /*2b990*/  CALL.REL.NOINC `($__internal_33_$__cuda_sm70_shflsync_bfly_p) ;  /* 0x0000006000007944 */ /* 0x000fea0003c00000 */
[----:B--2---:R-:W-:Y:S01]  /*2b9a0*/  FADD.FTZ R246, R246, R6 ;  /* 0x00000006f6f67221 */ /* 0x004fe20000010000 */
[----:B------:R-:W-:Y:S02]  /*2b9b0*/  MOV R6, 0x1 ;  /* 0x0000000100067802 */ /* 0x000fe40000000f00 */
[----:B------:R-:W-:Y:S02]  /*2b9c0*/  MOV R4, 0x2b9f0 ;  /* 0x0002b9f000047802 */ /* 0x000fe40000000f00 */
[----:B-1----:R-:W-:Y:S02]  /*2b9d0*/  MOV R7, R246 ;  /* 0x000000f600077202 */ /* 0x002fe40000000f00 */
[----:B------:R-:W-:Y:S05]  /*2b9e0*/  CALL.REL.NOINC `($__internal_33_$__cuda_sm70_shflsync_bfly_p) ;  /* 0x0000001000007944 */ /* 0x000fea0003c00000 */
[----:B-12---:R-:W-:Y:S05]  /*2b9f0*/  BRA `(.L_x_7592) ;  /* 0xffffde8000007947 */ /* 0x006fea000383ffff */
        .weak           $__internal_33_$__cuda_sm70_shflsync_bfly_p
        .type           $__internal_33_$__cuda_sm70_shflsync_bfly_p,@function
        .size           $__internal_33_$__cuda_sm70_shflsync_bfly_p,(.L_x_8911 - $__internal_33_$__cuda_sm70_shflsync_bfly_p)
$__internal_33_$__cuda_sm70_shflsync_bfly_p:
[----:B------:R-:W-:Y:S01]  /*2ba00*/  MOV R10, R4 ;  /* 0x00000004000a7202 */ /* 0x000fe20000000f00 */
[----:B------:R-:W-:Y:S04]  /*2ba10*/  WARPSYNC R0 ;  /* 0x0000000000007348 */ /* 0x000fe80003800000 */
[----:B------:R-:W-:Y:S01]  /*2ba20*/  MOV R11, 0x0 ;  /* 0x00000000000b7802 */ /* 0x000fe20000000f00 */
[----:B------:R1:W2:Y:S03]  /*2ba30*/  SHFL.BFLY PT, R6, R7, R6, R5 ;  /* 0x0c00000607067389 */ /* 0x0002a600000e0005 */
[----:B------:R-:W-:Y:S05]  /*2ba40*/  RET.REL.NODEC R10 `(_ZN5flash24flash_fwd_splitkv_kernelI23Flash_fwd_kernel_traitsILi256ELi64ELi64ELi4ELb0ELb0EN7cutlass10bfloat16_tE19Flash_kernel_traitsILi256ELi64ELi64ELi4ES3_EELb0ELb1ELb1ELb0ELb0ELb1ELb0ELb1EEEvNS_16Flash_fwd_paramsE) ;  /* 0xfffd45b00a007950 */ /* 0x000fea0003c3ffff */
.L_x_7593:
        /* <DEDUP_REMOVED lines=11> */
.L_x_8911:


//--------------------- .text._ZN5flash24flash_fwd_splitkv_kernelI23Flash_fwd_kernel_traitsILi256ELi64ELi64ELi4ELb0ELb0EN7cutlass10bfloat16_tE19Flash_kernel_traitsILi256ELi64ELi64ELi4ES3_EELb0ELb1ELb0ELb0ELb1ELb0ELb1ELb0EEEvNS_16Flash_fwd_paramsE --------------------------
	.section	.text._ZN5flash24flash_fwd_splitkv_kernelI23Flash_fwd_kernel_traitsILi256ELi64ELi64ELi4ELb0ELb0EN7cutlass10bfloat16_tE19Flash_kernel_traitsILi256ELi64ELi64ELi4ES3_EELb0ELb1ELb0ELb0ELb1ELb0ELb1ELb0EEEvNS_16Flash_fwd_paramsE,"ax",@progbits
	.sectioninfo	@"SHI_REGISTERS=255"
	.align	128
        .global         _ZN5flash24flash_fwd_splitkv_kernelI23Flash_fwd_kernel_traitsILi256ELi64ELi64ELi4ELb0ELb0EN7cutlass10bfloat16_tE19Flash_kernel_traitsILi256ELi64ELi64ELi4ES3_EELb0ELb1ELb0ELb0ELb1ELb0ELb1ELb0EEEvNS_16Flash_fwd_paramsE
        .type           _ZN5flash24flash_fwd_splitkv_kernelI23Flash_fwd_kernel_traitsILi256ELi64ELi64ELi4ELb0ELb0EN7cutlass10bfloat16_tE19Flash_kernel_traitsILi256ELi64ELi64ELi4ES3_EELb0ELb1ELb0ELb0ELb1ELb0ELb1ELb0EEEvNS_16Flash_fwd_paramsE,@function
        .size           _ZN5flash24flash_fwd_splitkv_kernelI23Flash_fwd_kernel_traitsILi256ELi64ELi64ELi4ELb0ELb0EN7cutlass10bfloat16_tE19Flash_kernel_traitsILi256ELi64ELi64ELi4ES3_EELb0ELb1ELb0ELb0ELb1ELb0ELb1ELb0EEEvNS_16Flash_fwd_paramsE,(.L_x_8974 - _ZN5flash24flash_fwd_splitkv_kernelI23Flash_fwd_kernel_traitsILi256ELi64ELi64ELi4ELb0ELb0EN7cutlass10bfloat16_tE19Flash_kernel_traitsILi256ELi64ELi64ELi4ES3_EELb0ELb1ELb0ELb0ELb1ELb0ELb1ELb0EEEvNS_16Flash_fwd_paramsE)
        .other          _ZN5flash24flash_fwd_splitkv_kernelI23Flash_fwd_kernel_traitsILi256ELi64ELi64ELi4ELb0ELb0EN7cutlass10bfloat16_tE19Flash_kernel_traitsILi256ELi64ELi64ELi4ES3_EELb0ELb1ELb0ELb0ELb1ELb0ELb1ELb0EEEvNS_16Flash_fwd_paramsE,@"STO_CUDA_ENTRY STV_DEFAULT"
_ZN5flash24flash_fwd_splitkv_kernelI23Flash_fwd_kernel_traitsILi256ELi64ELi64ELi4ELb0ELb0EN7cutlass10bfloat16_tE19Flash_kernel_traitsILi256ELi64ELi64ELi4ES3_EELb0ELb1ELb0ELb0ELb1ELb0ELb1ELb0EEEvNS_16Flash_fwd_paramsE:
.text._ZN5flash24flash_fwd_splitkv_kernelI23Flash_fwd_kernel_traitsILi256ELi64ELi64ELi4ELb0ELb0EN7cutlass10bfloat16_tE19Flash_kernel_traitsILi256ELi64ELi64ELi4ES3_EELb0ELb1ELb0ELb0ELb1ELb0ELb1ELb0EEEvNS_16Flash_fwd_paramsE:
        /* <DEDUP_REMOVED lines=54> */
.L_x_7594:
[----:B-1-34-:R-:W-:Y:S02]  /*0360*/  MOV R0, c[0x0][0x218] ;  /* 0x0000860000007a02 */ /* 0x01afe40000000f00 */
.L_x_7595:
[----:B------:R-:W-:-:S04]  /*0370*/  ISETP.NE.U32.AND P2, PT, RZ, c[0x0][0x258], PT ;  /* 0x00009600ff007a0c */ /* 0x000fc80003f45070 */
[----:B------:R-:W-:-:S13]  /*0380*/  ISETP.NE.AND.EX P2, PT, RZ, c[0x0][0x25c], PT, P2 ;  /* 0x00009700ff007a0c */ /* 0x000fda0003f45320 */
[----:B------:R-:W-:-:S06]  /*0390*/  @P2 IMAD.WIDE R10, R236, R5, c[0x0][0x258] ;  /* 0x00009600ec0a2625 */ /* 0x000fcc00078e0205 */
        /* <DEDUP_REMOVED lines=21> */
[----:B------:R-:W-:Y:S02]  /*04f0*/  IADD3 R9, -R92, 0x7f, R93 ;  /* 0x0000007f5c097810 */ /* 0x000fe40007ffe15d */
[----:B-1----:R-:W-:Y:S02]  /*0500*/  IADD3 R10, R10, 0xffffffe, RZ ;  /* 0x0ffffffe0a0a7810 */ /* 0x002fe40007ffe0ff */
[----:B------:R-:W-:Y:S02]  /*0510*/  IADD3 R9, R9, c[0x0][0x2e8], R6 ;  /* 0x0000ba0009097a10 */ /* 0x000fe40007ffe006 */
[----:B------:R-:W1:Y:S02]  /*0520*/  F2I.FTZ.U32.TRUNC.NTZ R11, R10 ;  /* 0x0000000a000b7305 */ /* 0x000e64000021f000 */
[----:B-1----:R-:W-:-:S02]  /*0530*/  IMAD.MOV R13, RZ, RZ, -R11 ;  /* 0x000000ffff0d7224 */ /* 0x002fc400078e0a0b */
[----:B------:R-:W-:Y:S02]  /*0540*/  IMAD.MOV.U32 R10, RZ, RZ, RZ ;  /* 0x000000ffff0a7224 */ /* 0x000fe400078e00ff */
[----:B------:R-:W-:Y:S01]  /*0550*/  IMAD R2, R13, R8, RZ ;  /* 0x000000080d027224 */ /* 0x000fe200078e02ff */
[----:B------:R-:W-:-:S03]  /*0560*/  IADD3 R13, R6, 0x3f, RZ ;  /* 0x0000003f060d7810 */ /* 0x000fc60007ffe0ff */
[----:B------:R-:W-:Y:S01]  /*0570*/  IMAD.HI.U32 R11, R11, R2, R10 ;  /* 0x000000020b0b7227 */ /* 0x000fe200078e000a */
[----:B------:R-:W-:-:S04]  /*0580*/  SHF.R.S32.HI R2, RZ, 0x1f, R13 ;  /* 0x0000001fff027819 */ /* 0x000fc8000001140d */
[----:B------:R-:W-:Y:S01]  /*0590*/  LEA.HI R2, R2, R13, RZ, 0x6 ;  /* 0x0000000d02027211 */ /* 0x000fe200078f30ff */
[----:B------:R-:W-:-:S03]  /*05a0*/  IMAD.HI.U32 R10, R11, R0, RZ ;  /* 0x000000000b0a7227 */ /* 0x000fc600078e00ff */
[----:B------:R-:W-:Y:S01]  /*05b0*/  SHF.R.S32.HI R2, RZ, 0x6, R2 ;  /* 0x00000006ff027819 */ /* 0x000fe20000011402 */
        /* <DEDUP_REMOVED lines=9> */
[----:B------:R-:W-:Y:S02]  /*0650*/  ISETP.GE.U32.AND P2, PT, R11, R8, PT ;  /* 0x000000080b00720c */ /* 0x000fe40003f46070 */
[----:B------:R-:W-:-:S04]  /*0660*/  IADD3 R11, R6, R93, -R92 ;  /* 0x0000005d060b7210 */ /* 0x000fc80007ffe85c */
[----:B------:R-:W-:-:S04]  /*0670*/  IADD3 R11, R11, -c[0x0][0x2e4], RZ ;  /* 0x8000b9000b0b7a10 */ /* 0x000fc80007ffe0ff */
[----:B------:R-:W-:-:S03]  /*0680*/  SHF.R.S32.HI R8, RZ, 0x1f, R11 ;  /* 0x0000001fff087819 */ /* 0x000fc6000001140b */
[----:B------:R-:W-:Y:S02]  /*0690*/  @P2 IADD3 R10, R10, 0x1, RZ ;  /* 0x000000010a0a2810 */ /* 0x000fe40007ffe0ff */
[----:B------:R-:W-:-:S03]  /*06a0*/  LEA.HI R8, R8, R11, RZ, 0x6 ;  /* 0x0000000b08087211 */ /* 0x000fc600078f30ff */
[----:B------:R-:W-:Y:S01]  /*06b0*/  @!P0 IMAD.MOV R10, RZ, RZ, -R10 ;  /* 0x000000ffff0a8224 */ /* 0x000fe200078e0a0a */
[----:B------:R-:W-:Y:S02]  /*06c0*/  @!P1 LOP3.LUT R10, RZ, c[0x0][0x10], RZ, 0x33, !PT ;  /* 0x00000400ff0a9a12 */ /* 0x000fe400078e33ff */
[----:B------:R-:W-:-:S03]  /*06d0*/  SHF.R.S32.HI R11, RZ, 0x6, R8 ;  /* 0x00000006ff0b7819 */ /* 0x000fc60000011408 */
[----:B------:R-:W-:-:S04]  /*06e0*/  IMAD R232, R10, R7, RZ ;  /* 0x000000070ae87224 */ /* 0x000fc800078e02ff */
[----:B------:R-:W-:Y:S01]  /*06f0*/  IMAD.IADD R9, R10, 0x1, R232 ;  /* 0x000000010a097824 */ /* 0x000fe200078e02e8 */
[----:B------:R-:W-:-:S04]  /*0700*/  IMNMX R232, R232, R11, !PT ;  /* 0x0000000be8e87217 */ /* 0x000fc80007800200 */
[----:B------:R-:W-:-:S04]  /*0710*/  IMNMX R9, R2, R9, PT ;  /* 0x0000000902097217 */ /* 0x000fc80003800200 */
        /* <DEDUP_REMOVED lines=19> */
[----:B------:R-:W-:-:S02]  /*0850*/  SHF.R.S32.HI R5, RZ, 0x1f, R3 ;  /* 0x0000001fff057819 */ /* 0x000fc40000011403 */
[C---:B------:R-:W-:Y:S01]  /*0860*/  ISETP.GE.AND P3, PT, R0.reuse, R93, PT ;  /* 0x0000005d0000720c */ /* 0x040fe20003f66270 */
[----:B------:R-:W-:-:S05]  /*0870*/  IMAD.WIDE R6, R0, 0x100, R6 ;  /* 0x0000010000067825 */ /* 0x000fca00078e0206 */
[----:B------:R-:W-:Y:S02]  /*0880*/  IADD3 R2, P0, R4, R6, RZ ;  /* 0x0000000604027210 */ /* 0x000fe40007f1e0ff */
[----:B------:R-:W-:Y:S02]  /*0890*/  IADD3 R6, R0, 0x8, RZ ;  /* 0x0000000800067810 */ /* 0x000fe40007ffe0ff */
[----:B------:R-:W-:Y:S02]  /*08a0*/  LEA.HI.X.SX32 R7, R4, R7, 0x1, P0 ;  /* 0x0000000704077211 */ /* 0x000fe400000f0eff */
[----:B------:R-:W-:Y:S02]  /*08b0*/  ISETP.GE.AND P2, PT, R6, R93, PT ;  /* 0x0000005d0600720c */ /* 0x000fe40003f46270 */
[----:B------:R-:W-:Y:S02]  /*08c0*/  LEA R14, P0, R2, c[0x0][0x1d8], 0x2 ;  /* 0x00007600020e7a11 */ /* 0x000fe400078010ff */
[----:B------:R-:W-:-:S02]  /*08d0*/  IADD3 R4, R0, 0x10, RZ ;  /* 0x0000001000047810 */ /* 0x000fc40007ffe0ff */
[----:B------:R-:W-:Y:S02]  /*08e0*/  LEA.HI.X R15, R2, c[0x0][0x1dc], R7, 0x2, P0 ;  /* 0x00007700020f7a11 */ /* 0x000fe400000f1407 */
[-C--:B------:R-:W-:Y:S02]  /*08f0*/  ISETP.GE.AND P1, PT, R4, R93.reuse, PT ;  /* 0x0000005d0400720c */ /* 0x080fe40003f26270 */
[-C--:B------:R-:W-:Y:S01]  /*0900*/  ISETP.GE.OR P5, PT, R6, R93.reuse, P6 ;  /* 0x0000005d0600720c */ /* 0x080fe200037a6670 */
[----:B------:R1:W-:Y:S01]  /*0910*/  @!P3 STG.E.128 [R14.64], RZ ;  /* 0x000000ff0e00b986 */ /* 0x0003e2000c101d0a */
[----:B------:R-:W-:Y:S02]  /*0920*/  ISETP.GE.OR P4, PT, R4, R93, P6 ;  /* 0x0000005d0400720c */ /* 0x000fe40003786670 */
[C---:B------:R-:W-:Y:S01]  /*0930*/  IADD3 R6, R0.reuse, 0x30, RZ ;  /* 0x0000003000067810 */ /* 0x040fe20007ffe0ff */
[----:B------:R1:W-:Y:S01]  /*0940*/  @!P3 STG.E.128 [R14.64+0x100], RZ ;  /* 0x000100ff0e00b986 */ /* 0x0003e2000c101d0a */
[----:B------:R-:W-:-:S02]  /*0950*/  IADD3 R4, R0, 0x38, RZ ;  /* 0x0000003800047810 */ /* 0x000fc40007ffe0ff */
[----:B------:R-:W-:Y:S01]  /*0960*/  IADD3 R3, P0, R3, R0, RZ ;  /* 0x0000000003037210 */ /* 0x000fe20007f1e0ff */
[----:B------:R1:W-:Y:S03]  /*0970*/  @!P3 STG.E.128 [R14.64+0x200], RZ ;  /* 0x000200ff0e00b986 */ /* 0x0003e6000c101d0a */
[----:B------:R-:W-:Y:S01]  /*0980*/  LEA.HI.X.SX32 R2, R0, R5, 0x1, P0 ;  /* 0x0000000500027211 */ /* 0x000fe200000f0eff */
[----:B------:R1:W-:Y:S01]  /*0990*/  @!P3 STG.E.128 [R14.64+0x300], RZ ;  /* 0x000300ff0e00b986 */ /* 0x0003e2000c101d0a */
[-C--:B------:R-:W-:Y:S01]  /*09a0*/  ISETP.GE.AND P3, PT, R12, R93.reuse, PT ;  /* 0x0000005d0c00720c */ /* 0x080fe20003f66270 */
[----:B------:R-:W-:Y:S01]  /*09b0*/  @!P4 IMAD.MOV.U32 R19, RZ, RZ, -0x800000 ;  /* 0xff800000ff13c424 */ /* 0x000fe200078e00ff */
[C---:B------:R-:W-:Y:S01]  /*09c0*/  LEA R16, P0, R3.reuse, c[0x0][0x208], 0x2 ;  /* 0x0000820003107a11 */ /* 0x040fe200078010ff */
[----:B------:R1:W-:Y:S03]  /*09d0*/  @!P2 STG.E.128 [R14.64+0x2000], RZ ;  /* 0x002000ff0e00a986 */ /* 0x0003e6000c101d0a */
[----:B------:R-:W-:Y:S01]  /*09e0*/  LEA.HI.X R17, R3, c[0x0][0x20c], R2, 0x2, P0 ;  /* 0x0000830003117a11 */ /* 0x000fe200000f1402 */
[----:B------:R1:W-:Y:S01]  /*09f0*/  @!P2 STG.E.128 [R14.64+0x2100], RZ ;  /* 0x002100ff0e00a986 */ /* 0x0003e2000c101d0a */
[----:B------:R-:W-:Y:S01]  /*0a00*/  @!P5 IMAD.MOV.U32 R3, RZ, RZ, -0x800000 ;  /* 0xff800000ff03d424 */ /* 0x000fe200078e00ff */
[----:B------:R-:W-:-:S02]  /*0a10*/  ISETP.GE.OR P0, PT, R6, R93, P6 ;  /* 0x0000005d0600720c */ /* 0x000fc40003706670 */
[----:B------:R1:W-:Y:S04]  /*0a20*/  @!P2 STG.E.128 [R14.64+0x2200], RZ ;  /* 0x002200ff0e00a986 */ /* 0x0003e8000c101d0a */
[----:B------:R1:W-:Y:S01]  /*0a30*/  @!P2 STG.E.128 [R14.64+0x2300], RZ ;  /* 0x002300ff0e00a986 */ /* 0x0003e2000c101d0a */
[----:B------:R-:W-:-:S03]  /*0a40*/  ISETP.GE.AND P2, PT, R10, R93, PT ;  /* 0x0000005d0a00720c */ /* 0x000fc60003f46270 */
[----:B------:R1:W-:Y:S03]  /*0a50*/  @!P1 STG.E.128 [R14.64+0x4000], RZ ;  /* 0x004000ff0e009986 */ /* 0x0003e6000c101d0a */
[----:B------:R-:W-:Y:S01]  /*0a60*/  @!P0 IMAD.MOV.U32 R5, RZ, RZ, -0x800000 ;  /* 0xff800000ff058424 */ /* 0x000fe200078e00ff */
        /* <DEDUP_REMOVED lines=46> */
.L_x_7596:
        /* <DEDUP_REMOVED lines=14> */
[----:B------:R-:W-:-:S03]  /*0e30*/  @P1 IMAD R5, R236, c[0x0][0x2cc], R5 ;  /* 0x0000b300ec051a24 */ /* 0x000fc600078e0205 */
[----:B------:R1:W2:Y:S01]  /*0e40*/  R2UR UR6, R2 ;  /* 0x00000000020673c2 */ /* 0x0002a200000e0000 */
[----:B------:R-:W-:-:S05]  /*0e50*/  @P1 IMAD.IADD R5, R9, 0x1, R5 ;  /* 0x0000000109051824 */ /* 0x000fca00078e0205 */
[----:B------:R-:W-:-:S04]  /*0e60*/  @P1 SHF.L.U64.HI R5, R8, 0x2, R5 ;  /* 0x0000000208051819 */ /* 0x000fc80000010205 */
[----:B------:R-:W-:Y:S02]  /*0e70*/  @P1 IADD3.X R241, R5, c[0x0][0x2c4], RZ, P0, !PT ;  /* 0x0000b10005f11a10 */ /* 0x000fe400007fe4ff */
[----:B------:R-:W-:-:S04]  /*0e80*/  @P1 ISETP.NE.U32.AND P0, PT, R240, RZ, PT ;  /* 0x000000fff000120c */ /* 0x000fc80003f05070 */
[----:B------:R-:W-:-:S13]  /*0e90*/  @P1 ISETP.NE.AND.EX P3, PT, R241, RZ, PT, P0 ;  /* 0x000000fff100120c */ /* 0x000fda0003f65300 */
[----:B-12---:R-:W-:Y:S05]  /*0ea0*/  @!P3 BRA `(.L_x_7597) ;  /* 0x000004900000b947 */ /* 0x006fea0003800000 */
[----:B------:R-:W1:Y:S01]  /*0eb0*/  I2F.RP R7, UR6 ;  /* 0x0000000600077d06 */ /* 0x000e620008209400 */
[----:B------:R-:W-:-:S04]  /*0ec0*/  LEA R25, R33, 0xffffffc0, 0x6 ;  /* 0xffffffc021197811 */ /* 0x000fc800078e30ff */
[----:B-----5:R-:W-:-:S04]  /*0ed0*/  IABS R0, R25 ;  /* 0x0000001900007213 */ /* 0x020fc80000000000 */
[----:B------:R-:W-:Y:S01]  /*0ee0*/  MOV R3, R0 ;  /* 0x0000000000037202 */ /* 0x000fe20000000f00 */
        /* <DEDUP_REMOVED lines=8> */
[----:B------:R-:W-:-:S04]  /*0f70*/  IMAD.MOV R0, RZ, RZ, -R2 ;  /* 0x000000ffff007224 */ /* 0x000fc800078e0a02 */
[----:B------:R-:W-:-:S05]  /*0f80*/  IMAD R0, R0, UR6, R3 ;  /* 0x0000000600007c24 */ /* 0x000fca000f8e0203 */
[----:B------:R-:W-:-:S13]  /*0f90*/  ISETP.LT.U32.AND P1, PT, R0, UR6, PT ;  /* 0x0000000600007c0c */ /* 0x000fda000bf21070 */
[----:B------:R-:W-:Y:S02]  /*0fa0*/  @!P1 IADD3 R0, R0, -UR6, RZ ;  /* 0x8000000600009c10 */ /* 0x000fe4000fffe0ff */
[----:B------:R-:W-:Y:S02]  /*0fb0*/  @!P1 IADD3 R2, R2, 0x1, RZ ;  /* 0x0000000102029810 */ /* 0x000fe40007ffe0ff */
[----:B------:R-:W-:Y:S02]  /*0fc0*/  ISETP.GE.U32.AND P2, PT, R0, UR6, PT ;  /* 0x0000000600007c0c */ /* 0x000fe4000bf46070 */
[----:B------:R-:W-:Y:S02]  /*0fd0*/  LOP3.LUT R0, R25, c[0x0][0x2d0], RZ, 0x3c, !PT ;  /* 0x0000b40019007a12 */ /* 0x000fe400078e3cff */
[----:B------:R-:W-:Y:S02]  /*0fe0*/  ISETP.NE.AND P1, PT, RZ, c[0x0][0x2d0], PT ;  /* 0x0000b400ff007a0c */ /* 0x000fe40003f25270 */
[----:B------:R-:W-:-:S07]  /*0ff0*/  ISETP.GE.AND P0, PT, R0, RZ, PT ;  /* 0x000000ff0000720c */ /* 0x000fce0003f06270 */
        /* <DEDUP_REMOVED lines=36> */
[----:B------:R-:W-:Y:S02]  /*1240*/  IMAD.MOV.U32 R18, RZ, RZ, R4 ;  /* 0x000000ffff127224 */ /* 0x000fe400078e0004 */
[----:B------:R-:W-:Y:S01]  /*1250*/  IMAD R2, R22, c[0x0][0x184], R7 ;  /* 0x0000610016027a24 */ /* 0x000fe200078e0207 */
[----:B------:R-:W-:Y:S01]  /*1260*/  SHF.R.S32.HI R7, RZ, 0x1f, R9 ;  /* 0x0000001fff077819 */ /* 0x000fe20000011409 */
[----:B------:R-:W-:-:S03]  /*1270*/  IMAD R3, R3, c[0x0][0x188], RZ ;  /* 0x0000620003037a24 */ /* 0x000fc600078e02ff */
[----:B------:R-:W-:Y:S01]  /*1280*/  IADD3 R19, R5, R2, RZ ;  /* 0x0000000205137210 */ /* 0x000fe20007ffe0ff */
[----:B------:R-:W-:Y:S02]  /*1290*/  IMAD R5, R25, c[0x0][0x19c], R0 ;  /* 0x0000670019057a24 */ /* 0x000fe400078e0200 */
[----:B------:R-:W-:Y:S02]  /*12a0*/  IMAD R2, R7, c[0x0][0x1b0], RZ ;  /* 0x00006c0007027a24 */ /* 0x000fe400078e02ff */
[----:B------:R-:W-:-:S04]  /*12b0*/  IMAD.WIDE.U32 R18, R25, c[0x0][0x198], R18 ;  /* 0x0000660019127a25 */ /* 0x000fc800078e0012 */
[C---:B------:R-:W-:Y:S01]  /*12c0*/  IMAD R3, R22.reuse, c[0x0][0x18c], R3 ;  /* 0x0000630016037a24 */ /* 0x040fe200078e0203 */
[----:B------:R-:W-:Y:S01]  /*12d0*/  IADD3 R19, R19, R5, RZ ;  /* 0x0000000513137210 */ /* 0x000fe20007ffe0ff */
[----:B------:R-:W-:Y:S02]  /*12e0*/  IMAD R2, R9, c[0x0][0x1b4], R2 ;  /* 0x00006d0009027a24 */ /* 0x000fe400078e0202 */
[----:B------:R-:W-:-:S04]  /*12f0*/  IMAD.WIDE.U32 R22, R22, c[0x0][0x188], RZ ;  /* 0x0000620016167a25 */ /* 0x000fc800078e00ff */
[----:B------:R-:W-:-:S04]  /*1300*/  IMAD.WIDE.U32 R18, R9, c[0x0][0x1b0], R18 ;  /* 0x00006c0009127a25 */ /* 0x000fc800078e0012 */
[----:B------:R-:W-:Y:S01]  /*1310*/  IMAD.IADD R3, R23, 0x1, R3 ;  /* 0x0000000117037824 */ /* 0x000fe200078e0203 */
[----:B------:R-:W-:Y:S01]  /*1320*/  IADD3 R2, R19, R2, RZ ;  /* 0x0000000213027210 */ /* 0x000fe20007ffe0ff */
[----:B------:R-:W-:Y:S05]  /*1330*/  BRA `(.L_x_7598) ;  /* 0x0000043000007947 */ /* 0x000fea0003800000 */
.L_x_7597:
        /* <DEDUP_REMOVED lines=15> */
.L_x_7599:
[----:B------:R-:W-:Y:S01]  /*1430*/  IABS R9, c[0x0][0x1c8] ;  /* 0x0000720000097a13 */ /* 0x000fe20000000000 */
[----:B------:R-:W-:Y:S01]  /*1440*/  IMAD.MOV.U32 R10, RZ, RZ, RZ ;  /* 0x000000ffff0a7224 */ /* 0x000fe200078e00ff */
[----:B------:R-:W-:Y:S01]  /*1450*/  LEA R25, R33, 0xffffffc0, 0x6 ;  /* 0xffffffc021197811 */ /* 0x000fe200078e30ff */
[----:B------:R-:W-:Y:S01]  /*1460*/  @P4 IMAD.IADD R3, R4, 0x1, R3 ;  /* 0x0000000104034824 */ /* 0x000fe200078e0203 */
[----:B------:R-:W1:Y:S02]  /*1470*/  I2F.RP R12, R9 ;  /* 0x00000009000c7306 */ /* 0x000e640000209400 */
[----:B------:R-:W-:Y:S01]  /*1480*/  SHF.R.S32.HI R17, RZ, 0x1f, R25 ;  /* 0x0000001fff117819 */ /* 0x000fe20000011419 */
[----:B------:R-:W-:-:S04]  /*1490*/  @P4 IMAD.WIDE.U32 R22, R3, c[0x0][0x1a0], RZ ;  /* 0x0000680003164a25 */ /* 0x000fc800078e00ff */
[----:B------:R-:W-:Y:S01]  /*14a0*/  @P4 IMAD R3, R3, c[0x0][0x1a4], R23 ;  /* 0x0000690003034a24 */ /* 0x000fe200078e0217 */
[----:B-1----:R-:W1:Y:S02]  /*14b0*/  MUFU.RCP R11, R12 ;  /* 0x0000000c000b7308 */ /* 0x002e640000001000 */
[----:B-1----:R-:W-:-:S06]  /*14c0*/  IADD3 R11, R11, 0xffffffe, RZ ;  /* 0x0ffffffe0b0b7810 */ /* 0x002fcc0007ffe0ff */
[----:B------:R-:W1:Y:S02]  /*14d0*/  F2I.FTZ.U32.TRUNC.NTZ R11, R11 ;  /* 0x0000000b000b7305 */ /* 0x000e64000021f000 */
[----:B-1----:R-:W-:-:S04]  /*14e0*/  IMAD.MOV R2, RZ, RZ, -R11 ;  /* 0x000000ffff027224 */ /* 0x002fc800078e0a0b */
[----:B------:R-:W-:Y:S01]  /*14f0*/  IMAD R7, R2, R9, RZ ;  /* 0x0000000902077224 */ /* 0x000fe200078e02ff */
[----:B------:R-:W-:-:S03]  /*1500*/  IABS R2, R36 ;  /* 0x0000002400027213 */ /* 0x000fc60000000000 */
[----:B------:R-:W-:Y:S01]  /*1510*/  IMAD.HI.U32 R10, R11, R7, R10 ;  /* 0x000000070b0a7227 */ /* 0x000fe200078e000a */
[----:B------:R-:W-:Y:S02]  /*1520*/  MOV R7, R2 ;  /* 0x0000000200077202 */ /* 0x000fe40000000f00 */
[----:B------:R-:W-:-:S03]  /*1530*/  MOV R11, R5 ;  /* 0x00000005000b7202 */ /* 0x000fc60000000f00 */
        /* <DEDUP_REMOVED lines=8> */
[----:B------:R-:W-:Y:S01]  /*15c0*/  ISETP.GE.U32.AND P2, PT, R10, R9, PT ;  /* 0x000000090a00720c */ /* 0x000fe20003f46070 */
[----:B------:R-:W-:Y:S01]  /*15d0*/  IMAD.MOV.U32 R10, RZ, RZ, R8 ;  /* 0x000000ffff0a7224 */ /* 0x000fe200078e0008 */
[----:B------:R-:W-:-:S03]  /*15e0*/  ISETP.NE.AND P0, PT, RZ, c[0x0][0x1c8], PT ;  /* 0x00007200ff007a0c */ /* 0x000fc60003f05270 */
[----:B------:R-:W-:-:S08]  /*15f0*/  IMAD.WIDE.U32 R10, R25, c[0x0][0x198], R10 ;  /* 0x00006600190a7a25 */ /* 0x000fd000078e000a */
[----:B------:R-:W-:-:S05]  /*1600*/  @P2 IADD3 R2, R2, 0x1, RZ ;  /* 0x0000000102022810 */ /* 0x000fca0007ffe0ff */
[----:B------:R-:W-:Y:S02]  /*1610*/  IMAD.MOV.U32 R9, RZ, RZ, R2 ;  /* 0x000000ffff097224 */ /* 0x000fe400078e0002 */
[----:B------:R-:W-:-:S03]  /*1620*/  IMAD R2, R17, c[0x0][0x198], RZ ;  /* 0x0000660011027a24 */ /* 0x000fc600078e02ff */
[----:B------:R-:W-:Y:S01]  /*1630*/  @!P1 IADD3 R9, -R9, RZ, RZ ;  /* 0x000000ff09099210 */ /* 0x000fe20007ffe1ff */
[----:B------:R-:W-:Y:S01]  /*1640*/  IMAD R5, R25, c[0x0][0x19c], R2 ;  /* 0x0000670019057a24 */ /* 0x000fe200078e0202 */
[----:B------:R-:W-:-:S04]  /*1650*/  @!P0 LOP3.LUT R9, RZ, c[0x0][0x1c8], RZ, 0x33, !PT ;  /* 0x00007200ff098a12 */ /* 0x000fc800078e33ff */
[----:B------:R-:W-:Y:S02]  /*1660*/  SHF.R.S32.HI R7, RZ, 0x1f, R9 ;  /* 0x0000001fff077819 */ /* 0x000fe40000011409 */
[----:B------:R-:W-:-:S03]  /*1670*/  IADD3 R11, R11, R5, RZ ;  /* 0x000000050b0b7210 */ /* 0x000fc60007ffe0ff */
        /* <DEDUP_REMOVED lines=15> */
.L_x_7598:
[----:B------:R-:W-:Y:S01]  /*1770*/  ISETP.NE.AND P0, PT, R15, -0x1, PT ;  /* 0xffffffff0f00780c */ /* 0x000fe20003f05270 */
[----:B------:R-:W-:Y:S01]  /*1780*/  IMAD.IADD R231, R92, 0x1, -R93 ;  /* 0x000000015ce77824 */ /* 0x000fe200078e0a5d */
[----:B------:R-:W-:Y:S01]  /*1790*/  SHF.R.S32.HI R91, RZ, 0x1f, R88 ;  /* 0x0000001fff5b7819 */ /* 0x000fe20000011458 */
[----:B------:R-:W-:Y:S01]  /*17a0*/  ULDC UR8, c[0x0][0x198] ;  /* 0x0000660000087ab9 */ /* 0x000fe20000000800 */
[----:B------:R-:W-:Y:S01]  /*17b0*/  IADD3 R237, R33, -0x1, RZ ;  /* 0xffffffff21ed7810 */ /* 0x000fe20007ffe0ff */
[----:B------:R-:W-:Y:S01]  /*17c0*/  UIMAD.WIDE.U32 UR4, UR8, 0x20, URZ ;  /* 0x00000020080478a5 */ /* 0x000fe2000f8e003f */
[----:B------:R-:W-:Y:S01]  /*17d0*/  LEA.HI R13, R91, R88, RZ, 0x3 ;  /* 0x000000585b0d7211 */ /* 0x000fe200078f18ff */
[----:B------:R-:W-:-:S03]  /*17e0*/  IMAD.SHL.U32 R246, R88, 0x2, RZ ;  /* 0x0000000258f67824 */ /* 0x000fc600078e00ff */
[----:B------:R-:W-:Y:S02]  /*17f0*/  SHF.R.S32.HI R20, RZ, 0x3, R13 ;  /* 0x00000003ff147819 */ /* 0x000fe4000001140d */
[----:B------:R-:W-:Y:S01]  /*1800*/  LOP3.LUT R13, R13, 0xfffffff8, RZ, 0xc0, !PT ;  /* 0xfffffff80d0d7812 */ /* 0x000fe200078ec0ff */
[C---:B------:R-:W-:Y:S01]  /*1810*/  @P0 IMAD.WIDE.U32 R10, R15.reuse, c[0x0][0x190], RZ ;  /* 0x000064000f0a0a25 */ /* 0x040fe200078e00ff */
[----:B------:R-:W-:Y:S02]  /*1820*/  @!P0 SHF.R.S32.HI R5, RZ, 0x1f, R236 ;  /* 0x0000001fff058819 */ /* 0x000fe400000114ec */
[C---:B------:R-:W-:Y:S01]  /*1830*/  IADD3 R16, R20.reuse, 0x10, RZ ;  /* 0x0000001014107810 */ /* 0x040fe20007ffe0ff */
[----:B------:R-:W-:Y:S01]  /*1840*/  @P0 IMAD R11, R15, c[0x0][0x194], R11 ;  /* 0x000065000f0b0a24 */ /* 0x000fe200078e020b */
[----:B------:R-:W-:Y:S01]  /*1850*/  IADD3 R12, R20, 0x30, RZ ;  /* 0x00000030140c7810 */ /* 0x000fe20007ffe0ff */
[----:B------:R-:W-:Y:S01]  /*1860*/  @!P0 IMAD R5, R5, c[0x0][0x178], RZ ;  /* 0x00005e0005058a24 */ /* 0x000fe200078e02ff */
[----:B------:R-:W-:Y:S01]  /*1870*/  ISETP.GE.AND P5, PT, R16, R231, PT ;  /* 0x000000e71000720c */ /* 0x000fe20003fa6270 */
[----:B------:R-:W-:Y:S01]  /*1880*/  @!P0 IMAD.WIDE.U32 R14, R236, c[0x0][0x178], RZ ;  /* 0x00005e00ec0e8a25 */ /* 0x000fe200078e00ff */
[----:B------:R-:W-:-:S02]  /*1890*/  SHF.R.S32.HI R21, RZ, 0x1f, R20 ;  /* 0x0000001fff157819 */ /* 0x000fc40000011414 */
[-C--:B------:R-:W-:Y:S01]  /*18a0*/  ISETP.GE.AND P1, PT, R12, R231.reuse, PT ;  /* 0x000000e70c00720c */ /* 0x080fe20003f26270 */
[----:B-----5:R-:W-:Y:S01]  /*18b0*/  @!P0 IMAD R0, R236, c[0x0][0x17c], R5 ;  /* 0x00005f00ec008a24 */ /* 0x020fe200078e0205 */
[----:B------:R-:W-:Y:S01]  /*18c0*/  SHF.R.S32.HI R5, RZ, 0x1f, R36 ;  /* 0x0000001fff057819 */ /* 0x000fe20000011424 */
[----:B------:R-:W-:Y:S01]  /*18d0*/  @!P0 IMAD.MOV.U32 R10, RZ, RZ, R14 ;  /* 0x000000ffff0a8224 */ /* 0x000fe200078e000e */
[C---:B------:R-:W-:Y:S01]  /*18e0*/  IADD3 R14, R20.reuse, 0x20, RZ ;  /* 0x00000020140e7810 */ /* 0x040fe20007ffe0ff */
[----:B------:R-:W-:Y:S01]  /*18f0*/  @!P0 IMAD.IADD R11, R15, 0x1, R0 ;  /* 0x000000010f0b8824 */ /* 0x000fe200078e0200 */
[-C--:B------:R-:W-:Y:S01]  /*1900*/  ISETP.GE.AND P6, PT, R20, R231.reuse, PT ;  /* 0x000000e71400720c */ /* 0x080fe20003fc6270 */
[----:B------:R-:W-:Y:S01]  /*1910*/  IMAD.IADD R0, R88, 0x1, -R13 ;  /* 0x0000000158007824 */ /* 0x000fe200078e0a0d */
[----:B------:R-:W-:Y:S01]  /*1920*/  ISETP.GE.AND P4, PT, R14, R231, PT ;  /* 0x000000e70e00720c */ /* 0x000fe20003f86270 */
[----:B------:R-:W-:Y:S01]  /*1930*/  IMAD.WIDE R34, R35, 0x40, R20 ;  /* 0x0000004023227825 */ /* 0x000fe200078e0214 */
[----:B------:R-:W-:-:S03]  /*1940*/  LOP3.LUT R246, R246, 0x6, RZ, 0xc0, !PT ;  /* 0x00000006f6f67812 */ /* 0x000fc600078ec0ff */
[----:B------:R-:W-:Y:S02]  /*1950*/  IMAD.SHL.U32 R8, R0, 0x8, RZ ;  /* 0x0000000800087824 */ /* 0x000fe400078e00ff */
[----:B------:R-:W-:Y:S02]  /*1960*/  IMAD.SHL.U32 R13, R20, 0x40, RZ ;  /* 0x00000040140d7824 */ /* 0x000fe400078e00ff */
[----:B------:R-:W-:Y:S01]  /*1970*/  IMAD R5, R5, c[0x0][0x1a8], RZ ;  /* 0x00006a0005057a24 */ /* 0x000fe200078e02ff */
[----:B------:R-:W-:Y:S01]  /*1980*/  IADD3 R10, P0, R8, R10, RZ ;  /* 0x0000000a080a7210 */ /* 0x000fe20007f1e0ff */
[----:B------:R-:W-:Y:S01]  /*1990*/  IMAD R165, R21, c[0x0][0x198], RZ ;  /* 0x0000660015a57a24 */ /* 0x000fe200078e02ff */
[--C-:B------:R-:W-:Y:S01]  /*19a0*/  SHF.R.S32.HI R4, RZ, 0x1f, R8.reuse ;  /* 0x0000001fff047819 */ /* 0x100fe20000011408 */
[----:B------:R-:W-:Y:S01]  /*19b0*/  IMAD R26, R36, c[0x0][0x1ac], R5 ;  /* 0x00006b00241a7a24 */ /* 0x000fe200078e0205 */
[----:B------:R-:W-:Y:S01]  /*19c0*/  IADD3 R22, P2, R8, R22, RZ ;  /* 0x0000001608167210 */ /* 0x000fe20007f5e0ff */
[----:B------:R-:W-:Y:S01]  /*19d0*/  @!P6 IMAD R5, R35, c[0x0][0x190], RZ ;  /* 0x000064002305ea24 */ /* 0x000fe200078e02ff */
[----:B------:R-:W-:Y:S01]  /*19e0*/  LOP3.LUT R13, R13, 0x1c0, RZ, 0xc0, !PT ;  /* 0x000001c00d0d7812 */ /* 0x000fe200078ec0ff */
[----:B------:R-:W-:Y:S01]  /*19f0*/  IMAD.X R11, R4, 0x1, R11, P0 ;  /* 0x00000001040b7824 */ /* 0x000fe200000e060b */
[----:B------:R-:W-:Y:S01]  /*1a00*/  IADD3 R18, P0, R8, R18, RZ ;  /* 0x0000001208127210 */ /* 0x000fe20007f1e0ff */
[----:B------:R-:W-:Y:S01]  /*1a10*/  IMAD.X R23, R4, 0x1, R3, P2 ;  /* 0x0000000104177824 */ /* 0x000fe200010e0603 */
[----:B------:R-:W-:Y:S01]  /*1a20*/  LOP3.LUT R8, R13, 0x38, R8, 0xf8, !PT ;  /* 0x000000380d087812 */ /* 0x000fe200078ef808 */
[----:B------:R-:W-:Y:S01]  /*1a30*/  IMAD.WIDE.U32 R36, R36, c[0x0][0x1a8], R10 ;  /* 0x00006a0024247a25 */ /* 0x000fe200078e000a */
[----:B------:R-:W-:-:S02]  /*1a40*/  SHF.R.U32.HI R13, RZ, 0x3, R13 ;  /* 0x00000003ff0d7819 */ /* 0x000fc4000001160d */
[----:B------:R-:W-:Y:S01]  /*1a50*/  @!P4 IADD3 R24, P2, R34, 0x20, RZ ;  /* 0x000000202218c810 */ /* 0x000fe20007f5e0ff */
[----:B------:R-:W-:Y:S01]  /*1a60*/  IMAD.X R19, R4, 0x1, R2, P0 ;  /* 0x0000000104137824 */ /* 0x000fe200000e0602 */
[----:B------:R-:W-:Y:S01]  /*1a70*/  @!P5 IADD3 R38, P0, R34, 0x10, RZ ;  /* 0x000000102226d810 */ /* 0x000fe20007f1e0ff */
[----:B------:R-:W-:Y:S01]  /*1a80*/  IMAD.IADD R27, R37, 0x1, R26 ;  /* 0x00000001251b7824 */ /* 0x000fe200078e021a */
[----:B------:R-:W-:Y:S01]  /*1a90*/  LOP3.LUT R13, R8, R13, RZ, 0x3c, !PT ;  /* 0x0000000d080d7212 */ /* 0x000fe200078e3cff */
[----:B------:R-:W-:Y:S02]  /*1aa0*/  @!P6 IMAD.MOV.U32 R26, RZ, RZ, R36 ;  /* 0x000000ffff1ae224 */ /* 0x000fe400078e0024 */
[----:B------:R-:W-:Y:S01]  /*1ab0*/  @!P5 IMAD.X R3, RZ, RZ, R35, P0 ;  /* 0x000000ffff03d224 */ /* 0x000fe200000e0623 */
[----:B------:R-:W-:Y:S01]  /*1ac0*/  @!P1 IADD3 R11, P0, R34, 0x30, RZ ;  /* 0x00000030220b9810 */ /* 0x000fe20007f1e0ff */
[--C-:B------:R-:W-:Y:S02]  /*1ad0*/  @!P5 IMAD.MOV.U32 R31, RZ, RZ, R27.reuse ;  /* 0x000000ffff1fd224 */ /* 0x100fe400078e001b */
[----:B------:R-:W-:-:S02]  /*1ae0*/  @!P4 IMAD.MOV.U32 R29, RZ, RZ, R27 ;  /* 0x000000ffff1dc224 */ /* 0x000fc400078e001b */
[----:B------:R-:W-:Y:S02]  /*1af0*/  @!P1 IMAD.MOV.U32 R37, RZ, RZ, R27 ;  /* 0x000000ffff259224 */ /* 0x000fe400078e001b */
[C---:B------:R-:W-:Y:S02]  /*1b00*/  @!P6 IMAD R5, R34.reuse, c[0x0][0x194], R5 ;  /* 0x000065002205ea24 */ /* 0x040fe400078e0205 */
[----:B------:R-:W-:Y:S02]  /*1b10*/  @!P1 IMAD.X R8, RZ, RZ, R35, P0 ;  /* 0x000000ffff089224 */ /* 0x000fe400000e0623 */
[----:B------:R-:W-:Y:S01]  /*1b20*/  @!P6 IMAD.WIDE.U32 R26, R34, c[0x0][0x190], R26 ;  /* 0x00006400221aea25 */ /* 0x000fe200078e001a */
[----:B------:R-:W-:-:S03]  /*1b30*/  IADD3 R34, P0, R20, R25, RZ ;  /* 0x0000001914227210 */ /* 0x000fc60007f1e0ff */
[----:B------:R-:W-:Y:S02]  /*1b40*/  @!P5 IMAD R3, R3, c[0x0][0x190], RZ ;  /* 0x000064000303da24 */ /* 0x000fe400078e02ff */
[----:B------:R-:W-:Y:S02]  /*1b50*/  @!P5 IMAD.MOV.U32 R30, RZ, RZ, R36 ;  /* 0x000000ffff1ed224 */ /* 0x000fe400078e0024 */
[----:B------:R-:W-:Y:S02]  /*1b60*/  @!P4 IMAD.X R15, RZ, RZ, R35, P2 ;  /* 0x000000ffff0fc224 */ /* 0x000fe400010e0623 */
[C---:B------:R-:W-:Y:S02]  /*1b70*/  @!P5 IMAD R2, R38.reuse, c[0x0][0x194], R3 ;  /* 0x000065002602da24 */ /* 0x040fe400078e0203 */
[----:B------:R-:W-:-:S04]  /*1b80*/  @!P5 IMAD.WIDE.U32 R38, R38, c[0x0][0x190], R30 ;  /* 0x000064002626da25 */ /* 0x000fc800078e001e */
[----:B------:R-:W-:Y:S02]  /*1b90*/  @!P4 IMAD R15, R15, c[0x0][0x190], RZ ;  /* 0x000064000f0fca24 */ /* 0x000fe400078e02ff */
[----:B------:R-:W-:Y:S01]  /*1ba0*/  IMAD.X R4, R21, 0x1, R17, P0 ;  /* 0x0000000115047824 */ /* 0x000fe200000e0611 */
[C---:B------:R-:W-:Y:S01]  /*1bb0*/  @!P6 LEA R30, P0, R26.reuse, c[0x0][0x160], 0x1 ;  /* 0x000058001a1eea11 */ /* 0x040fe200078008ff */
[----:B------:R-:W-:Y:S02]  /*1bc0*/  @!P6 IMAD.IADD R5, R27, 0x1, R5 ;  /* 0x000000011b05e824 */ /* 0x000fe400078e0205 */
[----:B------:R-:W-:Y:S02]  /*1bd0*/  @!P4 IMAD.MOV.U32 R28, RZ, RZ, R36 ;  /* 0x000000ffff1cc224 */ /* 0x000fe400078e0024 */
[----:B------:R-:W-:Y:S01]  /*1be0*/  IMAD.SHL.U32 R3, R237, 0x40, RZ ;  /* 0x00000040ed037824 */ /* 0x000fe200078e00ff */
[----:B------:R-:W-:Y:S01]  /*1bf0*/  @!P6 LEA.HI.X R31, R26, c[0x0][0x164], R5, 0x1, P0 ;  /* 0x000059001a1fea11 */ /* 0x000fe200000f0c05 */
[----:B------:R-:W-:-:S02]  /*1c00*/  @!P4 IMAD R10, R24, c[0x0][0x194], R15 ;  /* 0x00006500180aca24 */ /* 0x000fc400078e020f */
[----:B------:R-:W-:Y:S01]  /*1c10*/  @!P4 IMAD.WIDE.U32 R24, R24, c[0x0][0x190], R28 ;  /* 0x000064001818ca25 */ /* 0x000fe200078e001c */
[----:B------:R-:W-:-:S03]  /*1c20*/  @!P5 LEA R28, P2, R38, c[0x0][0x160], 0x1 ;  /* 0x00005800261cda11 */ /* 0x000fc600078408ff */
[----:B------:R-:W-:Y:S01]  /*1c30*/  @!P5 IMAD.IADD R2, R39, 0x1, R2 ;  /* 0x000000012702d824 */ /* 0x000fe200078e0202 */
[----:B------:R-:W-:Y:S01]  /*1c40*/  @!P4 LEA R26, P0, R24, c[0x0][0x160], 0x1 ;  /* 0x00005800181aca11 */ /* 0x000fe200078008ff */
[----:B------:R-:W-:Y:S02]  /*1c50*/  IMAD.IADD R5, R6, 0x1, -R3 ;  /* 0x0000000106057824 */ /* 0x000fe400078e0a03 */
[----:B------:R-:W-:Y:S01]  /*1c60*/  @!P1 IMAD R8, R8, c[0x0][0x190], RZ ;  /* 0x0000640008089a24 */ /* 0x000fe200078e02ff */
[----:B------:R-:W-:Y:S01]  /*1c70*/  @!P5 LEA.HI.X R29, R38, c[0x0][0x164], R2, 0x1, P2 ;  /* 0x00005900261dda11 */ /* 0x000fe200010f0c02 */
[----:B------:R-:W-:Y:S01]  /*1c80*/  IMAD.WIDE.U32 R18, R20, c[0x0][0x198], R18 ;  /* 0x0000660014127a25 */ /* 0x000fe200078e0012 */
[----:B------:R-:W-:-:S03]  /*1c90*/  ISETP.GE.AND P2, PT, R16, R5, PT ;  /* 0x000000051000720c */ /* 0x000fc60003f46270 */
[----:B------:R-:W-:Y:S02]  /*1ca0*/  @!P4 IMAD.IADD R10, R25, 0x1, R10 ;  /* 0x00000001190ac824 */ /* 0x000fe400078e020a */
[C---:B------:R-:W-:Y:S02]  /*1cb0*/  @!P1 IMAD R8, R11.reuse, c[0x0][0x194], R8 ;  /* 0x000065000b089a24 */ /* 0x040fe400078e0208 */
[----:B------:R-:W-:Y:S01]  /*1cc0*/  @!P1 IMAD.WIDE.U32 R36, R11, c[0x0][0x190], R36 ;  /* 0x000064000b249a25 */ /* 0x000fe200078e0024 */
[----:B------:R-:W-:-:S03]  /*1cd0*/  @!P4 LEA.HI.X R27, R24, c[0x0][0x164], R10, 0x1, P0 ;  /* 0x00005900181bca11 */ /* 0x000fc600000f0c0a */
[----:B------:R-:W-:Y:S01]  /*1ce0*/  IMAD.MOV.U32 R2, RZ, RZ, R18 ;  /* 0x000000ffff027224 */ /* 0x000fe200078e0012 */
[----:B------:R-:W-:Y:S01]  /*1cf0*/  LEA.HI R18, R91, R88, RZ, 0x6 ;  /* 0x000000585b127211 */ /* 0x000fe200078f30ff */
[----:B------:R-:W-:Y:S01]  /*1d00*/  @!P1 IMAD.IADD R8, R37, 0x1, R8 ;  /* 0x0000000125089824 */ /* 0x000fe200078e0208 */
[----:B------:R-:W-:Y:S01]  /*1d10*/  @!P1 LEA R24, P0, R36, c[0x0][0x160], 0x1 ;  /* 0x0000580024189a11 */ /* 0x000fe200078008ff */
[----:B------:R-:W-:Y:S02]  /*1d20*/  IMAD R165, R20, c[0x0][0x19c], R165 ;  /* 0x0000670014a57a24 */ /* 0x000fe400078e02a5 */
[----:B------:R-:W-:Y:S01]  /*1d30*/  IMAD.U32 R15, RZ, RZ, UR8 ;  /* 0x00000008ff0f7e24 */ /* 0x000fe2000f8e00ff */
[----:B------:R-:W-:Y:S01]  /*1d40*/  @!P1 LEA.HI.X R25, R36, c[0x0][0x164], R8, 0x1, P0 ;  /* 0x0000590024199a11 */ /* 0x000fe200000f0c08 */
[----:B------:R-:W-:Y:S02]  /*1d50*/  IMAD.SHL.U32 R18, R18, 0x8, RZ ;  /* 0x0000000812127824 */ /* 0x000fe400078e00ff */
[----:B------:R-:W-:Y:S01]  /*1d60*/  IMAD.IADD R165, R19, 0x1, R165 ;  /* 0x0000000113a57824 */ /* 0x000fe200078e02a5 */
[----:B------:R-:W-:Y:S01]  /*1d70*/  @!P2 LEA R10, P0, R15, R2, 0x4 ;  /* 0x000000020f0aa211 */ /* 0x000fe200078020ff */
[----:B------:R-:W-:Y:S01]  /*1d80*/  IMAD.MOV.U32 R8, RZ, RZ, c[0x0][0x19c] ;  /* 0x00006700ff087624 */ /* 0x000fe200078e00ff */
[----:B------:R-:W-:Y:S01]  /*1d90*/  LOP3.LUT R13, R13, 0xfffffe00, R18, 0xf8, !PT ;  /* 0xfffffe000d0d7812 */ /* 0x000fe200078ef812 */
[----:B------:R-:W-:-:S02]  /*1da0*/  IMAD.U32 R11, RZ, RZ, UR8 ;  /* 0x00000008ff0b7e24 */ /* 0x000fc4000f8e00ff */
[----:B------:R-:W-:-:S03]  /*1db0*/  IMAD.WIDE.U32 R22, R9, c[0x0][0x1b8], R22 ;  /* 0x00006e0009167a25 */ /* 0x000fc600078e0016 */
[----:B------:R-:W-:Y:S01]  /*1dc0*/  @!P2 LEA.HI.X R11, R11, R165, R8, 0x4, P0 ;  /* 0x000000a50b0ba211 */ /* 0x000fe200000f2408 */
[----:B------:R-:W-:Y:S01]  /*1dd0*/  IMAD.SHL.U32 R239, R13, 0x2, RZ ;  /* 0x000000020def7824 */ /* 0x000fe200078e00ff */
[C---:B------:R-:W-:Y:S02]  /*1de0*/  @!P2 LEA R18, P0, R10.reuse, c[0x0][0x168], 0x1 ;  /* 0x00005a000a12aa11 */ /* 0x040fe400078008ff */
[CC--:B------:R-:W-:Y:S02]  /*1df0*/  LEA.HI R13, R91.reuse, R88.reuse, RZ, 0x4 ;  /* 0x000000585b0d7211 */ /* 0x0c0fe400078f20ff */
[----:B------:R-:W-:Y:S01]  /*1e00*/  @!P2 LEA.HI.X R19, R10, c[0x0][0x16c], R11, 0x1, P0 ;  /* 0x00005b000a13aa11 */ /* 0x000fe200000f0c0b */
[----:B------:R-:W-:Y:S01]  /*1e10*/  @!PT LDS RZ, [RZ] ;  /* 0x00000000fffff984 */ /* 0x000fe20000000800 */
[----:B------:R-:W-:Y:S01]  /*1e20*/  @!PT LDS RZ, [RZ] ;  /* 0x00000000fffff984 */ /* 0x000fe20000000800 */
[----:B------:R-:W-:Y:S01]  /*1e30*/  @!PT LDS RZ, [RZ] ;  /* 0x00000000fffff984 */ /* 0x000fe20000000800 */
[----:B------:R1:W-:Y:S01]  /*1e40*/  @!P6 LDGSTS.E.BYPASS.LTC128B.128 [R239], [R30.64] ;  /* 0x000000001eefefae */ /* 0x0003e2000b901d4a */
[----:B------:R-:W-:Y:S01]  /*1e50*/  ISETP.GE.AND P0, PT, R14, R5, PT ;  /* 0x000000050e00720c */ /* 0x000fe20003f06270 */
[----:B------:R-:W-:Y:S01]  /*1e60*/  IMAD.SHL.U32 R10, R8, 0x20, RZ ;  /* 0x00000020080a7824 */ /* 0x000fe200078e00ff */
[----:B------:R-:W-:Y:S01]  /*1e70*/  LEA.HI R91, R91, R88, RZ, 0x5 ;  /* 0x000000585b5b7211 */ /* 0x000fe200078f28ff */
[----:B------:R1:W-:Y:S03]  /*1e80*/  @!P6 LDGSTS.E.BYPASS.LTC128B.128 [R239+0x2000], [R30.64+0x80] ;  /* 0x020000801eefefae */ /* 0x0003e6000b901d4a */
[----:B------:R-:W-:Y:S01]  /*1e90*/  SHF.R.S32.HI R90, RZ, 0x5, R91 ;  /* 0x00000005ff5a7819 */ /* 0x000fe2000001145b */
[----:B------:R1:W-:Y:S01]  /*1ea0*/  @!P6 LDGSTS.E.BYPASS.LTC128B.128 [R239+0x4000], [R30.64+0x100] ;  /* 0x040001001eefefae */ /* 0x0003e2000b901d4a */
[----:B------:R-:W-:-:S03]  /*1eb0*/  LOP3.LUT R91, R91, 0xffffffe0, RZ, 0xc0, !PT ;  /* 0xffffffe05b5b7812 */ /* 0x000fc600078ec0ff */
        /* <DEDUP_REMOVED lines=8> */
[----:B-1----:R-:W-:-:S03]  /*1f40*/  @!P6 LEA R30, P5, R2, c[0x0][0x168], 0x1 ;  /* 0x00005a00021eea11 */ /* 0x002fc600078a08ff */
[----:B------:R3:W-:Y:S01]  /*1f50*/  @!P4 LDGSTS.E.BYPASS.LTC128B.128 [R239+0x5000], [R26.64+0x100] ;  /* 0x050001001aefcfae */ /* 0x0007e2000b901d4a */
[----:B------:R-:W-:-:S03]  /*1f60*/  @!P6 LEA.HI.X R31, R2, c[0x0][0x16c], R165, 0x1, P5 ;  /* 0x00005b00021fea11 */ /* 0x000fc600028f0ca5 */
[----:B------:R3:W-:Y:S01]  /*1f70*/  @!P4 LDGSTS.E.BYPASS.LTC128B.128 [R239+0x7000], [R26.64+0x180] ;  /* 0x070001801aefcfae */ /* 0x0007e2000b901d4a */
[----:B------:R-:W-:Y:S02]  /*1f80*/  @!P0 IADD3 R11, P4, R2, UR4, RZ ;  /* 0x00000004020b8c10 */ /* 0x000fe4000ff9e0ff */
[-C--:B------:R-:W-:Y:S01]  /*1f90*/  ISETP.GE.AND P5, PT, R16, R5.reuse, PT ;  /* 0x000000051000720c */ /* 0x080fe20003fa6270 */
[----:B------:R3:W-:Y:S01]  /*1fa0*/  @!P1 LDGSTS.E.BYPASS.LTC128B.128 [R239+0x1800], [R24.64] ;  /* 0x0180000018ef9fae */ /* 0x0007e2000b901d4a */
[----:B------:R-:W-:Y:S02]  /*1fb0*/  @!P0 IADD3.X R10, R165, UR5, R10, P4, !PT ;  /* 0x00000005a50a8c10 */ /* 0x000fe4000a7fe40a */
[----:B------:R-:W-:Y:S01]  /*1fc0*/  ISETP.GE.AND P4, PT, R14, R5, PT ;  /* 0x000000050e00720c */ /* 0x000fe20003f86270 */
[----:B------:R3:W-:Y:S01]  /*1fd0*/  @!P1 LDGSTS.E.BYPASS.LTC128B.128 [R239+0x3800], [R24.64+0x80] ;  /* 0x0380008018ef9fae */ /* 0x0007e2000b901d4a */
[----:B------:R-:W-:Y:S02]  /*1fe0*/  IMAD R14, R7, c[0x0][0x1b8], RZ ;  /* 0x00006e00070e7a24 */ /* 0x000fe400078e02ff */
[----:B------:R-:W-:Y:S01]  /*1ff0*/  IMAD.SHL.U32 R7, R0, 0x40, RZ ;  /* 0x0000004000077824 */ /* 0x000fe200078e00ff */
[----:B------:R3:W-:Y:S01]  /*2000*/  @!P1 LDGSTS.E.BYPASS.LTC128B.128 [R239+0x5800], [R24.64+0x100] ;  /* 0x0580010018ef9fae */ /* 0x0007e2000b901d4a */
[----:B------:R-:W-:-:S03]  /*2010*/  IMAD R14, R9, c[0x0][0x1bc], R14 ;  /* 0x00006f00090e7a24 */ /* 0x000fc600078e020e */
[----:B------:R3:W-:Y:S01]  /*2020*/  @!P1 LDGSTS.E.BYPASS.LTC128B.128 [R239+0x7800], [R24.64+0x180] ;  /* 0x0780018018ef9fae */ /* 0x0007e2000b901d4a */
[----:B--2---:R-:W-:Y:S01]  /*2030*/  @!P0 LEA R28, P1, R11, c[0x0][0x168], 0x1 ;  /* 0x00005a000b1c8a11 */ /* 0x004fe200078208ff */
[----:B------:R-:W-:Y:S01]  /*2040*/  IMAD.IADD R23, R23, 0x1, R14 ;  /* 0x0000000117177824 */ /* 0x000fe200078e020e */
[----:B------:R-:W-:Y:S01]  /*2050*/  LOP3.LUT R7, R7, 0x1c0, RZ, 0xc0, !PT ;  /* 0x000001c007077812 */ /* 0x000fe200078ec0ff */
[----:B------:R1:W-:Y:S01]  /*2060*/  @!P6 LDGSTS.E.BYPASS.LTC128B.128 [R239+0x8000], [R30.64] ;  /* 0x080000001eefefae */ /* 0x0003e2000b901d4a */
[----:B------:R-:W-:Y:S02]  /*2070*/  @!P0 LEA.HI.X R29, R11, c[0x0][0x16c], R10, 0x1, P1 ;  /* 0x00005b000b1d8a11 */ /* 0x000fe400008f0c0a */
[----:B------:R-:W-:Y:S01]  /*2080*/  ISETP.GE.AND P1, PT, R12, R5, PT ;  /* 0x000000050c00720c */ /* 0x000fe20003f26270 */
[----:B------:R1:W-:Y:S01]  /*2090*/  @!P6 LDGSTS.E.BYPASS.LTC128B.128 [R239+0xa000], [R30.64+0x80] ;  /* 0x0a0000801eefefae */ /* 0x0003e2000b901d4a */
[----:B------:R-:W-:Y:S02]  /*20a0*/  SHF.R.S32.HI R10, RZ, 0x4, R13 ;  /* 0x00000004ff0a7819 */ /* 0x000fe4000001140d */
[----:B------:R-:W-:Y:S01]  /*20b0*/  LOP3.LUT R13, R13, 0xfffffff0, RZ, 0xc0, !PT ;  /* 0xfffffff00d0d7812 */ /* 0x000fe200078ec0ff */
[----:B------:R1:W-:Y:S01]  /*20c0*/  @!P6 LDGSTS.E.BYPASS.LTC128B.128 [R239+0xc000], [R30.64+0x100] ;  /* 0x0c0001001eefefae */ /* 0x0003e2000b901d4a */
[----:B------:R-:W-:-:S03]  /*20d0*/  LEA.HI R11, R10, R10, RZ, 0x1 ;  /* 0x0000000a0a0b7211 */ /* 0x000fc600078f08ff */
[----:B------:R1:W-:Y:S01]  /*20e0*/  @!P6 LDGSTS.E.BYPASS.LTC128B.128 [R239+0xe000], [R30.64+0x180] ;  /* 0x0e0001801eefefae */ /* 0x0003e2000b901d4a */
[----:B------:R-:W-:Y:S01]  /*20f0*/  ISETP.GE.AND P6, PT, R20, R5, PT ;  /* 0x000000051400720c */ /* 0x000fe20003fc6270 */
[----:B------:R-:W-:Y:S01]  /*2100*/  IMAD.IADD R13, R88, 0x1, -R13 ;  /* 0x00000001580d7824 */ /* 0x000fe200078e0a0d */
[----:B------:R-:W-:Y:S01]  /*2110*/  LOP3.LUT R11, R11, 0xfffffffe, RZ, 0xc0, !PT ;  /* 0xfffffffe0b0b7812 */ /* 0x000fe200078ec0ff */
[----:B------:R2:W-:Y:S01]  /*2120*/  @!P2 LDGSTS.E.BYPASS.LTC128B.128 [R239+0x8800], [R18.64] ;  /* 0x0880000012efafae */ /* 0x0005e2000b901d4a */
[----:B------:R-:W-:Y:S02]  /*2130*/  @!P1 IMAD.MOV.U32 R164, RZ, RZ, R2 ;  /* 0x000000ffffa49224 */ /* 0x000fe400078e0002 */
[----:B------:R-:W-:Y:S01]  /*2140*/  IMAD.SHL.U32 R20, R20, 0x8, RZ ;  /* 0x0000000814147824 */ /* 0x000fe200078e00ff */
[----:B------:R2:W-:Y:S01]  /*2150*/  @!P2 LDGSTS.E.BYPASS.LTC128B.128 [R239+0xa800], [R18.64+0x80] ;  /* 0x0a80008012efafae */ /* 0x0005e2000b901d4a */
[----:B------:R-:W-:Y:S01]  /*2160*/  IMAD.IADD R10, R10, 0x1, -R11 ;  /* 0x000000010a0a7824 */ /* 0x000fe200078e0a0b */
[----:B------:R-:W-:-:S02]  /*2170*/  SHF.R.U32.HI R11, RZ, 0x3, R7 ;  /* 0x00000003ff0b7819 */ /* 0x000fc40000011607 */
[----:B------:R2:W-:Y:S01]  /*2180*/  @!P2 LDGSTS.E.BYPASS.LTC128B.128 [R239+0xc800], [R18.64+0x100] ;  /* 0x0c80010012efafae */ /* 0x0005e2000b901d4a */
[----:B------:R-:W-:-:S03]  /*2190*/  LOP3.LUT R20, R7, 0x8, R20, 0xf8, !PT ;  /* 0x0000000807147812 */ /* 0x000fc600078ef814 */
[----:B------:R2:W-:Y:S01]  /*21a0*/  @!P2 LDGSTS.E.BYPASS.LTC128B.128 [R239+0xe800], [R18.64+0x180] ;  /* 0x0e80018012efafae */ /* 0x0005e2000b901d4a */
[----:B------:R-:W-:Y:S01]  /*21b0*/  ISETP.GE.AND P2, PT, R12, R5, PT ;  /* 0x000000050c00720c */ /* 0x000fe20003f46270 */
[----:B------:R-:W-:Y:S01]  /*21c0*/  IMAD.U32 R5, RZ, RZ, UR8 ;  /* 0x00000008ff057e24 */ /* 0x000fe2000f8e00ff */
[----:B------:R-:W-:Y:S01]  /*21d0*/  SHF.R.S32.HI R12, RZ, 0x1f, R13 ;  /* 0x0000001fff0c7819 */ /* 0x000fe2000001140d */
[----:B------:R1:W-:Y:S01]  /*21e0*/  @!P0 LDGSTS.E.BYPASS.LTC128B.128 [R239+0x9000], [R28.64] ;  /* 0x090000001cef8fae */ /* 0x0003e2000b901d4a */
[----:B------:R-:W-:Y:S01]  /*21f0*/  LOP3.LUT R11, R20, R11, RZ, 0x3c, !PT ;  /* 0x0000000b140b7212 */ /* 0x000fe200078e3cff */
[----:B------:R-:W-:Y:S01]  /*2200*/  @!P1 IMAD.WIDE.U32 R16, R5, 0x30, R164 ;  /* 0x0000003005109825 */ /* 0x000fe200078e00a4 */
[----:B------:R-:W-:Y:S01]  /*2210*/  LEA.HI R9, R12, R13, RZ, 0x3 ;  /* 0x0000000d0c097211 */ /* 0x000fe200078f18ff */
[----:B------:R1:W-:Y:S02]  /*2220*/  @!P0 LDGSTS.E.BYPASS.LTC128B.128 [R239+0xb000], [R28.64+0x80] ;  /* 0x0b0000801cef8fae */ /* 0x0003e4000b901d4a */
[----:B------:R-:W-:Y:S01]  /*2230*/  @!P1 IMAD R5, R8, 0x30, RZ ;  /* 0x0000003008059824 */ /* 0x000fe200078e02ff */
[----:B------:R-:W-:Y:S01]  /*2240*/  LOP3.LUT R8, R9, 0xfffffff8, RZ, 0xc0, !PT ;  /* 0xfffffff809087812 */ /* 0x000fe200078ec0ff */
[----:B------:R1:W-:Y:S01]  /*2250*/  @!P0 LDGSTS.E.BYPASS.LTC128B.128 [R239+0xd000], [R28.64+0x100] ;  /* 0x0d0001001cef8fae */ /* 0x0003e2000b901d4a */
[----:B------:R-:W-:-:S02]  /*2260*/  IMAD R229, R10, 0x200, R11 ;  /* 0x000002000ae57824 */ /* 0x000fc400078e020b */
[----:B------:R-:W-:Y:S01]  /*2270*/  @!P1 IMAD.IADD R5, R17, 0x1, R5 ;  /* 0x0000000111059824 */ /* 0x000fe200078e0205 */
[----:B------:R1:W-:Y:S01]  /*2280*/  @!P0 LDGSTS.E.BYPASS.LTC128B.128 [R239+0xf000], [R28.64+0x180] ;  /* 0x0f0001801cef8fae */ /* 0x0003e2000b901d4a */
[----:B------:R-:W-:Y:S01]  /*2290*/  @!P1 LEA R14, P0, R16, c[0x0][0x168], 0x1 ;  /* 0x00005a00100e9a11 */ /* 0x000fe200078008ff */
[----:B------:R-:W-:Y:S02]  /*22a0*/  IMAD.IADD R7, R13, 0x1, -R8 ;  /* 0x000000010d077824 */ /* 0x000fe400078e0a08 */
[----:B------:R-:W-:Y:S01]  /*22b0*/  IMAD R13, R4, c[0x0][0x1a0], RZ ;  /* 0x00006800040d7a24 */ /* 0x000fe200078e02ff */
[----:B------:R-:W-:Y:S01]  /*22c0*/  @!P1 LEA.HI.X R15, R16, c[0x0][0x16c], R5, 0x1, P0 ;  /* 0x00005b00100f9a11 */ /* 0x000fe200000f0c05 */
[----:B------:R-:W-:Y:S02]  /*22d0*/  IMAD.SHL.U32 R4, R7, 0x40, RZ ;  /* 0x0000004007047824 */ /* 0x000fe400078e00ff */
[C---:B------:R-:W-:Y:S02]  /*22e0*/  IMAD R13, R34.reuse, c[0x0][0x1a4], R13 ;  /* 0x00006900220d7a24 */ /* 0x040fe400078e020d */
[----:B------:R4:W-:Y:S01]  /*22f0*/  @!P1 LDGSTS.E.BYPASS.LTC128B.128 [R239+0x9800], [R14.64] ;  /* 0x098000000eef9fae */ /* 0x0009e2000b901d4a */
[----:B------:R-:W-:Y:S01]  /*2300*/  IMAD.WIDE.U32 R34, R34, c[0x0][0x1a0], R22 ;  /* 0x0000680022227a25 */ /* 0x000fe200078e0016 */
[----:B------:R-:W-:-:S02]  /*2310*/  LOP3.LUT R4, R4, 0x1c0, RZ, 0xc0, !PT ;  /* 0x000001c004047812 */ /* 0x000fc400078ec0ff */
[----:B------:R4:W-:Y:S01]  /*2320*/  @!P1 LDGSTS.E.BYPASS.LTC128B.128 [R239+0xb800], [R14.64+0x80] ;  /* 0x0b8000800eef9fae */ /* 0x0009e2000b901d4a */
[----:B------:R-:W-:Y:S01]  /*2330*/  IMAD.IADD R32, R35, 0x1, R13 ;  /* 0x0000000123207824 */ /* 0x000fe200078e020d */
[C---:B------:R-:W-:Y:S01]  /*2340*/  LEA R234, P0, R34.reuse, c[0x0][0x170], 0x1 ;  /* 0x00005c0022ea7a11 */ /* 0x040fe200078008ff */
[----:B------:R-:W-:Y:S01]  /*2350*/  IMAD.MOV.U32 R5, RZ, RZ, 0x20 ;  /* 0x00000020ff057424 */ /* 0x000fe200078e00ff */
[----:B------:R4:W-:Y:S01]  /*2360*/  @!P1 LDGSTS.E.BYPASS.LTC128B.128 [R239+0xd800], [R14.64+0x100] ;  /* 0x0d8001000eef9fae */ /* 0x0009e2000b901d4a */
[----:B------:R-:W-:Y:S01]  /*2370*/  @!P2 IMAD.MOV.U32 R16, RZ, RZ, c[0x0][0x1a0] ;  /* 0x00006800ff10a624 */ /* 0x000fe200078e00ff */
[----:B------:R-:W-:Y:S01]  /*2380*/  LEA.HI.X R233, R34, c[0x0][0x174], R32, 0x1, P0 ;  /* 0x00005d0022e97a11 */ /* 0x000fe200000f0c20 */
[----:B------:R-:W-:Y:S01]  /*2390*/  IMAD.SHL.U32 R11, R10, 0x8, RZ ;  /* 0x000000080a0b7824 */ /* 0x000fe200078e00ff */
[----:B------:R4:W-:Y:S01]  /*23a0*/  @!P1 LDGSTS.E.BYPASS.LTC128B.128 [R239+0xf800], [R14.64+0x180] ;  /* 0x0f8001800eef9fae */ /* 0x0009e2000b901d4a */
[----:B------:R-:W-:Y:S02]  /*23b0*/  IMAD R10, R5, c[0x0][0x1a4], RZ ;  /* 0x00006900050a7a24 */ /* 0x000fe400078e02ff */
[----:B------:R-:W-:Y:S01]  /*23c0*/  @!P2 IMAD.MOV.U32 R235, RZ, RZ, R233 ;  /* 0x000000ffffeba224 */ /* 0x000fe200078e00e9 */
[----:B------:R-:W0:Y:S01]  /*23d0*/  LDGDEPBAR ;  /* 0x00000000000079af */ /* 0x000e220000000000 */
[----:B------:R-:W-:Y:S01]  /*23e0*/  LOP3.LUT R11, R4, 0x8, R11, 0xf8, !PT ;  /* 0x00000008040b7812 */ /* 0x000fe200078ef80b */
[----:B------:R-:W-:Y:S01]  /*23f0*/  @!P4 IMAD.MOV.U32 R13, RZ, RZ, c[0x0][0x1a0] ;  /* 0x00006800ff0dc624 */ /* 0x000fe200078e00ff */
[----:B------:R-:W-:Y:S01]  /*2400*/  SHF.R.U32.HI R4, RZ, 0x3, R4 ;  /* 0x00000003ff047819 */ /* 0x000fe20000011604 */
[----:B------:R-:W-:-:S03]  /*2410*/  @!P2 IMAD.WIDE.U32 R16, R16, 0x60, R234 ;  /* 0x000000601010a825 */ /* 0x000fc600078e00ea */
[----:B------:R-:W-:Y:S01]  /*2420*/  LOP3.LUT R4, R11, R4, RZ, 0x3c, !PT ;  /* 0x000000040b047212 */ /* 0x000fe200078e3cff */
[----:B------:R-:W-:Y:S01]  /*2430*/  @!P6 IMAD.MOV.U32 R235, RZ, RZ, R233 ;  /* 0x000000ffffebe224 */ /* 0x000fe200078e00e9 */
[----:B------:R-:W-:Y:S01]  /*2440*/  @!P4 LEA R12, P0, R13, R234, 0x6 ;  /* 0x000000ea0d0cc211 */ /* 0x000fe200078030ff */
[----:B------:R-:W-:Y:S02]  /*2450*/  IMAD.SHL.U32 R89, R9, 0x40, RZ ;  /* 0x0000004009597824 */ /* 0x000fe400078e00ff */
[----:B------:R-:W-:Y:S02]  /*2460*/  @!P4 IMAD.MOV.U32 R8, RZ, RZ, c[0x0][0x1a4] ;  /* 0x00006900ff08c624 */ /* 0x000fe400078e00ff */
[----:B------:R-:W-:Y:S01]  /*2470*/  @!P2 IMAD.MOV.U32 R11, RZ, RZ, c[0x0][0x1a4] ;  /* 0x00006900ff0ba624 */ /* 0x000fe200078e00ff */
[----:B------:R-:W-:Y:S01]  /*2480*/  LOP3.LUT R89, R89, 0xfffffe00, RZ, 0xc0, !PT ;  /* 0xfffffe0059597812 */ /* 0x000fe200078ec0ff */
[----:B------:R-:W-:Y:S01]  /*2490*/  IMAD.SHL.U32 R229, R229, 0x2, RZ ;  /* 0x00000002e5e57824 */ /* 0x000fe200078e00ff */
[----:B------:R-:W-:Y:S01]  /*24a0*/  @!P4 LEA.HI.X R13, R13, R233, R8, 0x6, P0 ;  /* 0x000000e90d0dc211 */ /* 0x000fe200000f3408 */
[----:B------:R-:W-:-:S02]  /*24b0*/  @!P2 IMAD R11, R11, 0x60, RZ ;  /* 0x000000600b0ba824 */ /* 0x000fc400078e02ff */
[----:B------:R-:W-:Y:S01]  /*24c0*/  IMAD R9, R90, 0x400, R89 ;  /* 0x000004005a097824 */ /* 0x000fe200078e0259 */
[----:B------:R-:W-:Y:S01]  /*24d0*/  IADD3 R227, R229, 0x8020, RZ ;  /* 0x00008020e5e37810 */ /* 0x000fe20007ffe0ff */
[----:B------:R-:W-:Y:S01]  /*24e0*/  @!P2 IMAD.IADD R11, R17, 0x1, R11 ;  /* 0x00000001110ba824 */ /* 0x000fe200078e020b */
[----:B------:R-:W-:-:S04]  /*24f0*/  DEPBAR.LE SB0, 0x0 ;  /* 0x000080000000791a */ /* 0x000fc80000000000 */
[----:B------:R-:W-:Y:S01]  /*2500*/  BAR.SYNC.DEFER_BLOCKING 0x0 ;  /* 0x0000000000007b1d */ /* 0x000fe20000010000 */
[----:B----4-:R-:W-:-:S04]  /*2510*/  IMAD.WIDE.U32 R14, R5, c[0x0][0x1a0], RZ ;  /* 0x00006800050e7a25 */ /* 0x010fc800078e00ff */
[----:B------:R-:W-:Y:S01]  /*2520*/  IMAD.IADD R230, R4, 0x1, R9 ;  /* 0x0000000104e67824 */ /* 0x000fe200078e0209 */
[----:B------:R-:W-:Y:S01]  /*2530*/  @!P5 IADD3 R14, P1, R234, R14, RZ ;  /* 0x0000000eea0ed210 */ /* 0x000fe20007f3e0ff */
[----:B------:R-:W-:Y:S02]  /*2540*/  IMAD R90, R90, 0x10, R93 ;  /* 0x000000105a5a7824 */ /* 0x000fe400078e025d */
[----:B------:R-:W-:Y:S01]  /*2550*/  IMAD.SHL.U32 R230, R230, 0x2, RZ ;  /* 0x00000002e6e67824 */ /* 0x000fe200078e00ff */
[----:B------:R-:W-:Y:S01]  /*2560*/  @!P5 IADD3.X R15, R233, R15, R10, P1, !PT ;  /* 0x0000000fe90fd210 */ /* 0x000fe20000ffe40a */
[----:B------:R-:W-:Y:S01]  /*2570*/  @!P2 IMAD.MOV.U32 R10, RZ, RZ, R16 ;  /* 0x000000ffff0aa224 */ /* 0x000fe200078e0010 */
        /* <DEDUP_REMOVED lines=48> */
[----:B------:R-:W3:Y:S01]  /*2880*/  LDSM.16.M88.4 R20, [R229+0x8000] ;  /* 0x00800000e514783b */ /* 0x000ee20000000200 */
[----:B------:R-:W-:Y:S02]  /*2890*/  SEL R7, R7, 0xfffffff0, !P1 ;  /* 0xfffffff007077807 */ /* 0x000fe40004800000 */
[----:B------:R-:W-:Y:S01]  /*28a0*/  R2P PR, R0, 0x6 ;  /* 0x0000000600007804 */ /* 0x000fe20000000000 */
[----:B------:R-:W2:Y:S01]  /*28b0*/  LDSM.16.M88.4 R80, [R229+0x9000] ;  /* 0x00900000e550783b */ /* 0x000ea20000000200 */
[----:B------:R-:W-:Y:S01]  /*28c0*/  IADD3 R0, R229, 0x8000, RZ ;  /* 0x00008000e5007810 */ /* 0x000fe20007ffe0ff */
[----:B------:R-:W-:-:S02]  /*28d0*/  IMAD R228, R7, 0x2, R230 ;  /* 0x0000000207e47824 */ /* 0x000fc400078e02e6 */
[----:B-1----:R-:W1:Y:S01]  /*28e0*/  LDSM.16.M88.4 R12, [R229+0x8800] ;  /* 0x00880000e50c783b */ /* 0x002e620000000200 */
[C---:B------:R-:W-:Y:S02]  /*28f0*/  IMAD R226, R5.reuse, 0x2, R230 ;  /* 0x0000000205e27824 */ /* 0x040fe400078e02e6 */
[----:B------:R-:W-:Y:S01]  /*2900*/  IMAD R225, R5, 0x2, R228 ;  /* 0x0000000205e17824 */ /* 0x000fe200078e02e4 */
[----:B------:R-:W-:Y:S04]  /*2910*/  LDSM.16.M88.4 R60, [R228] ;  /* 0x00000000e43c783b */ /* 0x000fe80000000200 */
[----:B------:R-:W-:Y:S01]  /*2920*/  @P1 IADD3 R227, R0, -0x20, RZ ;  /* 0xffffffe000e31810 */ /* 0x000fe20007ffe0ff */
[----:B------:R-:W-:Y:S01]  /*2930*/  LDSM.16.M88.4 R76, [R229+0x9800] ;  /* 0x00980000e54c783b */ /* 0x000fe20000000200 */
[----:B------:R-:W-:-:S02]  /*2940*/  IMAD.MOV.U32 R0, RZ, RZ, 0x40 ;  /* 0x00000040ff007424 */ /* 0x000fc400078e00ff */
[C---:B------:R-:W-:Y:S01]  /*2950*/  IADD3 R219, R227.reuse, 0x800, RZ ;  /* 0x00000800e3db7810 */ /* 0x040fe20007ffe0ff */
[----:B------:R-:W1:Y:S01]  /*2960*/  LDSM.16.M88.4 R72, [R227] ;  /* 0x00000000e348783b */ /* 0x000e620000000200 */
[C---:B------:R-:W-:Y:S02]  /*2970*/  IADD3 R218, R227.reuse, 0x1000, RZ ;  /* 0x00001000e3da7810 */ /* 0x040fe40007ffe0ff */
[----:B------:R-:W-:Y:S01]  /*2980*/  SEL R0, R0, 0xffffffc0, !P2 ;  /* 0xffffffc000007807 */ /* 0x000fe20005000000 */
[----:B------:R-:W4:Y:S01]  /*2990*/  LDSM.16.M88.4 R68, [R227+0x800] ;  /* 0x00080000e344783b */ /* 0x000f220000000200 */
[C---:B------:R-:W-:Y:S02]  /*29a0*/  IADD3 R217, R227.reuse, 0x1800, RZ ;  /* 0x00001800e3d97810 */ /* 0x040fe40007ffe0ff */
[----:B------:R-:W-:Y:S01]  /*29b0*/  IADD3 R215, R227, 0x2000, RZ ;  /* 0x00002000e3d77810 */ /* 0x000fe20007ffe0ff */
[----:B------:R-:W4:Y:S01]  /*29c0*/  LDSM.16.M88.4 R64, [R227+0x1000] ;  /* 0x00100000e340783b */ /* 0x000f220000000200 */
[----:B------:R-:W-:Y:S01]  /*29d0*/  IMAD.IADD R223, R229, 0x1, R0 ;  /* 0x00000001e5df7824 */ /* 0x000fe200078e0200 */
[C---:B------:R-:W-:Y:S01]  /*29e0*/  IADD3 R214, R227.reuse, 0x2800, RZ ;  /* 0x00002800e3d67810 */ /* 0x040fe20007ffe0ff */
[----:B------:R-:W-:Y:S01]  /*29f0*/  IMAD.IADD R216, R0, 0x1, R227 ;  /* 0x0000000100d87824 */ /* 0x000fe200078e02e3 */
[----:B------:R-:W-:Y:S01]  /*2a00*/  LDSM.16.M88.4 R44, [R226] ;  /* 0x00000000e22c783b */ /* 0x000fe20000000200 */
[----:B------:R-:W-:Y:S01]  /*2a10*/  IMAD.IADD R0, R88, 0x1, -R91 ;  /* 0x0000000158007824 */ /* 0x000fe200078e0a5b */
[----:B------:R-:W-:-:S02]  /*2a20*/  IADD3 R213, R227, 0x3000, RZ ;  /* 0x00003000e3d57810 */ /* 0x000fc40007ffe0ff */
[----:B------:R-:W4:Y:S01]  /*2a30*/  LDSM.16.M88.4 R40, [R223+0x8000] ;  /* 0x00800000df28783b */ /* 0x000f220000000200 */
[C---:B------:R-:W-:Y:S01]  /*2a40*/  IADD3 R212, R227.reuse, 0x3800, RZ ;  /* 0x00003800e3d47810 */ /* 0x040fe20007ffe0ff */
[C---:B---3--:R-:W-:Y:S02]  /*2a50*/  HMMA.16816.F32.BF16 R24, R48.reuse, R20, RZ ;  /* 0x000000143018723c */ /* 0x048fe400000418ff */
[----:B------:R-:W3:Y:S01]  /*2a60*/  LDSM.16.M88.4 R56, [R227+0x1800] ;  /* 0x00180000e338783b */ /* 0x000ee20000000200 */
[C---:B------:R-:W-:Y:S02]  /*2a70*/  IADD3 R211, R227.reuse, 0x4000, RZ ;  /* 0x00004000e3d37810 */ /* 0x040fe40007ffe0ff */
[C---:B------:R-:W-:Y:S01]  /*2a80*/  IADD3 R210, R227.reuse, 0x4800, RZ ;  /* 0x00004800e3d27810 */ /* 0x040fe20007ffe0ff */
[----:B------:R-:W3:Y:S01]  /*2a90*/  LDSM.16.M88.4 R36, [R223+0x8800] ;  /* 0x00880000df24783b */ /* 0x000ee20000000200 */
[C---:B------:R-:W-:Y:S01]  /*2aa0*/  IADD3 R209, R227.reuse, 0x5000, RZ ;  /* 0x00005000e3d17810 */ /* 0x040fe20007ffe0ff */
[----:B------:R-:W-:Y:S02]  /*2ab0*/  HMMA.16816.F32.BF16 R20, R48, R22, RZ ;  /* 0x000000163014723c */ /* 0x000fe400000418ff */
[----:B------:R-:W3:Y:S01]  /*2ac0*/  LDSM.16.M88.4 R28, [R223+0x9000] ;  /* 0x00900000df1c783b */ /* 0x000ee20000000200 */
[----:B------:R-:W-:-:S02]  /*2ad0*/  IADD3 R208, R227, 0x5800, RZ ;  /* 0x00005800e3d07810 */ /* 0x000fc40007ffe0ff */
[C---:B------:R-:W-:Y:S01]  /*2ae0*/  IADD3 R207, R227.reuse, 0x6000, RZ ;  /* 0x00006000e3cf7810 */ /* 0x040fe20007ffe0ff */
[----:B------:R-:W-:Y:S01]  /*2af0*/  LDSM.16.M88.4 R84, [R223+0x9800] ;  /* 0x00980000df54783b */ /* 0x000fe20000000200 */
[C---:B------:R-:W-:Y:S01]  /*2b00*/  IADD3 R206, R227.reuse, 0x6800, RZ ;  /* 0x00006800e3ce7810 */ /* 0x040fe20007ffe0ff */
[----:B--2---:R-:W-:Y:S02]  /*2b10*/  HMMA.16816.F32.BF16 R8, R48, R80, RZ ;  /* 0x000000503008723c */ /* 0x004fe400000418ff */
[----:B------:R-:W0:Y:S01]  /*2b20*/  LDGDEPBAR ;  /* 0x00000000000079af */ /* 0x000e220000000000 */
[C---:B------:R-:W-:Y:S02]  /*2b30*/  IADD3 R205, R227.reuse, 0x7000, RZ ;  /* 0x00007000e3cd7810 */ /* 0x040fe40007ffe0ff */
[----:B------:R-:W-:-:S03]  /*2b40*/  IADD3 R204, R227, 0x7800, RZ ;  /* 0x00007800e3cc7810 */ /* 0x000fc60007ffe0ff */
[C---:B-1----:R-:W-:Y:S08]  /*2b50*/  HMMA.16816.F32.BF16 R16, R48.reuse, R12, RZ ;  /* 0x0000000c3010723c */ /* 0x042ff000000418ff */
[C---:B------:R-:W-:Y:S08]  /*2b60*/  HMMA.16816.F32.BF16 R80, R48.reuse, R82, RZ ;  /* 0x000000523050723c */ /* 0x040ff000000418ff */
[----:B------:R-:W-:Y:S08]  /*2b70*/  HMMA.16816.F32.BF16 R12, R48, R14, RZ ;  /* 0x0000000e300c723c */ /* 0x000ff000000418ff */
[----:B------:R-:W-:Y:S08]  /*2b80*/  HMMA.16816.F32.BF16 R24, R60, R72, R24 ;  /* 0x000000483c18723c */ /* 0x000ff00000041818 */
[C---:B------:R-:W-:Y:S08]  /*2b90*/  HMMA.16816.F32.BF16 R52, R48.reuse, R76, RZ ;  /* 0x0000004c3034723c */ /* 0x040ff000000418ff */
[----:B------:R-:W-:Y:S01]  /*2ba0*/  HMMA.16816.F32.BF16 R48, R48, R78, RZ ;  /* 0x0000004e3030723c */ /* 0x000fe200000418ff */
[----:B------:R-:W-:Y:S07]  /*2bb0*/  LDSM.16.M88.4 R76, [R225] ;  /* 0x00000000e14c783b */ /* 0x000fee0000000200 */
[C---:B------:R-:W-:Y:S01]  /*2bc0*/  HMMA.16816.F32.BF16 R20, R60.reuse, R74, R20 ;  /* 0x0000004a3c14723c */ /* 0x040fe20000041814 */
[----:B------:R-:W1:Y:S07]  /*2bd0*/  LDSM.16.M88.4 R72, [R216] ;  /* 0x00000000d848783b */ /* 0x000e6e0000000200 */
[C---:B----4-:R-:W-:Y:S08]  /*2be0*/  HMMA.16816.F32.BF16 R16, R60.reuse, R68, R16 ;  /* 0x000000443c10723c */ /* 0x050ff00000041810 */
[C---:B------:R-:W-:Y:S08]  /*2bf0*/  HMMA.16816.F32.BF16 R8, R60.reuse, R64, R8 ;  /* 0x000000403c08723c */ /* 0x040ff00000041808 */
[C---:B------:R-:W-:Y:S01]  /*2c00*/  HMMA.16816.F32.BF16 R80, R60.reuse, R66, R80 ;  /* 0x000000423c50723c */ /* 0x040fe20000041850 */
[----:B------:R-:W-:Y:S07]  /*2c10*/  LDSM.16.M88.4 R64, [R216+0x1000] ;  /* 0x00100000d840783b */ /* 0x000fee0000000200 */
[----:B------:R-:W-:Y:S01]  /*2c20*/  HMMA.16816.F32.BF16 R12, R60, R70, R12 ;  /* 0x000000463c0c723c */ /* 0x000fe2000004180c */
[----:B------:R-:W2:Y:S07]  /*2c30*/  LDSM.16.M88.4 R68, [R216+0x800] ;  /* 0x00080000d844783b */ /* 0x000eae0000000200 */
[----:B------:R-:W-:Y:S08]  /*2c40*/  HMMA.16816.F32.BF16 R24, R44, R40, R24 ;  /* 0x000000282c18723c */ /* 0x000ff00000041818 */
[C---:B---3--:R-:W-:Y:S08]  /*2c50*/  HMMA.16816.F32.BF16 R52, R60.reuse, R56, R52 ;  /* 0x000000383c34723c */ /* 0x048ff00000041834 */
[----:B------:R-:W-:Y:S01]  /*2c60*/  HMMA.16816.F32.BF16 R48, R60, R58, R48 ;  /* 0x0000003a3c30723c */ /* 0x000fe20000041830 */
[----:B------:R-:W-:Y:S07]  /*2c70*/  LDSM.16.M88.4 R60, [R216+0x1800] ;  /* 0x00180000d83c783b */ /* 0x000fee0000000200 */
[C---:B------:R-:W-:Y:S01]  /*2c80*/  HMMA.16816.F32.BF16 R20, R44.reuse, R42, R20 ;  /* 0x0000002a2c14723c */ /* 0x040fe20000041814 */
[----:B------:R-:W-:Y:S07]  /*2c90*/  LDSM.16.M88.4 R40, [R230+0x2000] ;  /* 0x00200000e628783b */ /* 0x000fee0000000200 */
[C---:B------:R-:W-:Y:S08]  /*2ca0*/  HMMA.16816.F32.BF16 R16, R44.reuse, R36, R16 ;  /* 0x000000242c10723c */ /* 0x040ff00000041810 */
[C---:B------:R-:W-:Y:S01]  /*2cb0*/  HMMA.16816.F32.BF16 R56, R44.reuse, R28, R8 ;  /* 0x0000001c2c38723c */ /* 0x040fe20000041808 */
[----:B------:R-:W-:Y:S07]  /*2cc0*/  LDSM.16.M88.4 R8, [R229+0xa800] ;  /* 0x00a80000e508783b */ /* 0x000fee0000000200 */
[C---:B------:R-:W-:Y:S01]  /*2cd0*/  HMMA.16816.F32.BF16 R80, R44.reuse, R30, R80 ;  /* 0x0000001e2c50723c */ /* 0x040fe20000041850 */
[----:B------:R-:W-:Y:S07]  /*2ce0*/  LDSM.16.M88.4 R28, [R229+0xb000] ;  /* 0x00b00000e51c783b */ /* 0x000fee0000000200 */
[----:B------:R-:W-:Y:S01]  /*2cf0*/  HMMA.16816.F32.BF16 R12, R44, R38, R12 ;  /* 0x000000262c0c723c */ /* 0x000fe2000004180c */
[----:B------:R-:W3:Y:S07]  /*2d00*/  LDSM.16.M88.4 R36, [R229+0xa000] ;  /* 0x00a00000e524783b */ /* 0x000eee0000000200 */
[C---:B-1----:R-:W-:Y:S08]  /*2d10*/  HMMA.16816.F32.BF16 R24, R76.reuse, R72, R24 ;  /* 0x000000484c18723c */ /* 0x042ff00000041818 */
[C---:B------:R-:W-:Y:S08]  /*2d20*/  HMMA.16816.F32.BF16 R20, R76.reuse, R74, R20 ;  /* 0x0000004a4c14723c */ /* 0x040ff00000041814 */
[C---:B--2---:R-:W-:Y:S08]  /*2d30*/  HMMA.16816.F32.BF16 R16, R76.reuse, R68, R16 ;  /* 0x000000444c10723c */ /* 0x044ff00000041810 */
[C---:B------:R-:W-:Y:S01]  /*2d40*/  HMMA.16816.F32.BF16 R72, R76.reuse, R64, R56 ;  /* 0x000000404c48723c */ /* 0x040fe20000041838 */
[----:B------:R-:W-:Y:S07]  /*2d50*/  LDSM.16.M88.4 R56, [R227+0x2000] ;  /* 0x00200000e338783b */ /* 0x000fee0000000200 */
[----:B------:R-:W-:Y:S01]  /*2d60*/  HMMA.16816.F32.BF16 R80, R76, R66, R80 ;  /* 0x000000424c50723c */ /* 0x000fe20000041850 */
[----:B------:R-:W-:Y:S07]  /*2d70*/  LDSM.16.M88.4 R64, [R227+0x3000] ;  /* 0x00300000e340783b */ /* 0x000fee0000000200 */
[C---:B------:R-:W-:Y:S08]  /*2d80*/  HMMA.16816.F32.BF16 R52, R44.reuse, R84, R52 ;  /* 0x000000542c34723c */ /* 0x040ff00000041834 */
[----:B------:R-:W-:Y:S01]  /*2d90*/  HMMA.16816.F32.BF16 R48, R44, R86, R48 ;  /* 0x000000562c30723c */ /* 0x000fe20000041830 */
[----:B------:R-:W-:Y:S04]  /*2da0*/  LDSM.16.M88.4 R44, [R227+0x2800] ;  /* 0x00280000e32c783b */ /* 0x000fe80000000200 */
[----:B------:R-:W-:Y:S03]  /*2db0*/  LDSM.16.M88.4 R84, [R229+0xb800] ;  /* 0x00b80000e554783b */ /* 0x000fe60000000200 */
[----:B------:R-:W-:Y:S01]  /*2dc0*/  HMMA.16816.F32.BF16 R12, R76, R70, R12 ;  /* 0x000000464c0c723c */ /* 0x000fe2000004180c */
[----:B------:R-:W1:Y:S07]  /*2dd0*/  LDSM.16.M88.4 R68, [R228+0x2000] ;  /* 0x00200000e444783b */ /* 0x000e6e0000000200 */
[C---:B---3--:R-:W-:Y:S08]  /*2de0*/  HMMA.16816.F32.BF16 R24, R40.reuse, R36, R24 ;  /* 0x000000242818723c */ /* 0x048ff00000041818 */
[C---:B------:R-:W-:Y:S08]  /*2df0*/  HMMA.16816.F32.BF16 R16, R40.reuse, R8, R16 ;  /* 0x000000082810723c */ /* 0x040ff00000041810 */
[C---:B------:R-:W-:Y:S08]  /*2e00*/  HMMA.16816.F32.BF16 R72, R40.reuse, R28, R72 ;  /* 0x0000001c2848723c */ /* 0x040ff00000041848 */
[----:B------:R-:W-:Y:S01]  /*2e10*/  HMMA.16816.F32.BF16 R80, R40, R30, R80 ;  /* 0x0000001e2850723c */ /* 0x000fe20000041850 */
[----:B------:R-:W-:Y:S07]  /*2e20*/  LDSM.16.M88.4 R28, [R223+0xb000] ;  /* 0x00b00000df1c783b */ /* 0x000fee0000000200 */
[C---:B------:R-:W-:Y:S08]  /*2e30*/  HMMA.16816.F32.BF16 R52, R76.reuse, R60, R52 ;  /* 0x0000003c4c34723c */ /* 0x040ff00000041834 */
[----:B------:R-:W-:Y:S01]  /*2e40*/  HMMA.16816.F32.BF16 R48, R76, R62, R48 ;  /* 0x0000003e4c30723c */ /* 0x000fe20000041830 */
[----:B------:R-:W-:Y:S04]  /*2e50*/  LDSM.16.M88.4 R60, [R226+0x2000] ;  /* 0x00200000e23c783b */ /* 0x000fe80000000200 */
[----:B------:R-:W-:Y:S03]  /*2e60*/  LDSM.16.M88.4 R76, [R227+0x3800] ;  /* 0x00380000e34c783b */ /* 0x000fe60000000200 */
[C---:B------:R-:W-:Y:S01]  /*2e70*/  HMMA.16816.F32.BF16 R20, R40.reuse, R38, R20 ;  /* 0x000000262814723c */ /* 0x040fe20000041814 */
[----:B------:R-:W2:Y:S07]  /*2e80*/  LDSM.16.M88.4 R36, [R223+0xa000] ;  /* 0x00a00000df24783b */ /* 0x000eae0000000200 */
[----:B------:R-:W-:Y:S01]  /*2e90*/  HMMA.16816.F32.BF16 R12, R40, R10, R12 ;  /* 0x0000000a280c723c */ /* 0x000fe2000004180c */
[----:B------:R-:W3:Y:S07]  /*2ea0*/  LDSM.16.M88.4 R8, [R223+0xa800] ;  /* 0x00a80000df08783b */ /* 0x000eee0000000200 */
[C---:B-1----:R-:W-:Y:S08]  /*2eb0*/  HMMA.16816.F32.BF16 R24, R68.reuse, R56, R24 ;  /* 0x000000384418723c */ /* 0x042ff00000041818 */
        /* <DEDUP_REMOVED lines=9> */
[----:B------:R-:W-:Y:S07]  /*2f50*/  LDSM.16.M88.4 R56, [R225+0x2000] ;  /* 0x00200000e138783b */ /* 0x000fee0000000200 */
[----:B------:R-:W-:Y:S01]  /*2f60*/  HMMA.16816.F32.BF16 R12, R68, R46, R12 ;  /* 0x0000002e440c723c */ /* 0x000fe2000004180c */
[----:B------:R-:W1:Y:S07]  /*2f70*/  LDSM.16.M88.4 R44, [R216+0x2000] ;  /* 0x00200000d82c783b */ /* 0x000e6e0000000200 */
[C---:B--2---:R-:W-:Y:S08]  /*2f80*/  HMMA.16816.F32.BF16 R24, R60.reuse, R36, R24 ;  /* 0x000000243c18723c */ /* 0x044ff00000041818 */
[C---:B---3--:R-:W-:Y:S08]  /*2f90*/  HMMA.16816.F32.BF16 R16, R60.reuse, R8, R16 ;  /* 0x000000083c10723c */ /* 0x048ff00000041810 */
        /* <DEDUP_REMOVED lines=21> */
[----:B------:R-:W1:Y:S07]  /*30f0*/  LDSM.16.M88.4 R44, [R227+0x4000] ;  /* 0x00400000e32c783b */ /* 0x000e6e0000000200 */
[----:B------:R-:W-:Y:S01]  /*3100*/  HMMA.16816.F32.BF16 R12, R56, R42, R12 ;  /* 0x0000002a380c723c */ /* 0x000fe2000004180c */
[----:B------:R-:W4:Y:S07]  /*3110*/  LDSM.16.M88.4 R40, [R227+0x4800] ;  /* 0x00480000e328783b */ /* 0x000f2e0000000200 */
        /* <DEDUP_REMOVED lines=14> */
[C---:B----4-:R-:W-:Y:S08]  /*3200*/  HMMA.16816.F32.BF16 R16, R60.reuse, R40, R16 ;  /* 0x000000283c10723c */ /* 0x050ff00000041810 */
        /* <DEDUP_REMOVED lines=49> */
[----:B------:R-:W2:Y:S07]  /*3520*/  LDSM.16.M88.4 R8, [R226+0x6000] ;  /* 0x00600000e208783b */ /* 0x000eae0000000200 */
[C---:B-1----:R-:W-:Y:S08]  /*3530*/  HMMA.16816.F32.BF16 R24, R56.reuse, R44, R24 ;  /* 0x0000002c3818723c */ /* 0x042ff00000041818 */
[C---:B----4-:R-:W-:Y:S08]  /*3540*/  HMMA.16816.F32.BF16 R16, R56.reuse, R40, R16 ;  /* 0x000000283810723c */ /* 0x050ff00000041810 */
[C---:B------:R-:W-:Y:S08]  /*3550*/  HMMA.16816.F32.BF16 R72, R56.reuse, R64, R72 ;  /* 0x000000403848723c */ /* 0x040ff00000041848 */
[----:B------:R-:W-:Y:S08]  /*3560*/  HMMA.16816.F32.BF16 R80, R56, R66, R80 ;  /* 0x000000423850723c */ /* 0x000ff00000041850 */
[C---:B------:R-:W-:Y:S08]  /*3570*/  HMMA.16816.F32.BF16 R52, R60.reuse, R84, R52 ;  /* 0x000000543c34723c */ /* 0x040ff00000041834 */
[----:B------:R-:W-:Y:S01]  /*3580*/  HMMA.16816.F32.BF16 R48, R60, R86, R48 ;  /* 0x000000563c30723c */ /* 0x000fe20000041830 */
[----:B------:R-:W-:Y:S07]  /*3590*/  LDSM.16.M88.4 R60, [R216+0x6000] ;  /* 0x00600000d83c783b */ /* 0x000fee0000000200 */
[C---:B------:R-:W-:Y:S01]  /*35a0*/  HMMA.16816.F32.BF16 R40, R56.reuse, R42, R12 ;  /* 0x0000002a3828723c */ /* 0x040fe2000004180c */
[----:B------:R-:W1:Y:S07]  /*35b0*/  LDSM.16.M88.4 R12, [R225+0x6000] ;  /* 0x00600000e10c783b */ /* 0x000e6e0000000200 */
[----:B------:R-:W-:Y:S01]  /*35c0*/  HMMA.16816.F32.BF16 R20, R56, R46, R20 ;  /* 0x0000002e3814723c */ /* 0x000fe20000041814 */
[----:B------:R-:W3:Y:S07]  /*35d0*/  LDSM.16.M88.4 R44, [R223+0xf800] ;  /* 0x00f80000df2c783b */ /* 0x000eee0000000200 */
[C---:B--2---:R-:W-:Y:S07]  /*35e0*/  HMMA.16816.F32.BF16 R24, R8.reuse, R36, R24 ;  /* 0x000000240818723c */ /* 0x044fee0000041818 */
[----:B------:R-:W-:Y:S01]  /*35f0*/  SHF.R.S32.HI R37, RZ, 0x1f, R0 ;  /* 0x0000001fff257819 */ /* 0x000fe20000011400 */
[----:B------:R-:W-:Y:S01]  /*3600*/  HMMA.16816.F32.BF16 R72, R8, R28, R72 ;  /* 0x0000001c0848723c */ /* 0x000fe20000041848 */
[----:B------:R-:W-:-:S02]  /*3610*/  IADD3 R36, R6, 0x1, -R92 ;  /* 0x0000000106247810 */ /* 0x000fc40007ffe85c */
[----:B------:R-:W-:-:S04]  /*3620*/  LEA.HI R0, R37, R0, RZ, 0x2 ;  /* 0x0000000025007211 */ /* 0x000fc800078f10ff */
[----:B------:R-:W-:Y:S01]  /*3630*/  SHF.R.S32.HI R37, RZ, 0x2, R0 ;  /* 0x00000002ff257819 */ /* 0x000fe20000011400 */
[----:B------:R-:W-:Y:S01]  /*3640*/  HMMA.16816.F32.BF16 R80, R8, R30, R80 ;  /* 0x0000001e0850723c */ /* 0x000fe20000041850 */
[----:B------:R-:W2:Y:S03]  /*3650*/  LDSM.16.M88.4 R28, [R216+0x6800] ;  /* 0x00680000d81c783b */ /* 0x000ea60000000200 */
[----:B------:R-:W-:Y:S01]  /*3660*/  IMAD.IADD R0, R37, 0x1, R90 ;  /* 0x0000000125007824 */ /* 0x000fe200078e025a */
[----:B------:R-:W-:-:S03]  /*3670*/  IADD3 R37, R36, c[0x0][0x2e8], RZ ;  /* 0x0000ba0024257a10 */ /* 0x000fc60007ffe0ff */
[----:B------:R-:W-:Y:S01]  /*3680*/  HMMA.16816.F32.BF16 R52, R56, R68, R52 ;  /* 0x000000443834723c */ /* 0x000fe20000041834 */
[C---:B------:R-:W-:Y:S01]  /*3690*/  IADD3 R242, R0.reuse, 0x8, RZ ;  /* 0x0000000800f27810 */ /* 0x040fe20007ffe0ff */
[----:B------:R-:W-:-:S04]  /*36a0*/  IMAD.IADD R243, R0, 0x1, R37 ;  /* 0x0000000100f37824 */ /* 0x000fc800078e0225 */
[----:B------:R-:W-:Y:S01]  /*36b0*/  IMAD.IADD R37, R37, 0x1, R242 ;  /* 0x0000000125257824 */ /* 0x000fe200078e02f2 */
[-C--:B------:R-:W-:Y:S01]  /*36c0*/  IMNMX R243, R243, R6.reuse, PT ;  /* 0x00000006f3f37217 */ /* 0x080fe20003800200 */
[----:B------:R-:W-:Y:S03]  /*36d0*/  HMMA.16816.F32.BF16 R20, R8, R38, R20 ;  /* 0x000000260814723c */ /* 0x000fe60000041814 */
[----:B------:R-:W-:-:S04]  /*36e0*/  IMNMX R238, R37, R6, PT ;  /* 0x0000000625ee7217 */ /* 0x000fc80003800200 */
[----:B------:R-:W-:Y:S01]  /*36f0*/  IADD3 R39, R6, -c[0x0][0x2e4], -R92 ;  /* 0x8000b90006277a10 */ /* 0x000fe20007ffe85c */
[----:B------:R-:W-:Y:S04]  /*3700*/  HMMA.16816.F32.BF16 R40, R8, R78, R40 ;  /* 0x0000004e0828723c */ /* 0x000fe80000041828 */
[----:B------:R-:W-:Y:S01]  /*3710*/  IMAD.IADD R244, R0, 0x1, R39 ;  /* 0x0000000100f47824 */ /* 0x000fe200078e0227 */
[----:B------:R-:W-:Y:S01]  /*3720*/  LOP3.LUT R0, R4, R89, RZ, 0xfc, !PT ;  /* 0x0000005904007212 */ /* 0x000fe200078efcff */
[----:B------:R-:W-:Y:S02]  /*3730*/  IMAD.IADD R242, R39, 0x1, R242 ;  /* 0x0000000127f27824 */ /* 0x000fe400078e02f2 */
[----:B-1----:R-:W-:Y:S01]  /*3740*/  HMMA.16816.F32.BF16 R24, R12, R60, R24 ;  /* 0x0000003c0c18723c */ /* 0x002fe20000041818 */
[----:B------:R-:W1:Y:S01]  /*3750*/  LDSM.16.M88.4 R36, [R216+0x7000] ;  /* 0x00700000d824783b */ /* 0x000e620000000200 */
[----:B------:R-:W-:-:S02]  /*3760*/  IMNMX R244, RZ, R244, !PT ;  /* 0x000000f4fff47217 */ /* 0x000fc40007800200 */
[----:B------:R-:W-:-:S04]  /*3770*/  IMNMX R242, RZ, R242, !PT ;  /* 0x000000f2fff27217 */ /* 0x000fc80007800200 */
[----:B------:R-:W-:Y:S08]  /*3780*/  HMMA.16816.F32.BF16 R16, R8, R76, R16 ;  /* 0x0000004c0810723c */ /* 0x000ff00000041810 */
[----:B------:R-:W-:Y:S07]  /*3790*/  HMMA.16816.F32.BF16 R48, R56, R70, R48 ;  /* 0x000000463830723c */ /* 0x000fee0000041830 */
[----:B------:R-:W-:Y:S01]  /*37a0*/  IMAD.IADD R59, R3, 0x1, R246 ;  /* 0x00000001033b7824 */ /* 0x000fe200078e02f6 */
[----:B---3--:R-:W-:Y:S04]  /*37b0*/  HMMA.16816.F32.BF16 R52, R8, R44, R52 ;  /* 0x0000002c0834723c */ /* 0x008fe80000041834 */
[----:B------:R-:W-:-:S02]  /*37c0*/  ISETP.GE.AND P0, PT, R59, R243, PT ;  /* 0x000000f33b00720c */ /* 0x000fc40003f06270 */
[C---:B------:R-:W-:Y:S02]  /*37d0*/  ISETP.GE.AND P1, PT, R59.reuse, R238, PT ;  /* 0x000000ee3b00720c */ /* 0x040fe40003f26270 */
[C---:B------:R-:W-:Y:S01]  /*37e0*/  IADD3 R45, R59.reuse, 0x1, RZ ;  /* 0x000000013b2d7810 */ /* 0x040fe20007ffe0ff */
[C---:B------:R-:W-:Y:S01]  /*37f0*/  HMMA.16816.F32.BF16 R20, R12.reuse, R62, R20 ;  /* 0x0000003e0c14723c */ /* 0x040fe20000041814 */
[----:B------:R-:W-:Y:S02]  /*3800*/  ISETP.LT.OR P0, PT, R59, R244, P0 ;  /* 0x000000f43b00720c */ /* 0x000fe40000701670 */
[C---:B------:R-:W-:Y:S02]  /*3810*/  ISETP.GE.AND P5, PT, R45.reuse, R243, PT ;  /* 0x000000f32d00720c */ /* 0x040fe40003fa6270 */
[C---:B------:R-:W-:Y:S02]  /*3820*/  ISETP.GE.AND P2, PT, R45.reuse, R238, PT ;  /* 0x000000ee2d00720c */ /* 0x040fe40003f46270 */
[C---:B------:R-:W-:Y:S01]  /*3830*/  ISETP.LT.OR P5, PT, R45.reuse, R244, P5 ;  /* 0x000000f42d00720c */ /* 0x040fe20002fa1670 */
[----:B--2---:R-:W-:Y:S01]  /*3840*/  HMMA.16816.F32.BF16 R40, R12, R30, R40 ;  /* 0x0000001e0c28723c */ /* 0x004fe20000041828 */
[----:B------:R-:W-:-:S02]  /*3850*/  ISETP.LT.OR P2, PT, R45, R242, P2 ;  /* 0x000000f22d00720c */ /* 0x000fc40001741670 */
[----:B------:R-:W-:Y:S02]  /*3860*/  ISETP.LT.OR P1, PT, R59, R242, P1 ;  /* 0x000000f23b00720c */ /* 0x000fe40000f21670 */
[----:B------:R-:W-:Y:S02]  /*3870*/  FSEL R44, R24, -INF , !P0 ;  /* 0xff800000182c7808 */ /* 0x000fe40004000000 */
[----:B------:R-:W-:Y:S01]  /*3880*/  FSEL R45, R26, -INF , !P1 ;  /* 0xff8000001a2d7808 */ /* 0x000fe20004800000 */
[----:B------:R-:W-:Y:S01]  /*3890*/  HMMA.16816.F32.BF16 R16, R12, R28, R16 ;  /* 0x0000001c0c10723c */ /* 0x000fe20000041810 */
[----:B------:R-:W-:Y:S02]  /*38a0*/  FSEL R30, R25, -INF , !P5 ;  /* 0xff800000191e7808 */ /* 0x000fe40006800000 */
[----:B------:R-:W-:Y:S02]  /*38b0*/  FSEL R56, R27, -INF , !P2 ;  /* 0xff8000001b387808 */ /* 0x000fe40005000000 */
[----:B------:R-:W2:Y:S01]  /*38c0*/  LDSM.16.M88.4 R24, [R216+0x7800] ;  /* 0x00780000d818783b */ /* 0x000ea20000000200 */
[----:B------:R-:W-:Y:S01]  /*38d0*/  IADD3 R57, R59, 0x8, RZ ;  /* 0x000000083b397810 */ /* 0x000fe20007ffe0ff */
[----:B------:R-:W-:-:S04]  /*38e0*/  DEPBAR.LE SB0, 0x0 ;  /* 0x000080000000791a */ /* 0x000fc80000000000 */
[----:B------:R-:W-:Y:S01]  /*38f0*/  IADD3 R29, R59, 0x9, RZ ;  /* 0x000000093b1d7810 */ /* 0x000fe20007ffe0ff */
[----:B-1----:R-:W-:Y:S01]  /*3900*/  HMMA.16816.F32.BF16 R72, R12, R36, R72 ;  /* 0x000000240c48723c */ /* 0x002fe20000041848 */
[-C--:B------:R-:W-:Y:S02]  /*3910*/  ISETP.GE.AND P4, PT, R57, R243.reuse, PT ;  /* 0x000000f33900720c */ /* 0x080fe40003f86270 */
[----:B------:R-:W-:Y:S02]  /*3920*/  ISETP.GE.AND P6, PT, R29, R243, PT ;  /* 0x000000f31d00720c */ /* 0x000fe40003fc6270 */
[-C--:B------:R-:W-:Y:S02]  /*3930*/  ISETP.GE.AND P0, PT, R57, R238.reuse, PT ;  /* 0x000000ee3900720c */ /* 0x080fe40003f06270 */
[----:B------:R-:W-:Y:S01]  /*3940*/  ISETP.GE.AND P1, PT, R29, R238, PT ;  /* 0x000000ee1d00720c */ /* 0x000fe20003f26270 */
[----:B------:R-:W-:Y:S01]  /*3950*/  HMMA.16816.F32.BF16 R48, R8, R46, R48 ;  /* 0x0000002e0830723c */ /* 0x000fe20000041830 */
[----:B------:R-:W-:-:S02]  /*3960*/  ISETP.LT.OR P4, PT, R57, R244, P4 ;  /* 0x000000f43900720c */ /* 0x000fc40002781670 */
[----:B------:R-:W-:Y:S02]  /*3970*/  ISETP.LT.OR P0, PT, R57, R242, P0 ;  /* 0x000000f23900720c */ /* 0x000fe40000701670 */
[C---:B------:R-:W-:Y:S02]  /*3980*/  ISETP.LT.OR P6, PT, R29.reuse, R244, P6 ;  /* 0x000000f41d00720c */ /* 0x040fe400037c1670 */
[----:B------:R-:W-:Y:S01]  /*3990*/  ISETP.LT.OR P1, PT, R29, R242, P1 ;  /* 0x000000f21d00720c */ /* 0x000fe20000f21670 */
[----:B------:R-:W-:Y:S01]  /*39a0*/  HMMA.16816.F32.BF16 R80, R12, R38, R80 ;  /* 0x000000260c50723c */ /* 0x000fe20000041850 */
[C---:B------:R-:W-:Y:S02]  /*39b0*/  IADD3 R31, R59.reuse, 0x10, RZ ;  /* 0x000000103b1f7810 */ /* 0x040fe40007ffe0ff */
[----:B------:R-:W-:Y:S02]  /*39c0*/  IADD3 R29, R59, 0x11, RZ ;  /* 0x000000113b1d7810 */ /* 0x000fe40007ffe0ff */
[----:B------:R-:W-:-:S02]  /*39d0*/  FSEL R20, R20, -INF , !P4 ;  /* 0xff80000014147808 */ /* 0x000fc40006000000 */
[----:B------:R-:W-:Y:S02]  /*39e0*/  FSEL R57, R22, -INF , !P0 ;  /* 0xff80000016397808 */ /* 0x000fe40004000000 */
[-C--:B------:R-:W-:Y:S02]  /*39f0*/  ISETP.GE.AND P2, PT, R31, R243.reuse, PT ;  /* 0x000000f31f00720c */ /* 0x080fe40003f46270 */
[----:B------:R-:W-:Y:S02]  /*3a00*/  ISETP.GE.AND P5, PT, R29, R243, PT ;  /* 0x000000f31d00720c */ /* 0x000fe40003fa6270 */
[-C--:B------:R-:W-:Y:S02]  /*3a10*/  ISETP.GE.AND P4, PT, R31, R238.reuse, PT ;  /* 0x000000ee1f00720c */ /* 0x080fe40003f86270 */
[----:B------:R-:W-:Y:S02]  /*3a20*/  ISETP.GE.AND P0, PT, R29, R238, PT ;  /* 0x000000ee1d00720c */ /* 0x000fe40003f06270 */
[C---:B------:R-:W-:Y:S01]  /*3a30*/  ISETP.LT.OR P2, PT, R31.reuse, R244, P2 ;  /* 0x000000f41f00720c */ /* 0x040fe20001741670 */
[----:B--2---:R-:W-:Y:S01]  /*3a40*/  HMMA.16816.F32.BF16 R52, R12, R24, R52 ;  /* 0x000000180c34723c */ /* 0x004fe20000041834 */
[----:B------:R-:W-:-:S02]  /*3a50*/  ISETP.LT.OR P4, PT, R31, R242, P4 ;  /* 0x000000f21f00720c */ /* 0x000fc40002781670 */
[C---:B------:R-:W-:Y:S02]  /*3a60*/  ISETP.LT.OR P5, PT, R29.reuse, R244, P5 ;  /* 0x000000f41d00720c */ /* 0x040fe40002fa1670 */
[----:B------:R-:W-:Y:S02]  /*3a70*/  ISETP.LT.OR P0, PT, R29, R242, P0 ;  /* 0x000000f21d00720c */ /* 0x000fe40000701670 */
[C---:B------:R-:W-:Y:S01]  /*3a80*/  IADD3 R31, R59.reuse, 0x18, RZ ;  /* 0x000000183b1f7810 */ /* 0x040fe20007ffe0ff */
[----:B------:R-:W-:Y:S01]  /*3a90*/  HMMA.16816.F32.BF16 R48, R12, R26, R48 ;  /* 0x0000001a0c30723c */ /* 0x000fe20000041830 */
[----:B------:R-:W-:Y:S02]  /*3aa0*/  IADD3 R29, R59, 0x19, RZ ;  /* 0x000000193b1d7810 */ /* 0x000fe40007ffe0ff */
[----:B------:R-:W-:Y:S02]  /*3ab0*/  FSEL R37, R23, -INF , !P1 ;  /* 0xff80000017257808 */ /* 0x000fe40004800000 */
[----:B------:R-:W-:-:S02]  /*3ac0*/  FSEL R22, R21, -INF , !P6 ;  /* 0xff80000015167808 */ /* 0x000fc40007000000 */
[----:B------:R-:W-:Y:S02]  /*3ad0*/  FSEL R23, R18, -INF , !P4 ;  /* 0xff80000012177808 */ /* 0x000fe40006000000 */
[-C--:B------:R-:W-:Y:S02]  /*3ae0*/  ISETP.GE.AND P1, PT, R31, R243.reuse, PT ;  /* 0x000000f31f00720c */ /* 0x080fe40003f26270 */
[C---:B------:R-:W-:Y:S02]  /*3af0*/  ISETP.GE.AND P6, PT, R29.reuse, R243, PT ;  /* 0x000000f31d00720c */ /* 0x040fe40003fc6270 */
[-C--:B------:R-:W-:Y:S02]  /*3b00*/  ISETP.GE.AND P4, PT, R29, R238.reuse, PT ;  /* 0x000000ee1d00720c */ /* 0x080fe40003f86270 */
[----:B------:R-:W-:Y:S02]  /*3b10*/  FSEL R6, R16, -INF , !P2 ;  /* 0xff80000010067808 */ /* 0x000fe40005000000 */
[----:B------:R-:W-:-:S02]  /*3b20*/  ISETP.GE.AND P2, PT, R31, R238, PT ;  /* 0x000000ee1f00720c */ /* 0x000fc40003f46270 */
[-C--:B------:R-:W-:Y:S02]  /*3b30*/  ISETP.LT.OR P1, PT, R31, R244.reuse, P1 ;  /* 0x000000f41f00720c */ /* 0x080fe40000f21670 */
[C---:B------:R-:W-:Y:S02]  /*3b40*/  ISETP.LT.OR P6, PT, R29.reuse, R244, P6 ;  /* 0x000000f41d00720c */ /* 0x040fe400037c1670 */
[-C--:B------:R-:W-:Y:S02]  /*3b50*/  ISETP.LT.OR P4, PT, R29, R242.reuse, P4 ;  /* 0x000000f21d00720c */ /* 0x080fe40002781670 */
[----:B------:R-:W-:Y:S02]  /*3b60*/  IADD3 R29, R59, 0x20, RZ ;  /* 0x000000203b1d7810 */ /* 0x000fe40007ffe0ff */
[----:B------:R-:W-:Y:S02]  /*3b70*/  ISETP.LT.OR P2, PT, R31, R242, P2 ;  /* 0x000000f21f00720c */ /* 0x000fe40001741670 */
[----:B------:R-:W-:-:S02]  /*3b80*/  FSEL R19, R19, -INF , !P0 ;  /* 0xff80000013137808 */ /* 0x000fc40004000000 */
[----:B------:R-:W-:Y:S02]  /*3b90*/  FSEL R16, R40, -INF , !P1 ;  /* 0xff80000028107808 */ /* 0x000fe40004800000 */
[----:B------:R-:W-:Y:S01]  /*3ba0*/  IADD3 R21, R59, 0x21, RZ ;  /* 0x000000213b157810 */ /* 0x000fe20007ffe0ff */
[----:B------:R-:W-:Y:S01]  /*3bb0*/  BAR.SYNC.DEFER_BLOCKING 0x0 ;  /* 0x0000000000007b1d */ /* 0x000fe20000010000 */
[C---:B------:R-:W-:Y:S02]  /*3bc0*/  ISETP.GE.AND P0, PT, R29.reuse, R243, PT ;  /* 0x000000f31d00720c */ /* 0x040fe40003f06270 */
[----:B------:R-:W-:Y:S02]  /*3bd0*/  ISETP.GE.AND P1, PT, R29, R238, PT ;  /* 0x000000ee1d00720c */ /* 0x000fe40003f26270 */
[----:B------:R-:W-:Y:S02]  /*3be0*/  FSEL R4, R17, -INF , !P5 ;  /* 0xff80000011047808 */ /* 0x000fe40006800000 */
[----:B------:R-:W-:-:S02]  /*3bf0*/  FSEL R17, R42, -INF , !P2 ;  /* 0xff8000002a117808 */ /* 0x000fc40005000000 */
[C---:B------:R-:W-:Y:S02]  /*3c00*/  ISETP.GE.AND P5, PT, R21.reuse, R243, PT ;  /* 0x000000f31500720c */ /* 0x040fe40003fa6270 */
[----:B------:R-:W-:Y:S02]  /*3c10*/  ISETP.GE.AND P2, PT, R21, R238, PT ;  /* 0x000000ee1500720c */ /* 0x000fe40003f46270 */
[C---:B------:R-:W-:Y:S02]  /*3c20*/  ISETP.LT.OR P0, PT, R29.reuse, R244, P0 ;  /* 0x000000f41d00720c */ /* 0x040fe40000701670 */
[----:B------:R-:W-:Y:S02]  /*3c30*/  ISETP.LT.OR P1, PT, R29, R242, P1 ;  /* 0x000000f21d00720c */ /* 0x000fe40000f21670 */
[C---:B------:R-:W-:Y:S02]  /*3c40*/  IADD3 R11, R59.reuse, 0x28, RZ ;  /* 0x000000283b0b7810 */ /* 0x040fe40007ffe0ff */
[----:B------:R-:W-:-:S02]  /*3c50*/  IADD3 R9, R59, 0x29, RZ ;  /* 0x000000293b097810 */ /* 0x000fc40007ffe0ff */
[C---:B------:R-:W-:Y:S02]  /*3c60*/  ISETP.LT.OR P5, PT, R21.reuse, R244, P5 ;  /* 0x000000f41500720c */ /* 0x040fe40002fa1670 */
[----:B------:R-:W-:Y:S02]  /*3c70*/  ISETP.LT.OR P2, PT, R21, R242, P2 ;  /* 0x000000f21500720c */ /* 0x000fe40001741670 */
[----:B------:R-:W-:Y:S02]  /*3c80*/  FSEL R8, R41, -INF , !P6 ;  /* 0xff80000029087808 */ /* 0x000fe40007000000 */
[----:B------:R-:W-:Y:S02]  /*3c90*/  FSEL R180, R72, -INF , !P0 ;  /* 0xff80000048b47808 */ /* 0x000fe40004000000 */
[----:B------:R-:W-:Y:S02]  /*3ca0*/  FSEL R197, R74, -INF , !P1 ;  /* 0xff8000004ac57808 */ /* 0x000fe40004800000 */
[----:B------:R-:W-:-:S02]  /*3cb0*/  FSEL R21, R43, -INF , !P4 ;  /* 0xff8000002b157808 */ /* 0x000fc40006000000 */
[-C--:B------:R-:W-:Y:S02]  /*3cc0*/  ISETP.GE.AND P6, PT, R9, R243.reuse, PT ;  /* 0x000000f30900720c */ /* 0x080fe40003fc6270 */
[-C--:B------:R-:W-:Y:S02]  /*3cd0*/  ISETP.GE.AND P0, PT, R11, R238.reuse, PT ;  /* 0x000000ee0b00720c */ /* 0x080fe40003f06270 */
[----:B------:R-:W-:Y:S02]  /*3ce0*/  ISETP.GE.AND P1, PT, R9, R238, PT ;  /* 0x000000ee0900720c */ /* 0x000fe40003f26270 */
[C---:B------:R-:W-:Y:S02]  /*3cf0*/  ISETP.GE.AND P4, PT, R11.reuse, R243, PT ;  /* 0x000000f30b00720c */ /* 0x040fe40003f86270 */
[----:B------:R-:W-:Y:S02]  /*3d00*/  ISETP.LT.OR P0, PT, R11, R242, P0 ;  /* 0x000000f20b00720c */ /* 0x000fe40000701670 */
[----:B------:R-:W-:-:S02]  /*3d10*/  ISETP.LT.OR P6, PT, R9, R244, P6 ;  /* 0x000000f40900720c */ /* 0x000fc400037c1670 */
[----:B------:R-:W-:Y:S02]  /*3d20*/  ISETP.LT.OR P1, PT, R9, R242, P1 ;  /* 0x000000f20900720c */ /* 0x000fe40000f21670 */
[----:B------:R-:W-:Y:S02]  /*3d30*/  ISETP.LT.OR P4, PT, R11, R244, P4 ;  /* 0x000000f40b00720c */ /* 0x000fe40002781670 */
[C---:B------:R-:W-:Y:S02]  /*3d40*/  IADD3 R9, R59.reuse, 0x31, RZ ;  /* 0x000000313b097810 */ /* 0x040fe40007ffe0ff */
[----:B------:R-:W-:Y:S02]  /*3d50*/  IADD3 R11, R59, 0x30, RZ ;  /* 0x000000303b0b7810 */ /* 0x000fe40007ffe0ff */
[----:B------:R-:W-:Y:S02]  /*3d60*/  FSEL R187, R75, -INF , !P2 ;  /* 0xff8000004bbb7808 */ /* 0x000fe40005000000 */
[----:B------:R-:W-:-:S02]  /*3d70*/  FSEL R195, R82, -INF , !P0 ;  /* 0xff80000052c37808 */ /* 0x000fc40004000000 */
[----:B------:R-:W-:Y:S02]  /*3d80*/  FSEL R186, R73, -INF , !P5 ;  /* 0xff80000049ba7808 */ /* 0x000fe40006800000 */
[CC--:B------:R-:W-:Y:S02]  /*3d90*/  ISETP.GE.AND P2, PT, R9.reuse, R243.reuse, PT ;  /* 0x000000f30900720c */ /* 0x0c0fe40003f46270 */
[----:B------:R-:W-:Y:S02]  /*3da0*/  FSEL R182, R80, -INF , !P4 ;  /* 0xff80000050b67808 */ /* 0x000fe40006000000 */
[----:B------:R-:W-:Y:S02]  /*3db0*/  ISETP.GE.AND P0, PT, R9, R238, PT ;  /* 0x000000ee0900720c */ /* 0x000fe40003f06270 */
[----:B------:R-:W-:Y:S02]  /*3dc0*/  FSEL R189, R83, -INF , !P1 ;  /* 0xff80000053bd7808 */ /* 0x000fe40004800000 */
[----:B------:R-:W-:-:S02]  /*3dd0*/  ISETP.GE.AND P5, PT, R11, R243, PT ;  /* 0x000000f30b00720c */ /* 0x000fc40003fa6270 */
[----:B------:R-:W-:Y:S02]  /*3de0*/  ISETP.GE.AND P4, PT, R11, R238, PT ;  /* 0x000000ee0b00720c */ /* 0x000fe40003f86270 */
[----:B------:R-:W-:Y:S02]  /*3df0*/  ISETP.GT.AND P1, PT, R237, R232, PT ;  /* 0x000000e8ed00720c */ /* 0x000fe40003f24270 */
[C---:B------:R-:W-:Y:S02]  /*3e00*/  ISETP.LT.OR P2, PT, R9.reuse, R244, P2 ;  /* 0x000000f40900720c */ /* 0x040fe40001741670 */
        /* <DEDUP_REMOVED lines=8> */
[----:B------:R-:W-:-:S02]  /*3e90*/  FSEL R192, R53, -INF , !P2 ;  /* 0xff80000035c07808 */ /* 0x000fc40005000000 */
[-C--:B------:R-:W-:Y:S02]  /*3ea0*/  ISETP.GE.AND P6, PT, R9, R243.reuse, PT ;  /* 0x000000f30900720c */ /* 0x080fe40003fc6270 */
[----:B------:R-:W-:Y:S02]  /*3eb0*/  ISETP.GE.AND P5, PT, R59, R243, PT ;  /* 0x000000f33b00720c */ /* 0x000fe40003fa6270 */
[-C--:B------:R-:W-:Y:S02]  /*3ec0*/  ISETP.GE.AND P4, PT, R9, R238.reuse, PT ;  /* 0x000000ee0900720c */ /* 0x080fe40003f86270 */
[----:B------:R-:W-:Y:S02]  /*3ed0*/  ISETP.GE.AND P2, PT, R59, R238, PT ;  /* 0x000000ee3b00720c */ /* 0x000fe40003f46270 */
[----:B------:R-:W-:Y:S02]  /*3ee0*/  FSEL R31, R55, -INF , !P0 ;  /* 0xff800000371f7808 */ /* 0x000fe40004000000 */
[----:B------:R-:W-:-:S02]  /*3ef0*/  ISETP.LT.OR P6, PT, R9, R244, P6 ;  /* 0x000000f40900720c */ /* 0x000fc400037c1670 */
[----:B------:R-:W-:Y:S02]  /*3f00*/  ISETP.LT.OR P4, PT, R9, R242, P4 ;  /* 0x000000f20900720c */ /* 0x000fe40002781670 */
[C---:B------:R-:W-:Y:S02]  /*3f10*/  ISETP.LT.OR P5, PT, R59.reuse, R244, P5 ;  /* 0x000000f43b00720c */ /* 0x040fe40002fa1670 */
[----:B------:R-:W-:Y:S02]  /*3f20*/  ISETP.LT.OR P2, PT, R59, R242, P2 ;  /* 0x000000f23b00720c */ /* 0x000fe40001741670 */
[----:B------:R-:W-:Y:S02]  /*3f30*/  @!P1 LEA R248, P0, R2, c[0x0][0x168], 0x1 ;  /* 0x00005a0002f89a11 */ /* 0x000fe400078008ff */
[----:B------:R-:W-:Y:S02]  /*3f40*/  FSEL R190, R48, -INF , !P6 ;  /* 0xff80000030be7808 */ /* 0x000fe40007000000 */
[----:B------:R-:W-:-:S02]  /*3f50*/  FSEL R29, R50, -INF , !P4 ;  /* 0xff800000321d7808 */ /* 0x000fc40006000000 */
[----:B------:R-:W-:Y:S02]  /*3f60*/  FSEL R188, R49, -INF , !P5 ;  /* 0xff80000031bc7808 */ /* 0x000fe40006800000 */
[----:B------:R-:W-:Y:S02]  /*3f70*/  FSEL R28, R51, -INF , !P2 ;  /* 0xff800000331c7808 */ /* 0x000fe40005000000 */
[----:B------:R-:W-:Y:S01]  /*3f80*/  @!P1 LEA.HI.X R249, R2, c[0x0][0x16c], R165, 0x1, P0 ;  /* 0x00005b0002f99a11 */ /* 0x000fe200000f0ca5 */
[----:B------:R-:W-:Y:S05]  /*3f90*/  @!P1 BRA `(.L_x_7600) ;  /* 0x0000060000009947 */ /* 0x000fea0003800000 */
[----:B------:R-:W-:Y:S05]  /*3fa0*/  @!P3 BRA `(.L_x_7601) ;  /* 0x000003900000b947 */ /* 0x000fea0003800000 */
[----:B------:R-:W1:Y:S01]  /*3fb0*/  I2F.RP R9, UR6 ;  /* 0x0000000600097d06 */ /* 0x000e620008209400 */
[----:B------:R-:W-:Y:S02]  /*3fc0*/  IADD3 R14, R3, -0x40, RZ ;  /* 0xffffffc0030e7810 */ /* 0x000fe40007ffe0ff */
[----:B------:R-:W-:Y:S02]  /*3fd0*/  IABS R12, R3 ;  /* 0x00000003000c7213 */ /* 0x000fe40000000000 */
[----:B------:R-:W-:-:S02]  /*3fe0*/  IABS R10, R14 ;  /* 0x0000000e000a7213 */ /* 0x000fc40000000000 */
        /* <DEDUP_REMOVED lines=13> */
[----:B------:R-:W-:Y:S02]  /*40c0*/  IMAD.MOV R9, RZ, RZ, -R13 ;  /* 0x000000ffff097224 */ /* 0x000fe400078e0a0d */
[----:B------:R-:W-:Y:S02]  /*40d0*/  IMAD.MOV R11, RZ, RZ, -R15 ;  /* 0x000000ffff0b7224 */ /* 0x000fe400078e0a0f */
        /* <DEDUP_REMOVED lines=10> */
[----:B------:R-:W-:Y:S02]  /*4180*/  ISETP.NE.AND P1, PT, RZ, c[0x0][0x2d0], PT ;  /* 0x0000b400ff007a0c */ /* 0x000fe40003f25270 */
[----:B------:R-:W-:-:S03]  /*4190*/  LOP3.LUT R9, RZ, c[0x0][0x2d0], RZ, 0x33, !PT ;  /* 0x0000b400ff097a12 */ /* 0x000fc600078e33ff */
[----:B------:R-:W-:Y:S02]  /*41a0*/  @P5 IADD3 R13, R13, 0x1, RZ ;  /* 0x000000010d0d5810 */ /* 0x000fe40007ffe0ff */
[----:B------:R-:W-:-:S03]  /*41b0*/  @P6 IADD3 R15, R15, 0x1, RZ ;  /* 0x000000010f0f6810 */ /* 0x000fc60007ffe0ff */
[----:B------:R-:W-:Y:S01]  /*41c0*/  @!P0 IMAD.MOV R13, RZ, RZ, -R13 ;  /* 0x000000ffff0d8224 */ /* 0x000fe200078e0a0d */
[----:B------:R-:W-:-:S04]  /*41d0*/  @!P2 IADD3 R15, -R15, RZ, RZ ;  /* 0x000000ff0f0fa210 */ /* 0x000fc80007ffe1ff */
[C---:B------:R-:W-:Y:S02]  /*41e0*/  SEL R3, R9.reuse, R15, !P1 ;  /* 0x0000000f09037207 */ /* 0x040fe40004800000 */
[----:B------:R-:W-:-:S03]  /*41f0*/  SEL R9, R9, R13, !P1 ;  /* 0x0000000d09097207 */ /* 0x000fc60004800000 */
[----:B------:R-:W-:-:S04]  /*4200*/  IMAD.WIDE R24, R3, 0x4, R240 ;  /* 0x0000000403187825 */ /* 0x000fc800078e02f0 */
[----:B------:R-:W-:Y:S01]  /*4210*/  IMAD.WIDE R14, R9, 0x4, R240 ;  /* 0x00000004090e7825 */ /* 0x000fe200078e02f0 */
[----:B------:R-:W2:Y:S04]  /*4220*/  LDG.E R12, [R24.64] ;  /* 0x0000000a180c7981 */ /* 0x000ea8000c1e1900 */
[----:B------:R-:W2:Y:S01]  /*4230*/  LDG.E R11, [R14.64] ;  /* 0x0000000a0e0b7981 */ /* 0x000ea2000c1e1900 */
[----:B------:R-:W-:Y:S01]  /*4240*/  MOV R10, 0x40 ;  /* 0x00000040000a7802 */ /* 0x000fe20000000f00 */
[----:B------:R-:W-:-:S04]  /*4250*/  IMAD.IADD R3, R3, 0x1, -R9 ;  /* 0x0000000103037824 */ /* 0x000fc800078e0a09 */
[----:B------:R-:W-:-:S05]  /*4260*/  IMAD R10, R3, c[0x0][0x2d0], -R10 ;  /* 0x0000b400030a7a24 */ /* 0x000fca00078e0a0a */
[----:B------:R-:W-:-:S05]  /*4270*/  SHF.R.S32.HI R3, RZ, 0x1f, R10 ;  /* 0x0000001fff037819 */ /* 0x000fca000001140a */
[----:B------:R-:W-:-:S04]  /*4280*/  IMAD R3, R3, c[0x0][0x198], RZ ;  /* 0x0000660003037a24 */ /* 0x000fc800078e02ff */
[C---:B------:R-:W-:Y:S02]  /*4290*/  IMAD R3, R10.reuse, c[0x0][0x19c], R3 ;  /* 0x000067000a037a24 */ /* 0x040fe400078e0203 */
[----:B--2---:R-:W-:Y:S02]  /*42a0*/  IMAD.IADD R11, R11, 0x1, -R12 ;  /* 0x000000010b0b7824 */ /* 0x004fe400078e0a0c */
[----:B------:R-:W-:-:S03]  /*42b0*/  IMAD.WIDE.U32 R12, R10, c[0x0][0x198], RZ ;  /* 0x000066000a0c7a25 */ /* 0x000fc600078e00ff */
[----:B------:R-:W-:Y:S01]  /*42c0*/  SHF.R.S32.HI R9, RZ, 0x1f, R11 ;  /* 0x0000001fff097819 */ /* 0x000fe2000001140b */
[----:B------:R-:W-:-:S04]  /*42d0*/  IMAD.IADD R13, R13, 0x1, R3 ;  /* 0x000000010d0d7824 */ /* 0x000fc800078e0203 */
[----:B------:R-:W-:Y:S02]  /*42e0*/  IMAD R10, R9, c[0x0][0x180], RZ ;  /* 0x00006000090a7a24 */ /* 0x000fe400078e02ff */
[----:B------:R-:W-:-:S04]  /*42f0*/  IMAD.WIDE.U32 R12, R11, c[0x0][0x180], R12 ;  /* 0x000060000b0c7a25 */ /* 0x000fc800078e000c */
[----:B------:R-:W-:Y:S02]  /*4300*/  IMAD R10, R11, c[0x0][0x184], R10 ;  /* 0x000061000b0a7a24 */ /* 0x000fe400078e020a */
[----:B------:R-:W-:-:S03]  /*4310*/  IMAD.MOV.U32 R3, RZ, RZ, R12 ;  /* 0x000000ffff037224 */ /* 0x000fc600078e000c */
[----:B------:R-:W-:Y:S01]  /*4320*/  IADD3 R10, R13, R10, RZ ;  /* 0x0000000a0d0a7210 */ /* 0x000fe20007ffe0ff */
[----:B------:R-:W-:Y:S05]  /*4330*/  BRA `(.L_x_7602) ;  /* 0x0000004000007947 */ /* 0x000fea0003800000 */
.L_x_7601:
[----:B------:R-:W-:-:S04]  /*4340*/  ULEA UR4, -UR8, URZ, 0x6 ;  /* 0x0000003f08047291 */ /* 0x000fc8000f8e313f */
[----:B------:R-:W-:Y:S02]  /*4350*/  USHF.R.S32.HI UR5, URZ, 0x1f, UR4 ;  /* 0x0000001f3f057899 */ /* 0x000fe40008011404 */
[----:B------:R-:W-:-:S04]  /*4360*/  MOV R3, UR4 ;  /* 0x0000000400037c02 */ /* 0x000fc80008000f00 */
[----:B------:R-:W-:Y:S02]  /*4370*/  MOV R10, UR5 ;  /* 0x00000005000a7c02 */ /* 0x000fe40008000f00 */
.L_x_7602:
        /* <DEDUP_REMOVED lines=34> */
.L_x_7600:
        /* <DEDUP_REMOVED lines=32> */
[----:B------:R-:W-:-:S02]  /*47a0*/  ISETP.GT.AND P4, PT, R237, R232, PT ;  /* 0x000000e8ed00720c */ /* 0x000fc40003f84270 */
        /* <DEDUP_REMOVED lines=20> */
[----:B------:R-:W-:Y:S01]  /*48f0*/  FMUL.FTZ R193, R164, c[0x0][0x23c] ;  /* 0x00008f00a4c17a20 */ /* 0x000fe20000410000 */
[----:B--2---:R-:W-:Y:S01]  /*4900*/  FMNMX.FTZ R3, R10, R3, !PT ;  /* 0x000000030a037209 */ /* 0x004fe20007810000 */
[----:B------:R-:W-:Y:S03]  /*4910*/  LDSM.16.MT88.4 R96, [R220+0x14000] ;  /* 0x01400000dc60783b */ /* 0x000fe60000004200 */
[----:B------:R-:W-:Y:S01]  /*4920*/  FSEL R193, R193, RZ, P0 ;  /* 0x000000ffc1c17208 */ /* 0x000fe20000000000 */
[----:B------:R-:W-:Y:S01]  /*4930*/  LDSM.16.MT88.4 R104, [R224+0x16000] ;  /* 0x01600000e068783b */ /* 0x000fe20000004200 */
[----:B------:R-:W-:-:S03]  /*4940*/  FSETP.NEU.FTZ.AND P0, PT, R3, -INF , PT ;  /* 0xff8000000300780b */ /* 0x000fc60003f1d000 */
[--C-:B------:R-:W-:Y:S01]  /*4950*/  FFMA.FTZ R176, R30, c[0x0][0x23c], -R193.reuse ;  /* 0x00008f001eb07a23 */ /* 0x100fe200000108c1 */
[----:B------:R-:W-:Y:S01]  /*4960*/  LDSM.16.MT88.4 R112, [R222+0x16000] ;  /* 0x01600000de70783b */ /* 0x000fe20000004200 */
[----:B------:R-:W-:Y:S02]  /*4970*/  FMUL.FTZ R30, R3, c[0x0][0x23c] ;  /* 0x00008f00031e7a20 */ /* 0x000fe40000410000 */
[--C-:B------:R-:W-:Y:S01]  /*4980*/  FFMA.FTZ R177, R44, c[0x0][0x23c], -R193.reuse ;  /* 0x00008f002cb17a23 */ /* 0x100fe200000108c1 */
[----:B------:R-:W-:Y:S01]  /*4990*/  LDSM.16.MT88.4 R120, [R221+0x16000] ;  /* 0x01600000dd78783b */ /* 0x000fe20000004200 */
[--C-:B------:R-:W-:Y:S01]  /*49a0*/  FFMA.FTZ R174, R20, c[0x0][0x23c], -R193.reuse ;  /* 0x00008f0014ae7a23 */ /* 0x100fe200000108c1 */
[----:B------:R-:W-:Y:S01]  /*49b0*/  FSEL R30, R30, RZ, P0 ;  /* 0x000000ff1e1e7208 */ /* 0x000fe20000000000 */
        /* <DEDUP_REMOVED lines=8> */
[----:B------:R-:W1:Y:S01]  /*4a40*/  MUFU.EX2 R177, R177 ;  /* 0x000000b100b17308 */ /* 0x000e620000000800 */
[--C-:B------:R-:W-:Y:S01]  /*4a50*/  FFMA.FTZ R172, R37, c[0x0][0x23c], -R30.reuse ;  /* 0x00008f0025ac7a23 */ /* 0x100fe2000001081e */
[----:B------:R-:W2:Y:S01]  /*4a60*/  LDSM.16.MT88.4 R56, [R221+0x12000] ;  /* 0x01200000dd38783b */ /* 0x000ea20000004200 */
[--C-:B------:R-:W-:Y:S02]  /*4a70*/  FFMA.FTZ R170, R4, c[0x0][0x23c], -R193.reuse ;  /* 0x00008f0004aa7a23 */ /* 0x100fe400000108c1 */
[--C-:B------:R-:W-:Y:S01]  /*4a80*/  FFMA.FTZ R166, R8, c[0x0][0x23c], -R193.reuse ;  /* 0x00008f0008a67a23 */ /* 0x100fe200000108c1 */
[----:B------:R-:W4:Y:S01]  /*4a90*/  LDSM.16.MT88.4 R4, [R220+0x16000] ;  /* 0x01600000dc04783b */ /* 0x000f220000004200 */
[----:B------:R-:W-:Y:S01]  /*4aa0*/  FFMA.FTZ R169, R16, c[0x0][0x23c], -R193 ;  /* 0x00008f0010a97a23 */ /* 0x000fe200000108c1 */
[----:B------:R-:W-:Y:S01]  /*4ab0*/  MUFU.EX2 R174, R174 ;  /* 0x000000ae00ae7308 */ /* 0x000fe20000000800 */
[--C-:B------:R-:W-:Y:S01]  /*4ac0*/  FFMA.FTZ R173, R23, c[0x0][0x23c], -R30.reuse ;  /* 0x00008f0017ad7a23 */ /* 0x100fe2000001081e */
[----:B------:R-:W5:Y:S01]  /*4ad0*/  LDSM.16.MT88.4 R8, [R224+0x10800] ;  /* 0x01080000e008783b */ /* 0x000f620000004200 */
[----:B------:R-:W-:-:S02]  /*4ae0*/  FFMA.FTZ R168, R19, c[0x0][0x23c], -R30 ;  /* 0x00008f0013a87a23 */ /* 0x000fc4000001081e */
[--C-:B------:R-:W-:Y:S02]  /*4af0*/  FFMA.FTZ R167, R17, c[0x0][0x23c], -R30.reuse ;  /* 0x00008f0011a77a23 */ /* 0x100fe4000001081e */
[----:B------:R-:W-:Y:S01]  /*4b00*/  FFMA.FTZ R0, R21, c[0x0][0x23c], -R30 ;  /* 0x00008f0015007a23 */ /* 0x000fe2000001081e */
[----:B------:R-:W3:Y:S01]  /*4b10*/  MUFU.EX2 R171, R171 ;  /* 0x000000ab00ab7308 */ /* 0x000ee20000000800 */
[----:B-1----:R-:W-:Y:S01]  /*4b20*/  F2FP.BF16.PACK_AB R128, R176, R177 ;  /* 0x000000b1b080723e */ /* 0x002fe200000010ff */
[----:B------:R-:W1:Y:S01]  /*4b30*/  LDSM.16.MT88.4 R16, [R222+0x10800] ;  /* 0x01080000de10783b */ /* 0x000e620000004200 */
[--C-:B------:R-:W-:Y:S02]  /*4b40*/  FFMA.FTZ R183, R186, c[0x0][0x23c], -R193.reuse ;  /* 0x00008f00bab77a23 */ /* 0x100fe400000108c1 */
[--C-:B------:R-:W-:Y:S01]  /*4b50*/  FFMA.FTZ R185, R184, c[0x0][0x23c], -R193.reuse ;  /* 0x00008f00b8b97a23 */ /* 0x100fe200000108c1 */
[----:B------:R-:W1:Y:S01]  /*4b60*/  LDSM.16.MT88.4 R20, [R222+0x12800] ;  /* 0x01280000de14783b */ /* 0x000e620000004200 */
[--C-:B------:R-:W-:Y:S01]  /*4b70*/  FFMA.FTZ R180, R180, c[0x0][0x23c], -R193.reuse ;  /* 0x00008f00b4b47a23 */ /* 0x100fe200000108c1 */
[----:B------:R-:W-:Y:S01]  /*4b80*/  MUFU.EX2 R179, R179 ;  /* 0x000000b300b37308 */ /* 0x000fe20000000800 */
[----:B------:R-:W-:-:S02]  /*4b90*/  FFMA.FTZ R182, R182, c[0x0][0x23c], -R193 ;  /* 0x00008f00b6b67a23 */ /* 0x000fc400000108c1 */
[--C-:B------:R-:W-:Y:S02]  /*4ba0*/  FFMA.FTZ R184, R197, c[0x0][0x23c], -R30.reuse ;  /* 0x00008f00c5b87a23 */ /* 0x100fe4000001081e */
[--C-:B------:R-:W-:Y:S02]  /*4bb0*/  FFMA.FTZ R187, R187, c[0x0][0x23c], -R30.reuse ;  /* 0x00008f00bbbb7a23 */ /* 0x100fe4000001081e */
[--C-:B------:R-:W-:Y:S01]  /*4bc0*/  FFMA.FTZ R186, R195, c[0x0][0x23c], -R30.reuse ;  /* 0x00008f00c3ba7a23 */ /* 0x100fe2000001081e */
[----:B------:R-:W2:Y:S01]  /*4bd0*/  MUFU.EX2 R178, R178 ;  /* 0x000000b200b27308 */ /* 0x000ea20000000800 */
        /* <DEDUP_REMOVED lines=10> */
[----:B--2---:R-:W-:Y:S01]  /*4c80*/  F2FP.BF16.PACK_AB R129, R178, R179 ;  /* 0x000000b3b281723e */ /* 0x004fe200000010ff */
[----:B------:R-:W-:-:S02]  /*4c90*/  FFMA.FTZ R192, R29, c[0x0][0x23c], -R30 ;  /* 0x00008f001dc07a23 */ /* 0x000fc4000001081e */
[----:B------:R-:W-:Y:S02]  /*4ca0*/  FFMA.FTZ R251, R28, c[0x0][0x23c], -R30 ;  /* 0x00008f001cfb7a23 */ /* 0x000fe4000001081e */
[----:B------:R-:W-:Y:S01]  /*4cb0*/  FADD.FTZ R177, R177, R176 ;  /* 0x000000b0b1b17221 */ /* 0x000fe20000010000 */
[----:B------:R-:W-:Y:S01]  /*4cc0*/  LDSM.16.MT88.4 R28, [R220+0x11800] ;  /* 0x01180000dc1c783b */ /* 0x000fe20000004200 */
[----:B------:R-:W-:Y:S01]  /*4cd0*/  MUFU.EX2 R175, R175 ;  /* 0x000000af00af7308 */ /* 0x000fe20000000800 */
[----:B------:R-:W-:Y:S02]  /*4ce0*/  FADD.FTZ R178, R179, R178 ;  /* 0x000000b2b3b27221 */ /* 0x000fe40000010000 */
[----:B------:R-:W-:-:S04]  /*4cf0*/  FADD.FTZ R174, R174, R177 ;  /* 0x000000b1aeae7221 */ /* 0x000fc80000010000 */
[----:B------:R-:W-:Y:S01]  /*4d00*/  FADD.FTZ R174, R171, R174 ;  /* 0x000000aeabae7221 */ /* 0x000fe20000010000 */
[----:B---3--:R-:W-:Y:S01]  /*4d10*/  F2FP.BF16.PACK_AB R131, R172, R181 ;  /* 0x000000b5ac83723e */ /* 0x008fe200000010ff */
        /* <DEDUP_REMOVED lines=55> */
[C---:B----4-:R-:W-:Y:S07]  /*5090*/  HMMA.16816.F32.BF16 R124, R128.reuse, R4, RZ ;  /* 0x00000004807c723c */ /* 0x050fee00000418ff */
        /* <DEDUP_REMOVED lines=12> */
[----:B-----5:R-:W-:Y:S01]  /*5160*/  HMMA.16816.F32.BF16 R160, R4, R8, R160 ;  /* 0x0000000804a0723c */ /* 0x020fe200000418a0 */
        /* <DEDUP_REMOVED lines=165> */
[----:B------:R-:W-:Y:S01]  /*5bc0*/  IADD3 R237, R33, -0x2, RZ ;  /* 0xfffffffe21ed7810 */ /* 0x000fe20007ffe0ff */
        /* <DEDUP_REMOVED lines=73> */
.L_x_7604:
[----:B------:R-:W-:Y:S02]  /*6060*/  ULDC UR14, c[0x0][0x1a0] ;  /* 0x00006800000e7ab9 */ /* 0x000fe40000000800 */
[----:B------:R-:W-:-:S04]  /*6070*/  ULEA UR14, -UR14, URZ, 0x6 ;  /* 0x0000003f0e0e7291 */ /* 0x000fc8000f8e313f */
[----:B------:R-:W-:Y:S02]  /*6080*/  USHF.R.S32.HI UR12, URZ, 0x1f, UR14 ;  /* 0x0000001f3f0c7899 */ /* 0x000fe4000801140e */
.L_x_7605:
        /* <DEDUP_REMOVED lines=9> */
[----:B------:R-:W-:Y:S01]  /*6120*/  LEA.HI.X R233, R5, R233, R0, 0x1, P1 ;  /* 0x000000e905e97211 */ /* 0x000fe200008f0c00 */
[----:B------:R-:W-:Y:S01]  /*6130*/  IMAD R167, R237, 0x40, R246 ;  /* 0x00000040eda77824 */ /* 0x000fe200078e02f6 */
        /* <DEDUP_REMOVED lines=27> */
[----:B------:R3:W-:Y:S01]  /*62f0*/  LDGSTS.E.BYPASS.LTC128B.128 [R239+0x12800], [R8.64+0x80] ;  /* 0x1280008008ef7fae */ /* 0x0007e2000b901d4a */
[----:B------:R-:W-:-:S02]  /*6300*/  ISETP.GE.AND P5, PT, R167, R243, PT ;  /* 0x000000f3a700720c */ /* 0x000fc40003fa6270 */
[C---:B------:R-:W-:Y:S01]  /*6310*/  ISETP.GE.AND P0, PT, R167.reuse, R238, PT ;  /* 0x000000eea700720c */ /* 0x040fe20003f06270 */
[----:B------:R3:W-:Y:S01]  /*6320*/  LDGSTS.E.BYPASS.LTC128B.128 [R239+0x14800], [R8.64+0x100] ;  /* 0x1480010008ef7fae */ /* 0x0007e2000b901d4a */
[C---:B------:R-:W-:Y:S02]  /*6330*/  ISETP.LT.OR P5, PT, R167.reuse, R244, P5 ;  /* 0x000000f4a700720c */ /* 0x040fe40002fa1670 */
[C---:B------:R-:W-:Y:S01]  /*6340*/  ISETP.LT.OR P0, PT, R167.reuse, R242, P0 ;  /* 0x000000f2a700720c */ /* 0x040fe20000701670 */
        /* <DEDUP_REMOVED lines=10> */
[----:B--2---:R-:W3:Y:S04]  /*63f0*/  LDSM.16.M88.4 R4, [R229+0x8000] ;  /* 0x00800000e504783b */ /* 0x004ee80000000200 */
[----:B------:R-:W2:Y:S04]  /*6400*/  LDSM.16.M88.4 R172, [R229+0x8800] ;  /* 0x00880000e5ac783b */ /* 0x000ea80000000200 */
[----:B------:R-:W1:Y:S04]  /*6410*/  LDSM.16.M88.4 R32, [R229+0x9000] ;  /* 0x00900000e520783b */ /* 0x000e680000000200 */
[----:B------:R-:W5:Y:S04]  /*6420*/  LDSM.16.M88.4 R12, [R229+0x9800] ;  /* 0x00980000e50c783b */ /* 0x000f680000000200 */
[----:B------:R-:W-:Y:S04]  /*6430*/  LDSM.16.M88.4 R20, [R228] ;  /* 0x00000000e414783b */ /* 0x000fe80000000200 */
[----:B------:R-:W1:Y:S04]  /*6440*/  LDSM.16.M88.4 R192, [R227] ;  /* 0x00000000e3c0783b */ /* 0x000e680000000200 */
[----:B------:R-:W1:Y:S04]  /*6450*/  LDSM.16.M88.4 R184, [R219] ;  /* 0x00000000dbb8783b */ /* 0x000e680000000200 */
[----:B----4-:R-:W4:Y:S04]  /*6460*/  LDSM.16.M88.4 R16, [R218] ;  /* 0x00000000da10783b */ /* 0x010f280000000200 */
[----:B------:R-:W4:Y:S04]  /*6470*/  LDSM.16.M88.4 R180, [R217] ;  /* 0x00000000d9b4783b */ /* 0x000f280000000200 */
[----:B------:R-:W-:Y:S01]  /*6480*/  LDSM.16.M88.4 R188, [R226] ;  /* 0x00000000e2bc783b */ /* 0x000fe20000000200 */
[C---:B---3--:R-:W-:Y:S03]  /*6490*/  HMMA.16816.F32.BF16 R8, R24.reuse, R4, RZ ;  /* 0x000000041808723c */ /* 0x048fe600000418ff */
[----:B------:R-:W0:Y:S05]  /*64a0*/  LDGDEPBAR ;  /* 0x00000000000079af */ /* 0x000e2a0000000000 */
[C---:B------:R-:W-:Y:S08]  /*64b0*/  HMMA.16816.F32.BF16 R4, R24.reuse, R6, RZ ;  /* 0x000000061804723c */ /* 0x040ff000000418ff */
[C---:B--2---:R-:W-:Y:S08]  /*64c0*/  HMMA.16816.F32.BF16 R176, R24.reuse, R172, RZ ;  /* 0x000000ac18b0723c */ /* 0x044ff000000418ff */
[C---:B-1----:R-:W-:Y:S08]  /*64d0*/  HMMA.16816.F32.BF16 R168, R24.reuse, R32, RZ ;  /* 0x0000002018a8723c */ /* 0x042ff000000418ff */
[C---:B------:R-:W-:Y:S08]  /*64e0*/  HMMA.16816.F32.BF16 R172, R24.reuse, R174, RZ ;  /* 0x000000ae18ac723c */ /* 0x040ff000000418ff */
[C---:B------:R-:W-:Y:S08]  /*64f0*/  HMMA.16816.F32.BF16 R32, R24.reuse, R34, RZ ;  /* 0x000000221820723c */ /* 0x040ff000000418ff */
[C---:B-----5:R-:W-:Y:S08]  /*6500*/  HMMA.16816.F32.BF16 R28, R24.reuse, R12, RZ ;  /* 0x0000000c181c723c */ /* 0x060ff000000418ff */
        /* <DEDUP_REMOVED lines=8> */
[C---:B----4-:R-:W-:Y:S08]  /*6590*/  HMMA.16816.F32.BF16 R168, R20.reuse, R16, R168 ;  /* 0x0000001014a8723c */ /* 0x050ff000000418a8 */
        /* <DEDUP_REMOVED lines=77> */
[C---:B-----5:R-:W-:Y:S08]  /*6a70*/  HMMA.16816.F32.BF16 R168, R20.reuse, R180, R168 ;  /* 0x000000b414a8723c */ /* 0x060ff000000418a8 */
        /* <DEDUP_REMOVED lines=37> */
[----:B------:R-:W1:Y:S07]  /*6cd0*/  LDSM.16.M88.4 R20, [R216+0x5000] ;  /* 0x00500000d814783b */ /* 0x000e6e0000000200 */
[C---:B-----5:R-:W-:Y:S08]  /*6ce0*/  HMMA.16816.F32.BF16 R168, R16.reuse, R192, R168 ;  /* 0x000000c010a8723c */ /* 0x060ff000000418a8 */
[C---:B------:R-:W-:Y:S01]  /*6cf0*/  HMMA.16816.F32.BF16 R32, R16.reuse, R194, R32 ;  /* 0x000000c21020723c */ /* 0x040fe20000041820 */
[----:B------:R-:W-:Y:S07]  /*6d00*/  LDSM.16.M88.4 R192, [R229+0xf800] ;  /* 0x00f80000e5c0783b */ /* 0x000fee0000000200 */
        /* <DEDUP_REMOVED lines=15> */
[----:B------:R-:W-:Y:S04]  /*6e00*/  LDSM.16.M88.4 R188, [R207] ;  /* 0x00000000cfbc783b */ /* 0x000fe80000000200 */
[----:B------:R-:W-:Y:S03]  /*6e10*/  LDSM.16.M88.4 R184, [R206] ;  /* 0x00000000ceb8783b */ /* 0x000fe60000000200 */
[C---:B--2---:R-:W-:Y:S08]  /*6e20*/  HMMA.16816.F32.BF16 R8, R12.reuse, R16, R8 ;  /* 0x000000100c08723c */ /* 0x044ff00000041808 */
[C---:B------:R-:W-:Y:S01]  /*6e30*/  HMMA.16816.F32.BF16 R4, R12.reuse, R18, R4 ;  /* 0x000000120c04723c */ /* 0x040fe20000041804 */
[----:B------:R-:W2:Y:S07]  /*6e40*/  LDSM.16.M88.4 R16, [R228+0x6000] ;  /* 0x00600000e410783b */ /* 0x000eae0000000200 */
[C---:B----4-:R-:W-:Y:S08]  /*6e50*/  HMMA.16816.F32.BF16 R176, R12.reuse, R180, R176 ;  /* 0x000000b40cb0723c */ /* 0x050ff000000418b0 */
[C---:B------:R-:W-:Y:S01]  /*6e60*/  HMMA.16816.F32.BF16 R172, R12.reuse, R182, R172 ;  /* 0x000000b60cac723c */ /* 0x040fe200000418ac */
[----:B------:R-:W3:Y:S07]  /*6e70*/  LDSM.16.M88.4 R180, [R205] ;  /* 0x00000000cdb4783b */ /* 0x000eee0000000200 */
[C---:B-1----:R-:W-:Y:S08]  /*6e80*/  HMMA.16816.F32.BF16 R168, R12.reuse, R20, R168 ;  /* 0x000000140ca8723c */ /* 0x042ff000000418a8 */
[C---:B------:R-:W-:Y:S01]  /*6e90*/  HMMA.16816.F32.BF16 R32, R12.reuse, R22, R32 ;  /* 0x000000160c20723c */ /* 0x040fe20000041820 */
[----:B------:R-:W1:Y:S07]  /*6ea0*/  LDSM.16.M88.4 R20, [R204] ;  /* 0x00000000cc14783b */ /* 0x000e6e0000000200 */
        /* <DEDUP_REMOVED lines=21> */
[C---:B------:R-:W-:Y:S08]  /*7000*/  HMMA.16816.F32.BF16 R172, R192.reuse, R190, R172 ;  /* 0x000000bec0ac723c */ /* 0x040ff000000418ac */
[----:B---3--:R-:W-:Y:S07]  /*7010*/  HMMA.16816.F32.BF16 R28, R192, R180, R28 ;  /* 0x000000b4c01c723c */ /* 0x008fee000004181c */
[----:B------:R-:W-:Y:S01]  /*7020*/  IADD3 R181, R167, 0x1, RZ ;  /* 0x00000001a7b57810 */ /* 0x000fe20007ffe0ff */
[----:B-1----:R-:W-:Y:S03]  /*7030*/  HMMA.16816.F32.BF16 R8, R20, R16, R8 ;  /* 0x000000101408723c */ /* 0x002fe60000041808 */
[----:B------:R-:W-:-:S02]  /*7040*/  ISETP.GE.AND P4, PT, R181, R243, PT ;  /* 0x000000f3b500720c */ /* 0x000fc40003f86270 */
[C---:B------:R-:W-:Y:S02]  /*7050*/  ISETP.GE.AND P2, PT, R181.reuse, R238, PT ;  /* 0x000000eeb500720c */ /* 0x040fe40003f46270 */
[C---:B------:R-:W-:Y:S01]  /*7060*/  ISETP.LT.OR P4, PT, R181.reuse, R244, P4 ;  /* 0x000000f4b500720c */ /* 0x040fe20002781670 */
[----:B------:R-:W-:Y:S01]  /*7070*/  HMMA.16816.F32.BF16 R4, R20, R18, R4 ;  /* 0x000000121404723c */ /* 0x000fe20000041804 */
[----:B------:R-:W1:Y:S01]  /*7080*/  LDSM.16.M88.4 R16, [R216+0x7000] ;  /* 0x00700000d810783b */ /* 0x000e620000000200 */
[----:B------:R-:W-:Y:S02]  /*7090*/  ISETP.LT.OR P2, PT, R181, R242, P2 ;  /* 0x000000f2b500720c */ /* 0x000fe40001741670 */
[----:B------:R-:W-:-:S04]  /*70a0*/  IADD3 R181, R167, 0x9, RZ ;  /* 0x00000009a7b57810 */ /* 0x000fc80007ffe0ff */
[----:B------:R-:W-:Y:S07]  /*70b0*/  HMMA.16816.F32.BF16 R168, R192, R184, R168 ;  /* 0x000000b8c0a8723c */ /* 0x000fee00000418a8 */
[----:B------:R-:W-:Y:S01]  /*70c0*/  IADD3 R185, R167, 0x8, RZ ;  /* 0x00000008a7b97810 */ /* 0x000fe20007ffe0ff */
[----:B----4-:R-:W-:Y:S01]  /*70d0*/  HMMA.16816.F32.BF16 R176, R20, R12, R176 ;  /* 0x0000000c14b0723c */ /* 0x010fe200000418b0 */
[----:B------:R-:W-:Y:S02]  /*70e0*/  FSEL R10, R10, -INF , !P0 ;  /* 0xff8000000a0a7808 */ /* 0x000fe40004000000 */
[----:B------:R-:W-:-:S02]  /*70f0*/  ISETP.GE.AND P6, PT, R185, R243, PT ;  /* 0x000000f3b900720c */ /* 0x000fc40003fc6270 */
[-C--:B------:R-:W-:Y:S02]  /*7100*/  ISETP.GE.AND P1, PT, R185, R238.reuse, PT ;  /* 0x000000eeb900720c */ /* 0x080fe40003f26270 */
[----:B------:R-:W-:Y:S01]  /*7110*/  FSEL R13, R8, -INF , !P5 ;  /* 0xff800000080d7808 */ /* 0x000fe20006800000 */
[----:B------:R-:W-:Y:S01]  /*7120*/  HMMA.16816.F32.BF16 R172, R20, R14, R172 ;  /* 0x0000000e14ac723c */ /* 0x000fe200000418ac */
[C---:B------:R-:W-:Y:S02]  /*7130*/  ISETP.GE.AND P5, PT, R181.reuse, R243, PT ;  /* 0x000000f3b500720c */ /* 0x040fe40003fa6270 */
[----:B------:R-:W-:Y:S02]  /*7140*/  ISETP.GE.AND P0, PT, R181, R238, PT ;  /* 0x000000eeb500720c */ /* 0x000fe40003f06270 */
[----:B------:R-:W-:Y:S02]  /*7150*/  FSEL R9, R9, -INF , !P4 ;  /* 0xff80000009097808 */ /* 0x000fe40006000000 */
[----:B------:R-:W-:Y:S01]  /*7160*/  IADD3 R15, R167, 0x10, RZ ;  /* 0x00000010a70f7810 */ /* 0x000fe20007ffe0ff */
[----:B------:R-:W-:Y:S01]  /*7170*/  HMMA.16816.F32.BF16 R32, R192, R186, R32 ;  /* 0x000000bac020723c */ /* 0x000fe20000041820 */
[----:B------:R-:W-:-:S02]  /*7180*/  FSEL R0, R11, -INF , !P2 ;  /* 0xff8000000b007808 */ /* 0x000fc40005000000 */
[C---:B------:R-:W-:Y:S02]  /*7190*/  ISETP.GE.AND P4, PT, R15.reuse, R243, PT ;  /* 0x000000f30f00720c */ /* 0x040fe40003f86270 */
[----:B------:R-:W-:Y:S02]  /*71a0*/  ISETP.GE.AND P2, PT, R15, R238, PT ;  /* 0x000000ee0f00720c */ /* 0x000fe40003f46270 */
[C---:B------:R-:W-:Y:S01]  /*71b0*/  ISETP.LT.OR P6, PT, R185.reuse, R244, P6 ;  /* 0x000000f4b900720c */ /* 0x040fe200037c1670 */
[----:B------:R-:W-:Y:S01]  /*71c0*/  HMMA.16816.F32.BF16 R24, R192, R182, R24 ;  /* 0x000000b6c018723c */ /* 0x000fe20000041818 */
[----:B------:R-:W-:Y:S02]  /*71d0*/  ISETP.LT.OR P1, PT, R185, R242, P1 ;  /* 0x000000f2b900720c */ /* 0x000fe40000f21670 */
[C---:B------:R-:W-:Y:S02]  /*71e0*/  ISETP.LT.OR P5, PT, R181.reuse, R244, P5 ;  /* 0x000000f4b500720c */ /* 0x040fe40002fa1670 */
[----:B------:R-:W-:-:S02]  /*71f0*/  ISETP.LT.OR P0, PT, R181, R242, P0 ;  /* 0x000000f2b500720c */ /* 0x000fc40000701670 */
[C---:B------:R-:W-:Y:S01]  /*7200*/  ISETP.LT.OR P4, PT, R15.reuse, R244, P4 ;  /* 0x000000f40f00720c */ /* 0x040fe20002781670 */
[C---:B-1----:R-:W-:Y:S01]  /*7210*/  HMMA.16816.F32.BF16 R168, R20.reuse, R16, R168 ;  /* 0x0000001014a8723c */ /* 0x042fe200000418a8 */
[----:B------:R-:W-:Y:S02]  /*7220*/  ISETP.LT.OR P2, PT, R15, R242, P2 ;  /* 0x000000f20f00720c */ /* 0x000fe40001741670 */
[----:B------:R-:W-:Y:S02]  /*7230*/  FSEL R11, R4, -INF , !P6 ;  /* 0xff800000040b7808 */ /* 0x000fe40007000000 */
[----:B------:R-:W-:Y:S02]  /*7240*/  FSEL R8, R6, -INF , !P1 ;  /* 0xff80000006087808 */ /* 0x000fe40004800000 */
[----:B------:R-:W-:Y:S01]  /*7250*/  FSEL R15, R5, -INF , !P5 ;  /* 0xff800000050f7808 */ /* 0x000fe20006800000 */
[----:B------:R-:W-:Y:S01]  /*7260*/  HMMA.16816.F32.BF16 R32, R20, R18, R32 ;  /* 0x000000121420723c */ /* 0x000fe20000041820 */
[----:B------:R-:W-:-:S02]  /*7270*/  FSEL R12, R7, -INF , !P0 ;  /* 0xff800000070c7808 */ /* 0x000fc40004000000 */
[----:B------:R-:W1:Y:S01]  /*7280*/  LDSM.16.M88.4 R4, [R216+0x7800] ;  /* 0x00780000d804783b */ /* 0x000e620000000200 */
[----:B------:R-:W-:Y:S01]  /*7290*/  IADD3 R181, R167, 0x11, RZ ;  /* 0x00000011a7b57810 */ /* 0x000fe20007ffe0ff */
[----:B------:R-:W-:-:S04]  /*72a0*/  DEPBAR.LE SB0, 0x0 ;  /* 0x000080000000791a */ /* 0x000fc80000000000 */
[----:B------:R-:W-:Y:S02]  /*72b0*/  IADD3 R17, R167, 0x18, RZ ;  /* 0x00000018a7117810 */ /* 0x000fe40007ffe0ff */
        /* <DEDUP_REMOVED lines=13> */
[----:B------:R-:W-:Y:S02]  /*7390*/  FSEL R186, R179, -INF , !P1 ;  /* 0xff800000b3ba7808 */ /* 0x000fe40004800000 */
[CC--:B------:R-:W-:Y:S02]  /*73a0*/  ISETP.GE.AND P4, PT, R181.reuse, R243.reuse, PT ;  /* 0x000000f3b500720c */ /* 0x0c0fe40003f86270 */
[-C--:B------:R-:W-:Y:S02]  /*73b0*/  ISETP.GE.AND P2, PT, R181, R238.reuse, PT ;  /* 0x000000eeb500720c */ /* 0x080fe40003f46270 */
[C---:B------:R-:W-:Y:S01]  /*73c0*/  ISETP.GE.AND P6, PT, R17.reuse, R243, PT ;  /* 0x000000f31100720c */ /* 0x040fe20003fc6270 */
[----:B-1----:R-:W-:Y:S01]  /*73d0*/  HMMA.16816.F32.BF16 R28, R20, R4, R28 ;  /* 0x00000004141c723c */ /* 0x002fe2000004181c */
[----:B------:R-:W-:-:S02]  /*73e0*/  ISETP.GE.AND P1, PT, R17, R238, PT ;  /* 0x000000ee1100720c */ /* 0x000fc40003f26270 */
[C---:B------:R-:W-:Y:S02]  /*73f0*/  ISETP.LT.OR P4, PT, R181.reuse, R244, P4 ;  /* 0x000000f4b500720c */ /* 0x040fe40002781670 */
[----:B------:R-:W-:Y:S02]  /*7400*/  ISETP.LT.OR P2, PT, R181, R242, P2 ;  /* 0x000000f2b500720c */ /* 0x000fe40001741670 */
[----:B------:R-:W-:Y:S01]  /*7410*/  IADD3 R19, R167, 0x21, RZ ;  /* 0x00000021a7137810 */ /* 0x000fe20007ffe0ff */
[----:B------:R-:W-:Y:S01]  /*7420*/  HMMA.16816.F32.BF16 R24, R20, R6, R24 ;  /* 0x000000061418723c */ /* 0x000fe20000041818 */
[----:B------:R-:W-:Y:S01]  /*7430*/  BAR.SYNC.DEFER_BLOCKING 0x0 ;  /* 0x0000000000007b1d */ /* 0x000fe20000010000 */
[C---:B------:R-:W-:Y:S02]  /*7440*/  ISETP.LT.OR P6, PT, R17.reuse, R244, P6 ;  /* 0x000000f41100720c */ /* 0x040fe400037c1670 */
[----:B------:R-:W-:Y:S02]  /*7450*/  ISETP.LT.OR P1, PT, R17, R242, P1 ;  /* 0x000000f21100720c */ /* 0x000fe40000f21670 */
[----:B------:R-:W-:-:S02]  /*7460*/  IADD3 R17, R167, 0x28, RZ ;  /* 0x00000028a7117810 */ /* 0x000fc40007ffe0ff */
[----:B------:R-:W-:Y:S02]  /*7470*/  FSEL R185, R172, -INF , !P5 ;  /* 0xff800000acb97808 */ /* 0x000fe40006800000 */
[----:B------:R-:W-:Y:S02]  /*7480*/  FSEL R196, R174, -INF , !P0 ;  /* 0xff800000aec47808 */ /* 0x000fe40004000000 */
        /* <DEDUP_REMOVED lines=8> */
[----:B------:R-:W-:Y:S02]  /*7510*/  IADD3 R19, R167, 0x29, RZ ;  /* 0x00000029a7137810 */ /* 0x000fe40007ffe0ff */
[----:B------:R-:W-:-:S02]  /*7520*/  ISETP.LT.OR P4, PT, R17, R244, P4 ;  /* 0x000000f41100720c */ /* 0x000fc40002781670 */
[----:B------:R-:W-:Y:S02]  /*7530*/  ISETP.LT.OR P2, PT, R17, R242, P2 ;  /* 0x000000f21100720c */ /* 0x000fe40001741670 */
[----:B------:R-:W-:Y:S02]  /*7540*/  IADD3 R17, R167, 0x31, RZ ;  /* 0x00000031a7117810 */ /* 0x000fe40007ffe0ff */
[----:B------:R-:W-:Y:S02]  /*7550*/  FSEL R192, R170, -INF , !P1 ;  /* 0xff800000aac07808 */ /* 0x000fe40004800000 */
[----:B------:R-:W-:Y:S02]  /*7560*/  ISETP.GE.AND P1, PT, R19, R238, PT ;  /* 0x000000ee1300720c */ /* 0x000fe40003f26270 */
[----:B------:R-:W-:Y:S02]  /*7570*/  FSEL R191, R32, -INF , !P4 ;  /* 0xff80000020bf7808 */ /* 0x000fe40006000000 */
[----:B------:R-:W-:-:S02]  /*7580*/  ISETP.GE.AND P4, PT, R17, R243, PT ;  /* 0x000000f31100720c */ /* 0x000fc40003f86270 */
[----:B------:R-:W-:Y:S02]  /*7590*/  IADD3 R5, R167, 0x30, RZ ;  /* 0x00000030a7057810 */ /* 0x000fe40007ffe0ff */
[----:B------:R-:W-:Y:S02]  /*75a0*/  ISETP.LT.OR P1, PT, R19, R242, P1 ;  /* 0x000000f21300720c */ /* 0x000fe40000f21670 */
[----:B------:R-:W-:Y:S02]  /*75b0*/  ISETP.LT.OR P4, PT, R17, R244, P4 ;  /* 0x000000f41100720c */ /* 0x000fe40002781670 */
[----:B------:R-:W-:Y:S02]  /*75c0*/  FSEL R193, R169, -INF , !P5 ;  /* 0xff800000a9c17808 */ /* 0x000fe40006800000 */
[----:B------:R-:W-:Y:S02]  /*75d0*/  FSEL R190, R171, -INF , !P0 ;  /* 0xff800000abbe7808 */ /* 0x000fe40004000000 */
[----:B------:R-:W-:-:S02]  /*75e0*/  FSEL R189, R168, -INF , !P6 ;  /* 0xff800000a8bd7808 */ /* 0x000fc40007000000 */
[CC--:B------:R-:W-:Y:S02]  /*75f0*/  ISETP.GE.AND P5, PT, R5.reuse, R243.reuse, PT ;  /* 0x000000f30500720c */ /* 0x0c0fe40003fa6270 */
[----:B------:R-:W-:Y:S02]  /*7600*/  ISETP.GE.AND P0, PT, R5, R238, PT ;  /* 0x000000ee0500720c */ /* 0x000fe40003f06270 */
[----:B------:R-:W-:Y:S02]  /*7610*/  ISETP.GE.AND P6, PT, R19, R243, PT ;  /* 0x000000f31300720c */ /* 0x000fe40003fc6270 */
[----:B------:R-:W-:Y:S02]  /*7620*/  FSEL R32, R35, -INF , !P1 ;  /* 0xff80000023207808 */ /* 0x000fe40004800000 */
[----:B------:R-:W-:Y:S02]  /*7630*/  FSEL R35, R29, -INF , !P4 ;  /* 0xff8000001d237808 */ /* 0x000fe40006000000 */
[----:B------:R-:W-:-:S02]  /*7640*/  ISETP.GT.AND P4, PT, R237, R232, PT ;  /* 0x000000e8ed00720c */ /* 0x000fc40003f84270 */
[C---:B------:R-:W-:Y:S02]  /*7650*/  ISETP.LT.OR P5, PT, R5.reuse, R244, P5 ;  /* 0x000000f40500720c */ /* 0x040fe40002fa1670 */
[----:B------:R-:W-:Y:S02]  /*7660*/  ISETP.LT.OR P0, PT, R5, R242, P0 ;  /* 0x000000f20500720c */ /* 0x000fe40000701670 */
[----:B------:R-:W-:Y:S02]  /*7670*/  ISETP.LT.OR P6, PT, R19, R244, P6 ;  /* 0x000000f41300720c */ /* 0x000fe400037c1670 */
[C---:B------:R-:W-:Y:S02]  /*7680*/  IADD3 R5, R167.reuse, 0x38, RZ ;  /* 0x00000038a7057810 */ /* 0x040fe40007ffe0ff */
[----:B------:R-:W-:Y:S02]  /*7690*/  IADD3 R167, R167, 0x39, RZ ;  /* 0x00000039a7a77810 */ /* 0x000fe40007ffe0ff */
[----:B------:R-:W-:-:S02]  /*76a0*/  FSEL R34, R34, -INF , !P2 ;  /* 0xff80000022227808 */ /* 0x000fc40005000000 */
[----:B------:R-:W-:Y:S02]  /*76b0*/  FSEL R195, R33, -INF , !P6 ;  /* 0xff80000021c37808 */ /* 0x000fe40007000000 */
[----:B------:R-:W-:Y:S02]  /*76c0*/  FSEL R181, R28, -INF , !P5 ;  /* 0xff8000001cb57808 */ /* 0x000fe40006800000 */
[----:B------:R-:W-:Y:S02]  /*76d0*/  FSEL R178, R30, -INF , !P0 ;  /* 0xff8000001eb27808 */ /* 0x000fe40004000000 */
[-C--:B------:R-:W-:Y:S02]  /*76e0*/  ISETP.GE.AND P2, PT, R17, R238.reuse, PT ;  /* 0x000000ee1100720c */ /* 0x080fe40003f46270 */
[C---:B------:R-:W-:Y:S02]  /*76f0*/  ISETP.GE.AND P6, PT, R5.reuse, R243, PT ;  /* 0x000000f30500720c */ /* 0x040fe40003fc6270 */
[----:B------:R-:W-:-:S02]  /*7700*/  ISETP.GE.AND P1, PT, R5, R238, PT ;  /* 0x000000ee0500720c */ /* 0x000fc40003f26270 */
[C---:B------:R-:W-:Y:S02]  /*7710*/  ISETP.GE.AND P5, PT, R167.reuse, R243, PT ;  /* 0x000000f3a700720c */ /* 0x040fe40003fa6270 */
[----:B------:R-:W-:Y:S02]  /*7720*/  ISETP.GE.AND P0, PT, R167, R238, PT ;  /* 0x000000eea700720c */ /* 0x000fe40003f06270 */
[----:B------:R-:W-:Y:S02]  /*7730*/  ISETP.LT.OR P2, PT, R17, R242, P2 ;  /* 0x000000f21100720c */ /* 0x000fe40001741670 */
[C---:B------:R-:W-:Y:S02]  /*7740*/  ISETP.LT.OR P6, PT, R5.reuse, R244, P6 ;  /* 0x000000f40500720c */ /* 0x040fe400037c1670 */
[----:B------:R-:W-:Y:S02]  /*7750*/  ISETP.LT.OR P1, PT, R5, R242, P1 ;  /* 0x000000f20500720c */ /* 0x000fe40000f21670 */
[----:B------:R-:W-:-:S02]  /*7760*/  ISETP.LT.OR P5, PT, R167, R244, P5 ;  /* 0x000000f4a700720c */ /* 0x000fc40002fa1670 */
[----:B------:R-:W-:Y:S02]  /*7770*/  ISETP.LT.OR P0, PT, R167, R242, P0 ;  /* 0x000000f2a700720c */ /* 0x000fe40000701670 */
[----:B------:R-:W-:Y:S02]  /*7780*/  FSEL R176, R31, -INF , !P2 ;  /* 0xff8000001fb07808 */ /* 0x000fe40005000000 */
[----:B------:R-:W-:Y:S02]  /*7790*/  FSEL R33, R24, -INF , !P6 ;  /* 0xff80000018217808 */ /* 0x000fe40007000000 */
[----:B------:R-:W-:Y:S02]  /*77a0*/  FSEL R174, R26, -INF , !P1 ;  /* 0xff8000001aae7808 */ /* 0x000fe40004800000 */
[----:B------:R-:W-:Y:S02]  /*77b0*/  FSEL R179, R25, -INF , !P5 ;  /* 0xff80000019b37808 */ /* 0x000fe40006800000 */
[----:B------:R-:W-:Y:S01]  /*77c0*/  FSEL R172, R27, -INF , !P0 ;  /* 0xff8000001bac7808 */ /* 0x000fe20004000000 */
[----:B------:R-:W-:Y:S05]  /*77d0*/  @!P4 BRA `(.L_x_7606) ;  /* 0x000005f00000c947 */ /* 0x000fea0003800000 */
        /* <DEDUP_REMOVED lines=18> */
[----:B------:R-:W-:Y:S01]  /*7900*/  IMAD.HI.U32 R18, R5, R14, RZ ;  /* 0x0000000e05127227 */ /* 0x000fe200078e00ff */
[----:B------:R-:W-:-:S03]  /*7910*/  IADD3 R5, -R16, RZ, RZ ;  /* 0x000000ff10057210 */ /* 0x000fc60007ffe1ff */
        /* <DEDUP_REMOVED lines=10> */
[----:B------:R-:W-:-:S02]  /*79c0*/  ISETP.GE.AND P0, PT, R17, RZ, PT ;  /* 0x000000ff1100720c */ /* 0x000fc40003f06270 */
[----:B------:R-:W-:Y:S02]  /*79d0*/  @!P1 IADD3 R16, R16, 0x1, RZ ;  /* 0x0000000110109810 */ /* 0x000fe40007ffe0ff */
[----:B------:R-:W-:-:S03]  /*79e0*/  ISETP.NE.AND P1, PT, RZ, c[0x0][0x2d0], PT ;  /* 0x0000b400ff007a0c */ /* 0x000fc60003f25270 */
[----:B------:R-:W-:Y:S02]  /*79f0*/  @P5 IADD3 R16, R16, 0x1, RZ ;  /* 0x0000000110105810 */ /* 0x000fe40007ffe0ff */
[----:B------:R-:W-:-:S04]  /*7a00*/  @P6 IADD3 R18, R18, 0x1, RZ ;  /* 0x0000000112126810 */ /* 0x000fc80007ffe0ff */
[----:B------:R-:W-:Y:S02]  /*7a10*/  @!P0 IMAD.MOV R16, RZ, RZ, -R16 ;  /* 0x000000ffff108224 */ /* 0x000fe400078e0a10 */
[----:B------:R-:W-:-:S05]  /*7a20*/  @!P2 IMAD.MOV R18, RZ, RZ, -R18 ;  /* 0x000000ffff12a224 */ /* 0x000fca00078e0a12 */
        /* <DEDUP_REMOVED lines=21> */
.L_x_7607:
[----:B------:R-:W-:-:S04]  /*7b80*/  ULEA UR5, -UR8, URZ, 0x6 ;  /* 0x0000003f08057291 */ /* 0x000fc8000f8e313f */
[----:B------:R-:W-:Y:S02]  /*7b90*/  USHF.R.S32.HI UR4, URZ, 0x1f, UR5 ;  /* 0x0000001f3f047899 */ /* 0x000fe40008011405 */
[----:B------:R-:W-:-:S04]  /*7ba0*/  MOV R6, UR5 ;  /* 0x0000000500067c02 */ /* 0x000fc80008000f00 */
[----:B------:R-:W-:Y:S02]  /*7bb0*/  MOV R4, UR4 ;  /* 0x0000000400047c02 */ /* 0x000fe40008000f00 */
.L_x_7608:
        /* <DEDUP_REMOVED lines=33> */
.L_x_7606:
[----:B-1----:R-:W-:Y:S01]  /*7dd0*/  FMNMX.FTZ R5, R3, R10, !PT ;  /* 0x0000000a03057209 */ /* 0x002fe20007810000 */
        /* <DEDUP_REMOVED lines=62> */
[----:B------:R-:W-:Y:S01]  /*81c0*/  MUFU.EX2 R169, R169 ;  /* 0x000000a900a97308 */ /* 0x000fe20000000800 */
[----:B------:R-:W-:Y:S01]  /*81d0*/  FMUL.FTZ R164, R6, c[0x0][0x23c] ;  /* 0x00008f0006a47a20 */ /* 0x000fe20000410000 */
[----:B------:R-:W1:Y:S01]  /*81e0*/  LDSM.16.MT88.4 R12, [R222+0x10000] ;  /* 0x01000000de0c783b */ /* 0x000e620000004200 */
[----:B------:R-:W-:Y:S02]  /*81f0*/  FMUL.FTZ R8, R4, c[0x0][0x23c] ;  /* 0x00008f0004087a20 */ /* 0x000fe40000410000 */
[--C-:B------:R-:W-:Y:S02]  /*8200*/  FFMA.FTZ R183, R185, c[0x0][0x23c], -R180.reuse ;  /* 0x00008f00b9b77a23 */ /* 0x100fe400000108b4 */
[--C-:B------:R-:W-:Y:S01]  /*8210*/  FFMA.FTZ R184, R187, c[0x0][0x23c], -R180.reuse ;  /* 0x00008f00bbb87a23 */ /* 0x100fe200000108b4 */
[----:B------:R-:W2:Y:S01]  /*8220*/  MUFU.EX2 R168, R168 ;  /* 0x000000a800a87308 */ /* 0x000ea20000000800 */
[----:B------:R-:W-:-:S02]  /*8230*/  FFMA.FTZ R177, R199, c[0x0][0x23c], -R180 ;  /* 0x00008f00c7b17a23 */ /* 0x000fc400000108b4 */
[--C-:B------:R-:W-:Y:S02]  /*8240*/  FFMA.FTZ R182, R197, c[0x0][0x23c], -R180.reuse ;  /* 0x00008f00c5b67a23 */ /* 0x100fe400000108b4 */
[--C-:B------:R-:W-:Y:S02]  /*8250*/  FFMA.FTZ R185, R198, c[0x0][0x23c], -R175.reuse ;  /* 0x00008f00c6b97a23 */ /* 0x100fe400000108af */
[--C-:B------:R-:W-:Y:S01]  /*8260*/  FFMA.FTZ R186, R186, c[0x0][0x23c], -R175.reuse ;  /* 0x00008f00baba7a23 */ /* 0x100fe200000108af */
[----:B------:R-:W-:Y:S01]  /*8270*/  MUFU.EX2 R167, R167 ;  /* 0x000000a700a77308 */ /* 0x000fe20000000800 */
[--C-:B------:R-:W-:Y:S02]  /*8280*/  FFMA.FTZ R187, R196, c[0x0][0x23c], -R175.reuse ;  /* 0x00008f00c4bb7a23 */ /* 0x100fe400000108af */
[----:B------:R-:W-:Y:S02]  /*8290*/  FFMA.FTZ R188, R188, c[0x0][0x23c], -R175 ;  /* 0x00008f00bcbc7a23 */ /* 0x000fe400000108af */
[----:B------:R-:W-:-:S02]  /*82a0*/  FFMA.FTZ R194, R193, c[0x0][0x23c], -R180 ;  /* 0x00008f00c1c27a23 */ /* 0x000fc400000108b4 */
[--C-:B------:R-:W-:Y:S01]  /*82b0*/  FFMA.FTZ R196, R195, c[0x0][0x23c], -R180.reuse ;  /* 0x00008f00c3c47a23 */ /* 0x100fe200000108b4 */
[----:B------:R-:W3:Y:S01]  /*82c0*/  MUFU.EX2 R166, R166 ;  /* 0x000000a600a67308 */ /* 0x000ee20000000800 */
[----:B--2---:R-:W-:Y:S01]  /*82d0*/  F2FP.BF16.PACK_AB R4, R168, R169 ;  /* 0x000000a9a804723e */ /* 0x004fe200000010ff */
[--C-:B------:R-:W-:Y:S02]  /*82e0*/  FFMA.FTZ R193, R190, c[0x0][0x23c], -R175.reuse ;  /* 0x00008f00bec17a23 */ /* 0x100fe400000108af */
[--C-:B------:R-:W-:Y:S02]  /*82f0*/  FFMA.FTZ R189, R189, c[0x0][0x23c], -R180.reuse ;  /* 0x00008f00bdbd7a23 */ /* 0x100fe400000108b4 */
[----:B------:R-:W-:Y:S02]  /*8300*/  FFMA.FTZ R191, R191, c[0x0][0x23c], -R180 ;  /* 0x00008f00bfbf7a23 */ /* 0x000fe400000108b4 */
[----:B------:R-:W2:Y:S01]  /*8310*/  MUFU.EX2 R165, R165 ;  /* 0x000000a500a57308 */ /* 0x000ea20000000800 */
[----:B------:R-:W-:-:S02]  /*8320*/  FFMA.FTZ R192, R192, c[0x0][0x23c], -R175 ;  /* 0x00008f00c0c07a23 */ /* 0x000fc400000108af */
[--C-:B------:R-:W-:Y:S02]  /*8330*/  FFMA.FTZ R190, R34, c[0x0][0x23c], -R175.reuse ;  /* 0x00008f0022be7a23 */ /* 0x100fe400000108af */
[----:B------:R-:W-:Y:S02]  /*8340*/  FFMA.FTZ R195, R32, c[0x0][0x23c], -R175 ;  /* 0x00008f0020c37a23 */ /* 0x000fe400000108af */
[--C-:B------:R-:W-:Y:S01]  /*8350*/  FFMA.FTZ R198, R35, c[0x0][0x23c], -R180.reuse ;  /* 0x00008f0023c67a23 */ /* 0x100fe200000108b4 */
[----:B------:R-:W-:Y:S01]  /*8360*/  MUFU.EX2 R0, R0 ;  /* 0x0000000000007308 */ /* 0x000fe20000000800 */
[----:B---3--:R-:W-:Y:S01]  /*8370*/  F2FP.BF16.PACK_AB R6, R166, R167 ;  /* 0x000000a7a606723e */ /* 0x008fe200000010ff */
[--C-:B------:R-:W-:Y:S02]  /*8380*/  FFMA.FTZ R197, R33, c[0x0][0x23c], -R180.reuse ;  /* 0x00008f0021c57a23 */ /* 0x100fe400000108b4 */
[----:B------:R-:W-:Y:S01]  /*8390*/  LDSM.16.MT88.4 R32, [R221+0x17000] ;  /* 0x01700000dd20783b */ /* 0x000fe20000004200 */
[----:B------:R-:W-:-:S02]  /*83a0*/  FFMA.FTZ R181, R181, c[0x0][0x23c], -R180 ;  /* 0x00008f00b5b57a23 */ /* 0x000fc400000108b4 */
[----:B------:R-:W-:Y:S01]  /*83b0*/  FFMA.FTZ R180, R179, c[0x0][0x23c], -R180 ;  /* 0x00008f00b3b47a23 */ /* 0x000fe200000108b4 */
[----:B------:R-:W3:Y:S01]  /*83c0*/  MUFU.EX2 R173, R173 ;  /* 0x000000ad00ad7308 */ /* 0x000ee20000000800 */
[----:B--2---:R-:W-:Y:S01]  /*83d0*/  F2FP.BF16.PACK_AB R5, R2, R165 ;  /* 0x000000a50205723e */ /* 0x004fe200000010ff */
[--C-:B------:R-:W-:Y:S02]  /*83e0*/  FFMA.FTZ R178, R178, c[0x0][0x23c], -R175.reuse ;  /* 0x00008f00b2b27a23 */ /* 0x100fe400000108af */
[--C-:B------:R-:W-:Y:S02]  /*83f0*/  FFMA.FTZ R179, R176, c[0x0][0x23c], -R175.reuse ;  /* 0x00008f00b0b37a23 */ /* 0x100fe400000108af */
[--C-:B------:R-:W-:Y:S02]  /*8400*/  FFMA.FTZ R174, R174, c[0x0][0x23c], -R175.reuse ;  /* 0x00008f00aeae7a23 */ /* 0x100fe400000108af */
[----:B------:R-:W2:Y:S01]  /*8410*/  MUFU.EX2 R3, R8 ;  /* 0x0000000800037308 */ /* 0x000ea20000000800 */
[----:B------:R-:W-:-:S07]  /*8420*/  FFMA.FTZ R175, R172, c[0x0][0x23c], -R175 ;  /* 0x00008f00acaf7a23 */ /* 0x000fce00000108af */
[----:B------:R-:W4:Y:S01]  /*8430*/  MUFU.EX2 R164, R164 ;  /* 0x000000a400a47308 */ /* 0x000f220000000800 */
[----:B---3--:R-:W-:Y:S01]  /*8440*/  F2FP.BF16.PACK_AB R7, R173, R0 ;  /* 0x00000000ad07723e */ /* 0x008fe200000010ff */
[-C--:B--2---:R-:W-:Y:S01]  /*8450*/  FMUL.FTZ R160, R160, R3.reuse ;  /* 0x00000003a0a07220 */ /* 0x084fe20000410000 */
[----:B------:R-:W2:Y:S01]  /*8460*/  LDSM.16.MT88.4 R8, [R221+0x10000] ;  /* 0x01000000dd08783b */ /* 0x000ea20000004200 */
[----:B------:R-:W-:-:S04]  /*8470*/  FMUL.FTZ R161, R161, R3 ;  /* 0x00000003a1a17220 */ /* 0x000fc80000410000 */
[----:B------:R-:W-:Y:S01]  /*8480*/  MUFU.EX2 R177, R177 ;  /* 0x000000b100b17308 */ /* 0x000fe20000000800 */
[-C--:B------:R-:W-:Y:S02]  /*8490*/  FMUL.FTZ R156, R156, R3.reuse ;  /* 0x000000039c9c7220 */ /* 0x080fe40000410000 */
[----:B------:R-:W-:Y:S02]  /*84a0*/  FMUL.FTZ R157, R157, R3 ;  /* 0x000000039d9d7220 */ /* 0x000fe40000410000 */
[-C--:B----4-:R-:W-:Y:S02]  /*84b0*/  FMUL.FTZ R162, R162, R164.reuse ;  /* 0x000000a4a2a27220 */ /* 0x090fe40000410000 */
[-C--:B------:R-:W-:Y:S01]  /*84c0*/  FMUL.FTZ R163, R163, R164.reuse ;  /* 0x000000a4a3a37220 */ /* 0x080fe20000410000 */
[----:B------:R-:W3:Y:S01]  /*84d0*/  MUFU.EX2 R182, R182 ;  /* 0x000000b600b67308 */ /* 0x000ee20000000800 */
[-C--:B------:R-:W-:Y:S02]  /*84e0*/  FMUL.FTZ R158, R158, R164.reuse ;  /* 0x000000a49e9e7220 */ /* 0x080fe40000410000 */
[----:B------:R-:W-:-:S02]  /*84f0*/  FMUL.FTZ R159, R159, R164 ;  /* 0x000000a49f9f7220 */ /* 0x000fc40000410000 */
        /* <DEDUP_REMOVED lines=185> */
[----:B------:R-:W2:Y:S01]  /*9090*/  LDSM.16.MT88.4 R8, [R222+0x10800] ;  /* 0x01080000de08783b */ /* 0x000ea20000004200 */
[-C--:B------:R-:W-:Y:S02]  /*90a0*/  FMUL.FTZ R131, R131, R164.reuse ;  /* 0x000000a483837220 */ /* 0x080fe40000410000 */
[----:B------:R-:W-:Y:S02]  /*90b0*/  FFMA.FTZ R3, R250, R3, R169 ;  /* 0x00000003fa037223 */ /* 0x000fe400000100a9 */
[----:B------:R-:W-:Y:S01]  /*90c0*/  FFMA.FTZ R165, R251, R164, R165 ;  /* 0x000000a4fba57223 */ /* 0x000fe200000100a5 */
[----:B------:R-:W-:Y:S01]  /*90d0*/  MOV R164, R171 ;  /* 0x000000ab00a47202 */ /* 0x000fe20000000f00 */
[----:B----4-:R-:W-:Y:S01]  /*90e0*/  HMMA.16816.F32.BF16 R124, R4, R16, R124 ;  /* 0x00000010047c723c */ /* 0x010fe2000004187c */
[----:B------:R-:W-:-:S02]  /*90f0*/  FADD.FTZ R168, R168, R3 ;  /* 0x00000003a8a87221 */ /* 0x000fc40000010000 */
[----:B------:R-:W-:Y:S02]  /*9100*/  FADD.FTZ R3, R2, R165 ;  /* 0x000000a502037221 */ /* 0x000fe40000010000 */
[----:B------:R-:W-:Y:S02]  /*9110*/  FADD.FTZ R167, R167, R168 ;  /* 0x000000a8a7a77221 */ /* 0x000fe40000010000 */
[----:B------:R-:W-:Y:S01]  /*9120*/  FADD.FTZ R0, R0, R3 ;  /* 0x0000000300007221 */ /* 0x000fe20000010000 */
[----:B------:R-:W-:Y:S01]  /*9130*/  HMMA.16816.F32.BF16 R128, R4, R18, R128 ;  /* 0x000000120480723c */ /* 0x000fe20000041880 */
[----:B------:R-:W4:Y:S01]  /*9140*/  LDSM.16.MT88.4 R16, [R224+0x12800] ;  /* 0x01280000e010783b */ /* 0x000f220000004200 */
[----:B------:R-:W-:Y:S02]  /*9150*/  FADD.FTZ R166, R166, R167 ;  /* 0x000000a7a6a67221 */ /* 0x000fe40000010000 */
[----:B------:R-:W-:-:S03]  /*9160*/  FADD.FTZ R0, R173, R0 ;  /* 0x00000000ad007221 */ /* 0x000fc60000010000 */
        /* <DEDUP_REMOVED lines=173> */
[----:B------:R-:W-:Y:S11]  /*9c40*/  HMMA.16816.F32.BF16 R128, R4, R18, R128 ;  /* 0x000000120480723c */ /* 0x000ff60000041880 */
[----:B------:R-:W-:Y:S08]  /*9c50*/  @!UPT UIADD3 URZ, URZ, URZ, URZ ;  /* 0x0000003f3f3ff290 */ /* 0x000ff0000fffe03f */
.L_x_7603:
        /* <DEDUP_REMOVED lines=16> */
.L_x_7613:
[----:B------:R-:W-:Y:S01]  /*9d60*/  IADD3 R237, R237, -0x1, RZ ;  /* 0xffffffffeded7810 */ /* 0x000fe20007ffe0ff */
[----:B------:R-:W-:Y:S04]  /*9d70*/  DEPBAR.LE SB0, 0x0 ;  /* 0x000080000000791a */ /* 0x000fe80000000000 */
[----:B------:R-:W-:Y:S01]  /*9d80*/  BAR.SYNC.DEFER_BLOCKING 0x0 ;  /* 0x0000000000007b1d */ /* 0x000fe20000010000 */
[----:B------:R-:W-:Y:S01]  /*9d90*/  MOV R3, R245 ;  /* 0x000000f500037202 */ /* 0x000fe20000000f00 */
[----:B------:R-:W-:Y:S04]  /*9da0*/  IMAD.MOV.U32 R8, RZ, RZ, R247 ;  /* 0x000000ffff087224 */ /* 0x000fe800078e00f7 */
        /* <DEDUP_REMOVED lines=60> */
.L_x_7610:
        /* <DEDUP_REMOVED lines=15> */
[----:B------:R-:W-:Y:S01]  /*a260*/  ISETP.GT.AND P0, PT, R237, R232, PT ;  /* 0x000000e8ed00720c */ /* 0x000fe20003f04270 */
        /* <DEDUP_REMOVED lines=15> */
[----:B------:R-:W1:Y:S04]  /*a360*/  LDSM.16.M88.4 R172, [R229+0x8800] ;  /* 0x00880000e5ac783b */ /* 0x000e680000000200 */
[----:B------:R-:W3:Y:S04]  /*a370*/  LDSM.16.M88.4 R176, [R229+0x9000] ;  /* 0x00900000e5b0783b */ /* 0x000ee80000000200 */
[----:B------:R-:W0:Y:S04]  /*a380*/  LDGDEPBAR ;  /* 0x00000000000079af */ /* 0x000e280000000000 */
[----:B------:R-:W1:Y:S04]  /*a390*/  LDSM.16.M88.4 R180, [R229+0x9800] ;  /* 0x00980000e5b4783b */ /* 0x000e680000000200 */
[----:B------:R-:W-:Y:S04]  /*a3a0*/  LDSM.16.M88.4 R184, [R228] ;  /* 0x00000000e4b8783b */ /* 0x000fe80000000200 */
[----:B------:R-:W2:Y:S04]  /*a3b0*/  LDSM.16.M88.4 R188, [R227] ;  /* 0x00000000e3bc783b */ /* 0x000ea80000000200 */
[----:B------:R-:W2:Y:S04]  /*a3c0*/  LDSM.16.M88.4 R192, [R219] ;  /* 0x00000000dbc0783b */ /* 0x000ea80000000200 */
[----:B------:R-:W2:Y:S04]  /*a3d0*/  LDSM.16.M88.4 R196, [R218] ;  /* 0x00000000dac4783b */ /* 0x000ea80000000200 */
[----:B------:R-:W2:Y:S01]  /*a3e0*/  LDSM.16.M88.4 R200, [R217] ;  /* 0x00000000d9c8783b */ /* 0x000ea20000000200 */
[C---:B-----5:R-:W-:Y:S08]  /*a3f0*/  HMMA.16816.F32.BF16 R4, R164.reuse, R168, RZ ;  /* 0x000000a8a404723c */ /* 0x060ff000000418ff */
[C---:B------:R-:W-:Y:S01]  /*a400*/  HMMA.16816.F32.BF16 R8, R164.reuse, R170, RZ ;  /* 0x000000aaa408723c */ /* 0x040fe200000418ff */
[----:B------:R-:W-:Y:S07]  /*a410*/  LDSM.16.M88.4 R168, [R226] ;  /* 0x00000000e2a8783b */ /* 0x000fee0000000200 */
[C---:B-1----:R-:W-:Y:S08]  /*a420*/  HMMA.16816.F32.BF16 R12, R164.reuse, R172, RZ ;  /* 0x000000aca40c723c */ /* 0x042ff000000418ff */
[C---:B----4-:R-:W-:Y:S01]  /*a430*/  HMMA.16816.F32.BF16 R16, R164.reuse, R174, RZ ;  /* 0x000000aea410723c */ /* 0x050fe200000418ff */
[----:B------:R-:W1:Y:S07]  /*a440*/  LDSM.16.M88.4 R172, [R223+0x8000] ;  /* 0x00800000dfac783b */ /* 0x000e6e0000000200 */
[C---:B---3--:R-:W-:Y:S08]  /*a450*/  HMMA.16816.F32.BF16 R20, R164.reuse, R176, RZ ;  /* 0x000000b0a414723c */ /* 0x048ff000000418ff */
[C---:B--2---:R-:W-:Y:S01]  /*a460*/  HMMA.16816.F32.BF16 R24, R164.reuse, R178, RZ ;  /* 0x000000b2a418723c */ /* 0x044fe200000418ff */
[----:B------:R-:W2:Y:S07]  /*a470*/  LDSM.16.M88.4 R176, [R223+0x8800] ;  /* 0x00880000dfb0783b */ /* 0x000eae0000000200 */
[C---:B------:R-:W-:Y:S08]  /*a480*/  HMMA.16816.F32.BF16 R28, R164.reuse, R180, RZ ;  /* 0x000000b4a41c723c */ /* 0x040ff000000418ff */
[----:B------:R-:W-:Y:S01]  /*a490*/  HMMA.16816.F32.BF16 R32, R164, R182, RZ ;  /* 0x000000b6a420723c */ /* 0x000fe200000418ff */
[----:B------:R-:W3:Y:S04]  /*a4a0*/  LDSM.16.M88.4 R164, [R223+0x9000] ;  /* 0x00900000dfa4783b */ /* 0x000ee80000000200 */
[----:B------:R-:W4:Y:S03]  /*a4b0*/  LDSM.16.M88.4 R180, [R223+0x9800] ;  /* 0x00980000dfb4783b */ /* 0x000f260000000200 */
        /* <DEDUP_REMOVED lines=8> */
[----:B------:R-:W3:Y:S07]  /*a540*/  LDSM.16.M88.4 R196, [R216+0x800] ;  /* 0x00080000d8c4783b */ /* 0x000eee0000000200 */
[C---:B------:R-:W-:Y:S08]  /*a550*/  HMMA.16816.F32.BF16 R28, R184.reuse, R200, R28 ;  /* 0x000000c8b81c723c */ /* 0x040ff0000004181c */
[----:B------:R-:W-:Y:S01]  /*a560*/  HMMA.16816.F32.BF16 R32, R184, R202, R32 ;  /* 0x000000cab820723c */ /* 0x000fe20000041820 */
[----:B------:R-:W4:Y:S04]  /*a570*/  LDSM.16.M88.4 R184, [R216+0x1000] ;  /* 0x00100000d8b8783b */ /* 0x000f280000000200 */
[----:B------:R-:W4:Y:S03]  /*a580*/  LDSM.16.M88.4 R200, [R216+0x1800] ;  /* 0x00180000d8c8783b */ /* 0x000f260000000200 */
[C---:B-1----:R-:W-:Y:S08]  /*a590*/  HMMA.16816.F32.BF16 R4, R168.reuse, R172, R4 ;  /* 0x000000aca804723c */ /* 0x042ff00000041804 */
[C---:B------:R-:W-:Y:S01]  /*a5a0*/  HMMA.16816.F32.BF16 R8, R168.reuse, R174, R8 ;  /* 0x000000aea808723c */ /* 0x040fe20000041808 */
[----:B------:R-:W-:Y:S07]  /*a5b0*/  LDSM.16.M88.4 R172, [R229+0xa000] ;  /* 0x00a00000e5ac783b */ /* 0x000fee0000000200 */
[C---:B--2---:R-:W-:Y:S08]  /*a5c0*/  HMMA.16816.F32.BF16 R12, R168.reuse, R176, R12 ;  /* 0x000000b0a80c723c */ /* 0x044ff0000004180c */
[C---:B------:R-:W-:Y:S01]  /*a5d0*/  HMMA.16816.F32.BF16 R16, R168.reuse, R178, R16 ;  /* 0x000000b2a810723c */ /* 0x040fe20000041810 */
[----:B------:R-:W-:Y:S07]  /*a5e0*/  LDSM.16.M88.4 R176, [R229+0xa800] ;  /* 0x00a80000e5b0783b */ /* 0x000fee0000000200 */
[C---:B---3--:R-:W-:Y:S08]  /*a5f0*/  HMMA.16816.F32.BF16 R20, R168.reuse, R164, R20 ;  /* 0x000000a4a814723c */ /* 0x048ff00000041814 */
[C---:B------:R-:W-:Y:S01]  /*a600*/  HMMA.16816.F32.BF16 R24, R168.reuse, R166, R24 ;  /* 0x000000a6a818723c */ /* 0x040fe20000041818 */
[----:B------:R-:W1:Y:S07]  /*a610*/  LDSM.16.M88.4 R164, [R230+0x2000] ;  /* 0x00200000e6a4783b */ /* 0x000e6e0000000200 */
[C---:B----4-:R-:W-:Y:S08]  /*a620*/  HMMA.16816.F32.BF16 R28, R168.reuse, R180, R28 ;  /* 0x000000b4a81c723c */ /* 0x050ff0000004181c */
        /* <DEDUP_REMOVED lines=164> */
[----:B------:R-:W-:Y:S03]  /*b070*/  @!UPT UIADD3 URZ, URZ, URZ, URZ ;  /* 0x0000003f3f3ff290 */ /* 0x000fe6000fffe03f */
[----:B------:R-:W-:-:S11]  /*b080*/  @!P0 BRA `(.L_x_7611) ;  /* 0x000005a000008947 */ /* 0x000fd60003800000 */
[----:B------:R-:W-:Y:S02]  /*b090*/  MOV R168, UR14 ;  /* 0x0000000e00a87c02 */ /* 0x000fe40008000f00 */
[----:B------:R-:W-:Y:S01]  /*b0a0*/  MOV R3, UR13 ;  /* 0x0000000d00037c02 */ /* 0x000fe20008000f00 */
[----:B------:R-:W-:-:S06]  /*b0b0*/  @!P3 BRA `(.L_x_7612) ;  /* 0x000003b00000b947 */ /* 0x000fcc0003800000 */
        /* <DEDUP_REMOVED lines=59> */
.L_x_7612:
        /* <DEDUP_REMOVED lines=28> */
.L_x_7611:
        /* <DEDUP_REMOVED lines=8> */
[CC--:B------:R-:W-:Y:S02]  /*b6b0*/  ISETP.GE.OR P2, PT, R3.reuse, R243.reuse, !P2 ;  /* 0x000000f30300720c */ /* 0x0c0fe40005746670 */
[----:B------:R-:W-:Y:S02]  /*b6c0*/  ISETP.GE.AND P0, PT, R3, R242, PT ;  /* 0x000000f20300720c */ /* 0x000fe40003f06270 */
[----:B------:R-:W-:Y:S02]  /*b6d0*/  FSEL R166, R4, -INF , !P2 ;  /* 0xff80000004a67808 */ /* 0x000fe40005000000 */
[----:B------:R-:W-:Y:S02]  /*b6e0*/  ISETP.GE.AND P2, PT, R165, R244, PT ;  /* 0x000000f4a500720c */ /* 0x000fe40003f46270 */
[----:B------:R-:W-:Y:S02]  /*b6f0*/  ISETP.GE.OR P0, PT, R3, R238, !P0 ;  /* 0x000000ee0300720c */ /* 0x000fe40004706670 */
[-C--:B------:R-:W-:Y:S02]  /*b700*/  ISETP.GE.OR P2, PT, R165, R243.reuse, !P2 ;  /* 0x000000f3a500720c */ /* 0x080fe40005746670 */
[----:B------:R-:W-:Y:S02]  /*b710*/  FSEL R172, R5, -INF , !P6 ;  /* 0xff80000005ac7808 */ /* 0x000fe40007000000 */
[C---:B------:R-:W-:Y:S02]  /*b720*/  IADD3 R5, R3.reuse, 0x11, RZ ;  /* 0x0000001103057810 */ /* 0x040fe40007ffe0ff */
[----:B------:R-:W-:Y:S02]  /*b730*/  FSEL R169, R6, -INF , !P0 ;  /* 0xff80000006a97808 */ /* 0x000fe40004000000 */
[----:B------:R-:W-:Y:S02]  /*b740*/  IADD3 R167, R3, 0x8, RZ ;  /* 0x0000000803a77810 */ /* 0x000fe40007ffe0ff */
[-C--:B------:R-:W-:Y:S02]  /*b750*/  ISETP.GE.AND P0, PT, R165, R242.reuse, PT ;  /* 0x000000f2a500720c */ /* 0x080fe40003f06270 */
[----:B------:R-:W-:Y:S02]  /*b760*/  FSEL R168, R9, -INF , !P2 ;  /* 0xff80000009a87808 */ /* 0x000fe40005000000 */
[----:B------:R-:W-:Y:S02]  /*b770*/  ISETP.GE.AND P2, PT, R5, R242, PT ;  /* 0x000000f20500720c */ /* 0x000fe40003f46270 */
[----:B------:R-:W-:Y:S02]  /*b780*/  ISETP.GE.AND P1, PT, R167, R244, PT ;  /* 0x000000f4a700720c */ /* 0x000fe40003f26270 */
[-C--:B------:R-:W-:Y:S02]  /*b790*/  ISETP.GE.OR P0, PT, R165, R238.reuse, !P0 ;  /* 0x000000eea500720c */ /* 0x080fe40004706670 */
[----:B------:R-:W-:Y:S02]  /*b7a0*/  IADD3 R165, R3, 0x10, RZ ;  /* 0x0000001003a57810 */ /* 0x000fe40007ffe0ff */
[----:B------:R-:W-:Y:S02]  /*b7b0*/  ISETP.GE.OR P2, PT, R5, R238, !P2 ;  /* 0x000000ee0500720c */ /* 0x000fe40005746670 */
[----:B------:R-:W-:Y:S02]  /*b7c0*/  FSEL R7, R7, -INF , !P5 ;  /* 0xff80000007077808 */ /* 0x000fe40006800000 */
[C---:B------:R-:W-:Y:S02]  /*b7d0*/  ISETP.GE.AND P4, PT, R167.reuse, R242, PT ;  /* 0x000000f2a700720c */ /* 0x040fe40003f86270 */
[-C--:B------:R-:W-:Y:S02]  /*b7e0*/  ISETP.GE.OR P1, PT, R167, R243.reuse, !P1 ;  /* 0x000000f3a700720c */ /* 0x080fe40004f26670 */
[C---:B------:R-:W-:Y:S02]  /*b7f0*/  ISETP.GE.AND P5, PT, R165.reuse, R244, PT ;  /* 0x000000f4a500720c */ /* 0x040fe40003fa6270 */
[----:B------:R-:W-:Y:S02]  /*b800*/  ISETP.GE.AND P6, PT, R165, R242, PT ;  /* 0x000000f2a500720c */ /* 0x000fe40003fc6270 */
[----:B------:R-:W-:Y:S02]  /*b810*/  FSEL R235, R15, -INF , !P2 ;  /* 0xff8000000feb7808 */ /* 0x000fe40005000000 */
[----:B------:R-:W-:Y:S02]  /*b820*/  FMNMX.FTZ R15, R166, R2, !PT ;  /* 0x00000002a60f7209 */ /* 0x000fe40007810000 */
[----:B------:R-:W-:Y:S02]  /*b830*/  FSEL R170, R8, -INF , !P1 ;  /* 0xff80000008aa7808 */ /* 0x000fe40004800000 */
[C---:B------:R-:W-:Y:S02]  /*b840*/  ISETP.GE.OR P5, PT, R165.reuse, R243, !P5 ;  /* 0x000000f3a500720c */ /* 0x040fe40006fa6670 */
[-C--:B------:R-:W-:Y:S02]  /*b850*/  ISETP.GE.OR P6, PT, R165, R238.reuse, !P6 ;  /* 0x000000eea500720c */ /* 0x080fe400077c6670 */
[----:B------:R-:W-:Y:S02]  /*b860*/  ISETP.GE.OR P4, PT, R167, R238, !P4 ;  /* 0x000000eea700720c */ /* 0x000fe40006786670 */
[-C--:B------:R-:W-:Y:S02]  /*b870*/  ISETP.GE.AND P1, PT, R5, R244.reuse, PT ;  /* 0x000000f40500720c */ /* 0x080fe40003f26270 */
[C---:B------:R-:W-:Y:S02]  /*b880*/  IADD3 R165, R3.reuse, 0x19, RZ ;  /* 0x0000001903a57810 */ /* 0x040fe40007ffe0ff */
[----:B------:R-:W-:Y:S02]  /*b890*/  IADD3 R9, R3, 0x18, RZ ;  /* 0x0000001803097810 */ /* 0x000fe40007ffe0ff */
[----:B------:R-:W-:Y:S02]  /*b8a0*/  FMNMX.FTZ R15, R172, R15, !PT ;  /* 0x0000000fac0f7209 */ /* 0x000fe40007810000 */
[----:B------:R-:W-:Y:S02]  /*b8b0*/  FSEL R194, R12, -INF , !P5 ;  /* 0xff8000000cc27808 */ /* 0x000fe40006800000 */
[----:B------:R-:W-:Y:S02]  /*b8c0*/  FSEL R11, R11, -INF , !P0 ;  /* 0xff8000000b0b7808 */ /* 0x000fe40004000000 */
[----:B------:R-:W-:Y:S02]  /*b8d0*/  ISETP.GE.OR P1, PT, R5, R243, !P1 ;  /* 0x000000f30500720c */ /* 0x000fe40004f26670 */
[----:B------:R-:W-:Y:S02]  /*b8e0*/  FSEL R5, R10, -INF , !P4 ;  /* 0xff8000000a057808 */ /* 0x000fe40006000000 */
[-C--:B------:R-:W-:Y:S02]  /*b8f0*/  ISETP.GE.AND P5, PT, R165, R244.reuse, PT ;  /* 0x000000f4a500720c */ /* 0x080fe40003fa6270 */
[C---:B------:R-:W-:Y:S02]  /*b900*/  ISETP.GE.AND P0, PT, R9.reuse, R244, PT ;  /* 0x000000f40900720c */ /* 0x040fe40003f06270 */
[----:B------:R-:W-:Y:S02]  /*b910*/  ISETP.GE.AND P4, PT, R9, R242, PT ;  /* 0x000000f20900720c */ /* 0x000fe40003f86270 */
[----:B------:R-:W-:Y:S02]  /*b920*/  FMNMX.FTZ R15, R170, R15, !PT ;  /* 0x0000000faa0f7209 */ /* 0x000fe40007810000 */
[----:B------:R-:W-:Y:S02]  /*b930*/  FMNMX.FTZ R4, R169, R0, !PT ;  /* 0x00000000a9047209 */ /* 0x000fe40007810000 */
[----:B------:R-:W-:Y:S02]  /*b940*/  FSEL R188, R13, -INF , !P1 ;  /* 0xff8000000dbc7808 */ /* 0x000fe40004800000 */
[CC--:B------:R-:W-:Y:S02]  /*b950*/  ISETP.GE.OR P0, PT, R9.reuse, R243.reuse, !P0 ;  /* 0x000000f30900720c */ /* 0x0c0fe40004706670 */
[----:B------:R-:W-:Y:S02]  /*b960*/  ISETP.GE.OR P4, PT, R9, R238, !P4 ;  /* 0x000000ee0900720c */ /* 0x000fe40006786670 */
[----:B------:R-:W-:Y:S02]  /*b970*/  ISETP.GE.OR P5, PT, R165, R243, !P5 ;  /* 0x000000f3a500720c */ /* 0x000fe40006fa6670 */
[C---:B------:R-:W-:Y:S02]  /*b980*/  IADD3 R9, R3.reuse, 0x20, RZ ;  /* 0x0000002003097810 */ /* 0x040fe40007ffe0ff */
[----:B------:R-:W-:Y:S02]  /*b990*/  IADD3 R13, R3, 0x21, RZ ;  /* 0x00000021030d7810 */ /* 0x000fe40007ffe0ff */
[----:B------:R-:W-:Y:S02]  /*b9a0*/  FMNMX.FTZ R15, R168, R15, !PT ;  /* 0x0000000fa80f7209 */ /* 0x000fe40007810000 */
[----:B------:R-:W-:Y:S02]  /*b9b0*/  FSEL R192, R16, -INF , !P0 ;  /* 0xff80000010c07808 */ /* 0x000fe40004000000 */
[----:B------:R-:W-:Y:S02]  /*b9c0*/  FMNMX.FTZ R4, R7, R4, !PT ;  /* 0x0000000407047209 */ /* 0x000fe40007810000 */
[-C--:B------:R-:W-:Y:S02]  /*b9d0*/  ISETP.GE.AND P2, PT, R9, R244.reuse, PT ;  /* 0x000000f40900720c */ /* 0x080fe40003f46270 */
[----:B------:R-:W-:Y:S02]  /*b9e0*/  ISETP.GE.AND P0, PT, R13, R244, PT ;  /* 0x000000f40d00720c */ /* 0x000fe40003f06270 */
[----:B------:R-:W-:Y:S02]  /*b9f0*/  FSEL R190, R17, -INF , !P5 ;  /* 0xff80000011be7808 */ /* 0x000fe40006800000 */
[----:B------:R-:W-:Y:S02]  /*ba00*/  ISETP.GE.AND P5, PT, R13, R242, PT ;  /* 0x000000f20d00720c */ /* 0x000fe40003fa6270 */
[----:B------:R-:W-:Y:S02]  /*ba10*/  FMNMX.FTZ R17, R194, R15, !PT ;  /* 0x0000000fc2117209 */ /* 0x000fe40007810000 */
[-C--:B------:R-:W-:Y:S02]  /*ba20*/  ISETP.GE.OR P2, PT, R9, R243.reuse, !P2 ;  /* 0x000000f30900720c */ /* 0x080fe40005746670 */
[C---:B------:R-:W-:Y:S02]  /*ba30*/  ISETP.GE.OR P0, PT, R13.reuse, R243, !P0 ;  /* 0x000000f30d00720c */ /* 0x040fe40004706670 */
[----:B------:R-:W-:Y:S02]  /*ba40*/  ISETP.GE.OR P5, PT, R13, R238, !P5 ;  /* 0x000000ee0d00720c */ /* 0x000fe40006fa6670 */
[----:B------:R-:W-:Y:S02]  /*ba50*/  IADD3 R13, R3, 0x29, RZ ;  /* 0x00000029030d7810 */ /* 0x000fe40007ffe0ff */
[----:B------:R-:W-:Y:S02]  /*ba60*/  FMNMX.FTZ R4, R5, R4, !PT ;  /* 0x0000000405047209 */ /* 0x000fe40007810000 */
[----:B------:R-:W-:Y:S02]  /*ba70*/  FSEL R191, R14, -INF , !P6 ;  /* 0xff8000000ebf7808 */ /* 0x000fe40007000000 */
[----:B------:R-:W-:Y:S02]  /*ba80*/  ISETP.GE.AND P6, PT, R9, R242, PT ;  /* 0x000000f20900720c */ /* 0x000fe40003fc6270 */
[----:B------:R-:W-:Y:S02]  /*ba90*/  FMNMX.FTZ R17, R188, R17, !PT ;  /* 0x00000011bc117209 */ /* 0x000fe40007810000 */
[----:B------:R-:W-:Y:S02]  /*baa0*/  FSEL R202, R20, -INF , !P2 ;  /* 0xff80000014ca7808 */ /* 0x000fe40005000000 */
[----:B------:R-:W-:Y:S02]  /*bab0*/  FSEL R200, R21, -INF , !P0 ;  /* 0xff80000015c87808 */ /* 0x000fe40004000000 */
[C---:B------:R-:W-:Y:S02]  /*bac0*/  ISETP.GE.AND P2, PT, R13.reuse, R244, PT ;  /* 0x000000f40d00720c */ /* 0x040fe40003f46270 */
[----:B------:R-:W-:Y:S02]  /*bad0*/  ISETP.GE.AND P0, PT, R13, R242, PT ;  /* 0x000000f20d00720c */ /* 0x000fe40003f06270 */
[----:B------:R-:W-:Y:S02]  /*bae0*/  FMNMX.FTZ R4, R11, R4, !PT ;  /* 0x000000040b047209 */ /* 0x000fe40007810000 */
[----:B------:R-:W-:Y:S02]  /*baf0*/  ISETP.GE.AND P1, PT, R165, R242, PT ;  /* 0x000000f2a500720c */ /* 0x000fe40003f26270 */
[-C--:B------:R-:W-:Y:S02]  /*bb00*/  ISETP.GE.OR P6, PT, R9, R238.reuse, !P6 ;  /* 0x000000ee0900720c */ /* 0x080fe400077c6670 */
[----:B------:R-:W-:Y:S02]  /*bb10*/  IADD3 R9, R3, 0x28, RZ ;  /* 0x0000002803097810 */ /* 0x000fe40007ffe0ff */
[----:B------:R-:W-:Y:S02]  /*bb20*/  FMNMX.FTZ R17, R192, R17, !PT ;  /* 0x00000011c0117209 */ /* 0x000fe40007810000 */
[C---:B------:R-:W-:Y:S02]  /*bb30*/  ISETP.GE.OR P2, PT, R13.reuse, R243, !P2 ;  /* 0x000000f30d00720c */ /* 0x040fe40005746670 */
[-C--:B------:R-:W-:Y:S02]  /*bb40*/  ISETP.GE.OR P0, PT, R13, R238.reuse, !P0 ;  /* 0x000000ee0d00720c */ /* 0x080fe40004706670 */
[----:B------:R-:W-:Y:S02]  /*bb50*/  IADD3 R13, R3, 0x31, RZ ;  /* 0x00000031030d7810 */ /* 0x000fe40007ffe0ff */
[----:B------:R-:W-:Y:S02]  /*bb60*/  ISETP.GE.OR P1, PT, R165, R238, !P1 ;  /* 0x000000eea500720c */ /* 0x000fe40004f26670 */
[----:B------:R-:W-:Y:S02]  /*bb70*/  FMNMX.FTZ R4, R191, R4, !PT ;  /* 0x00000004bf047209 */ /* 0x000fe40007810000 */
[----:B------:R-:W-:Y:S02]  /*bb80*/  FSEL R193, R18, -INF , !P4 ;  /* 0xff80000012c17808 */ /* 0x000fe40006000000 */
[-C--:B------:R-:W-:Y:S02]  /*bb90*/  ISETP.GE.AND P4, PT, R9, R244.reuse, PT ;  /* 0x000000f40900720c */ /* 0x080fe40003f86270 */
[----:B------:R-:W-:Y:S02]  /*bba0*/  FMNMX.FTZ R17, R190, R17, !PT ;  /* 0x00000011be117209 */ /* 0x000fe40007810000 */
[----:B------:R-:W-:Y:S02]  /*bbb0*/  FSEL R203, R19, -INF , !P1 ;  /* 0xff80000013cb7808 */ /* 0x000fe40004800000 */
[----:B------:R-:W-:Y:S02]  /*bbc0*/  FSEL R196, R25, -INF , !P2 ;  /* 0xff80000019c47808 */ /* 0x000fe40005000000 */
[----:B------:R-:W-:Y:S02]  /*bbd0*/  ISETP.GE.AND P2, PT, R13, R244, PT ;  /* 0x000000f40d00720c */ /* 0x000fe40003f46270 */
[----:B------:R-:W-:Y:S02]  /*bbe0*/  ISETP.GE.AND P1, PT, R9, R242, PT ;  /* 0x000000f20900720c */ /* 0x000fe40003f26270 */
[----:B------:R-:W-:Y:S02]  /*bbf0*/  FMNMX.FTZ R4, R235, R4, !PT ;  /* 0x00000004eb047209 */ /* 0x000fe40007810000 */
[----:B------:R-:W-:Y:S02]  /*bc00*/  ISETP.GE.OR P4, PT, R9, R243, !P4 ;  /* 0x000000f30900720c */ /* 0x000fe40006786670 */
[----:B------:R-:W-:Y:S02]  /*bc10*/  IADD3 R15, R3, 0x30, RZ ;  /* 0x00000030030f7810 */ /* 0x000fe40007ffe0ff */
[----:B------:R-:W-:Y:S02]  /*bc20*/  FMNMX.FTZ R17, R202, R17, !PT ;  /* 0x00000011ca117209 */ /* 0x000fe40007810000 */
[----:B------:R-:W-:Y:S02]  /*bc30*/  ISETP.GE.OR P2, PT, R13, R243, !P2 ;  /* 0x000000f30d00720c */ /* 0x000fe40005746670 */
[----:B------:R-:W-:Y:S02]  /*bc40*/  ISETP.GE.OR P1, PT, R9, R238, !P1 ;  /* 0x000000ee0900720c */ /* 0x000fe40004f26670 */
[C---:B------:R-:W-:Y:S02]  /*bc50*/  IADD3 R9, R3.reuse, 0x38, RZ ;  /* 0x0000003803097810 */ /* 0x040fe40007ffe0ff */
[----:B------:R-:W-:Y:S02]  /*bc60*/  IADD3 R3, R3, 0x39, RZ ;  /* 0x0000003903037810 */ /* 0x000fe40007ffe0ff */
[----:B------:R-:W-:Y:S02]  /*bc70*/  FMNMX.FTZ R4, R193, R4, !PT ;  /* 0x00000004c1047209 */ /* 0x000fe40007810000 */
[----:B------:R-:W-:Y:S02]  /*bc80*/  FSEL R198, R24, -INF , !P4 ;  /* 0xff80000018c67808 */ /* 0x000fe40006000000 */
[----:B------:R-:W-:Y:S02]  /*bc90*/  ISETP.GE.AND P4, PT, R15, R244, PT ;  /* 0x000000f40f00720c */ /* 0x000fe40003f86270 */
[----:B------:R-:W-:Y:S02]  /*bca0*/  FMNMX.FTZ R17, R200, R17, !PT ;  /* 0x00000011c8117209 */ /* 0x000fe40007810000 */
[----:B------:R-:W-:Y:S02]  /*bcb0*/  FSEL R178, R29, -INF , !P2 ;  /* 0xff8000001db27808 */ /* 0x000fe40005000000 */
[----:B------:R-:W-:Y:S02]  /*bcc0*/  FSEL R201, R22, -INF , !P6 ;  /* 0xff80000016c97808 */ /* 0x000fe40007000000 */
[----:B------:R-:W-:Y:S02]  /*bcd0*/  FMNMX.FTZ R4, R203, R4, !PT ;  /* 0x00000004cb047209 */ /* 0x000fe40007810000 */
[----:B------:R-:W-:Y:S02]  /*bce0*/  ISETP.GE.AND P2, PT, R3, R244, PT ;  /* 0x000000f40300720c */ /* 0x000fe40003f46270 */
[----:B------:R-:W-:Y:S02]  /*bcf0*/  ISETP.GE.OR P4, PT, R15, R243, !P4 ;  /* 0x000000f30f00720c */ /* 0x000fe40006786670 */
[----:B------:R-:W-:Y:S02]  /*bd00*/  FMNMX.FTZ R17, R198, R17, !PT ;  /* 0x00000011c6117209 */ /* 0x000fe40007810000 */
[----:B------:R-:W-:Y:S02]  /*bd10*/  FSEL R199, R23, -INF , !P5 ;  /* 0xff80000017c77808 */ /* 0x000fe40006800000 */
[----:B------:R-:W-:Y:S01]  /*bd20*/  ISETP.GE.OR P2, PT, R3, R243, !P2 ;  /* 0x000000f30300720c */ /* 0x000fe20005746670 */
[----:B------:R-:W-:Y:S01]  /*bd30*/  LDSM.16.MT88.4 R20, [R222+0x10000] ;  /* 0x01000000de14783b */ /* 0x000fe20000004200 */
[----:B------:R-:W-:Y:S02]  /*bd40*/  FMNMX.FTZ R6, R201, R4, !PT ;  /* 0x00000004c9067209 */ /* 0x000fe40007810000 */
[----:B------:R-:W-:Y:S02]  /*bd50*/  FSEL R186, R28, -INF , !P4 ;  /* 0xff8000001cba7808 */ /* 0x000fe40006000000 */
[----:B------:R-:W-:Y:S02]  /*bd60*/  ISETP.GE.AND P4, PT, R9, R244, PT ;  /* 0x000000f40900720c */ /* 0x000fe40003f86270 */
[----:B------:R-:W-:Y:S02]  /*bd70*/  FMNMX.FTZ R17, R196, R17, !PT ;  /* 0x00000011c4117209 */ /* 0x000fe40007810000 */
[----:B------:R-:W-:Y:S02]  /*bd80*/  FSEL R174, R33, -INF , !P2 ;  /* 0xff80000021ae7808 */ /* 0x000fe40005000000 */
[----:B------:R-:W-:Y:S02]  /*bd90*/  ISETP.GE.AND P2, PT, R15, R242, PT ;  /* 0x000000f20f00720c */ /* 0x000fe40003f46270 */
[----:B------:R-:W-:Y:S02]  /*bda0*/  FSEL R197, R26, -INF , !P1 ;  /* 0xff8000001ac57808 */ /* 0x000fe40004800000 */
[----:B------:R-:W-:Y:S02]  /*bdb0*/  FMNMX.FTZ R6, R199, R6, !PT ;  /* 0x00000006c7067209 */ /* 0x000fe40007810000 */
[----:B------:R-:W-:Y:S02]  /*bdc0*/  ISETP.GE.OR P4, PT, R9, R243, !P4 ;  /* 0x000000f30900720c */ /* 0x000fe40006786670 */
[----:B------:R-:W-:Y:S02]  /*bdd0*/  FMNMX.FTZ R17, R186, R17, !PT ;  /* 0x00000011ba117209 */ /* 0x000fe40007810000 */
[----:B------:R-:W-:Y:S02]  /*bde0*/  ISETP.GE.OR P1, PT, R15, R238, !P2 ;  /* 0x000000ee0f00720c */ /* 0x000fe40005726670 */
[----:B------:R-:W-:Y:S02]  /*bdf0*/  ISETP.GE.AND P2, PT, R13, R242, PT ;  /* 0x000000f20d00720c */ /* 0x000fe40003f46270 */
[----:B------:R-:W-:Y:S02]  /*be00*/  FSEL R195, R27, -INF , !P0 ;  /* 0xff8000001bc37808 */ /* 0x000fe40004000000 */
[----:B------:R-:W-:Y:S02]  /*be10*/  FMNMX.FTZ R6, R197, R6, !PT ;  /* 0x00000006c5067209 */ /* 0x000fe40007810000 */
[----:B------:R-:W-:Y:S02]  /*be20*/  FSEL R176, R32, -INF , !P4 ;  /* 0xff80000020b07808 */ /* 0x000fe40006000000 */
[----:B------:R-:W-:Y:S02]  /*be30*/  FMNMX.FTZ R17, R178, R17, !PT ;  /* 0x00000011b2117209 */ /* 0x000fe40007810000 */
[----:B------:R-:W-:Y:S02]  /*be40*/  ISETP.GE.OR P2, PT, R13, R238, !P2 ;  /* 0x000000ee0d00720c */ /* 0x000fe40005746670 */
[----:B------:R-:W-:Y:S02]  /*be50*/  FSEL R177, R30, -INF , !P1 ;  /* 0xff8000001eb17808 */ /* 0x000fe40004800000 */
[----:B------:R-:W-:Y:S02]  /*be60*/  ISETP.GE.AND P0, PT, R9, R242, PT ;  /* 0x000000f20900720c */ /* 0x000fe40003f06270 */
[----:B------:R-:W-:Y:S02]  /*be70*/  FMNMX.FTZ R6, R195, R6, !PT ;  /* 0x00000006c3067209 */ /* 0x000fe40007810000 */
[----:B------:R-:W-:Y:S02]  /*be80*/  FMNMX.FTZ R17, R176, R17, !PT ;  /* 0x00000011b0117209 */ /* 0x000fe40007810000 */
[----:B------:R-:W-:Y:S02]  /*be90*/  FSEL R175, R31, -INF , !P2 ;  /* 0xff8000001faf7808 */ /* 0x000fe40005000000 */
[----:B------:R-:W-:Y:S01]  /*bea0*/  ISETP.GE.OR P1, PT, R9, R238, !P0 ;  /* 0x000000ee0900720c */ /* 0x000fe20004726670 */
[----:B------:R-:W-:Y:S01]  /*beb0*/  LDSM.16.MT88.4 R28, [R221+0x10000] ;  /* 0x01000000dd1c783b */ /* 0x000fe20000004200 */
[----:B------:R-:W-:Y:S02]  /*bec0*/  FMNMX.FTZ R8, R177, R6, !PT ;  /* 0x00000006b1087209 */ /* 0x000fe40007810000 */
        /* <DEDUP_REMOVED lines=38> */
[----:B------:R-:W-:Y:S01]  /*c130*/  ISETP.GT.AND P0, PT, R237, R232, PT ;  /* 0x000000e8ed00720c */ /* 0x000fe20003f04270 */
        /* <DEDUP_REMOVED lines=55> */
[----:B------:R-:W1:Y:S03]  /*c4b0*/  MUFU.EX2 R188, R188 ;  /* 0x000000bc00bc7308 */ /* 0x000e660000000800 */
        /* <DEDUP_REMOVED lines=19> */
[----:B------:R-:W3:Y:S01]  /*c5f0*/  LDSM.16.MT88.4 R144, [R224+0x12000] ;  /* 0x01200000e090783b */ /* 0x000ee20000004200 */
[----:B------:R-:W-:Y:S01]  /*c600*/  FMUL.FTZ R27, R0, R143 ;  /* 0x0000008f001b7220 */ /* 0x000fe20000410000 */
[----:B------:R-:W4:Y:S01]  /*c610*/  MUFU.EX2 R192, R192 ;  /* 0x000000c000c07308 */ /* 0x000f220000000800 */
        /* <DEDUP_REMOVED lines=10> */
[----:B------:R-:W5:Y:S03]  /*c6c0*/  MUFU.EX2 R194, R194 ;  /* 0x000000c200c27308 */ /* 0x000f660000000800 */
        /* <DEDUP_REMOVED lines=12> */
[----:B------:R-:W1:Y:S01]  /*c790*/  MUFU.EX2 R203, R203 ;  /* 0x000000cb00cb7308 */ /* 0x000e620000000800 */
[C---:B------:R-:W-:Y:S02]  /*c7a0*/  FMUL.FTZ R40, R2.reuse, R40 ;  /* 0x0000002802287220 */ /* 0x040fe40000410000 */
[----:B------:R-:W-:Y:S03]  /*c7b0*/  FMUL.FTZ R41, R2, R41 ;  /* 0x0000002902297220 */ /* 0x000fe60000410000 */
[C---:B---3--:R-:W-:Y:S03]  /*c7c0*/  HMMA.16816.F32.BF16 R36, R168.reuse, R144, R36 ;  /* 0x00000090a824723c */ /* 0x048fe60000041824 */
[C---:B------:R-:W-:Y:S01]  /*c7d0*/  FMUL.FTZ R42, R0.reuse, R42 ;  /* 0x0000002a002a7220 */ /* 0x040fe20000410000 */
[----:B------:R-:W-:Y:S01]  /*c7e0*/  MUFU.EX2 R198, R198 ;  /* 0x000000c600c67308 */ /* 0x000fe20000000800 */
[----:B------:R-:W-:Y:S02]  /*c7f0*/  FMUL.FTZ R43, R0, R43 ;  /* 0x0000002b002b7220 */ /* 0x000fe40000410000 */
[C---:B------:R-:W-:Y:S02]  /*c800*/  FMUL.FTZ R44, R2.reuse, R44 ;  /* 0x0000002c022c7220 */ /* 0x040fe40000410000 */
[----:B------:R-:W-:Y:S03]  /*c810*/  FMUL.FTZ R45, R2, R45 ;  /* 0x0000002d022d7220 */ /* 0x000fe60000410000 */
[C---:B------:R-:W-:Y:S01]  /*c820*/  HMMA.16816.F32.BF16 R40, R168.reuse, R146, R40 ;  /* 0x00000092a828723c */ /* 0x040fe20000041828 */
[----:B------:R-:W-:Y:S01]  /*c830*/  LDSM.16.MT88.4 R144, [R222+0x10800] ;  /* 0x01080000de90783b */ /* 0x000fe20000004200 */
[----:B------:R-:W3:Y:S01]  /*c840*/  MUFU.EX2 R235, R235 ;  /* 0x000000eb00eb7308 */ /* 0x000ee20000000800 */
        /* <DEDUP_REMOVED lines=22> */
[----:B------:R-:W2:Y:S01]  /*c9b0*/  MUFU.EX2 R200, R200 ;  /* 0x000000c800c87308 */ /* 0x000ea20000000800 */
        /* <DEDUP_REMOVED lines=10> */
[----:B------:R-:W2:Y:S01]  /*ca60*/  MUFU.EX2 R195, R195 ;  /* 0x000000c300c37308 */ /* 0x000ea20000000800 */
[----:B------:R-:W-:Y:S02]  /*ca70*/  FMUL.FTZ R67, R0, R67 ;  /* 0x0000004300437220 */ /* 0x000fe40000410000 */
[C---:B------:R-:W-:Y:S02]  /*ca80*/  FMUL.FTZ R68, R2.reuse, R68 ;  /* 0x0000004402447220 */ /* 0x040fe40000410000 */
[----:B------:R-:W-:Y:S03]  /*ca90*/  FMUL.FTZ R69, R2, R69 ;  /* 0x0000004502457220 */ /* 0x000fe60000410000 */
[C---:B------:R-:W-:Y:S01]  /*caa0*/  HMMA.16816.F32.BF16 R64, R168.reuse, R142, R64 ;  /* 0x0000008ea840723c */ /* 0x040fe20000041840 */
[----:B------:R-:W3:Y:S01]  /*cab0*/  LDSM.16.MT88.4 R140, [R221+0x14000] ;  /* 0x01400000dd8c783b */ /* 0x000ee20000004200 */
[----:B------:R-:W2:Y:S01]  /*cac0*/  MUFU.EX2 R201, R201 ;  /* 0x000000c900c97308 */ /* 0x000ea20000000800 */
        /* <DEDUP_REMOVED lines=86> */
[----:B----4-:R-:W-:Y:S03]  /*d030*/  F2FP.BF16.PACK_AB R133, R192, R191 ;  /* 0x000000bfc085723e */ /* 0x010fe600000010ff */
[----:B------:R-:W-:Y:S01]  /*d040*/  HMMA.16816.F32.BF16 R128, R168, R134, R128 ;  /* 0x00000086a880723c */ /* 0x000fe20000041880 */
[----:B------:R-:W-:Y:S02]  /*d050*/  LDSM.16.MT88.4 R168, [R222+0x14800] ;  /* 0x01480000dea8783b */ /* 0x000fe40000004200 */
[----:B------:R-:W-:Y:S01]  /*d060*/  MOV R2, R164 ;  /* 0x000000a400027202 */ /* 0x000fe20000000f00 */
[----:B------:R-:W-:Y:S02]  /*d070*/  FFMA.FTZ R183, R0, R251, R183 ;  /* 0x000000fb00b77223 */ /* 0x000fe400000100b7 */
        /* <DEDUP_REMOVED lines=58> */
[----:B------:R-:W-:Y:S01]  /*d420*/  HMMA.16816.F32.BF16 R128, R132, R150, R128 ;  /* 0x000000968480723c */ /* 0x000fe20000041880 */
[----:B------:R-:W4:Y:S06]  /*d430*/  LDSM.16.MT88.4 R148, [R224+0x13000] ;  /* 0x01300000e094783b */ /* 0x000f2c0000004200 */
[----:B------:R-:W-:Y:S02]  /*d440*/  F2FP.BF16.PACK_AB R132, R203, R202 ;  /* 0x000000cacb84723e */ /* 0x000fe400000010ff */
[----:B------:R-:W-:Y:S03]  /*d450*/  F2FP.BF16.PACK_AB R134, R235, R198 ;  /* 0x000000c6eb86723e */ /* 0x000fe600000010ff */
[----:B------:R-:W-:Y:S02]  /*d460*/  F2FP.BF16.PACK_AB R133, R199, R196 ;  /* 0x000000c4c785723e */ /* 0x000fe400000010ff */
[----:B------:R-:W-:Y:S07]  /*d470*/  F2FP.BF16.PACK_AB R135, R200, R197 ;  /* 0x000000c5c887723e */ /* 0x000fee00000010ff */
        /* <DEDUP_REMOVED lines=18> */
[C---:B------:R-:W-:Y:S01]  /*d5a0*/  HMMA.16816.F32.BF16 R52, R132.reuse, R160, R52 ;  /* 0x000000a08434723c */ /* 0x040fe20000041834 */
[----:B------:R5:W-:Y:S07]  /*d5b0*/  MUFU.EX2 R161, R177 ;  /* 0x000000b100a17308 */ /* 0x000bee0000000800 */
[C---:B------:R-:W-:Y:S03]  /*d5c0*/  HMMA.16816.F32.BF16 R56, R132.reuse, R162, R56 ;  /* 0x000000a28438723c */ /* 0x040fe60000041838 */
[----:B------:R-:W-:Y:S05]  /*d5d0*/  MUFU.EX2 R160, R175 ;  /* 0x000000af00a07308 */ /* 0x000fea0000000800 */
[C---:B------:R-:W-:Y:S05]  /*d5e0*/  HMMA.16816.F32.BF16 R60, R132.reuse, R168, R60 ;  /* 0x000000a8843c723c */ /* 0x040fea000004183c */
[----:B------:R1:W1:Y:S02]  /*d5f0*/  MUFU.EX2 R163, R173 ;  /* 0x000000ad00a37308 */ /* 0x0002640000000800 */
[----:B------:R-:W-:Y:S01]  /*d600*/  F2FP.BF16.PACK_AB R168, R195, R186 ;  /* 0x000000bac3a8723e */ /* 0x000fe200000010ff */
[C---:B------:R-:W-:Y:S01]  /*d610*/  HMMA.16816.F32.BF16 R64, R132.reuse, R170, R64 ;  /* 0x000000aa8440723c */ /* 0x040fe20000041840 */
[----:B-----5:R-:W-:Y:S06]  /*d620*/  LDSM.16.MT88.4 R176, [R224+0x13800] ;  /* 0x01380000e0b0783b */ /* 0x020fec0000004200 */
[----:B------:R-:W-:Y:S01]  /*d630*/  F2FP.BF16.PACK_AB R170, R252, R201 ;  /* 0x000000c9fcaa723e */ /* 0x000fe200000010ff */
[C---:B--2---:R-:W-:Y:S08]  /*d640*/  HMMA.16816.F32.BF16 R68, R132.reuse, R140, R68 ;  /* 0x0000008c8444723c */ /* 0x044ff00000041844 */
[C---:B------:R-:W-:Y:S01]  /*d650*/  HMMA.16816.F32.BF16 R72, R132.reuse, R142, R72 ;  /* 0x0000008e8448723c */ /* 0x040fe20000041848 */
[----:B------:R-:W2:Y:S07]  /*d660*/  LDSM.16.MT88.4 R140, [R224+0x17000] ;  /* 0x01700000e08c783b */ /* 0x000eae0000004200 */
[C---:B---3--:R-:W-:Y:S01]  /*d670*/  HMMA.16816.F32.BF16 R76, R132.reuse, R144, R76 ;  /* 0x00000090844c723c */ /* 0x048fe2000004184c */
[----:B-1----:R-:W-:Y:S07]  /*d680*/  LDSM.16.MT88.4 R172, [R220+0x11800] ;  /* 0x01180000dcac783b */ /* 0x002fee0000004200 */
        /* <DEDUP_REMOVED lines=12> */
[C---:B------:R-:W-:Y:S08]  /*d750*/  HMMA.16816.F32.BF16 R112, R132.reuse, R146, R112 ;  /* 0x000000928470723c */ /* 0x040ff00000041870 */
[C---:B------:R-:W-:Y:S08]  /*d760*/  HMMA.16816.F32.BF16 R116, R132.reuse, R152, R116 ;  /* 0x000000988474723c */ /* 0x040ff00000041874 */
[C---:B------:R-:W-:Y:S08]  /*d770*/  HMMA.16816.F32.BF16 R120, R132.reuse, R154, R120 ;  /* 0x0000009a8478723c */ /* 0x040ff00000041878 */
[C---:B------:R-:W-:Y:S08]  /*d780*/  HMMA.16816.F32.BF16 R124, R132.reuse, R156, R124 ;  /* 0x0000009c847c723c */ /* 0x040ff0000004187c */
[----:B------:R-:W-:Y:S07]  /*d790*/  HMMA.16816.F32.BF16 R128, R132, R158, R128 ;  /* 0x0000009e8480723c */ /* 0x000fee0000041880 */
[----:B------:R-:W-:Y:S02]  /*d7a0*/  MOV R133, R163 ;  /* 0x000000a300857202 */ /* 0x000fe40000000f00 */
[----:B------:R-:W-:Y:S03]  /*d7b0*/  MOV R134, R160 ;  /* 0x000000a000867202 */ /* 0x000fe60000000f00 */
[----:B------:R-:W-:Y:S02]  /*d7c0*/  MOV R135, R161 ;  /* 0x000000a100877202 */ /* 0x000fe40000000f00 */
[----:B------:R-:W-:Y:S02]  /*d7d0*/  F2FP.BF16.PACK_AB R171, R165, R133 ;  /* 0x00000085a5ab723e */ /* 0x000fe400000010ff */
[----:B------:R-:W-:Y:S07]  /*d7e0*/  F2FP.BF16.PACK_AB R169, R134, R135 ;  /* 0x0000008786a9723e */ /* 0x000fee00000010ff */
[C---:B---3--:R-:W-:Y:S01]  /*d7f0*/  HMMA.16816.F32.BF16 R160, R168.reuse, R136, R4 ;  /* 0x00000088a8a0723c */ /* 0x048fe20000041804 */
[----:B------:R-:W1:Y:S07]  /*d800*/  LDSM.16.MT88.4 R4, [R222+0x13800] ;  /* 0x01380000de04783b */ /* 0x000e6e0000004200 */
[C---:B------:R-:W-:Y:S01]  /*d810*/  HMMA.16816.F32.BF16 R156, R168.reuse, R138, R8 ;  /* 0x0000008aa89c723c */ /* 0x040fe20000041808 */
[----:B------:R-:W3:Y:S07]  /*d820*/  LDSM.16.MT88.4 R8, [R221+0x13800] ;  /* 0x01380000dd08783b */ /* 0x000eee0000004200 */
[C---:B----4-:R-:W-:Y:S01]  /*d830*/  HMMA.16816.F32.BF16 R152, R168.reuse, R148, R12 ;  /* 0x00000094a898723c */ /* 0x050fe2000004180c */
[----:B------:R-:W4:Y:S07]  /*d840*/  LDSM.16.MT88.4 R12, [R220+0x13800] ;  /* 0x01380000dc0c783b */ /* 0x000f2e0000004200 */
[C---:B------:R-:W-:Y:S01]  /*d850*/  HMMA.16816.F32.BF16 R148, R168.reuse, R150, R16 ;  /* 0x00000096a894723c */ /* 0x040fe20000041810 */
[----:B------:R-:W5:Y:S07]  /*d860*/  LDSM.16.MT88.4 R16, [R224+0x15800] ;  /* 0x01580000e010783b */ /* 0x000f6e0000004200 */
[C---:B--2---:R-:W-:Y:S07]  /*d870*/  HMMA.16816.F32.BF16 R144, R168.reuse, R140, R20 ;  /* 0x0000008ca890723c */ /* 0x044fee0000041814 */
[----:B------:R-:W-:Y:S01]  /*d880*/  MOV R23, R133 ;  /* 0x0000008500177202 */ /* 0x000fe20000000f00 */
[C---:B------:R-:W-:Y:S01]  /*d890*/  HMMA.16816.F32.BF16 R140, R168.reuse, R142, R24 ;  /* 0x0000008ea88c723c */ /* 0x040fe20000041818 */
[----:B------:R-:W-:Y:S07]  /*d8a0*/  LDSM.16.MT88.4 R24, [R221+0x15800] ;  /* 0x01580000dd18783b */ /* 0x000fee0000004200 */
[C---:B------:R-:W-:Y:S01]  /*d8b0*/  HMMA.16816.F32.BF16 R136, R168.reuse, R172, R28 ;  /* 0x000000aca888723c */ /* 0x040fe2000004181c */
[----:B------:R-:W-:Y:S06]  /*d8c0*/  LDSM.16.MT88.4 R28, [R220+0x15800] ;  /* 0x01580000dc1c783b */ /* 0x000fec0000004200 */
[----:B------:R-:W-:Y:S02]  /*d8d0*/  MOV R172, R134 ;  /* 0x0000008600ac7202 */ /* 0x000fe40000000f00 */
[----:B------:R-:W-:Y:S02]  /*d8e0*/  MOV R173, R135 ;  /* 0x0000008700ad7202 */ /* 0x000fe40000000f00 */
[C---:B------:R-:W-:Y:S07]  /*d8f0*/  HMMA.16816.F32.BF16 R132, R168.reuse, R174, R32 ;  /* 0x000000aea884723c */ /* 0x040fee0000041820 */
[----:B------:R-:W-:Y:S01]  /*d900*/  MOV R35, R23 ;  /* 0x0000001700237202 */ /* 0x000fe20000000f00 */
[C---:B------:R-:W-:Y:S01]  /*d910*/  HMMA.16816.F32.BF16 R36, R168.reuse, R176, R36 ;  /* 0x000000b0a824723c */ /* 0x040fe20000041824 */
[----:B------:R-:W2:Y:S06]  /*d920*/  LDSM.16.MT88.4 R20, [R222+0x15800] ;  /* 0x01580000de14783b */ /* 0x000eac0000004200 */
[----:B------:R-:W-:Y:S01]  /*d930*/  MOV R177, R35 ;  /* 0x0000002300b17202 */ /* 0x000fe20000000f00 */
[C---:B------:R-:W-:Y:S01]  /*d940*/  HMMA.16816.F32.BF16 R40, R168.reuse, R178, R40 ;  /* 0x000000b2a828723c */ /* 0x040fe20000041828 */
[----:B------:R-:W2:Y:S03]  /*d950*/  LDSM.16.MT88.4 R32, [R224+0x17800] ;  /* 0x01780000e020783b */ /* 0x000ea60000004200 */
[----:B------:R-:W-:Y:S03]  /*d960*/  MOV R176, R172 ;  /* 0x000000ac00b07202 */ /* 0x000fe60000000f00 */
[----:B------:R-:W-:Y:S01]  /*d970*/  MOV R179, R173 ;  /* 0x000000ad00b37202 */ /* 0x000fe20000000f00 */
[C---:B-1----:R-:W-:Y:S01]  /*d980*/  HMMA.16816.F32.BF16 R44, R168.reuse, R4, R44 ;  /* 0x00000004a82c723c */ /* 0x042fe2000004182c */
[----:B------:R-:W1:Y:S07]  /*d990*/  LDSM.16.MT88.4 R172, [R222+0x17800] ;  /* 0x01780000deac783b */ /* 0x000e6e0000004200 */
[C---:B------:R-:W-:Y:S01]  /*d9a0*/  HMMA.16816.F32.BF16 R48, R168.reuse, R6, R48 ;  /* 0x00000006a830723c */ /* 0x040fe20000041830 */
[----:B------:R-:W1:Y:S07]  /*d9b0*/  LDSM.16.MT88.4 R4, [R221+0x17800] ;  /* 0x01780000dd04783b */ /* 0x000e6e0000004200 */
[C---:B---3--:R-:W-:Y:S08]  /*d9c0*/  HMMA.16816.F32.BF16 R52, R168.reuse, R8, R52 ;  /* 0x00000008a834723c */ /* 0x048ff00000041834 */
[C---:B------:R-:W-:Y:S01]  /*d9d0*/  HMMA.16816.F32.BF16 R56, R168.reuse, R10, R56 ;  /* 0x0000000aa838723c */ /* 0x040fe20000041838 */
[----:B------:R-:W3:Y:S07]  /*d9e0*/  LDSM.16.MT88.4 R8, [R220+0x17800] ;  /* 0x01780000dc08783b */ /* 0x000eee0000004200 */
[C---:B----4-:R-:W-:Y:S07]  /*d9f0*/  HMMA.16816.F32.BF16 R60, R168.reuse, R12, R60 ;  /* 0x0000000ca83c723c */ /* 0x050fee000004183c */
[----:B------:R-:W-:Y:S01]  /*da00*/  FADD.FTZ R13, R193, R192 ;  /* 0x000000c0c10d7221 */ /* 0x000fe20000010000 */
[C---:B------:R-:W-:Y:S04]  /*da10*/  HMMA.16816.F32.BF16 R64, R168.reuse, R14, R64 ;  /* 0x0000000ea840723c */ /* 0x040fe80000041840 */
[----:B------:R-:W-:Y:S04]  /*da20*/  FADD.FTZ R13, R194, R13 ;  /* 0x0000000dc20d7221 */ /* 0x000fe80000010000 */
[C---:B-----5:R-:W-:Y:S04]  /*da30*/  HMMA.16816.F32.BF16 R68, R168.reuse, R16, R68 ;  /* 0x00000010a844723c */ /* 0x060fe80000041844 */
[----:B------:R-:W-:Y:S04]  /*da40*/  FADD.FTZ R0, R196, R13 ;  /* 0x0000000dc4007221 */ /* 0x000fe80000010000 */
[C---:B------:R-:W-:Y:S04]  /*da50*/  HMMA.16816.F32.BF16 R72, R168.reuse, R18, R72 ;  /* 0x00000012a848723c */ /* 0x040fe80000041848 */
[----:B------:R-:W-:Y:S04]  /*da60*/  FADD.FTZ R0, R199, R0 ;  /* 0x00000000c7007221 */ /* 0x000fe80000010000 */
[C---:B--2---:R-:W-:Y:S04]  /*da70*/  HMMA.16816.F32.BF16 R76, R168.reuse, R20, R76 ;  /* 0x00000014a84c723c */ /* 0x044fe8000004184c */
[----:B------:R-:W-:Y:S01]  /*da80*/  FADD.FTZ R197, R197, R0 ;  /* 0x00000000c5c57221 */ /* 0x000fe20000010000 */
[----:B------:R-:W-:Y:S03]  /*da90*/  MOV R0, R3 ;  /* 0x0000000300007202 */ /* 0x000fe60000000f00 */
[C---:B------:R-:W-:Y:S04]  /*daa0*/  HMMA.16816.F32.BF16 R80, R168.reuse, R22, R80 ;  /* 0x00000016a850723c */ /* 0x040fe80000041850 */
[----:B------:R-:W-:Y:S04]  /*dab0*/  FADD.FTZ R200, R200, R197 ;  /* 0x000000c5c8c87221 */ /* 0x000fe80000010000 */
        /* <DEDUP_REMOVED lines=8> */
[C---:B------:R-:W-:Y:S08]  /*db40*/  HMMA.16816.F32.BF16 R100, R168.reuse, R32, R100 ;  /* 0x00000020a864723c */ /* 0x040ff00000041864 */
[C---:B------:R-:W-:Y:S08]  /*db50*/  HMMA.16816.F32.BF16 R104, R168.reuse, R34, R104 ;  /* 0x00000022a868723c */ /* 0x040ff00000041868 */
[C---:B-1----:R-:W-:Y:S08]  /*db60*/  HMMA.16816.F32.BF16 R108, R168.reuse, R172, R108 ;  /* 0x000000aca86c723c */ /* 0x042ff0000004186c */
[C---:B------:R-:W-:Y:S08]  /*db70*/  HMMA.16816.F32.BF16 R112, R168.reuse, R174, R112 ;  /* 0x000000aea870723c */ /* 0x040ff00000041870 */
[C---:B------:R-:W-:Y:S07]  /*db80*/  HMMA.16816.F32.BF16 R116, R168.reuse, R4, R116 ;  /* 0x00000004a874723c */ /* 0x040fee0000041874 */
        /* <DEDUP_REMOVED lines=14> */
.L_x_7609:
[----:B------:R-:W1:Y:S01]  /*dc70*/  SHFL.BFLY PT, R0, R251, 0x2, 0x1f ;  /* 0x0c401f00fb007f89 */ /* 0x000e6200000e0000 */
[----:B------:R-:W-:Y:S01]  /*dc80*/  MOV R7, 0x3f800000 ;  /* 0x3f80000000077802 */ /* 0x000fe20000000f00 */
[----:B------:R-:W-:Y:S01]  /*dc90*/  BSSY B0, `(.L_x_7614) ;  /* 0x000014a000007945 */ /* 0x000fe20003800000 */
[----:B------:R-:W-:Y:S01]  /*dca0*/  MOV R6, 0x3f800000 ;  /* 0x3f80000000067802 */ /* 0x000fe20000000f00 */
[----:B------:R-:W2:Y:S04]  /*dcb0*/  SHFL.BFLY PT, R11, R250, 0x2, 0x1f ;  /* 0x0c401f00fa0b7f89 */ /* 0x000ea800000e0000 */
[----:B------:R-:W-:Y:S01]  /*dcc0*/  BAR.SYNC.DEFER_BLOCKING 0x0 ;  /* 0x0000000000007b1d */ /* 0x000fe20000010000 */
[----:B-1----:R-:W-:-:S05]  /*dcd0*/  FADD.FTZ R5, R0, R251 ;  /* 0x000000fb00057221 */ /* 0x002fca0000010000 */
[----:B------:R-:W1:Y:S01]  /*dce0*/  S2R R0, SR_TID.X ;  /* 0x0000000000007919 */ /* 0x000e620000002100 */
[----:B--2---:R-:W-:-:S03]  /*dcf0*/  FADD.FTZ R11, R11, R250 ;  /* 0x000000fa0b0b7221 */ /* 0x004fc60000010000 */
[----:B------:R-:W2:Y:S04]  /*dd00*/  SHFL.BFLY PT, R2, R5, 0x1, 0x1f ;  /* 0x0c201f0005027f89 */ /* 0x000ea800000e0000 */
[----:B------:R-:W3:Y:S01]  /*dd10*/  SHFL.BFLY PT, R4, R11, 0x1, 0x1f ;  /* 0x0c201f000b047f89 */ /* 0x000ee200000e0000 */
[----:B-1----:R-:W-:-:S04]  /*dd20*/  SHF.R.S32.HI R9, RZ, 0x1f, R0 ;  /* 0x0000001fff097819 */ /* 0x002fc80000011400 */
        /* <DEDUP_REMOVED lines=13> */
[----:B------:R-:W-:Y:S01]  /*de00*/  IADD3 R14, -R17, R0, RZ ;  /* 0x00000000110e7210 */ /* 0x000fe20007ffe1ff */
[----:B------:R-:W2:Y:S01]  /*de10*/  @P3 MUFU.RCP R6, R2 ;  /* 0x0000000200063308 */ /* 0x000ea20000001000 */
[----:B------:R-:W-:-:S02]  /*de20*/  LOP3.LUT R16, R5, 0x1, RZ, 0xc0, !PT ;  /* 0x0000000105107812 */ /* 0x000fc400078ec0ff */
[----:B------:R-:W-:Y:S02]  /*de30*/  SHF.L.U32 R19, R5, 0x6, RZ ;  /* 0x0000000605137819 */ /* 0x000fe400000006ff */
[----:B------:R-:W-:Y:S02]  /*de40*/  ISETP.NE.U32.AND P0, PT, R16, 0x1, PT ;  /* 0x000000011000780c */ /* 0x000fe40003f05070 */
[----:B------:R-:W-:Y:S01]  /*de50*/  LOP3.LUT R19, R19, 0x1c0, RZ, 0xc0, !PT ;  /* 0x000001c013137812 */ /* 0x000fe200078ec0ff */
[----:B------:R-:W3:Y:S01]  /*de60*/  @P4 MUFU.RCP R7, R4 ;  /* 0x0000000400074308 */ /* 0x000ee20000001000 */
[----:B------:R-:W-:Y:S02]  /*de70*/  R2P PR, R5, 0x6 ;  /* 0x0000000605007804 */ /* 0x000fe40000000000 */
[----:B------:R-:W-:Y:S01]  /*de80*/  LEA.HI R19, R19, R19, RZ, 0x1d ;  /* 0x0000001313137211 */ /* 0x000fe200078fe8ff */
[----:B--2---:R-:W-:-:S04]  /*de90*/  FMUL.FTZ R163, R6, R163 ;  /* 0x000000a306a37220 */ /* 0x004fc80000410000 */
[----:B------:R-:W2:Y:S01]  /*dea0*/  @P4 MUFU.LG2 R4, R4 ;  /* 0x0000000400044308 */ /* 0x000ea20000000c00 */
[C---:B------:R-:W-:Y:S02]  /*deb0*/  FMUL.FTZ R162, R6.reuse, R162 ;  /* 0x000000a206a27220 */ /* 0x040fe40000410000 */
[C---:B------:R-:W-:Y:S01]  /*dec0*/  FMUL.FTZ R159, R6.reuse, R159 ;  /* 0x0000009f069f7220 */ /* 0x040fe20000410000 */
[----:B-1----:R-:W-:Y:S01]  /*ded0*/  SHF.R.S32.HI R11, RZ, 0x1f, R10 ;  /* 0x0000001fff0b7819 */ /* 0x002fe2000001140a */
[----:B------:R-:W-:Y:S02]  /*dee0*/  FMUL.FTZ R158, R6, R158 ;  /* 0x0000009e069e7220 */ /* 0x000fe40000410000 */
[----:B---3--:R-:W-:Y:S01]  /*def0*/  FMUL.FTZ R160, R7, R160 ;  /* 0x000000a007a07220 */ /* 0x008fe20000410000 */
[-C--:B------:R-:W-:Y:S01]  /*df00*/  LEA.HI R13, R11, R10.reuse, RZ, 0x4 ;  /* 0x0000000a0b0d7211 */ /* 0x080fe200078f20ff */
[----:B------:R-:W-:Y:S01]  /*df10*/  FMUL.FTZ R161, R7, R161 ;  /* 0x000000a107a17220 */ /* 0x000fe20000410000 */
[----:B------:R-:W-:Y:S01]  /*df20*/  LEA.HI R11, R11, R10, RZ, 0x5 ;  /* 0x0000000a0b0b7211 */ /* 0x000fe200078f28ff */
[----:B------:R-:W-:Y:S01]  /*df30*/  FMUL.FTZ R156, R7, R156 ;  /* 0x0000009c079c7220 */ /* 0x000fe20000410000 */
[----:B------:R-:W-:Y:S01]  /*df40*/  LOP3.LUT R15, R13, 0xfffffff0, RZ, 0xc0, !PT ;  /* 0xfffffff00d0f7812 */ /* 0x000fe200078ec0ff */
[C---:B------:R-:W-:Y:S01]  /*df50*/  FMUL.FTZ R157, R7.reuse, R157 ;  /* 0x0000009d079d7220 */ /* 0x040fe20000410000 */
[----:B------:R-:W-:Y:S01]  /*df60*/  SHF.R.S32.HI R12, RZ, 0x4, R13 ;  /* 0x00000004ff0c7819 */ /* 0x000fe2000001140d */
[----:B------:R-:W-:Y:S01]  /*df70*/  FMUL.FTZ R152, R7, R152 ;  /* 0x0000009807987220 */ /* 0x000fe20000410000 */
[----:B------:R-:W-:Y:S01]  /*df80*/  IADD3 R8, -R15, R10, RZ ;  /* 0x0000000a0f087210 */ /* 0x000fe20007ffe1ff */
[----:B------:R-:W-:Y:S01]  /*df90*/  FMUL.FTZ R153, R7, R153 ;  /* 0x0000009907997220 */ /* 0x000fe20000410000 */
[----:B------:R-:W-:Y:S01]  /*dfa0*/  SHF.L.U32 R15, R12, 0x6, RZ ;  /* 0x000000060c0f7819 */ /* 0x000fe200000006ff */
[----:B------:R-:W-:Y:S01]  /*dfb0*/  FMUL.FTZ R155, R6, R155 ;  /* 0x0000009b069b7220 */ /* 0x000fe20000410000 */
[----:B------:R-:W-:Y:S01]  /*dfc0*/  LEA.HI R17, R8, R8, RZ, 0x1 ;  /* 0x0000000808117211 */ /* 0x000fe200078f08ff */
[C---:B------:R-:W-:Y:S01]  /*dfd0*/  FMUL.FTZ R154, R6.reuse, R154 ;  /* 0x0000009a069a7220 */ /* 0x040fe20000410000 */
[----:B------:R-:W-:Y:S01]  /*dfe0*/  LOP3.LUT R15, R15, 0x1c0, RZ, 0xc0, !PT ;  /* 0x000001c00f0f7812 */ /* 0x000fe200078ec0ff */
[----:B------:R-:W-:Y:S01]  /*dff0*/  FMUL.FTZ R148, R7, R148 ;  /* 0x0000009407947220 */ /* 0x000fe20000410000 */
[----:B------:R-:W-:Y:S01]  /*e000*/  SHF.L.U32 R16, R17, 0x2, RZ ;  /* 0x0000000211107819 */ /* 0x000fe200000006ff */
[----:B------:R-:W-:Y:S01]  /*e010*/  FMUL.FTZ R149, R7, R149 ;  /* 0x0000009507957220 */ /* 0x000fe20000410000 */
[----:B------:R-:W-:Y:S01]  /*e020*/  SHF.R.S32.HI R13, RZ, 0x5, R9 ;  /* 0x00000005ff0d7819 */ /* 0x000fe20000011409 */
[C---:B------:R-:W-:Y:S01]  /*e030*/  FMUL.FTZ R151, R6.reuse, R151 ;  /* 0x0000009706977220 */ /* 0x040fe20000410000 */
[----:B------:R-:W-:Y:S01]  /*e040*/  LOP3.LUT R16, R15, 0x38, R16, 0xf8, !PT ;  /* 0x000000380f107812 */ /* 0x000fe200078ef810 */
[C---:B------:R-:W-:Y:S01]  /*e050*/  FMUL.FTZ R150, R6.reuse, R150 ;  /* 0x0000009606967220 */ /* 0x040fe20000410000 */
[----:B------:R-:W-:Y:S01]  /*e060*/  LEA R14, R13, R14, 0x9 ;  /* 0x0000000e0d0e7211 */ /* 0x000fe200078e48ff */
[C---:B------:R-:W-:Y:S01]  /*e070*/  FMUL.FTZ R144, R7.reuse, R144 ;  /* 0x0000009007907220 */ /* 0x040fe20000410000 */
[----:B------:R-:W-:Y:S01]  /*e080*/  SHF.R.U32.HI R15, RZ, 0x3, R15 ;  /* 0x00000003ff0f7819 */ /* 0x000fe2000001160f */
[----:B------:R-:W-:Y:S01]  /*e090*/  FMUL.FTZ R145, R7, R145 ;  /* 0x0000009107917220 */ /* 0x000fe20000410000 */
[----:B------:R-:W-:Y:S01]  /*e0a0*/  LOP3.LUT R17, R17, 0xffffffe, RZ, 0xc0, !PT ;  /* 0x0ffffffe11117812 */ /* 0x000fe200078ec0ff */
[----:B------:R-:W-:Y:S01]  /*e0b0*/  FMUL.FTZ R147, R6, R147 ;  /* 0x0000009306937220 */ /* 0x000fe20000410000 */
[----:B------:R-:W-:Y:S01]  /*e0c0*/  LEA R14, R14, R19, 0x1 ;  /* 0x000000130e0e7211 */ /* 0x000fe200078e08ff */
[----:B------:R-:W-:Y:S01]  /*e0d0*/  FMUL.FTZ R146, R6, R146 ;  /* 0x0000009206927220 */ /* 0x000fe20000410000 */
[----:B------:R-:W-:Y:S01]  /*e0e0*/  LOP3.LUT R15, R16, R15, RZ, 0x3c, !PT ;  /* 0x0000000f100f7212 */ /* 0x000fe200078e3cff */
[C---:B------:R-:W-:Y:S01]  /*e0f0*/  FMUL.FTZ R140, R7.reuse, R140 ;  /* 0x0000008c078c7220 */ /* 0x040fe20000410000 */
[----:B------:R-:W-:Y:S01]  /*e100*/  IADD3 R16, R8, -R17, RZ ;  /* 0x8000001108107210 */ /* 0x000fe20007ffe0ff */
[C---:B------:R-:W-:Y:S01]  /*e110*/  FMUL.FTZ R141, R7.reuse, R141 ;  /* 0x0000008d078d7220 */ /* 0x040fe20000410000 */
[----:B------:R-:W-:Y:S01]  /*e120*/  STS.64 [R14.X4], R160 ;  /* 0x000000a00e007388 */ /* 0x000fe20000004a00 */
[----:B------:R-:W-:Y:S01]  /*e130*/  FMUL.FTZ R143, R6, R143 ;  /* 0x0000008f068f7220 */ /* 0x000fe20000410000 */
[----:B------:R-:W-:Y:S01]  /*e140*/  LEA R5, R16, R15, 0x2 ;  /* 0x0000000f10057211 */ /* 0x000fe200078e10ff */
[C---:B------:R-:W-:Y:S01]  /*e150*/  FMUL.FTZ R142, R6.reuse, R142 ;  /* 0x0000008e068e7220 */ /* 0x040fe20000410000 */
[----:B------:R-:W-:Y:S01]  /*e160*/  MOV R15, 0x80 ;  /* 0x00000080000f7802 */ /* 0x000fe20000000f00 */
[C---:B------:R-:W-:Y:S01]  /*e170*/  FMUL.FTZ R136, R7.reuse, R136 ;  /* 0x0000008807887220 */ /* 0x040fe20000410000 */
[----:B------:R-:W-:Y:S01]  /*e180*/  STS.64 [R14.X4+0x800], R162 ;  /* 0x000800a20e007388 */ /* 0x000fe20000004a00 */
[----:B------:R-:W-:Y:S01]  /*e190*/  FMUL.FTZ R137, R7, R137 ;  /* 0x0000008907897220 */ /* 0x000fe20000410000 */
[----:B------:R-:W-:Y:S01]  /*e1a0*/  SEL R15, R15, 0xffffff80, !P2 ;  /* 0xffffff800f0f7807 */ /* 0x000fe20005000000 */
[C---:B------:R-:W-:Y:S01]  /*e1b0*/  FMUL.FTZ R139, R6.reuse, R139 ;  /* 0x0000008b068b7220 */ /* 0x040fe20000410000 */
[----:B------:R-:W-:Y:S01]  /*e1c0*/  LOP3.LUT R9, R9, 0xffffffe0, RZ, 0xc0, !PT ;  /* 0xffffffe009097812 */ /* 0x000fe200078ec0ff */
        /* <DEDUP_REMOVED lines=8> */
[----:B------:R-:W-:-:S02]  /*e250*/  FMUL.FTZ R134, R6, R134 ;  /* 0x0000008606867220 */ /* 0x000fc40000410000 */
[C---:B------:R-:W-:Y:S01]  /*e260*/  FMUL.FTZ R36, R7.reuse, R36 ;  /* 0x0000002407247220 */ /* 0x040fe20000410000 */
[----:B------:R-:W-:Y:S01]  /*e270*/  SHF.R.S32.HI R0, RZ, 0x1f, R11 ;  /* 0x0000001fff007819 */ /* 0x000fe2000001140b */
[C---:B------:R-:W-:Y:S02]  /*e280*/  FMUL.FTZ R37, R7.reuse, R37 ;  /* 0x0000002507257220 */ /* 0x040fe40000410000 */
[----:B------:R-:W-:Y:S01]  /*e290*/  FMUL.FTZ R39, R6, R39 ;  /* 0x0000002706277220 */ /* 0x000fe20000410000 */
[----:B------:R-:W-:Y:S01]  /*e2a0*/  LEA.HI R0, R0, R11, RZ, 0x2 ;  /* 0x0000000b00007211 */ /* 0x000fe200078f10ff */
        /* <DEDUP_REMOVED lines=90> */
[----:B------:R-:W-:Y:S01]  /*e850*/  FMUL.FTZ R129, R7, R129 ;  /* 0x0000008107817220 */ /* 0x000fe20000410000 */
[----:B------:R-:W-:Y:S01]  /*e860*/  MOV R7, 0x40 ;  /* 0x0000004000077802 */ /* 0x000fe20000000f00 */
[C---:B------:R-:W-:Y:S02]  /*e870*/  FMUL.FTZ R131, R6.reuse, R131 ;  /* 0x0000008306837220 */ /* 0x040fe40000410000 */
[----:B------:R-:W-:Y:S01]  /*e880*/  FMUL.FTZ R130, R6, R130 ;  /* 0x0000008206827220 */ /* 0x000fe20000410000 */
[----:B------:R-:W-:Y:S01]  /*e890*/  SHF.L.U32 R6, R14, 0x2, RZ ;  /* 0x000000020e067819 */ /* 0x000fe200000006ff */
[----:B--2---:R-:W-:Y:S01]  /*e8a0*/  @P4 FMUL.FTZ R11, R4, 0.69314718246459960938 ;  /* 0x3f317218040b4820 */ /* 0x004fe20000410000 */
[----:B------:R-:W-:Y:S01]  /*e8b0*/  SEL R7, R7, 0xffffffc0, !P1 ;  /* 0xffffffc007077807 */ /* 0x000fe20004800000 */
[----:B-1----:R-:W-:Y:S01]  /*e8c0*/  @P3 FMUL.FTZ R2, R2, 0.69314718246459960938 ;  /* 0x3f31721802023820 */ /* 0x002fe20000410000 */
[----:B------:R-:W-:-:S02]  /*e8d0*/  IADD3 R17, R6, -0x20, RZ ;  /* 0xffffffe006117810 */ /* 0x000fc40007ffe0ff */
[C---:B------:R-:W-:Y:S02]  /*e8e0*/  @P0 IADD3 R17, R6.reuse, 0x20, RZ ;  /* 0x0000002006110810 */ /* 0x040fe40007ffe0ff */
[C---:B------:R-:W-:Y:S02]  /*e8f0*/  IADD3 R16, R6.reuse, R7, RZ ;  /* 0x0000000706107210 */ /* 0x040fe40007ffe0ff */
[----:B------:R-:W-:Y:S01]  /*e900*/  IADD3 R18, R7, R17, RZ ;  /* 0x0000001107127210 */ /* 0x000fe20007ffe0ff */
[----:B------:R-:W-:Y:S01]  /*e910*/  STS.64 [R17], R156 ;  /* 0x0000009c11007388 */ /* 0x000fe20000000a00 */
[----:B------:R-:W-:Y:S02]  /*e920*/  IADD3 R19, R6, R15, RZ ;  /* 0x0000000f06137210 */ /* 0x000fe40007ffe0ff */
[----:B------:R-:W-:Y:S01]  /*e930*/  IADD3 R20, R15, R17, RZ ;  /* 0x000000110f147210 */ /* 0x000fe20007ffe0ff */
[----:B------:R-:W-:Y:S01]  /*e940*/  STS.64 [R17+0x800], R158 ;  /* 0x0008009e11007388 */ /* 0x000fe20000000a00 */
[----:B------:R-:W-:-:S02]  /*e950*/  IADD3 R21, R16, R15, RZ ;  /* 0x0000000f10157210 */ /* 0x000fc40007ffe0ff */
[----:B------:R-:W-:Y:S01]  /*e960*/  IADD3 R15, R18, R15, RZ ;  /* 0x0000000f120f7210 */ /* 0x000fe20007ffe0ff */
[----:B------:R-:W-:Y:S01]  /*e970*/  STS.64 [R16], R152 ;  /* 0x0000009810007388 */ /* 0x000fe20000000a00 */
[----:B------:R-:W-:Y:S02]  /*e980*/  LOP3.LUT P0, RZ, R9, 0x3, RZ, 0xc0, !PT ;  /* 0x0000000309ff7812 */ /* 0x000fe4000780c0ff */
[----:B------:R-:W-:Y:S01]  /*e990*/  MOV R9, 0xff800000 ;  /* 0xff80000000097802 */ /* 0x000fe20000000f00 */
[----:B------:R-:W-:Y:S01]  /*e9a0*/  STS.64 [R16+0x800], R154 ;  /* 0x0008009a10007388 */ /* 0x000fe20000000a00 */
[----:B------:R-:W-:-:S03]  /*e9b0*/  @P3 FFMA.FTZ R9, R3, c[0x0][0x238], R2 ;  /* 0x00008e0003093a23 */ /* 0x000fc60000010002 */
        /* <DEDUP_REMOVED lines=44> */
[----:B------:R-:W2:Y:S04]  /*ec80*/  S2R R6, SR_CTAID.Z ;  /* 0x0000000000067919 */ /* 0x000ea80000002700 */
[----:B------:R-:W3:Y:S04]  /*ec90*/  S2R R7, SR_CTAID.Y ;  /* 0x0000000000077919 */ /* 0x000ee80000002600 */
[----:B------:R-:W-:Y:S04]  /*eca0*/  STS.64 [R17+0xc000], R104 ;  /* 0x00c0006811007388 */ /* 0x000fe80000000a00 */
[----:B------:R-:W-:Y:S04]  /*ecb0*/  STS.64 [R17+0xc800], R106 ;  /* 0x00c8006a11007388 */ /* 0x000fe80000000a00 */
[----:B------:R-:W-:Y:S04]  /*ecc0*/  STS.64 [R16+0xc000], R108 ;  /* 0x00c0006c10007388 */ /* 0x000fe80000000a00 */
[----:B------:R-:W-:Y:S04]  /*ecd0*/  STS.64 [R16+0xc800], R110 ;  /* 0x00c8006e10007388 */ /* 0x000fe80000000a00 */
[----:B------:R-:W-:Y:S04]  /*ece0*/  STS.64 [R18+0xc000], R112 ;  /* 0x00c0007012007388 */ /* 0x000fe80000000a00 */
[----:B------:R-:W-:Y:S01]  /*ecf0*/  STS.64 [R18+0xc800], R114 ;  /* 0x00c8007212007388 */ /* 0x000fe20000000a00 */
[----:B---3--:R-:W-:-:S03]  /*ed00*/  IMAD R7, R7, c[0x0][0x210], R236 ;  /* 0x0000840007077a24 */ /* 0x008fc600078e02ec */
[----:B------:R-:W-:Y:S04]  /*ed10*/  STS.64 [R19+0xc000], R116 ;  /* 0x00c0007413007388 */ /* 0x000fe80000000a00 */
[----:B------:R-:W-:Y:S04]  /*ed20*/  STS.64 [R19+0xc800], R118 ;  /* 0x00c8007613007388 */ /* 0x000fe80000000a00 */
[----:B------:R-:W-:Y:S04]  /*ed30*/  STS.64 [R20+0xc000], R120 ;  /* 0x00c0007814007388 */ /* 0x000fe80000000a00 */
[----:B------:R-:W-:Y:S04]  /*ed40*/  STS.64 [R20+0xc800], R122 ;  /* 0x00c8007a14007388 */ /* 0x000fe80000000a00 */
[----:B-1----:R-:W1:Y:S04]  /*ed50*/  S2R R14, SR_CTAID.X ;  /* 0x00000000000e7919 */ /* 0x002e680000002500 */
[----:B------:R-:W-:Y:S04]  /*ed60*/  STS.64 [R21+0xc000], R124 ;  /* 0x00c0007c15007388 */ /* 0x000fe80000000a00 */
[----:B------:R-:W-:Y:S04]  /*ed70*/  STS.64 [R21+0xc800], R126 ;  /* 0x00c8007e15007388 */ /* 0x000fe80000000a00 */
[----:B------:R3:W-:Y:S04]  /*ed80*/  STS.64 [R15+0xc000], R128 ;  /* 0x00c000800f007388 */ /* 0x0007e80000000a00 */
[----:B------:R4:W-:Y:S04]  /*ed90*/  STS.64 [R15+0xc800], R130 ;  /* 0x00c800820f007388 */ /* 0x0009e80000000a00 */
[----:B------:R-:W-:Y:S01]  /*eda0*/  BAR.SYNC.DEFER_BLOCKING 0x0 ;  /* 0x0000000000007b1d */ /* 0x000fe20000010000 */
[----:B---3--:R-:W-:-:S02]  /*edb0*/  SHF.R.S32.HI R128, RZ, 0x1f, R13 ;  /* 0x0000001fff807819 */ /* 0x008fc4000001140d */
[----:B----4-:R-:W-:-:S03]  /*edc0*/  IADD3 R15, -R236, RZ, RZ ;  /* 0x000000ffec0f7210 */ /* 0x010fc60007ffe1ff */
[----:B------:R-:W3:Y:S01]  /*edd0*/  LDS.128 R144, [R5.X4] ;  /* 0x0000000005907984 */ /* 0x000ee20000004c00 */
[----:B------:R-:W-:Y:S01]  /*ede0*/  LEA.HI R128, R128, R13, RZ, 0x2 ;  /* 0x0000000d80807211 */ /* 0x000fe200078f10ff */
[----:B--2---:R-:W-:-:S03]  /*edf0*/  IMAD R6, R15, c[0x0][0x1c0], R6 ;  /* 0x000070000f067a24 */ /* 0x004fc600078e0206 */
[----:B------:R-:W-:Y:S01]  /*ee00*/  LOP3.LUT R128, R128, 0xffffffc, RZ, 0xc0, !PT ;  /* 0x0ffffffc80807812 */ /* 0x000fe200078ec0ff */
[----:B------:R-:W2:Y:S01]  /*ee10*/  LDS.128 R140, [R5.X4+0x800] ;  /* 0x00080000058c7984 */ /* 0x000ea20000004c00 */
[----:B------:R-:W-:Y:S02]  /*ee20*/  IMAD R6, R7, c[0x0][0x1c0], R6 ;  /* 0x0000700007067a24 */ /* 0x000fe400078e0206 */
[----:B------:R-:W-:Y:S01]  /*ee30*/  IADD3 R128, R13, -R128, RZ ;  /* 0x800000800d807210 */ /* 0x000fe20007ffe0ff */
[----:B------:R-:W4:Y:S01]  /*ee40*/  LDS.128 R136, [R5.X4+0x1000] ;  /* 0x0010000005887984 */ /* 0x000f220000004c00 */
[----:B-1----:R-:W-:Y:S02]  /*ee50*/  SHF.L.U32 R7, R14, 0x6, RZ ;  /* 0x000000060e077819 */ /* 0x002fe400000006ff */
[----:B------:R-:W-:Y:S01]  /*ee60*/  SHF.R.S32.HI R13, RZ, 0x2, R0 ;  /* 0x00000002ff0d7819 */ /* 0x000fe20000011400 */
[----:B------:R-:W1:Y:S02]  /*ee70*/  LDS.128 R132, [R5.X4+0x1800] ;  /* 0x0018000005847984 */ /* 0x000e640000004c00 */
[----:B------:R-:W-:Y:S01]  /*ee80*/  IMAD R6, R6, c[0x0][0x214], R7 ;  /* 0x0000850006067a24 */ /* 0x000fe200078e0207 */
[----:B------:R-:W-:Y:S01]  /*ee90*/  LEA R13, R128, R13, 0x4 ;  /* 0x0000000d800d7211 */ /* 0x000fe200078e20ff */
        /* <DEDUP_REMOVED lines=33> */
[----:B------:R-:W-:Y:S02]  /*f0b0*/  IADD3 R0, P0, R6, R13, RZ ;  /* 0x0000000d06007210 */ /* 0x000fe40007f1e0ff */
[-C--:B------:R-:W-:Y:S02]  /*f0c0*/  ISETP.GE.AND P2, PT, R13, R231.reuse, PT ;  /* 0x000000e70d00720c */ /* 0x080fe40003f46270 */
[----:B------:R-:W-:Y:S02]  /*f0d0*/  ISETP.GE.AND P1, PT, R2, R231, PT ;  /* 0x000000e70200720c */ /* 0x000fe40003f26270 */
[----:B------:R-:W-:Y:S02]  /*f0e0*/  LEA.HI.X.SX32 R3, R6, R3, 0x1, P0 ;  /* 0x0000000306037211 */ /* 0x000fe400000f0eff */
[----:B------:R-:W-:-:S04]  /*f0f0*/  LEA R2, P0, R0, c[0x0][0x208], 0x2 ;  /* 0x0000820000027a11 */ /* 0x000fc800078010ff */
[----:B------:R-:W-:-:S05]  /*f100*/  LEA.HI.X R3, R0, c[0x0][0x20c], R3, 0x2, P0 ;  /* 0x0000830000037a11 */ /* 0x000fca00000f1403 */
[----:B------:R2:W-:Y:S04]  /*f110*/  @!P2 STG.E [R2.64], R5 ;  /* 0x000000050200a986 */ /* 0x0005e8000c10190a */
[----:B------:R2:W-:Y:S02]  /*f120*/  @!P1 STG.E [R2.64+0x20], R9 ;  /* 0x0000200902009986 */ /* 0x0005e4000c10190a */
.L_x_7615:
[----:B--234-:R-:W-:Y:S05]  /*f130*/  BSYNC B0 ;  /* 0x0000000000007941 */ /* 0x01cfea0003800000 */
.L_x_7614:
[----:B------:R-:W-:Y:S01]  /*f140*/  IMAD.SHL.U32 R4, R8, 0x4, RZ ;  /* 0x0000000408047824 */ /* 0x000fe200078e00ff */
[----:B------:R-:W-:Y:S01]  /*f150*/  IADD3 R0, R12, 0x10, RZ ;  /* 0x000000100c007810 */ /* 0x000fe20007ffe0ff */
[----:B------:R-:W-:Y:S01]  /*f160*/  IMAD R6, R6, c[0x0][0x22c], RZ ;  /* 0x00008b0006067a24 */ /* 0x000fe200078e02ff */
[----:B------:R-:W-:Y:S02]  /*f170*/  IADD3 R2, R12, 0x8, RZ ;  /* 0x000000080c027810 */ /* 0x000fe40007ffe0ff */
[----:B------:R-:W-:Y:S02]  /*f180*/  SHF.R.S32.HI R5, RZ, 0x1f, R4 ;  /* 0x0000001fff057819 */ /* 0x000fe40000011404 */
[----:B------:R-:W-:-:S02]  /*f190*/  ISETP.GE.AND P4, PT, R0, R231, PT ;  /* 0x000000e70000720c */ /* 0x000fc40003f86270 */
[C---:B------:R-:W-:Y:S01]  /*f1a0*/  IADD3 R0, R12.reuse, 0x30, RZ ;  /* 0x000000300c007810 */ /* 0x040fe20007ffe0ff */
[----:B------:R-:W-:Y:S01]  /*f1b0*/  IMAD.WIDE R4, R12, 0x100, R4 ;  /* 0x000001000c047825 */ /* 0x000fe200078e0204 */
[-C--:B------:R-:W-:Y:S02]  /*f1c0*/  ISETP.GE.AND P5, PT, R2, R231.reuse, PT ;  /* 0x000000e70200720c */ /* 0x080fe40003fa6270 */
[----:B------:R-:W-:Y:S02]  /*f1d0*/  ISETP.GE.AND P6, PT, R12, R231, PT ;  /* 0x000000e70c00720c */ /* 0x000fe40003fc6270 */
[----:B------:R-:W-:Y:S02]  /*f1e0*/  IADD3 R3, P0, R6, R4, RZ ;  /* 0x0000000406037210 */ /* 0x000fe40007f1e0ff */
        /* <DEDUP_REMOVED lines=47> */
.L_x_7616:
        /* <DEDUP_REMOVED lines=10> */
.L_x_8974:


//--------------------- .text._ZN5flash24flash_fwd_splitkv_kernelI23Flash_fwd_kernel_traitsILi256ELi64ELi64ELi4ELb0ELb0EN7cutlass10bfloat16_tE19Flash_kernel_traitsILi256ELi64ELi64ELi4ES3_EELb0ELb1ELb0ELb0ELb1ELb1ELb1ELb0EEEvNS_16Flash_fwd_paramsE --------------------------
	.section	.text._ZN5flash24flash_fwd_splitkv_kernelI23Flash_fwd_kernel_traitsILi256ELi64ELi64ELi4ELb0ELb0EN7cutlass10bfloat16_tE19Flash_kernel_traitsILi256ELi64ELi64ELi4ES3_EELb0ELb1ELb0ELb0ELb1ELb1ELb1ELb0EEEvNS_16Flash_fwd_paramsE,"ax",@progbits
	.sectioninfo	@"SHI_REGISTERS=255"
	.align	128
        .global         _ZN5flash24flash_fwd_splitkv_kernelI23Flash_fwd_kernel_traitsILi256ELi64ELi64ELi4ELb0ELb0EN7cutlass10bfloat16_tE19Flash_kernel_traitsILi256ELi64ELi64ELi4ES3_EELb0ELb1ELb0ELb0ELb1ELb1ELb1ELb0EEEvNS_16Flash_fwd_paramsE
        .type           _ZN5flash24flash_fwd_splitkv_kernelI23Flash_fwd_kernel_traitsILi256ELi64ELi64ELi4ELb0ELb0EN7cutlass10bfloat16_tE19Flash_kernel_traitsILi256ELi64ELi64ELi4ES3_EELb0ELb1ELb0ELb0ELb1ELb1ELb1ELb0EEEvNS_16Flash_fwd_paramsE,@function
        .size           _ZN5flash24flash_fwd_splitkv_kernelI23Flash_fwd_kernel_traitsILi256ELi64ELi64ELi4ELb0ELb0EN7cutlass10bfloat16_tE19Flash_kernel_traitsILi256ELi64ELi64ELi4ES3_EELb0ELb1ELb0ELb0ELb1ELb1ELb1ELb0EEEvNS_16Flash_fwd_paramsE,(.L_x_8975 - _ZN5flash24flash_fwd_splitkv_kernelI23Flash_fwd_kernel_traitsILi256ELi64ELi64ELi4ELb0ELb0EN7cutlass10bfloat16_tE19Flash_kernel_traitsILi256ELi64ELi64ELi4ES3_EELb0ELb1ELb0ELb0ELb1ELb1ELb1ELb0EEEvNS_16Flash_fwd_paramsE)
        .other          _ZN5flash24flash_fwd_splitkv_kernelI23Flash_fwd_kernel_traitsILi256ELi64ELi64ELi4ELb0ELb0EN7cutlass10bfloat16_tE19Flash_kernel_traitsILi256ELi64ELi64ELi4ES3_EELb0ELb1ELb0ELb0ELb1ELb1ELb1ELb0EEEvNS_16Flash_fwd_paramsE,@"STO_CUDA_ENTRY STV_DEFAULT"
_ZN5flash24flash_fwd_splitkv_kernelI23Flash_fwd_kernel_traitsILi256ELi64ELi64ELi4ELb0ELb0EN7cutlass10bfloat16_tE19Flash_kernel_traitsILi256ELi64ELi64ELi4ES3_EELb0ELb1ELb0ELb0ELb1ELb1ELb1ELb0EEEvNS_16Flash_fwd_paramsE:
.text._ZN5flash24flash_fwd_splitkv_kernelI23Flash_fwd_kernel_traitsILi256ELi64ELi64ELi4ELb0ELb0EN7cutlass10bfloat16_tE19Flash_kernel_traitsILi256ELi64ELi64ELi4ES3_EELb0ELb1ELb0ELb0ELb1ELb1ELb1ELb0EEEvNS_16Flash_fwd_paramsE:
[----:B------:R-:W-:Y:S02]  /*0000*/  MOV R1, c[0x0][0x28] ;  /* 0x00000a0000017a02 */ /* 0x000fe40000000f00 */
[----:B------:R-:W1:Y:S01]  /*0010*/  I2F.U32.RP R6, c[0x0][0x1c0] ;  /* 0x0000700000067b06 */ /* 0x000e620000209000 */
[----:B------:R-:W2:Y:S01]  /*0020*/  S2R R0, SR_CTAID.Z ;  /* 0x0000000000007919 */ /* 0x000ea20000002700 */
[----:B------:R-:W-:Y:S01]  /*0030*/  ISETP.NE.U32.AND P1, PT, RZ, c[0x0][0x1c0], PT ;  /* 0x00007000ff007a0c */ /* 0x000fe20003f25070 */
[----:B------:R-:W-:Y:S01]  /*0040*/  IMAD.MOV.U32 R13, RZ, RZ, -0x1 ;  /* 0xffffffffff0d7424 */ /* 0x000fe200078e00ff */
[----:B------:R-:W-:-:S04]  /*0050*/  ULDC.64 UR10, c[0x0][0x118] ;  /* 0x00004600000a7ab9 */ /* 0x000fc80000000a00 */
[----:B-1----:R-:W1:Y:S02]  /*0060*/  MUFU.RCP R4, R6 ;  /* 0x0000000600047308 */ /* 0x002e640000001000 */
[----:B-1----:R-:W-:-:S06]  /*0070*/  IADD3 R4, R4, 0xffffffe, RZ ;  /* 0x0ffffffe04047810 */ /* 0x002fcc0007ffe0ff */
[----:B------:R-:W1:Y:S02]  /*0080*/  F2I.FTZ.U32.TRUNC.NTZ R3, R4 ;  /* 0x0000000400037305 */ /* 0x000e64000021f000 */
[----:B-1----:R-:W-:-:S04]  /*0090*/  IMAD.MOV R2, RZ, RZ, -R3 ;  /* 0x000000ffff027224 */ /* 0x002fc800078e0a03 */
[----:B------:R-:W-:Y:S02]  /*00a0*/  IMAD R5, R2, c[0x0][0x1c0], RZ ;  /* 0x0000700002057a24 */ /* 0x000fe400078e02ff */
[----:B------:R-:W-:-:S04]  /*00b0*/  IMAD.MOV.U32 R2, RZ, RZ, RZ ;  /* 0x000000ffff027224 */ /* 0x000fc800078e00ff */
[----:B------:R-:W-:Y:S02]  /*00c0*/  IMAD.HI.U32 R5, R3, R5, R2 ;  /* 0x0000000503057227 */ /* 0x000fe400078e0002 */
[----:B------:R-:W1:Y:S04]  /*00d0*/  LDC.U8 R2, c[0x0][0x312] ;  /* 0x0000c480ff027b82 */ /* 0x000e680000000000 */
[----:B--2---:R-:W-:-:S04]  /*00e0*/  IMAD.HI.U32 R236, R5, R0, RZ ;  /* 0x0000000005ec7227 */ /* 0x004fc800078e00ff */
[----:B------:R-:W-:-:S04]  /*00f0*/  IMAD.MOV R3, RZ, RZ, -R236 ;  /* 0x000000ffff037224 */ /* 0x000fc800078e0aec */
[----:B------:R-:W-:-:S05]  /*0100*/  IMAD R3, R3, c[0x0][0x1c0], R0 ;  /* 0x0000700003037a24 */ /* 0x000fca00078e0200 */
[----:B------:R-:W-:Y:S02]  /*0110*/  ISETP.GE.U32.AND P2, PT, R3, c[0x0][0x1c0], PT ;  /* 0x0000700003007a0c */ /* 0x000fe40003f46070 */
[----:B-1----:R-:W-:-:S11]  /*0120*/  ISETP.NE.AND P3, PT, R2, RZ, PT ;  /* 0x000000ff0200720c */ /* 0x002fd60003f65270 */
        /* <DEDUP_REMOVED lines=35> */
.L_x_7617:
[----:B-1-34-:R-:W-:Y:S02]  /*0360*/  MOV R0, c[0x0][0x218] ;  /* 0x0000860000007a02 */ /* 0x01afe40000000f00 */
.L_x_7618:
        /* <DEDUP_REMOVED lines=17> */
[----:B------:R-:W-:Y:S02]  /*0480*/  LEA.HI R8, R8, R15, RZ, 0x6 ;  /* 0x0000000f08087211 */ /* 0x000fe400078f30ff */
[----:B------:R-:W-:Y:S02]  /*0490*/  IADD3 R15, R6, 0x3f, RZ ;  /* 0x0000003f060f7810 */ /* 0x000fe40007ffe0ff */
[----:B------:R-:W-:Y:S01]  /*04a0*/  LEA.HI.SX32 R8, R8, c[0x0][0x10], 0x1a ;  /* 0x0000040008087a11 */ /* 0x000fe200078fd2ff */
[----:B-1----:R-:W1:Y:S03]  /*04b0*/  MUFU.RCP R10, R0 ;  /* 0x00000000000a7308 */ /* 0x002e660000001000 */
[----:B------:R-:W-:Y:S02]  /*04c0*/  IADD3 R8, R8, -0x1, RZ ;  /* 0xffffffff08087810 */ /* 0x000fe40007ffe0ff */
[----:B-1----:R-:W-:-:S02]  /*04d0*/  IADD3 R10, R10, 0xffffffe, RZ ;  /* 0x0ffffffe0a0a7810 */ /* 0x002fc40007ffe0ff */
[----:B------:R-:W-:Y:S02]  /*04e0*/  IABS R0, R8 ;  /* 0x0000000800007213 */ /* 0x000fe40000000000 */
[----:B------:R-:W1:Y:S01]  /*04f0*/  F2I.FTZ.U32.TRUNC.NTZ R11, R10 ;  /* 0x0000000a000b7305 */ /* 0x000e62000021f000 */
[----:B------:R-:W-:-:S04]  /*0500*/  LOP3.LUT R8, R8, c[0x0][0x10], RZ, 0x3c, !PT ;  /* 0x0000040008087a12 */ /* 0x000fc800078e3cff */
[----:B------:R-:W-:Y:S01]  /*0510*/  ISETP.GE.AND P0, PT, R8, RZ, PT ;  /* 0x000000ff0800720c */ /* 0x000fe20003f06270 */
[----:B-1----:R-:W-:Y:S02]  /*0520*/  IMAD.MOV R4, RZ, RZ, -R11 ;  /* 0x000000ffff047224 */ /* 0x002fe400078e0a0b */
[----:B------:R-:W-:Y:S02]  /*0530*/  IMAD.MOV.U32 R10, RZ, RZ, RZ ;  /* 0x000000ffff0a7224 */ /* 0x000fe400078e00ff */
[----:B------:R-:W-:-:S04]  /*0540*/  IMAD R4, R4, R7, RZ ;  /* 0x0000000704047224 */ /* 0x000fc800078e02ff */
[----:B------:R-:W-:-:S04]  /*0550*/  IMAD.HI.U32 R11, R11, R4, R10 ;  /* 0x000000040b0b7227 */ /* 0x000fc800078e000a */
[----:B------:R-:W-:-:S04]  /*0560*/  IMAD.MOV.U32 R4, RZ, RZ, R0 ;  /* 0x000000ffff047224 */ /* 0x000fc800078e0000 */
[----:B------:R-:W-:Y:S01]  /*0570*/  IMAD.HI.U32 R10, R11, R4, RZ ;  /* 0x000000040b0a7227 */ /* 0x000fe200078e00ff */
[----:B------:R-:W-:-:S03]  /*0580*/  IADD3 R11, R6, R105, -R104 ;  /* 0x00000069060b7210 */ /* 0x000fc60007ffe868 */
[----:B------:R-:W-:Y:S01]  /*0590*/  IMAD.MOV R0, RZ, RZ, -R10 ;  /* 0x000000ffff007224 */ /* 0x000fe200078e0a0a */
[----:B------:R-:W-:-:S03]  /*05a0*/  IADD3 R11, R11, -c[0x0][0x2e4], RZ ;  /* 0x8000b9000b0b7a10 */ /* 0x000fc60007ffe0ff */
[C---:B------:R-:W-:Y:S01]  /*05b0*/  IMAD R0, R7.reuse, R0, R4 ;  /* 0x0000000007007224 */ /* 0x040fe200078e0204 */
[----:B------:R-:W-:Y:S02]  /*05c0*/  SHF.R.S32.HI R4, RZ, 0x1f, R15 ;  /* 0x0000001fff047819 */ /* 0x000fe4000001140f */
[----:B------:R-:W-:Y:S02]  /*05d0*/  SHF.R.S32.HI R8, RZ, 0x1f, R11 ;  /* 0x0000001fff087819 */ /* 0x000fe4000001140b */
[----:B------:R-:W-:Y:S02]  /*05e0*/  ISETP.GT.U32.AND P1, PT, R7, R0, PT ;  /* 0x000000000700720c */ /* 0x000fe40003f24070 */
[----:B------:R-:W-:Y:S02]  /*05f0*/  LEA.HI R4, R4, R15, RZ, 0x6 ;  /* 0x0000000f04047211 */ /* 0x000fe400078f30ff */
[----:B------:R-:W-:Y:S02]  /*0600*/  LEA.HI R8, R8, R11, RZ, 0x6 ;  /* 0x0000000b08087211 */ /* 0x000fe400078f30ff */
[----:B------:R-:W-:-:S02]  /*0610*/  SHF.R.S32.HI R4, RZ, 0x6, R4 ;  /* 0x00000006ff047819 */ /* 0x000fc40000011404 */
[----:B------:R-:W-:-:S05]  /*0620*/  SHF.R.S32.HI R11, RZ, 0x6, R8 ;  /* 0x00000006ff0b7819 */ /* 0x000fca0000011408 */
[----:B------:R-:W-:Y:S01]  /*0630*/  @!P1 IMAD.IADD R0, R0, 0x1, -R7 ;  /* 0x0000000100009824 */ /* 0x000fe200078e0a07 */
[----:B------:R-:W-:Y:S02]  /*0640*/  @!P1 IADD3 R10, R10, 0x1, RZ ;  /* 0x000000010a0a9810 */ /* 0x000fe40007ffe0ff */
[----:B------:R-:W-:Y:S02]  /*0650*/  ISETP.NE.AND P1, PT, RZ, c[0x0][0x10], PT ;  /* 0x00000400ff007a0c */ /* 0x000fe40003f25270 */
[----:B------:R-:W-:Y:S02]  /*0660*/  ISETP.GE.U32.AND P2, PT, R0, R7, PT ;  /* 0x000000070000720c */ /* 0x000fe40003f46070 */
[----:B------:R-:W-:-:S04]  /*0670*/  IADD3 R7, -R104, 0x7f, R105 ;  /* 0x0000007f68077810 */ /* 0x000fc80007ffe169 */
[----:B------:R-:W-:-:S04]  /*0680*/  IADD3 R7, R7, c[0x0][0x2e8], R6 ;  /* 0x0000ba0007077a10 */ /* 0x000fc80007ffe006 */
        /* <DEDUP_REMOVED lines=109> */
.L_x_7619:
[----:B------:R-:W-:Y:S01]  /*0d60*/  ISETP.NE.U32.AND P1, PT, RZ, c[0x0][0x2c0], PT ;  /* 0x0000b000ff007a0c */ /* 0x000fe20003f25070 */
[----:B------:R-:W-:Y:S01]  /*0d70*/  IMAD.MOV.U32 R0, RZ, RZ, R236 ;  /* 0x000000ffff007224 */ /* 0x000fe200078e00ec */
[----:B------:R-:W-:Y:S02]  /*0d80*/  ISETP.NE.U32.AND P0, PT, RZ, c[0x0][0x2b8], PT ;  /* 0x0000ae00ff007a0c */ /* 0x000fe40003f05070 */
[----:B------:R-:W-:Y:S02]  /*0d90*/  ISETP.NE.AND.EX P1, PT, RZ, c[0x0][0x2c4], PT, P1 ;  /* 0x0000b100ff007a0c */ /* 0x000fe40003f25310 */
[----:B------:R-:W-:-:S11]  /*0da0*/  ISETP.NE.AND.EX P0, PT, RZ, c[0x0][0x2bc], PT, P0 ;  /* 0x0000af00ff007a0c */ /* 0x000fd60003f05300 */
[----:B------:R-:W-:Y:S01]  /*0db0*/  @P1 SHF.R.S32.HI R5, RZ, 0x1f, R236 ;  /* 0x0000001fff051819 */ /* 0x000fe200000114ec */
[----:B------:R-:W-:-:S04]  /*0dc0*/  @P1 IMAD.WIDE.U32 R10, R236, c[0x0][0x2c8], RZ ;  /* 0x0000b200ec0a1a25 */ /* 0x000fc800078e00ff */
[----:B------:R-:W-:Y:S02]  /*0dd0*/  @P1 IMAD R5, R5, c[0x0][0x2c8], RZ ;  /* 0x0000b20005051a24 */ /* 0x000fe400078e02ff */
[----:B------:R-:W-:-:S04]  /*0de0*/  @P0 IMAD.WIDE R14, R236, R3, c[0x0][0x2b8] ;  /* 0x0000ae00ec0e0625 */ /* 0x000fc800078e0203 */
[----:B------:R-:W-:Y:S01]  /*0df0*/  @P1 IMAD R4, R236, c[0x0][0x2cc], R5 ;  /* 0x0000b300ec041a24 */ /* 0x000fe200078e0205 */
[----:B------:R-:W-:Y:S01]  /*0e00*/  CS2R R240, SRZ ;  /* 0x0000000000f07805 */ /* 0x000fe2000001ff00 */
[----:B------:R1:W5:Y:S01]  /*0e10*/  @P0 LDG.E R0, [R14.64] ;  /* 0x0000000a0e000981 */ /* 0x000362000c1e1900 */
[C---:B------:R-:W-:Y:S01]  /*0e20*/  @P1 LEA R240, P0, R10.reuse, c[0x0][0x2c0], 0x2 ;  /* 0x0000b0000af01a11 */ /* 0x040fe200078010ff */
[----:B------:R-:W-:Y:S01]  /*0e30*/  @P1 IMAD.IADD R5, R11, 0x1, R4 ;  /* 0x000000010b051824 */ /* 0x000fe200078e0204 */
[----:B------:R-:W-:Y:S02]  /*0e40*/  PLOP3.LUT P3, PT, PT, PT, PT, 0x8, 0x0 ;  /* 0x000000000000781c */ /* 0x000fe40003f6e170 */
[----:B------:R-:W-:Y:S02]  /*0e50*/  IABS R3, c[0x0][0x2d0] ;  /* 0x0000b40000037a13 */ /* 0x000fe40000000000 */
[----:B------:R-:W-:Y:S02]  /*0e60*/  @P1 SHF.L.U64.HI R5, R10, 0x2, R5 ;  /* 0x000000020a051819 */ /* 0x000fe40000010205 */
[----:B------:R1:W2:Y:S02]  /*0e70*/  R2UR UR6, R3 ;  /* 0x00000000030673c2 */ /* 0x0002a400000e0000 */
[----:B------:R-:W-:-:S02]  /*0e80*/  @P1 IADD3.X R241, R5, c[0x0][0x2c4], RZ, P0, !PT ;  /* 0x0000b10005f11a10 */ /* 0x000fc400007fe4ff */
        /* <DEDUP_REMOVED lines=44> */
[----:B------:R-:W-:-:S13]  /*1150*/  ISETP.GT.U32.AND P0, PT, R0, R5, PT ;  /* 0x000000050000720c */ /* 0x000fda0003f04070 */
[-C--:B------:R-:W-:Y:S02]  /*1160*/  @!P0 IADD3 R5, R5, -R0.reuse, RZ ;  /* 0x8000000005058210 */ /* 0x080fe40007ffe0ff */
[----:B------:R-:W-:Y:S02]  /*1170*/  @!P0 IADD3 R7, R7, 0x1, RZ ;  /* 0x0000000107078810 */ /* 0x000fe40007ffe0ff */
[----:B------:R-:W-:Y:S01]  /*1180*/  ISETP.GE.U32.AND P1, PT, R5, R0, PT ;  /* 0x000000000500720c */ /* 0x000fe20003f26070 */
[----:B------:R-:W-:Y:S01]  /*1190*/  IMAD.MOV R0, RZ, RZ, -R3 ;  /* 0x000000ffff007224 */ /* 0x000fe200078e0a03 */
[----:B------:R-:W-:-:S03]  /*11a0*/  ISETP.GE.AND P0, PT, R2, RZ, PT ;  /* 0x000000ff0200720c */ /* 0x000fc60003f06270 */
[----:B------:R-:W-:-:S05]  /*11b0*/  IMAD R25, R0, c[0x0][0x2d0], R25 ;  /* 0x0000b40000197a24 */ /* 0x000fca00078e0219 */
[----:B------:R-:W-:-:S03]  /*11c0*/  SHF.R.S32.HI R21, RZ, 0x1f, R25 ;  /* 0x0000001fff157819 */ /* 0x000fc60000011419 */
[----:B------:R-:W-:Y:S02]  /*11d0*/  @P1 IADD3 R7, R7, 0x1, RZ ;  /* 0x0000000107071810 */ /* 0x000fe40007ffe0ff */
[----:B------:R-:W-:Y:S01]  /*11e0*/  ISETP.NE.AND P1, PT, RZ, c[0x0][0x1c8], PT ;  /* 0x00007200ff007a0c */ /* 0x000fe20003f25270 */
[----:B------:R-:W-:Y:S01]  /*11f0*/  IMAD R0, R21, c[0x0][0x198], RZ ;  /* 0x0000660015007a24 */ /* 0x000fe200078e02ff */
[----:B------:R-:W-:-:S11]  /*1200*/  @!P0 IADD3 R7, -R7, RZ, RZ ;  /* 0x000000ff07078210 */ /* 0x000fd60007ffe1ff */
[----:B------:R-:W-:Y:S02]  /*1210*/  @!P1 LOP3.LUT R7, RZ, c[0x0][0x1c8], RZ, 0x33, !PT ;  /* 0x00007200ff079a12 */ /* 0x000fe400078e33ff */
[----:B--2---:R-:W-:Y:S01]  /*1220*/  SHF.R.S32.HI R3, RZ, 0x1f, R16 ;  /* 0x0000001fff037819 */ /* 0x004fe20000011410 */
[----:B------:R-:W-:-:S04]  /*1230*/  IMAD.WIDE.U32 R4, R16, c[0x0][0x180], RZ ;  /* 0x0000600010047a25 */ /* 0x000fc800078e00ff */
[C---:B------:R-:W-:Y:S02]  /*1240*/  IMAD R9, R3.reuse, c[0x0][0x180], RZ ;  /* 0x0000600003097a24 */ /* 0x040fe400078e02ff */
[----:B------:R-:W-:Y:S02]  /*1250*/  IMAD R3, R3, c[0x0][0x188], RZ ;  /* 0x0000620003037a24 */ /* 0x000fe400078e02ff */
[----:B------:R-:W-:Y:S02]  /*1260*/  IMAD R2, R16, c[0x0][0x184], R9 ;  /* 0x0000610010027a24 */ /* 0x000fe400078e0209 */
[----:B------:R-:W-:Y:S02]  /*1270*/  IMAD R9, R25, c[0x0][0x19c], R0 ;  /* 0x0000670019097a24 */ /* 0x000fe400078e0200 */
[----:B------:R-:W-:-:S04]  /*1280*/  IMAD.IADD R5, R5, 0x1, R2 ;  /* 0x0000000105057824 */ /* 0x000fc800078e0202 */
[----:B------:R-:W-:Y:S01]  /*1290*/  IMAD.WIDE.U32 R28, R25, c[0x0][0x198], R4 ;  /* 0x00006600191c7a25 */ /* 0x000fe200078e0004 */
[----:B------:R-:W-:-:S03]  /*12a0*/  SHF.R.S32.HI R5, RZ, 0x1f, R7 ;  /* 0x0000001fff057819 */ /* 0x000fc60000011407 */
[C---:B------:R-:W-:Y:S01]  /*12b0*/  IMAD R4, R16.reuse, c[0x0][0x18c], R3 ;  /* 0x0000630010047a24 */ /* 0x040fe200078e0203 */
[----:B------:R-:W-:Y:S01]  /*12c0*/  IADD3 R29, R29, R9, RZ ;  /* 0x000000091d1d7210 */ /* 0x000fe20007ffe0ff */
[----:B------:R-:W-:Y:S02]  /*12d0*/  IMAD R0, R5, c[0x0][0x1b0], RZ ;  /* 0x00006c0005007a24 */ /* 0x000fe400078e02ff */
[----:B------:R-:W-:-:S04]  /*12e0*/  IMAD.WIDE.U32 R16, R16, c[0x0][0x188], RZ ;  /* 0x0000620010107a25 */ /* 0x000fc800078e00ff */
[C---:B------:R-:W-:Y:S02]  /*12f0*/  IMAD R3, R7.reuse, c[0x0][0x1b4], R0 ;  /* 0x00006d0007037a24 */ /* 0x040fe400078e0200 */
[----:B------:R-:W-:-:S04]  /*1300*/  IMAD.WIDE.U32 R28, R7, c[0x0][0x1b0], R28 ;  /* 0x00006c00071c7a25 */ /* 0x000fc800078e001c */
[----:B------:R-:W-:Y:S01]  /*1310*/  IMAD.IADD R4, R17, 0x1, R4 ;  /* 0x0000000111047824 */ /* 0x000fe200078e0204 */
[----:B------:R-:W-:Y:S01]  /*1320*/  IADD3 R3, R29, R3, RZ ;  /* 0x000000031d037210 */ /* 0x000fe20007ffe0ff */
[----:B------:R-:W-:Y:S05]  /*1330*/  BRA `(.L_x_7621) ;  /* 0x0000045000007947 */ /* 0x000fea0003800000 */
.L_x_7620:
        /* <DEDUP_REMOVED lines=17> */
.L_x_7622:
[----:B------:R-:W-:Y:S01]  /*1450*/  IABS R7, c[0x0][0x1c8] ;  /* 0x0000720000077a13 */ /* 0x000fe20000000000 */
[----:B------:R-:W-:Y:S01]  /*1460*/  IMAD.MOV.U32 R10, RZ, RZ, RZ ;  /* 0x000000ffff0a7224 */ /* 0x000fe200078e00ff */
[----:B------:R-:W-:Y:S02]  /*1470*/  LEA R25, R33, 0xffffffc0, 0x6 ;  /* 0xffffffc021197811 */ /* 0x000fe400078e30ff */
[----:B------:R-:W1:Y:S02]  /*1480*/  I2F.RP R12, R7 ;  /* 0x00000007000c7306 */ /* 0x000e640000209400 */
[----:B------:R-:W-:-:S06]  /*1490*/  SHF.R.S32.HI R21, RZ, 0x1f, R25 ;  /* 0x0000001fff157819 */ /* 0x000fcc0000011419 */
        /* <DEDUP_REMOVED lines=26> */
[----:B------:R-:W-:Y:S01]  /*1640*/  @!P0 LOP3.LUT R7, RZ, c[0x0][0x1c8], RZ, 0x33, !PT ;  /* 0x00007200ff078a12 */ /* 0x000fe200078e33ff */
[----:B------:R-:W-:-:S03]  /*1650*/  @P4 IMAD.IADD R4, R2, 0x1, R9 ;  /* 0x0000000102044824 */ /* 0x000fc600078e0209 */
[----:B------:R-:W-:Y:S01]  /*1660*/  SHF.R.S32.HI R5, RZ, 0x1f, R7 ;  /* 0x0000001fff057819 */ /* 0x000fe20000011407 */
[----:B------:R-:W-:Y:S01]  /*1670*/  @P4 IMAD.WIDE.U32 R16, R4, c[0x0][0x1a0], RZ ;  /* 0x0000680004104a25 */ /* 0x000fe200078e00ff */
[----:B------:R-:W-:-:S03]  /*1680*/  IADD3 R11, R11, R3, RZ ;  /* 0x000000030b0b7210 */ /* 0x000fc60007ffe0ff */
[----:B------:R-:W-:Y:S02]  /*1690*/  IMAD R8, R5, c[0x0][0x1b0], RZ ;  /* 0x00006c0005087a24 */ /* 0x000fe400078e02ff */
[----:B------:R-:W-:-:S04]  /*16a0*/  IMAD.WIDE.U32 R28, R7, c[0x0][0x1b0], R10 ;  /* 0x00006c00071c7a25 */ /* 0x000fc800078e000a */
[----:B------:R-:W-:Y:S02]  /*16b0*/  IMAD R3, R7, c[0x0][0x1b4], R8 ;  /* 0x00006d0007037a24 */ /* 0x000fe400078e0208 */
[----:B------:R-:W-:Y:S02]  /*16c0*/  @P4 IMAD R4, R4, c[0x0][0x1a4], R17 ;  /* 0x0000690004044a24 */ /* 0x000fe400078e0211 */
        /* <DEDUP_REMOVED lines=12> */
.L_x_7621:
[----:B------:R-:W-:Y:S01]  /*1790*/  ISETP.NE.AND P0, PT, R13, -0x1, PT ;  /* 0xffffffff0d00780c */ /* 0x000fe20003f05270 */
[----:B------:R-:W-:Y:S01]  /*17a0*/  IMAD.IADD R231, R104, 0x1, -R105 ;  /* 0x0000000168e77824 */ /* 0x000fe200078e0a69 */
[----:B------:R-:W-:Y:S01]  /*17b0*/  SHF.R.S32.HI R103, RZ, 0x1f, R100 ;  /* 0x0000001fff677819 */ /* 0x000fe20000011464 */
[----:B------:R-:W-:Y:S01]  /*17c0*/  ULDC UR8, c[0x0][0x198] ;  /* 0x0000660000087ab9 */ /* 0x000fe20000000800 */
[----:B------:R-:W-:Y:S01]  /*17d0*/  SHF.R.S32.HI R2, RZ, 0x1f, R23 ;  /* 0x0000001fff027819 */ /* 0x000fe20000011417 */
[----:B------:R-:W-:Y:S01]  /*17e0*/  UIMAD.WIDE.U32 UR4, UR8, 0x20, URZ ;  /* 0x00000020080478a5 */ /* 0x000fe2000f8e003f */
[CC--:B------:R-:W-:Y:S01]  /*17f0*/  LEA.HI R11, R103.reuse, R100.reuse, RZ, 0x3 ;  /* 0x00000064670b7211 */ /* 0x0c0fe200078f18ff */
[----:B------:R-:W-:Y:S01]  /*1800*/  IMAD.SHL.U32 R246, R100, 0x2, RZ ;  /* 0x0000000264f67824 */ /* 0x000fe200078e00ff */
[----:B------:R-:W-:Y:S01]  /*1810*/  LEA.HI R14, R103, R100, RZ, 0x6 ;  /* 0x00000064670e7211 */ /* 0x000fe200078f30ff */
[----:B------:R-:W-:Y:S01]  /*1820*/  IMAD R2, R2, c[0x0][0x1a8], RZ ;  /* 0x00006a0002027a24 */ /* 0x000fe200078e02ff */
[----:B------:R-:W-:-:S02]  /*1830*/  SHF.R.S32.HI R8, RZ, 0x3, R11 ;  /* 0x00000003ff087819 */ /* 0x000fc4000001140b */
[----:B------:R-:W-:Y:S01]  /*1840*/  LOP3.LUT R11, R11, 0xfffffff8, RZ, 0xc0, !PT ;  /* 0xfffffff80b0b7812 */ /* 0x000fe200078ec0ff */
[C---:B------:R-:W-:Y:S01]  /*1850*/  @P0 IMAD.WIDE.U32 R26, R13.reuse, c[0x0][0x190], RZ ;  /* 0x000064000d1a0a25 */ /* 0x040fe200078e00ff */
[----:B------:R-:W-:Y:S02]  /*1860*/  @!P0 SHF.R.S32.HI R9, RZ, 0x1f, R236 ;  /* 0x0000001fff098819 */ /* 0x000fe400000114ec */
[C---:B------:R-:W-:Y:S01]  /*1870*/  IADD3 R15, R8.reuse, 0x10, RZ ;  /* 0x00000010080f7810 */ /* 0x040fe20007ffe0ff */
[----:B------:R-:W-:Y:S01]  /*1880*/  @P0 IMAD R10, R13, c[0x0][0x194], R27 ;  /* 0x000065000d0a0a24 */ /* 0x000fe200078e021b */
[----:B------:R-:W-:Y:S01]  /*1890*/  ISETP.GE.AND P4, PT, R8, R231, PT ;  /* 0x000000e70800720c */ /* 0x000fe20003f86270 */
[----:B------:R-:W-:Y:S01]  /*18a0*/  @!P0 IMAD R9, R9, c[0x0][0x178], RZ ;  /* 0x00005e0009098a24 */ /* 0x000fe200078e02ff */
[----:B------:R-:W-:Y:S01]  /*18b0*/  IADD3 R237, R33, -0x1, RZ ;  /* 0xffffffff21ed7810 */ /* 0x000fe20007ffe0ff */
[----:B------:R-:W-:Y:S01]  /*18c0*/  @!P0 IMAD.WIDE.U32 R12, R236, c[0x0][0x178], RZ ;  /* 0x00005e00ec0c8a25 */ /* 0x000fe200078e00ff */
[----:B------:R-:W-:-:S03]  /*18d0*/  LOP3.LUT R246, R246, 0x6, RZ, 0xc0, !PT ;  /* 0x00000006f6f67812 */ /* 0x000fc600078ec0ff */
[----:B-----5:R-:W-:Y:S01]  /*18e0*/  @!P0 IMAD R0, R236, c[0x0][0x17c], R9 ;  /* 0x00005f00ec008a24 */ /* 0x020fe200078e0209 */
[----:B------:R-:W-:Y:S01]  /*18f0*/  SHF.R.S32.HI R9, RZ, 0x1f, R8 ;  /* 0x0000001fff097819 */ /* 0x000fe20000011408 */
[----:B------:R-:W-:Y:S02]  /*1900*/  @!P0 IMAD.MOV.U32 R26, RZ, RZ, R12 ;  /* 0x000000ffff1a8224 */ /* 0x000fe400078e000c */
[----:B------:R-:W-:Y:S01]  /*1910*/  @!P0 IMAD.IADD R10, R13, 0x1, R0 ;  /* 0x000000010d0a8824 */ /* 0x000fe200078e0200 */
[-C--:B------:R-:W-:Y:S01]  /*1920*/  ISETP.GE.AND P0, PT, R15, R231.reuse, PT ;  /* 0x000000e70f00720c */ /* 0x080fe20003f06270 */
[----:B------:R-:W-:Y:S01]  /*1930*/  IMAD.IADD R0, R100, 0x1, -R11 ;  /* 0x0000000164007824 */ /* 0x000fe200078e0a0b */
[C---:B------:R-:W-:Y:S01]  /*1940*/  IADD3 R13, R8.reuse, 0x20, RZ ;  /* 0x00000020080d7810 */ /* 0x040fe20007ffe0ff */
[C---:B------:R-:W-:Y:S01]  /*1950*/  IMAD.SHL.U32 R12, R8.reuse, 0x40, RZ ;  /* 0x00000040080c7824 */ /* 0x040fe200078e00ff */
[----:B------:R-:W-:Y:S01]  /*1960*/  IADD3 R11, R8, 0x30, RZ ;  /* 0x00000030080b7810 */ /* 0x000fe20007ffe0ff */
[----:B------:R-:W-:Y:S01]  /*1970*/  IMAD.SHL.U32 R17, R0, 0x8, RZ ;  /* 0x0000000800117824 */ /* 0x000fe200078e00ff */
[----:B------:R-:W-:Y:S01]  /*1980*/  ISETP.GE.AND P6, PT, R13, R231, PT ;  /* 0x000000e70d00720c */ /* 0x000fe20003fc6270 */
[----:B------:R-:W-:Y:S01]  /*1990*/  IMAD.WIDE R30, R31, 0x40, R8 ;  /* 0x000000401f1e7825 */ /* 0x000fe200078e0208 */
[----:B------:R-:W-:-:S02]  /*19a0*/  LOP3.LUT R12, R12, 0x1c0, RZ, 0xc0, !PT ;  /* 0x000001c00c0c7812 */ /* 0x000fc400078ec0ff */
[----:B------:R-:W-:Y:S01]  /*19b0*/  IADD3 R26, P5, R17, R26, RZ ;  /* 0x0000001a111a7210 */ /* 0x000fe20007fbe0ff */
[----:B------:R-:W-:Y:S01]  /*19c0*/  IMAD R2, R23, c[0x0][0x1ac], R2 ;  /* 0x00006b0017027a24 */ /* 0x000fe200078e0202 */
[--C-:B------:R-:W-:Y:S01]  /*19d0*/  SHF.R.S32.HI R19, RZ, 0x1f, R17.reuse ;  /* 0x0000001fff137819 */ /* 0x100fe20000011411 */
[----:B------:R-:W-:Y:S01]  /*19e0*/  IMAD.SHL.U32 R239, R14, 0x8, RZ ;  /* 0x000000080eef7824 */ /* 0x000fe200078e00ff */
[C---:B------:R-:W-:Y:S02]  /*19f0*/  IADD3 R16, P1, R17.reuse, R16, RZ ;  /* 0x0000001011107210 */ /* 0x040fe40007f3e0ff */
[----:B------:R-:W-:Y:S01]  /*1a00*/  IADD3 R28, P2, R17, R28, RZ ;  /* 0x0000001c111c7210 */ /* 0x000fe20007f5e0ff */
[----:B------:R-:W-:Y:S01]  /*1a10*/  IMAD.X R27, R19, 0x1, R10, P5 ;  /* 0x00000001131b7824 */ /* 0x000fe200028e060a */
[----:B------:R-:W-:Y:S02]  /*1a20*/  LOP3.LUT R17, R12, 0x38, R17, 0xf8, !PT ;  /* 0x000000380c117812 */ /* 0x000fe400078ef811 */
[----:B------:R-:W-:Y:S01]  /*1a30*/  ISETP.GE.AND P5, PT, R11, R231, PT ;  /* 0x000000e70b00720c */ /* 0x000fe20003fa6270 */
[----:B------:R-:W-:Y:S01]  /*1a40*/  IMAD.WIDE.U32 R34, R23, c[0x0][0x1a8], R26 ;  /* 0x00006a0017227a25 */ /* 0x000fe200078e001a */
[----:B------:R-:W-:-:S03]  /*1a50*/  SHF.R.U32.HI R12, RZ, 0x3, R12 ;  /* 0x00000003ff0c7819 */ /* 0x000fc6000001160c */
[----:B------:R-:W-:Y:S01]  /*1a60*/  IMAD.X R29, R19, 0x1, R3, P2 ;  /* 0x00000001131d7824 */ /* 0x000fe200010e0603 */
[----:B------:R-:W-:Y:S01]  /*1a70*/  LOP3.LUT R12, R17, R12, RZ, 0x3c, !PT ;  /* 0x0000000c110c7212 */ /* 0x000fe200078e3cff */
[----:B------:R-:W-:Y:S01]  /*1a80*/  IMAD.X R17, R19, 0x1, R4, P1 ;  /* 0x0000000113117824 */ /* 0x000fe200008e0604 */
[C---:B------:R-:W-:Y:S01]  /*1a90*/  @!P0 IADD3 R24, P1, R30.reuse, 0x10, RZ ;  /* 0x000000101e188810 */ /* 0x040fe20007f3e0ff */
[----:B------:R-:W-:Y:S01]  /*1aa0*/  @!P4 IMAD R4, R31, c[0x0][0x190], RZ ;  /* 0x000064001f04ca24 */ /* 0x000fe200078e02ff */
[----:B------:R-:W-:Y:S01]  /*1ab0*/  @!P6 IADD3 R19, P2, R30, 0x20, RZ ;  /* 0x000000201e13e810 */ /* 0x000fe20007f5e0ff */
[----:B------:R-:W-:Y:S01]  /*1ac0*/  IMAD.IADD R35, R35, 0x1, R2 ;  /* 0x0000000123237824 */ /* 0x000fe200078e0202 */
[----:B------:R-:W-:Y:S01]  /*1ad0*/  LOP3.LUT R239, R12, 0xfffffe00, R239, 0xf8, !PT ;  /* 0xfffffe000cef7812 */ /* 0x000fe200078ef8ef */
[----:B------:R-:W-:Y:S01]  /*1ae0*/  @!P0 IMAD.X R3, RZ, RZ, R31, P1 ;  /* 0x000000ffff038224 */ /* 0x000fe200008e061f */
[C---:B------:R-:W-:Y:S01]  /*1af0*/  @!P5 IADD3 R18, P1, R30.reuse, 0x30, RZ ;  /* 0x000000301e12d810 */ /* 0x040fe20007f3e0ff */
[----:B------:R-:W-:-:S02]  /*1b00*/  @!P4 IMAD R4, R30, c[0x0][0x194], R4 ;  /* 0x000065001e04ca24 */ /* 0x000fc400078e0204 */
[--C-:B------:R-:W-:Y:S02]  /*1b10*/  @!P6 IMAD.X R2, RZ, RZ, R31.reuse, P2 ;  /* 0x000000ffff02e224 */ /* 0x100fe400010e061f */
[----:B------:R-:W-:Y:S02]  /*1b20*/  @!P5 IMAD.X R14, RZ, RZ, R31, P1 ;  /* 0x000000ffff0ed224 */ /* 0x000fe400008e061f */
[--C-:B------:R-:W-:Y:S02]  /*1b30*/  @!P0 IMAD.MOV.U32 R36, RZ, RZ, R34.reuse ;  /* 0x000000ffff248224 */ /* 0x100fe400078e0022 */
[--C-:B------:R-:W-:Y:S02]  /*1b40*/  @!P6 IMAD.MOV.U32 R26, RZ, RZ, R34.reuse ;  /* 0x000000ffff1ae224 */ /* 0x100fe400078e0022 */
[--C-:B------:R-:W-:Y:S02]  /*1b50*/  @!P5 IMAD.MOV.U32 R22, RZ, RZ, R34.reuse ;  /* 0x000000ffff16d224 */ /* 0x100fe400078e0022 */
[----:B------:R-:W-:Y:S01]  /*1b60*/  @!P4 IMAD.WIDE.U32 R30, R30, c[0x0][0x190], R34 ;  /* 0x000064001e1eca25 */ /* 0x000fe200078e0022 */
[----:B------:R-:W-:-:S03]  /*1b70*/  IADD3 R34, P1, R8, R25, RZ ;  /* 0x0000001908227210 */ /* 0x000fc60007f3e0ff */
[--C-:B------:R-:W-:Y:S02]  /*1b80*/  @!P6 IMAD.MOV.U32 R27, RZ, RZ, R35.reuse ;  /* 0x000000ffff1be224 */ /* 0x100fe400078e0023 */
[----:B------:R-:W-:Y:S02]  /*1b90*/  @!P0 IMAD R3, R3, c[0x0][0x190], RZ ;  /* 0x0000640003038a24 */ /* 0x000fe400078e02ff */
[----:B------:R-:W-:Y:S02]  /*1ba0*/  @!P6 IMAD R2, R2, c[0x0][0x190], RZ ;  /* 0x000064000202ea24 */ /* 0x000fe400078e02ff */
[----:B------:R-:W-:Y:S02]  /*1bb0*/  @!P0 IMAD.MOV.U32 R37, RZ, RZ, R35 ;  /* 0x000000ffff258224 */ /* 0x000fe400078e0023 */
[----:B------:R-:W-:Y:S01]  /*1bc0*/  IMAD.X R10, R9, 0x1, R21, P1 ;  /* 0x00000001090a7824 */ /* 0x000fe200008e0615 */
[----:B------:R-:W-:Y:S01]  /*1bd0*/  @!P4 LEA R20, P1, R30, c[0x0][0x160], 0x1 ;  /* 0x000058001e14ca11 */ /* 0x000fe200078208ff */
[----:B------:R-:W-:-:S02]  /*1be0*/  @!P4 IMAD.IADD R4, R31, 0x1, R4 ;  /* 0x000000011f04c824 */ /* 0x000fc400078e0204 */
[----:B------:R-:W-:Y:S02]  /*1bf0*/  @!P0 IMAD R12, R24, c[0x0][0x194], R3 ;  /* 0x00006500180c8a24 */ /* 0x000fe400078e0203 */
[C---:B------:R-:W-:Y:S01]  /*1c00*/  @!P6 IMAD R2, R19.reuse, c[0x0][0x194], R2 ;  /* 0x000065001302ea24 */ /* 0x040fe200078e0202 */
[----:B------:R-:W-:Y:S01]  /*1c10*/  @!P4 LEA.HI.X R21, R30, c[0x0][0x164], R4, 0x1, P1 ;  /* 0x000059001e15ca11 */ /* 0x000fe200008f0c04 */
[----:B------:R-:W-:-:S04]  /*1c20*/  @!P6 IMAD.WIDE.U32 R26, R19, c[0x0][0x190], R26 ;  /* 0x00006400131aea25 */ /* 0x000fc800078e001a */
[----:B------:R-:W-:Y:S01]  /*1c30*/  IMAD.SHL.U32 R3, R237, 0x40, RZ ;  /* 0x00000040ed037824 */ /* 0x000fe200078e00ff */
[----:B------:R-:W-:Y:S01]  /*1c40*/  @!P6 LEA R30, P1, R26, c[0x0][0x160], 0x1 ;  /* 0x000058001a1eea11 */ /* 0x000fe200078208ff */
[----:B------:R-:W-:-:S04]  /*1c50*/  @!P0 IMAD.WIDE.U32 R24, R24, c[0x0][0x190], R36 ;  /* 0x0000640018188a25 */ /* 0x000fc800078e0024 */
[----:B------:R-:W-:Y:S01]  /*1c60*/  @!P6 IMAD.IADD R2, R27, 0x1, R2 ;  /* 0x000000011b02e824 */ /* 0x000fe200078e0202 */
[----:B------:R-:W-:Y:S01]  /*1c70*/  @!P0 LEA R36, P2, R24, c[0x0][0x160], 0x1 ;  /* 0x0000580018248a11 */ /* 0x000fe200078408ff */
[----:B------:R-:W-:Y:S02]  /*1c80*/  IMAD.IADD R4, R6, 0x1, -R3 ;  /* 0x0000000106047824 */ /* 0x000fe400078e0a03 */
[----:B------:R-:W-:Y:S01]  /*1c90*/  @!P0 IMAD.IADD R25, R25, 0x1, R12 ;  /* 0x0000000119198824 */ /* 0x000fe200078e020c */
[----:B------:R-:W-:Y:S01]  /*1ca0*/  @!P6 LEA.HI.X R31, R26, c[0x0][0x164], R2, 0x1, P1 ;  /* 0x000059001a1fea11 */ /* 0x000fe200008f0c02 */
[----:B------:R-:W-:Y:S01]  /*1cb0*/  IMAD.SHL.U32 R239, R239, 0x2, RZ ;  /* 0x00000002efef7824 */ /* 0x000fe200078e00ff */
[----:B------:R-:W-:Y:S01]  /*1cc0*/  ISETP.GE.AND P1, PT, R15, R4, PT ;  /* 0x000000040f00720c */ /* 0x000fe20003f26270 */
[----:B------:R-:W-:Y:S01]  /*1cd0*/  @!P5 IMAD.MOV.U32 R23, RZ, RZ, R35 ;  /* 0x000000ffff17d224 */ /* 0x000fe200078e0023 */
[----:B------:R-:W-:Y:S01]  /*1ce0*/  @!P0 LEA.HI.X R37, R24, c[0x0][0x164], R25, 0x1, P2 ;  /* 0x0000590018258a11 */ /* 0x000fe200010f0c19 */
[----:B------:R-:W-:Y:S01]  /*1cf0*/  IMAD R9, R9, c[0x0][0x198], RZ ;  /* 0x0000660009097a24 */ /* 0x000fe200078e02ff */
[----:B------:R-:W-:Y:S01]  /*1d00*/  @!PT LDS RZ, [RZ] ;  /* 0x00000000fffff984 */ /* 0x000fe20000000800 */
[----:B------:R-:W-:Y:S01]  /*1d10*/  @!PT LDS RZ, [RZ] ;  /* 0x00000000fffff984 */ /* 0x000fe20000000800 */
[----:B------:R-:W-:Y:S01]  /*1d20*/  @!PT LDS RZ, [RZ] ;  /* 0x00000000fffff984 */ /* 0x000fe20000000800 */
[----:B------:R1:W-:Y:S01]  /*1d30*/  @!P4 LDGSTS.E.BYPASS.LTC128B.128 [R239], [R20.64] ;  /* 0x0000000014efcfae */ /* 0x0003e2000b901d4a */
[----:B------:R-:W-:-:S02]  /*1d40*/  @!P5 IMAD R19, R14, c[0x0][0x190], RZ ;  /* 0x000064000e13da24 */ /* 0x000fc400078e02ff */
[C---:B------:R-:W-:Y:S01]  /*1d50*/  IMAD R9, R8.reuse, c[0x0][0x19c], R9 ;  /* 0x0000670008097a24 */ /* 0x040fe200078e0209 */
[----:B------:R1:W-:Y:S01]  /*1d60*/  @!P4 LDGSTS.E.BYPASS.LTC128B.128 [R239+0x2000], [R20.64+0x80] ;  /* 0x0200008014efcfae */ /* 0x0003e2000b901d4a */
[----:B------:R-:W-:-:S03]  /*1d70*/  IMAD.WIDE.U32 R28, R8, c[0x0][0x198], R28 ;  /* 0x00006600081c7a25 */ /* 0x000fc600078e001c */
[----:B------:R1:W-:Y:S01]  /*1d80*/  @!P4 LDGSTS.E.BYPASS.LTC128B.128 [R239+0x4000], [R20.64+0x100] ;  /* 0x0400010014efcfae */ /* 0x0003e2000b901d4a */
[C---:B------:R-:W-:Y:S02]  /*1d90*/  @!P5 IMAD R19, R18.reuse, c[0x0][0x194], R19 ;  /* 0x000065001213da24 */ /* 0x040fe400078e0213 */
[----:B------:R-:W-:Y:S01]  /*1da0*/  @!P5 IMAD.WIDE.U32 R22, R18, c[0x0][0x190], R22 ;  /* 0x000064001216da25 */ /* 0x000fe200078e0016 */
[----:B------:R1:W-:Y:S01]  /*1db0*/  @!P4 LDGSTS.E.BYPASS.LTC128B.128 [R239+0x6000], [R20.64+0x180] ;  /* 0x0600018014efcfae */ /* 0x0003e2000b901d4a */
[----:B------:R-:W-:Y:S02]  /*1dc0*/  ISETP.GE.AND P4, PT, R8, R4, PT ;  /* 0x000000040800720c */ /* 0x000fe40003f86270 */
[----:B------:R-:W-:Y:S01]  /*1dd0*/  IMAD.IADD R165, R29, 0x1, R9 ;  /* 0x000000011da57824 */ /* 0x000fe200078e0209 */
[----:B------:R2:W-:Y:S01]  /*1de0*/  @!P0 LDGSTS.E.BYPASS.LTC128B.128 [R239+0x800], [R36.64] ;  /* 0x0080000024ef8fae */ /* 0x0005e2000b901d4a */
[----:B------:R-:W-:Y:S01]  /*1df0*/  @!P5 IMAD.IADD R19, R23, 0x1, R19 ;  /* 0x000000011713d824 */ /* 0x000fe200078e0213 */
[C---:B------:R-:W-:Y:S01]  /*1e00*/  @!P5 LEA R18, P2, R22.reuse, c[0x0][0x160], 0x1 ;  /* 0x000058001612da11 */ /* 0x040fe200078408ff */
[----:B------:R-:W-:Y:S01]  /*1e10*/  IMAD.MOV.U32 R2, RZ, RZ, R28 ;  /* 0x000000ffff027224 */ /* 0x000fe200078e001c */
[----:B------:R2:W-:Y:S01]  /*1e20*/  @!P0 LDGSTS.E.BYPASS.LTC128B.128 [R239+0x2800], [R36.64+0x80] ;  /* 0x0280008024ef8fae */ /* 0x0005e2000b901d4a */
[----:B------:R-:W-:Y:S01]  /*1e30*/  IMAD.U32 R9, RZ, RZ, UR8 ;  /* 0x00000008ff097e24 */ /* 0x000fe2000f8e00ff */
[----:B------:R-:W-:Y:S01]  /*1e40*/  @!P5 LEA.HI.X R19, R22, c[0x0][0x164], R19, 0x1, P2 ;  /* 0x000059001613da11 */ /* 0x000fe200010f0c13 */
[----:B------:R-:W-:Y:S01]  /*1e50*/  IMAD.MOV.U32 R14, RZ, RZ, c[0x0][0x19c] ;  /* 0x00006700ff0e7624 */ /* 0x000fe200078e00ff */
[----:B------:R2:W-:Y:S01]  /*1e60*/  @!P0 LDGSTS.E.BYPASS.LTC128B.128 [R239+0x4800], [R36.64+0x100] ;  /* 0x0480010024ef8fae */ /* 0x0005e2000b901d4a */
[----:B------:R-:W-:Y:S01]  /*1e70*/  IMAD.U32 R12, RZ, RZ, UR8 ;  /* 0x00000008ff0c7e24 */ /* 0x000fe2000f8e00ff */
[----:B------:R-:W-:Y:S01]  /*1e80*/  @!P1 LEA R9, P2, R9, R2, 0x4 ;  /* 0x0000000209099211 */ /* 0x000fe200078420ff */
[----:B------:R-:W-:Y:S01]  /*1e90*/  IMAD.WIDE.U32 R16, R7, c[0x0][0x1b8], R16 ;  /* 0x00006e0007107a25 */ /* 0x000fe200078e0010 */
[----:B------:R2:W-:Y:S01]  /*1ea0*/  @!P0 LDGSTS.E.BYPASS.LTC128B.128 [R239+0x6800], [R36.64+0x180] ;  /* 0x0680018024ef8fae */ /* 0x0005e2000b901d4a */
[----:B------:R-:W-:-:S02]  /*1eb0*/  ISETP.GE.AND P0, PT, R13, R4, PT ;  /* 0x000000040d00720c */ /* 0x000fc40003f06270 */
[----:B------:R-:W-:Y:S01]  /*1ec0*/  @!P1 LEA.HI.X R12, R12, R165, R14, 0x4, P2 ;  /* 0x000000a50c0c9211 */ /* 0x000fe200010f240e */
[----:B------:R3:W-:Y:S04]  /*1ed0*/  @!P6 LDGSTS.E.BYPASS.LTC128B.128 [R239+0x1000], [R30.64] ;  /* 0x010000001eefefae */ /* 0x0007e8000b901d4a */
[----:B------:R3:W-:Y:S01]  /*1ee0*/  @!P6 LDGSTS.E.BYPASS.LTC128B.128 [R239+0x3000], [R30.64+0x80] ;  /* 0x030000801eefefae */ /* 0x0007e2000b901d4a */
[----:B-1----:R-:W-:-:S03]  /*1ef0*/  @!P1 LEA R20, P2, R9, c[0x0][0x168], 0x1 ;  /* 0x00005a0009149a11 */ /* 0x002fc600078408ff */
[----:B------:R3:W-:Y:S01]  /*1f00*/  @!P6 LDGSTS.E.BYPASS.LTC128B.128 [R239+0x5000], [R30.64+0x100] ;  /* 0x050001001eefefae */ /* 0x0007e2000b901d4a */
[----:B------:R-:W-:Y:S01]  /*1f10*/  @!P1 LEA.HI.X R21, R9, c[0x0][0x16c], R12, 0x1, P2 ;  /* 0x00005b0009159a11 */ /* 0x000fe200010f0c0c */
[----:B------:R-:W-:Y:S01]  /*1f20*/  IMAD.SHL.U32 R12, R14, 0x20, RZ ;  /* 0x000000200e0c7824 */ /* 0x000fe200078e00ff */
[C---:B------:R-:W-:Y:S01]  /*1f30*/  @!P0 IADD3 R9, P2, R2.reuse, UR4, RZ ;  /* 0x0000000402098c10 */ /* 0x040fe2000ff5e0ff */
[----:B------:R3:W-:Y:S01]  /*1f40*/  @!P6 LDGSTS.E.BYPASS.LTC128B.128 [R239+0x7000], [R30.64+0x180] ;  /* 0x070001801eefefae */ /* 0x0007e2000b901d4a */
[C---:B------:R-:W-:Y:S02]  /*1f50*/  @!P4 LEA R24, P6, R2.reuse, c[0x0][0x168], 0x1 ;  /* 0x00005a000218ca11 */ /* 0x040fe400078c08ff */
[----:B------:R-:W-:Y:S01]  /*1f60*/  @!P0 IADD3.X R12, R165, UR5, R12, P2, !PT ;  /* 0x00000005a50c8c10 */ /* 0x000fe200097fe40c */
[----:B------:R1:W-:Y:S01]  /*1f70*/  @!P5 LDGSTS.E.BYPASS.LTC128B.128 [R239+0x1800], [R18.64] ;  /* 0x0180000012efdfae */ /* 0x0003e2000b901d4a */
[C---:B------:R-:W-:Y:S02]  /*1f80*/  @!P0 LEA R22, P2, R9.reuse, c[0x0][0x168], 0x1 ;  /* 0x00005a0009168a11 */ /* 0x040fe400078408ff */
[----:B------:R-:W-:Y:S01]  /*1f90*/  @!P4 LEA.HI.X R25, R2, c[0x0][0x16c], R165, 0x1, P6 ;  /* 0x00005b000219ca11 */ /* 0x000fe200030f0ca5 */
[----:B------:R1:W-:Y:S01]  /*1fa0*/  @!P5 LDGSTS.E.BYPASS.LTC128B.128 [R239+0x3800], [R18.64+0x80] ;  /* 0x0380008012efdfae */ /* 0x0003e2000b901d4a */
[----:B------:R-:W-:Y:S01]  /*1fb0*/  @!P0 LEA.HI.X R23, R9, c[0x0][0x16c], R12, 0x1, P2 ;  /* 0x00005b0009178a11 */ /* 0x000fe200010f0c0c */
[----:B------:R-:W-:Y:S01]  /*1fc0*/  IMAD R12, R5, c[0x0][0x1b8], RZ ;  /* 0x00006e00050c7a24 */ /* 0x000fe200078e02ff */
[-C--:B------:R-:W-:Y:S01]  /*1fd0*/  ISETP.GE.AND P2, PT, R11, R4.reuse, PT ;  /* 0x000000040b00720c */ /* 0x080fe20003f46270 */
[----:B------:R1:W-:Y:S01]  /*1fe0*/  @!P5 LDGSTS.E.BYPASS.LTC128B.128 [R239+0x5800], [R18.64+0x100] ;  /* 0x0580010012efdfae */ /* 0x0003e2000b901d4a */
[----:B------:R-:W-:Y:S01]  /*1ff0*/  ISETP.GE.AND P6, PT, R15, R4, PT ;  /* 0x000000040f00720c */ /* 0x000fe20003fc6270 */
[----:B------:R-:W-:Y:S01]  /*2000*/  IMAD R5, R7, c[0x0][0x1bc], R12 ;  /* 0x00006f0007057a24 */ /* 0x000fe200078e020c */
[----:B------:R-:W-:Y:S01]  /*2010*/  LEA.HI R9, R103, R100, RZ, 0x4 ;  /* 0x0000006467097211 */ /* 0x000fe200078f20ff */
[----:B------:R1:W-:Y:S01]  /*2020*/  @!P5 LDGSTS.E.BYPASS.LTC128B.128 [R239+0x7800], [R18.64+0x180] ;  /* 0x0780018012efdfae */ /* 0x0003e2000b901d4a */
[----:B------:R-:W-:Y:S01]  /*2030*/  ISETP.GE.AND P5, PT, R13, R4, PT ;  /* 0x000000040d00720c */ /* 0x000fe20003fa6270 */
[----:B------:R-:W-:Y:S01]  /*2040*/  IMAD.IADD R17, R17, 0x1, R5 ;  /* 0x0000000111117824 */ /* 0x000fe200078e0205 */
[----:B------:R-:W-:Y:S01]  /*2050*/  LEA.HI R103, R103, R100, RZ, 0x5 ;  /* 0x0000006467677211 */ /* 0x000fe200078f28ff */
[----:B------:R4:W-:Y:S01]  /*2060*/  @!P4 LDGSTS.E.BYPASS.LTC128B.128 [R239+0x8000], [R24.64] ;  /* 0x0800000018efcfae */ /* 0x0009e2000b901d4a */
[----:B------:R-:W-:-:S02]  /*2070*/  IMAD R7, R10, c[0x0][0x1a0], RZ ;  /* 0x000068000a077a24 */ /* 0x000fc400078e02ff */
[----:B------:R-:W-:Y:S01]  /*2080*/  SHF.R.S32.HI R102, RZ, 0x5, R103 ;  /* 0x00000005ff667819 */ /* 0x000fe20000011467 */
[----:B------:R4:W-:Y:S01]  /*2090*/  @!P4 LDGSTS.E.BYPASS.LTC128B.128 [R239+0xa000], [R24.64+0x80] ;  /* 0x0a00008018efcfae */ /* 0x0009e2000b901d4a */
[----:B------:R-:W-:Y:S01]  /*20a0*/  @!P2 IMAD.MOV.U32 R164, RZ, RZ, R2 ;  /* 0x000000ffffa4a224 */ /* 0x000fe200078e0002 */
[----:B------:R-:W-:Y:S01]  /*20b0*/  LOP3.LUT R103, R103, 0xffffffe0, RZ, 0xc0, !PT ;  /* 0xffffffe067677812 */ /* 0x000fe200078ec0ff */
[----:B------:R-:W-:Y:S01]  /*20c0*/  @!P2 IMAD R14, R14, 0x30, RZ ;  /* 0x000000300e0ea824 */ /* 0x000fe200078e02ff */
[----:B------:R4:W-:Y:S01]  /*20d0*/  @!P4 LDGSTS.E.BYPASS.LTC128B.128 [R239+0xc000], [R24.64+0x100] ;  /* 0x0c00010018efcfae */ /* 0x0009e2000b901d4a */
[C---:B------:R-:W-:Y:S02]  /*20e0*/  IMAD R7, R34.reuse, c[0x0][0x1a4], R7 ;  /* 0x0000690022077a24 */ /* 0x040fe400078e0207 */
[----:B------:R-:W-:Y:S01]  /*20f0*/  IMAD.WIDE.U32 R34, R34, c[0x0][0x1a0], R16 ;  /* 0x0000680022227a25 */ /* 0x000fe200078e0010 */
[----:B------:R4:W-:Y:S01]  /*2100*/  @!P4 LDGSTS.E.BYPASS.LTC128B.128 [R239+0xe000], [R24.64+0x180] ;  /* 0x0e00018018efcfae */ /* 0x0009e2000b901d4a */
[----:B------:R-:W-:-:S02]  /*2110*/  ISETP.GE.AND P4, PT, R11, R4, PT ;  /* 0x000000040b00720c */ /* 0x000fc40003f86270 */
[----:B------:R-:W-:Y:S01]  /*2120*/  SHF.R.S32.HI R11, RZ, 0x4, R9 ;  /* 0x00000004ff0b7819 */ /* 0x000fe20000011409 */
[----:B------:R1:W-:Y:S01]  /*2130*/  @!P1 LDGSTS.E.BYPASS.LTC128B.128 [R239+0x8800], [R20.64] ;  /* 0x0880000014ef9fae */ /* 0x0003e2000b901d4a */
[----:B------:R-:W-:Y:S01]  /*2140*/  LOP3.LUT R9, R9, 0xfffffff0, RZ, 0xc0, !PT ;  /* 0xfffffff009097812 */ /* 0x000fe200078ec0ff */
[----:B------:R-:W-:Y:S02]  /*2150*/  IMAD.IADD R32, R35, 0x1, R7 ;  /* 0x0000000123207824 */ /* 0x000fe400078e0207 */
[----:B------:R2:W-:Y:S04]  /*2160*/  @!P1 LDGSTS.E.BYPASS.LTC128B.128 [R239+0xa800], [R20.64+0x80] ;  /* 0x0a80008014ef9fae */ /* 0x0005e8000b901d4a */
[----:B------:R2:W-:Y:S04]  /*2170*/  @!P1 LDGSTS.E.BYPASS.LTC128B.128 [R239+0xc800], [R20.64+0x100] ;  /* 0x0c80010014ef9fae */ /* 0x0005e8000b901d4a */
[----:B------:R2:W-:Y:S01]  /*2180*/  @!P1 LDGSTS.E.BYPASS.LTC128B.128 [R239+0xe800], [R20.64+0x180] ;  /* 0x0e80018014ef9fae */ /* 0x0005e2000b901d4a */
[----:B------:R-:W-:Y:S01]  /*2190*/  ISETP.GE.AND P1, PT, R8, R4, PT ;  /* 0x000000040800720c */ /* 0x000fe20003f26270 */
[----:B------:R-:W-:-:S02]  /*21a0*/  IMAD.U32 R4, RZ, RZ, UR8 ;  /* 0x00000008ff047e24 */ /* 0x000fc4000f8e00ff */
[----:B------:R2:W-:Y:S02]  /*21b0*/  @!P0 LDGSTS.E.BYPASS.LTC128B.128 [R239+0x9000], [R22.64] ;  /* 0x0900000016ef8fae */ /* 0x0005e4000b901d4a */
[----:B------:R-:W-:Y:S01]  /*21c0*/  @!P2 IMAD.WIDE.U32 R12, R4, 0x30, R164 ;  /* 0x00000030040ca825 */ /* 0x000fe200078e00a4 */
[----:B------:R-:W-:Y:S01]  /*21d0*/  LEA.HI R4, R11, R11, RZ, 0x1 ;  /* 0x0000000b0b047211 */ /* 0x000fe200078f08ff */
[----:B------:R2:W-:Y:S02]  /*21e0*/  @!P0 LDGSTS.E.BYPASS.LTC128B.128 [R239+0xb000], [R22.64+0x80] ;  /* 0x0b00008016ef8fae */ /* 0x0005e4000b901d4a */
[----:B------:R-:W-:Y:S01]  /*21f0*/  @!P2 IMAD.IADD R5, R13, 0x1, R14 ;  /* 0x000000010d05a824 */ /* 0x000fe200078e020e */
[----:B------:R-:W-:Y:S01]  /*2200*/  LOP3.LUT R4, R4, 0xfffffffe, RZ, 0xc0, !PT ;  /* 0xfffffffe04047812 */ /* 0x000fe200078ec0ff */
[----:B------:R2:W-:Y:S01]  /*2210*/  @!P0 LDGSTS.E.BYPASS.LTC128B.128 [R239+0xd000], [R22.64+0x100] ;  /* 0x0d00010016ef8fae */ /* 0x0005e2000b901d4a */
[----:B------:R-:W-:-:S03]  /*2220*/  IMAD.SHL.U32 R14, R0, 0x40, RZ ;  /* 0x00000040000e7824 */ /* 0x000fc600078e00ff */
[----:B------:R2:W-:Y:S01]  /*2230*/  @!P0 LDGSTS.E.BYPASS.LTC128B.128 [R239+0xf000], [R22.64+0x180] ;  /* 0x0f00018016ef8fae */ /* 0x0005e2000b901d4a */
[----:B-1----:R-:W-:Y:S01]  /*2240*/  @!P2 LEA R18, P0, R12, c[0x0][0x168], 0x1 ;  /* 0x00005a000c12aa11 */ /* 0x002fe200078008ff */
[----:B------:R-:W-:Y:S02]  /*2250*/  IMAD.IADD R11, R11, 0x1, -R4 ;  /* 0x000000010b0b7824 */ /* 0x000fe400078e0a04 */
[----:B------:R-:W-:Y:S01]  /*2260*/  IMAD.IADD R4, R100, 0x1, -R9 ;  /* 0x0000000164047824 */ /* 0x000fe200078e0a09 */
[----:B------:R-:W-:Y:S01]  /*2270*/  @!P2 LEA.HI.X R19, R12, c[0x0][0x16c], R5, 0x1, P0 ;  /* 0x00005b000c13aa11 */ /* 0x000fe200000f0c05 */
[----:B------:R-:W-:Y:S01]  /*2280*/  IMAD.MOV.U32 R5, RZ, RZ, 0x20 ;  /* 0x00000020ff057424 */ /* 0x000fe200078e00ff */
[----:B------:R-:W-:Y:S01]  /*2290*/  LEA R234, P0, R34, c[0x0][0x170], 0x1 ;  /* 0x00005c0022ea7a11 */ /* 0x000fe200078008ff */
[----:B------:R-:W-:Y:S01]  /*22a0*/  IMAD.SHL.U32 R9, R8, 0x8, RZ ;  /* 0x0000000808097824 */ /* 0x000fe200078e00ff */
[----:B------:R-:W-:Y:S01]  /*22b0*/  SHF.R.S32.HI R101, RZ, 0x1f, R4 ;  /* 0x0000001fff657819 */ /* 0x000fe20000011404 */
[----:B------:R1:W-:Y:S01]  /*22c0*/  @!P2 LDGSTS.E.BYPASS.LTC128B.128 [R239+0x9800], [R18.64] ;  /* 0x0980000012efafae */ /* 0x0003e2000b901d4a */
[----:B------:R-:W-:Y:S01]  /*22d0*/  LEA.HI.X R233, R34, c[0x0][0x174], R32, 0x1, P0 ;  /* 0x00005d0022e97a11 */ /* 0x000fe200000f0c20 */
[----:B------:R-:W-:Y:S01]  /*22e0*/  IMAD.WIDE.U32 R12, R5, c[0x0][0x1a0], RZ ;  /* 0x00006800050c7a25 */ /* 0x000fe200078e00ff */
[----:B------:R-:W-:Y:S01]  /*22f0*/  LOP3.LUT R8, R14, 0x1c0, RZ, 0xc0, !PT ;  /* 0x000001c00e087812 */ /* 0x000fe200078ec0ff */
[----:B------:R1:W-:Y:S01]  /*2300*/  @!P2 LDGSTS.E.BYPASS.LTC128B.128 [R239+0xb800], [R18.64+0x80] ;  /* 0x0b80008012efafae */ /* 0x0003e2000b901d4a */
[----:B------:R-:W-:Y:S01]  /*2310*/  LEA.HI R101, R101, R4, RZ, 0x3 ;  /* 0x0000000465657211 */ /* 0x000fe200078f18ff */
[----:B------:R-:W-:Y:S01]  /*2320*/  @!P4 IMAD.MOV.U32 R14, RZ, RZ, c[0x0][0x1a0] ;  /* 0x00006800ff0ec624 */ /* 0x000fe200078e00ff */
[----:B------:R-:W-:Y:S01]  /*2330*/  @!P6 IADD3 R12, P0, R234, R12, RZ ;  /* 0x0000000cea0ce210 */ /* 0x000fe20007f1e0ff */
[----:B------:R1:W-:Y:S01]  /*2340*/  @!P2 LDGSTS.E.BYPASS.LTC128B.128 [R239+0xd800], [R18.64+0x100] ;  /* 0x0d80010012efafae */ /* 0x0003e2000b901d4a */
[----:B------:R-:W-:Y:S01]  /*2350*/  @!P4 IMAD.MOV.U32 R235, RZ, RZ, R233 ;  /* 0x000000ffffebc224 */ /* 0x000fe200078e00e9 */
[----:B------:R-:W-:Y:S01]  /*2360*/  LOP3.LUT R7, R8, 0x8, R9, 0xf8, !PT ;  /* 0x0000000808077812 */ /* 0x000fe200078ef809 */
[----:B------:R-:W-:Y:S01]  /*2370*/  IMAD R10, R5, c[0x0][0x1a4], RZ ;  /* 0x00006900050a7a24 */ /* 0x000fe200078e02ff */
[----:B------:R1:W-:Y:S01]  /*2380*/  @!P2 LDGSTS.E.BYPASS.LTC128B.128 [R239+0xf800], [R18.64+0x180] ;  /* 0x0f80018012efafae */ /* 0x0003e2000b901d4a */
[----:B------:R-:W-:Y:S01]  /*2390*/  LOP3.LUT R9, R101, 0xfffffff8, RZ, 0xc0, !PT ;  /* 0xfffffff865097812 */ /* 0x000fe200078ec0ff */
[----:B------:R-:W-:Y:S01]  /*23a0*/  @!P4 IMAD.WIDE.U32 R14, R14, 0x60, R234 ;  /* 0x000000600e0ec825 */ /* 0x000fe200078e00ea */
[----:B------:R-:W-:Y:S01]  /*23b0*/  SHF.R.U32.HI R8, RZ, 0x3, R8 ;  /* 0x00000003ff087819 */ /* 0x000fe20000011608 */
[----:B------:R-:W0:Y:S01]  /*23c0*/  LDGDEPBAR ;  /* 0x00000000000079af */ /* 0x000e220000000000 */
[----:B------:R-:W-:Y:S01]  /*23d0*/  @!P6 IADD3.X R13, R233, R13, R10, P0, !PT ;  /* 0x0000000de90de210 */ /* 0x000fe200007fe40a */
[----:B------:R-:W-:Y:S01]  /*23e0*/  @!P1 IMAD.MOV.U32 R235, RZ, RZ, R233 ;  /* 0x000000ffffeb9224 */ /* 0x000fe200078e00e9 */
[----:B------:R-:W-:Y:S01]  /*23f0*/  LOP3.LUT R8, R7, R8, RZ, 0x3c, !PT ;  /* 0x0000000807087212 */ /* 0x000fe200078e3cff */
[----:B------:R-:W-:-:S02]  /*2400*/  IMAD.IADD R4, R4, 0x1, -R9 ;  /* 0x0000000104047824 */ /* 0x000fc400078e0a09 */
[----:B------:R-:W-:Y:S02]  /*2410*/  @!P5 IMAD.MOV.U32 R7, RZ, RZ, c[0x0][0x1a0] ;  /* 0x00006800ff07d624 */ /* 0x000fe400078e00ff */
[C---:B------:R-:W-:Y:S02]  /*2420*/  IMAD R229, R11.reuse, 0x200, R8 ;  /* 0x000002000be57824 */ /* 0x040fe400078e0208 */
[----:B------:R-:W-:Y:S02]  /*2430*/  IMAD.SHL.U32 R11, R11, 0x8, RZ ;  /* 0x000000080b0b7824 */ /* 0x000fe400078e00ff */
[----:B------:R-:W-:Y:S02]  /*2440*/  IMAD.SHL.U32 R101, R101, 0x40, RZ ;  /* 0x0000004065657824 */ /* 0x000fe400078e00ff */
[----:B------:R-:W-:Y:S02]  /*2450*/  @!P5 IMAD.MOV.U32 R8, RZ, RZ, c[0x0][0x1a4] ;  /* 0x00006900ff08d624 */ /* 0x000fe400078e00ff */
[----:B------:R-:W-:Y:S01]  /*2460*/  @!P4 IMAD.MOV.U32 R9, RZ, RZ, c[0x0][0x1a4] ;  /* 0x00006900ff09c624 */ /* 0x000fe200078e00ff */
[----:B------:R-:W-:Y:S01]  /*2470*/  LOP3.LUT R101, R101, 0xfffffe00, RZ, 0xc0, !PT ;  /* 0xfffffe0065657812 */ /* 0x000fe200078ec0ff */
[----:B------:R-:W-:-:S02]  /*2480*/  IMAD.SHL.U32 R229, R229, 0x2, RZ ;  /* 0x00000002e5e57824 */ /* 0x000fc400078e00ff */
[----:B------:R-:W-:-:S03]  /*2490*/  @!P4 IMAD R9, R9, 0x60, RZ ;  /* 0x000000600909c824 */ /* 0x000fc600078e02ff */
[----:B------:R-:W-:Y:S01]  /*24a0*/  IADD3 R227, R229, 0x8020, RZ ;  /* 0x00008020e5e37810 */ /* 0x000fe20007ffe0ff */
[----:B------:R-:W-:-:S04]  /*24b0*/  DEPBAR.LE SB0, 0x0 ;  /* 0x000080000000791a */ /* 0x000fc80000000000 */
[----:B------:R-:W-:Y:S01]  /*24c0*/  BAR.SYNC.DEFER_BLOCKING 0x0 ;  /* 0x0000000000007b1d */ /* 0x000fe20000010000 */
[----:B------:R-:W-:-:S05]  /*24d0*/  @!P4 IMAD.IADD R9, R15, 0x1, R9 ;  /* 0x000000010f09c824 */ /* 0x000fca00078e0209 */
        /* <DEDUP_REMOVED lines=11> */
[C---:B------:R-:W-:Y:S01]  /*2590*/  R2P PR, R4.reuse, 0x6 ;  /* 0x0000000604007804 */ /* 0x040fe20000000000 */
[----:B------:R-:W-:Y:S01]  /*25a0*/  IMAD.SHL.U32 R4, R4, 0x40, RZ ;  /* 0x0000004004047824 */ /* 0x000fe200078e00ff */
[----:B------:R-:W-:Y:S01]  /*25b0*/  @!P5 LEA R10, P0, R7, R234, 0x6 ;  /* 0x000000ea070ad211 */ /* 0x000fe200078030ff */
[----:B------:R-:W-:Y:S02]  /*25c0*/  @P6 STS.128 [R239+0x10800], RZ ;  /* 0x010800ffef006388 */ /* 0x000fe40000000c00 */
[----:B------:R-:W-:-:S02]  /*25d0*/  SEL R5, R5, 0xffffffe0, !P2 ;  /* 0xffffffe005057807 */ /* 0x000fc40005000000 */
[----:B------:R-:W-:Y:S01]  /*25e0*/  LOP3.LUT R4, R4, 0x1c0, RZ, 0xc0, !PT ;  /* 0x000001c004047812 */ /* 0x000fe200078ec0ff */
[----:B------:R-:W-:Y:S03]  /*25f0*/  @P6 STS.128 [R239+0x12800], RZ ;  /* 0x012800ffef006388 */ /* 0x000fe60000000c00 */
[----:B------:R-:W-:Y:S01]  /*2600*/  LOP3.LUT R11, R4, 0x8, R11, 0xf8, !PT ;  /* 0x00000008040b7812 */ /* 0x000fe200078ef80b */
[----:B------:R-:W-:Y:S01]  /*2610*/  @P6 STS.128 [R239+0x14800], RZ ;  /* 0x014800ffef006388 */ /* 0x000fe20000000c00 */
[----:B------:R-:W-:-:S03]  /*2620*/  SHF.R.U32.HI R4, RZ, 0x3, R4 ;  /* 0x00000003ff047819 */ /* 0x000fc60000011604 */
[----:B------:R-:W-:Y:S01]  /*2630*/  @P6 STS.128 [R239+0x16800], RZ ;  /* 0x016800ffef006388 */ /* 0x000fe20000000c00 */
[----:B------:R-:W-:Y:S02]  /*2640*/  LOP3.LUT R4, R11, R4, RZ, 0x3c, !PT ;  /* 0x000000040b047212 */ /* 0x000fe400078e3cff */
[----:B------:R-:W-:Y:S01]  /*2650*/  @!P5 LEA.HI.X R11, R7, R233, R8, 0x6, P0 ;  /* 0x000000e9070bd211 */ /* 0x000fe200000f3408 */
[----:B------:R-:W-:Y:S01]  /*2660*/  @!PT LDS RZ, [RZ] ;  /* 0x00000000fffff984 */ /* 0x000fe20000000800 */
[----:B------:R-:W-:Y:S01]  /*2670*/  @!PT LDS RZ, [RZ] ;  /* 0x00000000fffff984 */ /* 0x000fe20000000800 */
[----:B------:R-:W-:Y:S01]  /*2680*/  @!PT LDS RZ, [RZ] ;  /* 0x00000000fffff984 */ /* 0x000fe20000000800 */
[----:B------:R1:W-:Y:S01]  /*2690*/  @!P6 LDGSTS.E.BYPASS.LTC128B.128 [R239+0x10800], [R12.64] ;  /* 0x108000000cefefae */ /* 0x0003e2000b901d4a */
[----:B------:R-:W-:Y:S02]  /*26a0*/  IMAD R7, R102, 0x400, R101 ;  /* 0x0000040066077824 */ /* 0x000fe400078e0265 */
[----:B------:R-:W-:Y:S01]  /*26b0*/  @!P4 IMAD.MOV.U32 R8, RZ, RZ, R14 ;  /* 0x000000ffff08c224 */ /* 0x000fe200078e000e */
[----:B------:R1:W-:Y:S01]  /*26c0*/  @!P6 LDGSTS.E.BYPASS.LTC128B.128 [R239+0x12800], [R12.64+0x80] ;  /* 0x128000800cefefae */ /* 0x0003e2000b901d4a */
[----:B------:R-:W-:Y:S02]  /*26d0*/  IMAD.IADD R230, R4, 0x1, R7 ;  /* 0x0000000104e67824 */ /* 0x000fe400078e0207 */
[----:B------:R-:W-:Y:S01]  /*26e0*/  IMAD.MOV.U32 R7, RZ, RZ, 0x10 ;  /* 0x00000010ff077424 */ /* 0x000fe200078e00ff */
[----:B------:R1:W-:Y:S01]  /*26f0*/  @!P6 LDGSTS.E.BYPASS.LTC128B.128 [R239+0x14800], [R12.64+0x100] ;  /* 0x148001000cefefae */ /* 0x0003e2000b901d4a */
[----:B------:R-:W-:-:S02]  /*2700*/  IMAD.SHL.U32 R230, R230, 0x2, RZ ;  /* 0x00000002e6e67824 */ /* 0x000fc400078e00ff */
[----:B------:R-:W-:Y:S01]  /*2710*/  IMAD R102, R102, 0x10, R105 ;  /* 0x0000001066667824 */ /* 0x000fe200078e0269 */
[----:B------:R1:W-:Y:S01]  /*2720*/  @!P6 LDGSTS.E.BYPASS.LTC128B.128 [R239+0x16800], [R12.64+0x180] ;  /* 0x168001800cefefae */ /* 0x0003e2000b901d4a */
[----:B------:R-:W-:Y:S01]  /*2730*/  SEL R7, R7, 0xfffffff0, !P1 ;  /* 0xfffffff007077807 */ /* 0x000fe20004800000 */
[--C-:B------:R-:W-:Y:S01]  /*2740*/  IMAD R226, R5, 0x2, R230.reuse ;  /* 0x0000000205e27824 */ /* 0x100fe200078e02e6 */
[----:B------:R-:W-:Y:S01]  /*2750*/  R2P PR, R0, 0x6 ;  /* 0x0000000600007804 */ /* 0x000fe20000000000 */
[----:B------:R-:W-:Y:S01]  /*2760*/  @P5 STS.128 [R239+0x11000], RZ ;  /* 0x011000ffef005388 */ /* 0x000fe20000000c00 */
[----:B------:R-:W-:Y:S01]  /*2770*/  IADD3 R0, R229, 0x8000, RZ ;  /* 0x00008000e5007810 */ /* 0x000fe20007ffe0ff */
[----:B------:R-:W-:Y:S02]  /*2780*/  IMAD R228, R7, 0x2, R230 ;  /* 0x0000000207e47824 */ /* 0x000fe400078e02e6 */
[----:B------:R-:W-:Y:S02]  /*2790*/  @P5 STS.128 [R239+0x13000], RZ ;  /* 0x013000ffef005388 */ /* 0x000fe40000000c00 */
[----:B------:R-:W-:-:S02]  /*27a0*/  IMAD R225, R5, 0x2, R228 ;  /* 0x0000000205e17824 */ /* 0x000fc400078e02e4 */
[----:B------:R-:W-:Y:S04]  /*27b0*/  @P5 STS.128 [R239+0x15000], RZ ;  /* 0x015000ffef005388 */ /* 0x000fe80000000c00 */
[----:B------:R-:W-:Y:S01]  /*27c0*/  @P5 STS.128 [R239+0x17000], RZ ;  /* 0x017000ffef005388 */ /* 0x000fe20000000c00 */
[----:B------:R-:W-:Y:S01]  /*27d0*/  @P1 IADD3 R227, R0, -0x20, RZ ;  /* 0xffffffe000e31810 */ /* 0x000fe20007ffe0ff */
[----:B------:R-:W-:Y:S02]  /*27e0*/  IMAD.MOV.U32 R0, RZ, RZ, 0x40 ;  /* 0x00000040ff007424 */ /* 0x000fe400078e00ff */
[----:B------:R-:W-:Y:S01]  /*27f0*/  @!PT LDS RZ, [RZ] ;  /* 0x00000000fffff984 */ /* 0x000fe20000000800 */
[----:B------:R-:W-:Y:S01]  /*2800*/  @!PT LDS RZ, [RZ] ;  /* 0x00000000fffff984 */ /* 0x000fe20000000800 */
[----:B------:R-:W-:Y:S01]  /*2810*/  @!PT LDS RZ, [RZ] ;  /* 0x00000000fffff984 */ /* 0x000fe20000000800 */
[----:B------:R1:W-:Y:S01]  /*2820*/  @!P5 LDGSTS.E.BYPASS.LTC128B.128 [R239+0x11000], [R10.64] ;  /* 0x110000000aefdfae */ /* 0x0003e2000b901d4a */
[C---:B------:R-:W-:Y:S02]  /*2830*/  IADD3 R219, R227.reuse, 0x800, RZ ;  /* 0x00000800e3db7810 */ /* 0x040fe40007ffe0ff */
[----:B------:R-:W-:Y:S01]  /*2840*/  SEL R0, R0, 0xffffffc0, !P2 ;  /* 0xffffffc000007807 */ /* 0x000fe20005000000 */
[----:B------:R1:W-:Y:S01]  /*2850*/  @!P5 LDGSTS.E.BYPASS.LTC128B.128 [R239+0x13000], [R10.64+0x80] ;  /* 0x130000800aefdfae */ /* 0x0003e2000b901d4a */
[----:B------:R-:W-:-:S02]  /*2860*/  IADD3 R218, R227, 0x1000, RZ ;  /* 0x00001000e3da7810 */ /* 0x000fc40007ffe0ff */
[----:B------:R-:W-:Y:S01]  /*2870*/  IADD3 R217, R227, 0x1800, RZ ;  /* 0x00001800e3d97810 */ /* 0x000fe20007ffe0ff */
[----:B------:R1:W-:Y:S01]  /*2880*/  @!P5 LDGSTS.E.BYPASS.LTC128B.128 [R239+0x15000], [R10.64+0x100] ;  /* 0x150001000aefdfae */ /* 0x0003e2000b901d4a */
[----:B------:R-:W-:Y:S01]  /*2890*/  IMAD.IADD R223, R229, 0x1, R0 ;  /* 0x00000001e5df7824 */ /* 0x000fe200078e0200 */
[C---:B------:R-:W-:Y:S01]  /*28a0*/  IADD3 R215, R227.reuse, 0x2000, RZ ;  /* 0x00002000e3d77810 */ /* 0x040fe20007ffe0ff */
[----:B------:R-:W-:Y:S01]  /*28b0*/  IMAD.IADD R216, R0, 0x1, R227 ;  /* 0x0000000100d87824 */ /* 0x000fe200078e02e3 */
[----:B------:R1:W-:Y:S01]  /*28c0*/  @!P5 LDGSTS.E.BYPASS.LTC128B.128 [R239+0x17000], [R10.64+0x180] ;  /* 0x170001800aefdfae */ /* 0x0003e2000b901d4a */
[----:B------:R-:W-:Y:S01]  /*28d0*/  IMAD.IADD R0, R100, 0x1, -R103 ;  /* 0x0000000164007824 */ /* 0x000fe200078e0a67 */
[C---:B------:R-:W-:Y:S02]  /*28e0*/  IADD3 R214, R227.reuse, 0x2800, RZ ;  /* 0x00002800e3d67810 */ /* 0x040fe40007ffe0ff */
        /* <DEDUP_REMOVED lines=10> */
[----:B------:R-:W-:-:S02]  /*2990*/  IADD3 R207, R227, 0x6000, RZ ;  /* 0x00006000e3cf7810 */ /* 0x000fc40007ffe0ff */
[C---:B------:R-:W-:Y:S01]  /*29a0*/  IADD3 R206, R227.reuse, 0x6800, RZ ;  /* 0x00006800e3ce7810 */ /* 0x040fe20007ffe0ff */
[----:B------:R-:W-:Y:S01]  /*29b0*/  @!PT LDS RZ, [RZ] ;  /* 0x00000000fffff984 */ /* 0x000fe20000000800 */
[----:B------:R-:W-:Y:S01]  /*29c0*/  @!PT LDS RZ, [RZ] ;  /* 0x00000000fffff984 */ /* 0x000fe20000000800 */
[----:B------:R-:W-:Y:S01]  /*29d0*/  @!PT LDS RZ, [RZ] ;  /* 0x00000000fffff984 */ /* 0x000fe20000000800 */
[----:B------:R1:W-:Y:S01]  /*29e0*/  @!P4 LDGSTS.E.BYPASS.LTC128B.128 [R239+0x11800], [R8.64] ;  /* 0x1180000008efcfae */ /* 0x0003e2000b901d4a */
[C---:B------:R-:W-:Y:S02]  /*29f0*/  IADD3 R205, R227.reuse, 0x7000, RZ ;  /* 0x00007000e3cd7810 */ /* 0x040fe40007ffe0ff */
[----:B------:R-:W-:Y:S01]  /*2a00*/  IADD3 R204, R227, 0x7800, RZ ;  /* 0x00007800e3cc7810 */ /* 0x000fe20007ffe0ff */
[----:B------:R1:W-:Y:S04]  /*2a10*/  @!P4 LDGSTS.E.BYPASS.LTC128B.128 [R239+0x13800], [R8.64+0x80] ;  /* 0x1380008008efcfae */ /* 0x0003e8000b901d4a */
[----:B------:R1:W-:Y:S04]  /*2a20*/  @!P4 LDGSTS.E.BYPASS.LTC128B.128 [R239+0x15800], [R8.64+0x100] ;  /* 0x1580010008efcfae */ /* 0x0003e8000b901d4a */
[----:B------:R1:W-:Y:S04]  /*2a30*/  @!P4 LDGSTS.E.BYPASS.LTC128B.128 [R239+0x17800], [R8.64+0x180] ;  /* 0x1780018008efcfae */ /* 0x0003e8000b901d4a */
[----:B------:R-:W-:Y:S04]  /*2a40*/  LDSM.16.M88.4 R40, [R230] ;  /* 0x00000000e628783b */ /* 0x000fe80000000200 */
[----:B----4-:R-:W4:Y:S04]  /*2a50*/  LDSM.16.M88.4 R24, [R229+0x8000] ;  /* 0x00800000e518783b */ /* 0x010f280000000200 */
[----:B--2---:R-:W-:Y:S04]  /*2a60*/  LDSM.16.M88.4 R20, [R228] ;  /* 0x00000000e414783b */ /* 0x004fe80000000200 */
[----:B------:R-:W-:Y:S04]  /*2a70*/  LDSM.16.M88.4 R48, [R227] ;  /* 0x00000000e330783b */ /* 0x000fe80000000200 */
[----:B------:R-:W2:Y:S04]  /*2a80*/  LDSM.16.M88.4 R60, [R229+0x8800] ;  /* 0x00880000e53c783b */ /* 0x000ea80000000200 */
[----:B------:R-:W-:Y:S04]  /*2a90*/  LDSM.16.M88.4 R76, [R226] ;  /* 0x00000000e24c783b */ /* 0x000fe80000000200 */
[----:B------:R-:W2:Y:S04]  /*2aa0*/  LDSM.16.M88.4 R88, [R223+0x8000] ;  /* 0x00800000df58783b */ /* 0x000ea80000000200 */
[----:B------:R-:W2:Y:S04]  /*2ab0*/  LDSM.16.M88.4 R52, [R229+0x9000] ;  /* 0x00900000e534783b */ /* 0x000ea80000000200 */
[----:B------:R-:W2:Y:S04]  /*2ac0*/  LDSM.16.M88.4 R44, [R229+0x9800] ;  /* 0x00980000e52c783b */ /* 0x000ea80000000200 */
[----:B-1----:R-:W1:Y:S04]  /*2ad0*/  LDSM.16.M88.4 R12, [R227+0x800] ;  /* 0x00080000e30c783b */ /* 0x002e680000000200 */
[----:B---3--:R-:W-:Y:S01]  /*2ae0*/  LDSM.16.M88.4 R28, [R225] ;  /* 0x00000000e11c783b */ /* 0x008fe20000000200 */
[C---:B----4-:R-:W-:Y:S03]  /*2af0*/  HMMA.16816.F32.BF16 R16, R40.reuse, R24, RZ ;  /* 0x000000182810723c */ /* 0x050fe600000418ff */
[----:B------:R-:W3:Y:S04]  /*2b00*/  LDSM.16.M88.4 R84, [R216] ;  /* 0x00000000d854783b */ /* 0x000ee80000000200 */
[----:B------:R-:W4:Y:S01]  /*2b10*/  LDSM.16.M88.4 R72, [R227+0x1000] ;  /* 0x00100000e348783b */ /* 0x000f220000000200 */
[C---:B------:R-:W-:Y:S03]  /*2b20*/  HMMA.16816.F32.BF16 R24, R40.reuse, R26, RZ ;  /* 0x0000001a2818723c */ /* 0x040fe600000418ff */
[----:B------:R-:W1:Y:S04]  /*2b30*/  LDSM.16.M88.4 R68, [R227+0x1800] ;  /* 0x00180000e344783b */ /* 0x000e680000000200 */
[----:B------:R-:W1:Y:S01]  /*2b40*/  LDSM.16.M88.4 R8, [R223+0x8800] ;  /* 0x00880000df08783b */ /* 0x000e620000000200 */
[----:B--2---:R-:W-:Y:S03]  /*2b50*/  HMMA.16816.F32.BF16 R36, R40, R60, RZ ;  /* 0x0000003c2824723c */ /* 0x004fe600000418ff */
[----:B------:R-:W-:Y:S04]  /*2b60*/  LDSM.16.M88.4 R92, [R229+0xa000] ;  /* 0x00a00000e55c783b */ /* 0x000fe80000000200 */
[----:B------:R-:W-:Y:S01]  /*2b70*/  LDSM.16.M88.4 R64, [R223+0x9000] ;  /* 0x00900000df40783b */ /* 0x000fe20000000200 */
[C---:B------:R-:W-:Y:S03]  /*2b80*/  HMMA.16816.F32.BF16 R16, R20.reuse, R48, R16 ;  /* 0x000000301410723c */ /* 0x040fe60000041810 */
[----:B------:R-:W-:Y:S04]  /*2b90*/  LDSM.16.M88.4 R96, [R229+0xe800] ;  /* 0x00e80000e560783b */ /* 0x000fe80000000200 */
[----:B------:R-:W0:Y:S01]  /*2ba0*/  LDGDEPBAR ;  /* 0x00000000000079af */ /* 0x000e220000000000 */
[----:B------:R-:W-:Y:S03]  /*2bb0*/  HMMA.16816.F32.BF16 R24, R20, R50, R24 ;  /* 0x000000321418723c */ /* 0x000fe60000041818 */
[----:B------:R-:W-:Y:S05]  /*2bc0*/  LDSM.16.M88.4 R48, [R223+0x9800] ;  /* 0x00980000df30783b */ /* 0x000fea0000000200 */
[----:B------:R-:W-:Y:S08]  /*2bd0*/  HMMA.16816.F32.BF16 R60, R40, R62, RZ ;  /* 0x0000003e283c723c */ /* 0x000ff000000418ff */
[C---:B------:R-:W-:Y:S08]  /*2be0*/  HMMA.16816.F32.BF16 R16, R76.reuse, R88, R16 ;  /* 0x000000584c10723c */ /* 0x040ff00000041810 */
[----:B------:R-:W-:Y:S01]  /*2bf0*/  HMMA.16816.F32.BF16 R24, R76, R90, R24 ;  /* 0x0000005a4c18723c */ /* 0x000fe20000041818 */
[----:B------:R-:W-:Y:S07]  /*2c00*/  LDSM.16.M88.4 R88, [R227+0x2000] ;  /* 0x00200000e358783b */ /* 0x000fee0000000200 */
[C---:B------:R-:W-:Y:S08]  /*2c10*/  HMMA.16816.F32.BF16 R56, R40.reuse, R52, RZ ;  /* 0x000000342838723c */ /* 0x040ff000000418ff */
[C---:B------:R-:W-:Y:S08]  /*2c20*/  HMMA.16816.F32.BF16 R52, R40.reuse, R54, RZ ;  /* 0x000000362834723c */ /* 0x040ff000000418ff */
[C---:B------:R-:W-:Y:S08]  /*2c30*/  HMMA.16816.F32.BF16 R80, R40.reuse, R44, RZ ;  /* 0x0000002c2850723c */ /* 0x040ff000000418ff */
[----:B------:R-:W-:Y:S01]  /*2c40*/  HMMA.16816.F32.BF16 R40, R40, R46, RZ ;  /* 0x0000002e2828723c */ /* 0x000fe200000418ff */
[----:B------:R-:W2:Y:S07]  /*2c50*/  LDSM.16.M88.4 R44, [R230+0x2000] ;  /* 0x00200000e62c783b */ /* 0x000eae0000000200 */
[C---:B-1----:R-:W-:Y:S08]  /*2c60*/  HMMA.16816.F32.BF16 R36, R20.reuse, R12, R36 ;  /* 0x0000000c1424723c */ /* 0x042ff00000041824 */
[----:B------:R-:W-:Y:S01]  /*2c70*/  HMMA.16816.F32.BF16 R60, R20, R14, R60 ;  /* 0x0000000e143c723c */ /* 0x000fe2000004183c */
[----:B------:R-:W1:Y:S07]  /*2c80*/  LDSM.16.M88.4 R12, [R216+0x800] ;  /* 0x00080000d80c783b */ /* 0x000e6e0000000200 */
[C---:B---3--:R-:W-:Y:S08]  /*2c90*/  HMMA.16816.F32.BF16 R16, R28.reuse, R84, R16 ;  /* 0x000000541c10723c */ /* 0x048ff00000041810 */
[----:B------:R-:W-:Y:S01]  /*2ca0*/  HMMA.16816.F32.BF16 R24, R28, R86, R24 ;  /* 0x000000561c18723c */ /* 0x000fe20000041818 */
[----:B------:R-:W-:Y:S07]  /*2cb0*/  LDSM.16.M88.4 R84, [R223+0xa000] ;  /* 0x00a00000df54783b */ /* 0x000fee0000000200 */
[C---:B----4-:R-:W-:Y:S08]  /*2cc0*/  HMMA.16816.F32.BF16 R56, R20.reuse, R72, R56 ;  /* 0x000000481438723c */ /* 0x050ff00000041838 */
[C---:B------:R-:W-:Y:S01]  /*2cd0*/  HMMA.16816.F32.BF16 R52, R20.reuse, R74, R52 ;  /* 0x0000004a1434723c */ /* 0x040fe20000041834 */
[----:B------:R-:W-:Y:S07]  /*2ce0*/  LDSM.16.M88.4 R72, [R216+0x1000] ;  /* 0x00100000d848783b */ /* 0x000fee0000000200 */
[C---:B------:R-:W-:Y:S08]  /*2cf0*/  HMMA.16816.F32.BF16 R80, R20.reuse, R68, R80 ;  /* 0x000000441450723c */ /* 0x040ff00000041850 */
[----:B------:R-:W-:Y:S01]  /*2d00*/  HMMA.16816.F32.BF16 R20, R20, R70, R40 ;  /* 0x000000461414723c */ /* 0x000fe20000041828 */
[----:B------:R-:W3:Y:S04]  /*2d10*/  LDSM.16.M88.4 R40, [R228+0x2000] ;  /* 0x00200000e428783b */ /* 0x000ee80000000200 */
        /* <DEDUP_REMOVED lines=15> */
[----:B------:R-:W-:Y:S01]  /*2e10*/  HMMA.16816.F32.BF16 R60, R28, R14, R60 ;  /* 0x0000000e1c3c723c */ /* 0x000fe2000004183c */
[----:B------:R-:W1:Y:S07]  /*2e20*/  LDSM.16.M88.4 R12, [R226+0x2000] ;  /* 0x00200000e20c783b */ /* 0x000e6e0000000200 */
[C---:B---3--:R-:W-:Y:S08]  /*2e30*/  HMMA.16816.F32.BF16 R16, R40.reuse, R88, R16 ;  /* 0x000000582810723c */ /* 0x048ff00000041810 */
[----:B------:R-:W-:Y:S01]  /*2e40*/  HMMA.16816.F32.BF16 R24, R40, R90, R24 ;  /* 0x0000005a2818723c */ /* 0x000fe20000041818 */
[----:B------:R-:W-:Y:S07]  /*2e50*/  LDSM.16.M88.4 R88, [R229+0xc000] ;  /* 0x00c00000e558783b */ /* 0x000fee0000000200 */
[C---:B----4-:R-:W-:Y:S08]  /*2e60*/  HMMA.16816.F32.BF16 R80, R28.reuse, R68, R80 ;  /* 0x000000441c50723c */ /* 0x050ff00000041850 */
[----:B------:R-:W-:Y:S01]  /*2e70*/  HMMA.16816.F32.BF16 R76, R28, R70, R76 ;  /* 0x000000461c4c723c */ /* 0x000fe2000004184c */
[----:B------:R-:W-:Y:S07]  /*2e80*/  LDSM.16.M88.4 R68, [R227+0x3800] ;  /* 0x00380000e344783b */ /* 0x000fee0000000200 */
[C---:B------:R-:W-:Y:S08]  /*2e90*/  HMMA.16816.F32.BF16 R36, R44.reuse, R8, R36 ;  /* 0x000000082c24723c */ /* 0x040ff00000041824 */
        /* <DEDUP_REMOVED lines=17> */
[----:B------:R-:W1:Y:S04]  /*2fb0*/  LDSM.16.M88.4 R44, [R223+0xb800] ;  /* 0x00b80000df2c783b */ /* 0x000e680000000200 */
[----:B------:R-:W1:Y:S03]  /*2fc0*/  LDSM.16.M88.4 R64, [R223+0xb000] ;  /* 0x00b00000df40783b */ /* 0x000e660000000200 */
        /* <DEDUP_REMOVED lines=9> */
[C---:B----4-:R-:W-:Y:S08]  /*3060*/  HMMA.16816.F32.BF16 R56, R40.reuse, R72, R56 ;  /* 0x000000482838723c */ /* 0x050ff00000041838 */
        /* <DEDUP_REMOVED lines=8> */
[----:B------:R-:W-:Y:S07]  /*30f0*/  LDSM.16.M88.4 R44, [R223+0xc000] ;  /* 0x00c00000df2c783b */ /* 0x000fee0000000200 */
[C---:B------:R-:W-:Y:S08]  /*3100*/  HMMA.16816.F32.BF16 R36, R8.reuse, R20, R36 ;  /* 0x000000140824723c */ /* 0x040ff00000041824 */
[----:B------:R-:W-:Y:S01]  /*3110*/  HMMA.16816.F32.BF16 R60, R8, R22, R60 ;  /* 0x00000016083c723c */ /* 0x000fe2000004183c */
[----:B------:R-:W1:Y:S07]  /*3120*/  LDSM.16.M88.4 R20, [R226+0x4000] ;  /* 0x00400000e214783b */ /* 0x000e6e0000000200 */
[C---:B------:R-:W-:Y:S08]  /*3130*/  HMMA.16816.F32.BF16 R56, R12.reuse, R64, R56 ;  /* 0x000000400c38723c */ /* 0x040ff00000041838 */
[----:B------:R-:W-:Y:S01]  /*3140*/  HMMA.16816.F32.BF16 R52, R12, R66, R52 ;  /* 0x000000420c34723c */ /* 0x000fe20000041834 */
[----:B------:R-:W4:Y:S04]  /*3150*/  LDSM.16.M88.4 R12, [R229+0xd000] ;  /* 0x00d00000e50c783b */ /* 0x000f280000000200 */
[----:B------:R-:W1:Y:S03]  /*3160*/  LDSM.16.M88.4 R64, [R229+0xd800] ;  /* 0x00d80000e540783b */ /* 0x000e660000000200 */
[C---:B--2---:R-:W-:Y:S08]  /*3170*/  HMMA.16816.F32.BF16 R16, R28.reuse, R68, R16 ;  /* 0x000000441c10723c */ /* 0x044ff00000041810 */
[----:B------:R-:W-:Y:S01]  /*3180*/  HMMA.16816.F32.BF16 R24, R28, R70, R24 ;  /* 0x000000461c18723c */ /* 0x000fe20000041818 */
        /* <DEDUP_REMOVED lines=8> */
[C---:B-1----:R-:W-:Y:S08]  /*3210*/  HMMA.16816.F32.BF16 R16, R20.reuse, R44, R16 ;  /* 0x0000002c1410723c */ /* 0x042ff00000041810 */
[----:B------:R-:W-:Y:S01]  /*3220*/  HMMA.16816.F32.BF16 R24, R20, R46, R24 ;  /* 0x0000002e1418723c */ /* 0x000fe20000041818 */
[----:B------:R-:W-:Y:S07]  /*3230*/  LDSM.16.M88.4 R44, [R223+0xd800] ;  /* 0x00d80000df2c783b */ /* 0x000fee0000000200 */
[C---:B------:R-:W-:Y:S08]  /*3240*/  HMMA.16816.F32.BF16 R36, R48.reuse, R72, R36 ;  /* 0x000000483024723c */ /* 0x040ff00000041824 */
[C---:B------:R-:W-:Y:S01]  /*3250*/  HMMA.16816.F32.BF16 R60, R48.reuse, R74, R60 ;  /* 0x0000004a303c723c */ /* 0x040fe2000004183c */
[----:B------:R-:W1:Y:S07]  /*3260*/  LDSM.16.M88.4 R72, [R230+0x6000] ;  /* 0x00600000e648783b */ /* 0x000e6e0000000200 */
[C---:B----4-:R-:W-:Y:S08]  /*3270*/  HMMA.16816.F32.BF16 R56, R48.reuse, R12, R56 ;  /* 0x0000000c3038723c */ /* 0x050ff00000041838 */
[C---:B------:R-:W-:Y:S01]  /*3280*/  HMMA.16816.F32.BF16 R52, R48.reuse, R14, R52 ;  /* 0x0000000e3034723c */ /* 0x040fe20000041834 */
[----:B------:R-:W4:Y:S07]  /*3290*/  LDSM.16.M88.4 R12, [R223+0xc800] ;  /* 0x00c80000df0c783b */ /* 0x000f2e0000000200 */
[C---:B------:R-:W-:Y:S08]  /*32a0*/  HMMA.16816.F32.BF16 R80, R48.reuse, R64, R80 ;  /* 0x000000403050723c */ /* 0x040ff00000041850 */
[----:B------:R-:W-:Y:S01]  /*32b0*/  HMMA.16816.F32.BF16 R76, R48, R66, R76 ;  /* 0x00000042304c723c */ /* 0x000fe2000004184c */
[----:B------:R-:W1:Y:S04]  /*32c0*/  LDSM.16.M88.4 R64, [R223+0xd000] ;  /* 0x00d00000df40783b */ /* 0x000e680000000200 */
[----:B------:R-:W-:Y:S03]  /*32d0*/  LDSM.16.M88.4 R48, [R228+0x6000] ;  /* 0x00600000e430783b */ /* 0x000fe60000000200 */
[C---:B------:R-:W-:Y:S08]  /*32e0*/  HMMA.16816.F32.BF16 R16, R88.reuse, R92, R16 ;  /* 0x0000005c5810723c */ /* 0x040ff00000041810 */
[----:B------:R-:W-:Y:S01]  /*32f0*/  HMMA.16816.F32.BF16 R24, R88, R94, R24 ;  /* 0x0000005e5818723c */ /* 0x000fe20000041818 */
        /* <DEDUP_REMOVED lines=12> */
[----:B------:R-:W-:Y:S01]  /*33c0*/  HMMA.16816.F32.BF16 R24, R72, R70, R24 ;  /* 0x000000464818723c */ /* 0x000fe20000041818 */
[----:B------:R-:W-:Y:S07]  /*33d0*/  LDSM.16.M88.4 R68, [R229+0xf000] ;  /* 0x00f00000e544783b */ /* 0x000fee0000000200 */
[C---:B----4-:R-:W-:Y:S08]  /*33e0*/  HMMA.16816.F32.BF16 R36, R20.reuse, R12, R36 ;  /* 0x0000000c1424723c */ /* 0x050ff00000041824 */
[C---:B------:R-:W-:Y:S01]  /*33f0*/  HMMA.16816.F32.BF16 R60, R20.reuse, R14, R60 ;  /* 0x0000000e143c723c */ /* 0x040fe2000004183c */
[----:B------:R-:W1:Y:S07]  /*3400*/  LDSM.16.M88.4 R12, [R226+0x6000] ;  /* 0x00600000e20c783b */ /* 0x000e6e0000000200 */
[----:B------:R-:W-:Y:S08]  /*3410*/  HMMA.16816.F32.BF16 R56, R20, R64, R56 ;  /* 0x000000401438723c */ /* 0x000ff00000041838 */
[C---:B--2---:R-:W-:Y:S08]  /*3420*/  HMMA.16816.F32.BF16 R16, R48.reuse, R40, R16 ;  /* 0x000000283010723c */ /* 0x044ff00000041810 */
[----:B------:R-:W-:Y:S01]  /*3430*/  HMMA.16816.F32.BF16 R24, R48, R42, R24 ;  /* 0x0000002a3018723c */ /* 0x000fe20000041818 */
[----:B------:R-:W-:Y:S07]  /*3440*/  LDSM.16.M88.4 R40, [R227+0x7000] ;  /* 0x00700000e328783b */ /* 0x000fee0000000200 */
        /* <DEDUP_REMOVED lines=9> */
[----:B------:R-:W-:Y:S08]  /*34e0*/  HMMA.16816.F32.BF16 R56, R88, R28, R56 ;  /* 0x0000001c5838723c */ /* 0x000ff00000041838 */
[C---:B-1----:R-:W-:Y:S08]  /*34f0*/  HMMA.16816.F32.BF16 R16, R12.reuse, R92, R16 ;  /* 0x0000005c0c10723c */ /* 0x042ff00000041810 */
[----:B------:R-:W-:Y:S08]  /*3500*/  HMMA.16816.F32.BF16 R24, R12, R94, R24 ;  /* 0x0000005e0c18723c */ /* 0x000ff00000041818 */
[----:B------:R-:W-:Y:S08]  /*3510*/  HMMA.16816.F32.BF16 R36, R72, R96, R36 ;  /* 0x000000604824723c */ /* 0x000ff00000041824 */
[----:B------:R-:W-:Y:S01]  /*3520*/  HMMA.16816.F32.BF16 R52, R88, R30, R52 ;  /* 0x0000001e5834723c */ /* 0x000fe20000041834 */
[----:B------:R-:W1:Y:S07]  /*3530*/  LDSM.16.M88.4 R28, [R223+0xe800] ;  /* 0x00e80000df1c783b */ /* 0x000e6e0000000200 */
[----:B------:R-:W-:Y:S08]  /*3540*/  HMMA.16816.F32.BF16 R56, R72, R68, R56 ;  /* 0x000000444838723c */ /* 0x000ff00000041838 */
[C---:B--2---:R-:W-:Y:S08]  /*3550*/  HMMA.16816.F32.BF16 R16, R8.reuse, R20, R16 ;  /* 0x000000140810723c */ /* 0x044ff00000041810 */
[----:B------:R-:W-:Y:S01]  /*3560*/  HMMA.16816.F32.BF16 R24, R8, R22, R24 ;  /* 0x000000160818723c */ /* 0x000fe20000041818 */
[----:B------:R-:W2:Y:S07]  /*3570*/  LDSM.16.M88.4 R20, [R223+0xf000] ;  /* 0x00f00000df14783b */ /* 0x000eae0000000200 */
[----:B------:R-:W-:Y:S08]  /*3580*/  HMMA.16816.F32.BF16 R80, R88, R84, R80 ;  /* 0x000000545850723c */ /* 0x000ff00000041850 */
[----:B------:R-:W-:Y:S01]  /*3590*/  HMMA.16816.F32.BF16 R36, R48, R44, R36 ;  /* 0x0000002c3024723c */ /* 0x000fe20000041824 */
[----:B------:R-:W-:-:S02]  /*35a0*/  FMUL.FTZ R16, R16, c[0x0][0x2ec] ;  /* 0x0000bb0010107a20 */ /* 0x000fc40000410000 */
[----:B------:R-:W-:Y:S02]  /*35b0*/  FMUL.FTZ R17, R17, c[0x0][0x2ec] ;  /* 0x0000bb0011117a20 */ /* 0x000fe40000410000 */
[----:B------:R-:W-:-:S03]  /*35c0*/  FMUL.FTZ R18, R18, c[0x0][0x2ec] ;  /* 0x0000bb0012127a20 */ /* 0x000fc60000410000 */
[----:B------:R-:W-:Y:S01]  /*35d0*/  HMMA.16816.F32.BF16 R68, R72, R70, R52 ;  /* 0x000000464844723c */ /* 0x000fe20000041834 */
[----:B------:R-:W-:Y:S01]  /*35e0*/  FMUL.FTZ R24, R24, c[0x0][0x2ec] ;  /* 0x0000bb0018187a20 */ /* 0x000fe20000410000 */
[----:B------:R-:W-:Y:S01]  /*35f0*/  LDSM.16.M88.4 R52, [R216+0x6800] ;  /* 0x00680000d834783b */ /* 0x000fe20000000200 */
[----:B------:R-:W-:Y:S02]  /*3600*/  FMUL.FTZ R45, R25, c[0x0][0x2ec] ;  /* 0x0000bb00192d7a20 */ /* 0x000fe40000410000 */
[----:B------:R-:W-:-:S03]  /*3610*/  FMUL.FTZ R44, R27, c[0x0][0x2ec] ;  /* 0x0000bb001b2c7a20 */ /* 0x000fc60000410000 */
[----:B------:R-:W-:Y:S01]  /*3620*/  HMMA.16816.F32.BF16 R56, R48, R40, R56 ;  /* 0x000000283038723c */ /* 0x000fe20000041838 */
[----:B------:R-:W-:Y:S06]  /*3630*/  MUFU.TANH R40, R18 ;  /* 0x0000001200287308 */ /* 0x000fec0000002400 */
[----:B------:R-:W-:Y:S01]  /*3640*/  FMUL.FTZ R41, R19, c[0x0][0x2ec] ;  /* 0x0000bb0013297a20 */ /* 0x000fe20000410000 */
[----:B------:R-:W-:Y:S01]  /*3650*/  HMMA.16816.F32.BF16 R76, R88, R86, R76 ;  /* 0x00000056584c723c */ /* 0x000fe2000004184c */
[----:B------:R-:W3:Y:S01]  /*3660*/  LDSM.16.M88.4 R84, [R227+0x7800] ;  /* 0x00780000e354783b */ /* 0x000ee20000000200 */
[----:B------:R-:W-:Y:S06]  /*3670*/  MUFU.TANH R44, R44 ;  /* 0x0000002c002c7308 */ /* 0x000fec0000002400 */
[C---:B------:R-:W-:Y:S02]  /*3680*/  HMMA.16816.F32.BF16 R60, R72.reuse, R98, R60 ;  /* 0x00000062483c723c */ /* 0x040fe4000004183c */
[----:B------:R-:W-:Y:S06]  /*3690*/  MUFU.TANH R41, R41 ;  /* 0x0000002900297308 */ /* 0x000fec0000002400 */
[----:B------:R-:W-:Y:S08]  /*36a0*/  HMMA.16816.F32.BF16 R80, R72, R64, R80 ;  /* 0x000000404850723c */ /* 0x000ff00000041850 */
[----:B-1----:R-:W-:Y:S01]  /*36b0*/  HMMA.16816.F32.BF16 R36, R12, R28, R36 ;  /* 0x0000001c0c24723c */ /* 0x002fe20000041824 */
[----:B------:R-:W1:Y:S07]  /*36c0*/  MUFU.TANH R29, R16 ;  /* 0x00000010001d7308 */ /* 0x000e6e0000002400 */
[----:B------:R-:W-:Y:S01]  /*36d0*/  HMMA.16816.F32.BF16 R68, R48, R42, R68 ;  /* 0x0000002a3044723c */ /* 0x000fe20000041844 */
[----:B------:R4:W1:Y:S06]  /*36e0*/  MUFU.TANH R28, R17 ;  /* 0x00000011001c7308 */ /* 0x00086c0000002400 */
[----:B------:R-:W-:Y:S01]  /*36f0*/  FMUL.FTZ R43, R26, c[0x0][0x2ec] ;  /* 0x0000bb001a2b7a20 */ /* 0x000fe20000410000 */
[----:B--2---:R-:W-:Y:S01]  /*3700*/  HMMA.16816.F32.BF16 R56, R12, R20, R56 ;  /* 0x000000140c38723c */ /* 0x004fe20000041838 */
[----:B------:R2:W1:Y:S06]  /*3710*/  MUFU.TANH R42, R24 ;  /* 0x00000018002a7308 */ /* 0x00046c0000002400 */
[----:B------:R-:W-:Y:S01]  /*3720*/  SHF.R.S32.HI R21, RZ, 0x1f, R0 ;  /* 0x0000001fff157819 */ /* 0x000fe20000011400 */
[----:B------:R-:W-:Y:S01]  /*3730*/  HMMA.16816.F32.BF16 R60, R48, R46, R60 ;  /* 0x0000002e303c723c */ /* 0x000fe2000004183c */
[----:B----4-:R-:W4:Y:S01]  /*3740*/  LDSM.16.M88.4 R16, [R223+0xf800] ;  /* 0x00f80000df10783b */ /* 0x010f220000000200 */
[----:B------:R-:W-:Y:S01]  /*3750*/  IADD3 R20, R6, 0x1, -R104 ;  /* 0x0000000106147810 */ /* 0x000fe20007ffe868 */
[----:B------:R-:W1:Y:S01]  /*3760*/  MUFU.TANH R43, R43 ;  /* 0x0000002b002b7308 */ /* 0x000e620000002400 */
[----:B------:R-:W-:-:S02]  /*3770*/  LEA.HI R0, R21, R0, RZ, 0x2 ;  /* 0x0000000015007211 */ /* 0x000fc400078f10ff */
[----:B------:R-:W-:Y:S02]  /*3780*/  IADD3 R104, R6, -c[0x0][0x2e4], -R104 ;  /* 0x8000b90006687a10 */ /* 0x000fe40007ffe868 */
[----:B------:R-:W-:Y:S01]  /*3790*/  SHF.R.S32.HI R21, RZ, 0x2, R0 ;  /* 0x00000002ff157819 */ /* 0x000fe20000011400 */
[----:B--2---:R-:W2:Y:S01]  /*37a0*/  LDSM.16.M88.4 R24, [R216+0x7000] ;  /* 0x00700000d818783b */ /* 0x004ea20000000200 */
[----:B---3--:R-:W-:Y:S01]  /*37b0*/  HMMA.16816.F32.BF16 R80, R48, R84, R80 ;  /* 0x000000543050723c */ /* 0x008fe20000041850 */
[----:B------:R-:W-:Y:S02]  /*37c0*/  IADD3 R20, R20, c[0x0][0x2e8], RZ ;  /* 0x0000ba0014147a10 */ /* 0x000fe40007ffe0ff */
[----:B------:R-:W-:-:S04]  /*37d0*/  IMAD.IADD R0, R21, 0x1, R102 ;  /* 0x0000000115007824 */ /* 0x000fc800078e0266 */
[C---:B------:R-:W-:Y:S01]  /*37e0*/  IMAD.IADD R243, R0.reuse, 0x1, R20 ;  /* 0x0000000100f37824 */ /* 0x040fe200078e0214 */
[C---:B------:R-:W-:Y:S01]  /*37f0*/  IADD3 R21, R0.reuse, 0x8, RZ ;  /* 0x0000000800157810 */ /* 0x040fe20007ffe0ff */
[----:B------:R-:W-:Y:S01]  /*3800*/  HMMA.16816.F32.BF16 R76, R72, R66, R76 ;  /* 0x00000042484c723c */ /* 0x000fe2000004184c */
[----:B------:R-:W-:Y:S01]  /*3810*/  IMAD.IADD R244, R0, 0x1, R104 ;  /* 0x0000000100f47824 */ /* 0x000fe200078e0268 */
[----:B------:R-:W-:Y:S02]  /*3820*/  LOP3.LUT R0, R4, R101, RZ, 0xfc, !PT ;  /* 0x0000006504007212 */ /* 0x000fe400078efcff */
[--C-:B------:R-:W-:Y:S01]  /*3830*/  IMAD.IADD R242, R104, 0x1, R21.reuse ;  /* 0x0000000168f27824 */ /* 0x100fe200078e0215 */
[----:B------:R-:W-:Y:S01]  /*3840*/  IMNMX R243, R243, R6, PT ;  /* 0x00000006f3f37217 */ /* 0x000fe20003800200 */
[----:B------:R-:W-:Y:S01]  /*3850*/  IMAD.IADD R21, R20, 0x1, R21 ;  /* 0x0000000114157824 */ /* 0x000fe200078e0215 */
[----:B------:R-:W-:Y:S01]  /*3860*/  IMNMX R244, RZ, R244, !PT ;  /* 0x000000f4fff47217 */ /* 0x000fe20007800200 */
[----:B------:R-:W-:Y:S01]  /*3870*/  HMMA.16816.F32.BF16 R60, R12, R30, R60 ;  /* 0x0000001e0c3c723c */ /* 0x000fe2000004183c */
[----:B------:R-:W-:Y:S01]  /*3880*/  IMNMX R242, RZ, R242, !PT ;  /* 0x000000f2fff27217 */ /* 0x000fe20007800200 */
[----:B------:R3:W1:Y:S01]  /*3890*/  MUFU.TANH R30, R45 ;  /* 0x0000002d001e7308 */ /* 0x0006620000002400 */
[----:B------:R-:W-:-:S04]  /*38a0*/  IMNMX R238, R21, R6, PT ;  /* 0x0000000615ee7217 */ /* 0x000fc80003800200 */
[----:B------:R-:W-:Y:S01]  /*38b0*/  IMAD.IADD R31, R3, 0x1, R246 ;  /* 0x00000001031f7824 */ /* 0x000fe200078e02f6 */
[C---:B------:R-:W-:Y:S04]  /*38c0*/  HMMA.16816.F32.BF16 R68, R12.reuse, R22, R68 ;  /* 0x000000160c44723c */ /* 0x040fe80000041844 */
[C---:B------:R-:W-:Y:S02]  /*38d0*/  IADD3 R21, R31.reuse, 0x1, RZ ;  /* 0x000000011f157810 */ /* 0x040fe40007ffe0ff */
[-C--:B------:R-:W-:Y:S02]  /*38e0*/  ISETP.GE.AND P4, PT, R31, R243.reuse, PT ;  /* 0x000000f31f00720c */ /* 0x080fe40003f86270 */
[C---:B------:R-:W-:Y:S01]  /*38f0*/  ISETP.GE.AND P2, PT, R21.reuse, R243, PT ;  /* 0x000000f31500720c */ /* 0x040fe20003f46270 */
[----:B----4-:R-:W-:Y:S01]  /*3900*/  HMMA.16816.F32.BF16 R80, R12, R16, R80 ;  /* 0x000000100c50723c */ /* 0x010fe20000041850 */
[----:B------:R-:W-:-:S02]  /*3910*/  ISETP.GE.AND P0, PT, R21, R238, PT ;  /* 0x000000ee1500720c */ /* 0x000fc40003f06270 */
[----:B------:R-:W-:Y:S02]  /*3920*/  ISETP.GE.AND P5, PT, R31, R238, PT ;  /* 0x000000ee1f00720c */ /* 0x000fe40003fa6270 */
[C---:B------:R-:W-:Y:S02]  /*3930*/  ISETP.LT.OR P2, PT, R21.reuse, R244, P2 ;  /* 0x000000f41500720c */ /* 0x040fe40001741670 */
[----:B------:R-:W-:Y:S01]  /*3940*/  ISETP.LT.OR P0, PT, R21, R242, P0 ;  /* 0x000000f21500720c */ /* 0x000fe20000701670 */
[----:B--2---:R-:W-:Y:S01]  /*3950*/  HMMA.16816.F32.BF16 R56, R8, R24, R56 ;  /* 0x000000180838723c */ /* 0x004fe20000041838 */
[C---:B------:R-:W-:Y:S02]  /*3960*/  ISETP.LT.OR P4, PT, R31.reuse, R244, P4 ;  /* 0x000000f41f00720c */ /* 0x040fe40002781670 */
[C---:B------:R-:W-:Y:S02]  /*3970*/  ISETP.LT.OR P5, PT, R31.reuse, R242, P5 ;  /* 0x000000f21f00720c */ /* 0x040fe40002fa1670 */
[----:B------:R-:W-:-:S02]  /*3980*/  IADD3 R21, R31, 0x8, RZ ;  /* 0x000000081f157810 */ /* 0x000fc40007ffe0ff */
[----:B------:R-:W-:Y:S01]  /*3990*/  IADD3 R23, R31, 0x9, RZ ;  /* 0x000000091f177810 */ /* 0x000fe20007ffe0ff */
[----:B------:R-:W-:Y:S01]  /*39a0*/  HMMA.16816.F32.BF16 R76, R48, R86, R76 ;  /* 0x00000056304c723c */ /* 0x000fe2000004184c */
[----:B-1----:R-:W-:Y:S02]  /*39b0*/  FSEL R16, R29, -INF , !P4 ;  /* 0xff8000001d107808 */ /* 0x002fe40006000000 */
[----:B------:R-:W-:Y:S02]  /*39c0*/  FSEL R25, R40, -INF , !P5 ;  /* 0xff80000028197808 */ /* 0x000fe40006800000 */
[-C--:B------:R-:W-:Y:S02]  /*39d0*/  ISETP.GE.AND P1, PT, R21, R243.reuse, PT ;  /* 0x000000f31500720c */ /* 0x080fe40003f26270 */
[----:B------:R-:W-:Y:S01]  /*39e0*/  ISETP.GE.AND P6, PT, R23, R243, PT ;  /* 0x000000f31700720c */ /* 0x000fe20003fc6270 */
[----:B------:R-:W-:Y:S01]  /*39f0*/  HMMA.16816.F32.BF16 R36, R8, R52, R36 ;  /* 0x000000340824723c */ /* 0x000fe20000041824 */
[----:B------:R-:W-:-:S02]  /*3a00*/  ISETP.GE.AND P4, PT, R21, R238, PT ;  /* 0x000000ee1500720c */ /* 0x000fc40003f86270 */
[----:B------:R-:W-:Y:S02]  /*3a10*/  ISETP.GE.AND P5, PT, R23, R238, PT ;  /* 0x000000ee1700720c */ /* 0x000fe40003fa6270 */
[C---:B------:R-:W-:Y:S02]  /*3a20*/  ISETP.LT.OR P1, PT, R21.reuse, R244, P1 ;  /* 0x000000f41500720c */ /* 0x040fe40000f21670 */
[----:B------:R-:W-:Y:S01]  /*3a30*/  ISETP.LT.OR P4, PT, R21, R242, P4 ;  /* 0x000000f21500720c */ /* 0x000fe20002781670 */
[----:B------:R-:W-:Y:S01]  /*3a40*/  HMMA.16816.F32.BF16 R60, R8, R54, R60 ;  /* 0x00000036083c723c */ /* 0x000fe2000004183c */
[C---:B------:R-:W-:Y:S01]  /*3a50*/  ISETP.LT.OR P6, PT, R23.reuse, R244, P6 ;  /* 0x000000f41700720c */ /* 0x040fe200037c1670 */
[----:B------:R-:W-:Y:S01]  /*3a60*/  FMUL.FTZ R56, R56, c[0x0][0x2ec] ;  /* 0x0000bb0038387a20 */ /* 0x000fe20000410000 */
[----:B------:R-:W-:Y:S01]  /*3a70*/  ISETP.LT.OR P5, PT, R23, R242, P5 ;  /* 0x000000f21700720c */ /* 0x000fe20002fa1670 */
[----:B------:R-:W-:Y:S01]  /*3a80*/  FMUL.FTZ R57, R57, c[0x0][0x2ec] ;  /* 0x0000bb0039397a20 */ /* 0x000fe20000410000 */
[----:B------:R-:W1:Y:S01]  /*3a90*/  LDSM.16.M88.4 R20, [R216+0x7800] ;  /* 0x00780000d814783b */ /* 0x000e620000000200 */
[----:B------:R-:W-:Y:S01]  /*3aa0*/  IADD3 R47, R31, 0x10, RZ ;  /* 0x000000101f2f7810 */ /* 0x000fe20007ffe0ff */
[----:B------:R-:W-:Y:S01]  /*3ab0*/  MUFU.TANH R180, R56 ;  /* 0x0000003800b47308 */ /* 0x000fe20000002400 */
[----:B------:R-:W-:Y:S01]  /*3ac0*/  HMMA.16816.F32.BF16 R76, R12, R18, R76 ;  /* 0x000000120c4c723c */ /* 0x000fe2000004184c */
[----:B------:R-:W-:Y:S01]  /*3ad0*/  FSEL R24, R28, -INF , !P2 ;  /* 0xff8000001c187808 */ /* 0x000fe20005000000 */
[----:B------:R-:W-:Y:S01]  /*3ae0*/  FMUL.FTZ R58, R58, c[0x0][0x2ec] ;  /* 0x0000bb003a3a7a20 */ /* 0x000fe20000410000 */
[----:B------:R-:W-:Y:S01]  /*3af0*/  ISETP.GE.AND P2, PT, R47, R243, PT ;  /* 0x000000f32f00720c */ /* 0x000fe20003f46270 */
[----:B------:R-:W-:Y:S01]  /*3b00*/  FMUL.FTZ R59, R59, c[0x0][0x2ec] ;  /* 0x0000bb003b3b7a20 */ /* 0x000fe20000410000 */
[----:B------:R-:W-:Y:S01]  /*3b10*/  FSEL R42, R42, -INF , !P1 ;  /* 0xff8000002a2a7808 */ /* 0x000fe20004800000 */
[----:B------:R-:W-:-:S04]  /*3b20*/  DEPBAR.LE SB0, 0x0 ;  /* 0x000080000000791a */ /* 0x000fc80000000000 */
[----:B---3--:R-:W-:Y:S01]  /*3b30*/  FMUL.FTZ R45, R36, c[0x0][0x2ec] ;  /* 0x0000bb00242d7a20 */ /* 0x008fe20000410000 */
[----:B------:R-:W-:Y:S01]  /*3b40*/  HMMA.16816.F32.BF16 R68, R8, R26, R68 ;  /* 0x0000001a0844723c */ /* 0x000fe20000041844 */
[----:B------:R-:W-:Y:S01]  /*3b50*/  FMUL.FTZ R38, R38, c[0x0][0x2ec] ;  /* 0x0000bb0026267a20 */ /* 0x000fe20000410000 */
[----:B------:R-:W-:Y:S01]  /*3b60*/  IADD3 R13, R31, 0x18, RZ ;  /* 0x000000181f0d7810 */ /* 0x000fe20007ffe0ff */
[----:B------:R-:W-:Y:S01]  /*3b70*/  FMUL.FTZ R36, R37, c[0x0][0x2ec] ;  /* 0x0000bb0025247a20 */ /* 0x000fe20000410000 */
[----:B------:R-:W-:Y:S01]  /*3b80*/  IADD3 R37, R31, 0x11, RZ ;  /* 0x000000111f257810 */ /* 0x000fe20007ffe0ff */
[----:B------:R-:W2:Y:S01]  /*3b90*/  MUFU.TANH R45, R45 ;  /* 0x0000002d002d7308 */ /* 0x000ea20000002400 */
[----:B------:R-:W-:Y:S01]  /*3ba0*/  FMUL.FTZ R46, R60, c[0x0][0x2ec] ;  /* 0x0000bb003c2e7a20 */ /* 0x000fe20000410000 */
[----:B------:R-:W-:Y:S01]  /*3bb0*/  ISETP.GE.AND P1, PT, R47, R238, PT ;  /* 0x000000ee2f00720c */ /* 0x000fe20003f26270 */
[----:B------:R-:W-:Y:S01]  /*3bc0*/  FMUL.FTZ R17, R39, c[0x0][0x2ec] ;  /* 0x0000bb0027117a20 */ /* 0x000fe20000410000 */
[----:B------:R-:W-:Y:S01]  /*3bd0*/  FSEL R41, R41, -INF , !P0 ;  /* 0xff80000029297808 */ /* 0x000fe20004000000 */
[----:B------:R-:W-:Y:S01]  /*3be0*/  FMUL.FTZ R62, R62, c[0x0][0x2ec] ;  /* 0x0000bb003e3e7a20 */ /* 0x000fe20000410000 */
[----:B------:R-:W-:Y:S01]  /*3bf0*/  ISETP.LT.OR P2, PT, R47, R244, P2 ;  /* 0x000000f42f00720c */ /* 0x000fe20001741670 */
[----:B------:R-:W-:Y:S01]  /*3c00*/  FMUL.FTZ R39, R61, c[0x0][0x2ec] ;  /* 0x0000bb003d277a20 */ /* 0x000fe20000410000 */
[----:B------:R-:W3:Y:S01]  /*3c10*/  MUFU.TANH R38, R38 ;  /* 0x0000002600267308 */ /* 0x000ee20000002400 */
[----:B------:R-:W-:Y:S01]  /*3c20*/  FMUL.FTZ R63, R63, c[0x0][0x2ec] ;  /* 0x0000bb003f3f7a20 */ /* 0x000fe20000410000 */
[----:B------:R-:W-:-:S02]  /*3c30*/  ISETP.GE.AND P0, PT, R37, R243, PT ;  /* 0x000000f32500720c */ /* 0x000fc40003f06270 */
[----:B------:R-:W-:Y:S02]  /*3c40*/  FSEL R27, R43, -INF , !P4 ;  /* 0xff8000002b1b7808 */ /* 0x000fe40006000000 */
[----:B------:R-:W-:Y:S02]  /*3c50*/  FSEL R18, R30, -INF , !P6 ;  /* 0xff8000001e127808 */ /* 0x000fe40007000000 */
[----:B------:R-:W4:Y:S01]  /*3c60*/  MUFU.TANH R36, R36 ;  /* 0x0000002400247308 */ /* 0x000f220000002400 */
[----:B------:R-:W-:Y:S02]  /*3c70*/  ISETP.GE.AND P4, PT, R37, R238, PT ;  /* 0x000000ee2500720c */ /* 0x000fe40003f86270 */
[----:B------:R-:W-:Y:S01]  /*3c80*/  ISETP.GE.AND P6, PT, R13, R243, PT ;  /* 0x000000f30d00720c */ /* 0x000fe20003fc6270 */
[----:B------:R-:W-:Y:S01]  /*3c90*/  FMUL.FTZ R68, R68, c[0x0][0x2ec] ;  /* 0x0000bb0044447a20 */ /* 0x000fe20000410000 */
[C---:B-1----:R-:W-:Y:S01]  /*3ca0*/  HMMA.16816.F32.BF16 R80, R8.reuse, R20, R80 ;  /* 0x000000140850723c */ /* 0x042fe20000041850 */
[----:B------:R-:W-:Y:S01]  /*3cb0*/  ISETP.LT.OR P1, PT, R47, R242, P1 ;  /* 0x000000f22f00720c */ /* 0x000fe20000f21670 */
[----:B------:R-:W-:Y:S01]  /*3cc0*/  FMUL.FTZ R69, R69, c[0x0][0x2ec] ;  /* 0x0000bb0045457a20 */ /* 0x000fe20000410000 */
[----:B------:R-:W1:Y:S01]  /*3cd0*/  MUFU.TANH R46, R46 ;  /* 0x0000002e002e7308 */ /* 0x000e620000002400 */
[----:B------:R-:W-:Y:S01]  /*3ce0*/  IADD3 R15, R31, 0x19, RZ ;  /* 0x000000191f0f7810 */ /* 0x000fe20007ffe0ff */
[----:B------:R-:W-:Y:S01]  /*3cf0*/  FMUL.FTZ R70, R70, c[0x0][0x2ec] ;  /* 0x0000bb0046467a20 */ /* 0x000fe20000410000 */
[----:B--2---:R-:W-:Y:S01]  /*3d00*/  FSEL R6, R45, -INF , !P2 ;  /* 0xff8000002d067808 */ /* 0x004fe20005000000 */
[----:B------:R-:W-:Y:S01]  /*3d10*/  FMUL.FTZ R71, R71, c[0x0][0x2ec] ;  /* 0x0000bb0047477a20 */ /* 0x000fe20000410000 */
[----:B------:R-:W-:Y:S01]  /*3d20*/  HMMA.16816.F32.BF16 R76, R8, R22, R76 ;  /* 0x00000016084c723c */ /* 0x000fe2000004184c */
[----:B------:R-:W-:-:S02]  /*3d30*/  ISETP.LT.OR P0, PT, R37, R244, P0 ;  /* 0x000000f42500720c */ /* 0x000fc40000701670 */
[----:B------:R-:W2:Y:S01]  /*3d40*/  MUFU.TANH R17, R17 ;  /* 0x0000001100117308 */ /* 0x000ea20000002400 */
[----:B------:R-:W-:Y:S02]  /*3d50*/  ISETP.GE.AND P2, PT, R13, R238, PT ;  /* 0x000000ee0d00720c */ /* 0x000fe40003f46270 */
[----:B------:R-:W-:Y:S02]  /*3d60*/  ISETP.LT.OR P4, PT, R37, R242, P4 ;  /* 0x000000f22500720c */ /* 0x000fe40002781670 */
[----:B------:R-:W-:Y:S02]  /*3d70*/  ISETP.LT.OR P6, PT, R13, R244, P6 ;  /* 0x000000f40d00720c */ /* 0x000fe400037c1670 */
[----:B------:R-:W-:Y:S01]  /*3d80*/  IADD3 R21, R31, 0x20, RZ ;  /* 0x000000201f157810 */ /* 0x000fe20007ffe0ff */
[----:B------:R-:W1:Y:S01]  /*3d90*/  MUFU.TANH R29, R62 ;  /* 0x0000003e001d7308 */ /* 0x000e620000002400 */
[----:B------:R-:W-:Y:S02]  /*3da0*/  FSEL R37, R44, -INF , !P5 ;  /* 0xff8000002c257808 */ /* 0x000fe40006800000 */
[----:B---3--:R-:W-:-:S02]  /*3db0*/  FSEL R19, R38, -INF , !P1 ;  /* 0xff80000026137808 */ /* 0x008fc40004800000 */
[CC--:B------:R-:W-:Y:S01]  /*3dc0*/  ISETP.GE.AND P5, PT, R15.reuse, R243.reuse, PT ;  /* 0x000000f30f00720c */ /* 0x0c0fe20003fa6270 */
[----:B------:R-:W-:Y:S01]  /*3dd0*/  FMUL.FTZ R80, R80, c[0x0][0x2ec] ;  /* 0x0000bb0050507a20 */ /* 0x000fe20000410000 */
[----:B------:R-:W-:Y:S01]  /*3de0*/  ISETP.GE.AND P1, PT, R15, R238, PT ;  /* 0x000000ee0f00720c */ /* 0x000fe20003f26270 */
[----:B------:R-:W3:Y:S01]  /*3df0*/  MUFU.TANH R39, R39 ;  /* 0x0000002700277308 */ /* 0x000ee20000002400 */
[----:B------:R-:W-:Y:S01]  /*3e00*/  ISETP.LT.OR P2, PT, R13, R242, P2 ;  /* 0x000000f20d00720c */ /* 0x000fe20001741670 */
[----:B------:R-:W-:Y:S01]  /*3e10*/  FMUL.FTZ R81, R81, c[0x0][0x2ec] ;  /* 0x0000bb0051517a20 */ /* 0x000fe20000410000 */
[----:B----4-:R-:W-:Y:S01]  /*3e20*/  FSEL R4, R36, -INF , !P0 ;  /* 0xff80000024047808 */ /* 0x010fe20004000000 */
[----:B------:R-:W-:Y:S01]  /*3e30*/  FMUL.FTZ R82, R82, c[0x0][0x2ec] ;  /* 0x0000bb0052527a20 */ /* 0x000fe20000410000 */
[----:B------:R-:W-:Y:S01]  /*3e40*/  IADD3 R13, R31, 0x21, RZ ;  /* 0x000000211f0d7810 */ /* 0x000fe20007ffe0ff */
[----:B------:R-:W-:Y:S01]  /*3e50*/  FMUL.FTZ R8, R83, c[0x0][0x2ec] ;  /* 0x0000bb0053087a20 */ /* 0x000fe20000410000 */
[----:B------:R-:W-:Y:S01]  /*3e60*/  ISETP.GE.AND P0, PT, R21, R243, PT ;  /* 0x000000f31500720c */ /* 0x000fe20003f06270 */
[----:B------:R-:W4:Y:S01]  /*3e70*/  MUFU.TANH R26, R63 ;  /* 0x0000003f001a7308 */ /* 0x000f220000002400 */
[----:B-1----:R-:W-:Y:S01]  /*3e80*/  FSEL R14, R46, -INF , !P6 ;  /* 0xff8000002e0e7808 */ /* 0x002fe20007000000 */
[----:B------:R-:W-:Y:S01]  /*3e90*/  FMUL.FTZ R28, R79, c[0x0][0x2ec] ;  /* 0x0000bb004f1c7a20 */ /* 0x000fe20000410000 */
[----:B------:R-:W-:Y:S01]  /*3ea0*/  ISETP.GE.AND P6, PT, R21, R238, PT ;  /* 0x000000ee1500720c */ /* 0x000fe20003fc6270 */
[----:B------:R-:W-:Y:S01]  /*3eb0*/  FMUL.FTZ R76, R76, c[0x0][0x2ec] ;  /* 0x0000bb004c4c7a20 */ /* 0x000fe20000410000 */
[----:B------:R-:W-:Y:S01]  /*3ec0*/  ISETP.LT.OR P5, PT, R15, R244, P5 ;  /* 0x000000f40f00720c */ /* 0x000fe20002fa1670 */
[----:B------:R-:W-:Y:S01]  /*3ed0*/  FMUL.FTZ R77, R77, c[0x0][0x2ec] ;  /* 0x0000bb004d4d7a20 */ /* 0x000fe20000410000 */
[----:B------:R-:W-:Y:S01]  /*3ee0*/  ISETP.LT.OR P1, PT, R15, R242, P1 ;  /* 0x000000f20f00720c */ /* 0x000fe20000f21670 */
[----:B------:R-:W-:Y:S01]  /*3ef0*/  MUFU.TANH R186, R57 ;  /* 0x0000003900ba7308 */ /* 0x000fe20000002400 */
[----:B--2---:R-:W-:-:S02]  /*3f00*/  FSEL R17, R17, -INF , !P4 ;  /* 0xff80000011117808 */ /* 0x004fc40006000000 */
[----:B------:R-:W-:Y:S02]  /*3f10*/  FSEL R15, R29, -INF , !P2 ;  /* 0xff8000001d0f7808 */ /* 0x000fe40005000000 */
[----:B------:R-:W-:Y:S02]  /*3f20*/  ISETP.GE.AND P4, PT, R13, R243, PT ;  /* 0x000000f30d00720c */ /* 0x000fe40003f86270 */
[----:B------:R-:W-:Y:S01]  /*3f30*/  ISETP.LT.OR P0, PT, R21, R244, P0 ;  /* 0x000000f41500720c */ /* 0x000fe20000701670 */
[----:B------:R-:W1:Y:S01]  /*3f40*/  MUFU.TANH R197, R58 ;  /* 0x0000003a00c57308 */ /* 0x000e620000002400 */
[----:B------:R-:W-:Y:S02]  /*3f50*/  ISETP.GE.AND P2, PT, R13, R238, PT ;  /* 0x000000ee0d00720c */ /* 0x000fe40003f46270 */
[----:B------:R-:W-:Y:S02]  /*3f60*/  ISETP.LT.OR P6, PT, R21, R242, P6 ;  /* 0x000000f21500720c */ /* 0x000fe400037c1670 */
[----:B------:R-:W-:-:S02]  /*3f70*/  IADD3 R29, R31, 0x28, RZ ;  /* 0x000000281f1d7810 */ /* 0x000fc40007ffe0ff */
[----:B------:R-:W-:Y:S01]  /*3f80*/  IADD3 R21, R31, 0x29, RZ ;  /* 0x000000291f157810 */ /* 0x000fe20007ffe0ff */
[----:B------:R-:W2:Y:S01]  /*3f90*/  MUFU.TANH R187, R59 ;  /* 0x0000003b00bb7308 */ /* 0x000ea20000002400 */
[C---:B------:R-:W-:Y:S02]  /*3fa0*/  ISETP.LT.OR P4, PT, R13.reuse, R244, P4 ;  /* 0x000000f40d00720c */ /* 0x040fe40002781670 */
[----:B------:R-:W-:Y:S02]  /*3fb0*/  ISETP.LT.OR P2, PT, R13, R242, P2 ;  /* 0x000000f20d00720c */ /* 0x000fe40001741670 */
[----:B---3--:R-:W-:Y:S02]  /*3fc0*/  FSEL R12, R39, -INF , !P5 ;  /* 0xff800000270c7808 */ /* 0x008fe40006800000 */
[----:B------:R-:W-:Y:S01]  /*3fd0*/  FSEL R180, R180, -INF , !P0 ;  /* 0xff800000b4b47808 */ /* 0x000fe20004000000 */
[----:B------:R-:W3:Y:S01]  /*3fe0*/  MUFU.TANH R182, R68 ;  /* 0x0000004400b67308 */ /* 0x000ee20000002400 */
[----:B------:R-:W-:-:S02]  /*3ff0*/  ISETP.GE.AND P5, PT, R29, R243, PT ;  /* 0x000000f31d00720c */ /* 0x000fc40003fa6270 */
[----:B----4-:R-:W-:Y:S02]  /*4000*/  FSEL R13, R26, -INF , !P1 ;  /* 0xff8000001a0d7808 */ /* 0x010fe40004800000 */
[----:B------:R-:W-:Y:S02]  /*4010*/  ISETP.GE.AND P0, PT, R29, R238, PT ;  /* 0x000000ee1d00720c */ /* 0x000fe40003f06270 */
[----:B------:R-:W-:Y:S01]  /*4020*/  ISETP.GE.AND P1, PT, R21, R243, PT ;  /* 0x000000f31500720c */ /* 0x000fe20003f26270 */
[----:B------:R-:W4:Y:S01]  /*4030*/  MUFU.TANH R184, R69 ;  /* 0x0000004500b87308 */ /* 0x000f220000002400 */
[C---:B------:R-:W-:Y:S02]  /*4040*/  ISETP.LT.OR P5, PT, R29.reuse, R244, P5 ;  /* 0x000000f41d00720c */ /* 0x040fe40002fa1670 */
[----:B------:R-:W-:Y:S01]  /*4050*/  ISETP.LT.OR P0, PT, R29, R242, P0 ;  /* 0x000000f21d00720c */ /* 0x000fe20000701670 */
[----:B------:R-:W-:Y:S01]  /*4060*/  FMUL.FTZ R29, R78, c[0x0][0x2ec] ;  /* 0x0000bb004e1d7a20 */ /* 0x000fe20000410000 */
[----:B------:R-:W-:-:S02]  /*4070*/  ISETP.LT.OR P1, PT, R21, R244, P1 ;  /* 0x000000f41500720c */ /* 0x000fc40000f21670 */
[C---:B------:R-:W-:Y:S01]  /*4080*/  IADD3 R9, R31.reuse, 0x30, RZ ;  /* 0x000000301f097810 */ /* 0x040fe20007ffe0ff */
[----:B------:R-:W4:Y:S01]  /*4090*/  MUFU.TANH R195, R70 ;  /* 0x0000004600c37308 */ /* 0x000f220000002400 */
[----:B------:R-:W-:Y:S02]  /*40a0*/  IADD3 R11, R31, 0x31, RZ ;  /* 0x000000311f0b7810 */ /* 0x000fe40007ffe0ff */
[----:B-1----:R-:W-:Y:S02]  /*40b0*/  FSEL R197, R197, -INF , !P6 ;  /* 0xff800000c5c57808 */ /* 0x002fe40007000000 */
[----:B------:R-:W-:Y:S02]  /*40c0*/  FSEL R186, R186, -INF , !P4 ;  /* 0xff800000baba7808 */ /* 0x000fe40006000000 */
[----:B--2---:R-:W-:Y:S01]  /*40d0*/  FSEL R187, R187, -INF , !P2 ;  /* 0xff800000bbbb7808 */ /* 0x004fe20005000000 */
[----:B------:R-:W1:Y:S01]  /*40e0*/  MUFU.TANH R189, R71 ;  /* 0x0000004700bd7308 */ /* 0x000e620000002400 */
[----:B---3--:R-:W-:-:S02]  /*40f0*/  FSEL R182, R182, -INF , !P5 ;  /* 0xff800000b6b67808 */ /* 0x008fc40006800000 */
[----:B----4-:R-:W-:Y:S02]  /*4100*/  FSEL R184, R184, -INF , !P1 ;  /* 0xff800000b8b87808 */ /* 0x010fe40004800000 */
[-C--:B------:R-:W-:Y:S02]  /*4110*/  ISETP.GE.AND P6, PT, R21, R238.reuse, PT ;  /* 0x000000ee1500720c */ /* 0x080fe40003fc6270 */
[-C--:B------:R-:W-:Y:S01]  /*4120*/  ISETP.GE.AND P4, PT, R9, R243.reuse, PT ;  /* 0x000000f30900720c */ /* 0x080fe20003f86270 */
[----:B------:R-:W2:Y:S01]  /*4130*/  MUFU.TANH R194, R80 ;  /* 0x0000005000c27308 */ /* 0x000ea20000002400 */
[----:B------:R-:W-:Y:S02]  /*4140*/  FSEL R195, R195, -INF , !P0 ;  /* 0xff800000c3c37808 */ /* 0x000fe40004000000 */
[----:B------:R-:W-:Y:S02]  /*4150*/  ISETP.GE.AND P2, PT, R11, R243, PT ;  /* 0x000000f30b00720c */ /* 0x000fe40003f46270 */
[----:B------:R-:W-:-:S02]  /*4160*/  ISETP.GE.AND P5, PT, R9, R238, PT ;  /* 0x000000ee0900720c */ /* 0x000fc40003fa6270 */
[----:B------:R-:W-:Y:S01]  /*4170*/  ISETP.GE.AND P0, PT, R11, R238, PT ;  /* 0x000000ee0b00720c */ /* 0x000fe20003f06270 */
[----:B------:R-:W3:Y:S01]  /*4180*/  MUFU.TANH R192, R81 ;  /* 0x0000005100c07308 */ /* 0x000ee20000002400 */
[----:B------:R-:W-:Y:S02]  /*4190*/  ISETP.GT.AND P1, PT, R237, R232, PT ;  /* 0x000000e8ed00720c */ /* 0x000fe40003f24270 */
[----:B------:R-:W-:Y:S02]  /*41a0*/  ISETP.LT.OR P6, PT, R21, R242, P6 ;  /* 0x000000f21500720c */ /* 0x000fe400037c1670 */
[C---:B------:R-:W-:Y:S02]  /*41b0*/  ISETP.LT.OR P4, PT, R9.reuse, R244, P4 ;  /* 0x000000f40900720c */ /* 0x040fe40002781670 */
[----:B------:R-:W-:Y:S01]  /*41c0*/  ISETP.LT.OR P5, PT, R9, R242, P5 ;  /* 0x000000f20900720c */ /* 0x000fe20002fa1670 */
[----:B------:R-:W4:Y:S01]  /*41d0*/  MUFU.TANH R191, R82 ;  /* 0x0000005200bf7308 */ /* 0x000f220000002400 */
[----:B------:R-:W-:-:S02]  /*41e0*/  ISETP.LT.OR P2, PT, R11, R244, P2 ;  /* 0x000000f40b00720c */ /* 0x000fc40001741670 */
[----:B------:R-:W-:Y:S02]  /*41f0*/  ISETP.LT.OR P0, PT, R11, R242, P0 ;  /* 0x000000f20b00720c */ /* 0x000fe40000701670 */
[C---:B------:R-:W-:Y:S02]  /*4200*/  IADD3 R11, R31.reuse, 0x38, RZ ;  /* 0x000000381f0b7810 */ /* 0x040fe40007ffe0ff */
[----:B------:R-:W-:Y:S01]  /*4210*/  IADD3 R9, R31, 0x39, RZ ;  /* 0x000000391f097810 */ /* 0x000fe20007ffe0ff */
[----:B------:R-:W4:Y:S01]  /*4220*/  MUFU.TANH R8, R8 ;  /* 0x0000000800087308 */ /* 0x000f220000002400 */
[----:B-1----:R-:W-:Y:S02]  /*4230*/  FSEL R189, R189, -INF , !P6 ;  /* 0xff800000bdbd7808 */ /* 0x002fe40007000000 */
[----:B--2---:R-:W-:Y:S02]  /*4240*/  FSEL R194, R194, -INF , !P4 ;  /* 0xff800000c2c27808 */ /* 0x004fe40006000000 */
[----:B---3--:R-:W-:-:S02]  /*4250*/  FSEL R192, R192, -INF , !P2 ;  /* 0xff800000c0c07808 */ /* 0x008fc40005000000 */
[-C--:B------:R-:W-:Y:S01]  /*4260*/  ISETP.GE.AND P6, PT, R11, R243.reuse, PT ;  /* 0x000000f30b00720c */ /* 0x080fe20003fc6270 */
[----:B------:R-:W1:Y:S01]  /*4270*/  MUFU.TANH R190, R76 ;  /* 0x0000004c00be7308 */ /* 0x000e620000002400 */
[----:B----4-:R-:W-:Y:S02]  /*4280*/  FSEL R191, R191, -INF , !P5 ;  /* 0xff800000bfbf7808 */ /* 0x010fe40006800000 */
[-C--:B------:R-:W-:Y:S02]  /*4290*/  ISETP.GE.AND P4, PT, R11, R238.reuse, PT ;  /* 0x000000ee0b00720c */ /* 0x080fe40003f86270 */
[C---:B------:R-:W-:Y:S02]  /*42a0*/  ISETP.GE.AND P5, PT, R9.reuse, R243, PT ;  /* 0x000000f30900720c */ /* 0x040fe40003fa6270 */
[----:B------:R-:W-:Y:S01]  /*42b0*/  ISETP.GE.AND P2, PT, R9, R238, PT ;  /* 0x000000ee0900720c */ /* 0x000fe20003f46270 */
[----:B------:R-:W2:Y:S01]  /*42c0*/  MUFU.TANH R188, R77 ;  /* 0x0000004d00bc7308 */ /* 0x000ea20000002400 */
[----:B------:R-:W-:Y:S01]  /*42d0*/  FSEL R31, R8, -INF , !P0 ;  /* 0xff800000081f7808 */ /* 0x000fe20004000000 */
[----:B------:R-:W-:Y:S01]  /*42e0*/  BAR.SYNC.DEFER_BLOCKING 0x0 ;  /* 0x0000000000007b1d */ /* 0x000fe20000010000 */
[----:B------:R-:W-:-:S02]  /*42f0*/  ISETP.LT.OR P6, PT, R11, R244, P6 ;  /* 0x000000f40b00720c */ /* 0x000fc400037c1670 */
[----:B------:R-:W-:Y:S02]  /*4300*/  ISETP.LT.OR P4, PT, R11, R242, P4 ;  /* 0x000000f20b00720c */ /* 0x000fe40002781670 */
[C---:B------:R-:W-:Y:S01]  /*4310*/  @!P1 LEA R248, P0, R2.reuse, c[0x0][0x168], 0x1 ;  /* 0x00005a0002f89a11 */ /* 0x040fe200078008ff */
[----:B------:R-:W3:Y:S01]  /*4320*/  MUFU.TANH R29, R29 ;  /* 0x0000001d001d7308 */ /* 0x000ee20000002400 */
[C---:B------:R-:W-:Y:S02]  /*4330*/  ISETP.LT.OR P5, PT, R9.reuse, R244, P5 ;  /* 0x000000f40900720c */ /* 0x040fe40002fa1670 */
[----:B------:R-:W-:Y:S02]  /*4340*/  ISETP.LT.OR P2, PT, R9, R242, P2 ;  /* 0x000000f20900720c */ /* 0x000fe40001741670 */
[----:B------:R-:W-:Y:S02]  /*4350*/  @!P1 LEA.HI.X R249, R2, c[0x0][0x16c], R165, 0x1, P0 ;  /* 0x00005b0002f99a11 */ /* 0x000fe400000f0ca5 */
[----:B-1----:R-:W-:Y:S01]  /*4360*/  FSEL R190, R190, -INF , !P6 ;  /* 0xff800000bebe7808 */ /* 0x002fe20007000000 */
[----:B------:R-:W1:Y:S01]  /*4370*/  MUFU.TANH R28, R28 ;  /* 0x0000001c001c7308 */ /* 0x000e620000002400 */
[----:B--2---:R-:W-:-:S02]  /*4380*/  FSEL R188, R188, -INF , !P5 ;  /* 0xff800000bcbc7808 */ /* 0x004fc40006800000 */
[----:B---3--:R-:W-:Y:S02]  /*4390*/  FSEL R29, R29, -INF , !P4 ;  /* 0xff8000001d1d7808 */ /* 0x008fe40006000000 */
[----:B-1----:R-:W-:Y:S01]  /*43a0*/  FSEL R28, R28, -INF , !P2 ;  /* 0xff8000001c1c7808 */ /* 0x002fe20005000000 */
[----:B------:R-:W-:Y:S05]  /*43b0*/  @!P1 BRA `(.L_x_7623) ;  /* 0x0000060000009947 */ /* 0x000fea0003800000 */
[----:B------:R-:W-:Y:S05]  /*43c0*/  @!P3 BRA `(.L_x_7624) ;  /* 0x000003900000b947 */ /* 0x000fea0003800000 */
[----:B------:R-:W1:Y:S01]  /*43d0*/  I2F.RP R8, UR6 ;  /* 0x0000000600087d06 */ /* 0x000e620008209400 */
[C---:B------:R-:W-:Y:S02]  /*43e0*/  IADD3 R21, R3.reuse, -0x40, RZ ;  /* 0xffffffc003157810 */ /* 0x040fe40007ffe0ff */
[----:B------:R-:W-:Y:S02]  /*43f0*/  IABS R11, R3 ;  /* 0x00000003000b7213 */ /* 0x000fe40000000000 */
[----:B------:R-:W-:Y:S02]  /*4400*/  IABS R9, R21 ;  /* 0x0000001500097213 */ /* 0x000fe40000000000 */
[----:B------:R-:W-:-:S02]  /*4410*/  LOP3.LUT R3, R3, c[0x0][0x2d0], RZ, 0x3c, !PT ;  /* 0x0000b40003037a12 */ /* 0x000fc400078e3cff */
        /* <DEDUP_REMOVED lines=36> */
[----:B------:R-:W-:Y:S01]  /*4660*/  IMAD.IADD R3, R3, 0x1, -R10 ;  /* 0x0000000103037824 */ /* 0x000fe200078e0a0a */
[----:B------:R-:W-:-:S05]  /*4670*/  MOV R10, 0x40 ;  /* 0x00000040000a7802 */ /* 0x000fca0000000f00 */
[----:B------:R-:W-:-:S04]  /*4680*/  IMAD R10, R3, c[0x0][0x2d0], -R10 ;  /* 0x0000b400030a7a24 */ /* 0x000fc800078e0a0a */
[----:B------:R-:W-:Y:S01]  /*4690*/  IMAD.WIDE.U32 R20, R10, c[0x0][0x198], RZ ;  /* 0x000066000a147a25 */ /* 0x000fe200078e00ff */
[----:B------:R-:W-:-:S05]  /*46a0*/  SHF.R.S32.HI R3, RZ, 0x1f, R10 ;  /* 0x0000001fff037819 */ /* 0x000fca000001140a */
[----:B------:R-:W-:-:S04]  /*46b0*/  IMAD R3, R3, c[0x0][0x198], RZ ;  /* 0x0000660003037a24 */ /* 0x000fc800078e02ff */
[----:B------:R-:W-:-:S04]  /*46c0*/  IMAD R3, R10, c[0x0][0x19c], R3 ;  /* 0x000067000a037a24 */ /* 0x000fc800078e0203 */
[----:B------:R-:W-:Y:S02]  /*46d0*/  IMAD.IADD R21, R21, 0x1, R3 ;  /* 0x0000000115157824 */ /* 0x000fe400078e0203 */
[----:B--2---:R-:W-:-:S04]  /*46e0*/  IMAD.IADD R9, R9, 0x1, -R8 ;  /* 0x0000000109097824 */ /* 0x004fc800078e0a08 */
[----:B------:R-:W-:Y:S01]  /*46f0*/  IMAD.WIDE.U32 R20, R9, c[0x0][0x180], R20 ;  /* 0x0000600009147a25 */ /* 0x000fe200078e0014 */
[----:B------:R-:W-:-:S03]  /*4700*/  SHF.R.S32.HI R8, RZ, 0x1f, R9 ;  /* 0x0000001fff087819 */ /* 0x000fc60000011409 */
[----:B------:R-:W-:Y:S02]  /*4710*/  IMAD.MOV.U32 R3, RZ, RZ, R20 ;  /* 0x000000ffff037224 */ /* 0x000fe400078e0014 */
[----:B------:R-:W-:-:S04]  /*4720*/  IMAD R8, R8, c[0x0][0x180], RZ ;  /* 0x0000600008087a24 */ /* 0x000fc800078e02ff */
[----:B------:R-:W-:-:S05]  /*4730*/  IMAD R8, R9, c[0x0][0x184], R8 ;  /* 0x0000610009087a24 */ /* 0x000fca00078e0208 */
[----:B------:R-:W-:Y:S01]  /*4740*/  IADD3 R8, R21, R8, RZ ;  /* 0x0000000815087210 */ /* 0x000fe20007ffe0ff */
[----:B------:R-:W-:Y:S05]  /*4750*/  BRA `(.L_x_7625) ;  /* 0x0000004000007947 */ /* 0x000fea0003800000 */
.L_x_7624:
[----:B------:R-:W-:-:S04]  /*4760*/  ULEA UR4, -UR8, URZ, 0x6 ;  /* 0x0000003f08047291 */ /* 0x000fc8000f8e313f */
[----:B------:R-:W-:Y:S02]  /*4770*/  USHF.R.S32.HI UR5, URZ, 0x1f, UR4 ;  /* 0x0000001f3f057899 */ /* 0x000fe40008011404 */
[----:B------:R-:W-:-:S04]  /*4780*/  MOV R3, UR4 ;  /* 0x0000000400037c02 */ /* 0x000fc80008000f00 */
[----:B------:R-:W-:Y:S02]  /*4790*/  MOV R8, UR5 ;  /* 0x0000000500087c02 */ /* 0x000fe40008000f00 */
.L_x_7625:
        /* <DEDUP_REMOVED lines=34> */
.L_x_7623:
        /* <DEDUP_REMOVED lines=56> */
[----:B------:R-:W-:Y:S01]  /*4d40*/  FMUL.FTZ R30, R3, c[0x0][0x23c] ;  /* 0x00008f00031e7a20 */ /* 0x000fe20000410000 */
[----:B------:R-:W-:Y:S01]  /*4d50*/  FSEL R193, R193, RZ, P0 ;  /* 0x000000ffc1c17208 */ /* 0x000fe20000000000 */
[----:B------:R-:W-:Y:S01]  /*4d60*/  LDSM.16.MT88.4 R104, [R224+0x16000] ;  /* 0x01600000e068783b */ /* 0x000fe20000004200 */
[----:B------:R-:W-:-:S03]  /*4d70*/  FSETP.NEU.FTZ.AND P0, PT, R3, -INF , PT ;  /* 0xff8000000300780b */ /* 0x000fc60003f1d000 */
[--C-:B------:R-:W-:Y:S01]  /*4d80*/  FFMA.FTZ R177, R16, c[0x0][0x23c], -R193.reuse ;  /* 0x00008f0010b17a23 */ /* 0x100fe200000108c1 */
[----:B------:R-:W-:Y:S01]  /*4d90*/  FSEL R30, R30, RZ, P0 ;  /* 0x000000ff1e1e7208 */ /* 0x000fe20000000000 */
        /* <DEDUP_REMOVED lines=8> */
[----:B------:R-:W-:Y:S01]  /*4e20*/  LDSM.16.MT88.4 R8, [R224+0x10800] ;  /* 0x01080000e008783b */ /* 0x000fe20000004200 */
        /* <DEDUP_REMOVED lines=9> */
[----:B------:R-:W3:Y:S01]  /*4ec0*/  LDSM.16.MT88.4 R4, [R220+0x16000] ;  /* 0x01600000dc04783b */ /* 0x000ee20000004200 */
        /* <DEDUP_REMOVED lines=9> */
[----:B--2---:R-:W-:Y:S01]  /*4f60*/  F2FP.BF16.PACK_AB R128, R176, R177 ;  /* 0x000000b1b080723e */ /* 0x004fe200000010ff */
[----:B------:R-:W2:Y:S01]  /*4f70*/  LDSM.16.MT88.4 R12, [R221+0x10800] ;  /* 0x01080000dd0c783b */ /* 0x000ea20000004200 */
[--C-:B------:R-:W-:Y:S02]  /*4f80*/  FFMA.FTZ R185, R184, c[0x0][0x23c], -R193.reuse ;  /* 0x00008f00b8b97a23 */ /* 0x100fe400000108c1 */
[--C-:B------:R-:W-:Y:S02]  /*4f90*/  FFMA.FTZ R180, R180, c[0x0][0x23c], -R193.reuse ;  /* 0x00008f00b4b47a23 */ /* 0x100fe400000108c1 */
[----:B------:R-:W-:Y:S01]  /*4fa0*/  FFMA.FTZ R182, R182, c[0x0][0x23c], -R193 ;  /* 0x00008f00b6b67a23 */ /* 0x000fe200000108c1 */
[----:B------:R-:W-:Y:S01]  /*4fb0*/  MUFU.EX2 R179, R179 ;  /* 0x000000b300b37308 */ /* 0x000fe20000000800 */
[----:B------:R-:W-:-:S02]  /*4fc0*/  FFMA.FTZ R184, R197, c[0x0][0x23c], -R30 ;  /* 0x00008f00c5b87a23 */ /* 0x000fc4000001081e */
[--C-:B------:R-:W-:Y:S02]  /*4fd0*/  FFMA.FTZ R187, R187, c[0x0][0x23c], -R30.reuse ;  /* 0x00008f00bbbb7a23 */ /* 0x100fe4000001081e */
[--C-:B------:R-:W-:Y:S02]  /*4fe0*/  FFMA.FTZ R186, R195, c[0x0][0x23c], -R30.reuse ;  /* 0x00008f00c3ba7a23 */ /* 0x100fe4000001081e */
[----:B------:R-:W-:Y:S01]  /*4ff0*/  FFMA.FTZ R189, R189, c[0x0][0x23c], -R30 ;  /* 0x00008f00bdbd7a23 */ /* 0x000fe2000001081e */
[----:B------:R-:W5:Y:S01]  /*5000*/  MUFU.EX2 R178, R178 ;  /* 0x000000b200b27308 */ /* 0x000f620000000800 */
[----:B----4-:R-:W-:Y:S01]  /*5010*/  F2FP.BF16.PACK_AB R130, R171, R174 ;  /* 0x000000aeab82723e */ /* 0x010fe200000010ff */
        /* <DEDUP_REMOVED lines=8> */
[----:B------:R-:W4:Y:S01]  /*50a0*/  MUFU.EX2 R172, R172 ;  /* 0x000000ac00ac7308 */ /* 0x000f220000000800 */
[----:B-----5:R-:W-:Y:S01]  /*50b0*/  F2FP.BF16.PACK_AB R129, R178, R179 ;  /* 0x000000b3b281723e */ /* 0x020fe200000010ff */
[----:B------:R-:W-:-:S02]  /*50c0*/  FFMA.FTZ R251, R28, c[0x0][0x23c], -R30 ;  /* 0x00008f001cfb7a23 */ /* 0x000fc4000001081e */
[----:B------:R-:W-:Y:S01]  /*50d0*/  FADD.FTZ R177, R177, R176 ;  /* 0x000000b0b1b17221 */ /* 0x000fe20000010000 */
[----:B------:R-:W-:Y:S01]  /*50e0*/  LDSM.16.MT88.4 R28, [R220+0x11800] ;  /* 0x01180000dc1c783b */ /* 0x000fe20000004200 */
[----:B------:R-:W-:Y:S02]  /*50f0*/  FADD.FTZ R178, R179, R178 ;  /* 0x000000b2b3b27221 */ /* 0x000fe40000010000 */
[----:B------:R-:W-:Y:S01]  /*5100*/  MUFU.EX2 R175, R175 ;  /* 0x000000af00af7308 */ /* 0x000fe20000000800 */
[----:B------:R-:W-:-:S04]  /*5110*/  FADD.FTZ R174, R174, R177 ;  /* 0x000000b1aeae7221 */ /* 0x000fc80000010000 */
[----:B------:R-:W-:Y:S01]  /*5120*/  FADD.FTZ R174, R171, R174 ;  /* 0x000000aeabae7221 */ /* 0x000fe20000010000 */
[----:B----4-:R-:W-:Y:S02]  /*5130*/  F2FP.BF16.PACK_AB R131, R172, R181 ;  /* 0x000000b5ac83723e */ /* 0x010fe400000010ff */
[----:B------:R-:W4:Y:S01]  /*5140*/  MUFU.EX2 R170, R170 ;  /* 0x000000aa00aa7308 */ /* 0x000f220000000800 */
        /* <DEDUP_REMOVED lines=307> */
.L_x_7627:
[----:B------:R-:W-:Y:S02]  /*6480*/  ULDC UR14, c[0x0][0x1a0] ;  /* 0x00006800000e7ab9 */ /* 0x000fe40000000800 */
[----:B------:R-:W-:-:S04]  /*6490*/  ULEA UR14, -UR14, URZ, 0x6 ;  /* 0x0000003f0e0e7291 */ /* 0x000fc8000f8e313f */
[----:B------:R-:W-:Y:S02]  /*64a0*/  USHF.R.S32.HI UR12, URZ, 0x1f, UR14 ;  /* 0x0000001f3f0c7899 */ /* 0x000fe4000801140e */
.L_x_7628:
        /* <DEDUP_REMOVED lines=50> */
[----:B------:R-:W1:Y:S04]  /*67d0*/  LDSM.16.M88.4 R168, [R229+0x9000] ;  /* 0x00900000e5a8783b */ /* 0x000e680000000200 */
[----:B------:R-:W1:Y:S04]  /*67e0*/  LDSM.16.M88.4 R176, [R229+0x8800] ;  /* 0x00880000e5b0783b */ /* 0x000e680000000200 */
[----:B------:R-:W1:Y:S04]  /*67f0*/  LDSM.16.M88.4 R12, [R229+0x9800] ;  /* 0x00980000e50c783b */ /* 0x000e680000000200 */
[----:B------:R-:W-:Y:S04]  /*6800*/  LDSM.16.M88.4 R184, [R228] ;  /* 0x00000000e4b8783b */ /* 0x000fe80000000200 */
[----:B---3--:R-:W3:Y:S04]  /*6810*/  LDSM.16.M88.4 R8, [R227] ;  /* 0x00000000e308783b */ /* 0x008ee80000000200 */
[----:B-----5:R-:W5:Y:S04]  /*6820*/  LDSM.16.M88.4 R20, [R218] ;  /* 0x00000000da14783b */ /* 0x020f680000000200 */
[----:B------:R-:W3:Y:S04]  /*6830*/  LDSM.16.M88.4 R192, [R219] ;  /* 0x00000000dbc0783b */ /* 0x000ee80000000200 */
[----:B------:R-:W3:Y:S04]  /*6840*/  LDSM.16.M88.4 R188, [R217] ;  /* 0x00000000d9bc783b */ /* 0x000ee80000000200 */
[----:B----4-:R-:W-:Y:S01]  /*6850*/  LDSM.16.M88.4 R24, [R223+0x8800] ;  /* 0x00880000df18783b */ /* 0x010fe20000000200 */
[C---:B--2---:R-:W-:Y:S03]  /*6860*/  HMMA.16816.F32.BF16 R4, R28.reuse, R16, RZ ;  /* 0x000000101c04723c */ /* 0x044fe600000418ff */
[----:B------:R-:W-:Y:S04]  /*6870*/  LDSM.16.M88.4 R196, [R223+0xe000] ;  /* 0x00e00000dfc4783b */ /* 0x000fe80000000200 */
[----:B------:R-:W0:Y:S01]  /*6880*/  LDGDEPBAR ;  /* 0x00000000000079af */ /* 0x000e220000000000 */
[C---:B-1----:R-:W-:Y:S08]  /*6890*/  HMMA.16816.F32.BF16 R172, R28.reuse, R168, RZ ;  /* 0x000000a81cac723c */ /* 0x042ff000000418ff */
[C---:B------:R-:W-:Y:S08]  /*68a0*/  HMMA.16816.F32.BF16 R16, R28.reuse, R18, RZ ;  /* 0x000000121c10723c */ /* 0x040ff000000418ff */
        /* <DEDUP_REMOVED lines=8> */
[----:B------:R-:W1:Y:S07]  /*6930*/  LDSM.16.M88.4 R8, [R223+0x8000] ;  /* 0x00800000df08783b */ /* 0x000e6e0000000200 */
[C---:B-----5:R-:W-:Y:S08]  /*6940*/  HMMA.16816.F32.BF16 R172, R184.reuse, R20, R172 ;  /* 0x00000014b8ac723c */ /* 0x060ff000000418ac */
[C---:B------:R-:W-:Y:S01]  /*6950*/  HMMA.16816.F32.BF16 R168, R184.reuse, R22, R168 ;  /* 0x00000016b8a8723c */ /* 0x040fe200000418a8 */
[----:B------:R-:W2:Y:S07]  /*6960*/  LDSM.16.M88.4 R20, [R223+0x9000] ;  /* 0x00900000df14783b */ /* 0x000eae0000000200 */
[C---:B------:R-:W-:Y:S08]  /*6970*/  HMMA.16816.F32.BF16 R180, R184.reuse, R192, R180 ;  /* 0x000000c0b8b4723c */ /* 0x040ff000000418b4 */
[C---:B------:R-:W-:Y:S01]  /*6980*/  HMMA.16816.F32.BF16 R176, R184.reuse, R194, R176 ;  /* 0x000000c2b8b0723c */ /* 0x040fe200000418b0 */
[----:B------:R-:W3:Y:S07]  /*6990*/  LDSM.16.M88.4 R192, [R223+0x9800] ;  /* 0x00980000dfc0783b */ /* 0x000eee0000000200 */
[C---:B------:R-:W-:Y:S08]  /*69a0*/  HMMA.16816.F32.BF16 R32, R184.reuse, R188, R32 ;  /* 0x000000bcb820723c */ /* 0x040ff00000041820 */
[----:B------:R-:W-:Y:S01]  /*69b0*/  HMMA.16816.F32.BF16 R28, R184, R190, R28 ;  /* 0x000000beb81c723c */ /* 0x000fe2000004181c */
[----:B------:R-:W-:Y:S04]  /*69c0*/  LDSM.16.M88.4 R184, [R216+0x800] ;  /* 0x00080000d8b8783b */ /* 0x000fe80000000200 */
[----:B------:R-:W-:Y:S03]  /*69d0*/  LDSM.16.M88.4 R188, [R216] ;  /* 0x00000000d8bc783b */ /* 0x000fe60000000200 */
        /* <DEDUP_REMOVED lines=27> */
[C---:B------:R-:W-:Y:S08]  /*6b90*/  HMMA.16816.F32.BF16 R4, R12.reuse, R192, R4 ;  /* 0x000000c00c04723c */ /* 0x040ff00000041804 */
[C---:B------:R-:W-:Y:S01]  /*6ba0*/  HMMA.16816.F32.BF16 R16, R12.reuse, R194, R16 ;  /* 0x000000c20c10723c */ /* 0x040fe20000041810 */
[----:B------:R-:W-:Y:S07]  /*6bb0*/  LDSM.16.M88.4 R192, [R223+0xa000] ;  /* 0x00a00000dfc0783b */ /* 0x000fee0000000200 */
[C---:B------:R-:W-:Y:S01]  /*6bc0*/  HMMA.16816.F32.BF16 R176, R12.reuse, R186, R176 ;  /* 0x000000ba0cb0723c */ /* 0x040fe200000418b0 */
[----:B------:R-:W1:Y:S07]  /*6bd0*/  LDSM.16.M88.4 R184, [R214] ;  /* 0x00000000d6b8783b */ /* 0x000e6e0000000200 */
[C---:B---3--:R-:W-:Y:S08]  /*6be0*/  HMMA.16816.F32.BF16 R172, R12.reuse, R24, R172 ;  /* 0x000000180cac723c */ /* 0x048ff000000418ac */
[C---:B------:R-:W-:Y:S01]  /*6bf0*/  HMMA.16816.F32.BF16 R168, R12.reuse, R26, R168 ;  /* 0x0000001a0ca8723c */ /* 0x040fe200000418a8 */
[----:B------:R-:W3:Y:S07]  /*6c00*/  LDSM.16.M88.4 R24, [R213] ;  /* 0x00000000d518783b */ /* 0x000eee0000000200 */
[C---:B--2---:R-:W-:Y:S08]  /*6c10*/  HMMA.16816.F32.BF16 R32, R12.reuse, R20, R32 ;  /* 0x000000140c20723c */ /* 0x044ff00000041820 */
[----:B------:R-:W-:Y:S01]  /*6c20*/  HMMA.16816.F32.BF16 R28, R12, R22, R28 ;  /* 0x000000160c1c723c */ /* 0x000fe2000004181c */
[----:B------:R-:W2:Y:S04]  /*6c30*/  LDSM.16.M88.4 R12, [R212] ;  /* 0x00000000d40c783b */ /* 0x000ea80000000200 */
[----:B------:R-:W5:Y:S03]  /*6c40*/  LDSM.16.M88.4 R20, [R226+0x2000] ;  /* 0x00200000e214783b */ /* 0x000f660000000200 */
        /* <DEDUP_REMOVED lines=13> */
[C---:B-----5:R-:W-:Y:S08]  /*6d20*/  HMMA.16816.F32.BF16 R4, R20.reuse, R192, R4 ;  /* 0x000000c01404723c */ /* 0x060ff00000041804 */
        /* <DEDUP_REMOVED lines=28> */
[C---:B------:R-:W-:Y:S08]  /*6ef0*/  HMMA.16816.F32.BF16 R180, R20.reuse, R188, R180 ;  /* 0x000000bc14b4723c */ /* 0x040ff000000418b4 */
[C---:B------:R-:W-:Y:S01]  /*6f00*/  HMMA.16816.F32.BF16 R176, R20.reuse, R190, R176 ;  /* 0x000000be14b0723c */ /* 0x040fe200000418b0 */
[----:B------:R-:W-:Y:S07]  /*6f10*/  LDSM.16.M88.4 R188, [R209] ;  /* 0x00000000d1bc783b */ /* 0x000fee0000000200 */
[C---:B-1----:R-:W-:Y:S08]  /*6f20*/  HMMA.16816.F32.BF16 R32, R20.reuse, R184, R32 ;  /* 0x000000b81420723c */ /* 0x042ff00000041820 */
[----:B------:R-:W-:Y:S01]  /*6f30*/  HMMA.16816.F32.BF16 R28, R20, R186, R28 ;  /* 0x000000ba141c723c */ /* 0x000fe2000004181c */
[----:B------:R-:W-:Y:S07]  /*6f40*/  LDSM.16.M88.4 R184, [R226+0x4000] ;  /* 0x00400000e2b8783b */ /* 0x000fee0000000200 */
[C---:B---3--:R-:W-:Y:S08]  /*6f50*/  HMMA.16816.F32.BF16 R4, R24.reuse, R12, R4 ;  /* 0x0000000c1804723c */ /* 0x048ff00000041804 */
[C---:B------:R-:W-:Y:S01]  /*6f60*/  HMMA.16816.F32.BF16 R16, R24.reuse, R14, R16 ;  /* 0x0000000e1810723c */ /* 0x040fe20000041810 */
[----:B------:R-:W1:Y:S07]  /*6f70*/  LDSM.16.M88.4 R12, [R223+0xc000] ;  /* 0x00c00000df0c783b */ /* 0x000e6e0000000200 */
[C---:B--2---:R-:W-:Y:S08]  /*6f80*/  HMMA.16816.F32.BF16 R180, R24.reuse, R8, R180 ;  /* 0x0000000818b4723c */ /* 0x044ff000000418b4 */
[----:B------:R-:W-:Y:S01]  /*6f90*/  HMMA.16816.F32.BF16 R176, R24, R10, R176 ;  /* 0x0000000a18b0723c */ /* 0x000fe200000418b0 */
[----:B------:R-:W2:Y:S07]  /*6fa0*/  LDSM.16.M88.4 R8, [R223+0xc800] ;  /* 0x00c80000df08783b */ /* 0x000eae0000000200 */
[C---:B------:R-:W-:Y:S08]  /*6fb0*/  HMMA.16816.F32.BF16 R172, R20.reuse, R192, R172 ;  /* 0x000000c014ac723c */ /* 0x040ff000000418ac */
[----:B------:R-:W-:Y:S01]  /*6fc0*/  HMMA.16816.F32.BF16 R168, R20, R194, R168 ;  /* 0x000000c214a8723c */ /* 0x000fe200000418a8 */
[----:B------:R-:W3:Y:S04]  /*6fd0*/  LDSM.16.M88.4 R192, [R208] ;  /* 0x00000000d0c0783b */ /* 0x000ee80000000200 */
[----:B------:R-:W4:Y:S03]  /*6fe0*/  LDSM.16.M88.4 R20, [R223+0xd000] ;  /* 0x00d00000df14783b */ /* 0x000f260000000200 */
[----:B-1----:R-:W-:Y:S08]  /*6ff0*/  HMMA.16816.F32.BF16 R4, R184, R12, R4 ;  /* 0x0000000cb804723c */ /* 0x002ff00000041804 */
[C---:B------:R-:W-:Y:S08]  /*7000*/  HMMA.16816.F32.BF16 R172, R24.reuse, R188, R172 ;  /* 0x000000bc18ac723c */ /* 0x040ff000000418ac */
[----:B------:R-:W-:Y:S01]  /*7010*/  HMMA.16816.F32.BF16 R168, R24, R190, R168 ;  /* 0x000000be18a8723c */ /* 0x000fe200000418a8 */
[----:B------:R-:W1:Y:S07]  /*7020*/  LDSM.16.M88.4 R188, [R223+0xd800] ;  /* 0x00d80000dfbc783b */ /* 0x000e6e0000000200 */
[C---:B------:R-:W-:Y:S01]  /*7030*/  HMMA.16816.F32.BF16 R16, R184.reuse, R14, R16 ;  /* 0x0000000eb810723c */ /* 0x040fe20000041810 */
[----:B------:R-:W-:Y:S07]  /*7040*/  LDSM.16.M88.4 R12, [R225+0x4000] ;  /* 0x00400000e10c783b */ /* 0x000fee0000000200 */
[C---:B--2---:R-:W-:Y:S08]  /*7050*/  HMMA.16816.F32.BF16 R180, R184.reuse, R8, R180 ;  /* 0x00000008b8b4723c */ /* 0x044ff000000418b4 */
[----:B------:R-:W-:Y:S01]  /*7060*/  HMMA.16816.F32.BF16 R176, R184, R10, R176 ;  /* 0x0000000ab8b0723c */ /* 0x000fe200000418b0 */
[----:B------:R-:W2:Y:S07]  /*7070*/  LDSM.16.M88.4 R8, [R216+0x4800] ;  /* 0x00480000d808783b */ /* 0x000eae0000000200 */
[C---:B---3--:R-:W-:Y:S08]  /*7080*/  HMMA.16816.F32.BF16 R32, R24.reuse, R192, R32 ;  /* 0x000000c01820723c */ /* 0x048ff00000041820 */
[----:B------:R-:W-:Y:S01]  /*7090*/  HMMA.16816.F32.BF16 R28, R24, R194, R28 ;  /* 0x000000c2181c723c */ /* 0x000fe2000004181c */
[----:B------:R-:W3:Y:S04]  /*70a0*/  LDSM.16.M88.4 R24, [R216+0x4000] ;  /* 0x00400000d818783b */ /* 0x000ee80000000200 */
[----:B------:R-:W5:Y:S03]  /*70b0*/  LDSM.16.M88.4 R192, [R216+0x5000] ;  /* 0x00500000d8c0783b */ /* 0x000f660000000200 */
        /* <DEDUP_REMOVED lines=15> */
[----:B------:R-:W-:Y:S07]  /*71b0*/  LDSM.16.M88.4 R192, [R228+0x6000] ;  /* 0x00600000e4c0783b */ /* 0x000fee0000000200 */
[C---:B----4-:R-:W-:Y:S08]  /*71c0*/  HMMA.16816.F32.BF16 R32, R12.reuse, R20, R32 ;  /* 0x000000140c20723c */ /* 0x050ff00000041820 */
[----:B------:R-:W-:Y:S01]  /*71d0*/  HMMA.16816.F32.BF16 R28, R12, R22, R28 ;  /* 0x000000160c1c723c */ /* 0x000fe2000004181c */
[----:B------:R-:W3:Y:S04]  /*71e0*/  LDSM.16.M88.4 R20, [R207] ;  /* 0x00000000cf14783b */ /* 0x000ee80000000200 */
[----:B------:R-:W4:Y:S03]  /*71f0*/  LDSM.16.M88.4 R12, [R229+0xf800] ;  /* 0x00f80000e50c783b */ /* 0x000f260000000200 */
[C---:B-1----:R-:W-:Y:S08]  /*7200*/  HMMA.16816.F32.BF16 R4, R8.reuse, R188, R4 ;  /* 0x000000bc0804723c */ /* 0x042ff00000041804 */
[C---:B--2---:R-:W-:Y:S08]  /*7210*/  HMMA.16816.F32.BF16 R180, R8.reuse, R24, R180 ;  /* 0x0000001808b4723c */ /* 0x044ff000000418b4 */
[C---:B------:R-:W-:Y:S01]  /*7220*/  HMMA.16816.F32.BF16 R176, R8.reuse, R26, R176 ;  /* 0x0000001a08b0723c */ /* 0x040fe200000418b0 */
[----:B------:R-:W1:Y:S07]  /*7230*/  LDSM.16.M88.4 R24, [R226+0x6000] ;  /* 0x00600000e218783b */ /* 0x000e6e0000000200 */
[C---:B------:R-:W-:Y:S01]  /*7240*/  HMMA.16816.F32.BF16 R16, R8.reuse, R190, R16 ;  /* 0x000000be0810723c */ /* 0x040fe20000041810 */
[----:B------:R-:W2:Y:S07]  /*7250*/  LDSM.16.M88.4 R188, [R206] ;  /* 0x00000000cebc783b */ /* 0x000eae0000000200 */
[----:B------:R-:W-:Y:S08]  /*7260*/  HMMA.16816.F32.BF16 R172, R8, R184, R172 ;  /* 0x000000b808ac723c */ /* 0x000ff000000418ac */
[----:B---3--:R-:W-:Y:S08]  /*7270*/  HMMA.16816.F32.BF16 R4, R192, R20, R4 ;  /* 0x00000014c004723c */ /* 0x008ff00000041804 */
[C---:B------:R-:W-:Y:S01]  /*7280*/  HMMA.16816.F32.BF16 R168, R8.reuse, R186, R168 ;  /* 0x000000ba08a8723c */ /* 0x040fe200000418a8 */
[----:B------:R-:W-:Y:S07]  /*7290*/  LDSM.16.M88.4 R184, [R205] ;  /* 0x00000000cdb8783b */ /* 0x000fee0000000200 */
[C---:B----4-:R-:W-:Y:S08]  /*72a0*/  HMMA.16816.F32.BF16 R32, R8.reuse, R12, R32 ;  /* 0x0000000c0820723c */ /* 0x050ff00000041820 */
[----:B------:R-:W-:Y:S01]  /*72b0*/  HMMA.16816.F32.BF16 R28, R8, R14, R28 ;  /* 0x0000000e081c723c */ /* 0x000fe2000004181c */
[----:B------:R-:W-:Y:S04]  /*72c0*/  LDSM.16.M88.4 R12, [R225+0x6000] ;  /* 0x00600000e10c783b */ /* 0x000fe80000000200 */
[----:B------:R-:W3:Y:S03]  /*72d0*/  LDSM.16.M88.4 R8, [R216+0x6000] ;  /* 0x00600000d808783b */ /* 0x000ee60000000200 */
[----:B------:R-:W-:Y:S01]  /*72e0*/  HMMA.16816.F32.BF16 R16, R192, R22, R16 ;  /* 0x00000016c010723c */ /* 0x000fe20000041810 */
[----:B------:R-:W4:Y:S07]  /*72f0*/  LDSM.16.M88.4 R20, [R223+0xe800] ;  /* 0x00e80000df14783b */ /* 0x000f2e0000000200 */
[----:B-1----:R-:W-:Y:S08]  /*7300*/  HMMA.16816.F32.BF16 R4, R24, R196, R4 ;  /* 0x000000c41804723c */ /* 0x002ff00000041804 */
[C---:B--2---:R-:W-:Y:S08]  /*7310*/  HMMA.16816.F32.BF16 R180, R192.reuse, R188, R180 ;  /* 0x000000bcc0b4723c */ /* 0x044ff000000418b4 */
[----:B------:R-:W-:Y:S01]  /*7320*/  HMMA.16816.F32.BF16 R176, R192, R190, R176 ;  /* 0x000000bec0b0723c */ /* 0x000fe200000418b0 */
[----:B------:R-:W1:Y:S07]  /*7330*/  LDSM.16.M88.4 R188, [R216+0x6800] ;  /* 0x00680000d8bc783b */ /* 0x000e6e0000000200 */
[----:B------:R-:W-:Y:S08]  /*7340*/  HMMA.16816.F32.BF16 R16, R24, R198, R16 ;  /* 0x000000c61810723c */ /* 0x000ff00000041810 */
[----:B---3--:R-:W-:Y:S08]  /*7350*/  HMMA.16816.F32.BF16 R4, R12, R8, R4 ;  /* 0x000000080c04723c */ /* 0x008ff00000041804 */
[C---:B----4-:R-:W-:Y:S08]  /*7360*/  HMMA.16816.F32.BF16 R180, R24.reuse, R20, R180 ;  /* 0x0000001418b4723c */ /* 0x050ff000000418b4 */
[----:B------:R-:W-:Y:S01]  /*7370*/  HMMA.16816.F32.BF16 R176, R24, R22, R176 ;  /* 0x0000001618b0723c */ /* 0x000fe200000418b0 */
[----:B------:R-:W2:Y:S07]  /*7380*/  LDSM.16.M88.4 R20, [R223+0xf000] ;  /* 0x00f00000df14783b */ /* 0x000eae0000000200 */
[----:B------:R-:W-:Y:S01]  /*7390*/  HMMA.16816.F32.BF16 R16, R12, R10, R16 ;  /* 0x0000000a0c10723c */ /* 0x000fe20000041810 */
[----:B------:R-:W3:Y:S01]  /*73a0*/  LDSM.16.M88.4 R8, [R204] ;  /* 0x00000000cc08783b */ /* 0x000ee20000000200 */
[----:B------:R-:W-:-:S02]  /*73b0*/  FMUL.FTZ R5, R5, c[0x0][0x2ec] ;  /* 0x0000bb0005057a20 */ /* 0x000fc40000410000 */
[----:B------:R-:W-:Y:S02]  /*73c0*/  FMUL.FTZ R6, R6, c[0x0][0x2ec] ;  /* 0x0000bb0006067a20 */ /* 0x000fe40000410000 */
[----:B------:R-:W-:Y:S01]  /*73d0*/  FMUL.FTZ R0, R4, c[0x0][0x2ec] ;  /* 0x0000bb0004007a20 */ /* 0x000fe20000410000 */
[----:B------:R-:W-:Y:S01]  /*73e0*/  MUFU.TANH R166, R5 ;  /* 0x0000000500a67308 */ /* 0x000fe20000002400 */
[----:B------:R-:W-:Y:S01]  /*73f0*/  HMMA.16816.F32.BF16 R172, R192, R184, R172 ;  /* 0x000000b8c0ac723c */ /* 0x000fe200000418ac */
[----:B------:R-:W-:-:S06]  /*7400*/  FMUL.FTZ R167, R7, c[0x0][0x2ec] ;  /* 0x0000bb0007a77a20 */ /* 0x000fcc0000410000 */
[----:B------:R4:W-:Y:S01]  /*7410*/  MUFU.TANH R185, R6 ;  /* 0x0000000600b97308 */ /* 0x0009e20000002400 */
[----:B------:R-:W-:Y:S07]  /*7420*/  HMMA.16816.F32.BF16 R168, R192, R186, R168 ;  /* 0x000000bac0a8723c */ /* 0x000fee00000418a8 */
[----:B------:R-:W-:Y:S01]  /*7430*/  MUFU.TANH R167, R167 ;  /* 0x000000a700a77308 */ /* 0x000fe20000002400 */
[----:B------:R-:W-:Y:S01]  /*7440*/  FMUL.FTZ R16, R16, c[0x0][0x2ec] ;  /* 0x0000bb0010107a20 */ /* 0x000fe20000410000 */
[----:B-1----:R-:W-:Y:S01]  /*7450*/  HMMA.16816.F32.BF16 R180, R12, R188, R180 ;  /* 0x000000bc0cb4723c */ /* 0x002fe200000418b4 */
[----:B------:R-:W-:-:S02]  /*7460*/  FMUL.FTZ R186, R17, c[0x0][0x2ec] ;  /* 0x0000bb0011ba7a20 */ /* 0x000fc40000410000 */
[----:B------:R-:W-:Y:S01]  /*7470*/  FMUL.FTZ R187, R18, c[0x0][0x2ec] ;  /* 0x0000bb0012bb7a20 */ /* 0x000fe20000410000 */
[----:B----4-:R-:W1:Y:S02]  /*7480*/  LDSM.16.M88.4 R4, [R216+0x7000] ;  /* 0x00700000d804783b */ /* 0x010e640000000200 */
[----:B------:R4:W-:Y:S02]  /*7490*/  MUFU.TANH R184, R16 ;  /* 0x0000001000b87308 */ /* 0x0009e40000002400 */
[----:B--2---:R-:W-:Y:S06]  /*74a0*/  HMMA.16816.F32.BF16 R172, R24, R20, R172 ;  /* 0x0000001418ac723c */ /* 0x004fec00000418ac */
[----:B------:R-:W-:Y:S02]  /*74b0*/  MUFU.TANH R0, R0 ;  /* 0x0000000000007308 */ /* 0x000fe40000002400 */
[----:B---3--:R-:W-:Y:S07]  /*74c0*/  HMMA.16816.F32.BF16 R32, R192, R8, R32 ;  /* 0x00000008c020723c */ /* 0x008fee0000041820 */
[----:B------:R-:W-:Y:S01]  /*74d0*/  FMUL.FTZ R9, R19, c[0x0][0x2ec] ;  /* 0x0000bb0013097a20 */ /* 0x000fe20000410000 */
[----:B------:R-:W-:Y:S01]  /*74e0*/  HMMA.16816.F32.BF16 R168, R24, R22, R168 ;  /* 0x0000001618a8723c */ /* 0x000fe200000418a8 */
[----:B----4-:R-:W2:Y:S01]  /*74f0*/  LDSM.16.M88.4 R16, [R223+0xf800] ;  /* 0x00f80000df10783b */ /* 0x010ea20000000200 */
[----:B------:R-:W3:Y:S01]  /*7500*/  MUFU.TANH R8, R187 ;  /* 0x000000bb00087308 */ /* 0x000ee20000002400 */
[----:B------:R-:W-:-:S02]  /*7510*/  FMUL.FTZ R180, R180, c[0x0][0x2ec] ;  /* 0x0000bb00b4b47a20 */ /* 0x000fc40000410000 */
[----:B------:R-:W-:Y:S02]  /*7520*/  FMUL.FTZ R21, R182, c[0x0][0x2ec] ;  /* 0x0000bb00b6157a20 */ /* 0x000fe40000410000 */
[----:B------:R-:W-:Y:S01]  /*7530*/  FMUL.FTZ R20, R181, c[0x0][0x2ec] ;  /* 0x0000bb00b5147a20 */ /* 0x000fe20000410000 */
[----:B------:R-:W-:Y:S02]  /*7540*/  HMMA.16816.F32.BF16 R28, R192, R10, R28 ;  /* 0x0000000ac01c723c */ /* 0x000fe4000004181c */
[----:B------:R-:W4:Y:S05]  /*7550*/  MUFU.TANH R180, R180 ;  /* 0x000000b400b47308 */ /* 0x000f2a0000002400 */
[----:B------:R-:W-:Y:S01]  /*7560*/  IMAD R11, R237, 0x40, R246 ;  /* 0x00000040ed0b7824 */ /* 0x000fe200078e02f6 */
[----:B------:R-:W-:Y:S01]  /*7570*/  HMMA.16816.F32.BF16 R176, R12, R190, R176 ;  /* 0x000000be0cb0723c */ /* 0x000fe200000418b0 */
[----:B------:R-:W-:Y:S01]  /*7580*/  FMUL.FTZ R10, R183, c[0x0][0x2ec] ;  /* 0x0000bb00b70a7a20 */ /* 0x000fe20000410000 */
[----:B------:R-:W5:Y:S02]  /*7590*/  MUFU.TANH R21, R21 ;  /* 0x0000001500157308 */ /* 0x000f640000002400 */
[----:B------:R-:W-:-:S02]  /*75a0*/  IADD3 R181, R11, 0x8, RZ ;  /* 0x000000080bb57810 */ /* 0x000fc40007ffe0ff */
[-C--:B------:R-:W-:Y:S02]  /*75b0*/  ISETP.GE.AND P5, PT, R11, R243.reuse, PT ;  /* 0x000000f30b00720c */ /* 0x080fe40003fa6270 */
[C---:B-1----:R-:W-:Y:S01]  /*75c0*/  HMMA.16816.F32.BF16 R172, R12.reuse, R4, R172 ;  /* 0x000000040cac723c */ /* 0x042fe200000418ac */
[CC--:B------:R-:W-:Y:S01]  /*75d0*/  ISETP.GE.AND P6, PT, R181.reuse, R243.reuse, PT ;  /* 0x000000f3b500720c */ /* 0x0c0fe20003fc6270 */
[----:B------:R-:W1:Y:S01]  /*75e0*/  MUFU.TANH R20, R20 ;  /* 0x0000001400147308 */ /* 0x000e620000002400 */
[C---:B------:R-:W-:Y:S02]  /*75f0*/  ISETP.GE.AND P1, PT, R181.reuse, R238, PT ;  /* 0x000000eeb500720c */ /* 0x040fe40003f26270 */
[----:B------:R-:W-:Y:S02]  /*7600*/  ISETP.LT.OR P6, PT, R181, R244, P6 ;  /* 0x000000f4b500720c */ /* 0x000fe400037c1670 */
[----:B------:R-:W-:Y:S01]  /*7610*/  IADD3 R5, R11, 0x1, RZ ;  /* 0x000000010b057810 */ /* 0x000fe20007ffe0ff */
[----:B------:R-:W-:Y:S01]  /*7620*/  HMMA.16816.F32.BF16 R168, R12, R6, R168 ;  /* 0x000000060ca8723c */ /* 0x000fe200000418a8 */
[----:B------:R-:W-:Y:S01]  /*7630*/  ISETP.LT.OR P1, PT, R181, R242, P1 ;  /* 0x000000f2b500720c */ /* 0x000fe20000f21670 */
[----:B------:R-:W1:Y:S01]  /*7640*/  MUFU.TANH R10, R10 ;  /* 0x0000000a000a7308 */ /* 0x000e620000002400 */
[----:B------:R-:W-:-:S02]  /*7650*/  ISETP.GE.AND P4, PT, R5, R243, PT ;  /* 0x000000f30500720c */ /* 0x000fc40003f86270 */
[C---:B------:R-:W-:Y:S02]  /*7660*/  ISETP.GE.AND P2, PT, R5.reuse, R238, PT ;  /* 0x000000ee0500720c */ /* 0x040fe40003f46270 */
[----:B------:R-:W-:Y:S01]  /*7670*/  ISETP.LT.OR P4, PT, R5, R244, P4 ;  /* 0x000000f40500720c */ /* 0x000fe20002781670 */
[----:B------:R-:W-:Y:S01]  /*7680*/  FMUL.FTZ R23, R177, c[0x0][0x2ec] ;  /* 0x0000bb00b1177a20 */ /* 0x000fe20000410000 */
[----:B------:R-:W-:Y:S01]  /*7690*/  ISETP.LT.OR P2, PT, R5, R242, P2 ;  /* 0x000000f20500720c */ /* 0x000fe20001741670 */
[C---:B--2---:R-:W-:Y:S01]  /*76a0*/  HMMA.16816.F32.BF16 R32, R24.reuse, R16, R32 ;  /* 0x000000101820723c */ /* 0x044fe20000041820 */
[----:B------:R-:W2:Y:S01]  /*76b0*/  LDSM.16.M88.4 R4, [R216+0x7800] ;  /* 0x00780000d804783b */ /* 0x000ea20000000200 */
[----:B---3--:R-:W-:Y:S01]  /*76c0*/  FSEL R8, R8, -INF , !P1 ;  /* 0xff80000008087808 */ /* 0x008fe20004800000 */
[----:B------:R-:W3:Y:S01]  /*76d0*/  MUFU.TANH R186, R186 ;  /* 0x000000ba00ba7308 */ /* 0x000ee20000002400 */
[C---:B------:R-:W-:Y:S01]  /*76e0*/  ISETP.GE.AND P0, PT, R11.reuse, R238, PT ;  /* 0x000000ee0b00720c */ /* 0x040fe20003f06270 */
[----:B------:R-:W-:Y:S01]  /*76f0*/  FMUL.FTZ R22, R176, c[0x0][0x2ec] ;  /* 0x0000bb00b0167a20 */ /* 0x000fe20000410000 */
[----:B------:R-:W-:Y:S01]  /*7700*/  ISETP.LT.OR P5, PT, R11, R244, P5 ;  /* 0x000000f40b00720c */ /* 0x000fe20002fa1670 */
[----:B------:R-:W-:Y:S01]  /*7710*/  FMUL.FTZ R172, R172, c[0x0][0x2ec] ;  /* 0x0000bb00acac7a20 */ /* 0x000fe20000410000 */
[----:B------:R-:W-:Y:S01]  /*7720*/  HMMA.16816.F32.BF16 R28, R24, R18, R28 ;  /* 0x00000012181c723c */ /* 0x000fe2000004181c */
[----:B------:R-:W-:Y:S01]  /*7730*/  FSEL R16, R167, -INF , !P2 ;  /* 0xff800000a7107808 */ /* 0x000fe20005000000 */
[----:B------:R-:W-:Y:S01]  /*7740*/  FMUL.FTZ R174, R174, c[0x0][0x2ec] ;  /* 0x0000bb00aeae7a20 */ /* 0x000fe20000410000 */
[----:B------:R-:W-:Y:S01]  /*7750*/  FSEL R167, R184, -INF , !P6 ;  /* 0xff800000b8a77808 */ /* 0x000fe20007000000 */
[----:B------:R-:W1:Y:S01]  /*7760*/  MUFU.TANH R9, R9 ;  /* 0x0000000900097308 */ /* 0x000e620000002400 */
[----:B------:R-:W-:Y:S01]  /*7770*/  FMUL.FTZ R177, R179, c[0x0][0x2ec] ;  /* 0x0000bb00b3b17a20 */ /* 0x000fe20000410000 */
[----:B------:R-:W-:Y:S01]  /*7780*/  IADD3 R179, R11, 0x9, RZ ;  /* 0x000000090bb37810 */ /* 0x000fe20007ffe0ff */
[----:B------:R-:W-:Y:S01]  /*7790*/  FMUL.FTZ R169, R169, c[0x0][0x2ec] ;  /* 0x0000bb00a9a97a20 */ /* 0x000fe20000410000 */
[C---:B------:R-:W-:Y:S01]  /*77a0*/  IADD3 R25, R11.reuse, 0x10, RZ ;  /* 0x000000100b197810 */ /* 0x040fe20007ffe0ff */
[----:B------:R-:W-:Y:S01]  /*77b0*/  FMUL.FTZ R176, R178, c[0x0][0x2ec] ;  /* 0x0000bb00b2b07a20 */ /* 0x000fe20000410000 */
[----:B------:R-:W-:Y:S01]  /*77c0*/  IADD3 R27, R11, 0x11, RZ ;  /* 0x000000110b1b7810 */ /* 0x000fe20007ffe0ff */
[----:B------:R-:W-:Y:S01]  /*77d0*/  FMUL.FTZ R173, R173, c[0x0][0x2ec] ;  /* 0x0000bb00adad7a20 */ /* 0x000fe20000410000 */
[----:B------:R-:W-:Y:S01]  /*77e0*/  FSEL R19, R166, -INF , !P4 ;  /* 0xff800000a6137808 */ /* 0x000fe20006000000 */
[----:B------:R-:W1:Y:S01]  /*77f0*/  MUFU.TANH R23, R23 ;  /* 0x0000001700177308 */ /* 0x000e620000002400 */
[CC--:B------:R-:W-:Y:S01]  /*7800*/  ISETP.GE.AND P4, PT, R25.reuse, R243.reuse, PT ;  /* 0x000000f31900720c */ /* 0x0c0fe20003f86270 */
[----:B------:R-:W-:Y:S01]  /*7810*/  FMUL.FTZ R168, R168, c[0x0][0x2ec] ;  /* 0x0000bb00a8a87a20 */ /* 0x000fe20000410000 */
[-C--:B------:R-:W-:Y:S01]  /*7820*/  ISETP.GE.AND P2, PT, R25, R238.reuse, PT ;  /* 0x000000ee1900720c */ /* 0x080fe20003f46270 */
[----:B------:R-:W-:Y:S01]  /*7830*/  FMUL.FTZ R18, R170, c[0x0][0x2ec] ;  /* 0x0000bb00aa127a20 */ /* 0x000fe20000410000 */
[----:B------:R-:W-:Y:S01]  /*7840*/  ISETP.GE.AND P6, PT, R27, R243, PT ;  /* 0x000000f31b00720c */ /* 0x000fe20003fc6270 */
[----:B------:R-:W-:Y:S01]  /*7850*/  FMUL.FTZ R175, R175, c[0x0][0x2ec] ;  /* 0x0000bb00afaf7a20 */ /* 0x000fe20000410000 */
[----:B------:R-:W-:Y:S01]  /*7860*/  ISETP.GE.AND P1, PT, R27, R238, PT ;  /* 0x000000ee1b00720c */ /* 0x000fe20003f26270 */
[----:B------:R-:W1:Y:S01]  /*7870*/  MUFU.TANH R195, R172 ;  /* 0x000000ac00c37308 */ /* 0x000e620000002400 */
[----:B------:R-:W-:Y:S01]  /*7880*/  ISETP.LT.OR P4, PT, R25, R244, P4 ;  /* 0x000000f41900720c */ /* 0x000fe20002781670 */
[----:B------:R-:W-:-:S04]  /*7890*/  DEPBAR.LE SB0, 0x0 ;  /* 0x000080000000791a */ /* 0x000fc80000000000 */
[----:B------:R-:W-:Y:S02]  /*78a0*/  ISETP.LT.OR P2, PT, R25, R242, P2 ;  /* 0x000000f21900720c */ /* 0x000fe40001741670 */
[----:B------:R-:W-:Y:S01]  /*78b0*/  IADD3 R25, R11, 0x19, RZ ;  /* 0x000000190b197810 */ /* 0x000fe20007ffe0ff */
[----:B------:R-:W1:Y:S01]  /*78c0*/  MUFU.TANH R192, R174 ;  /* 0x000000ae00c07308 */ /* 0x000e620000002400 */
[C---:B------:R-:W-:Y:S01]  /*78d0*/  ISETP.LT.OR P6, PT, R27.reuse, R244, P6 ;  /* 0x000000f41b00720c */ /* 0x040fe200037c1670 */
[C---:B--2---:R-:W-:Y:S01]  /*78e0*/  HMMA.16816.F32.BF16 R32, R12.reuse, R4, R32 ;  /* 0x000000040c20723c */ /* 0x044fe20000041820 */
[-C--:B------:R-:W-:Y:S02]  /*78f0*/  ISETP.LT.OR P1, PT, R27, R242.reuse, P1 ;  /* 0x000000f21b00720c */ /* 0x080fe40000f21670 */
[----:B------:R-:W-:Y:S02]  /*7900*/  ISETP.LT.OR P0, PT, R11, R242, P0 ;  /* 0x000000f20b00720c */ /* 0x000fe40000701670 */
[----:B----4-:R-:W-:Y:S01]  /*7910*/  FSEL R27, R180, -INF , !P4 ;  /* 0xff800000b41b7808 */ /* 0x010fe20006000000 */
[----:B------:R2:W-:Y:S01]  /*7920*/  MUFU.TANH R189, R169 ;  /* 0x000000a900bd7308 */ /* 0x0005e20000002400 */
[----:B-----5:R-:W-:Y:S01]  /*7930*/  FSEL R26, R21, -INF , !P2 ;  /* 0xff800000151a7808 */ /* 0x020fe20005000000 */
[----:B------:R-:W-:Y:S01]  /*7940*/  HMMA.16816.F32.BF16 R28, R12, R6, R28 ;  /* 0x000000060c1c723c */ /* 0x000fe2000004181c */
[----:B------:R-:W-:-:S02]  /*7950*/  ISETP.GE.AND P4, PT, R25, R243, PT ;  /* 0x000000f31900720c */ /* 0x000fc40003f86270 */
[-C--:B------:R-:W-:Y:S02]  /*7960*/  ISETP.GE.AND P2, PT, R25, R238.reuse, PT ;  /* 0x000000ee1900720c */ /* 0x080fe40003f46270 */
[----:B------:R-:W-:Y:S01]  /*7970*/  FSEL R17, R0, -INF , !P5 ;  /* 0xff80000000117808 */ /* 0x000fe20006800000 */
[----:B------:R-:W4:Y:S01]  /*7980*/  MUFU.TANH R22, R22 ;  /* 0x0000001600167308 */ /* 0x000f220000002400 */
[-C--:B------:R-:W-:Y:S02]  /*7990*/  ISETP.GE.AND P5, PT, R179, R243.reuse, PT ;  /* 0x000000f3b300720c */ /* 0x080fe40003fa6270 */
[----:B------:R-:W-:Y:S02]  /*79a0*/  FSEL R0, R185, -INF , !P0 ;  /* 0xff800000b9007808 */ /* 0x000fe40004000000 */
[----:B------:R-:W-:Y:S02]  /*79b0*/  ISETP.GE.AND P0, PT, R179, R238, PT ;  /* 0x000000eeb300720c */ /* 0x000fe40003f06270 */
[----:B------:R-:W-:Y:S01]  /*79c0*/  ISETP.LT.OR P4, PT, R25, R244, P4 ;  /* 0x000000f41900720c */ /* 0x000fe20002781670 */
[----:B------:R-:W5:Y:S01]  /*79d0*/  MUFU.TANH R177, R177 ;  /* 0x000000b100b17308 */ /* 0x000f620000002400 */
[----:B--2---:R-:W-:Y:S01]  /*79e0*/  IADD3 R169, R11, 0x20, RZ ;  /* 0x000000200ba97810 */ /* 0x004fe20007ffe0ff */
[----:B------:R-:W-:Y:S01]  /*79f0*/  FMUL.FTZ R33, R33, c[0x0][0x2ec] ;  /* 0x0000bb0021217a20 */ /* 0x000fe20000410000 */
[----:B------:R-:W-:Y:S01]  /*7a00*/  ISETP.LT.OR P2, PT, R25, R242, P2 ;  /* 0x000000f21900720c */ /* 0x000fe20001741670 */
[----:B------:R-:W-:Y:S01]  /*7a10*/  FMUL.FTZ R32, R32, c[0x0][0x2ec] ;  /* 0x0000bb0020207a20 */ /* 0x000fe20000410000 */
[----:B-1----:R-:W-:Y:S01]  /*7a20*/  FSEL R25, R20, -INF , !P6 ;  /* 0xff80000014197808 */ /* 0x002fe20007000000 */
[----:B------:R-:W-:Y:S01]  /*7a30*/  FMUL.FTZ R34, R34, c[0x0][0x2ec] ;  /* 0x0000bb0022227a20 */ /* 0x000fe20000410000 */
[----:B------:R-:W-:Y:S01]  /*7a40*/  FSEL R24, R10, -INF , !P1 ;  /* 0xff8000000a187808 */ /* 0x000fe20004800000 */
[----:B------:R-:W1:Y:S01]  /*7a50*/  MUFU.TANH R176, R176 ;  /* 0x000000b000b07308 */ /* 0x000e620000002400 */
[----:B------:R-:W-:Y:S01]  /*7a60*/  ISETP.GE.AND P6, PT, R169, R243, PT ;  /* 0x000000f3a900720c */ /* 0x000fe20003fc6270 */
[----:B------:R-:W-:Y:S01]  /*7a70*/  FMUL.FTZ R35, R35, c[0x0][0x2ec] ;  /* 0x0000bb0023237a20 */ /* 0x000fe20000410000 */
[----:B------:R-:W-:Y:S01]  /*7a80*/  ISETP.GE.AND P1, PT, R169, R238, PT ;  /* 0x000000eea900720c */ /* 0x000fe20003f26270 */
[----:B------:R-:W-:Y:S01]  /*7a90*/  FMUL.FTZ R28, R28, c[0x0][0x2ec] ;  /* 0x0000bb001c1c7a20 */ /* 0x000fe20000410000 */
[----:B------:R-:W-:Y:S01]  /*7aa0*/  ISETP.LT.OR P5, PT, R179, R244, P5 ;  /* 0x000000f4b300720c */ /* 0x000fe20002fa1670 */
[----:B------:R-:W-:Y:S01]  /*7ab0*/  FMUL.FTZ R29, R29, c[0x0][0x2ec] ;  /* 0x0000bb001d1d7a20 */ /* 0x000fe20000410000 */
[----:B------:R-:W-:Y:S01]  /*7ac0*/  ISETP.LT.OR P0, PT, R179, R242, P0 ;  /* 0x000000f2b300720c */ /* 0x000fe20000701670 */
[----:B------:R2:W-:Y:S01]  /*7ad0*/  MUFU.TANH R193, R173 ;  /* 0x000000ad00c17308 */ /* 0x0005e20000002400 */
[C---:B------:R-:W-:Y:S01]  /*7ae0*/  ISETP.LT.OR P6, PT, R169.reuse, R244, P6 ;  /* 0x000000f4a900720c */ /* 0x040fe200037c1670 */
[----:B------:R-:W-:Y:S01]  /*7af0*/  FMUL.FTZ R30, R30, c[0x0][0x2ec] ;  /* 0x0000bb001e1e7a20 */ /* 0x000fe20000410000 */
[----:B------:R-:W-:Y:S01]  /*7b00*/  ISETP.LT.OR P1, PT, R169, R242, P1 ;  /* 0x000000f2a900720c */ /* 0x000fe20000f21670 */
[----:B------:R-:W-:Y:S01]  /*7b10*/  FMUL.FTZ R31, R31, c[0x0][0x2ec] ;  /* 0x0000bb001f1f7a20 */ /* 0x000fe20000410000 */
[----:B---3--:R-:W-:-:S02]  /*7b20*/  FSEL R5, R186, -INF , !P5 ;  /* 0xff800000ba057808 */ /* 0x008fc40006800000 */
[C---:B------:R-:W-:Y:S01]  /*7b30*/  IADD3 R13, R11.reuse, 0x28, RZ ;  /* 0x000000280b0d7810 */ /* 0x040fe20007ffe0ff */
[----:B------:R-:W3:Y:S01]  /*7b40*/  MUFU.TANH R191, R168 ;  /* 0x000000a800bf7308 */ /* 0x000ee20000002400 */
[----:B------:R-:W-:Y:S02]  /*7b50*/  IADD3 R7, R11, 0x29, RZ ;  /* 0x000000290b077810 */ /* 0x000fe40007ffe0ff */
[----:B------:R-:W-:Y:S01]  /*7b60*/  FSEL R4, R9, -INF , !P0 ;  /* 0xff80000009047808 */ /* 0x000fe20004000000 */
[----:B------:R-:W-:Y:S01]  /*7b70*/  FMUL.FTZ R9, R171, c[0x0][0x2ec] ;  /* 0x0000bb00ab097a20 */ /* 0x000fe20000410000 */
[----:B------:R-:W-:Y:S02]  /*7b80*/  FSEL R23, R23, -INF , !P4 ;  /* 0xff80000017177808 */ /* 0x000fe40006000000 */
[----:B------:R-:W-:Y:S01]  /*7b90*/  FSEL R195, R195, -INF , !P6 ;  /* 0xff800000c3c37808 */ /* 0x000fe20007000000 */
[----:B------:R-:W1:Y:S01]  /*7ba0*/  MUFU.TANH R18, R18 ;  /* 0x0000001200127308 */ /* 0x000e620000002400 */
[----:B--2---:R-:W-:-:S02]  /*7bb0*/  IADD3 R173, R11, 0x18, RZ ;  /* 0x000000180bad7810 */ /* 0x004fc40007ffe0ff */
[----:B------:R-:W-:Y:S02]  /*7bc0*/  FSEL R192, R192, -INF , !P1 ;  /* 0xff800000c0c07808 */ /* 0x000fe40004800000 */
[CC--:B------:R-:W-:Y:S02]  /*7bd0*/  ISETP.GE.AND P5, PT, R173.reuse, R243.reuse, PT ;  /* 0x000000f3ad00720c */ /* 0x0c0fe40003fa6270 */
[-C--:B------:R-:W-:Y:S01]  /*7be0*/  ISETP.GE.AND P0, PT, R173, R238.reuse, PT ;  /* 0x000000eead00720c */ /* 0x080fe20003f06270 */
[----:B------:R-:W2:Y:S01]  /*7bf0*/  MUFU.TANH R190, R175 ;  /* 0x000000af00be7308 */ /* 0x000ea20000002400 */
[-C--:B------:R-:W-:Y:S02]  /*7c00*/  ISETP.GE.AND P4, PT, R13, R243.reuse, PT ;  /* 0x000000f30d00720c */ /* 0x080fe40003f86270 */
[C---:B------:R-:W-:Y:S02]  /*7c10*/  ISETP.GE.AND P6, PT, R7.reuse, R243, PT ;  /* 0x000000f30700720c */ /* 0x040fe40003fc6270 */
[----:B------:R-:W-:-:S02]  /*7c20*/  ISETP.GE.AND P1, PT, R7, R238, PT ;  /* 0x000000ee0700720c */ /* 0x000fc40003f26270 */
[C---:B------:R-:W-:Y:S01]  /*7c30*/  ISETP.LT.OR P5, PT, R173.reuse, R244, P5 ;  /* 0x000000f4ad00720c */ /* 0x040fe20002fa1670 */
[----:B------:R-:W1:Y:S01]  /*7c40*/  MUFU.TANH R6, R33 ;  /* 0x0000002100067308 */ /* 0x000e620000002400 */
[----:B------:R-:W-:Y:S02]  /*7c50*/  ISETP.LT.OR P0, PT, R173, R242, P0 ;  /* 0x000000f2ad00720c */ /* 0x000fe40000701670 */
[----:B------:R-:W-:Y:S02]  /*7c60*/  IADD3 R171, R11, 0x21, RZ ;  /* 0x000000210bab7810 */ /* 0x000fe40007ffe0ff */
[-C--:B------:R-:W-:Y:S02]  /*7c70*/  ISETP.LT.OR P4, PT, R13, R244.reuse, P4 ;  /* 0x000000f40d00720c */ /* 0x080fe40002781670 */
[C---:B------:R-:W-:Y:S01]  /*7c80*/  ISETP.LT.OR P6, PT, R7.reuse, R244, P6 ;  /* 0x000000f40700720c */ /* 0x040fe200037c1670 */
[----:B------:R-:W2:Y:S01]  /*7c90*/  MUFU.TANH R9, R9 ;  /* 0x0000000900097308 */ /* 0x000ea20000002400 */
[----:B------:R-:W-:-:S02]  /*7ca0*/  ISETP.LT.OR P1, PT, R7, R242, P1 ;  /* 0x000000f20700720c */ /* 0x000fc40000f21670 */
[----:B----4-:R-:W-:Y:S02]  /*7cb0*/  FSEL R21, R22, -INF , !P5 ;  /* 0xff80000016157808 */ /* 0x010fe40006800000 */
[----:B-----5:R-:W-:Y:S02]  /*7cc0*/  FSEL R20, R177, -INF , !P2 ;  /* 0xff800000b1147808 */ /* 0x020fe40005000000 */
[----:B------:R-:W-:Y:S01]  /*7cd0*/  IADD3 R7, R11, 0x31, RZ ;  /* 0x000000310b077810 */ /* 0x000fe20007ffe0ff */
[----:B------:R4:W5:Y:S01]  /*7ce0*/  MUFU.TANH R181, R32 ;  /* 0x0000002000b57308 */ /* 0x0009620000002400 */
[----:B-1----:R-:W-:Y:S02]  /*7cf0*/  FSEL R22, R176, -INF , !P0 ;  /* 0xff800000b0167808 */ /* 0x002fe40004000000 */
[----:B------:R-:W-:Y:S02]  /*7d00*/  ISETP.GE.AND P2, PT, R13, R238, PT ;  /* 0x000000ee0d00720c */ /* 0x000fe40003f46270 */
[----:B------:R-:W-:-:S02]  /*7d10*/  ISETP.GE.AND P5, PT, R171, R243, PT ;  /* 0x000000f3ab00720c */ /* 0x000fc40003fa6270 */
[----:B------:R-:W-:Y:S01]  /*7d20*/  ISETP.GE.AND P0, PT, R171, R238, PT ;  /* 0x000000eeab00720c */ /* 0x000fe20003f06270 */
[----:B------:R-:W1:Y:S01]  /*7d30*/  MUFU.TANH R178, R34 ;  /* 0x0000002200b27308 */ /* 0x000e620000002400 */
[----:B---3--:R-:W-:Y:S02]  /*7d40*/  FSEL R191, R191, -INF , !P4 ;  /* 0xff800000bfbf7808 */ /* 0x008fe40006000000 */
[----:B------:R-:W-:Y:S02]  /*7d50*/  ISETP.GE.AND P4, PT, R7, R243, PT ;  /* 0x000000f30700720c */ /* 0x000fe40003f86270 */
[----:B------:R-:W-:Y:S02]  /*7d60*/  ISETP.LT.OR P2, PT, R13, R242, P2 ;  /* 0x000000f20d00720c */ /* 0x000fe40001741670 */
[C---:B------:R-:W-:Y:S01]  /*7d70*/  ISETP.LT.OR P5, PT, R171.reuse, R244, P5 ;  /* 0x000000f4ab00720c */ /* 0x040fe20002fa1670 */
[----:B------:R3:W1:Y:S01]  /*7d80*/  MUFU.TANH R176, R35 ;  /* 0x0000002300b07308 */ /* 0x0006620000002400 */
[----:B------:R-:W-:-:S02]  /*7d90*/  ISETP.LT.OR P0, PT, R171, R242, P0 ;  /* 0x000000f2ab00720c */ /* 0x000fc40000701670 */
[----:B------:R-:W-:Y:S02]  /*7da0*/  IADD3 R13, R11, 0x30, RZ ;  /* 0x000000300b0d7810 */ /* 0x000fe40007ffe0ff */
[----:B------:R-:W-:Y:S02]  /*7db0*/  ISETP.LT.OR P4, PT, R7, R244, P4 ;  /* 0x000000f40700720c */ /* 0x000fe40002781670 */
[----:B----4-:R-:W-:Y:S01]  /*7dc0*/  FSEL R32, R18, -INF , !P2 ;  /* 0xff80000012207808 */ /* 0x010fe20005000000 */
[----:B------:R-:W4:Y:S01]  /*7dd0*/  MUFU.TANH R33, R28 ;  /* 0x0000001c00217308 */ /* 0x000f220000002400 */
[----:B------:R-:W-:Y:S02]  /*7de0*/  FSEL R193, R193, -INF , !P5 ;  /* 0xff800000c1c17808 */ /* 0x000fe40006800000 */
[----:B--2---:R-:W-:Y:S02]  /*7df0*/  FSEL R190, R190, -INF , !P0 ;  /* 0xff800000bebe7808 */ /* 0x004fe40004000000 */
[----:B------:R-:W-:-:S02]  /*7e00*/  ISETP.GE.AND P2, PT, R7, R238, PT ;  /* 0x000000ee0700720c */ /* 0x000fc40003f46270 */
[C---:B------:R-:W-:Y:S01]  /*7e10*/  ISETP.GE.AND P5, PT, R13.reuse, R243, PT ;  /* 0x000000f30d00720c */ /* 0x040fe20003fa6270 */
[----:B------:R-:W-:Y:S01]  /*7e20*/  MUFU.TANH R179, R29 ;  /* 0x0000001d00b37308 */ /* 0x000fe20000002400 */
[----:B------:R-:W-:Y:S02]  /*7e30*/  ISETP.GE.AND P0, PT, R13, R238, PT ;  /* 0x000000ee0d00720c */ /* 0x000fe40003f06270 */
[----:B---3--:R-:W-:Y:S02]  /*7e40*/  FSEL R35, R6, -INF , !P4 ;  /* 0xff80000006237808 */ /* 0x008fe40006000000 */
[----:B------:R-:W-:Y:S01]  /*7e50*/  ISETP.GT.AND P4, PT, R237, R232, PT ;  /* 0x000000e8ed00720c */ /* 0x000fe20003f84270 */
[----:B------:R-:W-:Y:S01]  /*7e60*/  BAR.SYNC.DEFER_BLOCKING 0x0 ;  /* 0x0000000000007b1d */ /* 0x000fe20000010000 */
[----:B------:R-:W-:Y:S02]  /*7e70*/  ISETP.LT.OR P2, PT, R7, R242, P2 ;  /* 0x000000f20700720c */ /* 0x000fe40001741670 */
[----:B------:R-:W-:-:S02]  /*7e80*/  ISETP.LT.OR P5, PT, R13, R244, P5 ;  /* 0x000000f40d00720c */ /* 0x000fc40002fa1670 */
[----:B------:R-:W-:Y:S01]  /*7e90*/  ISETP.LT.OR P0, PT, R13, R242, P0 ;  /* 0x000000f20d00720c */ /* 0x000fe20000701670 */
[----:B------:R-:W2:Y:S01]  /*7ea0*/  MUFU.TANH R174, R30 ;  /* 0x0000001e00ae7308 */ /* 0x000ea20000002400 */
[C---:B------:R-:W-:Y:S02]  /*7eb0*/  IADD3 R7, R11.reuse, 0x38, RZ ;  /* 0x000000380b077810 */ /* 0x040fe40007ffe0ff */
[----:B------:R-:W-:Y:S02]  /*7ec0*/  IADD3 R11, R11, 0x39, RZ ;  /* 0x000000390b0b7810 */ /* 0x000fe40007ffe0ff */
[----:B------:R-:W-:Y:S02]  /*7ed0*/  FSEL R189, R189, -INF , !P6 ;  /* 0xff800000bdbd7808 */ /* 0x000fe40007000000 */
[----:B------:R-:W-:Y:S01]  /*7ee0*/  FSEL R34, R9, -INF , !P1 ;  /* 0xff80000009227808 */ /* 0x000fe20004800000 */
[----:B------:R-:W3:Y:S01]  /*7ef0*/  MUFU.TANH R172, R31 ;  /* 0x0000001f00ac7308 */ /* 0x000ee20000002400 */
[----:B-----5:R-:W-:-:S02]  /*7f00*/  FSEL R181, R181, -INF , !P5 ;  /* 0xff800000b5b57808 */ /* 0x020fc40006800000 */
[----:B-1----:R-:W-:Y:S02]  /*7f10*/  FSEL R178, R178, -INF , !P0 ;  /* 0xff800000b2b27808 */ /* 0x002fe40004000000 */
        /* <DEDUP_REMOVED lines=8> */
[----:B------:R-:W-:Y:S02]  /*7fa0*/  FSEL R176, R176, -INF , !P2 ;  /* 0xff800000b0b07808 */ /* 0x000fe40005000000 */
[----:B----4-:R-:W-:Y:S02]  /*7fb0*/  FSEL R33, R33, -INF , !P6 ;  /* 0xff80000021217808 */ /* 0x010fe40007000000 */
[----:B--2---:R-:W-:-:S02]  /*7fc0*/  FSEL R174, R174, -INF , !P1 ;  /* 0xff800000aeae7808 */ /* 0x004fc40004800000 */
[----:B------:R-:W-:Y:S02]  /*7fd0*/  FSEL R179, R179, -INF , !P5 ;  /* 0xff800000b3b37808 */ /* 0x000fe40006800000 */
[----:B---3--:R-:W-:Y:S01]  /*7fe0*/  FSEL R172, R172, -INF , !P0 ;  /* 0xff800000acac7808 */ /* 0x008fe20004000000 */
        /* <DEDUP_REMOVED lines=59> */
.L_x_7630:
[----:B------:R-:W-:-:S04]  /*83a0*/  ULEA UR5, -UR8, URZ, 0x6 ;  /* 0x0000003f08057291 */ /* 0x000fc8000f8e313f */
[----:B------:R-:W-:Y:S02]  /*83b0*/  USHF.R.S32.HI UR4, URZ, 0x1f, UR5 ;  /* 0x0000001f3f047899 */ /* 0x000fe40008011405 */
[----:B------:R-:W-:-:S04]  /*83c0*/  MOV R10, UR5 ;  /* 0x00000005000a7c02 */ /* 0x000fc80008000f00 */
[----:B------:R-:W-:Y:S02]  /*83d0*/  MOV R6, UR4 ;  /* 0x0000000400067c02 */ /* 0x000fe40008000f00 */
.L_x_7631:
        /* <DEDUP_REMOVED lines=33> */
.L_x_7629:
[----:B------:R-:W-:Y:S01]  /*85f0*/  FMNMX.FTZ R2, R164, R17, !PT ;  /* 0x00000011a4027209 */ /* 0x000fe20007810000 */
[----:B-1----:R-:W-:Y:S01]  /*8600*/  LDSM.16.MT88.4 R12, [R222+0x10000] ;  /* 0x01000000de0c783b */ /* 0x002fe20000004200 */
        /* <DEDUP_REMOVED lines=44> */
[----:B------:R-:W-:-:S04]  /*88d0*/  FSEL R180, R180, RZ, P1 ;  /* 0x000000ffb4b47208 */ /* 0x000fc80000800000 */
[----:B------:R-:W-:Y:S01]  /*88e0*/  FSEL R175, R175, RZ, P0 ;  /* 0x000000ffafaf7208 */ /* 0x000fe20000000000 */
[--C-:B------:R-:W-:Y:S02]  /*88f0*/  FFMA.FTZ R169, R17, c[0x0][0x23c], -R180.reuse ;  /* 0x00008f0011a97a23 */ /* 0x100fe400000108b4 */
[--C-:B------:R-:W-:Y:S02]  /*8900*/  FFMA.FTZ R168, R19, c[0x0][0x23c], -R180.reuse ;  /* 0x00008f0013a87a23 */ /* 0x100fe400000108b4 */
[--C-:B------:R-:W-:Y:S02]  /*8910*/  FFMA.FTZ R2, R16, c[0x0][0x23c], -R175.reuse ;  /* 0x00008f0010027a23 */ /* 0x100fe400000108af */
[----:B------:R-:W1:Y:S01]  /*8920*/  LDSM.16.MT88.4 R16, [R224+0x10000] ;  /* 0x01000000e010783b */ /* 0x000e620000004200 */
[--C-:B------:R-:W-:Y:S01]  /*8930*/  FFMA.FTZ R173, R4, c[0x0][0x23c], -R175.reuse ;  /* 0x00008f0004ad7a23 */ /* 0x100fe200000108af */
        /* <DEDUP_REMOVED lines=8> */
[----:B------:R-:W-:Y:S01]  /*89c0*/  FFMA.FTZ R0, R8, c[0x0][0x23c], -R175 ;  /* 0x00008f0008007a23 */ /* 0x000fe200000108af */
[----:B------:R-:W2:Y:S01]  /*89d0*/  MUFU.EX2 R168, R168 ;  /* 0x000000a800a87308 */ /* 0x000ea20000000800 */
[----:B------:R-:W-:Y:S02]  /*89e0*/  FMUL.FTZ R164, R4, c[0x0][0x23c] ;  /* 0x00008f0004a47a20 */ /* 0x000fe40000410000 */
[----:B------:R-:W-:Y:S02]  /*89f0*/  FMUL.FTZ R8, R5, c[0x0][0x23c] ;  /* 0x00008f0005087a20 */ /* 0x000fe40000410000 */
[----:B------:R-:W-:-:S02]  /*8a00*/  FFMA.FTZ R177, R27, c[0x0][0x23c], -R180 ;  /* 0x00008f001bb17a23 */ /* 0x000fc400000108b4 */
[--C-:B------:R-:W-:Y:S01]  /*8a10*/  FFMA.FTZ R182, R25, c[0x0][0x23c], -R180.reuse ;  /* 0x00008f0019b67a23 */ /* 0x100fe200000108b4 */
[----:B------:R-:W-:Y:S01]  /*8a20*/  MUFU.EX2 R167, R167 ;  /* 0x000000a700a77308 */ /* 0x000fe20000000800 */
[--C-:B------:R-:W-:Y:S02]  /*8a30*/  FFMA.FTZ R183, R21, c[0x0][0x23c], -R180.reuse ;  /* 0x00008f0015b77a23 */ /* 0x100fe400000108b4 */
[----:B------:R-:W-:Y:S02]  /*8a40*/  FFMA.FTZ R184, R23, c[0x0][0x23c], -R180 ;  /* 0x00008f0017b87a23 */ /* 0x000fe400000108b4 */
[--C-:B------:R-:W-:Y:S02]  /*8a50*/  FFMA.FTZ R185, R26, c[0x0][0x23c], -R175.reuse ;  /* 0x00008f001ab97a23 */ /* 0x100fe400000108af */
[--C-:B------:R-:W-:Y:S01]  /*8a60*/  FFMA.FTZ R186, R24, c[0x0][0x23c], -R175.reuse ;  /* 0x00008f0018ba7a23 */ /* 0x100fe200000108af */
[----:B------:R-:W3:Y:S01]  /*8a70*/  MUFU.EX2 R166, R166 ;  /* 0x000000a600a67308 */ /* 0x000ee20000000800 */
[----:B--2---:R-:W-:Y:S01]  /*8a80*/  F2FP.BF16.PACK_AB R4, R168, R169 ;  /* 0x000000a9a804723e */ /* 0x004fe200000010ff */
[--C-:B------:R-:W-:Y:S01]  /*8a90*/  FFMA.FTZ R187, R22, c[0x0][0x23c], -R175.reuse ;  /* 0x00008f0016bb7a23 */ /* 0x100fe200000108af */
[----:B------:R-:W-:Y:S01]  /*8aa0*/  LDSM.16.MT88.4 R24, [R221+0x10800] ;  /* 0x01080000dd18783b */ /* 0x000fe20000004200 */
[----:B------:R-:W-:-:S02]  /*8ab0*/  FFMA.FTZ R188, R20, c[0x0][0x23c], -R175 ;  /* 0x00008f0014bc7a23 */ /* 0x000fc400000108af */
[--C-:B------:R-:W-:Y:S01]  /*8ac0*/  FFMA.FTZ R196, R189, c[0x0][0x23c], -R180.reuse ;  /* 0x00008f00bdc47a23 */ /* 0x100fe200000108b4 */
[----:B------:R-:W-:Y:S01]  /*8ad0*/  LDSM.16.MT88.4 R20, [R220+0x10800] ;  /* 0x01080000dc14783b */ /* 0x000fe20000004200 */
[----:B------:R-:W-:Y:S01]  /*8ae0*/  MUFU.EX2 R165, R165 ;  /* 0x000000a500a57308 */ /* 0x000fe20000000800 */
[--C-:B------:R-:W-:Y:S02]  /*8af0*/  FFMA.FTZ R194, R195, c[0x0][0x23c], -R180.reuse ;  /* 0x00008f00c3c27a23 */ /* 0x100fe400000108b4 */
[--C-:B------:R-:W-:Y:S02]  /*8b00*/  FFMA.FTZ R189, R192, c[0x0][0x23c], -R175.reuse ;  /* 0x00008f00c0bd7a23 */ /* 0x100fe400000108af */
[--C-:B------:R-:W-:Y:S02]  /*8b10*/  FFMA.FTZ R193, R193, c[0x0][0x23c], -R180.reuse ;  /* 0x00008f00c1c17a23 */ /* 0x100fe400000108b4 */
[----:B------:R-:W-:Y:S01]  /*8b20*/  FFMA.FTZ R191, R191, c[0x0][0x23c], -R180 ;  /* 0x00008f00bfbf7a23 */ /* 0x000fe200000108b4 */
[----:B------:R-:W2:Y:S01]  /*8b30*/  MUFU.EX2 R2, R2 ;  /* 0x0000000200027308 */ /* 0x000ea20000000800 */
[----:B---3--:R-:W-:Y:S01]  /*8b40*/  F2FP.BF16.PACK_AB R6, R166, R167 ;  /* 0x000000a7a606723e */ /* 0x008fe200000010ff */
[----:B------:R-:W-:-:S02]  /*8b50*/  FFMA.FTZ R190, R190, c[0x0][0x23c], -R175 ;  /* 0x00008f00bebe7a23 */ /* 0x000fc400000108af */
[--C-:B------:R-:W-:Y:S02]  /*8b60*/  FFMA.FTZ R192, R32, c[0x0][0x23c], -R175.reuse ;  /* 0x00008f0020c07a23 */ /* 0x100fe400000108af */
[----:B------:R-:W-:Y:S02]  /*8b70*/  FFMA.FTZ R195, R34, c[0x0][0x23c], -R175 ;  /* 0x00008f0022c37a23 */ /* 0x000fe400000108af */
[----:B------:R-:W-:Y:S01]  /*8b80*/  MUFU.EX2 R0, R0 ;  /* 0x0000000000007308 */ /* 0x000fe20000000800 */
[--C-:B------:R-:W-:Y:S02]  /*8b90*/  FFMA.FTZ R198, R35, c[0x0][0x23c], -R180.reuse ;  /* 0x00008f0023c67a23 */ /* 0x100fe400000108b4 */
[--C-:B------:R-:W-:Y:S02]  /*8ba0*/  FFMA.FTZ R197, R33, c[0x0][0x23c], -R180.reuse ;  /* 0x00008f0021c57a23 */ /* 0x100fe400000108b4 */
[----:B------:R-:W-:Y:S01]  /*8bb0*/  LDSM.16.MT88.4 R32, [R221+0x17000] ;  /* 0x01700000dd20783b */ /* 0x000fe20000004200 */
[----:B------:R-:W-:-:S02]  /*8bc0*/  FFMA.FTZ R181, R181, c[0x0][0x23c], -R180 ;  /* 0x00008f00b5b57a23 */ /* 0x000fc400000108b4 */
[----:B------:R-:W3:Y:S01]  /*8bd0*/  MUFU.EX2 R173, R173 ;  /* 0x000000ad00ad7308 */ /* 0x000ee20000000800 */
[----:B--2---:R-:W-:Y:S01]  /*8be0*/  F2FP.BF16.PACK_AB R5, R2, R165 ;  /* 0x000000a50205723e */ /* 0x004fe200000010ff */
[----:B------:R-:W-:Y:S02]  /*8bf0*/  FFMA.FTZ R180, R179, c[0x0][0x23c], -R180 ;  /* 0x00008f00b3b47a23 */ /* 0x000fe400000108b4 */
[--C-:B------:R-:W-:Y:S02]  /*8c00*/  FFMA.FTZ R178, R178, c[0x0][0x23c], -R175.reuse ;  /* 0x00008f00b2b27a23 */ /* 0x100fe400000108af */
[--C-:B------:R-:W-:Y:S02]  /*8c10*/  FFMA.FTZ R179, R176, c[0x0][0x23c], -R175.reuse ;  /* 0x00008f00b0b37a23 */ /* 0x100fe400000108af */
[----:B------:R-:W2:Y:S01]  /*8c20*/  MUFU.EX2 R3, R8 ;  /* 0x0000000800037308 */ /* 0x000ea20000000800 */
[--C-:B------:R-:W-:Y:S02]  /*8c30*/  FFMA.FTZ R174, R174, c[0x0][0x23c], -R175.reuse ;  /* 0x00008f00aeae7a23 */ /* 0x100fe400000108af */
[----:B------:R-:W-:-:S05]  /*8c40*/  FFMA.FTZ R175, R172, c[0x0][0x23c], -R175 ;  /* 0x00008f00acaf7a23 */ /* 0x000fca00000108af */
        /* <DEDUP_REMOVED lines=50> */
[----:B------:R-:W2:Y:S01]  /*8f70*/  MUFU.EX2 R188, R188 ;  /* 0x000000bc00bc7308 */ /* 0x000ea20000000800 */
[-C--:B------:R-:W-:Y:S02]  /*8f80*/  FMUL.FTZ R135, R135, R164.reuse ;  /* 0x000000a487877220 */ /* 0x080fe40000410000 */
[C---:B-1----:R-:W-:Y:S01]  /*8f90*/  HMMA.16816.F32.BF16 R136, R4.reuse, R16, R136 ;  /* 0x000000100488723c */ /* 0x042fe20000041888 */
[-C--:B------:R-:W-:Y:S02]  /*8fa0*/  FMUL.FTZ R36, R36, R3.reuse ;  /* 0x0000000324247220 */ /* 0x080fe40000410000 */
[-C--:B------:R-:W-:Y:S02]  /*8fb0*/  FMUL.FTZ R37, R37, R3.reuse ;  /* 0x0000000325257220 */ /* 0x080fe40000410000 */
[-C--:B------:R-:W-:Y:S01]  /*8fc0*/  FMUL.FTZ R38, R38, R164.reuse ;  /* 0x000000a426267220 */ /* 0x080fe20000410000 */
[----:B------:R-:W1:Y:S01]  /*8fd0*/  MUFU.EX2 R194, R194 ;  /* 0x000000c200c27308 */ /* 0x000e620000000800 */
[----:B------:R-:W-:Y:S01]  /*8fe0*/  FMUL.FTZ R39, R39, R164 ;  /* 0x000000a427277220 */ /* 0x000fe20000410000 */
[----:B------:R-:W-:Y:S01]  /*8ff0*/  HMMA.16816.F32.BF16 R132, R4, R18, R132 ;  /* 0x000000120484723c */ /* 0x000fe20000041884 */
[----:B------:R-:W1:Y:S01]  /*9000*/  LDSM.16.MT88.4 R16, [R221+0x12000] ;  /* 0x01200000dd10783b */ /* 0x000e620000004200 */
[----:B------:R-:W-:-:S02]  /*9010*/  FMUL.FTZ R40, R40, R3 ;  /* 0x0000000328287220 */ /* 0x000fc40000410000 */
[-C--:B------:R-:W-:Y:S02]  /*9020*/  FMUL.FTZ R41, R41, R3.reuse ;  /* 0x0000000329297220 */ /* 0x080fe40000410000 */
[-C--:B------:R-:W-:Y:S01]  /*9030*/  FMUL.FTZ R42, R42, R164.reuse ;  /* 0x000000a42a2a7220 */ /* 0x080fe20000410000 */
[----:B------:R-:W-:Y:S01]  /*9040*/  MUFU.EX2 R193, R193 ;  /* 0x000000c100c17308 */ /* 0x000fe20000000800 */
[-C--:B------:R-:W-:Y:S02]  /*9050*/  FMUL.FTZ R43, R43, R164.reuse ;  /* 0x000000a42b2b7220 */ /* 0x080fe40000410000 */
[-C--:B------:R-:W-:Y:S01]  /*9060*/  FMUL.FTZ R44, R44, R3.reuse ;  /* 0x000000032c2c7220 */ /* 0x080fe20000410000 */
[----:B----4-:R-:W-:Y:S01]  /*9070*/  HMMA.16816.F32.BF16 R36, R4, R12, R36 ;  /* 0x0000000c0424723c */ /* 0x010fe20000041824 */
[----:B------:R-:W-:Y:S02]  /*9080*/  FMUL.FTZ R45, R45, R3 ;  /* 0x000000032d2d7220 */ /* 0x000fe40000410000 */
[-C--:B------:R-:W-:Y:S01]  /*9090*/  FMUL.FTZ R46, R46, R164.reuse ;  /* 0x000000a42e2e7220 */ /* 0x080fe20000410000 */
[----:B------:R-:W-:Y:S01]  /*90a0*/  MUFU.EX2 R191, R191 ;  /* 0x000000bf00bf7308 */ /* 0x000fe20000000800 */
[----:B------:R-:W-:-:S02]  /*90b0*/  FMUL.FTZ R47, R47, R164 ;  /* 0x000000a42f2f7220 */ /* 0x000fc40000410000 */
[-C--:B------:R-:W-:Y:S01]  /*90c0*/  FMUL.FTZ R48, R48, R3.reuse ;  /* 0x0000000330307220 */ /* 0x080fe20000410000 */
[C---:B------:R-:W-:Y:S01]  /*90d0*/  HMMA.16816.F32.BF16 R40, R4.reuse, R14, R40 ;  /* 0x0000000e0428723c */ /* 0x040fe20000041828 */
[-C--:B------:R-:W-:Y:S01]  /*90e0*/  FMUL.FTZ R49, R49, R3.reuse ;  /* 0x0000000331317220 */ /* 0x080fe20000410000 */
[----:B------:R-:W4:Y:S01]  /*90f0*/  LDSM.16.MT88.4 R12, [R220+0x12000] ;  /* 0x01200000dc0c783b */ /* 0x000f220000004200 */
        /* <DEDUP_REMOVED lines=56> */
[C---:B-1----:R-:W-:Y:S01]  /*9480*/  HMMA.16816.F32.BF16 R76, R4.reuse, R16, R76 ;  /* 0x00000010044c723c */ /* 0x042fe2000004184c */
[-C--:B------:R-:W-:Y:S02]  /*9490*/  FMUL.FTZ R85, R85, R3.reuse ;  /* 0x0000000355557220 */ /* 0x080fe40000410000 */
[-C--:B------:R-:W-:Y:S02]  /*94a0*/  FMUL.FTZ R86, R86, R164.reuse ;  /* 0x000000a456567220 */ /* 0x080fe40000410000 */
[----:B------:R-:W-:Y:S01]  /*94b0*/  FMUL.FTZ R87, R87, R164 ;  /* 0x000000a457577220 */ /* 0x000fe20000410000 */
[----:B------:R-:W-:Y:S01]  /*94c0*/  MUFU.EX2 R178, R178 ;  /* 0x000000b200b27308 */ /* 0x000fe20000000800 */
[-C--:B------:R-:W-:Y:S01]  /*94d0*/  FMUL.FTZ R88, R88, R3.reuse ;  /* 0x0000000358587220 */ /* 0x080fe20000410000 */
[----:B------:R-:W-:Y:S01]  /*94e0*/  HMMA.16816.F32.BF16 R80, R4, R18, R80 ;  /* 0x000000120450723c */ /* 0x000fe20000041850 */
[----:B------:R-:W1:Y:S01]  /*94f0*/  LDSM.16.MT88.4 R16, [R224+0x16000] ;  /* 0x01600000e010783b */ /* 0x000e620000004200 */
[----:B------:R-:W-:-:S02]  /*9500*/  FMUL.FTZ R89, R89, R3 ;  /* 0x0000000359597220 */ /* 0x000fc40000410000 */
[-C--:B------:R-:W-:Y:S02]  /*9510*/  FMUL.FTZ R90, R90, R164.reuse ;  /* 0x000000a45a5a7220 */ /* 0x080fe40000410000 */
[-C--:B------:R-:W-:Y:S01]  /*9520*/  FMUL.FTZ R91, R91, R164.reuse ;  /* 0x000000a45b5b7220 */ /* 0x080fe20000410000 */
[----:B------:R-:W1:Y:S01]  /*9530*/  MUFU.EX2 R179, R179 ;  /* 0x000000b300b37308 */ /* 0x000e620000000800 */
[-C--:B------:R-:W-:Y:S02]  /*9540*/  FMUL.FTZ R92, R92, R3.reuse ;  /* 0x000000035c5c7220 */ /* 0x080fe40000410000 */
[-C--:B------:R-:W-:Y:S01]  /*9550*/  FMUL.FTZ R93, R93, R3.reuse ;  /* 0x000000035d5d7220 */ /* 0x080fe20000410000 */
[----:B----4-:R-:W-:Y:S01]  /*9560*/  HMMA.16816.F32.BF16 R84, R4, R12, R84 ;  /* 0x0000000c0454723c */ /* 0x010fe20000041854 */
[-C--:B------:R-:W-:Y:S02]  /*9570*/  FMUL.FTZ R94, R94, R164.reuse ;  /* 0x000000a45e5e7220 */ /* 0x080fe40000410000 */
[----:B------:R-:W-:Y:S01]  /*9580*/  FMUL.FTZ R95, R95, R164 ;  /* 0x000000a45f5f7220 */ /* 0x000fe20000410000 */
[----:B------:R-:W-:Y:S01]  /*9590*/  MUFU.EX2 R174, R174 ;  /* 0x000000ae00ae7308 */ /* 0x000fe20000000800 */
[----:B------:R-:W-:-:S02]  /*95a0*/  FMUL.FTZ R96, R96, R3 ;  /* 0x0000000360607220 */ /* 0x000fc40000410000 */
        /* <DEDUP_REMOVED lines=29> */
[-C--:B------:R-:W-:Y:S02]  /*9780*/  FMUL.FTZ R117, R117, R3.reuse ;  /* 0x0000000375757220 */ /* 0x080fe40000410000 */
[-C--:B------:R-:W-:Y:S01]  /*9790*/  FMUL.FTZ R118, R118, R164.reuse ;  /* 0x000000a476767220 */ /* 0x080fe20000410000 */
[----:B----4-:R-:W-:Y:S01]  /*97a0*/  HMMA.16816.F32.BF16 R108, R4, R12, R108 ;  /* 0x0000000c046c723c */ /* 0x010fe2000004186c */
[----:B------:R-:W-:Y:S02]  /*97b0*/  FMUL.FTZ R119, R119, R164 ;  /* 0x000000a477777220 */ /* 0x000fe40000410000 */
[----:B------:R-:W-:-:S02]  /*97c0*/  FMUL.FTZ R120, R120, R3 ;  /* 0x0000000378787220 */ /* 0x000fc40000410000 */
[-C--:B------:R-:W-:Y:S02]  /*97d0*/  FMUL.FTZ R121, R121, R3.reuse ;  /* 0x0000000379797220 */ /* 0x080fe40000410000 */
[-C--:B------:R-:W-:Y:S01]  /*97e0*/  FMUL.FTZ R122, R122, R164.reuse ;  /* 0x000000a47a7a7220 */ /* 0x080fe20000410000 */
[C---:B------:R-:W-:Y:S01]  /*97f0*/  HMMA.16816.F32.BF16 R112, R4.reuse, R14, R112 ;  /* 0x0000000e0470723c */ /* 0x040fe20000041870 */
[-C--:B------:R-:W-:Y:S01]  /*9800*/  FMUL.FTZ R123, R123, R164.reuse ;  /* 0x000000a47b7b7220 */ /* 0x080fe20000410000 */
[----:B------:R-:W4:Y:S01]  /*9810*/  LDSM.16.MT88.4 R12, [R224+0x10800] ;  /* 0x01080000e00c783b */ /* 0x000f220000004200 */
        /* <DEDUP_REMOVED lines=33> */
[C---:B----4-:R-:W-:Y:S01]  /*9a30*/  HMMA.16816.F32.BF16 R160, R4.reuse, R12, R160 ;  /* 0x0000000c04a0723c */ /* 0x050fe200000418a0 */
[----:B------:R-:W-:Y:S02]  /*9a40*/  FADD.FTZ R3, R184, R3 ;  /* 0x00000003b8037221 */ /* 0x000fe40000010000 */
[----:B------:R-:W-:Y:S02]  /*9a50*/  FADD.FTZ R188, R188, R187 ;  /* 0x000000bbbcbc7221 */ /* 0x000fe40000010000 */
[----:B------:R-:W-:Y:S02]  /*9a60*/  FADD.FTZ R0, R194, R3 ;  /* 0x00000003c2007221 */ /* 0x000fe40000010000 */
[----:B------:R-:W-:Y:S01]  /*9a70*/  FADD.FTZ R3, R189, R188 ;  /* 0x000000bcbd037221 */ /* 0x000fe20000010000 */
[----:B------:R-:W-:Y:S01]  /*9a80*/  HMMA.16816.F32.BF16 R156, R4, R14, R156 ;  /* 0x0000000e049c723c */ /* 0x000fe2000004189c */
[----:B------:R-:W3:Y:S01]  /*9a90*/  LDSM.16.MT88.4 R12, [R222+0x12800] ;  /* 0x01280000de0c783b */ /* 0x000ee20000004200 */
[----:B------:R-:W-:-:S02]  /*9aa0*/  FADD.FTZ R0, R193, R0 ;  /* 0x00000000c1007221 */ /* 0x000fc40000010000 */
[----:B------:R-:W-:-:S04]  /*9ab0*/  FADD.FTZ R3, R190, R3 ;  /* 0x00000003be037221 */ /* 0x000fc80000010000 */
        /* <DEDUP_REMOVED lines=42> */
[C---:B------:R-:W-:Y:S08]  /*9d60*/  HMMA.16816.F32.BF16 R116, R4.reuse, R28, R116 ;  /* 0x0000001c0474723c */ /* 0x040ff00000041874 */
[----:B------:R-:W-:Y:S01]  /*9d70*/  HMMA.16816.F32.BF16 R120, R4, R30, R120 ;  /* 0x0000001e0478723c */ /* 0x000fe20000041878 */
[----:B------:R-:W-:Y:S06]  /*9d80*/  LDSM.16.MT88.4 R28, [R222+0x17000] ;  /* 0x01700000de1c783b */ /* 0x000fec0000004200 */
[----:B------:R-:W-:-:S02]  /*9d90*/  F2FP.BF16.PACK_AB R4, R193, R194 ;  /* 0x000000c2c104723e */ /* 0x000fc400000010ff */
[----:B------:R-:W-:Y:S02]  /*9da0*/  F2FP.BF16.PACK_AB R5, R190, R189 ;  /* 0x000000bdbe05723e */ /* 0x000fe400000010ff */
[----:B------:R-:W-:Y:S01]  /*9db0*/  F2FP.BF16.PACK_AB R6, R196, R191 ;  /* 0x000000bfc406723e */ /* 0x000fe200000010ff */
[----:B------:R-:W-:Y:S01]  /*9dc0*/  FADD.FTZ R191, R191, R0 ;  /* 0x00000000bfbf7221 */ /* 0x000fe20000010000 */
[C---:B------:R-:W-:Y:S01]  /*9dd0*/  F2FP.BF16.PACK_AB R7, R195.reuse, R192 ;  /* 0x000000c0c307723e */ /* 0x040fe200000010ff */
[----:B------:R-:W-:Y:S01]  /*9de0*/  FADD.FTZ R192, R192, R3 ;  /* 0x00000003c0c07221 */ /* 0x000fe20000010000 */
[----:B------:R-:W-:Y:S01]  /*9df0*/  MOV R3, R170 ;  /* 0x000000aa00037202 */ /* 0x000fe20000000f00 */
[----:B------:R-:W-:Y:S02]  /*9e00*/  FADD.FTZ R196, R196, R191 ;  /* 0x000000bfc4c47221 */ /* 0x000fe40000010000 */
[----:B------:R-:W-:Y:S02]  /*9e10*/  FADD.FTZ R195, R195, R192 ;  /* 0x000000c0c3c37221 */ /* 0x000fe40000010000 */
        /* <DEDUP_REMOVED lines=100> */
[----:B------:R-:W-:Y:S11]  /*a460*/  HMMA.16816.F32.BF16 R128, R4, R18, R128 ;  /* 0x000000120480723c */ /* 0x000ff60000041880 */
[----:B------:R-:W-:Y:S08]  /*a470*/  @!UPT UIADD3 URZ, URZ, URZ, URZ ;  /* 0x0000003f3f3ff290 */ /* 0x000ff0000fffe03f */
.L_x_7626:
        /* <DEDUP_REMOVED lines=16> */
.L_x_7636:
        /* <DEDUP_REMOVED lines=65> */
.L_x_7633:
        /* <DEDUP_REMOVED lines=14> */
[----:B------:R-:W-:Y:S01]  /*aa70*/  ISETP.GT.AND P0, PT, R237, R232, PT ;  /* 0x000000e8ed00720c */ /* 0x000fe20003f04270 */
        /* <DEDUP_REMOVED lines=15> */
[----:B------:R-:W4:Y:S06]  /*ab70*/  LDSM.16.M88.4 R168, [R229+0x8000] ;  /* 0x00800000e5a8783b */ /* 0x000f2c0000000200 */
[----:B------:R-:W2:Y:S06]  /*ab80*/  LDSM.16.M88.4 R172, [R229+0x8800] ;  /* 0x00880000e5ac783b */ /* 0x000eac0000000200 */
[----:B------:R-:W5:Y:S06]  /*ab90*/  LDSM.16.M88.4 R176, [R229+0x9000] ;  /* 0x00900000e5b0783b */ /* 0x000f6c0000000200 */
[----:B------:R-:W0:Y:S06]  /*aba0*/  LDGDEPBAR ;  /* 0x00000000000079af */ /* 0x000e2c0000000000 */
[----:B------:R-:W1:Y:S06]  /*abb0*/  LDSM.16.M88.4 R180, [R229+0x9800] ;  /* 0x00980000e5b4783b */ /* 0x000e6c0000000200 */
[----:B------:R-:W-:Y:S06]  /*abc0*/  LDSM.16.M88.4 R184, [R228] ;  /* 0x00000000e4b8783b */ /* 0x000fec0000000200 */
[----:B------:R-:W1:Y:S01]  /*abd0*/  LDSM.16.M88.4 R188, [R227] ;  /* 0x00000000e3bc783b */ /* 0x000e620000000200 */
[C---:B----4-:R-:W-:Y:S05]  /*abe0*/  HMMA.16816.F32.BF16 R4, R164.reuse, R168, RZ ;  /* 0x000000a8a404723c */ /* 0x050fea00000418ff */
[----:B------:R-:W4:Y:S03]  /*abf0*/  LDSM.16.M88.4 R192, [R219] ;  /* 0x00000000dbc0783b */ /* 0x000f260000000200 */
[C---:B---3--:R-:W-:Y:S03]  /*ac00*/  HMMA.16816.F32.BF16 R8, R164.reuse, R170, RZ ;  /* 0x000000aaa408723c */ /* 0x048fe600000418ff */
[----:B------:R-:W3:Y:S06]  /*ac10*/  LDSM.16.M88.4 R196, [R218] ;  /* 0x00000000dac4783b */ /* 0x000eec0000000200 */
[----:B------:R-:W3:Y:S01]  /*ac20*/  LDSM.16.M88.4 R200, [R217] ;  /* 0x00000000d9c8783b */ /* 0x000ee20000000200 */
[C---:B--2---:R-:W-:Y:S05]  /*ac30*/  HMMA.16816.F32.BF16 R12, R164.reuse, R172, RZ ;  /* 0x000000aca40c723c */ /* 0x044fea00000418ff */
[----:B------:R-:W-:Y:S03]  /*ac40*/  LDSM.16.M88.4 R168, [R226] ;  /* 0x00000000e2a8783b */ /* 0x000fe60000000200 */
[C---:B------:R-:W-:Y:S03]  /*ac50*/  HMMA.16816.F32.BF16 R16, R164.reuse, R174, RZ ;  /* 0x000000aea410723c */ /* 0x040fe600000418ff */
[----:B------:R-:W2:Y:S05]  /*ac60*/  LDSM.16.M88.4 R172, [R223+0x8000] ;  /* 0x00800000dfac783b */ /* 0x000eaa0000000200 */
[C---:B-----5:R-:W-:Y:S08]  /*ac70*/  HMMA.16816.F32.BF16 R20, R164.reuse, R176, RZ ;  /* 0x000000b0a414723c */ /* 0x060ff000000418ff */
[C---:B------:R-:W-:Y:S01]  /*ac80*/  HMMA.16816.F32.BF16 R24, R164.reuse, R178, RZ ;  /* 0x000000b2a418723c */ /* 0x040fe200000418ff */
[----:B------:R-:W5:Y:S07]  /*ac90*/  LDSM.16.M88.4 R176, [R223+0x8800] ;  /* 0x00880000dfb0783b */ /* 0x000f6e0000000200 */
[C---:B-1----:R-:W-:Y:S08]  /*aca0*/  HMMA.16816.F32.BF16 R28, R164.reuse, R180, RZ ;  /* 0x000000b4a41c723c */ /* 0x042ff000000418ff */
[----:B------:R-:W-:Y:S01]  /*acb0*/  HMMA.16816.F32.BF16 R32, R164, R182, RZ ;  /* 0x000000b6a420723c */ /* 0x000fe200000418ff */
[----:B------:R-:W1:Y:S06]  /*acc0*/  LDSM.16.M88.4 R164, [R223+0x9000] ;  /* 0x00900000dfa4783b */ /* 0x000e6c0000000200 */
[----:B------:R-:W1:Y:S01]  /*acd0*/  LDSM.16.M88.4 R180, [R223+0x9800] ;  /* 0x00980000dfb4783b */ /* 0x000e620000000200 */
[C---:B------:R-:W-:Y:S08]  /*ace0*/  HMMA.16816.F32.BF16 R4, R184.reuse, R188, R4 ;  /* 0x000000bcb804723c */ /* 0x040ff00000041804 */
[C---:B------:R-:W-:Y:S01]  /*acf0*/  HMMA.16816.F32.BF16 R8, R184.reuse, R190, R8 ;  /* 0x000000beb808723c */ /* 0x040fe20000041808 */
[----:B------:R-:W-:Y:S07]  /*ad00*/  LDSM.16.M88.4 R188, [R225] ;  /* 0x00000000e1bc783b */ /* 0x000fee0000000200 */
[C---:B----4-:R-:W-:Y:S08]  /*ad10*/  HMMA.16816.F32.BF16 R12, R184.reuse, R192, R12 ;  /* 0x000000c0b80c723c */ /* 0x050ff0000004180c */
[C---:B------:R-:W-:Y:S01]  /*ad20*/  HMMA.16816.F32.BF16 R16, R184.reuse, R194, R16 ;  /* 0x000000c2b810723c */ /* 0x040fe20000041810 */
[----:B------:R-:W4:Y:S07]  /*ad30*/  LDSM.16.M88.4 R192, [R216] ;  /* 0x00000000d8c0783b */ /* 0x000f2e0000000200 */
[C---:B---3--:R-:W-:Y:S08]  /*ad40*/  HMMA.16816.F32.BF16 R20, R184.reuse, R196, R20 ;  /* 0x000000c4b814723c */ /* 0x048ff00000041814 */
[C---:B------:R-:W-:Y:S01]  /*ad50*/  HMMA.16816.F32.BF16 R24, R184.reuse, R198, R24 ;  /* 0x000000c6b818723c */ /* 0x040fe20000041818 */
[----:B------:R-:W3:Y:S07]  /*ad60*/  LDSM.16.M88.4 R196, [R216+0x800] ;  /* 0x00080000d8c4783b */ /* 0x000eee0000000200 */
[C---:B------:R-:W-:Y:S08]  /*ad70*/  HMMA.16816.F32.BF16 R28, R184.reuse, R200, R28 ;  /* 0x000000c8b81c723c */ /* 0x040ff0000004181c */
[----:B------:R-:W-:Y:S01]  /*ad80*/  HMMA.16816.F32.BF16 R32, R184, R202, R32 ;  /* 0x000000cab820723c */ /* 0x000fe20000041820 */
[----:B------:R-:W3:Y:S06]  /*ad90*/  LDSM.16.M88.4 R184, [R216+0x1000] ;  /* 0x00100000d8b8783b */ /* 0x000eec0000000200 */
[----:B------:R-:W3:Y:S01]  /*ada0*/  LDSM.16.M88.4 R200, [R216+0x1800] ;  /* 0x00180000d8c8783b */ /* 0x000ee20000000200 */
[C---:B--2---:R-:W-:Y:S08]  /*adb0*/  HMMA.16816.F32.BF16 R4, R168.reuse, R172, R4 ;  /* 0x000000aca804723c */ /* 0x044ff00000041804 */
[C---:B------:R-:W-:Y:S01]  /*adc0*/  HMMA.16816.F32.BF16 R8, R168.reuse, R174, R8 ;  /* 0x000000aea808723c */ /* 0x040fe20000041808 */
[----:B------:R-:W-:Y:S07]  /*add0*/  LDSM.16.M88.4 R172, [R229+0xa000] ;  /* 0x00a00000e5ac783b */ /* 0x000fee0000000200 */
        /* <DEDUP_REMOVED lines=8> */
[----:B------:R-:W2:Y:S06]  /*ae60*/  LDSM.16.M88.4 R168, [R229+0xb000] ;  /* 0x00b00000e5a8783b */ /* 0x000eac0000000200 */
[----:B------:R-:W5:Y:S01]  /*ae70*/  LDSM.16.M88.4 R180, [R229+0xb800] ;  /* 0x00b80000e5b4783b */ /* 0x000f620000000200 */
[C---:B----4-:R-:W-:Y:S08]  /*ae80*/  HMMA.16816.F32.BF16 R4, R188.reuse, R192, R4 ;  /* 0x000000c0bc04723c */ /* 0x050ff00000041804 */
        /* <DEDUP_REMOVED lines=10> */
[----:B------:R-:W4:Y:S06]  /*af30*/  LDSM.16.M88.4 R188, [R213] ;  /* 0x00000000d5bc783b */ /* 0x000f2c0000000200 */
[----:B------:R-:W3:Y:S01]  /*af40*/  LDSM.16.M88.4 R200, [R212] ;  /* 0x00000000d4c8783b */ /* 0x000ee20000000200 */
        /* <DEDUP_REMOVED lines=9> */
[C---:B-----5:R-:W-:Y:S08]  /*afe0*/  HMMA.16816.F32.BF16 R28, R164.reuse, R180, R28 ;  /* 0x000000b4a41c723c */ /* 0x060ff0000004181c */
[----:B------:R-:W-:Y:S01]  /*aff0*/  HMMA.16816.F32.BF16 R32, R164, R182, R32 ;  /* 0x000000b6a420723c */ /* 0x000fe20000041820 */
[----:B------:R-:W2:Y:S06]  /*b000*/  LDSM.16.M88.4 R164, [R223+0xb000] ;  /* 0x00b00000dfa4783b */ /* 0x000eac0000000200 */
[----:B------:R-:W5:Y:S01]  /*b010*/  LDSM.16.M88.4 R180, [R223+0xb800] ;  /* 0x00b80000dfb4783b */ /* 0x000f620000000200 */
        /* <DEDUP_REMOVED lines=9> */
[C---:B------:R-:W-:Y:S08]  /*b0b0*/  HMMA.16816.F32.BF16 R28, R184.reuse, R200, R28 ;  /* 0x000000c8b81c723c */ /* 0x040ff0000004181c */
[----:B------:R-:W-:Y:S01]  /*b0c0*/  HMMA.16816.F32.BF16 R32, R184, R202, R32 ;  /* 0x000000cab820723c */ /* 0x000fe20000041820 */
[----:B------:R-:W4:Y:S06]  /*b0d0*/  LDSM.16.M88.4 R184, [R216+0x3000] ;  /* 0x00300000d8b8783b */ /* 0x000f2c0000000200 */
[----:B------:R-:W3:Y:S01]  /*b0e0*/  LDSM.16.M88.4 R200, [R216+0x3800] ;  /* 0x00380000d8c8783b */ /* 0x000ee20000000200 */
        /* <DEDUP_REMOVED lines=51> */
[----:B------:R-:W-:Y:S01]  /*b420*/  LDSM.16.M88.4 R200, [R229+0xe000] ;  /* 0x00e00000e5c8783b */ /* 0x000fe20000000200 */
        /* <DEDUP_REMOVED lines=8> */
[----:B------:R-:W2:Y:S07]  /*b4b0*/  LDSM.16.M88.4 R164, [R229+0xe800] ;  /* 0x00e80000e5a4783b */ /* 0x000eae0000000200 */
[C---:B-----5:R-:W-:Y:S08]  /*b4c0*/  HMMA.16816.F32.BF16 R28, R168.reuse, R180, R28 ;  /* 0x000000b4a81c723c */ /* 0x060ff0000004181c */
[----:B------:R-:W-:Y:S01]  /*b4d0*/  HMMA.16816.F32.BF16 R32, R168, R182, R32 ;  /* 0x000000b6a820723c */ /* 0x000fe20000041820 */
[----:B------:R-:W5:Y:S06]  /*b4e0*/  LDSM.16.M88.4 R168, [R229+0xf000] ;  /* 0x00f00000e5a8783b */ /* 0x000f6c0000000200 */
[----:B------:R-:W1:Y:S01]  /*b4f0*/  LDSM.16.M88.4 R180, [R229+0xf800] ;  /* 0x00f80000e5b4783b */ /* 0x000e620000000200 */
[C---:B---3--:R-:W-:Y:S08]  /*b500*/  HMMA.16816.F32.BF16 R4, R188.reuse, R192, R4 ;  /* 0x000000c0bc04723c */ /* 0x048ff00000041804 */
[C---:B------:R-:W-:Y:S01]  /*b510*/  HMMA.16816.F32.BF16 R8, R188.reuse, R194, R8 ;  /* 0x000000c2bc08723c */ /* 0x040fe20000041808 */
[----:B------:R-:W-:Y:S07]  /*b520*/  LDSM.16.M88.4 R192, [R228+0x6000] ;  /* 0x00600000e4c0783b */ /* 0x000fee0000000200 */
[C---:B------:R-:W-:Y:S08]  /*b530*/  HMMA.16816.F32.BF16 R12, R188.reuse, R196, R12 ;  /* 0x000000c4bc0c723c */ /* 0x040ff0000004180c */
[C---:B------:R-:W-:Y:S01]  /*b540*/  HMMA.16816.F32.BF16 R16, R188.reuse, R198, R16 ;  /* 0x000000c6bc10723c */ /* 0x040fe20000041810 */
[----:B------:R-:W3:Y:S07]  /*b550*/  LDSM.16.M88.4 R196, [R207] ;  /* 0x00000000cfc4783b */ /* 0x000eee0000000200 */
[C---:B----4-:R-:W-:Y:S08]  /*b560*/  HMMA.16816.F32.BF16 R20, R188.reuse, R184, R20 ;  /* 0x000000b8bc14723c */ /* 0x050ff00000041814 */
[C---:B------:R-:W-:Y:S01]  /*b570*/  HMMA.16816.F32.BF16 R24, R188.reuse, R186, R24 ;  /* 0x000000babc18723c */ /* 0x040fe20000041818 */
[----:B------:R-:W4:Y:S07]  /*b580*/  LDSM.16.M88.4 R184, [R206] ;  /* 0x00000000ceb8783b */ /* 0x000f2e0000000200 */
[C---:B-1----:R-:W-:Y:S08]  /*b590*/  HMMA.16816.F32.BF16 R28, R188.reuse, R172, R28 ;  /* 0x000000acbc1c723c */ /* 0x042ff0000004181c */
[----:B------:R-:W-:Y:S01]  /*b5a0*/  HMMA.16816.F32.BF16 R32, R188, R174, R32 ;  /* 0x000000aebc20723c */ /* 0x000fe20000041820 */
[----:B------:R-:W1:Y:S06]  /*b5b0*/  LDSM.16.M88.4 R172, [R205] ;  /* 0x00000000cdac783b */ /* 0x000e6c0000000200 */
[----:B------:R-:W-:Y:S01]  /*b5c0*/  LDSM.16.M88.4 R188, [R226+0x6000] ;  /* 0x00600000e2bc783b */ /* 0x000fe20000000200 */
[C---:B------:R-:W-:Y:S08]  /*b5d0*/  HMMA.16816.F32.BF16 R4, R176.reuse, R200, R4 ;  /* 0x000000c8b004723c */ /* 0x040ff00000041804 */
[C---:B------:R-:W-:Y:S01]  /*b5e0*/  HMMA.16816.F32.BF16 R8, R176.reuse, R202, R8 ;  /* 0x000000cab008723c */ /* 0x040fe20000041808 */
[----:B------:R-:W-:Y:S07]  /*b5f0*/  LDSM.16.M88.4 R200, [R223+0xe000] ;  /* 0x00e00000dfc8783b */ /* 0x000fee0000000200 */
[C---:B--2---:R-:W-:Y:S08]  /*b600*/  HMMA.16816.F32.BF16 R12, R176.reuse, R164, R12 ;  /* 0x000000a4b00c723c */ /* 0x044ff0000004180c */
[C---:B------:R-:W-:Y:S01]  /*b610*/  HMMA.16816.F32.BF16 R16, R176.reuse, R166, R16 ;  /* 0x000000a6b010723c */ /* 0x040fe20000041810 */
[----:B------:R-:W2:Y:S07]  /*b620*/  LDSM.16.M88.4 R164, [R204] ;  /* 0x00000000cca4783b */ /* 0x000eae0000000200 */
[C---:B-----5:R-:W-:Y:S08]  /*b630*/  HMMA.16816.F32.BF16 R20, R176.reuse, R168, R20 ;  /* 0x000000a8b014723c */ /* 0x060ff00000041814 */
[C---:B------:R-:W-:Y:S01]  /*b640*/  HMMA.16816.F32.BF16 R24, R176.reuse, R170, R24 ;  /* 0x000000aab018723c */ /* 0x040fe20000041818 */
[----:B------:R-:W5:Y:S07]  /*b650*/  LDSM.16.M88.4 R168, [R223+0xe800] ;  /* 0x00e80000dfa8783b */ /* 0x000f6e0000000200 */
[C---:B------:R-:W-:Y:S08]  /*b660*/  HMMA.16816.F32.BF16 R28, R176.reuse, R180, R28 ;  /* 0x000000b4b01c723c */ /* 0x040ff0000004181c */
[----:B------:R-:W-:Y:S01]  /*b670*/  HMMA.16816.F32.BF16 R32, R176, R182, R32 ;  /* 0x000000b6b020723c */ /* 0x000fe20000041820 */
[----:B------:R-:W2:Y:S06]  /*b680*/  LDSM.16.M88.4 R176, [R223+0xf000] ;  /* 0x00f00000dfb0783b */ /* 0x000eac0000000200 */
[----:B------:R-:W2:Y:S01]  /*b690*/  LDSM.16.M88.4 R180, [R223+0xf800] ;  /* 0x00f80000dfb4783b */ /* 0x000ea20000000200 */
[C---:B---3--:R-:W-:Y:S08]  /*b6a0*/  HMMA.16816.F32.BF16 R4, R192.reuse, R196, R4 ;  /* 0x000000c4c004723c */ /* 0x048ff00000041804 */
[C---:B------:R-:W-:Y:S01]  /*b6b0*/  HMMA.16816.F32.BF16 R8, R192.reuse, R198, R8 ;  /* 0x000000c6c008723c */ /* 0x040fe20000041808 */
[----:B------:R-:W-:Y:S07]  /*b6c0*/  LDSM.16.M88.4 R196, [R216+0x6000] ;  /* 0x00600000d8c4783b */ /* 0x000fee0000000200 */
[C---:B----4-:R-:W-:Y:S08]  /*b6d0*/  HMMA.16816.F32.BF16 R12, R192.reuse, R184, R12 ;  /* 0x000000b8c00c723c */ /* 0x050ff0000004180c */
[C---:B------:R-:W-:Y:S01]  /*b6e0*/  HMMA.16816.F32.BF16 R16, R192.reuse, R186, R16 ;  /* 0x000000bac010723c */ /* 0x040fe20000041810 */
[----:B------:R-:W3:Y:S07]  /*b6f0*/  LDSM.16.M88.4 R184, [R225+0x6000] ;  /* 0x00600000e1b8783b */ /* 0x000eee0000000200 */
[C---:B-1----:R-:W-:Y:S08]  /*b700*/  HMMA.16816.F32.BF16 R20, R192.reuse, R172, R20 ;  /* 0x000000acc014723c */ /* 0x042ff00000041814 */
[C---:B------:R-:W-:Y:S08]  /*b710*/  HMMA.16816.F32.BF16 R24, R192.reuse, R174, R24 ;  /* 0x000000aec018723c */ /* 0x040ff00000041818 */
[C---:B--2---:R-:W-:Y:S08]  /*b720*/  HMMA.16816.F32.BF16 R28, R192.reuse, R164, R28 ;  /* 0x000000a4c01c723c */ /* 0x044ff0000004181c */
[----:B------:R-:W-:Y:S01]  /*b730*/  HMMA.16816.F32.BF16 R32, R192, R166, R32 ;  /* 0x000000a6c020723c */ /* 0x000fe20000041820 */
[----:B------:R-:W1:Y:S07]  /*b740*/  LDSM.16.M88.4 R164, [R216+0x6800] ;  /* 0x00680000d8a4783b */ /* 0x000e6e0000000200 */
[C---:B------:R-:W-:Y:S08]  /*b750*/  HMMA.16816.F32.BF16 R4, R188.reuse, R200, R4 ;  /* 0x000000c8bc04723c */ /* 0x040ff00000041804 */
[C---:B------:R-:W-:Y:S08]  /*b760*/  HMMA.16816.F32.BF16 R8, R188.reuse, R202, R8 ;  /* 0x000000cabc08723c */ /* 0x040ff00000041808 */
[C---:B-----5:R-:W-:Y:S08]  /*b770*/  HMMA.16816.F32.BF16 R12, R188.reuse, R168, R12 ;  /* 0x000000a8bc0c723c */ /* 0x060ff0000004180c */
[C---:B------:R-:W-:Y:S01]  /*b780*/  HMMA.16816.F32.BF16 R16, R188.reuse, R170, R16 ;  /* 0x000000aabc10723c */ /* 0x040fe20000041810 */
[----:B------:R-:W2:Y:S07]  /*b790*/  LDSM.16.M88.4 R168, [R216+0x7000] ;  /* 0x00700000d8a8783b */ /* 0x000eae0000000200 */
[C---:B------:R-:W-:Y:S08]  /*b7a0*/  HMMA.16816.F32.BF16 R20, R188.reuse, R176, R20 ;  /* 0x000000b0bc14723c */ /* 0x040ff00000041814 */
[C---:B------:R-:W-:Y:S08]  /*b7b0*/  HMMA.16816.F32.BF16 R24, R188.reuse, R178, R24 ;  /* 0x000000b2bc18723c */ /* 0x040ff00000041818 */
[C---:B------:R-:W-:Y:S08]  /*b7c0*/  HMMA.16816.F32.BF16 R28, R188.reuse, R180, R28 ;  /* 0x000000b4bc1c723c */ /* 0x040ff0000004181c */
[----:B------:R-:W-:Y:S08]  /*b7d0*/  HMMA.16816.F32.BF16 R32, R188, R182, R32 ;  /* 0x000000b6bc20723c */ /* 0x000ff00000041820 */
[C---:B---3--:R-:W-:Y:S08]  /*b7e0*/  HMMA.16816.F32.BF16 R4, R184.reuse, R196, R4 ;  /* 0x000000c4b804723c */ /* 0x048ff00000041804 */
[C---:B------:R-:W-:Y:S08]  /*b7f0*/  HMMA.16816.F32.BF16 R8, R184.reuse, R198, R8 ;  /* 0x000000c6b808723c */ /* 0x040ff00000041808 */
[C---:B-1----:R-:W-:Y:S08]  /*b800*/  HMMA.16816.F32.BF16 R12, R184.reuse, R164, R12 ;  /* 0x000000a4b80c723c */ /* 0x042ff0000004180c */
[C---:B------:R-:W-:Y:S01]  /*b810*/  HMMA.16816.F32.BF16 R16, R184.reuse, R166, R16 ;  /* 0x000000a6b810723c */ /* 0x040fe20000041810 */
[----:B------:R-:W1:Y:S01]  /*b820*/  LDSM.16.M88.4 R164, [R216+0x7800] ;  /* 0x00780000d8a4783b */ /* 0x000e620000000200 */
[----:B------:R-:W-:Y:S04]  /*b830*/  DEPBAR.LE SB0, 0x0 ;  /* 0x000080000000791a */ /* 0x000fe80000000000 */
[----:B------:R-:W-:Y:S01]  /*b840*/  FMUL.FTZ R190, R6, c[0x0][0x2ec] ;  /* 0x0000bb0006be7a20 */ /* 0x000fe20000410000 */
[----:B------:R-:W-:Y:S01]  /*b850*/  BAR.SYNC.DEFER_BLOCKING 0x0 ;  /* 0x0000000000007b1d */ /* 0x000fe20000010000 */
[C---:B--2---:R-:W-:Y:S05]  /*b860*/  HMMA.16816.F32.BF16 R20, R184.reuse, R168, R20 ;  /* 0x000000a8b814723c */ /* 0x044fea0000041814 */
[----:B------:R-:W-:Y:S02]  /*b870*/  FMUL.FTZ R252, R5, c[0x0][0x2ec] ;  /* 0x0000bb0005fc7a20 */ /* 0x000fe40000410000 */
[----:B------:R-:W2:Y:S01]  /*b880*/  MUFU.TANH R5, R190 ;  /* 0x000000be00057308 */ /* 0x000ea20000002400 */
[C---:B------:R-:W-:Y:S04]  /*b890*/  HMMA.16816.F32.BF16 R24, R184.reuse, R170, R24 ;  /* 0x000000aab818723c */ /* 0x040fe80000041818 */
[----:B------:R-:W-:Y:S02]  /*b8a0*/  FMUL.FTZ R14, R14, c[0x0][0x2ec] ;  /* 0x0000bb000e0e7a20 */ /* 0x000fe40000410000 */
[----:B------:R-:W-:Y:S02]  /*b8b0*/  FMUL.FTZ R235, R4, c[0x0][0x2ec] ;  /* 0x0000bb0004eb7a20 */ /* 0x000fe40000410000 */
[----:B------:R-:W-:Y:S01]  /*b8c0*/  FMUL.FTZ R17, R17, c[0x0][0x2ec] ;  /* 0x0000bb0011117a20 */ /* 0x000fe20000410000 */
[----:B------:R3:W4:Y:S03]  /*b8d0*/  MUFU.TANH R191, R14 ;  /* 0x0000000e00bf7308 */ /* 0x0007260000002400 */
[----:B------:R-:W-:Y:S02]  /*b8e0*/  FMUL.FTZ R18, R18, c[0x0][0x2ec] ;  /* 0x0000bb0012127a20 */ /* 0x000fe40000410000 */
[----:B------:R-:W-:Y:S02]  /*b8f0*/  FMUL.FTZ R19, R19, c[0x0][0x2ec] ;  /* 0x0000bb0013137a20 */ /* 0x000fe40000410000 */
[----:B------:R-:W-:Y:S02]  /*b900*/  FMUL.FTZ R22, R22, c[0x0][0x2ec] ;  /* 0x0000bb0016167a20 */ /* 0x000fe40000410000 */
[----:B------:R-:W-:Y:S01]  /*b910*/  FMUL.FTZ R23, R23, c[0x0][0x2ec] ;  /* 0x0000bb0017177a20 */ /* 0x000fe20000410000 */
[----:B------:R5:W2:Y:S01]  /*b920*/  MUFU.TANH R190, R17 ;  /* 0x0000001100be7308 */ /* 0x000aa20000002400 */
[----:B------:R-:W-:Y:S02]  /*b930*/  FMUL.FTZ R3, R7, c[0x0][0x2ec] ;  /* 0x0000bb0007037a20 */ /* 0x000fe40000410000 */
[----:B------:R-:W-:Y:S02]  /*b940*/  FMUL.FTZ R6, R8, c[0x0][0x2ec] ;  /* 0x0000bb0008067a20 */ /* 0x000fe40000410000 */
[----:B------:R-:W-:Y:S01]  /*b950*/  FMUL.FTZ R27, R27, c[0x0][0x2ec] ;  /* 0x0000bb001b1b7a20 */ /* 0x000fe20000410000 */
[C---:B-1----:R-:W-:Y:S03]  /*b960*/  HMMA.16816.F32.BF16 R28, R184.reuse, R164, R28 ;  /* 0x000000a4b81c723c */ /* 0x042fe6000004181c */
[----:B------:R-:W-:Y:S01]  /*b970*/  FMUL.FTZ R189, R9, c[0x0][0x2ec] ;  /* 0x0000bb0009bd7a20 */ /* 0x000fe20000410000 */
[----:B------:R1:W1:Y:S01]  /*b980*/  MUFU.TANH R193, R18 ;  /* 0x0000001200c17308 */ /* 0x0002620000002400 */
[----:B------:R-:W-:Y:S02]  /*b990*/  FMUL.FTZ R9, R10, c[0x0][0x2ec] ;  /* 0x0000bb000a097a20 */ /* 0x000fe40000410000 */
[----:B------:R-:W-:Y:S01]  /*b9a0*/  FMUL.FTZ R7, R11, c[0x0][0x2ec] ;  /* 0x0000bb000b077a20 */ /* 0x000fe20000410000 */
[----:B------:R-:W-:Y:S04]  /*b9b0*/  HMMA.16816.F32.BF16 R32, R184, R166, R32 ;  /* 0x000000a6b820723c */ /* 0x000fe80000041820 */
[----:B------:R-:W-:Y:S02]  /*b9c0*/  FMUL.FTZ R11, R12, c[0x0][0x2ec] ;  /* 0x0000bb000c0b7a20 */ /* 0x000fe40000410000 */
[----:B------:R2:W2:Y:S01]  /*b9d0*/  MUFU.TANH R203, R19 ;  /* 0x0000001300cb7308 */ /* 0x0004a20000002400 */
[----:B------:R-:W-:Y:S02]  /*b9e0*/  FMUL.FTZ R194, R13, c[0x0][0x2ec] ;  /* 0x0000bb000dc27a20 */ /* 0x000fe40000410000 */
[----:B------:R-:W-:Y:S03]  /*b9f0*/  FMUL.FTZ R10, R15, c[0x0][0x2ec] ;  /* 0x0000bb000f0a7a20 */ /* 0x000fe60000410000 */
[----:B------:R-:W-:Y:S02]  /*ba00*/  FMUL.FTZ R13, R16, c[0x0][0x2ec] ;  /* 0x0000bb00100d7a20 */ /* 0x000fe40000410000 */
[----:B------:R-:W-:Y:S02]  /*ba10*/  FMUL.FTZ R202, R20, c[0x0][0x2ec] ;  /* 0x0000bb0014ca7a20 */ /* 0x000fe40000410000 */
[----:B------:R4:W4:Y:S01]  /*ba20*/  MUFU.TANH R201, R22 ;  /* 0x0000001600c97308 */ /* 0x0009220000002400 */
[----:B---3--:R-:W-:Y:S02]  /*ba30*/  FMUL.FTZ R14, R21, c[0x0][0x2ec] ;  /* 0x0000bb00150e7a20 */ /* 0x008fe40000410000 */
[----:B------:R-:W-:Y:S02]  /*ba40*/  FMUL.FTZ R198, R24, c[0x0][0x2ec] ;  /* 0x0000bb0018c67a20 */ /* 0x000fe40000410000 */
[----:B-----5:R-:W-:Y:S02]  /*ba50*/  FMUL.FTZ R17, R25, c[0x0][0x2ec] ;  /* 0x0000bb0019117a20 */ /* 0x020fe40000410000 */
[----:B------:R-:W-:Y:S02]  /*ba60*/  FMUL.FTZ R197, R26, c[0x0][0x2ec] ;  /* 0x0000bb001ac57a20 */ /* 0x000fe40000410000 */
[----:B-1----:R-:W-:Y:S01]  /*ba70*/  FMUL.FTZ R18, R28, c[0x0][0x2ec] ;  /* 0x0000bb001c127a20 */ /* 0x002fe20000410000 */
[----:B------:R1:W3:Y:S01]  /*ba80*/  MUFU.TANH R199, R23 ;  /* 0x0000001700c77308 */ /* 0x0002e20000002400 */
[----:B------:R-:W-:Y:S02]  /*ba90*/  FMUL.FTZ R26, R29, c[0x0][0x2ec] ;  /* 0x0000bb001d1a7a20 */ /* 0x000fe40000410000 */
[----:B------:R-:W-:Y:S02]  /*baa0*/  FMUL.FTZ R21, R30, c[0x0][0x2ec] ;  /* 0x0000bb001e157a20 */ /* 0x000fe40000410000 */
[----:B--2---:R-:W-:Y:S02]  /*bab0*/  FMUL.FTZ R19, R31, c[0x0][0x2ec] ;  /* 0x0000bb001f137a20 */ /* 0x004fe40000410000 */
[----:B------:R-:W-:Y:S03]  /*bac0*/  FMUL.FTZ R25, R33, c[0x0][0x2ec] ;  /* 0x0000bb0021197a20 */ /* 0x000fe60000410000 */
[----:B------:R2:W2:Y:S01]  /*bad0*/  MUFU.TANH R195, R27 ;  /* 0x0000001b00c37308 */ /* 0x0004a20000002400 */
[----:B----4-:R-:W-:Y:S09]  /*bae0*/  FMUL.FTZ R22, R35, c[0x0][0x2ec] ;  /* 0x0000bb0023167a20 */ /* 0x010ff20000410000 */
[----:B------:R-:W4:Y:S01]  /*baf0*/  MUFU.TANH R235, R235 ;  /* 0x000000eb00eb7308 */ /* 0x000f220000002400 */
[----:B-1----:R-:W-:Y:S09]  /*bb00*/  FMUL.FTZ R23, R34, c[0x0][0x2ec] ;  /* 0x0000bb0022177a20 */ /* 0x002ff20000410000 */
[----:B------:R-:W1:Y:S01]  /*bb10*/  MUFU.TANH R252, R252 ;  /* 0x000000fc00fc7308 */ /* 0x000e620000002400 */
[----:B--2---:R-:W-:Y:S09]  /*bb20*/  FMUL.FTZ R27, R32, c[0x0][0x2ec] ;  /* 0x0000bb00201b7a20 */ /* 0x004ff20000410000 */
[----:B------:R-:W2:Y:S10]  /*bb30*/  MUFU.TANH R3, R3 ;  /* 0x0000000300037308 */ /* 0x000eb40000002400 */
        /* <DEDUP_REMOVED lines=22> */
[----:B--234-:R-:W-:Y:S02]  /*bca0*/  MOV R30, UR14 ;  /* 0x0000000e001e7c02 */ /* 0x01cfe40008000f00 */
[----:B------:R-:W-:Y:S01]  /*bcb0*/  MOV R15, UR13 ;  /* 0x0000000d000f7c02 */ /* 0x000fe20008000f00 */
[----:B------:R-:W-:-:S05]  /*bcc0*/  @!P3 BRA `(.L_x_7635) ;  /* 0x000003b00000b947 */ /* 0x000fca0003800000 */
[----:B------:R-:W-:Y:S04]  /*bcd0*/  IABS R4, c[0x0][0x2d0] ;  /* 0x0000b40000047a13 */ /* 0x000fe80000000000 */
[----:B------:R-:W2:Y:S10]  /*bce0*/  I2F.RP R20, R4 ;  /* 0x0000000400147306 */ /* 0x000eb40000209400 */
[----:B--2---:R-:W2:Y:S02]  /*bcf0*/  MUFU.RCP R8, R20 ;  /* 0x0000001400087308 */ /* 0x004ea40000001000 */
[----:B--2---:R-:W-:Y:S01]  /*bd00*/  IADD3 R28, R8, 0xffffffe, RZ ;  /* 0x0ffffffe081c7810 */ /* 0x004fe20007ffe0ff */
[----:B------:R-:W-:Y:S07]  /*bd10*/  IMAD.SHL.U32 R8, R237, 0x40, RZ ;  /* 0x00000040ed087824 */ /* 0x000fee00078e00ff */
[----:B------:R-:W2:Y:S01]  /*bd20*/  F2I.FTZ.U32.TRUNC.NTZ R29, R28 ;  /* 0x0000001c001d7305 */ /* 0x000ea2000021f000 */
[C---:B------:R-:W-:Y:S02]  /*bd30*/  IADD3 R24, R8.reuse, -0x40, RZ ;  /* 0xffffffc008187810 */ /* 0x040fe40007ffe0ff */
[----:B------:R-:W-:Y:S02]  /*bd40*/  IABS R16, R8 ;  /* 0x0000000800107213 */ /* 0x000fe40000000000 */
[----:B------:R-:W-:Y:S02]  /*bd50*/  LOP3.LUT R8, R8, c[0x0][0x2d0], RZ, 0x3c, !PT ;  /* 0x0000b40008087a12 */ /* 0x000fe400078e3cff */
[----:B------:R-:W-:Y:S02]  /*bd60*/  IABS R12, R24 ;  /* 0x00000018000c7213 */ /* 0x000fe40000000000 */
[----:B------:R-:W-:Y:S02]  /*bd70*/  ISETP.GE.AND P2, PT, R8, RZ, PT ;  /* 0x000000ff0800720c */ /* 0x000fe40003f46270 */
[----:B------:R-:W-:Y:S04]  /*bd80*/  LOP3.LUT R24, R24, c[0x0][0x2d0], RZ, 0x3c, !PT ;  /* 0x0000b40018187a12 */ /* 0x000fe800078e3cff */
[----:B------:R-:W-:Y:S01]  /*bd90*/  ISETP.GE.AND P0, PT, R24, RZ, PT ;  /* 0x000000ff1800720c */ /* 0x000fe20003f06270 */
        /* <DEDUP_REMOVED lines=8> */
[C---:B------:R-:W-:Y:S01]  /*be20*/  IMAD R12, R4.reuse, R15, R12 ;  /* 0x0000000f040c7224 */ /* 0x040fe200078e020c */
[----:B------:R-:W-:Y:S01]  /*be30*/  LOP3.LUT R15, RZ, c[0x0][0x2d0], RZ, 0x33, !PT ;  /* 0x0000b400ff0f7a12 */ /* 0x000fe200078e33ff */
        /* <DEDUP_REMOVED lines=31> */
[----:B------:R-:W-:Y:S01]  /*c030*/  IMAD.WIDE.U32 R30, R8, c[0x0][0x180], R30 ;  /* 0x00006000081e7a25 */ /* 0x000fe200078e001e */
[----:B------:R-:W-:Y:S05]  /*c040*/  SHF.R.S32.HI R12, RZ, 0x1f, R8 ;  /* 0x0000001fff0c7819 */ /* 0x000fea0000011408 */
[----:B------:R-:W-:Y:S04]  /*c050*/  IMAD R15, R12, c[0x0][0x180], RZ ;  /* 0x000060000c0f7a24 */ /* 0x000fe800078e02ff */
[----:B------:R-:W-:Y:S04]  /*c060*/  IMAD R15, R8, c[0x0][0x184], R15 ;  /* 0x00006100080f7a24 */ /* 0x000fe800078e020f */
[----:B------:R-:W-:Y:S02]  /*c070*/  IMAD.IADD R15, R31, 0x1, R15 ;  /* 0x000000011f0f7824 */ /* 0x000fe400078e020f */
.L_x_7635:
        /* <DEDUP_REMOVED lines=28> */
.L_x_7634:
[----:B--234-:R-:W-:Y:S04]  /*c240*/  LEA R29, R237, R246, 0x6 ;  /* 0x000000f6ed1d7211 */ /* 0x01cfe800078e30ff */
[C---:B------:R-:W-:Y:S02]  /*c250*/  IADD3 R31, R29.reuse, 0x1, RZ ;  /* 0x000000011d1f7810 */ /* 0x040fe40007ffe0ff */
[C---:B------:R-:W-:Y:S02]  /*c260*/  IADD3 R15, R29.reuse, 0x8, RZ ;  /* 0x000000081d0f7810 */ /* 0x040fe40007ffe0ff */
[-C--:B------:R-:W-:Y:S02]  /*c270*/  ISETP.GE.AND P6, PT, R29, R244.reuse, PT ;  /* 0x000000f41d00720c */ /* 0x080fe40003fc6270 */
[-C--:B------:R-:W-:Y:S02]  /*c280*/  ISETP.GE.AND P2, PT, R15, R244.reuse, PT ;  /* 0x000000f40f00720c */ /* 0x080fe40003f46270 */
[C---:B------:R-:W-:Y:S02]  /*c290*/  ISETP.GE.AND P1, PT, R31.reuse, R244, PT ;  /* 0x000000f41f00720c */ /* 0x040fe40003f26270 */
[-C--:B------:R-:W-:Y:S02]  /*c2a0*/  ISETP.GE.AND P4, PT, R31, R242.reuse, PT ;  /* 0x000000f21f00720c */ /* 0x080fe40003f86270 */
[C---:B------:R-:W-:Y:S02]  /*c2b0*/  ISETP.GE.AND P5, PT, R15.reuse, R242, PT ;  /* 0x000000f20f00720c */ /* 0x040fe40003fa6270 */
[-C--:B------:R-:W-:Y:S02]  /*c2c0*/  ISETP.GE.OR P2, PT, R15, R243.reuse, !P2 ;  /* 0x000000f30f00720c */ /* 0x080fe40005746670 */
[CC--:B------:R-:W-:Y:S02]  /*c2d0*/  ISETP.GE.OR P6, PT, R29.reuse, R243.reuse, !P6 ;  /* 0x000000f31d00720c */ /* 0x0c0fe400077c6670 */
[----:B------:R-:W-:Y:S02]  /*c2e0*/  IADD3 R33, R29, 0x9, RZ ;  /* 0x000000091d217810 */ /* 0x000fe40007ffe0ff */
[CC--:B------:R-:W-:Y:S02]  /*c2f0*/  ISETP.GE.OR P1, PT, R31.reuse, R243.reuse, !P1 ;  /* 0x000000f31f00720c */ /* 0x0c0fe40004f26670 */
[-C--:B------:R-:W-:Y:S02]  /*c300*/  ISETP.GE.OR P4, PT, R31, R238.reuse, !P4 ;  /* 0x000000ee1f00720c */ /* 0x080fe40006786670 */
[----:B------:R-:W-:Y:S02]  /*c310*/  IADD3 R31, R29, 0x10, RZ ;  /* 0x000000101d1f7810 */ /* 0x000fe40007ffe0ff */
[----:B------:R-:W-:Y:S02]  /*c320*/  ISETP.GE.OR P5, PT, R15, R238, !P5 ;  /* 0x000000ee0f00720c */ /* 0x000fe40006fa6670 */
[----:B------:R-:W-:Y:S02]  /*c330*/  FSEL R15, R235, -INF , !P6 ;  /* 0xff800000eb0f7808 */ /* 0x000fe40007000000 */
[----:B-1----:R-:W-:Y:S02]  /*c340*/  FSEL R252, R252, -INF , !P1 ;  /* 0xff800000fcfc7808 */ /* 0x002fe40004800000 */
[----:B------:R-:W-:Y:S02]  /*c350*/  FSEL R16, R6, -INF , !P2 ;  /* 0xff80000006107808 */ /* 0x000fe40005000000 */
[-C--:B------:R-:W-:Y:S02]  /*c360*/  ISETP.GE.AND P6, PT, R33, R244.reuse, PT ;  /* 0x000000f42100720c */ /* 0x080fe40003fc6270 */
[C---:B------:R-:W-:Y:S02]  /*c370*/  ISETP.GE.AND P1, PT, R31.reuse, R244, PT ;  /* 0x000000f41f00720c */ /* 0x040fe40003f26270 */
[-C--:B------:R-:W-:Y:S02]  /*c380*/  ISETP.GE.AND P2, PT, R31, R242.reuse, PT ;  /* 0x000000f21f00720c */ /* 0x080fe40003f46270 */
[----:B------:R-:W-:Y:S02]  /*c390*/  ISETP.GE.AND P0, PT, R29, R242, PT ;  /* 0x000000f21d00720c */ /* 0x000fe40003f06270 */
[-C--:B------:R-:W-:Y:S02]  /*c3a0*/  ISETP.GE.OR P6, PT, R33, R243.reuse, !P6 ;  /* 0x000000f32100720c */ /* 0x080fe400077c6670 */
[----:B------:R-:W-:Y:S02]  /*c3b0*/  IADD3 R165, R29, 0x11, RZ ;  /* 0x000000111da57810 */ /* 0x000fe40007ffe0ff */
[CC--:B------:R-:W-:Y:S02]  /*c3c0*/  ISETP.GE.OR P1, PT, R31.reuse, R243.reuse, !P1 ;  /* 0x000000f31f00720c */ /* 0x0c0fe40004f26670 */
[-C--:B------:R-:W-:Y:S02]  /*c3d0*/  ISETP.GE.OR P2, PT, R31, R238.reuse, !P2 ;  /* 0x000000ee1f00720c */ /* 0x080fe40005746670 */
[----:B------:R-:W-:Y:S02]  /*c3e0*/  IADD3 R31, R29, 0x20, RZ ;  /* 0x000000201d1f7810 */ /* 0x000fe40007ffe0ff */
[----:B------:R-:W-:Y:S02]  /*c3f0*/  FSEL R12, R189, -INF , !P6 ;  /* 0xff800000bd0c7808 */ /* 0x000fe40007000000 */
[----:B------:R-:W-:Y:S02]  /*c400*/  ISETP.GE.OR P0, PT, R29, R238, !P0 ;  /* 0x000000ee1d00720c */ /* 0x000fe40004706670 */
[-C--:B------:R-:W-:Y:S02]  /*c410*/  ISETP.GE.AND P6, PT, R165, R244.reuse, PT ;  /* 0x000000f4a500720c */ /* 0x080fe40003fc6270 */
[----:B------:R-:W-:Y:S02]  /*c420*/  FSEL R186, R11, -INF , !P1 ;  /* 0xff8000000bba7808 */ /* 0x000fe40004800000 */
[----:B------:R-:W-:Y:S02]  /*c430*/  FSEL R11, R3, -INF , !P4 ;  /* 0xff800000030b7808 */ /* 0x000fe40006000000 */
[----:B------:R-:W-:Y:S02]  /*c440*/  ISETP.GE.AND P4, PT, R31, R244, PT ;  /* 0x000000f41f00720c */ /* 0x000fe40003f86270 */
[-C--:B------:R-:W-:Y:S02]  /*c450*/  ISETP.GE.OR P6, PT, R165, R243.reuse, !P6 ;  /* 0x000000f3a500720c */ /* 0x080fe400077c6670 */
[C---:B------:R-:W-:Y:S02]  /*c460*/  IADD3 R35, R29.reuse, 0x19, RZ ;  /* 0x000000191d237810 */ /* 0x040fe40007ffe0ff */
[----:B------:R-:W-:Y:S02]  /*c470*/  IADD3 R3, R29, 0x21, RZ ;  /* 0x000000211d037810 */ /* 0x000fe40007ffe0ff */
[----:B------:R-:W-:Y:S02]  /*c480*/  FSEL R5, R5, -INF , !P0 ;  /* 0xff80000005057808 */ /* 0x000fe40004000000 */
[-C--:B------:R-:W-:Y:S02]  /*c490*/  ISETP.GE.AND P0, PT, R33, R242.reuse, PT ;  /* 0x000000f22100720c */ /* 0x080fe40003f06270 */
[-C--:B------:R-:W-:Y:S02]  /*c4a0*/  ISETP.GE.OR P4, PT, R31, R243.reuse, !P4 ;  /* 0x000000f31f00720c */ /* 0x080fe40006786670 */
[----:B------:R-:W-:Y:S02]  /*c4b0*/  FSEL R9, R9, -INF , !P5 ;  /* 0xff80000009097808 */ /* 0x000fe40006800000 */
[----:B------:R-:W-:Y:S02]  /*c4c0*/  ISETP.GE.AND P5, PT, R35, R242, PT ;  /* 0x000000f22300720c */ /* 0x000fe40003fa6270 */
[----:B------:R-:W-:Y:S02]  /*c4d0*/  ISETP.GE.OR P0, PT, R33, R238, !P0 ;  /* 0x000000ee2100720c */ /* 0x000fe40004706670 */
[----:B------:R-:W-:Y:S02]  /*c4e0*/  IADD3 R33, R29, 0x18, RZ ;  /* 0x000000181d217810 */ /* 0x000fe40007ffe0ff */
[----:B------:R-:W-:Y:S02]  /*c4f0*/  FSEL R194, R194, -INF , !P6 ;  /* 0xff800000c2c27808 */ /* 0x000fe40007000000 */
[-C--:B------:R-:W-:Y:S02]  /*c500*/  ISETP.GE.AND P6, PT, R35, R244.reuse, PT ;  /* 0x000000f42300720c */ /* 0x080fe40003fc6270 */
[----:B------:R-:W-:Y:S02]  /*c510*/  FSEL R202, R202, -INF , !P4 ;  /* 0xff800000caca7808 */ /* 0x000fe40006000000 */
[----:B------:R-:W-:Y:S02]  /*c520*/  ISETP.GE.AND P4, PT, R3, R244, PT ;  /* 0x000000f40300720c */ /* 0x000fe40003f86270 */
[CC--:B------:R-:W-:Y:S02]  /*c530*/  ISETP.GE.OR P6, PT, R35.reuse, R243.reuse, !P6 ;  /* 0x000000f32300720c */ /* 0x0c0fe400077c6670 */
[----:B------:R-:W-:Y:S02]  /*c540*/  ISETP.GE.OR P5, PT, R35, R238, !P5 ;  /* 0x000000ee2300720c */ /* 0x000fe40006fa6670 */
[----:B------:R-:W-:Y:S02]  /*c550*/  FMNMX.FTZ R35, R15, R2, !PT ;  /* 0x000000020f237209 */ /* 0x000fe40007810000 */
[----:B------:R-:W-:Y:S02]  /*c560*/  ISETP.GE.OR P4, PT, R3, R243, !P4 ;  /* 0x000000f30300720c */ /* 0x000fe40006786670 */
[----:B------:R-:W-:Y:S02]  /*c570*/  ISETP.GE.AND P1, PT, R33, R244, PT ;  /* 0x000000f42100720c */ /* 0x000fe40003f26270 */
[----:B------:R-:W-:Y:S02]  /*c580*/  FMNMX.FTZ R4, R5, R0, !PT ;  /* 0x0000000005047209 */ /* 0x000fe40007810000 */
[----:B------:R-:W-:Y:S02]  /*c590*/  FSEL R200, R14, -INF , !P4 ;  /* 0xff8000000ec87808 */ /* 0x000fe40006000000 */
[----:B------:R-:W-:Y:S02]  /*c5a0*/  FMNMX.FTZ R35, R252, R35, !PT ;  /* 0x00000023fc237209 */ /* 0x000fe40007810000 */
[----:B------:R-:W-:Y:S02]  /*c5b0*/  FMNMX.FTZ R4, R11, R4, !PT ;  /* 0x000000040b047209 */ /* 0x000fe40007810000 */
[----:B------:R-:W-:Y:S02]  /*c5c0*/  ISETP.GE.OR P1, PT, R33, R243, !P1 ;  /* 0x000000f32100720c */ /* 0x000fe40004f26670 */
[----:B------:R-:W-:Y:S02]  /*c5d0*/  ISETP.GE.AND P4, PT, R31, R242, PT ;  /* 0x000000f21f00720c */ /* 0x000fe40003f86270 */
[----:B------:R-:W-:Y:S02]  /*c5e0*/  FSEL R7, R7, -INF , !P0 ;  /* 0xff80000007077808 */ /* 0x000fe40004000000 */
[----:B------:R-:W-:Y:S02]  /*c5f0*/  FMNMX.FTZ R4, R9, R4, !PT ;  /* 0x0000000409047209 */ /* 0x000fe40007810000 */
[----:B------:R-:W-:Y:S02]  /*c600*/  FSEL R192, R13, -INF , !P1 ;  /* 0xff8000000dc07808 */ /* 0x000fe40004800000 */
[----:B------:R-:W-:Y:S02]  /*c610*/  ISETP.GE.AND P1, PT, R165, R242, PT ;  /* 0x000000f2a500720c */ /* 0x000fe40003f26270 */
[----:B------:R-:W-:Y:S02]  /*c620*/  IADD3 R13, R29, 0x28, RZ ;  /* 0x000000281d0d7810 */ /* 0x000fe40007ffe0ff */
[-C--:B------:R-:W-:Y:S02]  /*c630*/  ISETP.GE.OR P4, PT, R31, R238.reuse, !P4 ;  /* 0x000000ee1f00720c */ /* 0x080fe40006786670 */
[----:B------:R-:W-:Y:S02]  /*c640*/  FMNMX.FTZ R31, R16, R35, !PT ;  /* 0x00000023101f7209 */ /* 0x000fe40007810000 */
[----:B------:R-:W-:Y:S02]  /*c650*/  ISETP.GE.OR P1, PT, R165, R238, !P1 ;  /* 0x000000eea500720c */ /* 0x000fe40004f26670 */
[----:B------:R-:W-:Y:S02]  /*c660*/  FMNMX.FTZ R31, R12, R31, !PT ;  /* 0x0000001f0c1f7209 */ /* 0x000fe40007810000 */
[----:B------:R-:W-:Y:S02]  /*c670*/  ISETP.GE.AND P0, PT, R13, R244, PT ;  /* 0x000000f40d00720c */ /* 0x000fe40003f06270 */
[----:B------:R-:W-:Y:S02]  /*c680*/  FMNMX.FTZ R4, R7, R4, !PT ;  /* 0x0000000407047209 */ /* 0x000fe40007810000 */
[----:B------:R-:W-:Y:S02]  /*c690*/  FSEL R190, R190, -INF , !P6 ;  /* 0xff800000bebe7808 */ /* 0x000fe40007000000 */
[----:B------:R-:W-:Y:S02]  /*c6a0*/  ISETP.GE.AND P6, PT, R33, R242, PT ;  /* 0x000000f22100720c */ /* 0x000fe40003fc6270 */
[----:B------:R-:W-:Y:S02]  /*c6b0*/  FSEL R191, R191, -INF , !P2 ;  /* 0xff800000bfbf7808 */ /* 0x000fe40005000000 */
[----:B------:R-:W-:Y:S02]  /*c6c0*/  ISETP.GE.OR P0, PT, R13, R243, !P0 ;  /* 0x000000f30d00720c */ /* 0x000fe40004706670 */
[----:B------:R-:W-:Y:S02]  /*c6d0*/  FSEL R235, R10, -INF , !P1 ;  /* 0xff8000000aeb7808 */ /* 0x000fe40004800000 */
[----:B------:R-:W-:Y:S02]  /*c6e0*/  ISETP.GE.OR P6, PT, R33, R238, !P6 ;  /* 0x000000ee2100720c */ /* 0x000fe400077c6670 */
[----:B------:R-:W-:Y:S02]  /*c6f0*/  IADD3 R33, R29, 0x29, RZ ;  /* 0x000000291d217810 */ /* 0x000fe40007ffe0ff */
[----:B------:R-:W-:Y:S02]  /*c700*/  FMNMX.FTZ R31, R186, R31, !PT ;  /* 0x0000001fba1f7209 */ /* 0x000fe40007810000 */
[----:B------:R-:W-:Y:S02]  /*c710*/  FMNMX.FTZ R4, R191, R4, !PT ;  /* 0x00000004bf047209 */ /* 0x000fe40007810000 */
[----:B------:R-:W-:Y:S02]  /*c720*/  FSEL R198, R198, -INF , !P0 ;  /* 0xff800000c6c67808 */ /* 0x000fe40004000000 */
[----:B------:R-:W-:Y:S02]  /*c730*/  ISETP.GE.AND P0, PT, R33, R244, PT ;  /* 0x000000f42100720c */ /* 0x000fe40003f06270 */
[----:B------:R-:W-:Y:S02]  /*c740*/  FSEL R193, R193, -INF , !P6 ;  /* 0xff800000c1c17808 */ /* 0x000fe40007000000 */
[----:B------:R-:W-:Y:S02]  /*c750*/  FMNMX.FTZ R31, R194, R31, !PT ;  /* 0x0000001fc21f7209 */ /* 0x000fe40007810000 */
[----:B------:R-:W-:Y:S02]  /*c760*/  FMNMX.FTZ R4, R235, R4, !PT ;  /* 0x00000004eb047209 */ /* 0x000fe40007810000 */
[----:B------:R-:W-:Y:S02]  /*c770*/  ISETP.GE.OR P0, PT, R33, R243, !P0 ;  /* 0x000000f32100720c */ /* 0x000fe40004706670 */
[----:B------:R-:W-:Y:S02]  /*c780*/  ISETP.GE.AND P2, PT, R3, R242, PT ;  /* 0x000000f20300720c */ /* 0x000fe40003f46270 */
[----:B------:R-:W-:Y:S02]  /*c790*/  FMNMX.FTZ R31, R192, R31, !PT ;  /* 0x0000001fc01f7209 */ /* 0x000fe40007810000 */
[----:B------:R-:W-:Y:S02]  /*c7a0*/  FSEL R203, R203, -INF , !P5 ;  /* 0xff800000cbcb7808 */ /* 0x000fe40006800000 */
[----:B------:R-:W-:Y:S02]  /*c7b0*/  FMNMX.FTZ R4, R193, R4, !PT ;  /* 0x00000004c1047209 */ /* 0x000fe40007810000 */
[----:B------:R-:W-:Y:S02]  /*c7c0*/  ISETP.GE.AND P1, PT, R13, R242, PT ;  /* 0x000000f20d00720c */ /* 0x000fe40003f26270 */
[----:B------:R-:W-:Y:S02]  /*c7d0*/  FSEL R201, R201, -INF , !P4 ;  /* 0xff800000c9c97808 */ /* 0x000fe40006000000 */
[----:B------:R-:W-:Y:S02]  /*c7e0*/  FMNMX.FTZ R4, R203, R4, !PT ;  /* 0x00000004cb047209 */ /* 0x000fe40007810000 */
[----:B------:R-:W-:Y:S02]  /*c7f0*/  ISETP.GE.OR P2, PT, R3, R238, !P2 ;  /* 0x000000ee0300720c */ /* 0x000fe40005746670 */
[----:B------:R-:W-:Y:S02]  /*c800*/  FSEL R196, R17, -INF , !P0 ;  /* 0xff80000011c47808 */ /* 0x000fe40004000000 */
[----:B------:R-:W-:Y:S02]  /*c810*/  IADD3 R17, R29, 0x30, RZ ;  /* 0x000000301d117810 */ /* 0x000fe40007ffe0ff */
[----:B------:R-:W-:Y:S02]  /*c820*/  FMNMX.FTZ R31, R190, R31, !PT ;  /* 0x0000001fbe1f7209 */ /* 0x000fe40007810000 */
[----:B------:R-:W-:Y:S02]  /*c830*/  ISETP.GE.AND P0, PT, R33, R242, PT ;  /* 0x000000f22100720c */ /* 0x000fe40003f06270 */
[----:B------:R-:W-:Y:S02]  /*c840*/  ISETP.GE.OR P1, PT, R13, R238, !P1 ;  /* 0x000000ee0d00720c */ /* 0x000fe40004f26670 */
[----:B------:R-:W-:Y:S02]  /*c850*/  FMNMX.FTZ R6, R201, R4, !PT ;  /* 0x00000004c9067209 */ /* 0x000fe40007810000 */
[----:B------:R-:W-:Y:S02]  /*c860*/  ISETP.GE.AND P6, PT, R17, R244, PT ;  /* 0x000000f41100720c */ /* 0x000fe40003fc6270 */
[----:B------:R-:W-:Y:S02]  /*c870*/  FMNMX.FTZ R31, R202, R31, !PT ;  /* 0x0000001fca1f7209 */ /* 0x000fe40007810000 */
[----:B------:R-:W-:Y:S02]  /*c880*/  FSEL R199, R199, -INF , !P2 ;  /* 0xff800000c7c77808 */ /* 0x000fe40005000000 */
[----:B------:R-:W-:Y:S02]  /*c890*/  IADD3 R13, R29, 0x31, RZ ;  /* 0x000000311d0d7810 */ /* 0x000fe40007ffe0ff */
[----:B------:R-:W-:Y:S02]  /*c8a0*/  ISETP.GE.OR P0, PT, R33, R238, !P0 ;  /* 0x000000ee2100720c */ /* 0x000fe40004706670 */
[----:B------:R-:W-:Y:S02]  /*c8b0*/  ISETP.GE.OR P6, PT, R17, R243, !P6 ;  /* 0x000000f31100720c */ /* 0x000fe400077c6670 */
[----:B------:R-:W-:Y:S02]  /*c8c0*/  FSEL R197, R197, -INF , !P1 ;  /* 0xff800000c5c57808 */ /* 0x000fe40004800000 */
[----:B------:R-:W-:Y:S02]  /*c8d0*/  FMNMX.FTZ R31, R200, R31, !PT ;  /* 0x0000001fc81f7209 */ /* 0x000fe40007810000 */
[----:B------:R-:W-:Y:S02]  /*c8e0*/  ISETP.GE.AND P2, PT, R17, R242, PT ;  /* 0x000000f21100720c */ /* 0x000fe40003f46270 */
[----:B------:R-:W-:Y:S02]  /*c8f0*/  FMNMX.FTZ R6, R199, R6, !PT ;  /* 0x00000006c7067209 */ /* 0x000fe40007810000 */
[----:B------:R-:W-:Y:S02]  /*c900*/  ISETP.GE.AND P1, PT, R13, R242, PT ;  /* 0x000000f20d00720c */ /* 0x000fe40003f26270 */
[----:B------:R-:W-:Y:S02]  /*c910*/  IADD3 R3, R29, 0x38, RZ ;  /* 0x000000381d037810 */ /* 0x000fe40007ffe0ff */
[----:B------:R-:W-:Y:S02]  /*c920*/  FSEL R188, R18, -INF , !P6 ;  /* 0xff80000012bc7808 */ /* 0x000fe40007000000 */
[----:B------:R-:W-:Y:S02]  /*c930*/  ISETP.GE.AND P6, PT, R13, R244, PT ;  /* 0x000000f40d00720c */ /* 0x000fe40003fc6270 */
[----:B------:R-:W-:Y:S02]  /*c940*/  ISETP.GE.OR P2, PT, R17, R238, !P2 ;  /* 0x000000ee1100720c */ /* 0x000fe40005746670 */
[----:B------:R-:W-:Y:S02]  /*c950*/  FSEL R195, R195, -INF , !P0 ;  /* 0xff800000c3c37808 */ /* 0x000fe40004000000 */
[----:B------:R-:W-:Y:S02]  /*c960*/  FMNMX.FTZ R31, R198, R31, !PT ;  /* 0x0000001fc61f7209 */ /* 0x000fe40007810000 */
[----:B------:R-:W-:Y:S02]  /*c970*/  FMNMX.FTZ R6, R197, R6, !PT ;  /* 0x00000006c5067209 */ /* 0x000fe40007810000 */
[----:B------:R-:W-:Y:S02]  /*c980*/  IADD3 R29, R29, 0x39, RZ ;  /* 0x000000391d1d7810 */ /* 0x000fe40007ffe0ff */
[C---:B------:R-:W-:Y:S02]  /*c990*/  ISETP.GE.OR P6, PT, R13.reuse, R243, !P6 ;  /* 0x000000f30d00720c */ /* 0x040fe400077c6670 */
[----:B------:R-:W-:Y:S02]  /*c9a0*/  ISETP.GE.OR P1, PT, R13, R238, !P1 ;  /* 0x000000ee0d00720c */ /* 0x000fe40004f26670 */
[----:B------:R-:W-:Y:S02]  /*c9b0*/  FSEL R177, R21, -INF , !P2 ;  /* 0xff80000015b17808 */ /* 0x000fe40005000000 */
[----:B------:R-:W-:Y:S02]  /*c9c0*/  ISETP.GE.AND P0, PT, R3, R242, PT ;  /* 0x000000f20300720c */ /* 0x000fe40003f06270 */
[----:B------:R-:W-:Y:S02]  /*c9d0*/  FMNMX.FTZ R6, R195, R6, !PT ;  /* 0x00000006c3067209 */ /* 0x000fe40007810000 */
[-C--:B------:R-:W-:Y:S02]  /*c9e0*/  ISETP.GE.AND P5, PT, R3, R244.reuse, PT ;  /* 0x000000f40300720c */ /* 0x080fe40003fa6270 */
[----:B------:R-:W-:Y:S02]  /*c9f0*/  FMNMX.FTZ R31, R196, R31, !PT ;  /* 0x0000001fc41f7209 */ /* 0x000fe40007810000 */
[----:B------:R-:W-:Y:S02]  /*ca00*/  FSEL R178, R26, -INF , !P6 ;  /* 0xff8000001ab27808 */ /* 0x000fe40007000000 */
[----:B------:R-:W-:Y:S02]  /*ca10*/  ISETP.GE.AND P6, PT, R29, R244, PT ;  /* 0x000000f41d00720c */ /* 0x000fe40003fc6270 */
[C---:B------:R-:W-:Y:S02]  /*ca20*/  ISETP.GE.OR P5, PT, R3.reuse, R243, !P5 ;  /* 0x000000f30300720c */ /* 0x040fe40006fa6670 */
        /* <DEDUP_REMOVED lines=8> */
[----:B------:R-:W-:Y:S02]  /*cab0*/  ISETP.GE.OR P0, PT, R29, R238, !P0 ;  /* 0x000000ee1d00720c */ /* 0x000fe40004706670 */
[----:B------:R-:W-:Y:S02]  /*cac0*/  FSEL R173, R23, -INF , !P2 ;  /* 0xff80000017ad7808 */ /* 0x000fe40005000000 */
[----:B------:R-:W-:Y:S02]  /*cad0*/  FMNMX.FTZ R8, R175, R8, !PT ;  /* 0x00000008af087209 */ /* 0x000fe40007810000 */
[----:B------:R-:W-:Y:S02]  /*cae0*/  FSEL R174, R25, -INF , !P6 ;  /* 0xff80000019ae7808 */ /* 0x000fe40007000000 */
[----:B------:R-:W-:Y:S02]  /*caf0*/  FMNMX.FTZ R31, R176, R31, !PT ;  /* 0x0000001fb01f7209 */ /* 0x000fe40007810000 */
[----:B------:R-:W-:Y:S02]  /*cb00*/  FSEL R165, R22, -INF , !P0 ;  /* 0xff80000016a57808 */ /* 0x000fe40004000000 */
[----:B------:R-:W-:Y:S01]  /*cb10*/  FMNMX.FTZ R8, R173, R8, !PT ;  /* 0x00000008ad087209 */ /* 0x000fe20007810000 */
[----:B------:R-:W-:Y:S01]  /*cb20*/  LDSM.16.MT88.4 R20, [R222+0x10000] ;  /* 0x01000000de14783b */ /* 0x000fe20000004200 */
[----:B------:R-:W-:Y:S02]  /*cb30*/  FMNMX.FTZ R4, R174, R31, !PT ;  /* 0x0000001fae047209 */ /* 0x000fe40007810000 */
[----:B------:R-:W-:Y:S05]  /*cb40*/  FMNMX.FTZ R6, R165, R8, !PT ;  /* 0x00000008a5067209 */ /* 0x000fea0007810000 */
[----:B------:R-:W-:Y:S08]  /*cb50*/  SHFL.BFLY PT, R3, R6, 0x2, 0x1f ;  /* 0x0c401f0006037f89 */ /* 0x000ff000000e0000 */
[----:B------:R-:W1:Y:S08]  /*cb60*/  SHFL.BFLY PT, R17, R4, 0x2, 0x1f ;  /* 0x0c401f0004117f89 */ /* 0x000e7000000e0000 */
[----:B------:R-:W-:Y:S01]  /*cb70*/  LDSM.16.MT88.4 R28, [R221+0x10000] ;  /* 0x01000000dd1c783b */ /* 0x000fe20000004200 */
[----:B-1----:R-:W-:Y:S02]  /*cb80*/  FMNMX.FTZ R17, R4, R17, !PT ;  /* 0x0000001104117209 */ /* 0x002fe40007810000 */
[----:B------:R-:W-:Y:S05]  /*cb90*/  FMNMX.FTZ R4, R6, R3, !PT ;  /* 0x0000000306047209 */ /* 0x000fea0007810000 */
[----:B------:R-:W1:Y:S08]  /*cba0*/  SHFL.BFLY PT, R164, R17, 0x1, 0x1f ;  /* 0x0c201f0011a47f89 */ /* 0x000e7000000e0000 */
        /* <DEDUP_REMOVED lines=9> */
[--C-:B------:R-:W-:Y:S01]  /*cc40*/  FFMA.FTZ R184, R12, c[0x0][0x23c], -R179.reuse ;  /* 0x00008f000cb87a23 */ /* 0x100fe200000108b3 */
[----:B------:R-:W-:Y:S01]  /*cc50*/  FSEL R172, R172, RZ, P0 ;  /* 0x000000ffacac7208 */ /* 0x000fe20000000000 */
[----:B------:R-:W1:Y:S01]  /*cc60*/  LDSM.16.MT88.4 R12, [R224+0x10000] ;  /* 0x01000000e00c783b */ /* 0x000e620000004200 */
[--C-:B------:R-:W-:Y:S01]  /*cc70*/  FFMA.FTZ R166, R252, c[0x0][0x23c], -R179.reuse ;  /* 0x00008f00fca67a23 */ /* 0x100fe200000108b3 */
[----:B------:R-:W-:Y:S01]  /*cc80*/  MUFU.EX2 R167, R167 ;  /* 0x000000a700a77308 */ /* 0x000fe20000000800 */
[--C-:B------:R-:W-:Y:S02]  /*cc90*/  FFMA.FTZ R185, R16, c[0x0][0x23c], -R179.reuse ;  /* 0x00008f0010b97a23 */ /* 0x100fe400000108b3 */
[--C-:B------:R-:W-:Y:S01]  /*cca0*/  FFMA.FTZ R183, R5, c[0x0][0x23c], -R172.reuse ;  /* 0x00008f0005b77a23 */ /* 0x100fe200000108ac */
[----:B------:R-:W-:Y:S01]  /*ccb0*/  FSEL R5, R164, RZ, P1 ;  /* 0x000000ffa4057208 */ /* 0x000fe20000800000 */
[--C-:B------:R-:W-:Y:S02]  /*ccc0*/  FFMA.FTZ R182, R11, c[0x0][0x23c], -R172.reuse ;  /* 0x00008f000bb67a23 */ /* 0x100fe400000108ac */
[----:B------:R-:W-:Y:S02]  /*ccd0*/  FFMA.FTZ R181, R9, c[0x0][0x23c], -R172 ;  /* 0x00008f0009b57a23 */ /* 0x000fe400000108ac */
[----:B------:R-:W-:Y:S01]  /*cce0*/  FADD.FTZ R4, -R5, R2 ;  /* 0x0000000205047221 */ /* 0x000fe20000010100 */
[----:B------:R-:W-:Y:S01]  /*ccf0*/  FSEL R5, R3, RZ, P0 ;  /* 0x000000ff03057208 */ /* 0x000fe20000000000 */
[----:B------:R-:W-:Y:S01]  /*cd00*/  FFMA.FTZ R180, R7, c[0x0][0x23c], -R172 ;  /* 0x00008f0007b47a23 */ /* 0x000fe200000108ac */
[----:B------:R-:W2:Y:S01]  /*cd10*/  MUFU.EX2 R166, R166 ;  /* 0x000000a600a67308 */ /* 0x000ea20000000800 */
[----:B------:R-:W-:Y:S01]  /*cd20*/  FMUL.FTZ R2, R4, c[0x0][0x23c] ;  /* 0x00008f0004027a20 */ /* 0x000fe20000410000 */
[----:B------:R-:W-:Y:S01]  /*cd30*/  ISETP.GT.AND P0, PT, R237, R232, PT ;  /* 0x000000e8ed00720c */ /* 0x000fe20003f04270 */
[----:B------:R-:W-:Y:S02]  /*cd40*/  FADD.FTZ R5, -R5, R0 ;  /* 0x0000000005057221 */ /* 0x000fe40000010100 */
        /* <DEDUP_REMOVED lines=28> */
[----:B------:R-:W-:Y:S01]  /*cf10*/  FFMA.FTZ R172, R165, c[0x0][0x23c], -R172 ;  /* 0x00008f00a5ac7a23 */ /* 0x000fe200000108ac */
[----:B------:R-:W-:Y:S01]  /*cf20*/  MUFU.EX2 R181, R181 ;  /* 0x000000b500b57308 */ /* 0x000fe20000000800 */
[--C-:B------:R-:W-:Y:S02]  /*cf30*/  FFMA.FTZ R188, R188, c[0x0][0x23c], -R179.reuse ;  /* 0x00008f00bcbc7a23 */ /* 0x100fe400000108b3 */
[----:B------:R-:W-:Y:S07]  /*cf40*/  FFMA.FTZ R179, R174, c[0x0][0x23c], -R179 ;  /* 0x00008f00aeb37a23 */ /* 0x000fee00000108b3 */
        /* <DEDUP_REMOVED lines=216> */
[----:B------:R-:W-:Y:S04]  /*dcd0*/  FADD.FTZ R181, R181, R182 ;  /* 0x000000b6b5b57221 */ /* 0x000fe80000010000 */
[C---:B---3--:R-:W-:Y:S05]  /*dce0*/  HMMA.16816.F32.BF16 R4, R132.reuse, R140, R4 ;  /* 0x0000008c8404723c */ /* 0x048fea0000041804 */
[----:B------:R-:W-:Y:S03]  /*dcf0*/  FADD.FTZ R180, R180, R181 ;  /* 0x000000b5b4b47221 */ /* 0x000fe60000010000 */
[C---:B------:R-:W-:Y:S01]  /*dd00*/  HMMA.16816.F32.BF16 R8, R132.reuse, R142, R8 ;  /* 0x0000008e8408723c */ /* 0x040fe20000041808 */
[----:B------:R-:W2:Y:S03]  /*dd10*/  LDSM.16.MT88.4 R140, [R222+0x12800] ;  /* 0x01280000de8c783b */ /* 0x000ea60000004200 */
[----:B------:R-:W-:Y:S04]  /*dd20*/  FADD.FTZ R191, R191, R180 ;  /* 0x000000b4bfbf7221 */ /* 0x000fe80000010000 */
[C---:B------:R-:W-:Y:S04]  /*dd30*/  HMMA.16816.F32.BF16 R12, R132.reuse, R144, R12 ;  /* 0x00000090840c723c */ /* 0x040fe8000004180c */
[----:B------:R-:W-:Y:S04]  /*dd40*/  FADD.FTZ R192, R192, R191 ;  /* 0x000000bfc0c07221 */ /* 0x000fe80000010000 */
        /* <DEDUP_REMOVED lines=140> */
[----:B------:R-:W-:Y:S02]  /*e610*/  FADD.FTZ R0, R186, R13 ;  /* 0x0000000dba007221 */ /* 0x000fe40000010000 */
[----:B------:R-:W-:Y:S02]  /*e620*/  FADD.FTZ R13, R193, R192 ;  /* 0x000000c0c10d7221 */ /* 0x000fe40000010000 */
[C---:B------:R-:W-:Y:S04]  /*e630*/  HMMA.16816.F32.BF16 R72, R168.reuse, R18, R72 ;  /* 0x00000012a848723c */ /* 0x040fe80000041848 */
[----:B------:R-:W-:Y:S02]  /*e640*/  FADD.FTZ R0, R187, R0 ;  /* 0x00000000bb007221 */ /* 0x000fe40000010000 */
[----:B------:R-:W-:Y:S02]  /*e650*/  FADD.FTZ R13, R194, R13 ;  /* 0x0000000dc20d7221 */ /* 0x000fe40000010000 */
        /* <DEDUP_REMOVED lines=13> */
[----:B------:R-:W-:Y:S02]  /*e730*/  FADD.FTZ R5, R190, R5 ;  /* 0x00000005be057221 */ /* 0x000fe40000010000 */
[----:B------:R-:W-:Y:S02]  /*e740*/  FADD.FTZ R0, R196, R13 ;  /* 0x0000000dc4007221 */ /* 0x000fe40000010000 */
[----:B------:R-:W-:Y:S01]  /*e750*/  FADD.FTZ R202, R202, R5 ;  /* 0x00000005caca7221 */ /* 0x000fe20000010000 */
[C---:B---3--:R-:W-:Y:S03]  /*e760*/  HMMA.16816.F32.BF16 R124, R168.reuse, R8, R124 ;  /* 0x00000008a87c723c */ /* 0x048fe6000004187c */
[----:B------:R-:W-:Y:S02]  /*e770*/  FADD.FTZ R203, R203, R202 ;  /* 0x000000cacbcb7221 */ /* 0x000fe40000010000 */
[----:B------:R-:W-:Y:S02]  /*e780*/  FADD.FTZ R0, R199, R0 ;  /* 0x00000000c7007221 */ /* 0x000fe40000010000 */
[----:B------:R-:W-:Y:S01]  /*e790*/  FADD.FTZ R198, R198, R203 ;  /* 0x000000cbc6c67221 */ /* 0x000fe20000010000 */
[----:B------:R-:W-:Y:S04]  /*e7a0*/  HMMA.16816.F32.BF16 R128, R168, R10, R128 ;  /* 0x0000000aa880723c */ /* 0x000fe80000041880 */
[----:B------:R-:W-:Y:S01]  /*e7b0*/  FADD.FTZ R197, R197, R0 ;  /* 0x00000000c5c57221 */ /* 0x000fe20000010000 */
[----:B------:R-:W-:Y:S01]  /*e7c0*/  MOV R0, R3 ;  /* 0x0000000300007202 */ /* 0x000fe20000000f00 */
[----:B------:R-:W-:Y:S02]  /*e7d0*/  FADD.FTZ R235, R235, R198 ;  /* 0x000000c6ebeb7221 */ /* 0x000fe40000010000 */
        /* <DEDUP_REMOVED lines=9> */
[----:B------:R-:W-:-:S05]  /*e870*/  @P0 BRA `(.L_x_7636) ;  /* 0xffffbd0000000947 */ /* 0x000fca000383ffff */
.L_x_7632:
        /* <DEDUP_REMOVED lines=332> */
.L_x_7638:
[----:B--234-:R-:W-:Y:S05]  /*fd40*/  BSYNC B0 ;  /* 0x0000000000007941 */ /* 0x01cfea0003800000 */
.L_x_7637:
        /* <DEDUP_REMOVED lines=58> */
.L_x_7639:
        /* <DEDUP_REMOVED lines=9> */
.L_x_8975:


//--------------------- .text._ZN5flash24flash_fwd_splitkv_kernelI23Flash_fwd_kernel_traitsILi256ELi64ELi64ELi4ELb0ELb0EN7cutlass10bfloat16_tE19Flash_kernel_traitsILi256ELi64ELi64ELi4ES3_EELb0ELb1ELb1ELb0ELb0ELb0ELb1ELb0EEEvNS_16Flash_fwd_paramsE --------------------------
	.section	.text._ZN5flash24flash_fwd_splitkv_kernelI23Flash_fwd_kernel_traitsILi256ELi64ELi64ELi4ELb0ELb0EN7cutlass10bfloat16_tE19Flash_kernel_traitsILi256ELi64ELi64ELi4ES3_EELb0ELb1ELb1ELb0ELb0ELb0ELb1ELb0EEEvNS_16Flash_fwd_paramsE,"ax",@progbits
	.sectioninfo	@"SHI_REGISTERS=255"
	.align	128
        .global         _ZN5flash24flash_fwd_splitkv_kernelI23Flash_fwd_kernel_traitsILi256ELi64ELi64ELi4ELb0ELb0EN7cutlass10bfloat16_tE19Flash_kernel_traitsILi256ELi64ELi64ELi4ES3_EELb0ELb1ELb1ELb0ELb0ELb0ELb1ELb0EEEvNS_16Flash_fwd_paramsE
        .type           _ZN5flash24flash_fwd_splitkv_kernelI23Flash_fwd_kernel_traitsILi256ELi64ELi64ELi4ELb0ELb0EN7cutlass10bfloat16_tE19Flash_kernel_traitsILi256ELi64ELi64ELi4ES3_EELb0ELb1ELb1ELb0ELb0ELb0ELb1ELb0EEEvNS_16Flash_fwd_paramsE,@function
        .size           _ZN5flash24flash_fwd_splitkv_kernelI23Flash_fwd_kernel_traitsILi256ELi64ELi64ELi4ELb0ELb0EN7cutlass10bfloat16_tE19Flash_kernel_traitsILi256ELi64ELi64ELi4ES3_EELb0ELb1ELb1ELb0ELb0ELb0ELb1ELb0EEEvNS_16Flash_fwd_paramsE,(.L_x_8976 - _ZN5flash24flash_fwd_splitkv_kernelI23Flash_fwd_kernel_traitsILi256ELi64ELi64ELi4ELb0ELb0EN7cutlass10bfloat16_tE19Flash_kernel_traitsILi256ELi64ELi64ELi4ES3_EELb0ELb1ELb1ELb0ELb0ELb0ELb1ELb0EEEvNS_16Flash_fwd_paramsE)
        .other          _ZN5flash24flash_fwd_splitkv_kernelI23Flash_fwd_kernel_traitsILi256ELi64ELi64ELi4ELb0ELb0EN7cutlass10bfloat16_tE19Flash_kernel_traitsILi256ELi64ELi64ELi4ES3_EELb0ELb1ELb1ELb0ELb0ELb0ELb1ELb0EEEvNS_16Flash_fwd_paramsE,@"STO_CUDA_ENTRY STV_DEFAULT"
_ZN5flash24flash_fwd_splitkv_kernelI23Flash_fwd_kernel_traitsILi256ELi64ELi64ELi4ELb0ELb0EN7cutlass10bfloat16_tE19Flash_kernel_traitsILi256ELi64ELi64ELi4ES3_EELb0ELb1ELb1ELb0ELb0ELb0ELb1ELb0EEEvNS_16Flash_fwd_paramsE:
.text._ZN5flash24flash_fwd_splitkv_kernelI23Flash_fwd_kernel_traitsILi256ELi64ELi64ELi4ELb0ELb0EN7cutlass10bfloat16_tE19Flash_kernel_traitsILi256ELi64ELi64ELi4ES3_EELb0ELb1ELb1ELb0ELb0ELb0ELb1ELb0EEEvNS_16Flash_fwd_paramsE:
        /* <DEDUP_REMOVED lines=77> */
.L_x_7640:
[----:B------:R-:W-:Y:S02]  /*04d0*/  ULDC UR6, c[0x0][0x218] ;  /* 0x0000860000067ab9 */ /* 0x000fe40000000800 */
.L_x_7641:
        /* <DEDUP_REMOVED lines=120> */
.L_x_7644:
[----:B------:R-:W-:Y:S05]  /*0c60*/  BSYNC B0 ;  /* 0x0000000000007941 */ /* 0x000fea0003800000 */
.L_x_7643:
        /* <DEDUP_REMOVED lines=12> */
.L_x_7646:
[----:B------:R-:W-:Y:S05]  /*0d30*/  BSYNC B0 ;  /* 0x0000000000007941 */ /* 0x000fea0003800000 */
.L_x_7645:
        /* <DEDUP_REMOVED lines=12> */
.L_x_7648:
[----:B------:R-:W-:Y:S05]  /*0e00*/  BSYNC B0 ;  /* 0x0000000000007941 */ /* 0x000fea0003800000 */
.L_x_7647:
        /* <DEDUP_REMOVED lines=12> */
.L_x_7650:
[----:B------:R-:W-:Y:S05]  /*0ed0*/  BSYNC B0 ;  /* 0x0000000000007941 */ /* 0x000fea0003800000 */
.L_x_7649:
        /* <DEDUP_REMOVED lines=12> */
.L_x_7652:
[----:B------:R-:W-:Y:S05]  /*0fa0*/  BSYNC B0 ;  /* 0x0000000000007941 */ /* 0x000fea0003800000 */
.L_x_7651:
        /* <DEDUP_REMOVED lines=12> */
.L_x_7654:
[----:B------:R-:W-:Y:S05]  /*1070*/  BSYNC B0 ;  /* 0x0000000000007941 */ /* 0x000fea0003800000 */
.L_x_7653:
        /* <DEDUP_REMOVED lines=12> */
.L_x_7656:
[----:B------:R-:W-:Y:S05]  /*1140*/  BSYNC B0 ;  /* 0x0000000000007941 */ /* 0x000fea0003800000 */
.L_x_7655:
        /* <DEDUP_REMOVED lines=12> */
.L_x_7658:
[----:B------:R-:W-:Y:S05]  /*1210*/  BSYNC B0 ;  /* 0x0000000000007941 */ /* 0x000fea0003800000 */
.L_x_7657:
        /* <DEDUP_REMOVED lines=32> */
.L_x_7642:
        /* <DEDUP_REMOVED lines=47> */
[----:B------:R-:W-:Y:S02]  /*1710*/  ULDC UR11, c[0x0][0x2d0] ;  /* 0x0000b400000b7ab9 */ /* 0x000fe40000000800 */
        /* <DEDUP_REMOVED lines=70> */
.L_x_7659:
        /* <DEDUP_REMOVED lines=20> */
.L_x_7661:
[----:B------:R-:W-:Y:S01]  /*1cc0*/  IABS R3, c[0x0][0x1c8] ;  /* 0x0000720000037a13 */ /* 0x000fe20000000000 */
[----:B------:R-:W-:Y:S01]  /*1cd0*/  IMAD.U32 R0, RZ, RZ, UR16 ;  /* 0x00000010ff007e24 */ /* 0x000fe2000f8e00ff */
[----:B------:R-:W-:Y:S02]  /*1ce0*/  ULDC UR4, c[0x0][0x1c8] ;  /* 0x0000720000047ab9 */ /* 0x000fe40000000800 */
[----:B------:R-:W1:Y:S01]  /*1cf0*/  I2F.RP R6, R3 ;  /* 0x0000000300067306 */ /* 0x000e620000209400 */
[----:B------:R-:W-:Y:S01]  /*1d00*/  ULOP3.LUT UR4, UR16, UR4, URZ, 0x3c, !UPT ;  /* 0x0000000410047292 */ /* 0x000fe2000f8e3c3f */
[----:B------:R-:W-:Y:S01]  /*1d10*/  IABS R0, R0 ;  /* 0x0000000000007213 */ /* 0x000fe20000000000 */
[----:B------:R-:W-:Y:S02]  /*1d20*/  ULEA UR11, UR6, 0xffffffc0, 0x6 ;  /* 0xffffffc0060b7891 */ /* 0x000fe4000f8e303f */
[----:B------:R-:W-:Y:S02]  /*1d30*/  @UP0 UIADD3 UR24, UR23, UR24, URZ ;  /* 0x0000001817180290 */ /* 0x000fe4000fffe03f */
[----:B------:R-:W-:Y:S01]  /*1d40*/  ISETP.LE.AND P2, PT, RZ, UR4, PT ;  /* 0x00000004ff007c0c */ /* 0x000fe2000bf43270 */
[----:B------:R-:W-:-:S02]  /*1d50*/  USHF.R.S32.HI UR10, URZ, 0x1f, UR11 ;  /* 0x0000001f3f0a7899 */ /* 0x000fc4000801140b */
[----:B------:R-:W-:Y:S02]  /*1d60*/  ULDC.64 UR4, c[0x0][0x198] ;  /* 0x0000660000047ab9 */ /* 0x000fe40000000a00 */
[----:B------:R-:W-:Y:S02]  /*1d70*/  UIMAD UR25, UR10, UR4, URZ ;  /* 0x000000040a1972a4 */ /* 0x000fe4000f8e023f */
[----:B------:R-:W-:Y:S01]  /*1d80*/  UIMAD.WIDE.U32 UR26, UR11, UR4, UR26 ;  /* 0x000000040b1a72a5 */ /* 0x000fe2000f8e001a */
[----:B-1----:R-:W1:Y:S01]  /*1d90*/  MUFU.RCP R4, R6 ;  /* 0x0000000600047308 */ /* 0x002e620000001000 */
[----:B------:R-:W-:-:S04]  /*1da0*/  UIMAD UR4, UR11, UR5, UR25 ;  /* 0x000000050b0472a4 */ /* 0x000fc8000f8e0219 */
        /* <DEDUP_REMOVED lines=44> */
.L_x_7660:
[----:B------:R-:W-:Y:S01]  /*2070*/  SHF.R.S32.HI R89, RZ, 0x1f, R8 ;  /* 0x0000001fff597819 */ /* 0x000fe20000011408 */
[----:B------:R-:W-:Y:S01]  /*2080*/  UISETP.NE.AND UP0, UPT, UR17, -0x1, UPT ;  /* 0xffffffff1100788c */ /* 0x000fe2000bf05270 */
[----:B------:R-:W1:Y:S01]  /*2090*/  S2R R19, SR_CTAID.X ;  /* 0x0000000000137919 */ /* 0x000e620000002500 */
[----:B------:R-:W-:Y:S01]  /*20a0*/  ULDC.64 UR4, c[0x0][0x190] ;  /* 0x0000640000047ab9 */ /* 0x000fe20000000a00 */
[-C--:B------:R-:W-:Y:S01]  /*20b0*/  LEA.HI R3, R89, R8.reuse, RZ, 0x4 ;  /* 0x0000000859037211 */ /* 0x080fe200078f20ff */
[----:B------:R-:W-:Y:S01]  /*20c0*/  IMAD R7, R7, c[0x0][0x1b8], RZ ;  /* 0x00006e0007077a24 */ /* 0x000fe200078e02ff */
[----:B------:R-:W-:Y:S01]  /*20d0*/  LEA.HI R9, R89, R8, RZ, 0x3 ;  /* 0x0000000859097211 */ /* 0x000fe200078f18ff */
[----:B------:R-:W-:Y:S01]  /*20e0*/  USHF.R.S32.HI UR27, URZ, 0x1f, UR16 ;  /* 0x0000001f3f1b7899 */ /* 0x000fe20008011410 */
[----:B------:R-:W-:Y:S01]  /*20f0*/  SHF.R.S32.HI R0, RZ, 0x4, R3 ;  /* 0x00000004ff007819 */ /* 0x000fe20000011403 */
[----:B------:R-:W-:Y:S01]  /*2100*/  IMAD R6, R12, c[0x0][0x1bc], R7 ;  /* 0x00006f000c067a24 */ /* 0x000fe200078e0207 */
        /* <DEDUP_REMOVED lines=27> */
[----:B------:R-:W-:Y:S01]  /*22c0*/  LOP3.LUT R11, R3, 0xfffffff8, RZ, 0xc0, !PT ;  /* 0xfffffff8030b7812 */ /* 0x000fe200078ec0ff */
[----:B------:R-:W-:Y:S01]  /*22d0*/  UIADD3 UR17, -UR12, UR14, URZ ;  /* 0x0000000e0c117290 */ /* 0x000fe2000fffe13f */
[C---:B------:R-:W-:Y:S01]  /*22e0*/  IADD3 R10, P0, R233.reuse, UR26, RZ ;  /* 0x0000001ae90a7c10 */ /* 0x040fe2000ff1e0ff */
[----:B------:R-:W-:Y:S01]  /*22f0*/  ULDC.64 UR4, c[0x0][0x1a8] ;  /* 0x00006a0000047ab9 */ /* 0x000fe20000000a00 */
[C---:B------:R-:W-:Y:S01]  /*2300*/  IADD3 R20, P1, R233.reuse, R20, RZ ;  /* 0x00000014e9147210 */ /* 0x040fe20007f3e0ff */
[----:B------:R-:W-:Y:S01]  /*2310*/  IMAD.IADD R0, R0, 0x1, -R11 ;  /* 0x0000000100007824 */ /* 0x000fe200078e0a0b */
[C---:B------:R-:W-:Y:S01]  /*2320*/  IADD3.X R11, R4.reuse, UR24, RZ, P0, !PT ;  /* 0x00000018040b7c10 */ /* 0x040fe200087fe4ff */
[----:B------:R-:W-:Y:S01]  /*2330*/  UIMAD UR4, UR27, UR4, URZ ;  /* 0x000000041b0472a4 */ /* 0x000fe2000f8e023f */
[----:B------:R-:W-:Y:S01]  /*2340*/  IADD3 R14, P0, R233, UR28, RZ ;  /* 0x0000001ce90e7c10 */ /* 0x000fe2000ff1e0ff */
[----:B------:R-:W-:Y:S01]  /*2350*/  IMAD.X R21, R4, 0x1, R5, P1 ;  /* 0x0000000104157824 */ /* 0x000fe200008e0605 */
[----:B------:R-:W-:Y:S01]  /*2360*/  LOP3.LUT R9, R232, 0x38, R233, 0xf8, !PT ;  /* 0x00000038e8097812 */ /* 0x000fe200078ef8e9 */
[----:B------:R-:W-:Y:S01]  /*2370*/  IMAD.SHL.U32 R5, R229, 0x8, RZ ;  /* 0x00000008e5057824 */ /* 0x000fe200078e00ff */
[C---:B------:R-:W-:Y:S01]  /*2380*/  R2P PR, R0.reuse, 0x6 ;  /* 0x0000000600007804 */ /* 0x040fe20000000000 */
[----:B------:R-:W-:Y:S01]  /*2390*/  IMAD.SHL.U32 R0, R0, 0x40, RZ ;  /* 0x0000004000007824 */ /* 0x000fe200078e00ff */
[----:B------:R-:W-:Y:S01]  /*23a0*/  IADD3.X R15, R4, UR22, RZ, P0, !PT ;  /* 0x00000016040f7c10 */ /* 0x000fe200087fe4ff */
[C---:B------:R-:W-:Y:S01]  /*23b0*/  IMAD.WIDE.U32 R166, R16.reuse, c[0x0][0x198], R20 ;  /* 0x0000660010a67a25 */ /* 0x040fe200078e0014 */
[----:B------:R-:W-:Y:S01]  /*23c0*/  SHF.R.U32.HI R232, RZ, 0x3, R232 ;  /* 0x00000003ffe87819 */ /* 0x000fe200000116e8 */
[----:B------:R-:W-:Y:S01]  /*23d0*/  UIMAD UR4, UR16, UR5, UR4 ;  /* 0x00000005100472a4 */ /* 0x000fe2000f8e0204 */
[----:B------:R-:W-:Y:S01]  /*23e0*/  IADD3 R168, P0, R16, UR11, RZ ;  /* 0x0000000b10a87c10 */ /* 0x000fe2000ff1e0ff */
[----:B------:R-:W-:Y:S01]  /*23f0*/  IMAD.IADD R165, R167, 0x1, R165 ;  /* 0x00000001a7a57824 */ /* 0x000fe200078e02a5 */
[----:B------:R-:W-:Y:S01]  /*2400*/  LOP3.LUT R0, R0, 0x1c0, RZ, 0xc0, !PT ;  /* 0x000001c000007812 */ /* 0x000fe200078ec0ff */
[----:B------:R-:W-:Y:S01]  /*2410*/  IMAD.WIDE.U32 R12, R12, c[0x0][0x1b8], R10 ;  /* 0x00006e000c0c7a25 */ /* 0x000fe200078e000a */
[----:B------:R-:W-:-:S02]  /*2420*/  LOP3.LUT R232, R9, R232, RZ, 0x3c, !PT ;  /* 0x000000e809e87212 */ /* 0x000fc400078e3cff */
[----:B------:R-:W-:Y:S01]  /*2430*/  IADD3.X R167, R17, UR10, RZ, P0, !PT ;  /* 0x0000000a11a77c10 */ /* 0x000fe200087fe4ff */
[----:B------:R-:W-:Y:S01]  /*2440*/  IMAD.U32 R10, RZ, RZ, UR16 ;  /* 0x00000010ff0a7e24 */ /* 0x000fe2000f8e00ff */
[-C--:B------:R-:W-:Y:S01]  /*2450*/  LEA.HI R9, R89, R8.reuse, RZ, 0x6 ;  /* 0x0000000859097211 */ /* 0x080fe200078f30ff */
[----:B------:R-:W-:Y:S01]  /*2460*/  IMAD.IADD R7, R13, 0x1, R6 ;  /* 0x000000010d077824 */ /* 0x000fe200078e0206 */
[----:B------:R-:W-:Y:S01]  /*2470*/  LOP3.LUT R5, R0, 0x8, R5, 0xf8, !PT ;  /* 0x0000000800057812 */ /* 0x000fe200078ef805 */
[----:B------:R-:W-:Y:S01]  /*2480*/  IMAD R167, R167, c[0x0][0x1a0], RZ ;  /* 0x00006800a7a77a24 */ /* 0x000fe200078e02ff */
[----:B------:R-:W-:Y:S01]  /*2490*/  ISETP.GE.AND P0, PT, R16, UR17, PT ;  /* 0x0000001110007c0c */ /* 0x000fe2000bf06270 */
[----:B------:R-:W-:Y:S01]  /*24a0*/  IMAD.SHL.U32 R3, R3, 0x40, RZ ;  /* 0x0000004003037824 */ /* 0x000fe200078e00ff */
[----:B------:R-:W-:Y:S01]  /*24b0*/  SHF.R.U32.HI R0, RZ, 0x3, R0 ;  /* 0x00000003ff007819 */ /* 0x000fe20000011600 */
[----:B------:R-:W-:Y:S01]  /*24c0*/  IMAD.SHL.U32 R9, R9, 0x8, RZ ;  /* 0x0000000809097824 */ /* 0x000fe200078e00ff */
[----:B------:R-:W-:Y:S01]  /*24d0*/  LEA.HI R89, R89, R8, RZ, 0x5 ;  /* 0x0000000859597211 */ /* 0x000fe200078f28ff */
[----:B------:R-:W-:Y:S01]  /*24e0*/  IMAD.MOV.U32 R6, RZ, RZ, R12 ;  /* 0x000000ffff067224 */ /* 0x000fe200078e000c */
[----:B------:R-:W-:Y:S01]  /*24f0*/  LOP3.LUT R0, R5, R0, RZ, 0x3c, !PT ;  /* 0x0000000005007212 */ /* 0x000fe200078e3cff */
        /* <DEDUP_REMOVED lines=11> */
[----:B------:R-:W-:Y:S01]  /*25b0*/  IADD3 R171, R233, 0x80, RZ ;  /* 0x00000080e9ab7810 */ /* 0x000fe20007ffe0ff */
[----:B-1----:R-:W-:Y:S01]  /*25c0*/  IMAD.WIDE R18, R19, 0x40, R16 ;  /* 0x0000004013127825 */ /* 0x002fe200078e0210 */
[----:B------:R-:W-:-:S02]  /*25d0*/  IADD3 R170, R233, 0xc0, RZ ;  /* 0x000000c0e9aa7810 */ /* 0x000fc40007ffe0ff */
[----:B------:R-:W-:Y:S01]  /*25e0*/  SEL R7, R7, 0xfffffff0, !P1 ;  /* 0xfffffff007077807 */ /* 0x000fe20004800000 */
[----:B------:R-:W-:Y:S01]  /*25f0*/  IMAD.IADD R3, R8, 0x1, -R3 ;  /* 0x0000000108037824 */ /* 0x000fe200078e0a03 */
        /* <DEDUP_REMOVED lines=42> */
.L_x_7663:
[----:B------:R-:W-:Y:S05]  /*28a0*/  BSYNC B0 ;  /* 0x0000000000007941 */ /* 0x000fea0003800000 */
.L_x_7662:
        /* <DEDUP_REMOVED lines=45> */
.L_x_7665:
[----:B------:R-:W-:Y:S05]  /*2b80*/  BSYNC B0 ;  /* 0x0000000000007941 */ /* 0x000fea0003800000 */
.L_x_7664:
        /* <DEDUP_REMOVED lines=45> */
.L_x_7667:
[----:B------:R-:W-:Y:S05]  /*2e60*/  BSYNC B0 ;  /* 0x0000000000007941 */ /* 0x000fea0003800000 */
.L_x_7666:
        /* <DEDUP_REMOVED lines=44> */
.L_x_7669:
[----:B------:R-:W-:Y:S05]  /*3130*/  BSYNC B0 ;  /* 0x0000000000007941 */ /* 0x000fea0003800000 */
.L_x_7668:
        /* <DEDUP_REMOVED lines=39> */
.L_x_7671:
[----:B------:R-:W-:Y:S05]  /*33b0*/  BSYNC B0 ;  /* 0x0000000000007941 */ /* 0x000fea0003800000 */
.L_x_7670:
        /* <DEDUP_REMOVED lines=41> */
.L_x_7673:
[----:B------:R-:W-:Y:S05]  /*3650*/  BSYNC B0 ;  /* 0x0000000000007941 */ /* 0x000fea0003800000 */
.L_x_7672:
        /* <DEDUP_REMOVED lines=40> */
.L_x_7675:
[----:B------:R-:W-:Y:S05]  /*38e0*/  BSYNC B0 ;  /* 0x0000000000007941 */ /* 0x000fea0003800000 */
.L_x_7674:
        /* <DEDUP_REMOVED lines=15> */
[C---:B---3--:R-:W-:Y:S02]  /*39e0*/  @!P5 LEA R18, P4, R20.reuse, c[0x0][0x168], 0x1 ;  /* 0x00005a001412da11 */ /* 0x048fe400078808ff */
        /* <DEDUP_REMOVED lines=25> */
.L_x_7677:
[----:B------:R-:W-:Y:S05]  /*3b80*/  BSYNC B0 ;  /* 0x0000000000007941 */ /* 0x000fea0003800000 */
.L_x_7676:
[----:B------:R-:W-:Y:S01]  /*3b90*/  USHF.R.S32.HI UR11, URZ, 0x1f, UR15 ;  /* 0x0000001f3f0b7899 */ /* 0x000fe2000801140f */
[----:B------:R-:W0:Y:S01]  /*3ba0*/  LDGDEPBAR ;  /* 0x00000000000079af */ /* 0x000e220000000000 */
[----:B------:R-:W-:-:S02]  /*3bb0*/  ULDC.64 UR4, c[0x0][0x320] ;  /* 0x0000c80000047ab9 */ /* 0x000fc40000000a00 */
[----:B------:R-:W-:Y:S02]  /*3bc0*/  UIMAD UR11, UR11, UR4, URZ ;  /* 0x000000040b0b72a4 */ /* 0x000fe4000f8e023f */
[----:B------:R-:W-:Y:S02]  /*3bd0*/  UMOV UR26, UR16 ;  /* 0x00000010001a7c82 */ /* 0x000fe40008000000 */
[----:B------:R-:W-:Y:S02]  /*3be0*/  UIMAD.WIDE.U32 UR26, UR15, UR4, UR26 ;  /* 0x000000040f1a72a5 */ /* 0x000fe4000f8e001a */
[----:B------:R-:W-:-:S03]  /*3bf0*/  UIMAD UR11, UR15, UR5, UR11 ;  /* 0x000000050f0b72a4 */ /* 0x000fc6000f8e020b */
[----:B------:R-:W-:Y:S02]  /*3c00*/  ULDC.64 UR4, c[0x0][0x318] ;  /* 0x0000c60000047ab9 */ /* 0x000fe40000000a00 */
[----:B------:R-:W-:Y:S02]  /*3c10*/  ULEA UR4, UP0, UR26, UR4, 0x2 ;  /* 0x000000041a047291 */ /* 0x000fe4000f80103f */
[----:B------:R-:W-:-:S04]  /*3c20*/  UIADD3 UR11, UR27, UR11, URZ ;  /* 0x0000000b1b0b7290 */ /* 0x000fc8000fffe03f */
[----:B------:R-:W-:Y:S01]  /*3c30*/  ULEA.HI.X UR5, UR26, UR5, UR11, 0x2, UP0 ;  /* 0x000000051a057291 */ /* 0x000fe200080f140b */
[----:B-123--:R-:W-:Y:S01]  /*3c40*/  IMAD.U32 R10, RZ, RZ, UR4 ;  /* 0x00000004ff0a7e24 */ /* 0x00efe2000f8e00ff */
[----:B------:R-:W-:-:S04]  /*3c50*/  DEPBAR.LE SB0, 0x0 ;  /* 0x000080000000791a */ /* 0x000fc80000000000 */
[----:B------:R-:W-:-:S05]  /*3c60*/  IMAD.U32 R11, RZ, RZ, UR5 ;  /* 0x00000005ff0b7e24 */ /* 0x000fca000f8e00ff */
[----:B------:R-:W2:Y:S04]  /*3c70*/  LDG.E R9, [R10.64] ;  /* 0x000000140a097981 */ /* 0x000ea8000c1e1900 */
[----:B------:R-:W-:Y:S01]  /*3c80*/  BAR.SYNC.DEFER_BLOCKING 0x0 ;  /* 0x0000000000007b1d */ /* 0x000fe20000010000 */
[----:B------:R-:W-:Y:S01]  /*3c90*/  ISETP.GE.AND P1, PT, R16, UR28, PT ;  /* 0x0000001c10007c0c */ /* 0x000fe2000bf26270 */
[----:B------:R-:W-:Y:S01]  /*3ca0*/  IMAD.SHL.U32 R231, R8, 0x2, RZ ;  /* 0x0000000208e77824 */ /* 0x000fe200078e00ff */
[----:B------:R-:W-:-:S03]  /*3cb0*/  LEA R248, P0, R168, c[0x0][0x170], 0x1 ;  /* 0x00005c00a8f87a11 */ /* 0x000fc600078008ff */
[----:B------:R-:W2:Y:S01]  /*3cc0*/  MUFU.RCP R6, c[0x0][0x238] ;  /* 0x00008e0000067b08 */ /* 0x000ea20000001000 */
[----:B------:R-:W-:Y:S01]  /*3cd0*/  BSSY B0, `(.L_x_7678) ;  /* 0x0000028000007945 */ /* 0x000fe20003800000 */
[----:B------:R-:W-:Y:S02]  /*3ce0*/  LOP3.LUT R231, R231, 0x6, RZ, 0xc0, !PT ;  /* 0x00000006e7e77812 */ /* 0x000fe400078ec0ff */
[----:B------:R-:W-:-:S04]  /*3cf0*/  LEA.HI.X R249, R168, c[0x0][0x174], R167, 0x1, P0 ;  /* 0x00005d00a8f97a11 */ /* 0x000fc800000f0ca7 */
[----:B------:R1:W-:Y:S04]  /*3d00*/  @P1 STS.128 [R232+0x10000], RZ ;  /* 0x010000ffe8001388 */ /* 0x0003e80000000c00 */
[----:B------:R1:W-:Y:S04]  /*3d10*/  @P1 STS.128 [R232+0x12000], RZ ;  /* 0x012000ffe8001388 */ /* 0x0003e80000000c00 */
[----:B------:R1:W-:Y:S04]  /*3d20*/  @P1 STS.128 [R232+0x14000], RZ ;  /* 0x014000ffe8001388 */ /* 0x0003e80000000c00 */
[----:B------:R1:W-:Y:S01]  /*3d30*/  @P1 STS.128 [R232+0x16000], RZ ;  /* 0x016000ffe8001388 */ /* 0x0003e20000000c00 */
[----:B--2---:R-:W-:Y:S01]  /*3d40*/  FMUL.FTZ R9, R9, R6 ;  /* 0x0000000609097220 */ /* 0x004fe20000410000 */
[----:B------:R-:W-:-:S03]  /*3d50*/  SHF.R.S32.HI R6, RZ, 0x1f, R3 ;  /* 0x0000001fff067819 */ /* 0x000fc60000011403 */
[----:B------:R1:W2:Y:S01]  /*3d60*/  R2UR UR16, R9 ;  /* 0x00000000091073c2 */ /* 0x0002a200000e0000 */
[----:B------:R-:W-:-:S04]  /*3d70*/  LEA.HI R3, R6, R3, RZ, 0x2 ;  /* 0x0000000306037211 */ /* 0x000fc800078f10ff */
[----:B------:R-:W-:Y:S01]  /*3d80*/  SHF.R.S32.HI R3, RZ, 0x2, R3 ;  /* 0x00000002ff037819 */ /* 0x000fe20000011403 */
[----:B------:R-:W-:Y:S05]  /*3d90*/  @P1 BRA `(.L_x_7679) ;  /* 0x000001b000001947 */ /* 0x000fea0003800000 */
[----:B------:R-:W-:Y:S02]  /*3da0*/  ISETP.GE.AND P2, PT, R172, c[0x0][0x220], PT ;  /* 0x00008800ac007a0c */ /* 0x000fe40003f46270 */
[----:B------:R-:W-:Y:S02]  /*3db0*/  ISETP.GE.AND P3, PT, R233, c[0x0][0x220], PT ;  /* 0x00008800e9007a0c */ /* 0x000fe40003f66270 */
[----:B------:R-:W-:Y:S02]  /*3dc0*/  ISETP.GE.AND P1, PT, R171, c[0x0][0x220], PT ;  /* 0x00008800ab007a0c */ /* 0x000fe40003f26270 */
[----:B------:R-:W-:-:S07]  /*3dd0*/  ISETP.GE.AND P0, PT, R170, c[0x0][0x220], PT ;  /* 0x00008800aa007a0c */ /* 0x000fce0003f06270 */
[----:B------:R-:W-:Y:S02]  /*3de0*/  @!P2 IMAD.MOV.U32 R8, RZ, RZ, R248 ;  /* 0x000000ffff08a224 */ /* 0x000fe400078e00f8 */
[----:B-1----:R-:W-:Y:S01]  /*3df0*/  @!P2 IMAD.MOV.U32 R9, RZ, RZ, R249 ;  /* 0x000000ffff09a224 */ /* 0x002fe200078e00f9 */
        /* <DEDUP_REMOVED lines=21> */
.L_x_7679:
[----:B------:R-:W-:Y:S05]  /*3f50*/  BSYNC B0 ;  /* 0x0000000000007941 */ /* 0x000fea0003800000 */
.L_x_7678:
        /* <DEDUP_REMOVED lines=17> */
[----:B-1----:R-:W-:Y:S02]  /*4070*/  IMAD.U32 R9, RZ, RZ, UR27 ;  /* 0x0000001bff097e24 */ /* 0x002fe4000f8e00ff */
        /* <DEDUP_REMOVED lines=35> */
.L_x_7681:
[----:B------:R-:W-:Y:S05]  /*42b0*/  BSYNC B0 ;  /* 0x0000000000007941 */ /* 0x000fea0003800000 */
.L_x_7680:
        /* <DEDUP_REMOVED lines=10> */
[----:B-1----:R-:W-:Y:S01]  /*4360*/  IMAD.MOV.U32 R9, RZ, RZ, 0x5 ;  /* 0x00000005ff097424 */ /* 0x002fe200078e00ff */
[----:B------:R-:W-:Y:S01]  /*4370*/  ISETP.GE.AND P2, PT, R171, c[0x0][0x220], PT ;  /* 0x00008800ab007a0c */ /* 0x000fe20003f46270 */
[----:B------:R-:W-:Y:S01]  /*4380*/  IMAD.SHL.U32 R6, R4, 0x20, RZ ;  /* 0x0000002004067824 */ /* 0x000fe200078e00ff */
[----:B------:R-:W-:-:S02]  /*4390*/  ISETP.GE.AND P0, PT, R170, c[0x0][0x220], PT ;  /* 0x00008800aa007a0c */ /* 0x000fc40003f06270 */
[----:B------:R-:W-:-:S05]  /*43a0*/  SHF.L.U64.HI R9, R4, R9, c[0x0][0x1a4] ;  /* 0x0000690004097619 */ /* 0x000fca0000010209 */
        /* <DEDUP_REMOVED lines=29> */
.L_x_7683:
[----:B------:R-:W-:Y:S05]  /*4580*/  BSYNC B0 ;  /* 0x0000000000007941 */ /* 0x000fea0003800000 */
.L_x_7682:
        /* <DEDUP_REMOVED lines=13> */
[----:B-1----:R-:W-:Y:S01]  /*4660*/  @!P3 IMAD.MOV.U32 R9, RZ, RZ, c[0x0][0x1a4] ;  /* 0x00006900ff09b624 */ /* 0x002fe200078e00ff */
[----:B------:R-:W-:Y:S01]  /*4670*/  @!P2 MOV R8, c[0x0][0x1a4] ;  /* 0x000069000008aa02 */ /* 0x000fe20000000f00 */
[----:B------:R-:W-:Y:S01]  /*4680*/  @!P3 IMAD.MOV.U32 R13, RZ, RZ, R249 ;  /* 0x000000ffff0db224 */ /* 0x000fe200078e00f9 */
[----:B------:R-:W-:Y:S01]  /*4690*/  @!P2 MOV R10, R248 ;  /* 0x000000f8000aa202 */ /* 0x000fe20000000f00 */
        /* <DEDUP_REMOVED lines=36> */
.L_x_7685:
[----:B------:R-:W-:Y:S05]  /*48e0*/  BSYNC B0 ;  /* 0x0000000000007941 */ /* 0x000fea0003800000 */
.L_x_7684:
[C---:B------:R-:W-:Y:S01]  /*48f0*/  IMAD.SHL.U32 R4, R2.reuse, 0x40, RZ ;  /* 0x0000004002047824 */ /* 0x040fe200078e00ff */
[----:B------:R-:W-:Y:S01]  /*4900*/  R2P PR, R2, 0x6 ;  /* 0x0000000602007804 */ /* 0x000fe20000000000 */
[----:B------:R-:W-:Y:S01]  /*4910*/  IMAD.SHL.U32 R16, R16, 0x8, RZ ;  /* 0x0000000810107824 */ /* 0x000fe200078e00ff */
[----:B------:R-:W0:Y:S01]  /*4920*/  LDGDEPBAR ;  /* 0x00000000000079af */ /* 0x000e220000000000 */
[----:B------:R-:W-:Y:S01]  /*4930*/  IMAD R230, R89, 0x400, R0 ;  /* 0x0000040059e67824 */ /* 0x000fe200078e0200 */
[----:B-1----:R-:W-:Y:S01]  /*4940*/  LOP3.LUT R9, R4, 0x1c0, RZ, 0xc0, !PT ;  /* 0x000001c004097812 */ /* 0x002fe200078ec0ff */
        /* <DEDUP_REMOVED lines=10> */
[----:B------:R-:W-:Y:S01]  /*49f0*/  LDSM.16.M88.4 R60, [R228] ;  /* 0x00000000e43c783b */ /* 0x000fe20000000200 */
[----:B------:R-:W-:Y:S01]  /*4a00*/  ULDC UR4, c[0x0][0x2e8] ;  /* 0x0000ba0000047ab9 */ /* 0x000fe20000000800 */
[----:B------:R-:W-:Y:S01]  /*4a10*/  PLOP3.LUT P6, PT, PT, PT, UP0, 0x80, 0x0 ;  /* 0x000000000000781c */ /* 0x000fe20003fcf008 */
[----:B------:R-:W-:Y:S01]  /*4a20*/  IMAD R229, R229, 0x200, R4 ;  /* 0x00000200e5e57824 */ /* 0x000fe200078e0204 */
[----:B------:R-:W-:Y:S01]  /*4a30*/  LDSM.16.M88.4 R76, [R226] ;  /* 0x00000000e24c783b */ /* 0x000fe20000000200 */
[----:B------:R-:W-:-:S02]  /*4a40*/  UIADD3 UR4, UR5, UR4, URZ ;  /* 0x0000000405047290 */ /* 0x000fc4000fffe03f */
[----:B------:R-:W-:Y:S01]  /*4a50*/  IMAD.SHL.U32 R229, R229, 0x2, RZ ;  /* 0x00000002e5e57824 */ /* 0x000fe200078e00ff */
[----:B------:R-:W-:Y:S01]  /*4a60*/  LDSM.16.M88.4 R68, [R225] ;  /* 0x00000000e144783b */ /* 0x000fe20000000200 */
[----:B------:R-:W-:-:S03]  /*4a70*/  UIADD3 UR14, UR13, -UR14, URZ ;  /* 0x8000000e0d0e7290 */ /* 0x000fc6000fffe03f */
[----:B------:R-:W1:Y:S01]  /*4a80*/  LDSM.16.M88.4 R48, [R229+0x8000] ;  /* 0x00800000e530783b */ /* 0x000e620000000200 */
[C---:B------:R-:W-:Y:S02]  /*4a90*/  IADD3 R2, R229.reuse, 0x8000, RZ ;  /* 0x00008000e5027810 */ /* 0x040fe40007ffe0ff */
        /* <DEDUP_REMOVED lines=14> */
[----:B------:R-:W2:Y:S01]  /*4b80*/  LDSM.16.M88.4 R12, [R227+0x800] ;  /* 0x00080000e30c783b */ /* 0x000ea20000000200 */
[----:B------:R-:W-:Y:S02]  /*4b90*/  LEA R2, R89, UR12, 0x4 ;  /* 0x0000000c59027c11 */ /* 0x000fe4000f8e20ff */
[C---:B------:R-:W-:Y:S01]  /*4ba0*/  IADD3 R214, R227.reuse, 0x2800, RZ ;  /* 0x00002800e3d67810 */ /* 0x040fe20007ffe0ff */
[----:B------:R-:W2:Y:S01]  /*4bb0*/  LDSM.16.M88.4 R8, [R227+0x1000] ;  /* 0x00100000e308783b */ /* 0x000ea20000000200 */
[----:B------:R-:W-:Y:S01]  /*4bc0*/  IADD3 R213, R227, 0x3000, RZ ;  /* 0x00003000e3d57810 */ /* 0x000fe20007ffe0ff */
[----:B------:R-:W-:Y:S01]  /*4bd0*/  IMAD.IADD R3, R3, 0x1, R2 ;  /* 0x0000000103037824 */ /* 0x000fe200078e0202 */
[C---:B------:R-:W-:Y:S01]  /*4be0*/  IADD3 R212, R227.reuse, 0x3800, RZ ;  /* 0x00003800e3d47810 */ /* 0x040fe20007ffe0ff */
[----:B------:R-:W2:Y:S01]  /*4bf0*/  LDSM.16.M88.4 R64, [R227+0x1800] ;  /* 0x00180000e340783b */ /* 0x000ea20000000200 */
[----:B------:R-:W-:-:S02]  /*4c00*/  IADD3 R211, R227, 0x4000, RZ ;  /* 0x00004000e3d37810 */ /* 0x000fc40007ffe0ff */
[C---:B------:R-:W-:Y:S01]  /*4c10*/  IADD3 R236, R3.reuse, 0x8, RZ ;  /* 0x0000000803ec7810 */ /* 0x040fe20007ffe0ff */
[----:B------:R-:W2:Y:S01]  /*4c20*/  LDSM.16.M88.4 R56, [R223+0x8000] ;  /* 0x00800000df38783b */ /* 0x000ea20000000200 */
[C---:B------:R-:W-:Y:S02]  /*4c30*/  IADD3 R239, R3.reuse, UR14, RZ ;  /* 0x0000000e03ef7c10 */ /* 0x040fe4000fffe0ff */
[C---:B------:R-:W-:Y:S01]  /*4c40*/  IADD3 R234, R236.reuse, UR4, RZ ;  /* 0x00000004ecea7c10 */ /* 0x040fe2000fffe0ff */
[----:B------:R-:W2:Y:S01]  /*4c50*/  LDSM.16.M88.4 R24, [R223+0x8800] ;  /* 0x00880000df18783b */ /* 0x000ea20000000200 */
[----:B------:R-:W-:Y:S02]  /*4c60*/  IADD3 R236, R236, UR14, RZ ;  /* 0x0000000eecec7c10 */ /* 0x000fe4000fffe0ff */
[----:B------:R-:W-:Y:S01]  /*4c70*/  IADD3 R237, R3, UR4, RZ ;  /* 0x0000000403ed7c10 */ /* 0x000fe2000fffe0ff */
[----:B-1----:R-:W-:Y:S01]  /*4c80*/  HMMA.16816.F32.BF16 R52, R80, R48, RZ ;  /* 0x000000305034723c */ /* 0x002fe200000418ff */
[----:B------:R-:W-:Y:S01]  /*4c90*/  LDSM.16.M88.4 R84, [R223+0x9800] ;  /* 0x00980000df54783b */ /* 0x000fe20000000200 */
[----:B------:R-:W-:-:S02]  /*4ca0*/  IADD3 R238, R239, -c[0x0][0x2e4], RZ ;  /* 0x8000b900efee7a10 */ /* 0x000fc40007ffe0ff */
[----:B------:R-:W-:Y:S01]  /*4cb0*/  IADD3 R235, R236, -c[0x0][0x2e4], RZ ;  /* 0x8000b900eceb7a10 */ /* 0x000fe20007ffe0ff */
[----:B------:R-:W-:Y:S01]  /*4cc0*/  LDSM.16.M88.4 R72, [R216+0x1800] ;  /* 0x00180000d848783b */ /* 0x000fe20000000200 */
[----:B------:R-:W-:Y:S02]  /*4cd0*/  IMNMX R237, R237, UR13, PT ;  /* 0x0000000deded7c17 */ /* 0x000fe4000b800200 */
[C---:B-----5:R-:W-:Y:S01]  /*4ce0*/  HMMA.16816.F32.BF16 R44, R80.reuse, R40, RZ ;  /* 0x00000028502c723c */ /* 0x060fe200000418ff */
[----:B------:R-:W-:Y:S02]  /*4cf0*/  IMNMX R234, R234, UR13, PT ;  /* 0x0000000deaea7c17 */ /* 0x000fe4000b800200 */
[----:B------:R-:W-:Y:S02]  /*4d00*/  IMNMX R238, RZ, R238, !PT ;  /* 0x000000eeffee7217 */ /* 0x000fe40007800200 */
[----:B------:R-:W-:Y:S02]  /*4d10*/  IMNMX R235, RZ, R235, !PT ;  /* 0x000000ebffeb7217 */ /* 0x000fe40007800200 */
[C---:B------:R-:W-:Y:S01]  /*4d20*/  IADD3 R210, R227.reuse, 0x4800, RZ ;  /* 0x00004800e3d27810 */ /* 0x040fe20007ffe0ff */
[----:B---3--:R-:W-:Y:S01]  /*4d30*/  HMMA.16816.F32.BF16 R36, R80, R32, RZ ;  /* 0x000000205024723c */ /* 0x008fe200000418ff */
[----:B------:R-:W-:-:S02]  /*4d40*/  IADD3 R209, R227, 0x5000, RZ ;  /* 0x00005000e3d17810 */ /* 0x000fc40007ffe0ff */
[C---:B------:R-:W-:Y:S02]  /*4d50*/  IADD3 R208, R227.reuse, 0x5800, RZ ;  /* 0x00005800e3d07810 */ /* 0x040fe40007ffe0ff */
[C---:B------:R-:W-:Y:S02]  /*4d60*/  IADD3 R207, R227.reuse, 0x6000, RZ ;  /* 0x00006000e3cf7810 */ /* 0x040fe40007ffe0ff */
[C---:B------:R-:W-:Y:S01]  /*4d70*/  IADD3 R206, R227.reuse, 0x6800, RZ ;  /* 0x00006800e3ce7810 */ /* 0x040fe20007ffe0ff */
[----:B------:R-:W-:Y:S01]  /*4d80*/  HMMA.16816.F32.BF16 R48, R80, R50, RZ ;  /* 0x000000325030723c */ /* 0x000fe200000418ff */
[C---:B------:R-:W-:Y:S02]  /*4d90*/  IADD3 R205, R227.reuse, 0x7000, RZ ;  /* 0x00007000e3cd7810 */ /* 0x040fe40007ffe0ff */
[----:B------:R-:W-:-:S05]  /*4da0*/  IADD3 R204, R227, 0x7800, RZ ;  /* 0x00007800e3cc7810 */ /* 0x000fca0007ffe0ff */
[C---:B------:R-:W-:Y:S08]  /*4db0*/  HMMA.16816.F32.BF16 R40, R80.reuse, R42, RZ ;  /* 0x0000002a5028723c */ /* 0x040ff000000418ff */
[C---:B------:R-:W-:Y:S08]  /*4dc0*/  HMMA.16816.F32.BF16 R32, R80.reuse, R34, RZ ;  /* 0x000000225020723c */ /* 0x040ff000000418ff */
[C---:B----4-:R-:W-:Y:S08]  /*4dd0*/  HMMA.16816.F32.BF16 R28, R80.reuse, R20, RZ ;  /* 0x00000014501c723c */ /* 0x050ff000000418ff */
[----:B------:R-:W-:Y:S01]  /*4de0*/  HMMA.16816.F32.BF16 R80, R80, R22, RZ ;  /* 0x000000165050723c */ /* 0x000fe200000418ff */
[----:B------:R-:W1:Y:S07]  /*4df0*/  LDSM.16.M88.4 R20, [R223+0x9000] ;  /* 0x00900000df14783b */ /* 0x000e6e0000000200 */
[C---:B--2---:R-:W-:Y:S08]  /*4e00*/  HMMA.16816.F32.BF16 R52, R60.reuse, R16, R52 ;  /* 0x000000103c34723c */ /* 0x044ff00000041834 */
        /* <DEDUP_REMOVED lines=31> */
[C---:B----4-:R-:W-:Y:S08]  /*5000*/  HMMA.16816.F32.BF16 R36, R68.reuse, R8, R36 ;  /* 0x000000084424723c */ /* 0x050ff00000041824 */
[C---:B------:R-:W-:Y:S01]  /*5010*/  HMMA.16816.F32.BF16 R32, R68.reuse, R10, R32 ;  /* 0x0000000a4420723c */ /* 0x040fe20000041820 */
[----:B------:R-:W4:Y:S07]  /*5020*/  LDSM.16.M88.4 R8, [R227+0x3000] ;  /* 0x00300000e308783b */ /* 0x000f2e0000000200 */
        /* <DEDUP_REMOVED lines=131> */
[----:B------:R-:W4:Y:S01]  /*5860*/  LDSM.16.M88.4 R8, [R216+0x7800] ;  /* 0x00780000d808783b */ /* 0x000f220000000200 */
        /* <DEDUP_REMOVED lines=48> */
[----:B------:R-:W-:-:S05]  /*5b70*/  ULOP3.LUT UR12, UR12, UR4, URZ, 0x3c, !UPT ;  /* 0x000000040c0c7292 */ /* 0x000fca000f8e3c3f */
[----:B------:R-:W-:Y:S02]  /*5b80*/  @!UP0 UIADD3 UR5, UR5, -UR8, URZ ;  /* 0x8000000805058290 */ /* 0x000fe4000fffe03f */
[----:B------:R-:W-:Y:S02]  /*5b90*/  @!UP2 UIADD3 UR9, UR9, -UR8, URZ ;  /* 0x800000080909a290 */ /* 0x000fe4000fffe03f */
[----:B------:R-:W-:Y:S02]  /*5ba0*/  UISETP.GE.U32.AND UP3, UPT, UR5, UR8, UPT ;  /* 0x000000080500728c */ /* 0x000fe4000bf66070 */
[----:B------:R-:W-:Y:S02]  /*5bb0*/  UISETP.GE.U32.AND UP4, UPT, UR9, UR8, UPT ;  /* 0x000000080900728c */ /* 0x000fe4000bf86070 */
[----:B------:R-:W-:Y:S02]  /*5bc0*/  ULOP3.LUT UR5, UR25, UR4, URZ, 0x3c, !UPT ;  /* 0x0000000419057292 */ /* 0x000fe4000f8e3c3f */
[----:B------:R-:W-:-:S02]  /*5bd0*/  @!UP0 UIADD3 UR11, UR11, 0x1, URZ ;  /* 0x000000010b0b8890 */ /* 0x000fc4000fffe03f */
[----:B------:R-:W-:Y:S02]  /*5be0*/  UISETP.GE.AND UP1, UPT, UR5, URZ, UPT ;  /* 0x0000003f0500728c */ /* 0x000fe4000bf26270 */
[----:B------:R-:W-:Y:S02]  /*5bf0*/  UISETP.GE.AND UP0, UPT, UR12, URZ, UPT ;  /* 0x0000003f0c00728c */ /* 0x000fe4000bf06270 */
[----:B------:R-:W-:Y:S02]  /*5c00*/  @!UP2 UIADD3 UR13, UR13, 0x1, URZ ;  /* 0x000000010d0da890 */ /* 0x000fe4000fffe03f */
[----:B------:R-:W-:Y:S02]  /*5c10*/  @UP3 UIADD3 UR11, UR11, 0x1, URZ ;  /* 0x000000010b0b3890 */ /* 0x000fe4000fffe03f */
[----:B------:R-:W-:Y:S02]  /*5c20*/  @UP4 UIADD3 UR13, UR13, 0x1, URZ ;  /* 0x000000010d0d4890 */ /* 0x000fe4000fffe03f */
[----:B------:R-:W-:-:S02]  /*5c30*/  UISETP.NE.AND UP2, UPT, URZ, UR4, UPT ;  /* 0x000000043f00728c */ /* 0x000fc4000bf45270 */
[----:B------:R-:W-:Y:S02]  /*5c40*/  ULOP3.LUT UR5, URZ, UR4, URZ, 0x33, !UPT ;  /* 0x000000043f057292 */ /* 0x000fe4000f8e333f */
        /* <DEDUP_REMOVED lines=32> */
.L_x_7687:
[----:B------:R-:W-:-:S04]  /*5e50*/  ULEA UR10, -UR10, URZ, 0x6 ;  /* 0x0000003f0a0a7291 */ /* 0x000fc8000f8e313f */
[----:B------:R-:W-:Y:S02]  /*5e60*/  USHF.R.S32.HI UR4, URZ, 0x1f, UR10 ;  /* 0x0000001f3f047899 */ /* 0x000fe4000801140a */
[----:B------:R-:W-:-:S04]  /*5e70*/  MOV R11, UR10 ;  /* 0x0000000a000b7c02 */ /* 0x000fc80008000f00 */
[----:B------:R-:W-:Y:S02]  /*5e80*/  MOV R8, UR4 ;  /* 0x0000000400087c02 */ /* 0x000fe40008000f00 */
.L_x_7688:
        /* <DEDUP_REMOVED lines=156> */
.L_x_7690:
[----:B------:R-:W-:Y:S05]  /*6850*/  BSYNC B0 ;  /* 0x0000000000007941 */ /* 0x000fea0003800000 */
.L_x_7689:
[----:B------:R-:W0:Y:S01]  /*6860*/  LDGDEPBAR ;  /* 0x00000000000079af */ /* 0x000e220000000000 */
[----:B------:R-:W-:-:S04]  /*6870*/  IADD3 R166, P0, R11, R166, RZ ;  /* 0x000000a60ba67210 */ /* 0x000fc80007f1e0ff */
[----:B------:R-:W-:Y:S02]  /*6880*/  IADD3.X R165, R8, R165, RZ, P0, !PT ;  /* 0x000000a508a57210 */ /* 0x000fe400007fe4ff */
.L_x_7686:
[----:B-1----:R-:W-:Y:S01]  /*6890*/  IADD3 R59, R231, UR25, RZ ;  /* 0x00000019e73b7c10 */ /* 0x002fe2000fffe0ff */
[----:B------:R-:W-:-:S03]  /*68a0*/  IMAD.SHL.U32 R224, R0, 0x2, RZ ;  /* 0x0000000200e07824 */ /* 0x000fc600078e00ff */
[----:B------:R-:W-:Y:S01]  /*68b0*/  IADD3 R18, R59, 0x1, RZ ;  /* 0x000000013b127810 */ /* 0x000fe20007ffe0ff */
[----:B------:R-:W-:Y:S01]  /*68c0*/  IMAD.IADD R57, R239, 0x1, -R59 ;  /* 0x00000001ef397824 */ /* 0x000fe200078e0a3b */
[----:B------:R-:W-:Y:S01]  /*68d0*/  IADD3 R9, R59, 0x19, RZ ;  /* 0x000000193b097810 */ /* 0x000fe20007ffe0ff */
[----:B------:R-:W-:Y:S01]  /*68e0*/  IMAD R222, R7, 0x2, R224 ;  /* 0x0000000207de7824 */ /* 0x000fe200078e02e0 */
        /* <DEDUP_REMOVED lines=11> */
[----:B------:R-:W-:Y:S01]  /*69a0*/  LDSM.16.MT88.4 R156, [R224+0x10000] ;  /* 0x01000000e09c783b */ /* 0x000fe20000004200 */
[----:B------:R-:W-:Y:S01]  /*69b0*/  IABS R28, R28 ;  /* 0x0000001c001c7213 */ /* 0x000fe20000000000 */
[----:B------:R-:W-:Y:S01]  /*69c0*/  IMAD.IADD R26, R239, 0x1, -R12 ;  /* 0x00000001ef1a7824 */ /* 0x000fe200078e0a0c */
[----:B------:R-:W-:Y:S01]  /*69d0*/  IABS R31, R31 ;  /* 0x0000001f001f7213 */ /* 0x000fe20000000000 */
[----:B------:R-:W1:Y:S01]  /*69e0*/  I2F R58, R58 ;  /* 0x0000003a003a7306 */ /* 0x000e620000201400 */
[----:B------:R-:W-:Y:S01]  /*69f0*/  IADD3 R13, R59, 0x20, RZ ;  /* 0x000000203b0d7810 */ /* 0x000fe20007ffe0ff */
[C---:B------:R-:W-:Y:S01]  /*6a00*/  IMAD.IADD R23, R239.reuse, 0x1, -R10 ;  /* 0x00000001ef177824 */ /* 0x040fe200078e0a0a */
[----:B------:R-:W-:Y:S01]  /*6a10*/  IABS R29, R29 ;  /* 0x0000001d001d7213 */ /* 0x000fe20000000000 */
[----:B------:R-:W-:Y:S01]  /*6a20*/  LDSM.16.MT88.4 R148, [R222+0x10000] ;  /* 0x01000000de94783b */ /* 0x000fe20000004200 */
[----:B------:R-:W-:Y:S01]  /*6a30*/  IABS R27, R27 ;  /* 0x0000001b001b7213 */ /* 0x000fe20000000000 */
[----:B------:R-:W-:Y:S01]  /*6a40*/  IMAD.IADD R25, R239, 0x1, -R13 ;  /* 0x00000001ef197824 */ /* 0x000fe200078e0a0d */
[----:B------:R-:W-:Y:S01]  /*6a50*/  IABS R26, R26 ;  /* 0x0000001a001a7213 */ /* 0x000fe20000000000 */
[----:B------:R-:W3:Y:S01]  /*6a60*/  I2F R28, R28 ;  /* 0x0000001c001c7306 */ /* 0x000ee20000201400 */
[----:B------:R-:W-:Y:S01]  /*6a70*/  IABS R23, R23 ;  /* 0x0000001700177213 */ /* 0x000fe20000000000 */
[----:B------:R-:W-:Y:S01]  /*6a80*/  IMAD R220, R5, 0x2, R222 ;  /* 0x0000000205dc7824 */ /* 0x000fe200078e02de */
[----:B------:R-:W-:Y:S01]  /*6a90*/  IADD3 R11, R59, 0x9, RZ ;  /* 0x000000093b0b7810 */ /* 0x000fe20007ffe0ff */
[----:B------:R-:W-:Y:S01]  /*6aa0*/  IMAD R221, R5, 0x2, R224 ;  /* 0x0000000205dd7824 */ /* 0x000fe200078e02e0 */
[----:B------:R-:W-:Y:S01]  /*6ab0*/  IABS R25, R25 ;  /* 0x0000001900197213 */ /* 0x000fe20000000000 */
[----:B------:R-:W-:Y:S01]  /*6ac0*/  LDSM.16.MT88.4 R72, [R224+0x14000] ;  /* 0x01400000e048783b */ /* 0x000fe20000004200 */
[----:B------:R-:W-:Y:S01]  /*6ad0*/  ISETP.GE.AND P5, PT, R18, R237, PT ;  /* 0x000000ed1200720c */ /* 0x000fe20003fa6270 */
[----:B------:R-:W4:Y:S01]  /*6ae0*/  I2F R31, R31 ;  /* 0x0000001f001f7306 */ /* 0x000f220000201400 */
[----:B------:R-:W-:Y:S01]  /*6af0*/  IMAD.IADD R56, R239, 0x1, -R11 ;  /* 0x00000001ef387824 */ /* 0x000fe200078e0a0b */
[C---:B--2---:R-:W-:Y:S01]  /*6b00*/  IADD3 R2, R59.reuse, 0x39, RZ ;  /* 0x000000393b027810 */ /* 0x044fe20007ffe0ff */
[----:B-1----:R-:W-:Y:S01]  /*6b10*/  FFMA.FTZ R53, R58, -UR16, R53 ;  /* 0x800000103a357c23 */ /* 0x002fe20008010035 */
[----:B------:R-:W-:Y:S01]  /*6b20*/  IADD3 R15, R59, 0x11, RZ ;  /* 0x000000113b0f7810 */ /* 0x000fe20007ffe0ff */
[----:B------:R-:W-:Y:S01]  /*6b30*/  LDSM.16.MT88.4 R132, [R220+0x10000] ;  /* 0x01000000dc84783b */ /* 0x000fe20000004200 */
[----:B------:R-:W-:Y:S01]  /*6b40*/  IABS R57, R57 ;  /* 0x0000003900397213 */ /* 0x000fe20000000000 */
[----:B------:R-:W-:Y:S01]  /*6b50*/  IMAD.IADD R19, R239, 0x1, -R2 ;  /* 0x00000001ef137824 */ /* 0x000fe200078e0a02 */
[----:B------:R-:W1:Y:S01]  /*6b60*/  I2F R29, R29 ;  /* 0x0000001d001d7306 */ /* 0x000e620000201400 */
[----:B------:R-:W-:Y:S01]  /*6b70*/  IADD3 R8, R59, 0x29, RZ ;  /* 0x000000293b087810 */ /* 0x000fe20007ffe0ff */
[----:B---3--:R-:W-:Y:S01]  /*6b80*/  FFMA.FTZ R28, R28, -UR16, R41 ;  /* 0x800000101c1c7c23 */ /* 0x008fe20008010029 */
[----:B------:R-:W-:Y:S01]  /*6b90*/  ISETP.LT.OR P5, PT, R18, R238, P5 ;  /* 0x000000ee1200720c */ /* 0x000fe20002fa1670 */
[C---:B------:R-:W-:Y:S01]  /*6ba0*/  IMAD.IADD R30, R239.reuse, 0x1, -R15 ;  /* 0x00000001ef1e7824 */ /* 0x040fe200078e0a0f */
[----:B------:R-:W-:Y:S01]  /*6bb0*/  IABS R56, R56 ;  /* 0x0000003800387213 */ /* 0x000fe20000000000 */
[----:B------:R-:W-:Y:S01]  /*6bc0*/  IMAD.IADD R24, R239, 0x1, -R8 ;  /* 0x00000001ef187824 */ /* 0x000fe200078e0a08 */
[-C--:B------:R-:W-:Y:S01]  /*6bd0*/  ISETP.GE.AND P3, PT, R17, R237.reuse, PT ;  /* 0x000000ed1100720c */ /* 0x080fe20003f66270 */
[----:B------:R-:W2:Y:S01]  /*6be0*/  I2F R27, R27 ;  /* 0x0000001b001b7306 */ /* 0x000ea20000201400 */
[----:B------:R-:W-:Y:S01]  /*6bf0*/  IADD3 R6, R59, 0x30, RZ ;  /* 0x000000303b067810 */ /* 0x000fe20007ffe0ff */
[----:B----4-:R-:W-:Y:S01]  /*6c00*/  FFMA.FTZ R31, R31, -UR16, R48 ;  /* 0x800000101f1f7c23 */ /* 0x010fe20008010030 */
[----:B------:R-:W-:Y:S01]  /*6c10*/  FSEL R41, R53, -INF , !P5 ;  /* 0xff80000035297808 */ /* 0x000fe20006800000 */
[----:B------:R-:W-:Y:S01]  /*6c20*/  LDSM.16.MT88.4 R140, [R221+0x10000] ;  /* 0x01000000dd8c783b */ /* 0x000fe20000004200 */
[-C--:B------:R-:W-:Y:S01]  /*6c30*/  ISETP.GE.AND P4, PT, R16, R237.reuse, PT ;  /* 0x000000ed1000720c */ /* 0x080fe20003f86270 */
[----:B------:R-:W-:Y:S01]  /*6c40*/  IMAD.IADD R21, R239, 0x1, -R6 ;  /* 0x00000001ef157824 */ /* 0x000fe200078e0a06 */
[----:B------:R-:W-:Y:S01]  /*6c50*/  ISETP.GE.AND P5, PT, R14, R237, PT ;  /* 0x000000ed0e00720c */ /* 0x000fe20003fa6270 */
[----:B------:R-:W3:Y:S01]  /*6c60*/  I2F R26, R26 ;  /* 0x0000001a001a7306 */ /* 0x000ee20000201400 */
[----:B------:R-:W-:Y:S01]  /*6c70*/  ISETP.LT.OR P3, PT, R17, R238, P3 ;  /* 0x000000ee1100720c */ /* 0x000fe20001f61670 */
[----:B-1----:R-:W-:Y:S01]  /*6c80*/  FFMA.FTZ R29, R29, -UR16, R44 ;  /* 0x800000101d1d7c23 */ /* 0x002fe2000801002c */
[----:B------:R-:W-:Y:S01]  /*6c90*/  IABS R19, R19 ;  /* 0x0000001300137213 */ /* 0x000fe20000000000 */
[----:B------:R-:W-:Y:S01]  /*6ca0*/  LDSM.16.MT88.4 R64, [R220+0x12000] ;  /* 0x01200000dc40783b */ /* 0x000fe20000004200 */
[----:B------:R-:W-:-:S02]  /*6cb0*/  IABS R30, R30 ;  /* 0x0000001e001e7213 */ /* 0x000fc40000000000 */
[----:B------:R-:W-:Y:S01]  /*6cc0*/  IADD3 R4, R59, 0x31, RZ ;  /* 0x000000313b047810 */ /* 0x000fe20007ffe0ff */
[----:B------:R-:W1:Y:S01]  /*6cd0*/  I2F R23, R23 ;  /* 0x0000001700177306 */ /* 0x000e620000201400 */
[----:B--2---:R-:W-:Y:S01]  /*6ce0*/  FFMA.FTZ R27, R27, -UR16, R40 ;  /* 0x800000101b1b7c23 */ /* 0x004fe20008010028 */
[-C--:B------:R-:W-:Y:S01]  /*6cf0*/  ISETP.LT.OR P4, PT, R16, R238.reuse, P4 ;  /* 0x000000ee1000720c */ /* 0x080fe20002781670 */
[----:B------:R-:W-:Y:S01]  /*6d00*/  LDSM.16.MT88.4 R88, [R221+0x14000] ;  /* 0x01400000dd58783b */ /* 0x000fe20000004200 */
[----:B------:R-:W-:Y:S01]  /*6d10*/  ISETP.LT.OR P5, PT, R14, R238, P5 ;  /* 0x000000ee0e00720c */ /* 0x000fe20002fa1670 */
[----:B------:R-:W-:Y:S01]  /*6d20*/  IMAD.IADD R22, R239, 0x1, -R4 ;  /* 0x00000001ef167824 */ /* 0x000fe200078e0a04 */
[----:B------:R-:W-:Y:S01]  /*6d30*/  IABS R24, R24 ;  /* 0x0000001800187213 */ /* 0x000fe20000000000 */
[----:B------:R-:W-:Y:S01]  /*6d40*/  LDSM.16.MT88.4 R96, [R220+0x14000] ;  /* 0x01400000dc60783b */ /* 0x000fe20000004200 */
[----:B------:R-:W2:Y:S01]  /*6d50*/  I2F R25, R25 ;  /* 0x0000001900197306 */ /* 0x000ea20000201400 */
[----:B---3--:R-:W-:Y:S01]  /*6d60*/  FFMA.FTZ R26, R26, -UR16, R37 ;  /* 0x800000101a1a7c23 */ /* 0x008fe20008010025 */
[----:B------:R-:W-:Y:S01]  /*6d70*/  FSEL R37, R31, -INF , !P3 ;  /* 0xff8000001f257808 */ /* 0x000fe20005800000 */
[----:B------:R-:W-:Y:S01]  /*6d80*/  LDSM.16.MT88.4 R104, [R224+0x16000] ;  /* 0x01600000e068783b */ /* 0x000fe20000004200 */
[----:B------:R-:W-:-:S02]  /*6d90*/  ISETP.GE.AND P3, PT, R9, R237, PT ;  /* 0x000000ed0900720c */ /* 0x000fc40003f66270 */
[----:B------:R-:W-:Y:S01]  /*6da0*/  IADD3 R3, R59, 0x38, RZ ;  /* 0x000000383b037810 */ /* 0x000fe20007ffe0ff */
[----:B------:R-:W-:Y:S01]  /*6db0*/  LDSM.16.MT88.4 R112, [R222+0x16000] ;  /* 0x01600000de70783b */ /* 0x000fe20000004200 */
[----:B------:R-:W3:Y:S01]  /*6dc0*/  I2F R57, R57 ;  /* 0x0000003900397306 */ /* 0x000ee20000201400 */
[----:B-1----:R-:W-:Y:S01]  /*6dd0*/  FFMA.FTZ R32, R23, -UR16, R32 ;  /* 0x8000001017207c23 */ /* 0x002fe20008010020 */
[----:B------:R-:W-:Y:S01]  /*6de0*/  IABS R21, R21 ;  /* 0x0000001500157213 */ /* 0x000fe20000000000 */
[----:B------:R-:W-:Y:S01]  /*6df0*/  IMAD.IADD R20, R239, 0x1, -R3 ;  /* 0x00000001ef147824 */ /* 0x000fe200078e0a03 */
[----:B------:R-:W-:Y:S01]  /*6e00*/  FSEL R23, R29, -INF , !P4 ;  /* 0xff8000001d177808 */ /* 0x000fe20006000000 */
[----:B------:R-:W-:Y:S01]  /*6e10*/  LDSM.16.MT88.4 R120, [R221+0x16000] ;  /* 0x01600000dd78783b */ /* 0x000fe20000004200 */
[-C--:B------:R-:W-:Y:S02]  /*6e20*/  ISETP.GE.AND P1, PT, R11, R237.reuse, PT ;  /* 0x000000ed0b00720c */ /* 0x080fe40003f26270 */
[----:B------:R-:W1:Y:S01]  /*6e30*/  I2F R56, R56 ;  /* 0x0000003800387306 */ /* 0x000e620000201400 */
[----:B------:R-:W-:Y:S01]  /*6e40*/  ISETP.GE.AND P4, PT, R13, R237, PT ;  /* 0x000000ed0d00720c */ /* 0x000fe20003f86270 */
[----:B--2---:R-:W-:Y:S01]  /*6e50*/  FFMA.FTZ R25, R25, -UR16, R36 ;  /* 0x8000001019197c23 */ /* 0x004fe20008010024 */
[----:B------:R-:W-:-:S02]  /*6e60*/  ISETP.LT.OR P3, PT, R9, R238, P3 ;  /* 0x000000ee0900720c */ /* 0x000fc40001f61670 */
[-C--:B------:R-:W-:Y:S02]  /*6e70*/  ISETP.LT.OR P1, PT, R11, R238.reuse, P1 ;  /* 0x000000ee0b00720c */ /* 0x080fe40000f21670 */
[----:B------:R-:W-:Y:S01]  /*6e80*/  ISETP.LT.OR P4, PT, R13, R238, P4 ;  /* 0x000000ee0d00720c */ /* 0x000fe20002781670 */
[----:B------:R2:W4:Y:S01]  /*6e90*/  I2F R58, R19 ;  /* 0x00000013003a7306 */ /* 0x0005220000201400 */
[----:B------:R-:W-:Y:S01]  /*6ea0*/  IABS R22, R22 ;  /* 0x0000001600167213 */ /* 0x000fe20000000000 */
[----:B---3--:R-:W-:Y:S01]  /*6eb0*/  FFMA.FTZ R52, R57, -UR16, R52 ;  /* 0x8000001039347c23 */ /* 0x008fe20008010034 */
[-C--:B------:R-:W-:Y:S02]  /*6ec0*/  ISETP.GE.AND P0, PT, R59, R237.reuse, PT ;  /* 0x000000ed3b00720c */ /* 0x080fe40003f06270 */
[----:B------:R-:W-:Y:S02]  /*6ed0*/  IABS R20, R20 ;  /* 0x0000001400147213 */ /* 0x000fe40000000000 */
[----:B------:R-:W-:Y:S01]  /*6ee0*/  FSEL R186, R25, -INF , !P4 ;  /* 0xff80000019ba7808 */ /* 0x000fe20006000000 */
[----:B------:R-:W3:Y:S01]  /*6ef0*/  I2F R30, R30 ;  /* 0x0000001e001e7306 */ /* 0x000ee20000201400 */
[C---:B------:R-:W-:Y:S01]  /*6f00*/  ISETP.LT.OR P0, PT, R59.reuse, R238, P0 ;  /* 0x000000ee3b00720c */ /* 0x040fe20000701670 */
[----:B-1----:R-:W-:Y:S01]  /*6f10*/  FFMA.FTZ R49, R56, -UR16, R49 ;  /* 0x8000001038317c23 */ /* 0x002fe20008010031 */
[----:B------:R-:W-:Y:S01]  /*6f20*/  ISETP.GE.AND P4, PT, R10, R237, PT ;  /* 0x000000ed0a00720c */ /* 0x000fe20003f86270 */
[----:B------:R-:W-:Y:S01]  /*6f30*/  IMAD.IADD R25, R236, 0x1, -R16 ;  /* 0x00000001ec197824 */ /* 0x000fe200078e0a10 */
[----:B------:R-:W-:-:S02]  /*6f40*/  ISETP.GE.AND P2, PT, R59, R234, PT ;  /* 0x000000ea3b00720c */ /* 0x000fc40003f46270 */
[----:B------:R-:W-:Y:S01]  /*6f50*/  ISETP.LT.OR P4, PT, R10, R238, P4 ;  /* 0x000000ee0a00720c */ /* 0x000fe20002781670 */
[----:B------:R-:W1:Y:S01]  /*6f60*/  I2F R24, R24 ;  /* 0x0000001800187306 */ /* 0x000e620000201400 */
[----:B--2---:R-:W-:Y:S01]  /*6f70*/  FSEL R19, R27, -INF , !P5 ;  /* 0xff8000001b137808 */ /* 0x004fe20006800000 */
[----:B------:R-:W-:Y:S01]  /*6f80*/  IMAD.IADD R27, R236, 0x1, -R11 ;  /* 0x00000001ec1b7824 */ /* 0x000fe200078e0a0b */
[----:B------:R-:W-:Y:S01]  /*6f90*/  ISETP.GE.AND P5, PT, R11, R234, PT ;  /* 0x000000ea0b00720c */ /* 0x000fe20003fa6270 */
[----:B----4-:R-:W-:Y:S01]  /*6fa0*/  FFMA.FTZ R58, R58, -UR16, R77 ;  /* 0x800000103a3a7c23 */ /* 0x010fe2000801004d */
[----:B------:R-:W-:Y:S02]  /*6fb0*/  FSEL R31, R49, -INF , !P1 ;  /* 0xff800000311f7808 */ /* 0x000fe40004800000 */
[----:B------:R-:W-:Y:S01]  /*6fc0*/  ISETP.LT.OR P5, PT, R11, R235, P5 ;  /* 0x000000eb0b00720c */ /* 0x000fe20002fa1670 */
[----:B------:R-:W2:Y:S01]  /*6fd0*/  I2F R21, R21 ;  /* 0x0000001500157306 */ /* 0x000ea20000201400 */
[----:B------:R-:W-:Y:S01]  /*6fe0*/  FSEL R11, R28, -INF , !P3 ;  /* 0xff8000001c0b7808 */ /* 0x000fe20005800000 */
[----:B---3--:R-:W-:Y:S01]  /*6ff0*/  FFMA.FTZ R30, R30, -UR16, R45 ;  /* 0x800000101e1e7c23 */ /* 0x008fe2000801002d */
[----:B------:R-:W-:-:S02]  /*7000*/  ISETP.GE.AND P3, PT, R12, R237, PT ;  /* 0x000000ed0c00720c */ /* 0x000fc40003f66270 */
[----:B------:R-:W-:Y:S02]  /*7010*/  ISETP.GE.AND P1, PT, R18, R234, PT ;  /* 0x000000ea1200720c */ /* 0x000fe40003f26270 */
[-C--:B------:R-:W-:Y:S01]  /*7020*/  ISETP.LT.OR P3, PT, R12, R238.reuse, P3 ;  /* 0x000000ee0c00720c */ /* 0x080fe20001f61670 */
[----:B------:R-:W3:Y:S01]  /*7030*/  I2F R22, R22 ;  /* 0x0000001600167306 */ /* 0x000ee20000201400 */
[----:B------:R-:W-:Y:S01]  /*7040*/  FSEL R251, R32, -INF , !P4 ;  /* 0xff80000020fb7808 */ /* 0x000fe20006000000 */
[----:B-1----:R-:W-:Y:S01]  /*7050*/  FFMA.FTZ R24, R24, -UR16, R33 ;  /* 0x8000001018187c23 */ /* 0x002fe20008010021 */
[----:B------:R-:W-:Y:S01]  /*7060*/  FSEL R189, R26, -INF , !P3 ;  /* 0xff8000001abd7808 */ /* 0x000fe20005800000 */
[----:B------:R-:W-:Y:S01]  /*7070*/  IMAD.IADD R26, R236, 0x1, -R14 ;  /* 0x00000001ec1a7824 */ /* 0x000fe200078e0a0e */
[-C--:B------:R-:W-:Y:S02]  /*7080*/  ISETP.GE.AND P3, PT, R8, R237.reuse, PT ;  /* 0x000000ed0800720c */ /* 0x080fe40003f66270 */
[----:B------:R-:W-:Y:S01]  /*7090*/  ISETP.GE.AND P4, PT, R6, R237, PT ;  /* 0x000000ed0600720c */ /* 0x000fe20003f86270 */
[----:B------:R-:W1:Y:S01]  /*70a0*/  I2F R61, R20 ;  /* 0x00000014003d7306 */ /* 0x000e620000201400 */
[-C--:B------:R-:W-:Y:S01]  /*70b0*/  ISETP.LT.OR P2, PT, R59, R235.reuse, P2 ;  /* 0x000000eb3b00720c */ /* 0x080fe20001741670 */
[----:B------:R-:W-:Y:S01]  /*70c0*/  IMAD.IADD R59, R236, 0x1, -R59 ;  /* 0x00000001ec3b7824 */ /* 0x000fe200078e0a3b */
[-C--:B------:R-:W-:Y:S01]  /*70d0*/  ISETP.LT.OR P3, PT, R8, R238.reuse, P3 ;  /* 0x000000ee0800720c */ /* 0x080fe20001f61670 */
[----:B--2---:R-:W-:Y:S01]  /*70e0*/  FFMA.FTZ R80, R21, -UR16, R80 ;  /* 0x8000001015507c23 */ /* 0x004fe20008010050 */
[----:B------:R-:W-:Y:S01]  /*70f0*/  ISETP.LT.OR P1, PT, R18, R235, P1 ;  /* 0x000000eb1200720c */ /* 0x000fe20000f21670 */
[----:B------:R-:W-:Y:S01]  /*7100*/  IMAD.IADD R18, R236, 0x1, -R18 ;  /* 0x00000001ec127824 */ /* 0x000fe200078e0a12 */
[----:B------:R-:W-:Y:S01]  /*7110*/  ISETP.LT.OR P4, PT, R6, R238, P4 ;  /* 0x000000ee0600720c */ /* 0x000fe20002781670 */
[----:B---3--:R-:W-:Y:S01]  /*7120*/  FFMA.FTZ R22, R22, -UR16, R81 ;  /* 0x8000001016167c23 */ /* 0x008fe20008010051 */
[----:B------:R-:W-:-:S02]  /*7130*/  FSEL R191, R24, -INF , !P3 ;  /* 0xff80000018bf7808 */ /* 0x000fc40005800000 */
[----:B------:R-:W-:Y:S02]  /*7140*/  ISETP.GE.AND P3, PT, R4, R237, PT ;  /* 0x000000ed0400720c */ /* 0x000fe40003f66270 */
[----:B------:R-:W-:Y:S02]  /*7150*/  IABS R29, R59 ;  /* 0x0000003b001d7213 */ /* 0x000fe40000000000 */
[----:B------:R-:W-:Y:S01]  /*7160*/  IABS R18, R18 ;  /* 0x0000001200127213 */ /* 0x000fe20000000000 */
[----:B-1----:R-:W-:Y:S01]  /*7170*/  FFMA.FTZ R61, R61, -UR16, R76 ;  /* 0x800000103d3d7c23 */ /* 0x002fe2000801004c */
[----:B------:R-:W-:Y:S02]  /*7180*/  FSEL R20, R52, -INF , !P0 ;  /* 0xff80000034147808 */ /* 0x000fe40004000000 */
[----:B------:R-:W-:Y:S01]  /*7190*/  ISETP.GE.AND P0, PT, R15, R237, PT ;  /* 0x000000ed0f00720c */ /* 0x000fe20003f06270 */
[----:B------:R-:W1:Y:S01]  /*71a0*/  I2F R29, R29 ;  /* 0x0000001d001d7306 */ /* 0x000e620000201400 */
[----:B------:R-:W-:-:S02]  /*71b0*/  FSEL R243, R80, -INF , !P4 ;  /* 0xff80000050f37808 */ /* 0x000fc40006000000 */
[----:B------:R-:W-:Y:S02]  /*71c0*/  ISETP.LT.OR P0, PT, R15, R238, P0 ;  /* 0x000000ee0f00720c */ /* 0x000fe40000701670 */
[----:B------:R-:W-:Y:S02]  /*71d0*/  ISETP.GE.AND P4, PT, R3, R237, PT ;  /* 0x000000ed0300720c */ /* 0x000fe40003f86270 */
[----:B------:R-:W-:Y:S01]  /*71e0*/  FSEL R21, R30, -INF , !P0 ;  /* 0xff8000001e157808 */ /* 0x000fe20004000000 */
[----:B------:R-:W2:Y:S01]  /*71f0*/  I2F R18, R18 ;  /* 0x0000001200127306 */ /* 0x000ea20000201400 */
[C---:B------:R-:W-:Y:S01]  /*7200*/  ISETP.GE.AND P0, PT, R17.reuse, R234, PT ;  /* 0x000000ea1100720c */ /* 0x040fe20003f06270 */
[----:B------:R-:W-:Y:S01]  /*7210*/  IMAD.IADD R30, R236, 0x1, -R15 ;  /* 0x00000001ec1e7824 */ /* 0x000fe200078e0a0f */
[-C--:B------:R-:W-:Y:S02]  /*7220*/  ISETP.LT.OR P3, PT, R4, R238.reuse, P3 ;  /* 0x000000ee0400720c */ /* 0x080fe40001f61670 */
[----:B------:R-:W-:Y:S01]  /*7230*/  ISETP.LT.OR P0, PT, R17, R235, P0 ;  /* 0x000000eb1100720c */ /* 0x000fe20000701670 */
[----:B------:R-:W-:Y:S01]  /*7240*/  IMAD.IADD R17, R236, 0x1, -R17 ;  /* 0x00000001ec117824 */ /* 0x000fe200078e0a11 */
[----:B------:R-:W-:Y:S01]  /*7250*/  ISETP.LT.OR P4, PT, R3, R238, P4 ;  /* 0x000000ee0300720c */ /* 0x000fe20002781670 */
[----:B-1----:R-:W-:Y:S01]  /*7260*/  FFMA.FTZ R29, R29, -UR16, R54 ;  /* 0x800000101d1d7c23 */ /* 0x002fe20008010036 */
[----:B------:R-:W-:-:S02]  /*7270*/  FSEL R241, R22, -INF , !P3 ;  /* 0xff80000016f17808 */ /* 0x000fc40005800000 */
[----:B------:R-:W-:Y:S02]  /*7280*/  IABS R17, R17 ;  /* 0x0000001100117213 */ /* 0x000fe40000000000 */
[----:B------:R-:W-:Y:S02]  /*7290*/  ISETP.GE.AND P3, PT, R2, R237, PT ;  /* 0x000000ed0200720c */ /* 0x000fe40003f66270 */
[----:B------:R-:W-:Y:S01]  /*72a0*/  IABS R27, R27 ;  /* 0x0000001b001b7213 */ /* 0x000fe20000000000 */
[----:B--2---:R-:W-:Y:S01]  /*72b0*/  FFMA.FTZ R55, R18, -UR16, R55 ;  /* 0x8000001012377c23 */ /* 0x004fe20008010037 */
[----:B------:R-:W-:Y:S01]  /*72c0*/  FSEL R203, R61, -INF , !P4 ;  /* 0xff8000003dcb7808 */ /* 0x000fe20006000000 */
[----:B------:R-:W1:Y:S01]  /*72d0*/  I2F R17, R17 ;  /* 0x0000001100117306 */ /* 0x000e620000201400 */
[----:B------:R-:W-:Y:S02]  /*72e0*/  ISETP.GE.AND P4, PT, R16, R234, PT ;  /* 0x000000ea1000720c */ /* 0x000fe40003f86270 */
[----:B------:R-:W-:-:S02]  /*72f0*/  IABS R25, R25 ;  /* 0x0000001900197213 */ /* 0x000fc40000000000 */
[----:B------:R-:W-:Y:S02]  /*7300*/  ISETP.LT.OR P3, PT, R2, R238, P3 ;  /* 0x000000ee0200720c */ /* 0x000fe40001f61670 */
[-C--:B------:R-:W-:Y:S01]  /*7310*/  ISETP.LT.OR P4, PT, R16, R235.reuse, P4 ;  /* 0x000000eb1000720c */ /* 0x080fe20002781670 */
[----:B------:R2:W3:Y:S01]  /*7320*/  I2F R28, R27 ;  /* 0x0000001b001c7306 */ /* 0x0004e20000201400 */
[----:B------:R-:W-:Y:S01]  /*7330*/  IABS R30, R30 ;  /* 0x0000001e001e7213 */ /* 0x000fe20000000000 */
[----:B------:R-:W-:Y:S01]  /*7340*/  IMAD.IADD R16, R236, 0x1, -R12 ;  /* 0x00000001ec107824 */ /* 0x000fe200078e0a0c */
[----:B------:R-:W-:Y:S02]  /*7350*/  FSEL R201, R58, -INF , !P3 ;  /* 0xff8000003ac97808 */ /* 0x000fe40005800000 */
[----:B------:R-:W-:Y:S01]  /*7360*/  ISETP.GE.AND P3, PT, R15, R234, PT ;  /* 0x000000ea0f00720c */ /* 0x000fe20003f66270 */
[----:B------:R-:W-:Y:S01]  /*7370*/  LDSM.16.MT88.4 R56, [R221+0x12000] ;  /* 0x01200000dd38783b */ /* 0x000fe20000004200 */
[----:B------:R-:W-:Y:S01]  /*7380*/  IABS R26, R26 ;  /* 0x0000001a001a7213 */ /* 0x000fe20000000000 */
[----:B------:R-:W4:Y:S01]  /*7390*/  I2F R25, R25 ;  /* 0x0000001900197306 */ /* 0x000f220000201400 */
[----:B------:R-:W-:Y:S01]  /*73a0*/  IABS R16, R16 ;  /* 0x0000001000107213 */ /* 0x000fe20000000000 */
[----:B-1----:R-:W-:Y:S01]  /*73b0*/  FFMA.FTZ R17, R17, -UR16, R50 ;  /* 0x8000001011117c23 */ /* 0x002fe20008010032 */
[----:B------:R-:W-:Y:S01]  /*73c0*/  ISETP.LT.OR P3, PT, R15, R235, P3 ;  /* 0x000000eb0f00720c */ /* 0x000fe20001f61670 */
[----:B------:R-:W-:-:S02]  /*73d0*/  IMAD.IADD R15, R236, 0x1, -R10 ;  /* 0x00000001ec0f7824 */ /* 0x000fc400078e0a0a */
[----:B------:R-:W-:Y:S02]  /*73e0*/  IMAD.MOV.U32 R33, RZ, RZ, R26 ;  /* 0x000000ffff217224 */ /* 0x000fe400078e001a */
[C---:B--2---:R-:W-:Y:S01]  /*73f0*/  IMAD.IADD R27, R236.reuse, 0x1, -R9 ;  /* 0x00000001ec1b7824 */ /* 0x044fe200078e0a09 */
[----:B------:R-:W1:Y:S01]  /*7400*/  I2F R24, R30 ;  /* 0x0000001e00187306 */ /* 0x000e620000201400 */
[----:B------:R-:W-:Y:S01]  /*7410*/  IMAD.MOV.U32 R18, RZ, RZ, R16 ;  /* 0x000000ffff127224 */ /* 0x000fe200078e0010 */
[----:B------:R-:W-:Y:S01]  /*7420*/  FSEL R16, R29, -INF , !P2 ;  /* 0xff8000001d107808 */ /* 0x000fe20005000000 */
[----:B------:R-:W-:Y:S01]  /*7430*/  IMAD.IADD R26, R236, 0x1, -R13 ;  /* 0x00000001ec1a7824 */ /* 0x000fe200078e0a0d */
[----:B------:R-:W-:Y:S01]  /*7440*/  IABS R27, R27 ;  /* 0x0000001b001b7213 */ /* 0x000fe20000000000 */
[----:B---3--:R-:W-:Y:S01]  /*7450*/  FFMA.FTZ R28, R28, -UR16, R51 ;  /* 0x800000101c1c7c23 */ /* 0x008fe20008010033 */
[----:B------:R-:W-:Y:S01]  /*7460*/  IABS R15, R15 ;  /* 0x0000000f000f7213 */ /* 0x000fe20000000000 */
[----:B------:R-:W-:Y:S01]  /*7470*/  LDSM.16.MT88.4 R48, [R222+0x12000] ;  /* 0x01200000de30783b */ /* 0x000fe20000004200 */
[----:B------:R-:W-:Y:S01]  /*7480*/  FSEL R29, R55, -INF , !P1 ;  /* 0xff800000371d7808 */ /* 0x000fe20004800000 */
[----:B------:R-:W-:Y:S01]  /*7490*/  IMAD.MOV.U32 R22, RZ, RZ, R27 ;  /* 0x000000ffff167224 */ /* 0x000fe200078e001b */
[----:B------:R-:W2:Y:S01]  /*74a0*/  I2F R33, R33 ;  /* 0x0000002100217306 */ /* 0x000ea20000201400 */
[----:B------:R-:W-:-:S02]  /*74b0*/  ISETP.GE.AND P1, PT, R9, R234, PT ;  /* 0x000000ea0900720c */ /* 0x000fc40003f26270 */
[----:B------:R-:W-:Y:S02]  /*74c0*/  FSEL R27, R17, -INF , !P0 ;  /* 0xff800000111b7808 */ /* 0x000fe40004000000 */
[----:B------:R-:W-:Y:S01]  /*74d0*/  ISETP.LT.OR P1, PT, R9, R235, P1 ;  /* 0x000000eb0900720c */ /* 0x000fe20000f21670 */
[----:B----4-:R-:W-:Y:S01]  /*74e0*/  FFMA.FTZ R9, R25, -UR16, R46 ;  /* 0x8000001019097c23 */ /* 0x010fe2000801002e */
[-C--:B------:R-:W-:Y:S01]  /*74f0*/  ISETP.GE.AND P0, PT, R13, R234.reuse, PT ;  /* 0x000000ea0d00720c */ /* 0x080fe20003f06270 */
[----:B------:R-:W3:Y:S01]  /*7500*/  I2F R22, R22 ;  /* 0x0000001600167306 */ /* 0x000ee20000201400 */
[----:B-1----:R-:W-:Y:S01]  /*7510*/  FFMA.FTZ R17, R24, -UR16, R47 ;  /* 0x8000001018117c23 */ /* 0x002fe2000801002f */
[-C--:B------:R-:W-:Y:S02]  /*7520*/  ISETP.GE.AND P2, PT, R14, R234.reuse, PT ;  /* 0x000000ea0e00720c */ /* 0x080fe40003f46270 */
[----:B------:R-:W-:Y:S02]  /*7530*/  FSEL R9, R9, -INF , !P4 ;  /* 0xff80000009097808 */ /* 0x000fe40006000000 */
[----:B------:R-:W-:-:S02]  /*7540*/  ISETP.GE.AND P4, PT, R10, R234, PT ;  /* 0x000000ea0a00720c */ /* 0x000fc40003f86270 */
[----:B------:R-:W1:Y:S01]  /*7550*/  I2F R15, R15 ;  /* 0x0000000f000f7306 */ /* 0x000e620000201400 */
[----:B------:R-:W-:Y:S01]  /*7560*/  FSEL R17, R17, -INF , !P3 ;  /* 0xff80000011117808 */ /* 0x000fe20005800000 */
[----:B--2---:R-:W-:Y:S01]  /*7570*/  FFMA.FTZ R33, R33, -UR16, R42 ;  /* 0x8000001021217c23 */ /* 0x004fe2000801002a */
[----:B------:R-:W-:Y:S02]  /*7580*/  ISETP.GE.AND P3, PT, R8, R234, PT ;  /* 0x000000ea0800720c */ /* 0x000fe40003f66270 */
[----:B------:R-:W-:Y:S02]  /*7590*/  IABS R26, R26 ;  /* 0x0000001a001a7213 */ /* 0x000fe40000000000 */
[-C--:B------:R-:W-:Y:S01]  /*75a0*/  ISETP.LT.OR P4, PT, R10, R235.reuse, P4 ;  /* 0x000000eb0a00720c */ /* 0x080fe20002781670 */
[----:B------:R-:W2:Y:S01]  /*75b0*/  I2F R18, R18 ;  /* 0x0000001200127306 */ /* 0x000ea20000201400 */
[----:B------:R-:W-:Y:S01]  /*75c0*/  ISETP.LT.OR P0, PT, R13, R235, P0 ;  /* 0x000000eb0d00720c */ /* 0x000fe20000701670 */
[----:B---3--:R-:W-:Y:S01]  /*75d0*/  FFMA.FTZ R13, R22, -UR16, R43 ;  /* 0x80000010160d7c23 */ /* 0x008fe2000801002b */
[----:B------:R-:W-:-:S02]  /*75e0*/  FMNMX.FTZ R10, R20, R41, !PT ;  /* 0x00000029140a7209 */ /* 0x000fc40007810000 */
[-C--:B------:R-:W-:Y:S02]  /*75f0*/  ISETP.LT.OR P2, PT, R14, R235.reuse, P2 ;  /* 0x000000eb0e00720c */ /* 0x080fe40001741670 */
[----:B------:R-:W-:Y:S01]  /*7600*/  FSEL R25, R28, -INF , !P5 ;  /* 0xff8000001c197808 */ /* 0x000fe20006800000 */
[----:B------:R-:W3:Y:S01]  /*7610*/  I2F R45, R26 ;  /* 0x0000001a002d7306 */ /* 0x000ee20000201400 */
[-C--:B------:R-:W-:Y:S01]  /*7620*/  ISETP.LT.OR P3, PT, R8, R235.reuse, P3 ;  /* 0x000000eb0800720c */ /* 0x080fe20001f61670 */
[----:B------:R-:W-:Y:S01]  /*7630*/  IMAD.IADD R8, R236, 0x1, -R8 ;  /* 0x00000001ec087824 */ /* 0x000fe200078e0a08 */
[----:B------:R-:W-:Y:S01]  /*7640*/  ISETP.GE.AND P5, PT, R12, R234, PT ;  /* 0x000000ea0c00720c */ /* 0x000fe20003fa6270 */
[----:B-1----:R-:W-:Y:S01]  /*7650*/  FFMA.FTZ R34, R15, -UR16, R34 ;  /* 0x800000100f227c23 */ /* 0x002fe20008010022 */
[----:B------:R-:W-:Y:S02]  /*7660*/  FMNMX.FTZ R10, R37, R10, !PT ;  /* 0x0000000a250a7209 */ /* 0x000fe40007810000 */
[----:B------:R-:W-:Y:S01]  /*7670*/  FSEL R15, R33, -INF , !P2 ;  /* 0xff800000210f7808 */ /* 0x000fe20005000000 */
[----:B------:R-:W-:Y:S01]  /*7680*/  IMAD.IADD R33, R236, 0x1, -R6 ;  /* 0x00000001ec217824 */ /* 0x000fe200078e0a06 */
[----:B------:R-:W-:Y:S01]  /*7690*/  ISETP.LT.OR P5, PT, R12, R235, P5 ;  /* 0x000000eb0c00720c */ /* 0x000fe20002fa1670 */
[----:B--2---:R-:W-:Y:S01]  /*76a0*/  FFMA.FTZ R18, R18, -UR16, R39 ;  /* 0x8000001012127c23 */ /* 0x004fe20008010027 */
[----:B------:R-:W-:-:S02]  /*76b0*/  ISETP.GE.AND P2, PT, R6, R234, PT ;  /* 0x000000ea0600720c */ /* 0x000fc40003f46270 */
[----:B------:R-:W-:Y:S02]  /*76c0*/  FSEL R13, R13, -INF , !P1 ;  /* 0xff8000000d0d7808 */ /* 0x000fe40004800000 */
[----:B------:R-:W-:Y:S01]  /*76d0*/  ISETP.GE.AND P1, PT, R4, R234, PT ;  /* 0x000000ea0400720c */ /* 0x000fe20003f26270 */
[----:B---3--:R-:W-:Y:S01]  /*76e0*/  FFMA.FTZ R38, R45, -UR16, R38 ;  /* 0x800000102d267c23 */ /* 0x008fe20008010026 */
[----:B------:R-:W-:Y:S02]  /*76f0*/  IABS R12, R8 ;  /* 0x00000008000c7213 */ /* 0x000fe40000000000 */
[----:B------:R-:W-:Y:S02]  /*7700*/  FMNMX.FTZ R8, R31, R10, !PT ;  /* 0x0000000a1f087209 */ /* 0x000fe40007810000 */
[-C--:B------:R-:W-:Y:S01]  /*7710*/  ISETP.LT.OR P2, PT, R6, R235.reuse, P2 ;  /* 0x000000eb0600720c */ /* 0x080fe20001741670 */
[----:B------:R-:W-:Y:S01]  /*7720*/  IMAD.IADD R6, R236, 0x1, -R4 ;  /* 0x00000001ec067824 */ /* 0x000fe200078e0a04 */
[----:B------:R-:W-:Y:S01]  /*7730*/  ISETP.LT.OR P1, PT, R4, R235, P1 ;  /* 0x000000eb0400720c */ /* 0x000fe20000f21670 */
[----:B------:R-:W1:Y:S01]  /*7740*/  I2F R12, R12 ;  /* 0x0000000c000c7306 */ /* 0x000e620000201400 */
[----:B------:R-:W-:-:S02]  /*7750*/  FMNMX.FTZ R4, R23, R8, !PT ;  /* 0x0000000817047209 */ /* 0x000fc40007810000 */
[----:B------:R-:W-:Y:S02]  /*7760*/  FMNMX.FTZ R8, R16, R29, !PT ;  /* 0x0000001d10087209 */ /* 0x000fe40007810000 */
[----:B------:R-:W-:Y:S02]  /*7770*/  FSEL R247, R38, -INF , !P0 ;  /* 0xff80000026f77808 */ /* 0x000fe40004000000 */
[----:B------:R-:W-:Y:S02]  /*7780*/  FMNMX.FTZ R8, R27, R8, !PT ;  /* 0x000000081b087209 */ /* 0x000fe40007810000 */
[----:B------:R-:W-:Y:S02]  /*7790*/  ISETP.GE.AND P0, PT, R3, R234, PT ;  /* 0x000000ea0300720c */ /* 0x000fe40003f06270 */
[----:B------:R-:W-:Y:S02]  /*77a0*/  FMNMX.FTZ R8, R25, R8, !PT ;  /* 0x0000000819087209 */ /* 0x000fe40007810000 */
[----:B------:R-:W-:-:S02]  /*77b0*/  FMNMX.FTZ R4, R21, R4, !PT ;  /* 0x0000000415047209 */ /* 0x000fc40007810000 */
[----:B------:R-:W-:Y:S01]  /*77c0*/  FMNMX.FTZ R8, R9, R8, !PT ;  /* 0x0000000809087209 */ /* 0x000fe20007810000 */
[----:B-1----:R-:W-:Y:S01]  /*77d0*/  FFMA.FTZ R35, R12, -UR16, R35 ;  /* 0x800000100c237c23 */ /* 0x002fe20008010023 */
[----:B------:R-:W-:Y:S02]  /*77e0*/  IABS R33, R33 ;  /* 0x0000002100217213 */ /* 0x000fe40000000000 */
[----:B------:R-:W-:Y:S02]  /*77f0*/  FMNMX.FTZ R4, R19, R4, !PT ;  /* 0x0000000413047209 */ /* 0x000fe40007810000 */
[----:B------:R-:W-:Y:S01]  /*7800*/  ISETP.LT.OR P0, PT, R3, R235, P0 ;  /* 0x000000eb0300720c */ /* 0x000fe20000701670 */
[----:B------:R-:W-:Y:S01]  /*7810*/  IMAD.IADD R3, R236, 0x1, -R3 ;  /* 0x00000001ec037824 */ /* 0x000fe200078e0a03 */
[----:B------:R-:W-:Y:S01]  /*7820*/  FMNMX.FTZ R8, R17, R8, !PT ;  /* 0x0000000811087209 */ /* 0x000fe20007810000 */
[----:B------:R-:W1:Y:S01]  /*7830*/  I2F R33, R33 ;  /* 0x0000002100217306 */ /* 0x000e620000201400 */
[----:B------:R-:W-:-:S02]  /*7840*/  IABS R6, R6 ;  /* 0x0000000600067213 */ /* 0x000fc40000000000 */
[----:B------:R-:W-:Y:S01]  /*7850*/  FMNMX.FTZ R39, R11, R4, !PT ;  /* 0x000000040b277209 */ /* 0x000fe20007810000 */
[----:B------:R-:W-:Y:S01]  /*7860*/  IMAD.IADD R4, R236, 0x1, -R2 ;  /* 0x00000001ec047824 */ /* 0x000fe200078e0a02 */
[----:B------:R-:W-:Y:S02]  /*7870*/  FMNMX.FTZ R8, R15, R8, !PT ;  /* 0x000000080f087209 */ /* 0x000fe40007810000 */
[----:B------:R-:W-:Y:S01]  /*7880*/  IABS R3, R3 ;  /* 0x0000000300037213 */ /* 0x000fe20000000000 */
[----:B------:R-:W2:Y:S01]  /*7890*/  I2F R6, R6 ;  /* 0x0000000600067306 */ /* 0x000ea20000201400 */
[----:B------:R-:W-:Y:S02]  /*78a0*/  FMNMX.FTZ R10, R186, R39, !PT ;  /* 0x00000027ba0a7209 */ /* 0x000fe40007810000 */
[----:B------:R-:W-:Y:S02]  /*78b0*/  FMNMX.FTZ R8, R13, R8, !PT ;  /* 0x000000080d087209 */ /* 0x000fe40007810000 */
[----:B------:R-:W-:-:S02]  /*78c0*/  IABS R4, R4 ;  /* 0x0000000400047213 */ /* 0x000fc40000000000 */
[----:B------:R-:W-:Y:S01]  /*78d0*/  FMNMX.FTZ R10, R189, R10, !PT ;  /* 0x0000000abd0a7209 */ /* 0x000fe20007810000 */
[----:B------:R-:W3:Y:S01]  /*78e0*/  I2F R3, R3 ;  /* 0x0000000300037306 */ /* 0x000ee20000201400 */
[----:B------:R-:W-:Y:S01]  /*78f0*/  FSEL R193, R18, -INF , !P5 ;  /* 0xff80000012c17808 */ /* 0x000fe20006800000 */
[----:B-1----:R-:W-:Y:S01]  /*7900*/  FFMA.FTZ R33, R33, -UR16, R82 ;  /* 0x8000001021217c23 */ /* 0x002fe20008010052 */
[----:B------:R-:W-:Y:S02]  /*7910*/  FMNMX.FTZ R8, R247, R8, !PT ;  /* 0x00000008f7087209 */ /* 0x000fe40007810000 */
[----:B------:R-:W-:Y:S02]  /*7920*/  FMNMX.FTZ R10, R251, R10, !PT ;  /* 0x0000000afb0a7209 */ /* 0x000fe40007810000 */
[----:B------:R-:W-:Y:S01]  /*7930*/  FSEL R245, R34, -INF , !P4 ;  /* 0xff80000022f57808 */ /* 0x000fe20006000000 */
[----:B------:R-:W1:Y:S01]  /*7940*/  I2F R4, R4 ;  /* 0x0000000400047306 */ /* 0x000e620000201400 */
[----:B------:R-:W-:Y:S01]  /*7950*/  FMNMX.FTZ R8, R193, R8, !PT ;  /* 0x00000008c1087209 */ /* 0x000fe20007810000 */
[----:B--2---:R-:W-:Y:S01]  /*7960*/  FFMA.FTZ R6, R6, -UR16, R83 ;  /* 0x8000001006067c23 */ /* 0x004fe20008010053 */
[----:B------:R-:W-:Y:S01]  /*7970*/  FMNMX.FTZ R10, R191, R10, !PT ;  /* 0x0000000abf0a7209 */ /* 0x000fe20007810000 */
[----:B------:R-:W-:Y:S01]  /*7980*/  LDSM.16.MT88.4 R80, [R222+0x14000] ;  /* 0x01400000de50783b */ /* 0x000fe20000004200 */
[----:B------:R-:W-:-:S02]  /*7990*/  FSEL R197, R35, -INF , !P3 ;  /* 0xff80000023c57808 */ /* 0x000fc40005800000 */
[----:B------:R-:W-:Y:S01]  /*79a0*/  FMNMX.FTZ R12, R245, R8, !PT ;  /* 0x00000008f50c7209 */ /* 0x000fe20007810000 */
[----:B---3--:R-:W-:Y:S01]  /*79b0*/  FFMA.FTZ R3, R3, -UR16, R78 ;  /* 0x8000001003037c23 */ /* 0x008fe2000801004e */
[----:B------:R-:W-:Y:S02]  /*79c0*/  FMNMX.FTZ R10, R243, R10, !PT ;  /* 0x0000000af30a7209 */ /* 0x000fe40007810000 */
[----:B------:R-:W-:Y:S02]  /*79d0*/  FSEL R199, R33, -INF , !P2 ;  /* 0xff80000021c77808 */ /* 0x000fe40005000000 */
[----:B------:R-:W-:Y:S02]  /*79e0*/  FMNMX.FTZ R12, R197, R12, !PT ;  /* 0x0000000cc50c7209 */ /* 0x000fe40007810000 */
[----:B------:R-:W-:Y:S01]  /*79f0*/  FMNMX.FTZ R10, R241, R10, !PT ;  /* 0x0000000af10a7209 */ /* 0x000fe20007810000 */
[----:B-1----:R-:W-:Y:S01]  /*7a00*/  FFMA.FTZ R4, R4, -UR16, R79 ;  /* 0x8000001004047c23 */ /* 0x002fe2000801004f */
        /* <DEDUP_REMOVED lines=29> */
[----:B------:R-:W1:Y:S01]  /*7be0*/  LDSM.16.MT88.4 R40, [R224+0x12000] ;  /* 0x01200000e028783b */ /* 0x000e620000004200 */
[----:B------:R-:W-:Y:S01]  /*7bf0*/  FFMA.FTZ R180, R31, c[0x0][0x23c], -R34 ;  /* 0x00008f001fb47a23 */ /* 0x000fe20000010822 */
[----:B------:R-:W-:Y:S01]  /*7c00*/  MUFU.EX2 R187, R187 ;  /* 0x000000bb00bb7308 */ /* 0x000fe20000000800 */
[--C-:B------:R-:W-:Y:S01]  /*7c10*/  FFMA.FTZ R182, R16, c[0x0][0x23c], -R32.reuse ;  /* 0x00008f0010b67a23 */ /* 0x100fe20000010820 */
[----:B------:R-:W-:Y:S01]  /*7c20*/  LEA R242, P0, R166, c[0x0][0x168], 0x1 ;  /* 0x00005a00a6f27a11 */ /* 0x000fe200078008ff */
[----:B------:R-:W-:-:S02]  /*7c30*/  FFMA.FTZ R185, R29, c[0x0][0x23c], -R32 ;  /* 0x00008f001db97a23 */ /* 0x000fc40000010820 */
[--C-:B------:R-:W-:Y:S01]  /*7c40*/  FFMA.FTZ R183, R27, c[0x0][0x23c], -R32.reuse ;  /* 0x00008f001bb77a23 */ /* 0x100fe20000010820 */
[----:B------:R-:W-:Y:S01]  /*7c50*/  LDSM.16.MT88.4 R28, [R221+0x10800] ;  /* 0x01080000dd1c783b */ /* 0x000fe20000004200 */
[----:B------:R-:W-:Y:S01]  /*7c60*/  FFMA.FTZ R176, R25, c[0x0][0x23c], -R32 ;  /* 0x00008f0019b07a23 */ /* 0x000fe20000010820 */
[----:B------:R-:W2:Y:S01]  /*7c70*/  MUFU.EX2 R184, R184 ;  /* 0x000000b800b87308 */ /* 0x000ea20000000800 */
[--C-:B------:R-:W-:Y:S01]  /*7c80*/  FFMA.FTZ R175, R19, c[0x0][0x23c], -R34.reuse ;  /* 0x00008f0013af7a23 */ /* 0x100fe20000010822 */
[----:B------:R-:W-:Y:S01]  /*7c90*/  LDSM.16.MT88.4 R24, [R224+0x12800] ;  /* 0x01280000e018783b */ /* 0x000fe20000004200 */
[----:B------:R-:W-:Y:S02]  /*7ca0*/  FFMA.FTZ R174, R11, c[0x0][0x23c], -R34 ;  /* 0x00008f000bae7a23 */ /* 0x000fe40000010822 */
[--C-:B------:R-:W-:Y:S02]  /*7cb0*/  FFMA.FTZ R177, R9, c[0x0][0x23c], -R32.reuse ;  /* 0x00008f0009b17a23 */ /* 0x100fe40000010820 */
[--C-:B------:R-:W-:Y:S01]  /*7cc0*/  FFMA.FTZ R2, R17, c[0x0][0x23c], -R32.reuse ;  /* 0x00008f0011027a23 */ /* 0x100fe20000010820 */
[----:B------:R-:W-:Y:S01]  /*7cd0*/  MUFU.EX2 R181, R181 ;  /* 0x000000b500b57308 */ /* 0x000fe20000000800 */
[----:B------:R-:W3:Y:S01]  /*7ce0*/  LDSM.16.MT88.4 R8, [R224+0x10800] ;  /* 0x01080000e008783b */ /* 0x000ee20000004200 */
[----:B------:R-:W-:-:S02]  /*7cf0*/  FFMA.FTZ R173, R15, c[0x0][0x23c], -R32 ;  /* 0x00008f000fad7a23 */ /* 0x000fc40000010820 */
[----:B------:R-:W-:Y:S01]  /*7d00*/  FFMA.FTZ R0, R13, c[0x0][0x23c], -R32 ;  /* 0x00008f000d007a23 */ /* 0x000fe20000010820 */
[----:B------:R-:W4:Y:S01]  /*7d10*/  LDSM.16.MT88.4 R16, [R222+0x10800] ;  /* 0x01080000de10783b */ /* 0x000f220000004200 */
[--C-:B------:R-:W-:Y:S02]  /*7d20*/  FFMA.FTZ R179, R23, c[0x0][0x23c], -R34.reuse ;  /* 0x00008f0017b37a23 */ /* 0x100fe40000010822 */
[----:B------:R-:W5:Y:S01]  /*7d30*/  MUFU.EX2 R180, R180 ;  /* 0x000000b400b47308 */ /* 0x000f620000000800 */
[----:B--2---:R-:W-:Y:S01]  /*7d40*/  F2FP.BF16.PACK_AB R128, R184, R187 ;  /* 0x000000bbb880723e */ /* 0x004fe200000010ff */
[----:B------:R-:W2:Y:S01]  /*7d50*/  LDSM.16.MT88.4 R12, [R220+0x10800] ;  /* 0x01080000dc0c783b */ /* 0x000ea20000004200 */
[--C-:B------:R-:W-:Y:S02]  /*7d60*/  FFMA.FTZ R178, R21, c[0x0][0x23c], -R34.reuse ;  /* 0x00008f0015b27a23 */ /* 0x100fe40000010822 */
[--C-:B------:R-:W-:Y:S01]  /*7d70*/  FFMA.FTZ R186, R186, c[0x0][0x23c], -R34.reuse ;  /* 0x00008f00baba7a23 */ /* 0x100fe20000010822 */
[----:B------:R-:W-:Y:S01]  /*7d80*/  LDSM.16.MT88.4 R20, [R220+0x12800] ;  /* 0x01280000dc14783b */ /* 0x000fe20000004200 */
[--C-:B------:R-:W-:Y:S01]  /*7d90*/  FFMA.FTZ R189, R189, c[0x0][0x23c], -R34.reuse ;  /* 0x00008f00bdbd7a23 */ /* 0x100fe20000010822 */
[----:B------:R-:W-:Y:S01]  /*7da0*/  MUFU.EX2 R182, R182 ;  /* 0x000000b600b67308 */ /* 0x000fe20000000800 */
[----:B------:R-:W-:-:S02]  /*7db0*/  FFMA.FTZ R188, R251, c[0x0][0x23c], -R34 ;  /* 0x00008f00fbbc7a23 */ /* 0x000fc40000010822 */
[----:B------:R-:W-:Y:S02]  /*7dc0*/  FFMA.FTZ R191, R191, c[0x0][0x23c], -R34 ;  /* 0x00008f00bfbf7a23 */ /* 0x000fe40000010822 */
        /* <DEDUP_REMOVED lines=8> */
[--C-:B------:R-:W-:Y:S01]  /*7e50*/  FFMA.FTZ R194, R243, c[0x0][0x23c], -R34.reuse ;  /* 0x00008f00f3c27a23 */ /* 0x100fe20000010822 */
[----:B------:R-:W-:Y:S01]  /*7e60*/  LEA.HI.X R243, R166, c[0x0][0x16c], R165, 0x1, P0 ;  /* 0x00005b00a6f37a11 */ /* 0x000fe200000f0ca5 */
[--C-:B------:R-:W-:Y:S02]  /*7e70*/  FFMA.FTZ R241, R241, c[0x0][0x23c], -R34.reuse ;  /* 0x00008f00f1f17a23 */ /* 0x100fe40000010822 */
[--C-:B------:R-:W-:Y:S02]  /*7e80*/  FFMA.FTZ R196, R203, c[0x0][0x23c], -R34.reuse ;  /* 0x00008f00cbc47a23 */ /* 0x100fe40000010822 */
[----:B------:R-:W-:Y:S01]  /*7e90*/  FFMA.FTZ R247, R201, c[0x0][0x23c], -R34 ;  /* 0x00008f00c9f77a23 */ /* 0x000fe20000010822 */
[----:B------:R-:W5:Y:S01]  /*7ea0*/  MUFU.EX2 R176, R176 ;  /* 0x000000b000b07308 */ /* 0x000f620000000800 */
[----:B-1----:R-:W-:Y:S01]  /*7eb0*/  F2FP.BF16.PACK_AB R129, R185, R182 ;  /* 0x000000b6b981723e */ /* 0x002fe200000010ff */
[----:B------:R-:W-:-:S02]  /*7ec0*/  FFMA.FTZ R195, R195, c[0x0][0x23c], -R32 ;  /* 0x00008f00c3c37a23 */ /* 0x000fc40000010820 */
[--C-:B------:R-:W-:Y:S02]  /*7ed0*/  FFMA.FTZ R199, R35, c[0x0][0x23c], -R32.reuse ;  /* 0x00008f0023c77a23 */ /* 0x100fe40000010820 */
[----:B------:R-:W-:Y:S02]  /*7ee0*/  FFMA.FTZ R200, R33, c[0x0][0x23c], -R32 ;  /* 0x00008f0021c87a23 */ /* 0x000fe40000010820 */
        /* <DEDUP_REMOVED lines=115> */
[----:B------:R-:W-:Y:S07]  /*8620*/  LDSM.16.MT88.4 R20, [R220+0x11000] ;  /* 0x01100000dc14783b */ /* 0x000fee0000004200 */
[C---:B-1----:R-:W-:Y:S08]  /*8630*/  HMMA.16816.F32.BF16 R116, R4.reuse, R8, R116 ;  /* 0x000000080474723c */ /* 0x042ff00000041874 */
[C---:B------:R-:W-:Y:S01]  /*8640*/  HMMA.16816.F32.BF16 R120, R4.reuse, R10, R120 ;  /* 0x0000000a0478723c */ /* 0x040fe20000041878 */
[----:B------:R-:W1:Y:S07]  /*8650*/  LDSM.16.MT88.4 R8, [R221+0x11000] ;  /* 0x01100000dd08783b */ /* 0x000e6e0000004200 */
[C---:B---3--:R-:W-:Y:S08]  /*8660*/  HMMA.16816.F32.BF16 R124, R4.reuse, R16, R124 ;  /* 0x00000010047c723c */ /* 0x048ff0000004187c */
[----:B------:R-:W-:Y:S01]  /*8670*/  HMMA.16816.F32.BF16 R128, R4, R18, R128 ;  /* 0x000000120480723c */ /* 0x000fe20000041880 */
[----:B------:R-:W-:Y:S06]  /*8680*/  LDSM.16.MT88.4 R16, [R224+0x13000] ;  /* 0x01300000e010783b */ /* 0x000fec0000004200 */
[----:B------:R-:W-:-:S02]  /*8690*/  F2FP.BF16.PACK_AB R4, R189, R186 ;  /* 0x000000babd04723e */ /* 0x000fc400000010ff */
[----:B------:R-:W-:Y:S02]  /*86a0*/  F2FP.BF16.PACK_AB R6, R191, R188 ;  /* 0x000000bcbf06723e */ /* 0x000fe400000010ff */
[----:B------:R-:W-:Y:S01]  /*86b0*/  F2FP.BF16.PACK_AB R5, R193, R190 ;  /* 0x000000bec105723e */ /* 0x000fe200000010ff */
[----:B------:R-:W-:Y:S01]  /*86c0*/  FADD.FTZ R190, R190, R173 ;  /* 0x000000adbebe7221 */ /* 0x000fe20000010000 */
[----:B------:R-:W-:-:S03]  /*86d0*/  F2FP.BF16.PACK_AB R7, R197, R192 ;  /* 0x000000c0c507723e */ /* 0x000fc600000010ff */
[----:B------:R-:W-:-:S04]  /*86e0*/  FADD.FTZ R193, R193, R190 ;  /* 0x000000bec1c17221 */ /* 0x000fc80000010000 */
[----:B--2---:R-:W-:Y:S01]  /*86f0*/  HMMA.16816.F32.BF16 R160, R4, R12, R160 ;  /* 0x0000000c04a0723c */ /* 0x004fe200000418a0 */
[----:B------:R-:W-:-:S04]  /*8700*/  FADD.FTZ R192, R192, R193 ;  /* 0x000000c1c0c07221 */ /* 0x000fc80000010000 */
[----:B------:R-:W-:-:S03]  /*8710*/  FADD.FTZ R197, R197, R192 ;  /* 0x000000c0c5c57221 */ /* 0x000fc60000010000 */
        /* <DEDUP_REMOVED lines=43> */
[----:B------:R-:W-:Y:S07]  /*89d0*/  LDSM.16.MT88.4 R20, [R222+0x13800] ;  /* 0x01380000de14783b */ /* 0x000fee0000004200 */
[C---:B----4-:R-:W-:Y:S08]  /*89e0*/  HMMA.16816.F32.BF16 R116, R4.reuse, R16, R116 ;  /* 0x000000100474723c */ /* 0x050ff00000041874 */
        /* <DEDUP_REMOVED lines=19> */
[C---:B-----5:R-:W-:Y:S08]  /*8b20*/  HMMA.16816.F32.BF16 R136, R4.reuse, R24, R136 ;  /* 0x000000180488723c */ /* 0x060ff00000041888 */
        /* <DEDUP_REMOVED lines=17> */
[C---:B--2---:R-:W-:Y:S07]  /*8c40*/  HMMA.16816.F32.BF16 R116, R4.reuse, R12, R116 ;  /* 0x0000000c0474723c */ /* 0x044fee0000041874 */
[----:B------:R-:W-:Y:S01]  /*8c50*/  FADD.FTZ R13, R175, R178 ;  /* 0x000000b2af0d7221 */ /* 0x000fe20000010000 */
[----:B------:R-:W-:Y:S03]  /*8c60*/  HMMA.16816.F32.BF16 R152, R4, R32, R152 ;  /* 0x000000200498723c */ /* 0x000fe60000041898 */
[----:B------:R-:W-:-:S04]  /*8c70*/  FADD.FTZ R13, R174, R13 ;  /* 0x0000000dae0d7221 */ /* 0x000fc80000010000 */
        /* <DEDUP_REMOVED lines=11> */
[----:B------:R-:W-:-:S05]  /*8d30*/  FADD.FTZ R247, R247, R196 ;  /* 0x000000c4f7f77221 */ /* 0x000fca0000010000 */
[C---:B------:R-:W-:Y:S08]  /*8d40*/  HMMA.16816.F32.BF16 R88, R4.reuse, R26, R88 ;  /* 0x0000001a0458723c */ /* 0x040ff00000041858 */
[C---:B----4-:R-:W-:Y:S08]  /*8d50*/  HMMA.16816.F32.BF16 R92, R4.reuse, R20, R92 ;  /* 0x00000014045c723c */ /* 0x050ff0000004185c */
[C---:B------:R-:W-:Y:S08]  /*8d60*/  HMMA.16816.F32.BF16 R96, R4.reuse, R22, R96 ;  /* 0x000000160460723c */ /* 0x040ff00000041860 */
[C---:B-----5:R-:W-:Y:S08]  /*8d70*/  HMMA.16816.F32.BF16 R108, R4.reuse, R16, R108 ;  /* 0x00000010046c723c */ /* 0x060ff0000004186c */
[C---:B------:R-:W-:Y:S08]  /*8d80*/  HMMA.16816.F32.BF16 R112, R4.reuse, R18, R112 ;  /* 0x000000120470723c */ /* 0x040ff00000041870 */
        /* <DEDUP_REMOVED lines=30> */
[----:B--2---:R-:W-:-:S05]  /*8f70*/  UIMAD.WIDE.U32 UR28, UR29, UR8, URZ ;  /* 0x000000081d1c72a5 */ /* 0x004fca000f8e003f */
        /* <DEDUP_REMOVED lines=10> */
[----:B------:R-:W-:-:S03]  /*9020*/  ULOP3.LUT UR5, UR5, UR6, URZ, 0x3c, !UPT ;  /* 0x0000000605057292 */ /* 0x000fc6000f8e3c3f */
[----:B------:R-:W-:Y:S02]  /*9030*/  @!UP2 UIADD3 UR9, UR9, -UR4, URZ ;  /* 0x800000040909a290 */ /* 0x000fe4000fffe03f */
[----:B------:R-:W-:Y:S02]  /*9040*/  @!UP1 UIADD3 UR8, UR8, -UR4, URZ ;  /* 0x8000000408089290 */ /* 0x000fe4000fffe03f */
[----:B------:R-:W-:Y:S02]  /*9050*/  UISETP.GE.U32.AND UP4, UPT, UR9, UR4, UPT ;  /* 0x000000040900728c */ /* 0x000fe4000bf86070 */
[----:B------:R-:W-:Y:S02]  /*9060*/  UISETP.GE.U32.AND UP3, UPT, UR8, UR4, UPT ;  /* 0x000000040800728c */ /* 0x000fe4000bf66070 */
[----:B------:R-:W-:Y:S02]  /*9070*/  @!UP1 UIADD3 UR11, UR11, 0x1, URZ ;  /* 0x000000010b0b9890 */ /* 0x000fe4000fffe03f */
[----:B------:R-:W-:-:S02]  /*9080*/  UISETP.GE.AND UP1, UPT, UR12, URZ, UPT ;  /* 0x0000003f0c00728c */ /* 0x000fc4000bf26270 */
[----:B------:R-:W-:Y:S02]  /*9090*/  UISETP.GE.AND UP0, UPT, UR5, URZ, UPT ;  /* 0x0000003f0500728c */ /* 0x000fe4000bf06270 */
[----:B------:R-:W-:Y:S02]  /*90a0*/  @!UP2 UIADD3 UR13, UR13, 0x1, URZ ;  /* 0x000000010d0da890 */ /* 0x000fe4000fffe03f */
[----:B------:R-:W-:Y:S02]  /*90b0*/  UISETP.NE.AND UP2, UPT, URZ, UR6, UPT ;  /* 0x000000063f00728c */ /* 0x000fe4000bf45270 */
[----:B------:R-:W-:Y:S02]  /*90c0*/  @UP4 UIADD3 UR13, UR13, 0x1, URZ ;  /* 0x000000010d0d4890 */ /* 0x000fe4000fffe03f */
[----:B------:R-:W-:Y:S02]  /*90d0*/  @UP3 UIADD3 UR11, UR11, 0x1, URZ ;  /* 0x000000010b0b3890 */ /* 0x000fe4000fffe03f */
[----:B------:R-:W-:-:S02]  /*90e0*/  ULOP3.LUT UR4, URZ, UR6, URZ, 0x33, !UPT ;  /* 0x000000063f047292 */ /* 0x000fc4000f8e333f */
[----:B------:R-:W-:Y:S02]  /*90f0*/  @!UP1 UIADD3 UR13, -UR13, URZ, URZ ;  /* 0x0000003f0d0d9290 */ /* 0x000fe4000fffe13f */
        /* <DEDUP_REMOVED lines=32> */
.L_x_7692:
[----:B------:R-:W-:-:S05]  /*9300*/  IMAD.MOV.U32 R9, RZ, RZ, c[0x0][0x1a0] ;  /* 0x00006800ff097624 */ /* 0x000fca00078e00ff */
[----:B------:R-:W-:-:S04]  /*9310*/  LEA R9, -R9, RZ, 0x6 ;  /* 0x000000ff09097211 */ /* 0x000fc800078e31ff */
[----:B------:R-:W-:Y:S02]  /*9320*/  SHF.R.S32.HI R0, RZ, 0x1f, R9 ;  /* 0x0000001fff007819 */ /* 0x000fe40000011409 */
.L_x_7693:
        /* <DEDUP_REMOVED lines=156> */
[----:B-1----:R-:W5:Y:S04]  /*9cf0*/  LDSM.16.M88.4 R20, [R229+0x8000] ;  /* 0x00800000e514783b */ /* 0x002f680000000200 */
[----:B----4-:R-:W3:Y:S04]  /*9d00*/  LDSM.16.M88.4 R12, [R229+0x8800] ;  /* 0x00880000e50c783b */ /* 0x010ee80000000200 */
[----:B------:R-:W1:Y:S04]  /*9d10*/  LDSM.16.M88.4 R176, [R229+0x9000] ;  /* 0x00900000e5b0783b */ /* 0x000e680000000200 */
[----:B------:R-:W4:Y:S04]  /*9d20*/  LDSM.16.M88.4 R8, [R229+0x9800] ;  /* 0x00980000e508783b */ /* 0x000f280000000200 */
[----:B------:R-:W-:Y:S04]  /*9d30*/  LDSM.16.M88.4 R4, [R228] ;  /* 0x00000000e404783b */ /* 0x000fe80000000200 */
[----:B--2---:R-:W2:Y:S04]  /*9d40*/  LDSM.16.M88.4 R32, [R227] ;  /* 0x00000000e320783b */ /* 0x004ea80000000200 */
[----:B------:R-:W1:Y:S04]  /*9d50*/  LDSM.16.M88.4 R28, [R219] ;  /* 0x00000000db1c783b */ /* 0x000e680000000200 */
[----:B------:R-:W1:Y:S04]  /*9d60*/  LDSM.16.M88.4 R196, [R218] ;  /* 0x00000000dac4783b */ /* 0x000e680000000200 */
[----:B------:R-:W1:Y:S04]  /*9d70*/  LDSM.16.M88.4 R188, [R217] ;  /* 0x00000000d9bc783b */ /* 0x000e680000000200 */
[----:B------:R-:W-:Y:S01]  /*9d80*/  LDSM.16.M88.4 R184, [R223+0x8000] ;  /* 0x00800000dfb8783b */ /* 0x000fe20000000200 */
[C---:B-----5:R-:W-:Y:S03]  /*9d90*/  HMMA.16816.F32.BF16 R24, R168.reuse, R20, RZ ;  /* 0x00000014a818723c */ /* 0x060fe600000418ff */
[----:B------:R-:W-:Y:S04]  /*9da0*/  LDSM.16.M88.4 R192, [R223+0x8800] ;  /* 0x00880000dfc0783b */ /* 0x000fe80000000200 */
[----:B------:R-:W0:Y:S01]  /*9db0*/  LDGDEPBAR ;  /* 0x00000000000079af */ /* 0x000e220000000000 */
[C---:B---3--:R-:W-:Y:S08]  /*9dc0*/  HMMA.16816.F32.BF16 R16, R168.reuse, R12, RZ ;  /* 0x0000000ca810723c */ /* 0x048ff000000418ff */
[C---:B------:R-:W-:Y:S08]  /*9dd0*/  HMMA.16816.F32.BF16 R20, R168.reuse, R22, RZ ;  /* 0x00000016a814723c */ /* 0x040ff000000418ff */
[C---:B------:R-:W-:Y:S08]  /*9de0*/  HMMA.16816.F32.BF16 R12, R168.reuse, R14, RZ ;  /* 0x0000000ea80c723c */ /* 0x040ff000000418ff */
[C---:B-1----:R-:W-:Y:S08]  /*9df0*/  HMMA.16816.F32.BF16 R180, R168.reuse, R176, RZ ;  /* 0x000000b0a8b4723c */ /* 0x042ff000000418ff */
[C---:B------:R-:W-:Y:S08]  /*9e00*/  HMMA.16816.F32.BF16 R176, R168.reuse, R178, RZ ;  /* 0x000000b2a8b0723c */ /* 0x040ff000000418ff */
[C---:B----4-:R-:W-:Y:S08]  /*9e10*/  HMMA.16816.F32.BF16 R172, R168.reuse, R8, RZ ;  /* 0x00000008a8ac723c */ /* 0x050ff000000418ff */
        /* <DEDUP_REMOVED lines=27> */
[----:B------:R-:W5:Y:S03]  /*9fd0*/  LDSM.16.M88.4 R192, [R229+0xa000] ;  /* 0x00a00000e5c0783b */ /* 0x000f660000000200 */
        /* <DEDUP_REMOVED lines=13> */
[C---:B-----5:R-:W-:Y:S08]  /*a0b0*/  HMMA.16816.F32.BF16 R24, R8.reuse, R192, R24 ;  /* 0x000000c00818723c */ /* 0x060ff00000041818 */
[C---:B------:R-:W-:Y:S01]  /*a0c0*/  HMMA.16816.F32.BF16 R20, R8.reuse, R194, R20 ;  /* 0x000000c20814723c */ /* 0x040fe20000041814 */
[----:B------:R-:W5:Y:S07]  /*a0d0*/  LDSM.16.M88.4 R192, [R214] ;  /* 0x00000000d6c0783b */ /* 0x000f6e0000000200 */
[C---:B----4-:R-:W-:Y:S08]  /*a0e0*/  HMMA.16816.F32.BF16 R16, R8.reuse, R188, R16 ;  /* 0x000000bc0810723c */ /* 0x050ff00000041810 */
        /* <DEDUP_REMOVED lines=8> */
[----:B------:R-:W-:Y:S03]  /*a170*/  LDSM.16.M88.4 R8, [R223+0xa800] ;  /* 0x00a80000df08783b */ /* 0x000fe60000000200 */
[C---:B---3--:R-:W-:Y:S08]  /*a180*/  HMMA.16816.F32.BF16 R24, R28.reuse, R4, R24 ;  /* 0x000000041c18723c */ /* 0x048ff00000041818 */
[C---:B------:R-:W-:Y:S01]  /*a190*/  HMMA.16816.F32.BF16 R20, R28.reuse, R6, R20 ;  /* 0x000000061c14723c */ /* 0x040fe20000041814 */
[----:B------:R-:W2:Y:S07]  /*a1a0*/  LDSM.16.M88.4 R4, [R226+0x2000] ;  /* 0x00200000e204783b */ /* 0x000eae0000000200 */
[C---:B-----5:R-:W-:Y:S08]  /*a1b0*/  HMMA.16816.F32.BF16 R16, R28.reuse, R192, R16 ;  /* 0x000000c01c10723c */ /* 0x060ff00000041810 */
[C---:B------:R-:W-:Y:S01]  /*a1c0*/  HMMA.16816.F32.BF16 R12, R28.reuse, R194, R12 ;  /* 0x000000c21c0c723c */ /* 0x040fe2000004180c */
[----:B------:R-:W-:Y:S07]  /*a1d0*/  LDSM.16.M88.4 R192, [R216+0x3800] ;  /* 0x00380000d8c0783b */ /* 0x000fee0000000200 */
[C---:B----4-:R-:W-:Y:S08]  /*a1e0*/  HMMA.16816.F32.BF16 R180, R28.reuse, R188, R180 ;  /* 0x000000bc1cb4723c */ /* 0x050ff000000418b4 */
        /* <DEDUP_REMOVED lines=30> */
[----:B------:R-:W5:Y:S04]  /*a3d0*/  LDSM.16.M88.4 R28, [R228+0x4000] ;  /* 0x00400000e41c783b */ /* 0x000f680000000200 */
[----:B------:R-:W-:Y:S03]  /*a3e0*/  LDSM.16.M88.4 R192, [R223+0xc800] ;  /* 0x00c80000dfc0783b */ /* 0x000fe60000000200 */
[C---:B---3--:R-:W-:Y:S08]  /*a3f0*/  HMMA.16816.F32.BF16 R24, R4.reuse, R188, R24 ;  /* 0x000000bc0418723c */ /* 0x048ff00000041818 */
[C---:B------:R-:W-:Y:S01]  /*a400*/  HMMA.16816.F32.BF16 R20, R4.reuse, R190, R20 ;  /* 0x000000be0414723c */ /* 0x040fe20000041814 */
[----:B------:R-:W3:Y:S07]  /*a410*/  LDSM.16.M88.4 R188, [R210] ;  /* 0x00000000d2bc783b */ /* 0x000eee0000000200 */
[C---:B-1----:R-:W-:Y:S08]  /*a420*/  HMMA.16816.F32.BF16 R16, R4.reuse, R184, R16 ;  /* 0x000000b80410723c */ /* 0x042ff00000041810 */
[C---:B------:R-:W-:Y:S01]  /*a430*/  HMMA.16816.F32.BF16 R12, R4.reuse, R186, R12 ;  /* 0x000000ba040c723c */ /* 0x040fe2000004180c */
[----:B------:R-:W1:Y:S07]  /*a440*/  LDSM.16.M88.4 R184, [R209] ;  /* 0x00000000d1b8783b */ /* 0x000e6e0000000200 */
[C---:B--2---:R-:W-:Y:S08]  /*a450*/  HMMA.16816.F32.BF16 R180, R4.reuse, R32, R180 ;  /* 0x0000002004b4723c */ /* 0x044ff000000418b4 */
[C---:B------:R-:W-:Y:S01]  /*a460*/  HMMA.16816.F32.BF16 R176, R4.reuse, R34, R176 ;  /* 0x0000002204b0723c */ /* 0x040fe200000418b0 */
[----:B------:R-:W2:Y:S07]  /*a470*/  LDSM.16.M88.4 R32, [R208] ;  /* 0x00000000d020783b */ /* 0x000eae0000000200 */
[C---:B----4-:R-:W-:Y:S08]  /*a480*/  HMMA.16816.F32.BF16 R172, R4.reuse, R8, R172 ;  /* 0x0000000804ac723c */ /* 0x050ff000000418ac */
[----:B------:R-:W-:Y:S01]  /*a490*/  HMMA.16816.F32.BF16 R168, R4, R10, R168 ;  /* 0x0000000a04a8723c */ /* 0x000fe200000418a8 */
[----:B------:R-:W-:Y:S04]  /*a4a0*/  LDSM.16.M88.4 R8, [R226+0x4000] ;  /* 0x00400000e208783b */ /* 0x000fe80000000200 */
[----:B------:R-:W4:Y:S03]  /*a4b0*/  LDSM.16.M88.4 R4, [R223+0xc000] ;  /* 0x00c00000df04783b */ /* 0x000f260000000200 */
[C---:B-----5:R-:W-:Y:S08]  /*a4c0*/  HMMA.16816.F32.BF16 R24, R28.reuse, R196, R24 ;  /* 0x000000c41c18723c */ /* 0x060ff00000041818 */
[C---:B------:R-:W-:Y:S01]  /*a4d0*/  HMMA.16816.F32.BF16 R20, R28.reuse, R198, R20 ;  /* 0x000000c61c14723c */ /* 0x040fe20000041814 */
[----:B------:R-:W-:Y:S07]  /*a4e0*/  LDSM.16.M88.4 R196, [R216+0x5000] ;  /* 0x00500000d8c4783b */ /* 0x000fee0000000200 */
        /* <DEDUP_REMOVED lines=8> */
[----:B------:R-:W-:Y:S04]  /*a570*/  LDSM.16.M88.4 R32, [R216+0x4000] ;  /* 0x00400000d820783b */ /* 0x000fe80000000200 */
[----:B------:R-:W-:Y:S03]  /*a580*/  LDSM.16.M88.4 R28, [R216+0x4800] ;  /* 0x00480000d81c783b */ /* 0x000fe60000000200 */
[C---:B----4-:R-:W-:Y:S08]  /*a590*/  HMMA.16816.F32.BF16 R24, R8.reuse, R4, R24 ;  /* 0x000000040818723c */ /* 0x050ff00000041818 */
        /* <DEDUP_REMOVED lines=21> */
[C---:B----4-:R-:W-:Y:S08]  /*a6f0*/  HMMA.16816.F32.BF16 R172, R4.reuse, R192, R172 ;  /* 0x000000c004ac723c */ /* 0x050ff000000418ac */
[----:B------:R-:W-:Y:S01]  /*a700*/  HMMA.16816.F32.BF16 R168, R4, R194, R168 ;  /* 0x000000c204a8723c */ /* 0x000fe200000418a8 */
[----:B------:R-:W-:Y:S04]  /*a710*/  LDSM.16.M88.4 R192, [R228+0x6000] ;  /* 0x00600000e4c0783b */ /* 0x000fe80000000200 */
[----:B------:R-:W4:Y:S03]  /*a720*/  LDSM.16.M88.4 R4, [R207] ;  /* 0x00000000cf04783b */ /* 0x000f260000000200 */
[C---:B-1----:R-:W-:Y:S08]  /*a730*/  HMMA.16816.F32.BF16 R24, R8.reuse, R188, R24 ;  /* 0x000000bc0818723c */ /* 0x042ff00000041818 */
[C---:B------:R-:W-:Y:S01]  /*a740*/  HMMA.16816.F32.BF16 R20, R8.reuse, R190, R20 ;  /* 0x000000be0814723c */ /* 0x040fe20000041814 */
[----:B------:R-:W1:Y:S07]  /*a750*/  LDSM.16.M88.4 R188, [R205] ;  /* 0x00000000cdbc783b */ /* 0x000e6e0000000200 */
[C---:B--2---:R-:W-:Y:S08]  /*a760*/  HMMA.16816.F32.BF16 R16, R8.reuse, R32, R16 ;  /* 0x000000200810723c */ /* 0x044ff00000041810 */
[C---:B------:R-:W-:Y:S01]  /*a770*/  HMMA.16816.F32.BF16 R12, R8.reuse, R34, R12 ;  /* 0x00000022080c723c */ /* 0x040fe2000004180c */
[----:B------:R-:W-:Y:S07]  /*a780*/  LDSM.16.M88.4 R32, [R226+0x6000] ;  /* 0x00600000e220783b */ /* 0x000fee0000000200 */
[C---:B---3--:R-:W-:Y:S08]  /*a790*/  HMMA.16816.F32.BF16 R180, R8.reuse, R28, R180 ;  /* 0x0000001c08b4723c */ /* 0x048ff000000418b4 */
[----:B------:R-:W-:Y:S01]  /*a7a0*/  HMMA.16816.F32.BF16 R176, R8, R30, R176 ;  /* 0x0000001e08b0723c */ /* 0x000fe200000418b0 */
[----:B------:R-:W2:Y:S07]  /*a7b0*/  LDSM.16.M88.4 R28, [R223+0xe000] ;  /* 0x00e00000df1c783b */ /* 0x000eae0000000200 */
[----:B----4-:R-:W-:Y:S08]  /*a7c0*/  HMMA.16816.F32.BF16 R24, R192, R4, R24 ;  /* 0x00000004c018723c */ /* 0x010ff00000041818 */
[C---:B------:R-:W-:Y:S08]  /*a7d0*/  HMMA.16816.F32.BF16 R172, R8.reuse, R184, R172 ;  /* 0x000000b808ac723c */ /* 0x040ff000000418ac */
[----:B------:R-:W-:Y:S01]  /*a7e0*/  HMMA.16816.F32.BF16 R168, R8, R186, R168 ;  /* 0x000000ba08a8723c */ /* 0x000fe200000418a8 */
[----:B------:R-:W-:Y:S04]  /*a7f0*/  LDSM.16.M88.4 R8, [R225+0x6000] ;  /* 0x00600000e108783b */ /* 0x000fe80000000200 */
[----:B------:R-:W-:Y:S03]  /*a800*/  LDSM.16.M88.4 R184, [R204] ;  /* 0x00000000ccb8783b */ /* 0x000fe60000000200 */
[C---:B------:R-:W-:Y:S01]  /*a810*/  HMMA.16816.F32.BF16 R20, R192.reuse, R6, R20 ;  /* 0x00000006c014723c */ /* 0x040fe20000041814 */
[----:B------:R-:W3:Y:S07]  /*a820*/  LDSM.16.M88.4 R4, [R216+0x6000] ;  /* 0x00600000d804783b */ /* 0x000eee0000000200 */
[----:B-1----:R-:W-:Y:S08]  /*a830*/  HMMA.16816.F32.BF16 R180, R192, R188, R180 ;  /* 0x000000bcc0b4723c */ /* 0x002ff000000418b4 */
[----:B--2---:R-:W-:Y:S08]  /*a840*/  HMMA.16816.F32.BF16 R24, R32, R28, R24 ;  /* 0x0000001c2018723c */ /* 0x004ff00000041818 */
[----:B------:R-:W-:Y:S01]  /*a850*/  HMMA.16816.F32.BF16 R176, R192, R190, R176 ;  /* 0x000000bec0b0723c */ /* 0x000fe200000418b0 */
[----:B------:R-:W1:Y:S07]  /*a860*/  LDSM.16.M88.4 R188, [R223+0xe800] ;  /* 0x00e80000dfbc783b */ /* 0x000e6e0000000200 */
[----:B------:R-:W-:Y:S08]  /*a870*/  HMMA.16816.F32.BF16 R20, R32, R30, R20 ;  /* 0x0000001e2014723c */ /* 0x000ff00000041814 */
[----:B------:R-:W-:Y:S08]  /*a880*/  HMMA.16816.F32.BF16 R16, R192, R196, R16 ;  /* 0x000000c4c010723c */ /* 0x000ff00000041810 */
[----:B---3--:R-:W-:Y:S07]  /*a890*/  HMMA.16816.F32.BF16 R24, R8, R4, R24 ;  /* 0x000000040818723c */ /* 0x008fee0000041818 */
[----:B------:R-:W-:Y:S01]  /*a8a0*/  IMAD.MOV.U32 R5, RZ, RZ, R2 ;  /* 0x000000ffff057224 */ /* 0x000fe200078e0002 */
[----:B------:R-:W-:Y:S01]  /*a8b0*/  IADD3 R2, R0, 0x1, RZ ;  /* 0x0000000100027810 */ /* 0x000fe20007ffe0ff */
[----:B------:R-:W-:Y:S01]  /*a8c0*/  IMAD.IADD R4, R236, 0x1, -R0 ;  /* 0x00000001ec047824 */ /* 0x000fe200078e0a00 */
[----:B------:R-:W-:Y:S02]  /*a8d0*/  HMMA.16816.F32.BF16 R168, R192, R186, R168 ;  /* 0x000000bac0a8723c */ /* 0x000fe400000418a8 */
[C---:B------:R-:W-:Y:S01]  /*a8e0*/  ISETP.GE.AND P6, PT, R2.reuse, R237, PT ;  /* 0x000000ed0200720c */ /* 0x040fe20003fc6270 */
[----:B------:R-:W-:Y:S01]  /*a8f0*/  IMAD.IADD R28, R239, 0x1, -R2 ;  /* 0x00000001ef1c7824 */ /* 0x000fe200078e0a02 */
[----:B------:R-:W-:Y:S01]  /*a900*/  IABS R4, R4 ;  /* 0x0000000400047213 */ /* 0x000fe20000000000 */
[----:B------:R-:W2:Y:S01]  /*a910*/  I2F R5, R5 ;  /* 0x0000000500057306 */ /* 0x000ea20000201400 */
[----:B------:R-:W-:-:S02]  /*a920*/  ISETP.GE.AND P1, PT, R2, R234, PT ;  /* 0x000000ea0200720c */ /* 0x000fc40003f26270 */
[----:B------:R-:W-:Y:S01]  /*a930*/  IABS R186, R28 ;  /* 0x0000001c00ba7213 */ /* 0x000fe20000000000 */
[----:B------:R-:W-:Y:S01]  /*a940*/  IMAD.MOV.U32 R167, RZ, RZ, R4 ;  /* 0x000000ffffa77224 */ /* 0x000fe200078e0004 */
[----:B------:R-:W3:Y:S01]  /*a950*/  LDSM.16.M88.4 R28, [R216+0x6800] ;  /* 0x00680000d81c783b */ /* 0x000ee20000000200 */
[----:B------:R-:W-:Y:S01]  /*a960*/  HMMA.16816.F32.BF16 R172, R192, R184, R172 ;  /* 0x000000b8c0ac723c */ /* 0x000fe200000418ac */
[----:B------:R-:W-:Y:S01]  /*a970*/  IMAD.IADD R4, R236, 0x1, -R2 ;  /* 0x00000001ec047824 */ /* 0x000fe200078e0a02 */
[C---:B------:R-:W-:Y:S01]  /*a980*/  ISETP.LT.OR P6, PT, R2.reuse, R238, P6 ;  /* 0x000000ee0200720c */ /* 0x040fe200037c1670 */
[----:B------:R-:W4:Y:S01]  /*a990*/  I2F R186, R186 ;  /* 0x000000ba00ba7306 */ /* 0x000f220000201400 */
[----:B------:R-:W-:Y:S02]  /*a9a0*/  ISETP.LT.OR P1, PT, R2, R235, P1 ;  /* 0x000000eb0200720c */ /* 0x000fe40000f21670 */
[----:B------:R-:W-:Y:S02]  /*a9b0*/  IABS R4, R4 ;  /* 0x0000000400047213 */ /* 0x000fe40000000000 */
[C---:B------:R-:W-:Y:S01]  /*a9c0*/  IADD3 R184, R0.reuse, 0x8, RZ ;  /* 0x0000000800b87810 */ /* 0x040fe20007ffe0ff */
[----:B------:R-:W-:Y:S01]  /*a9d0*/  HMMA.16816.F32.BF16 R20, R8, R6, R20 ;  /* 0x000000060814723c */ /* 0x000fe20000041814 */
[----:B--2---:R-:W-:Y:S01]  /*a9e0*/  FFMA.FTZ R5, R5, -UR16, R24 ;  /* 0x8000001005057c23 */ /* 0x004fe20008010018 */
[----:B------:R-:W2:Y:S01]  /*a9f0*/  I2F R167, R167 ;  /* 0x000000a700a77306 */ /* 0x000ea20000201400 */
[----:B------:R-:W-:-:S02]  /*aa00*/  IADD3 R185, R0, 0x9, RZ ;  /* 0x0000000900b97810 */ /* 0x000fc40007ffe0ff */
[----:B------:R-:W-:Y:S02]  /*aa10*/  IADD3 R24, R0, 0x10, RZ ;  /* 0x0000001000187810 */ /* 0x000fe40007ffe0ff */
[--C-:B------:R-:W-:Y:S01]  /*aa20*/  IMAD.IADD R6, R239, 0x1, -R184.reuse ;  /* 0x00000001ef067824 */ /* 0x100fe200078e0ab8 */
[----:B-1----:R-:W-:Y:S02]  /*aa30*/  HMMA.16816.F32.BF16 R16, R32, R188, R16 ;  /* 0x000000bc2010723c */ /* 0x002fe40000041810 */
[----:B------:R-:W1:Y:S01]  /*aa40*/  I2F R188, R4 ;  /* 0x0000000400bc7306 */ /* 0x000e620000201400 */
[----:B----4-:R-:W-:Y:S01]  /*aa50*/  FFMA.FTZ R186, R186, -UR16, R25 ;  /* 0x80000010baba7c23 */ /* 0x010fe20008010019 */
[----:B------:R-:W-:Y:S01]  /*aa60*/  IABS R6, R6 ;  /* 0x0000000600067213 */ /* 0x000fe20000000000 */
[C---:B------:R-:W-:Y:S02]  /*aa70*/  IMAD.IADD R25, R236.reuse, 0x1, -R184 ;  /* 0x00000001ec197824 */ /* 0x040fe400078e0ab8 */
[--C-:B------:R-:W-:Y:S01]  /*aa80*/  IMAD.IADD R189, R236, 0x1, -R185.reuse ;  /* 0x00000001ecbd7824 */ /* 0x100fe200078e0ab9 */
[----:B------:R-:W-:Y:S01]  /*aa90*/  HMMA.16816.F32.BF16 R12, R192, R198, R12 ;  /* 0x000000c6c00c723c */ /* 0x000fe2000004180c */
[----:B------:R-:W-:Y:S01]  /*aaa0*/  FSEL R186, R186, -INF , !P6 ;  /* 0xff800000baba7808 */ /* 0x000fe20007000000 */
[----:B--2---:R-:W-:Y:S01]  /*aab0*/  FFMA.FTZ R2, R167, -UR16, R26 ;  /* 0x80000010a7027c23 */ /* 0x004fe2000801001a */
[----:B------:R2:W4:Y:S01]  /*aac0*/  I2F R187, R6 ;  /* 0x0000000600bb7306 */ /* 0x0005220000201400 */
[----:B------:R-:W-:Y:S01]  /*aad0*/  FSEL R167, R5, -INF , !P0 ;  /* 0xff80000005a77808 */ /* 0x000fe20004000000 */
[----:B------:R-:W-:Y:S01]  /*aae0*/  IMAD.IADD R26, R239, 0x1, -R185 ;  /* 0x00000001ef1a7824 */ /* 0x000fe200078e0ab9 */
[----:B------:R-:W-:-:S02]  /*aaf0*/  ISETP.GE.AND P0, PT, R0, R234, PT ;  /* 0x000000ea0000720c */ /* 0x000fc40003f06270 */
[----:B------:R-:W-:Y:S02]  /*ab00*/  IABS R25, R25 ;  /* 0x0000001900197213 */ /* 0x000fe40000000000 */
[----:B------:R-:W-:Y:S01]  /*ab10*/  ISETP.LT.OR P0, PT, R0, R235, P0 ;  /* 0x000000eb0000720c */ /* 0x000fe20000701670 */
[----:B-1----:R-:W-:Y:S01]  /*ab20*/  FFMA.FTZ R27, R188, -UR16, R27 ;  /* 0x80000010bc1b7c23 */ /* 0x002fe2000801001b */
[----:B------:R-:W-:Y:S01]  /*ab30*/  ISETP.GE.AND P6, PT, R184, R234, PT ;  /* 0x000000eab800720c */ /* 0x000fe20003fc6270 */
[----:B------:R-:W-:Y:S01]  /*ab40*/  IMAD.IADD R188, R239, 0x1, -R24 ;  /* 0x00000001efbc7824 */ /* 0x000fe200078e0a18 */
[----:B------:R-:W1:Y:S01]  /*ab50*/  I2F R25, R25 ;  /* 0x0000001900197306 */ /* 0x000e620000201400 */
[----:B------:R-:W-:Y:S01]  /*ab60*/  FSEL R2, R2, -INF , !P0 ;  /* 0xff80000002027808 */ /* 0x000fe20004000000 */
[----:B---3--:R-:W-:Y:S01]  /*ab70*/  HMMA.16816.F32.BF16 R16, R8, R28, R16 ;  /* 0x0000001c0810723c */ /* 0x008fe20000041810 */
[----:B------:R-:W-:Y:S01]  /*ab80*/  ISETP.GE.AND P0, PT, R184, R237, PT ;  /* 0x000000edb800720c */ /* 0x000fe20003f06270 */
[----:B--2---:R-:W2:Y:S01]  /*ab90*/  LDSM.16.M88.4 R4, [R223+0xf000] ;  /* 0x00f00000df04783b */ /* 0x004ea20000000200 */
[----:B------:R-:W-:Y:S01]  /*aba0*/  IABS R189, R189 ;  /* 0x000000bd00bd7213 */ /* 0x000fe20000000000 */
[----:B----4-:R-:W-:Y:S01]  /*abb0*/  FFMA.FTZ R187, R187, -UR16, R20 ;  /* 0x80000010bbbb7c23 */ /* 0x010fe20008010014 */
[----:B------:R-:W-:-:S02]  /*abc0*/  IABS R26, R26 ;  /* 0x0000001a001a7213 */ /* 0x000fc40000000000 */
[C---:B------:R-:W-:Y:S01]  /*abd0*/  ISETP.LT.OR P0, PT, R184.reuse, R238, P0 ;  /* 0x000000eeb800720c */ /* 0x040fe20000701670 */
[----:B------:R-:W-:Y:S01]  /*abe0*/  HMMA.16816.F32.BF16 R12, R32, R190, R12 ;  /* 0x000000be200c723c */ /* 0x000fe2000004180c */
[----:B------:R-:W-:Y:S01]  /*abf0*/  ISETP.LT.OR P6, PT, R184, R235, P6 ;  /* 0x000000ebb800720c */ /* 0x000fe200037c1670 */
[----:B------:R-:W-:Y:S01]  /*ac00*/  IMAD.MOV.U32 R184, RZ, RZ, R189 ;  /* 0x000000ffffb87224 */ /* 0x000fe200078e00bd */
[----:B------:R-:W-:Y:S01]  /*ac10*/  IABS R28, R188 ;  /* 0x000000bc001c7213 */ /* 0x000fe20000000000 */
[----:B------:R-:W3:Y:S01]  /*ac20*/  I2F R26, R26 ;  /* 0x0000001a001a7306 */ /* 0x000ee20000201400 */
[----:B------:R-:W-:Y:S01]  /*ac30*/  FSEL R195, R27, -INF , !P1 ;  /* 0xff8000001bc37808 */ /* 0x000fe20004800000 */
[----:B-1----:R-:W-:Y:S01]  /*ac40*/  FFMA.FTZ R22, R25, -UR16, R22 ;  /* 0x8000001019167c23 */ /* 0x002fe20008010016 */
[----:B------:R-:W-:Y:S02]  /*ac50*/  IADD3 R25, R0, 0x11, RZ ;  /* 0x0000001100197810 */ /* 0x000fe40007ffe0ff */
[----:B------:R-:W-:-:S02]  /*ac60*/  ISETP.GE.AND P1, PT, R185, R237, PT ;  /* 0x000000edb900720c */ /* 0x000fc40003f26270 */
[----:B------:R-:W-:Y:S01]  /*ac70*/  FSEL R188, R187, -INF , !P0 ;  /* 0xff800000bbbc7808 */ /* 0x000fe20004000000 */
[----:B------:R-:W1:Y:S01]  /*ac80*/  I2F R20, R184 ;  /* 0x000000b800147306 */ /* 0x000e620000201400 */
[----:B------:R-:W-:Y:S01]  /*ac90*/  FSEL R197, R22, -INF , !P6 ;  /* 0xff80000016c57808 */ /* 0x000fe20007000000 */
[----:B------:R-:W-:Y:S01]  /*aca0*/  IMAD.IADD R22, R236, 0x1, -R24 ;  /* 0x00000001ec167824 */ /* 0x000fe200078e0a18 */
[C---:B------:R-:W-:Y:S02]  /*acb0*/  ISETP.GE.AND P0, PT, R185.reuse, R234, PT ;  /* 0x000000eab900720c */ /* 0x040fe40003f06270 */
[----:B------:R-:W-:Y:S02]  /*acc0*/  ISETP.GE.AND P6, PT, R24, R237, PT ;  /* 0x000000ed1800720c */ /* 0x000fe40003fc6270 */
[C---:B------:R-:W-:Y:S01]  /*acd0*/  ISETP.LT.OR P1, PT, R185.reuse, R238, P1 ;  /* 0x000000eeb900720c */ /* 0x040fe20000f21670 */
[----:B------:R4:W5:Y:S01]  /*ace0*/  I2F R27, R28 ;  /* 0x0000001c001b7306 */ /* 0x0009620000201400 */
[----:B---3--:R-:W-:Y:S01]  /*acf0*/  FFMA.FTZ R21, R26, -UR16, R21 ;  /* 0x800000101a157c23 */ /* 0x008fe20008010015 */
[----:B------:R-:W-:-:S02]  /*ad00*/  ISETP.LT.OR P0, PT, R185, R235, P0 ;  /* 0x000000ebb900720c */ /* 0x000fc40000701670 */
[----:B------:R-:W-:Y:S01]  /*ad10*/  ISETP.LT.OR P6, PT, R24, R238, P6 ;  /* 0x000000ee1800720c */ /* 0x000fe200037c1670 */
[----:B------:R-:W-:Y:S01]  /*ad20*/  HMMA.16816.F32.BF16 R12, R8, R30, R12 ;  /* 0x0000001e080c723c */ /* 0x000fe2000004180c */
[----:B------:R-:W-:Y:S01]  /*ad30*/  FSEL R198, R21, -INF , !P1 ;  /* 0xff80000015c67808 */ /* 0x000fe20004800000 */
[----:B-1----:R-:W-:Y:S01]  /*ad40*/  FFMA.FTZ R199, R20, -UR16, R23 ;  /* 0x8000001014c77c23 */ /* 0x002fe20008010017 */
[----:B------:R-:W-:Y:S02]  /*ad50*/  IABS R21, R22 ;  /* 0x0000001600157213 */ /* 0x000fe40000000000 */
[C---:B------:R-:W-:Y:S02]  /*ad60*/  ISETP.GE.AND P1, PT, R24.reuse, R234, PT ;  /* 0x000000ea1800720c */ /* 0x040fe40003f26270 */
[----:B------:R-:W-:Y:S01]  /*ad70*/  FSEL R199, R199, -INF , !P0 ;  /* 0xff800000c7c77808 */ /* 0x000fe20004000000 */
[----:B--2---:R-:W-:Y:S01]  /*ad80*/  HMMA.16816.F32.BF16 R180, R32, R4, R180 ;  /* 0x0000000420b4723c */ /* 0x004fe200000418b4 */
[----:B------:R-:W-:Y:S01]  /*ad90*/  ISETP.GE.AND P0, PT, R25, R237, PT ;  /* 0x000000ed1900720c */ /* 0x000fe20003f06270 */
[----:B----4-:R-:W-:Y:S01]  /*ada0*/  IMAD.IADD R28, R239, 0x1, -R25 ;  /* 0x00000001ef1c7824 */ /* 0x010fe200078e0a19 */
[----:B------:R1:W2:Y:S01]  /*adb0*/  I2F R193, R21 ;  /* 0x0000001500c17306 */ /* 0x0002a20000201400 */
[----:B-----5:R-:W-:Y:S01]  /*adc0*/  FFMA.FTZ R16, R27, -UR16, R16 ;  /* 0x800000101b107c23 */ /* 0x020fe20008010010 */
[----:B------:R-:W-:-:S02]  /*add0*/  ISETP.LT.OR P1, PT, R24, R235, P1 ;  /* 0x000000eb1800720c */ /* 0x000fc40000f21670 */
[----:B------:R-:W-:Y:S01]  /*ade0*/  IABS R28, R28 ;  /* 0x0000001c001c7213 */ /* 0x000fe20000000000 */
[----:B------:R-:W-:Y:S01]  /*adf0*/  IMAD.IADD R4, R236, 0x1, -R25 ;  /* 0x00000001ec047824 */ /* 0x000fe200078e0a19 */
[----:B------:R-:W-:Y:S01]  /*ae00*/  IADD3 R5, R0, 0x18, RZ ;  /* 0x0000001800057810 */ /* 0x000fe20007ffe0ff */
[----:B------:R-:W-:Y:S01]  /*ae10*/  HMMA.16816.F32.BF16 R176, R32, R6, R176 ;  /* 0x0000000620b0723c */ /* 0x000fe200000418b0 */
[----:B------:R-:W-:Y:S02]  /*ae20*/  FSEL R184, R16, -INF , !P6 ;  /* 0xff80000010b87808 */ /* 0x000fe40007000000 */
[----:B------:R-:W3:Y:S01]  /*ae30*/  I2F R28, R28 ;  /* 0x0000001c001c7306 */ /* 0x000ee20000201400 */
[----:B------:R-:W-:Y:S01]  /*ae40*/  ISETP.GE.AND P6, PT, R25, R234, PT ;  /* 0x000000ea1900720c */ /* 0x000fe20003fc6270 */
[--C-:B------:R-:W-:Y:S01]  /*ae50*/  IMAD.IADD R16, R239, 0x1, -R5.reuse ;  /* 0x00000001ef107824 */ /* 0x100fe200078e0a05 */
[C---:B------:R-:W-:Y:S02]  /*ae60*/  ISETP.LT.OR P0, PT, R25.reuse, R238, P0 ;  /* 0x000000ee1900720c */ /* 0x040fe40000701670 */
[----:B------:R-:W-:Y:S01]  /*ae70*/  ISETP.LT.OR P6, PT, R25, R235, P6 ;  /* 0x000000eb1900720c */ /* 0x000fe200037c1670 */
[----:B-1----:R-:W1:Y:S01]  /*ae80*/  LDSM.16.M88.4 R20, [R223+0xf800] ;  /* 0x00f80000df14783b */ /* 0x002e620000000200 */
[----:B------:R-:W-:Y:S01]  /*ae90*/  IABS R16, R16 ;  /* 0x0000001000107213 */ /* 0x000fe20000000000 */
[----:B--2---:R-:W-:Y:S01]  /*aea0*/  FFMA.FTZ R193, R193, -UR16, R18 ;  /* 0x80000010c1c17c23 */ /* 0x004fe20008010012 */
[----:B------:R-:W-:Y:S01]  /*aeb0*/  IABS R4, R4 ;  /* 0x0000000400047213 */ /* 0x000fe20000000000 */
[----:B------:R-:W2:Y:S01]  /*aec0*/  LDSM.16.M88.4 R24, [R216+0x7000] ;  /* 0x00700000d818783b */ /* 0x000ea20000000200 */
[----:B------:R-:W-:-:S02]  /*aed0*/  IMAD.IADD R18, R236, 0x1, -R5 ;  /* 0x00000001ec127824 */ /* 0x000fc400078e0a05 */
[----:B------:R-:W-:Y:S01]  /*aee0*/  IMAD.MOV.U32 R29, RZ, RZ, R16 ;  /* 0x000000ffff1d7224 */ /* 0x000fe200078e0010 */
[----:B------:R-:W-:Y:S01]  /*aef0*/  IADD3 R16, R0, 0x19, RZ ;  /* 0x0000001900107810 */ /* 0x000fe20007ffe0ff */
[----:B------:R-:W4:Y:S01]  /*af00*/  I2F R4, R4 ;  /* 0x0000000400047306 */ /* 0x000f220000201400 */
[----:B---3--:R-:W-:Y:S01]  /*af10*/  FFMA.FTZ R17, R28, -UR16, R17 ;  /* 0x800000101c117c23 */ /* 0x008fe20008010011 */
[----:B------:R-:W-:Y:S02]  /*af20*/  IABS R18, R18 ;  /* 0x0000001200127213 */ /* 0x000fe40000000000 */
[--C-:B------:R-:W-:Y:S01]  /*af30*/  IMAD.IADD R6, R239, 0x1, -R16.reuse ;  /* 0x00000001ef067824 */ /* 0x100fe200078e0a10 */
[----:B------:R-:W-:Y:S02]  /*af40*/  FSEL R193, R193, -INF , !P1 ;  /* 0xff800000c1c17808 */ /* 0x000fe40004800000 */
[----:B------:R-:W-:Y:S01]  /*af50*/  FSEL R30, R17, -INF , !P0 ;  /* 0xff800000111e7808 */ /* 0x000fe20004000000 */
[----:B------:R-:W3:Y:S01]  /*af60*/  I2F R29, R29 ;  /* 0x0000001d001d7306 */ /* 0x000ee20000201400 */
[----:B------:R-:W-:Y:S01]  /*af70*/  IABS R6, R6 ;  /* 0x0000000600067213 */ /* 0x000fe20000000000 */
[----:B------:R-:W-:Y:S01]  /*af80*/  IMAD.IADD R17, R236, 0x1, -R16 ;  /* 0x00000001ec117824 */ /* 0x000fe200078e0a10 */
[----:B------:R-:W-:-:S02]  /*af90*/  ISETP.GE.AND P1, PT, R5, R237, PT ;  /* 0x000000ed0500720c */ /* 0x000fc40003f26270 */
[C---:B------:R-:W-:Y:S02]  /*afa0*/  ISETP.GE.AND P0, PT, R5.reuse, R234, PT ;  /* 0x000000ea0500720c */ /* 0x040fe40003f06270 */
[----:B------:R-:W-:Y:S01]  /*afb0*/  IABS R17, R17 ;  /* 0x0000001100117213 */ /* 0x000fe20000000000 */
[----:B------:R5:W2:Y:S01]  /*afc0*/  I2F R7, R18 ;  /* 0x0000001200077306 */ /* 0x000aa20000201400 */
[----:B----4-:R-:W-:Y:S01]  /*afd0*/  FFMA.FTZ R19, R4, -UR16, R19 ;  /* 0x8000001004137c23 */ /* 0x010fe20008010013 */
[C---:B------:R-:W-:Y:S02]  /*afe0*/  ISETP.LT.OR P1, PT, R5.reuse, R238, P1 ;  /* 0x000000ee0500720c */ /* 0x040fe40000f21670 */
[----:B------:R-:W-:Y:S01]  /*aff0*/  IMAD.MOV.U32 R4, RZ, RZ, R17 ;  /* 0x000000ffff047224 */ /* 0x000fe200078e0011 */
[----:B------:R-:W-:Y:S02]  /*b000*/  ISETP.LT.OR P0, PT, R5, R235, P0 ;  /* 0x000000eb0500720c */ /* 0x000fe40000701670 */
[----:B------:R-:W-:Y:S01]  /*b010*/  IADD3 R5, R0, 0x20, RZ ;  /* 0x0000002000057810 */ /* 0x000fe20007ffe0ff */
[----:B------:R-:W4:Y:S01]  /*b020*/  I2F R6, R6 ;  /* 0x0000000600067306 */ /* 0x000f220000201400 */
[----:B---3--:R-:W-:Y:S01]  /*b030*/  FFMA.FTZ R28, R29, -UR16, R12 ;  /* 0x800000101d1c7c23 */ /* 0x008fe2000801000c */
[----:B------:R-:W-:-:S02]  /*b040*/  FSEL R31, R19, -INF , !P6 ;  /* 0xff800000131f7808 */ /* 0x000fc40007000000 */
[----:B------:R-:W-:Y:S01]  /*b050*/  IADD3 R12, R0, 0x21, RZ ;  /* 0x00000021000c7810 */ /* 0x000fe20007ffe0ff */
[--C-:B------:R-:W-:Y:S01]  /*b060*/  IMAD.IADD R19, R236, 0x1, -R5.reuse ;  /* 0x00000001ec137824 */ /* 0x100fe200078e0a05 */
[----:B------:R-:W-:Y:S01]  /*b070*/  FSEL R28, R28, -INF , !P1 ;  /* 0xff8000001c1c7808 */ /* 0x000fe20004800000 */
[----:B-1----:R-:W-:Y:S01]  /*b080*/  HMMA.16816.F32.BF16 R172, R32, R20, R172 ;  /* 0x0000001420ac723c */ /* 0x002fe200000418ac */
[----:B------:R-:W1:Y:S01]  /*b090*/  I2F R4, R4 ;  /* 0x0000000400047306 */ /* 0x000e620000201400 */
[C---:B------:R-:W-:Y:S01]  /*b0a0*/  ISETP.GE.AND P6, PT, R16.reuse, R237, PT ;  /* 0x000000ed1000720c */ /* 0x040fe20003fc6270 */
[----:B-----5:R-:W-:Y:S01]  /*b0b0*/  IMAD.IADD R18, R239, 0x1, -R5 ;  /* 0x00000001ef127824 */ /* 0x020fe200078e0a05 */
[C---:B------:R-:W-:Y:S01]  /*b0c0*/  ISETP.GE.AND P1, PT, R16.reuse, R234, PT ;  /* 0x000000ea1000720c */ /* 0x040fe20003f26270 */
[----:B--2---:R-:W-:Y:S01]  /*b0d0*/  FFMA.FTZ R7, R7, -UR16, R14 ;  /* 0x8000001007077c23 */ /* 0x004fe2000801000e */
[C---:B------:R-:W-:Y:S02]  /*b0e0*/  ISETP.LT.OR P6, PT, R16.reuse, R238, P6 ;  /* 0x000000ee1000720c */ /* 0x040fe400037c1670 */
[----:B------:R-:W-:Y:S01]  /*b0f0*/  ISETP.LT.OR P1, PT, R16, R235, P1 ;  /* 0x000000eb1000720c */ /* 0x000fe20000f21670 */
[----:B----4-:R-:W-:Y:S01]  /*b100*/  FFMA.FTZ R6, R6, -UR16, R13 ;  /* 0x8000001006067c23 */ /* 0x010fe2000801000d */
[----:B------:R-:W-:Y:S01]  /*b110*/  HMMA.16816.F32.BF16 R180, R8, R24, R180 ;  /* 0x0000001808b4723c */ /* 0x000fe200000418b4 */
[--C-:B------:R-:W-:Y:S01]  /*b120*/  IMAD.IADD R16, R239, 0x1, -R12.reuse ;  /* 0x00000001ef107824 */ /* 0x100fe200078e0a0c */
[----:B------:R-:W-:Y:S01]  /*b130*/  IABS R17, R18 ;  /* 0x0000001200117213 */ /* 0x000fe20000000000 */
[----:B------:R-:W-:Y:S01]  /*b140*/  IMAD.IADD R18, R236, 0x1, -R12 ;  /* 0x00000001ec127824 */ /* 0x000fe200078e0a0c */
[----:B------:R-:W-:-:S02]  /*b150*/  IABS R19, R19 ;  /* 0x0000001300137213 */ /* 0x000fc40000000000 */
[----:B------:R-:W-:Y:S01]  /*b160*/  FSEL R29, R7, -INF , !P0 ;  /* 0xff800000071d7808 */ /* 0x000fe20004000000 */
[----:B-1----:R-:W-:Y:S01]  /*b170*/  FFMA.FTZ R25, R4, -UR16, R15 ;  /* 0x8000001004197c23 */ /* 0x002fe2000801000f */
[----:B------:R-:W-:Y:S01]  /*b180*/  FSEL R20, R6, -INF , !P6 ;  /* 0xff80000006147808 */ /* 0x000fe20007000000 */
[----:B------:R-:W1:Y:S01]  /*b190*/  I2F R17, R17 ;  /* 0x0000001100117306 */ /* 0x000e620000201400 */
[C---:B------:R-:W-:Y:S01]  /*b1a0*/  ISETP.GE.AND P0, PT, R5.reuse, R237, PT ;  /* 0x000000ed0500720c */ /* 0x040fe20003f06270 */
[----:B------:R-:W-:Y:S01]  /*b1b0*/  HMMA.16816.F32.BF16 R176, R8, R26, R176 ;  /* 0x0000001a08b0723c */ /* 0x000fe200000418b0 */
[C---:B------:R-:W-:Y:S02]  /*b1c0*/  ISETP.GE.AND P6, PT, R5.reuse, R234, PT ;  /* 0x000000ea0500720c */ /* 0x040fe40003fc6270 */
[----:B------:R-:W-:Y:S02]  /*b1d0*/  IABS R14, R16 ;  /* 0x00000010000e7213 */ /* 0x000fe40000000000 */
[C---:B------:R-:W-:Y:S01]  /*b1e0*/  ISETP.LT.OR P0, PT, R5.reuse, R238, P0 ;  /* 0x000000ee0500720c */ /* 0x040fe20000701670 */
[----:B------:R-:W2:Y:S01]  /*b1f0*/  I2F R19, R19 ;  /* 0x0000001300137306 */ /* 0x000ea20000201400 */
[----:B------:R-:W-:Y:S01]  /*b200*/  ISETP.LT.OR P6, PT, R5, R235, P6 ;  /* 0x000000eb0500720c */ /* 0x000fe200037c1670 */
[----:B------:R-:W-:Y:S01]  /*b210*/  HMMA.16816.F32.BF16 R168, R32, R22, R168 ;  /* 0x0000001620a8723c */ /* 0x000fe200000418a8 */
[----:B------:R-:W3:Y:S01]  /*b220*/  LDSM.16.M88.4 R4, [R216+0x7800] ;  /* 0x00780000d804783b */ /* 0x000ee20000000200 */
[----:B------:R-:W-:Y:S01]  /*b230*/  IADD3 R16, R0, 0x28, RZ ;  /* 0x0000002800107810 */ /* 0x000fe20007ffe0ff */
[----:B------:R-:W-:-:S04]  /*b240*/  DEPBAR.LE SB0, 0x0 ;  /* 0x000080000000791a */ /* 0x000fc80000000000 */
[----:B------:R4:W5:Y:S01]  /*b250*/  I2F R24, R14 ;  /* 0x0000000e00187306 */ /* 0x0009620000201400 */
[----:B------:R-:W-:Y:S01]  /*b260*/  IADD3 R15, R0, 0x29, RZ ;  /* 0x00000029000f7810 */ /* 0x000fe20007ffe0ff */
[----:B-1----:R-:W-:Y:S01]  /*b270*/  FFMA.FTZ R180, R17, -UR16, R180 ;  /* 0x8000001011b47c23 */ /* 0x002fe200080100b4 */
[----:B------:R-:W-:Y:S01]  /*b280*/  FSEL R25, R25, -INF , !P1 ;  /* 0xff80000019197808 */ /* 0x000fe20004800000 */
[C---:B------:R-:W-:Y:S01]  /*b290*/  IMAD.IADD R13, R239.reuse, 0x1, -R16 ;  /* 0x00000001ef0d7824 */ /* 0x040fe200078e0a10 */
[C---:B------:R-:W-:Y:S01]  /*b2a0*/  ISETP.GE.AND P1, PT, R12.reuse, R237, PT ;  /* 0x000000ed0c00720c */ /* 0x040fe20003f26270 */
[----:B------:R-:W-:Y:S01]  /*b2b0*/  IMAD.IADD R21, R239, 0x1, -R15 ;  /* 0x00000001ef157824 */ /* 0x000fe200078e0a0f */
[----:B------:R-:W-:Y:S01]  /*b2c0*/  IABS R18, R18 ;  /* 0x0000001200127213 */ /* 0x000fe20000000000 */
[----:B--2---:R-:W-:Y:S01]  /*b2d0*/  FFMA.FTZ R182, R19, -UR16, R182 ;  /* 0x8000001013b67c23 */ /* 0x004fe200080100b6 */
[----:B------:R-:W-:Y:S02]  /*b2e0*/  ISETP.LT.OR P1, PT, R12, R238, P1 ;  /* 0x000000ee0c00720c */ /* 0x000fe40000f21670 */
[----:B------:R-:W-:-:S02]  /*b2f0*/  FSEL R190, R180, -INF , !P0 ;  /* 0xff800000b4be7808 */ /* 0x000fc40004000000 */
[----:B------:R-:W1:Y:S01]  /*b300*/  I2F R18, R18 ;  /* 0x0000001200127306 */ /* 0x000e620000201400 */
[----:B------:R-:W-:Y:S01]  /*b310*/  ISETP.GE.AND P0, PT, R12, R234, PT ;  /* 0x000000ea0c00720c */ /* 0x000fe20003f06270 */
[----:B----4-:R-:W-:Y:S01]  /*b320*/  IMAD.IADD R14, R236, 0x1, -R16 ;  /* 0x00000001ec0e7824 */ /* 0x010fe200078e0a10 */
[----:B------:R-:W-:Y:S01]  /*b330*/  FSEL R187, R182, -INF , !P6 ;  /* 0xff800000b6bb7808 */ /* 0x000fe20007000000 */
[----:B-----5:R-:W-:Y:S01]  /*b340*/  FFMA.FTZ R24, R24, -UR16, R181 ;  /* 0x8000001018187c23 */ /* 0x020fe200080100b5 */
[----:B------:R-:W-:Y:S02]  /*b350*/  ISETP.GE.AND P6, PT, R16, R237, PT ;  /* 0x000000ed1000720c */ /* 0x000fe40003fc6270 */
[----:B------:R-:W-:Y:S02]  /*b360*/  IABS R14, R14 ;  /* 0x0000000e000e7213 */ /* 0x000fe40000000000 */
[----:B------:R-:W-:Y:S02]  /*b370*/  FSEL R192, R24, -INF , !P1 ;  /* 0xff80000018c07808 */ /* 0x000fe40004800000 */
[----:B------:R-:W-:Y:S01]  /*b380*/  ISETP.GE.AND P1, PT, R16, R234, PT ;  /* 0x000000ea1000720c */ /* 0x000fe20003f26270 */
[----:B------:R-:W-:Y:S01]  /*b390*/  IMAD.MOV.U32 R26, RZ, RZ, R14 ;  /* 0x000000ffff1a7224 */ /* 0x000fe200078e000e */
[----:B------:R-:W-:Y:S01]  /*b3a0*/  IABS R14, R21 ;  /* 0x00000015000e7213 */ /* 0x000fe20000000000 */
[----:B------:R-:W-:Y:S01]  /*b3b0*/  IMAD.IADD R21, R236, 0x1, -R15 ;  /* 0x00000001ec157824 */ /* 0x000fe200078e0a0f */
[----:B------:R-:W-:Y:S01]  /*b3c0*/  ISETP.LT.OR P0, PT, R12, R235, P0 ;  /* 0x000000eb0c00720c */ /* 0x000fe20000701670 */
[----:B-1----:R-:W-:Y:S01]  /*b3d0*/  FFMA.FTZ R18, R18, -UR16, R183 ;  /* 0x8000001012127c23 */ /* 0x002fe200080100b7 */
[----:B------:R-:W-:-:S02]  /*b3e0*/  IADD3 R12, R0, 0x30, RZ ;  /* 0x00000030000c7810 */ /* 0x000fc40007ffe0ff */
[----:B------:R-:W-:Y:S01]  /*b3f0*/  IABS R13, R13 ;  /* 0x0000000d000d7213 */ /* 0x000fe20000000000 */
[C---:B---3--:R-:W-:Y:S01]  /*b400*/  HMMA.16816.F32.BF16 R172, R8.reuse, R4, R172 ;  /* 0x0000000408ac723c */ /* 0x048fe200000418ac */
[CC--:B------:R-:W-:Y:S01]  /*b410*/  ISETP.LT.OR P6, PT, R16.reuse, R238.reuse, P6 ;  /* 0x000000ee1000720c */ /* 0x0c0fe200037c1670 */
[----:B------:R-:W1:Y:S01]  /*b420*/  I2F R14, R14 ;  /* 0x0000000e000e7306 */ /* 0x000e620000201400 */
[----:B------:R-:W-:Y:S01]  /*b430*/  BAR.SYNC.DEFER_BLOCKING 0x0 ;  /* 0x0000000000007b1d */ /* 0x000fe20000010000 */
[----:B------:R-:W-:Y:S02]  /*b440*/  ISETP.LT.OR P1, PT, R16, R235, P1 ;  /* 0x000000eb1000720c */ /* 0x000fe40000f21670 */
[C---:B------:R-:W-:Y:S02]  /*b450*/  IADD3 R16, R0.reuse, 0x31, RZ ;  /* 0x0000003100107810 */ /* 0x040fe40007ffe0ff */
[----:B------:R-:W-:Y:S01]  /*b460*/  IABS R19, R21 ;  /* 0x0000001500137213 */ /* 0x000fe20000000000 */
[C---:B------:R-:W-:Y:S01]  /*b470*/  IMAD.IADD R21, R239.reuse, 0x1, -R12 ;  /* 0x00000001ef157824 */ /* 0x040fe200078e0a0c */
[----:B------:R-:W2:Y:S01]  /*b480*/  I2F R17, R13 ;  /* 0x0000000d00117306 */ /* 0x000ea20000201400 */
[----:B------:R-:W-:Y:S01]  /*b490*/  IMAD.IADD R23, R239, 0x1, -R16 ;  /* 0x00000001ef177824 */ /* 0x000fe200078e0a10 */
[----:B------:R-:W-:Y:S01]  /*b4a0*/  IADD3 R4, R0, 0x38, RZ ;  /* 0x0000003800047810 */ /* 0x000fe20007ffe0ff */
[----:B------:R-:W-:Y:S01]  /*b4b0*/  IMAD.MOV.U32 R22, RZ, RZ, R19 ;  /* 0x000000ffff167224 */ /* 0x000fe200078e0013 */
[----:B------:R-:W-:Y:S01]  /*b4c0*/  IABS R19, R21 ;  /* 0x0000001500137213 */ /* 0x000fe20000000000 */
[----:B------:R-:W-:Y:S01]  /*b4d0*/  IMAD.IADD R21, R236, 0x1, -R12 ;  /* 0x00000001ec157824 */ /* 0x000fe200078e0a0c */
[----:B------:R-:W-:Y:S01]  /*b4e0*/  IABS R23, R23 ;  /* 0x0000001700177213 */ /* 0x000fe20000000000 */
[----:B------:R-:W-:Y:S01]  /*b4f0*/  HMMA.16816.F32.BF16 R168, R8, R6, R168 ;  /* 0x0000000608a8723c */ /* 0x000fe200000418a8 */
[----:B------:R-:W-:Y:S01]  /*b500*/  FSEL R185, R18, -INF , !P0 ;  /* 0xff80000012b97808 */ /* 0x000fe20004000000 */
[----:B------:R-:W3:Y:S01]  /*b510*/  I2F R22, R22 ;  /* 0x0000001600167306 */ /* 0x000ee20000201400 */
[----:B------:R-:W-:Y:S01]  /*b520*/  IABS R21, R21 ;  /* 0x0000001500157213 */ /* 0x000fe20000000000 */
[----:B------:R-:W-:Y:S01]  /*b530*/  IMAD.MOV.U32 R18, RZ, RZ, R23 ;  /* 0x000000ffff127224 */ /* 0x000fe200078e0017 */
[C---:B------:R-:W-:Y:S01]  /*b540*/  ISETP.GE.AND P0, PT, R15.reuse, R237, PT ;  /* 0x000000ed0f00720c */ /* 0x040fe20003f06270 */
[----:B-1----:R-:W-:Y:S01]  /*b550*/  FFMA.FTZ R14, R14, -UR16, R177 ;  /* 0x800000100e0e7c23 */ /* 0x002fe200080100b1 */
[----:B------:R-:W-:Y:S01]  /*b560*/  IADD3 R0, R0, 0x39, RZ ;  /* 0x0000003900007810 */ /* 0x000fe20007ffe0ff */
[----:B------:R-:W-:Y:S01]  /*b570*/  IMAD.MOV.U32 R5, RZ, RZ, R21 ;  /* 0x000000ffff057224 */ /* 0x000fe200078e0015 */
[----:B------:R-:W-:Y:S01]  /*b580*/  ISETP.LT.OR P0, PT, R15, R238, P0 ;  /* 0x000000ee0f00720c */ /* 0x000fe20000701670 */
[----:B------:R-:W1:Y:S01]  /*b590*/  I2F R13, R26 ;  /* 0x0000001a000d7306 */ /* 0x000e620000201400 */
[----:B--2---:R-:W-:-:S02]  /*b5a0*/  FFMA.FTZ R17, R17, -UR16, R176 ;  /* 0x8000001011117c23 */ /* 0x004fc400080100b0 */
[----:B------:R-:W-:Y:S01]  /*b5b0*/  IMAD.IADD R7, R236, 0x1, -R4 ;  /* 0x00000001ec077824 */ /* 0x000fe200078e0a04 */
[----:B------:R-:W-:Y:S01]  /*b5c0*/  FSEL R196, R14, -INF , !P0 ;  /* 0xff8000000ec47808 */ /* 0x000fe20004000000 */
[----:B------:R-:W-:Y:S01]  /*b5d0*/  IMAD.IADD R21, R236, 0x1, -R16 ;  /* 0x00000001ec157824 */ /* 0x000fe200078e0a10 */
[----:B------:R-:W-:Y:S01]  /*b5e0*/  FSEL R194, R17, -INF , !P6 ;  /* 0xff80000011c27808 */ /* 0x000fe20007000000 */
[----:B------:R-:W-:Y:S01]  /*b5f0*/  IMAD.IADD R17, R239, 0x1, -R4 ;  /* 0x00000001ef117824 */ /* 0x000fe200078e0a04 */
[----:B------:R-:W2:Y:S01]  /*b600*/  I2F R18, R18 ;  /* 0x0000001200127306 */ /* 0x000ea20000201400 */
[----:B------:R-:W-:Y:S01]  /*b610*/  IABS R7, R7 ;  /* 0x0000000700077213 */ /* 0x000fe20000000000 */
[----:B---3--:R-:W-:Y:S01]  /*b620*/  FFMA.FTZ R22, R22, -UR16, R179 ;  /* 0x8000001016167c23 */ /* 0x008fe200080100b3 */
[----:B------:R-:W-:Y:S01]  /*b630*/  ISETP.GE.AND P6, PT, R15, R234, PT ;  /* 0x000000ea0f00720c */ /* 0x000fe20003fc6270 */
[--C-:B------:R-:W-:Y:S01]  /*b640*/  IMAD.IADD R8, R239, 0x1, -R0.reuse ;  /* 0x00000001ef087824 */ /* 0x100fe200078e0a00 */
[----:B------:R-:W-:Y:S01]  /*b650*/  IABS R21, R21 ;  /* 0x0000001500157213 */ /* 0x000fe20000000000 */
[----:B------:R-:W-:Y:S01]  /*b660*/  IMAD.IADD R9, R236, 0x1, -R0 ;  /* 0x00000001ec097824 */ /* 0x000fe200078e0a00 */
[----:B------:R-:W-:Y:S01]  /*b670*/  ISETP.LT.OR P6, PT, R15, R235, P6 ;  /* 0x000000eb0f00720c */ /* 0x000fe200037c1670 */
[----:B------:R-:W3:Y:S01]  /*b680*/  I2F R19, R19 ;  /* 0x0000001300137306 */ /* 0x000ee20000201400 */
[----:B------:R-:W-:Y:S01]  /*b690*/  IABS R17, R17 ;  /* 0x0000001100117213 */ /* 0x000fe20000000000 */
[----:B------:R-:W-:Y:S01]  /*b6a0*/  IMAD.MOV.U32 R15, RZ, RZ, R21 ;  /* 0x000000ffff0f7224 */ /* 0x000fe200078e0015 */
[----:B------:R-:W-:Y:S01]  /*b6b0*/  FSEL R189, R22, -INF , !P6 ;  /* 0xff80000016bd7808 */ /* 0x000fe20007000000 */
[----:B-1----:R-:W-:Y:S01]  /*b6c0*/  FFMA.FTZ R13, R13, -UR16, R178 ;  /* 0x800000100d0d7c23 */ /* 0x002fe200080100b2 */
[----:B------:R-:W-:-:S02]  /*b6d0*/  ISETP.GE.AND P6, PT, R16, R237, PT ;  /* 0x000000ed1000720c */ /* 0x000fc40003fc6270 */
[----:B------:R-:W-:Y:S01]  /*b6e0*/  IABS R8, R8 ;  /* 0x0000000800087213 */ /* 0x000fe20000000000 */
[----:B------:R-:W1:Y:S01]  /*b6f0*/  I2F R5, R5 ;  /* 0x0000000500057306 */ /* 0x000e620000201400 */
[----:B--2---:R-:W-:Y:S01]  /*b700*/  FFMA.FTZ R18, R18, -UR16, R173 ;  /* 0x8000001012127c23 */ /* 0x004fe200080100ad */
[----:B------:R-:W-:Y:S02]  /*b710*/  ISETP.LT.OR P6, PT, R16, R238, P6 ;  /* 0x000000ee1000720c */ /* 0x000fe400037c1670 */
[----:B------:R-:W-:Y:S02]  /*b720*/  FSEL R191, R13, -INF , !P1 ;  /* 0xff8000000dbf7808 */ /* 0x000fe40004800000 */
[C---:B------:R-:W-:Y:S02]  /*b730*/  ISETP.GE.AND P1, PT, R12.reuse, R237, PT ;  /* 0x000000ed0c00720c */ /* 0x040fe40003f26270 */
[----:B------:R-:W2:Y:S01]  /*b740*/  I2F R7, R7 ;  /* 0x0000000700077306 */ /* 0x000ea20000201400 */
[----:B------:R-:W-:Y:S01]  /*b750*/  ISETP.GE.AND P0, PT, R12, R234, PT ;  /* 0x000000ea0c00720c */ /* 0x000fe20003f06270 */
[----:B---3--:R-:W-:Y:S01]  /*b760*/  FFMA.FTZ R19, R19, -UR16, R172 ;  /* 0x8000001013137c23 */ /* 0x008fe200080100ac */
[----:B------:R-:W-:-:S02]  /*b770*/  IABS R9, R9 ;  /* 0x0000000900097213 */ /* 0x000fc40000000000 */
[----:B------:R-:W-:Y:S02]  /*b780*/  FSEL R180, R18, -INF , !P6 ;  /* 0xff80000012b47808 */ /* 0x000fe40007000000 */
[----:B------:R-:W-:Y:S01]  /*b790*/  ISETP.GE.AND P6, PT, R4, R234, PT ;  /* 0x000000ea0400720c */ /* 0x000fe20003fc6270 */
[----:B------:R-:W3:Y:S01]  /*b7a0*/  I2F R6, R15 ;  /* 0x0000000f00067306 */ /* 0x000ee20000201400 */
[----:B-1----:R-:W-:Y:S01]  /*b7b0*/  FFMA.FTZ R5, R5, -UR16, R174 ;  /* 0x8000001005057c23 */ /* 0x002fe200080100ae */
[C---:B------:R-:W-:Y:S02]  /*b7c0*/  ISETP.LT.OR P1, PT, R12.reuse, R238, P1 ;  /* 0x000000ee0c00720c */ /* 0x040fe40000f21670 */
[-C--:B------:R-:W-:Y:S02]  /*b7d0*/  ISETP.LT.OR P0, PT, R12, R235.reuse, P0 ;  /* 0x000000eb0c00720c */ /* 0x080fe40000701670 */
[----:B------:R-:W-:Y:S02]  /*b7e0*/  ISETP.LT.OR P6, PT, R4, R235, P6 ;  /* 0x000000eb0400720c */ /* 0x000fe400037c1670 */
[----:B------:R-:W1:Y:S01]  /*b7f0*/  I2F R17, R17 ;  /* 0x0000001100117306 */ /* 0x000e620000201400 */
[----:B--2---:R-:W-:Y:S01]  /*b800*/  FFMA.FTZ R7, R7, -UR16, R170 ;  /* 0x8000001007077c23 */ /* 0x004fe200080100aa */
[----:B------:R-:W-:-:S02]  /*b810*/  FSEL R182, R19, -INF , !P1 ;  /* 0xff80000013b67808 */ /* 0x000fc40004800000 */
[----:B------:R-:W-:Y:S02]  /*b820*/  FSEL R33, R5, -INF , !P0 ;  /* 0xff80000005217808 */ /* 0x000fe40004000000 */
[----:B------:R-:W-:Y:S02]  /*b830*/  ISETP.GE.AND P1, PT, R16, R234, PT ;  /* 0x000000ea1000720c */ /* 0x000fe40003f26270 */
[----:B------:R-:W2:Y:S01]  /*b840*/  I2F R8, R8 ;  /* 0x0000000800087306 */ /* 0x000ea20000201400 */
[----:B---3--:R-:W-:Y:S01]  /*b850*/  FFMA.FTZ R6, R6, -UR16, R175 ;  /* 0x8000001006067c23 */ /* 0x008fe200080100af */
[----:B------:R-:W-:Y:S02]  /*b860*/  ISETP.GE.AND P0, PT, R4, R237, PT ;  /* 0x000000ed0400720c */ /* 0x000fe40003f06270 */
[----:B------:R-:W-:Y:S02]  /*b870*/  FSEL R175, R7, -INF , !P6 ;  /* 0xff80000007af7808 */ /* 0x000fe40007000000 */
[----:B------:R-:W-:-:S02]  /*b880*/  PLOP3.LUT P6, PT, PT, PT, UP0, 0x80, 0x0 ;  /* 0x000000000000781c */ /* 0x000fc40003fcf008 */
[----:B------:R-:W3:Y:S01]  /*b890*/  I2F R10, R9 ;  /* 0x00000009000a7306 */ /* 0x000ee20000201400 */
[----:B-1----:R-:W-:Y:S01]  /*b8a0*/  FFMA.FTZ R17, R17, -UR16, R168 ;  /* 0x8000001011117c23 */ /* 0x002fe200080100a8 */
[----:B------:R-:W-:Y:S02]  /*b8b0*/  ISETP.LT.OR P1, PT, R16, R235, P1 ;  /* 0x000000eb1000720c */ /* 0x000fe40000f21670 */
[----:B------:R-:W-:Y:S02]  /*b8c0*/  ISETP.LT.OR P0, PT, R4, R238, P0 ;  /* 0x000000ee0400720c */ /* 0x000fe40000701670 */
[----:B------:R-:W-:Y:S02]  /*b8d0*/  FSEL R177, R6, -INF , !P1 ;  /* 0xff80000006b17808 */ /* 0x000fe40004800000 */
[----:B------:R-:W-:Y:S01]  /*b8e0*/  FSEL R34, R17, -INF , !P0 ;  /* 0xff80000011227808 */ /* 0x000fe20004000000 */
[----:B--2---:R-:W-:Y:S01]  /*b8f0*/  FFMA.FTZ R8, R8, -UR16, R169 ;  /* 0x8000001008087c23 */ /* 0x004fe200080100a9 */
[----:B------:R-:W-:-:S02]  /*b900*/  ISETP.GE.AND P1, PT, R0, R237, PT ;  /* 0x000000ed0000720c */ /* 0x000fc40003f26270 */
[C---:B------:R-:W-:Y:S02]  /*b910*/  ISETP.GE.AND P0, PT, R0.reuse, R234, PT ;  /* 0x000000ea0000720c */ /* 0x040fe40003f06270 */
[----:B------:R-:W-:Y:S01]  /*b920*/  ISETP.LT.OR P1, PT, R0, R238, P1 ;  /* 0x000000ee0000720c */ /* 0x000fe20000f21670 */
[----:B---3--:R-:W-:Y:S01]  /*b930*/  FFMA.FTZ R10, R10, -UR16, R171 ;  /* 0x800000100a0a7c23 */ /* 0x008fe200080100ab */
        /* <DEDUP_REMOVED lines=81> */
.L_x_7695:
[----:B------:R-:W-:Y:S02]  /*be50*/  ULDC UR10, c[0x0][0x198] ;  /* 0x00006600000a7ab9 */ /* 0x000fe40000000800 */
[----:B------:R-:W-:-:S04]  /*be60*/  ULEA UR10, -UR10, URZ, 0x6 ;  /* 0x0000003f0a0a7291 */ /* 0x000fc8000f8e313f */
[----:B------:R-:W-:Y:S02]  /*be70*/  USHF.R.S32.HI UR8, URZ, 0x1f, UR10 ;  /* 0x0000001f3f087899 */ /* 0x000fe4000801140a */
.L_x_7696:
[C---:B------:R-:W-:Y:S01]  /*be80*/  @!P4 IADD3 R7, P0, R166.reuse, UR10, RZ ;  /* 0x0000000aa607cc10 */ /* 0x040fe2000ff1e0ff */
[----:B------:R-:W-:Y:S01]  /*be90*/  UIADD3 UR4, UP1, UP0, UR24, UR10, UR24 ;  /* 0x0000000a18047290 */ /* 0x000fe2000f83e018 */
[C---:B------:R-:W-:Y:S01]  /*bea0*/  @!P3 IADD3 R5, P1, R166.reuse, UR10, RZ ;  /* 0x0000000aa605bc10 */ /* 0x040fe2000ff3e0ff */
[----:B------:R1:W-:Y:S01]  /*beb0*/  @P5 STS.128 [R232+0x8000], RZ ;  /* 0x008000ffe8005388 */ /* 0x0003e20000000c00 */
[----:B------:R-:W-:Y:S01]  /*bec0*/  @!P4 IADD3.X R0, R165, UR8, RZ, P0, !PT ;  /* 0x00000008a500cc10 */ /* 0x000fe200087fe4ff */
[----:B------:R-:W-:Y:S01]  /*bed0*/  UIADD3.X UR6, UR23, UR8, UR23, UP1, UP0 ;  /* 0x0000000817067290 */ /* 0x000fe20008fe0417 */
[----:B------:R-:W-:Y:S01]  /*bee0*/  @!P4 LEA R168, P0, R7, c[0x0][0x168], 0x1 ;  /* 0x00005a0007a8ca11 */ /* 0x000fe200078008ff */
[----:B------:R-:W-:Y:S01]  /*bef0*/  UIADD3 UR5, UP1, UR24, UR4, URZ ;  /* 0x0000000418057290 */ /* 0x000fe2000ff3e03f */
[----:B------:R-:W-:Y:S01]  /*bf00*/  @!P3 IADD3.X R4, R165, UR8, RZ, P1, !PT ;  /* 0x00000008a504bc10 */ /* 0x000fe20008ffe4ff */
[----:B------:R-:W-:Y:S01]  /*bf10*/  VOTEU.ALL UP0, P5 ;  /* 0x00000000003f7886 */ /* 0x000fe20002800000 */
[----:B------:R-:W-:Y:S01]  /*bf20*/  @!P4 LEA.HI.X R169, R7, c[0x0][0x16c], R0, 0x1, P0 ;  /* 0x00005b0007a9ca11 */ /* 0x000fe200000f0c00 */
[----:B------:R-:W-:Y:S01]  /*bf30*/  BSSY B0, `(.L_x_7697) ;  /* 0x000008f000007945 */ /* 0x000fe20003800000 */
[----:B------:R-:W-:-:S02]  /*bf40*/  @!P2 IADD3 R7, P0, R166, UR10, RZ ;  /* 0x0000000aa607ac10 */ /* 0x000fc4000ff1e0ff */
[----:B------:R-:W-:Y:S01]  /*bf50*/  @!P3 LEA R16, P1, R5, c[0x0][0x168], 0x1 ;  /* 0x00005a000510ba11 */ /* 0x000fe200078208ff */
[----:B------:R-:W-:Y:S01]  /*bf60*/  @!UP0 UIADD3 UR11, UP2, UR24, UR10, URZ ;  /* 0x0000000a180b8290 */ /* 0x000fe2000ff5e03f */
[----:B------:R-:W-:Y:S02]  /*bf70*/  @!P2 IADD3.X R0, R165, UR8, RZ, P0, !PT ;  /* 0x00000008a500ac10 */ /* 0x000fe400087fe4ff */
[----:B------:R-:W-:Y:S01]  /*bf80*/  @!P3 LEA.HI.X R17, R5, c[0x0][0x16c], R4, 0x1, P1 ;  /* 0x00005b000511ba11 */ /* 0x000fe200008f0c04 */
[----:B------:R-:W-:Y:S01]  /*bf90*/  IMAD.U32 R5, RZ, RZ, UR10 ;  /* 0x0000000aff057e24 */ /* 0x000fe2000f8e00ff */
[C---:B------:R-:W-:Y:S01]  /*bfa0*/  @!P2 LEA R14, P0, R7.reuse, c[0x0][0x168], 0x1 ;  /* 0x00005a00070eaa11 */ /* 0x040fe200078008ff */
[----:B------:R-:W-:Y:S01]  /*bfb0*/  IMAD.U32 R4, RZ, RZ, UR8 ;  /* 0x00000008ff047e24 */ /* 0x000fe2000f8e00ff */
[----:B------:R-:W-:Y:S02]  /*bfc0*/  @!UP0 UIADD3.X UR9, UR23, UR8, URZ, UP2, !UPT ;  /* 0x0000000817098290 */ /* 0x000fe400097fe43f */
[----:B------:R-:W-:Y:S01]  /*bfd0*/  @!P2 LEA.HI.X R15, R7, c[0x0][0x16c], R0, 0x1, P0 ;  /* 0x00005b00070faa11 */ /* 0x000fe200000f0c00 */
[----:B------:R-:W-:Y:S01]  /*bfe0*/  IMAD.U32 R0, RZ, RZ, UR8 ;  /* 0x00000008ff007e24 */ /* 0x000fe2000f8e00ff */
[----:B------:R-:W-:-:S04]  /*bff0*/  @!P4 IADD3 R7, P1, P0, R166, UR24, R5 ;  /* 0x00000018a607cc10 */ /* 0x000fc8000f83e005 */
[----:B------:R-:W-:Y:S02]  /*c000*/  @!P4 IADD3.X R6, R165, UR23, R0, P1, P0 ;  /* 0x00000017a506cc10 */ /* 0x000fe40008fe0400 */
[----:B------:R-:W-:Y:S02]  /*c010*/  @!P4 LEA R26, P0, R7, c[0x0][0x168], 0x1 ;  /* 0x00005a00071aca11 */ /* 0x000fe400078008ff */
[----:B------:R-:W-:Y:S02]  /*c020*/  @!P5 LEA R172, P1, R5, R242, 0x1 ;  /* 0x000000f205acd211 */ /* 0x000fe400078208ff */
[----:B------:R-:W-:Y:S01]  /*c030*/  @!P4 LEA.HI.X R27, R7, c[0x0][0x16c], R6, 0x1, P0 ;  /* 0x00005b00071bca11 */ /* 0x000fe200000f0c06 */
[----:B------:R-:W-:Y:S01]  /*c040*/  IMAD.U32 R7, RZ, RZ, UR4 ;  /* 0x00000004ff077e24 */ /* 0x000fe2000f8e00ff */
[----:B------:R-:W-:Y:S01]  /*c050*/  @!P5 LEA.HI.X R173, R5, R243, R4, 0x1, P1 ;  /* 0x000000f305add211 */ /* 0x000fe200008f0c04 */
[----:B------:R-:W-:Y:S01]  /*c060*/  IMAD.U32 R4, RZ, RZ, UR6 ;  /* 0x00000006ff047e24 */ /* 0x000fe2000f8e00ff */
[----:B------:R-:W-:-:S03]  /*c070*/  @!P3 IADD3 R9, P1, P0, R166, UR24, R5 ;  /* 0x00000018a609bc10 */ /* 0x000fc6000f83e005 */
[----:B------:R-:W-:Y:S01]  /*c080*/  @!PT LDS RZ, [RZ] ;  /* 0x00000000fffff984 */ /* 0x000fe20000000800 */
[----:B------:R-:W-:Y:S01]  /*c090*/  @!PT LDS RZ, [RZ] ;  /* 0x00000000fffff984 */ /* 0x000fe20000000800 */
[----:B------:R-:W-:Y:S01]  /*c0a0*/  @!PT LDS RZ, [RZ] ;  /* 0x00000000fffff984 */ /* 0x000fe20000000800 */
[----:B------:R1:W-:Y:S01]  /*c0b0*/  @!P5 LDGSTS.E.BYPASS.LTC128B.128 [R232+0x8000], [R172.64] ;  /* 0x08000000ace8dfae */ /* 0x0003e2000b901d54 */
[C-C-:B------:R-:W-:Y:S02]  /*c0c0*/  @!P3 IADD3.X R6, R165.reuse, UR23, R0.reuse, P1, P0 ;  /* 0x00000017a506bc10 */ /* 0x140fe40008fe0400 */
[----:B------:R-:W-:Y:S01]  /*c0d0*/  @!P2 IADD3 R5, P1, P0, R166, UR24, R5 ;  /* 0x00000018a605ac10 */ /* 0x000fe2000f83e005 */
[----:B------:R1:W-:Y:S03]  /*c0e0*/  @P4 STS.128 [R232+0xa000], RZ ;  /* 0x00a000ffe8004388 */ /* 0x0003e60000000c00 */
[----:B------:R-:W-:Y:S01]  /*c0f0*/  @!P2 IADD3.X R0, R165, UR23, R0, P1, P0 ;  /* 0x00000017a500ac10 */ /* 0x000fe20008fe0400 */
[----:B------:R-:W-:Y:S01]  /*c100*/  @!PT LDS RZ, [RZ] ;  /* 0x00000000fffff984 */ /* 0x000fe20000000800 */
[----:B------:R-:W-:Y:S01]  /*c110*/  @!PT LDS RZ, [RZ] ;  /* 0x00000000fffff984 */ /* 0x000fe20000000800 */
[----:B------:R-:W-:Y:S01]  /*c120*/  @!PT LDS RZ, [RZ] ;  /* 0x00000000fffff984 */ /* 0x000fe20000000800 */
[----:B------:R1:W-:Y:S01]  /*c130*/  @!P4 LDGSTS.E.BYPASS.LTC128B.128 [R232+0xa000], [R168.64+0x80] ;  /* 0x0a000080a8e8cfae */ /* 0x0003e2000b901d54 */
[----:B------:R-:W-:Y:S02]  /*c140*/  @!P3 LEA R12, P0, R9, c[0x0][0x168], 0x1 ;  /* 0x00005a00090cba11 */ /* 0x000fe400078008ff */
[----:B------:R-:W-:Y:S01]  /*c150*/  @!P5 LEA R22, P1, R7, R242, 0x1 ;  /* 0x000000f20716d211 */ /* 0x000fe200078208ff */
[----:B------:R1:W-:Y:S01]  /*c160*/  @P3 STS.128 [R232+0xc000], RZ ;  /* 0x00c000ffe8003388 */ /* 0x0003e20000000c00 */
[----:B------:R-:W-:-:S02]  /*c170*/  @!P3 LEA.HI.X R13, R9, c[0x0][0x16c], R6, 0x1, P0 ;  /* 0x00005b00090dba11 */ /* 0x000fc400000f0c06 */
[----:B------:R-:W-:Y:S01]  /*c180*/  @!P2 LEA R10, P0, R5, c[0x0][0x168], 0x1 ;  /* 0x00005a00050aaa11 */ /* 0x000fe200078008ff */
[----:B------:R-:W-:Y:S01]  /*c190*/  @!PT LDS RZ, [RZ] ;  /* 0x00000000fffff984 */ /* 0x000fe20000000800 */
[----:B------:R-:W-:Y:S01]  /*c1a0*/  @!PT LDS RZ, [RZ] ;  /* 0x00000000fffff984 */ /* 0x000fe20000000800 */
[----:B------:R-:W-:Y:S01]  /*c1b0*/  @!PT LDS RZ, [RZ] ;  /* 0x00000000fffff984 */ /* 0x000fe20000000800 */
[----:B------:R1:W-:Y:S01]  /*c1c0*/  @!P3 LDGSTS.E.BYPASS.LTC128B.128 [R232+0xc000], [R16.64+0x100] ;  /* 0x0c00010010e8bfae */ /* 0x0003e2000b901d54 */
[----:B------:R-:W-:Y:S02]  /*c1d0*/  @!P5 LEA.HI.X R23, R7, R243, R4, 0x1, P1 ;  /* 0x000000f30717d211 */ /* 0x000fe400008f0c04 */
[----:B------:R-:W-:Y:S01]  /*c1e0*/  @!P4 IADD3 R7, P1, R166, UR4, RZ ;  /* 0x00000004a607cc10 */ /* 0x000fe2000ff3e0ff */
[----:B------:R1:W-:Y:S01]  /*c1f0*/  @P2 STS.128 [R232+0xe000], RZ ;  /* 0x00e000ffe8002388 */ /* 0x0003e20000000c00 */
[----:B------:R-:W-:Y:S02]  /*c200*/  @!P2 LEA.HI.X R11, R5, c[0x0][0x16c], R0, 0x1, P0 ;  /* 0x00005b00050baa11 */ /* 0x000fe400000f0c00 */
[----:B------:R-:W-:Y:S01]  /*c210*/  @!P4 IADD3.X R0, R165, UR6, RZ, P1, !PT ;  /* 0x00000006a500cc10 */ /* 0x000fe20008ffe4ff */
[----:B------:R-:W-:Y:S01]  /*c220*/  @!PT LDS RZ, [RZ] ;  /* 0x00000000fffff984 */ /* 0x000fe20000000800 */
[----:B------:R-:W-:Y:S01]  /*c230*/  @!PT LDS RZ, [RZ] ;  /* 0x00000000fffff984 */ /* 0x000fe20000000800 */
[----:B------:R-:W-:Y:S01]  /*c240*/  @!PT LDS RZ, [RZ] ;  /* 0x00000000fffff984 */ /* 0x000fe20000000800 */
[----:B------:R1:W-:Y:S01]  /*c250*/  @!P2 LDGSTS.E.BYPASS.LTC128B.128 [R232+0xe000], [R14.64+0x180] ;  /* 0x0e0001800ee8afae */ /* 0x0003e2000b901d54 */
[----:B------:R-:W-:-:S02]  /*c260*/  @!P4 LEA R18, P1, R7, c[0x0][0x168], 0x1 ;  /* 0x00005a000712ca11 */ /* 0x000fc400078208ff */
[C---:B------:R-:W-:Y:S01]  /*c270*/  @!P3 IADD3 R5, P0, R166.reuse, UR4, RZ ;  /* 0x00000004a605bc10 */ /* 0x040fe2000ff1e0ff */
[----:B------:R1:W-:Y:S01]  /*c280*/  @P5 STS.128 [R232+0x8800], RZ ;  /* 0x008800ffe8005388 */ /* 0x0003e20000000c00 */
[----:B------:R-:W-:Y:S02]  /*c290*/  @!P4 LEA.HI.X R19, R7, c[0x0][0x16c], R0, 0x1, P1 ;  /* 0x00005b000713ca11 */ /* 0x000fe400008f0c00 */
[----:B------:R-:W-:Y:S02]  /*c2a0*/  @!P3 IADD3.X R0, R165, UR6, RZ, P0, !PT ;  /* 0x00000006a500bc10 */ /* 0x000fe400087fe4ff */
[C---:B------:R-:W-:Y:S02]  /*c2b0*/  @!P3 LEA R8, P1, R5.reuse, c[0x0][0x168], 0x1 ;  /* 0x00005a000508ba11 */ /* 0x040fe400078208ff */
[----:B------:R-:W-:Y:S01]  /*c2c0*/  @!P2 IADD3 R7, P0, R166, UR4, RZ ;  /* 0x00000004a607ac10 */ /* 0x000fe2000ff1e0ff */
[----:B------:R-:W-:Y:S01]  /*c2d0*/  UIADD3.X UR4, UR23, UR6, URZ, UP1, !UPT ;  /* 0x0000000617047290 */ /* 0x000fe20008ffe43f */
[----:B------:R-:W-:Y:S01]  /*c2e0*/  @!P3 LEA.HI.X R9, R5, c[0x0][0x16c], R0, 0x1, P1 ;  /* 0x00005b000509ba11 */ /* 0x000fe200008f0c00 */
[----:B------:R-:W-:Y:S01]  /*c2f0*/  IMAD.U32 R5, RZ, RZ, UR11 ;  /* 0x0000000bff057e24 */ /* 0x000fe2000f8e00ff */
[----:B------:R-:W-:Y:S01]  /*c300*/  @!P2 IADD3.X R4, R165, UR6, RZ, P0, !PT ;  /* 0x00000006a504ac10 */ /* 0x000fe200087fe4ff */
[----:B------:R-:W-:Y:S01]  /*c310*/  IMAD.U32 R0, RZ, RZ, UR9 ;  /* 0x00000009ff007e24 */ /* 0x000fe2000f8e00ff */
[----:B------:R-:W-:-:S02]  /*c320*/  @!P2 LEA R6, P0, R7, c[0x0][0x168], 0x1 ;  /* 0x00005a000706aa11 */ /* 0x000fc400078008ff */
[-C--:B------:R-:W-:Y:S02]  /*c330*/  @!P5 LEA R170, P1, R5, R242.reuse, 0x1 ;  /* 0x000000f205aad211 */ /* 0x080fe400078208ff */
[----:B------:R-:W-:Y:S01]  /*c340*/  @!P2 LEA.HI.X R7, R7, c[0x0][0x16c], R4, 0x1, P0 ;  /* 0x00005b000707aa11 */ /* 0x000fe200000f0c04 */
[----:B------:R-:W-:Y:S01]  /*c350*/  IMAD.U32 R4, RZ, RZ, UR5 ;  /* 0x00000005ff047e24 */ /* 0x000fe2000f8e00ff */
[-C--:B------:R-:W-:Y:S01]  /*c360*/  @!P5 LEA.HI.X R171, R5, R243.reuse, R0, 0x1, P1 ;  /* 0x000000f305abd211 */ /* 0x080fe200008f0c00 */
[----:B------:R-:W-:Y:S01]  /*c370*/  IMAD.U32 R0, RZ, RZ, UR4 ;  /* 0x00000004ff007e24 */ /* 0x000fe2000f8e00ff */
[----:B------:R-:W-:Y:S02]  /*c380*/  @!P4 IADD3 R5, P0, R166, UR5, RZ ;  /* 0x00000005a605cc10 */ /* 0x000fe4000ff1e0ff */
[C---:B------:R-:W-:Y:S01]  /*c390*/  @!P5 LEA R178, P1, R4.reuse, R242, 0x1 ;  /* 0x000000f204b2d211 */ /* 0x040fe200078208ff */
[----:B------:R-:W-:Y:S01]  /*c3a0*/  @!PT LDS RZ, [RZ] ;  /* 0x00000000fffff984 */ /* 0x000fe20000000800 */
[----:B------:R-:W-:Y:S01]  /*c3b0*/  @!PT LDS RZ, [RZ] ;  /* 0x00000000fffff984 */ /* 0x000fe20000000800 */
[----:B------:R-:W-:Y:S01]  /*c3c0*/  @!PT LDS RZ, [RZ] ;  /* 0x00000000fffff984 */ /* 0x000fe20000000800 */
[----:B------:R1:W-:Y:S03]  /*c3d0*/  @!P5 LDGSTS.E.BYPASS.LTC128B.128 [R232+0x8800], [R170.64] ;  /* 0x08800000aae8dfae */ /* 0x0003e6000b901d54 */
[----:B------:R-:W-:Y:S01]  /*c3e0*/  @!P5 LEA.HI.X R179, R4, R243, R0, 0x1, P1 ;  /* 0x000000f304b3d211 */ /* 0x000fe200008f0c00 */
[----:B------:R1:W-:Y:S01]  /*c3f0*/  @P4 STS.128 [R232+0xa800], RZ ;  /* 0x00a800ffe8004388 */ /* 0x0003e20000000c00 */
[----:B------:R-:W-:-:S02]  /*c400*/  @!P4 IADD3.X R0, R165, UR4, RZ, P0, !PT ;  /* 0x00000004a500cc10 */ /* 0x000fc400087fe4ff */
[C---:B------:R-:W-:Y:S01]  /*c410*/  @!P4 LEA R200, P0, R5.reuse, c[0x0][0x168], 0x1 ;  /* 0x00005a0005c8ca11 */ /* 0x040fe200078008ff */
[----:B------:R-:W-:Y:S01]  /*c420*/  @!PT LDS RZ, [RZ] ;  /* 0x00000000fffff984 */ /* 0x000fe20000000800 */
[----:B------:R-:W-:Y:S01]  /*c430*/  @!PT LDS RZ, [RZ] ;  /* 0x00000000fffff984 */ /* 0x000fe20000000800 */
[----:B------:R-:W-:Y:S01]  /*c440*/  @!PT LDS RZ, [RZ] ;  /* 0x00000000fffff984 */ /* 0x000fe20000000800 */
[----:B------:R1:W-:Y:S03]  /*c450*/  @!P4 LDGSTS.E.BYPASS.LTC128B.128 [R232+0xa800], [R26.64+0x80] ;  /* 0x0a8000801ae8cfae */ /* 0x0003e6000b901d54 */
[----:B------:R-:W-:Y:S01]  /*c460*/  @!P4 LEA.HI.X R201, R5, c[0x0][0x16c], R0, 0x1, P0 ;  /* 0x00005b0005c9ca11 */ /* 0x000fe200000f0c00 */
[----:B------:R1:W-:Y:S01]  /*c470*/  @P3 STS.128 [R232+0xc800], RZ ;  /* 0x00c800ffe8003388 */ /* 0x0003e20000000c00 */
[----:B------:R-:W-:-:S03]  /*c480*/  @!P3 IADD3 R0, P0, R166, UR5, RZ ;  /* 0x00000005a600bc10 */ /* 0x000fc6000ff1e0ff */
[----:B------:R-:W-:Y:S01]  /*c490*/  @!PT LDS RZ, [RZ] ;  /* 0x00000000fffff984 */ /* 0x000fe20000000800 */
[----:B------:R-:W-:Y:S01]  /*c4a0*/  @!PT LDS RZ, [RZ] ;  /* 0x00000000fffff984 */ /* 0x000fe20000000800 */
[----:B------:R-:W-:Y:S01]  /*c4b0*/  @!PT LDS RZ, [RZ] ;  /* 0x00000000fffff984 */ /* 0x000fe20000000800 */
[----:B------:R1:W-:Y:S01]  /*c4c0*/  @!P3 LDGSTS.E.BYPASS.LTC128B.128 [R232+0xc800], [R12.64+0x100] ;  /* 0x0c8001000ce8bfae */ /* 0x0003e2000b901d54 */
[----:B------:R-:W-:Y:S02]  /*c4d0*/  @!P3 IADD3.X R5, R165, UR4, RZ, P0, !PT ;  /* 0x00000004a505bc10 */ /* 0x000fe400087fe4ff */
[C---:B------:R-:W-:Y:S01]  /*c4e0*/  @!P3 LEA R4, P0, R0.reuse, c[0x0][0x168], 0x1 ;  /* 0x00005a000004ba11 */ /* 0x040fe200078008ff */
[----:B------:R1:W-:Y:S03]  /*c4f0*/  @P2 STS.128 [R232+0xe800], RZ ;  /* 0x00e800ffe8002388 */ /* 0x0003e60000000c00 */
[----:B------:R-:W-:Y:S01]  /*c500*/  @!P3 LEA.HI.X R5, R0, c[0x0][0x16c], R5, 0x1, P0 ;  /* 0x00005b000005ba11 */ /* 0x000fe200000f0c05 */
        /* <DEDUP_REMOVED lines=49> */
.L_x_7698:
[----:B------:R-:W-:Y:S05]  /*c820*/  BSYNC B0 ;  /* 0x0000000000007941 */ /* 0x000fea0003800000 */
.L_x_7697:
[----:B------:R-:W0:Y:S01]  /*c830*/  LDGDEPBAR ;  /* 0x00000000000079af */ /* 0x000e220000000000 */
[----:B-1----:R-:W-:Y:S02]  /*c840*/  IMAD.U32 R5, RZ, RZ, UR10 ;  /* 0x0000000aff057e24 */ /* 0x002fe4000f8e00ff */
[----:B------:R-:W-:-:S03]  /*c850*/  IMAD.U32 R0, RZ, RZ, UR8 ;  /* 0x00000008ff007e24 */ /* 0x000fc6000f8e00ff */
[----:B------:R-:W-:-:S04]  /*c860*/  LEA R242, P0, R5, R242, 0x1 ;  /* 0x000000f205f27211 */ /* 0x000fc800078008ff */
[----:B------:R-:W-:Y:S02]  /*c870*/  LEA.HI.X R243, R5, R243, R0, 0x1, P0 ;  /* 0x000000f305f37211 */ /* 0x000fe400000f0c00 */
.L_x_7694:
        /* <DEDUP_REMOVED lines=70> */
[--C-:B------:R-:W-:Y:S02]  /*cce0*/  FFMA.FTZ R179, R28, c[0x0][0x23c], -R35.reuse ;  /* 0x00008f001cb37a23 */ /* 0x100fe40000010823 */
[--C-:B------:R-:W-:Y:S02]  /*ccf0*/  FFMA.FTZ R181, R193, c[0x0][0x23c], -R178.reuse ;  /* 0x00008f00c1b57a23 */ /* 0x100fe400000108b2 */
[----:B------:R-:W2:Y:S01]  /*cd00*/  MUFU.EX2 R166, R166 ;  /* 0x000000a600a67308 */ /* 0x000ea20000000800 */
[----:B-1----:R-:W-:Y:S01]  /*cd10*/  F2FP.BF16.PACK_AB R4, R168, R169 ;  /* 0x000000a9a804723e */ /* 0x002fe200000010ff */
[--C-:B------:R-:W-:Y:S02]  /*cd20*/  FFMA.FTZ R186, R31, c[0x0][0x23c], -R178.reuse ;  /* 0x00008f001fba7a23 */ /* 0x100fe400000108b2 */
[--C-:B------:R-:W-:Y:S02]  /*cd30*/  FFMA.FTZ R183, R29, c[0x0][0x23c], -R178.reuse ;  /* 0x00008f001db77a23 */ /* 0x100fe400000108b2 */
[----:B------:R-:W-:Y:S01]  /*cd40*/  FFMA.FTZ R188, R25, c[0x0][0x23c], -R178 ;  /* 0x00008f0019bc7a23 */ /* 0x000fe200000108b2 */
[----:B------:R-:W-:Y:S01]  /*cd50*/  LDSM.16.MT88.4 R28, [R224+0x14800] ;  /* 0x01480000e01c783b */ /* 0x000fe20000004200 */
[----:B------:R-:W-:Y:S01]  /*cd60*/  MUFU.EX2 R165, R165 ;  /* 0x000000a500a57308 */ /* 0x000fe20000000800 */
[----:B------:R-:W-:-:S02]  /*cd70*/  FFMA.FTZ R193, R192, c[0x0][0x23c], -R35 ;  /* 0x00008f00c0c17a23 */ /* 0x000fc40000010823 */
[----:B------:R-:W-:Y:S01]  /*cd80*/  LDSM.16.MT88.4 R24, [R220+0x10800] ;  /* 0x01080000dc18783b */ /* 0x000fe20000004200 */
[--C-:B------:R-:W-:Y:S02]  /*cd90*/  FFMA.FTZ R192, R194, c[0x0][0x23c], -R35.reuse ;  /* 0x00008f00c2c07a23 */ /* 0x100fe40000010823 */
[--C-:B------:R-:W-:Y:S02]  /*cda0*/  FFMA.FTZ R195, R196, c[0x0][0x23c], -R35.reuse ;  /* 0x00008f00c4c37a23 */ /* 0x100fe40000010823 */
[----:B------:R-:W1:Y:S01]  /*cdb0*/  MUFU.EX2 R2, R2 ;  /* 0x0000000200027308 */ /* 0x000e620000000800 */
[----:B--2---:R-:W-:Y:S01]  /*cdc0*/  F2FP.BF16.PACK_AB R6, R166, R167 ;  /* 0x000000a7a606723e */ /* 0x004fe200000010ff */
[--C-:B------:R-:W-:Y:S02]  /*cdd0*/  FFMA.FTZ R194, R185, c[0x0][0x23c], -R178.reuse ;  /* 0x00008f00b9c27a23 */ /* 0x100fe400000108b2 */
[----:B------:R-:W-:Y:S02]  /*cde0*/  FFMA.FTZ R190, R190, c[0x0][0x23c], -R35 ;  /* 0x00008f00bebe7a23 */ /* 0x000fe40000010823 */
[----:B------:R-:W-:-:S02]  /*cdf0*/  FFMA.FTZ R187, R187, c[0x0][0x23c], -R178 ;  /* 0x00008f00bbbb7a23 */ /* 0x000fc400000108b2 */
        /* <DEDUP_REMOVED lines=226> */
[----:B------:R-:W-:-:S03]  /*dc20*/  F2FP.BF16.PACK_AB R7, R188, R183 ;  /* 0x000000b7bc07723e */ /* 0x000fc600000010ff */
[----:B------:R-:W-:-:S04]  /*dc30*/  FADD.FTZ R3, R179, R174 ;  /* 0x000000aeb3037221 */ /* 0x000fc80000010000 */
[----:B--2---:R-:W-:Y:S01]  /*dc40*/  HMMA.16816.F32.BF16 R160, R4, R16, R160 ;  /* 0x0000001004a0723c */ /* 0x004fe200000418a0 */
[----:B------:R-:W-:-:S07]  /*dc50*/  FADD.FTZ R3, R184, R3 ;  /* 0x00000003b8037221 */ /* 0x000fce0000010000 */
        /* <DEDUP_REMOVED lines=47> */
[----:B------:R-:W-:Y:S01]  /*df50*/  F2FP.BF16.PACK_AB R4, R193, R190 ;  /* 0x000000bec104723e */ /* 0x000fe200000010ff */
[----:B------:R-:W-:Y:S01]  /*df60*/  FADD.FTZ R190, R190, R3 ;  /* 0x00000003bebe7221 */ /* 0x000fe20000010000 */
[----:B------:R-:W-:-:S02]  /*df70*/  F2FP.BF16.PACK_AB R5, R194, R187 ;  /* 0x000000bbc205723e */ /* 0x000fc400000010ff */
[----:B------:R-:W-:Y:S01]  /*df80*/  F2FP.BF16.PACK_AB R6, R195, R192 ;  /* 0x000000c0c306723e */ /* 0x000fe200000010ff */
[----:B------:R-:W-:Y:S01]  /*df90*/  FADD.FTZ R193, R193, R190 ;  /* 0x000000bec1c17221 */ /* 0x000fe20000010000 */
[----:B------:R-:W-:Y:S02]  /*dfa0*/  F2FP.BF16.PACK_AB R7, R196, R185 ;  /* 0x000000b9c407723e */ /* 0x000fe400000010ff */
[----:B------:R-:W-:Y:S01]  /*dfb0*/  MOV R3, R170 ;  /* 0x000000aa00037202 */ /* 0x000fe20000000f00 */
[----:B------:R-:W-:-:S04]  /*dfc0*/  FADD.FTZ R192, R192, R193 ;  /* 0x000000c1c0c07221 */ /* 0x000fc80000010000 */
[----:B--2---:R-:W-:Y:S01]  /*dfd0*/  HMMA.16816.F32.BF16 R136, R4, R20, R136 ;  /* 0x000000140488723c */ /* 0x004fe20000041888 */
        /* <DEDUP_REMOVED lines=48> */
[----:B------:R-:W-:Y:S01]  /*e2e0*/  F2FP.BF16.PACK_AB R4, R189, R182 ;  /* 0x000000b6bd04723e */ /* 0x000fe200000010ff */
[----:B------:R-:W-:Y:S01]  /*e2f0*/  FADD.FTZ R182, R182, R195 ;  /* 0x000000c3b6b67221 */ /* 0x000fe20000010000 */
[----:B------:R-:W-:-:S02]  /*e300*/  F2FP.BF16.PACK_AB R5, R198, R197 ;  /* 0x000000c5c605723e */ /* 0x000fc400000010ff */
[----:B------:R-:W-:Y:S01]  /*e310*/  F2FP.BF16.PACK_AB R6, R191, R180 ;  /* 0x000000b4bf06723e */ /* 0x000fe200000010ff */
[----:B------:R-:W-:Y:S01]  /*e320*/  FADD.FTZ R189, R189, R182 ;  /* 0x000000b6bdbd7221 */ /* 0x000fe20000010000 */
[----:B------:R-:W-:-:S03]  /*e330*/  F2FP.BF16.PACK_AB R7, R176, R175 ;  /* 0x000000afb007723e */ /* 0x000fc600000010ff */
        /* <DEDUP_REMOVED lines=19> */
[----:B------:R-:W-:Y:S03]  /*e470*/  HMMA.16816.F32.BF16 R144, R4, R28, R144 ;  /* 0x0000001c0490723c */ /* 0x000fe60000041890 */
[----:B------:R-:W-:-:S04]  /*e480*/  FADD.FTZ R0, R173, R0 ;  /* 0x00000000ad007221 */ /* 0x000fc80000010000 */
[----:B------:R-:W-:Y:S01]  /*e490*/  FADD.FTZ R181, R181, R0 ;  /* 0x00000000b5b57221 */ /* 0x000fe20000010000 */
[----:B------:R-:W-:Y:S01]  /*e4a0*/  HMMA.16816.F32.BF16 R140, R4, R30, R140 ;  /* 0x0000001e048c723c */ /* 0x000fe2000004188c */
[----:B------:R-:W4:Y:S02]  /*e4b0*/  LDSM.16.MT88.4 R28, [R222+0x15800] ;  /* 0x01580000de1c783b */ /* 0x000f240000004200 */
[----:B------:R-:W-:-:S04]  /*e4c0*/  FADD.FTZ R186, R186, R181 ;  /* 0x000000b5baba7221 */ /* 0x000fc80000010000 */
[----:B------:R-:W-:Y:S01]  /*e4d0*/  FADD.FTZ R183, R183, R186 ;  /* 0x000000bab7b77221 */ /* 0x000fe20000010000 */
[----:B------:R-:W-:Y:S03]  /*e4e0*/  HMMA.16816.F32.BF16 R136, R4, R24, R136 ;  /* 0x000000180488723c */ /* 0x000fe60000041888 */
[----:B------:R-:W-:-:S04]  /*e4f0*/  FADD.FTZ R188, R188, R183 ;  /* 0x000000b7bcbc7221 */ /* 0x000fc80000010000 */
[----:B------:R-:W-:Y:S01]  /*e500*/  FADD.FTZ R187, R187, R188 ;  /* 0x000000bcbbbb7221 */ /* 0x000fe20000010000 */
[----:B------:R-:W-:Y:S01]  /*e510*/  HMMA.16816.F32.BF16 R132, R4, R26, R132 ;  /* 0x0000001a0484723c */ /* 0x000fe20000041884 */
[----:B------:R-:W5:Y:S02]  /*e520*/  LDSM.16.MT88.4 R24, [R221+0x15800] ;  /* 0x01580000dd18783b */ /* 0x000f640000004200 */
        /* <DEDUP_REMOVED lines=9> */
[----:B---3--:R-:W-:Y:S03]  /*e5c0*/  HMMA.16816.F32.BF16 R60, R4, R12, R60 ;  /* 0x0000000c043c723c */ /* 0x008fe6000004183c */
[----:B------:R-:W-:-:S05]  /*e5d0*/  FADD.FTZ R245, R176, R175 ;  /* 0x000000afb0f57221 */ /* 0x000fca0000010000 */
[C---:B------:R-:W-:Y:S01]  /*e5e0*/  HMMA.16816.F32.BF16 R64, R4.reuse, R14, R64 ;  /* 0x0000000e0440723c */ /* 0x040fe20000041840 */
[----:B------:R-:W3:Y:S07]  /*e5f0*/  LDSM.16.MT88.4 R12, [R221+0x17800] ;  /* 0x01780000dd0c783b */ /* 0x000eee0000004200 */
        /* <DEDUP_REMOVED lines=17> */
.L_x_7691:
[----:B------:R-:W-:Y:S05]  /*e710*/  @!P6 BRA `(.L_x_7699) ;  /* 0x000056700000e947 */ /* 0x000fea0003800000 */
[----:B------:R-:W-:Y:S01]  /*e720*/  ULDC.64 UR10, c[0x0][0x1a0] ;  /* 0x00006800000a7ab9 */ /* 0x000fe20000000a00 */
[----:B------:R-:W-:Y:S01]  /*e730*/  IMAD.MOV.U32 R0, RZ, RZ, R3 ;  /* 0x000000ffff007224 */ /* 0x000fe200078e0003 */
[----:B------:R-:W-:Y:S01]  /*e740*/  ULEA UR5, -UR10, URZ, 0x6 ;  /* 0x0000003f0a057291 */ /* 0x000fe2000f8e313f */
[----:B------:R-:W-:Y:S01]  /*e750*/  IMAD.MOV.U32 R2, RZ, RZ, R164 ;  /* 0x000000ffff027224 */ /* 0x000fe200078e00a4 */
[----:B------:R-:W-:-:S02]  /*e760*/  ULDC.64 UR8, c[0x0][0x198] ;  /* 0x0000660000087ab9 */ /* 0x000fc40000000a00 */
[----:B------:R-:W-:Y:S02]  /*e770*/  USHF.R.S32.HI UR4, URZ, 0x1f, UR5 ;  /* 0x0000001f3f047899 */ /* 0x000fe40008011405 */
[----:B------:R-:W-:Y:S01]  /*e780*/  ULEA UR12, -UR8, URZ, 0x6 ;  /* 0x0000003f080c7291 */ /* 0x000fe2000f8e313f */
[----:B------:R-:W-:-:S03]  /*e790*/  MOV R241, UR5 ;  /* 0x0000000500f17c02 */ /* 0x000fc60008000f00 */
[----:B------:R-:W-:Y:S01]  /*e7a0*/  MOV R240, UR4 ;  /* 0x0000000400f07c02 */ /* 0x000fe20008000f00 */
[----:B------:R-:W-:Y:S02]  /*e7b0*/  USHF.R.S32.HI UR6, URZ, 0x1f, UR12 ;  /* 0x0000001f3f067899 */ /* 0x000fe4000801140c */
[----:B------:R-:W-:Y:S02]  /*e7c0*/  ULDC.64 UR4, c[0x0][0x1a0] ;  /* 0x0000680000047ab9 */ /* 0x000fe40000000a00 */
.L_x_7703:
        /* <DEDUP_REMOVED lines=13> */
[----:B------:R1:W2:Y:S01]  /*e8a0*/  R2UR UR13, R3 ;  /* 0x00000000030d73c2 */ /* 0x0002a200000e0000 */
[----:B------:R-:W-:Y:S04]  /*e8b0*/  IMAD.U32 R5, RZ, RZ, UR14 ;  /* 0x0000000eff057e24 */ /* 0x000fe8000f8e00ff */
[----:B------:R-:W-:Y:S01]  /*e8c0*/  IMAD.U32 R6, RZ, RZ, UR32 ;  /* 0x00000020ff067e24 */ /* 0x000fe2000f8e00ff */
[----:B-1----:R-:W-:Y:S01]  /*e8d0*/  IABS R3, R5 ;  /* 0x0000000500037213 */ /* 0x002fe20000000000 */
[----:B--2---:R-:W1:Y:S03]  /*e8e0*/  I2F.RP R9, UR13 ;  /* 0x0000000d00097d06 */ /* 0x004e660008209400 */
[----:B------:R-:W2:Y:S07]  /*e8f0*/  R2UR UR28, R3 ;  /* 0x00000000031c73c2 */ /* 0x000eae00000e0000 */
[----:B-1----:R-:W1:Y:S02]  /*e900*/  MUFU.RCP R4, R9 ;  /* 0x0000000900047308 */ /* 0x002e640000001000 */
[----:B-1----:R-:W-:Y:S02]  /*e910*/  IADD3 R8, R4, 0xffffffe, RZ ;  /* 0x0ffffffe04087810 */ /* 0x002fe40007ffe0ff */
[----:B------:R-:W-:Y:S06]  /*e920*/  IABS R4, R6 ;  /* 0x0000000600047213 */ /* 0x000fec0000000000 */
[----:B------:R-:W1:Y:S01]  /*e930*/  F2I.FTZ.U32.TRUNC.NTZ R7, R8 ;  /* 0x0000000800077305 */ /* 0x000e62000021f000 */
[----:B------:R-:W3:Y:S08]  /*e940*/  R2UR UR30, R4 ;  /* 0x00000000041e73c2 */ /* 0x000ef000000e0000 */
[----:B-1----:R-:W1:Y:S02]  /*e950*/  R2UR UR35, R7 ;  /* 0x00000000072373c2 */ /* 0x002e6400000e0000 */
[----:B-1----:R-:W-:Y:S04]  /*e960*/  UIADD3 UR25, URZ, -UR35, URZ ;  /* 0x800000233f197290 */ /* 0x002fe8000fffe03f */
[----:B------:R-:W-:Y:S04]  /*e970*/  UIMAD UR25, UR25, UR13, URZ ;  /* 0x0000000d191972a4 */ /* 0x000fe8000f8e023f */
[----:B------:R-:W-:Y:S04]  /*e980*/  UIMAD.WIDE.U32 UR34, UR35, UR25, UR34 ;  /* 0x00000019232272a5 */ /* 0x000fe8000f8e0022 */
[----:B---3--:R-:W-:Y:S02]  /*e990*/  UIMAD.WIDE.U32 UR36, UR35, UR30, URZ ;  /* 0x0000001e232472a5 */ /* 0x008fe4000f8e003f */
[----:B--2---:R-:W-:Y:S05]  /*e9a0*/  UIMAD.WIDE.U32 UR34, UR35, UR28, URZ ;  /* 0x0000001c232272a5 */ /* 0x004fea000f8e003f */
[----:B------:R-:W-:Y:S02]  /*e9b0*/  UMOV UR33, UR37 ;  /* 0x0000002500217c82 */ /* 0x000fe40008000000 */
[----:B------:R-:W-:Y:S02]  /*e9c0*/  UMOV UR31, UR35 ;  /* 0x00000023001f7c82 */ /* 0x000fe40008000000 */
[----:B------:R-:W-:Y:S02]  /*e9d0*/  UIADD3 UR29, -UR33, URZ, URZ ;  /* 0x0000003f211d7290 */ /* 0x000fe4000fffe13f */
        /* <DEDUP_REMOVED lines=21> */
[----:B------:R-:W-:Y:S04]  /*eb30*/  @!UP1 UIADD3 UR33, -UR33, URZ, URZ ;  /* 0x0000003f21219290 */ /* 0x000fe8000fffe13f */
        /* <DEDUP_REMOVED lines=15> */
[----:B------:R-:W-:Y:S04]  /*ec30*/  UIMAD UR13, UR11, UR25, URZ ;  /* 0x000000190b0d72a4 */ /* 0x000fe8000f8e023f */
[----:B------:R-:W-:Y:S03]  /*ec40*/  UIMAD UR13, UR14, UR10, UR13 ;  /* 0x0000000a0e0d72a4 */ /* 0x000fe6000f8e020d */
[----:B------:R-:W3:Y:S01]  /*ec50*/  R2UR UR31, R11 ;  /* 0x000000000b1f73c2 */ /* 0x000ee200000e0000 */
[----:B------:R-:W-:Y:S01]  /*ec60*/  UMOV UR14, UR10 ;  /* 0x0000000a000e7c82 */ /* 0x000fe20008000000 */
[----:B-1----:R-:W-:Y:S06]  /*ec70*/  IMAD.U32 R12, RZ, RZ, UR28 ;  /* 0x0000001cff0c7e24 */ /* 0x002fec000f8e00ff */
[----:B------:R-:W1:Y:S01]  /*ec80*/  R2UR UR30, R10 ;  /* 0x000000000a1e73c2 */ /* 0x000e6200000e0000 */
[----:B--2---:R-:W-:Y:S01]  /*ec90*/  IMAD.U32 R13, RZ, RZ, UR29 ;  /* 0x0000001dff0d7e24 */ /* 0x004fe2000f8e00ff */
[----:B------:R-:W-:Y:S04]  /*eca0*/  UIMAD.WIDE.U32 UR28, UR10, UR25, URZ ;  /* 0x000000190a1c72a5 */ /* 0x000fe8000f8e003f */
[----:B------:R-:W2:Y:S01]  /*ecb0*/  LDG.E R4, [R12.64] ;  /* 0x000000140c047981 */ /* 0x000ea2000c1e1900 */
[----:B------:R-:W-:Y:S01]  /*ecc0*/  UIADD3 UR13, UR29, UR13, URZ ;  /* 0x0000000d1d0d7290 */ /* 0x000fe2000fffe03f */
[----:B------:R-:W-:Y:S01]  /*ecd0*/  IMAD.U32 R7, RZ, RZ, UR29 ;  /* 0x0000001dff077e24 */ /* 0x000fe2000f8e00ff */
[----:B------:R-:W-:Y:S01]  /*ece0*/  MOV R6, UR28 ;  /* 0x0000001c00067c02 */ /* 0x000fe20008000f00 */
[----:B---3--:R-:W-:Y:S03]  /*ecf0*/  IMAD.U32 R9, RZ, RZ, UR31 ;  /* 0x0000001fff097e24 */ /* 0x008fe6000f8e00ff */
[----:B------:R-:W-:Y:S01]  /*ed00*/  MOV R7, UR13 ;  /* 0x0000000d00077c02 */ /* 0x000fe20008000f00 */
[----:B------:R-:W-:Y:S01]  /*ed10*/  UMOV UR13, UR11 ;  /* 0x0000000b000d7c82 */ /* 0x000fe20008000000 */
[----:B-1----:R-:W-:Y:S05]  /*ed20*/  MOV R8, UR30 ;  /* 0x0000001e00087c02 */ /* 0x002fea0008000f00 */
[----:B------:R-:W2:Y:S02]  /*ed30*/  LDG.E R9, [R8.64] ;  /* 0x0000001408097981 */ /* 0x000ea4000c1e1900 */
[----:B--2---:R-:W-:Y:S04]  /*ed40*/  IMAD.IADD R4, R9, 0x1, -R4 ;  /* 0x0000000109047824 */ /* 0x004fe800078e0a04 */
[C---:B------:R-:W-:Y:S01]  /*ed50*/  IMAD.WIDE.U32 R6, R4.reuse, c[0x0][0x188], R6 ;  /* 0x0000620004067a25 */ /* 0x040fe200078e0006 */
[----:B------:R-:W-:Y:S03]  /*ed60*/  SHF.R.S32.HI R3, RZ, 0x1f, R4 ;  /* 0x0000001fff037819 */ /* 0x000fe60000011404 */
[----:B------:R-:W-:Y:S02]  /*ed70*/  IMAD.MOV.U32 R251, RZ, RZ, R6 ;  /* 0x000000fffffb7224 */ /* 0x000fe400078e0006 */
[----:B------:R-:W-:Y:S04]  /*ed80*/  IMAD R3, R3, c[0x0][0x188], RZ ;  /* 0x0000620003037a24 */ /* 0x000fe800078e02ff */
[----:B------:R-:W-:Y:S05]  /*ed90*/  IMAD R3, R4, c[0x0][0x18c], R3 ;  /* 0x0000630004037a24 */ /* 0x000fea00078e0203 */
[----:B------:R-:W-:Y:S02]  /*eda0*/  IADD3 R244, R7, R3, RZ ;  /* 0x0000000307f47210 */ /* 0x000fe40007ffe0ff */
.L_x_7700:
        /* <DEDUP_REMOVED lines=27> */
[----:B------:R-:W-:Y:S03]  /*ef60*/  IADD3 R3, P2, R252, UR27, RZ ;  /* 0x0000001bfc037c10 */ /* 0x000fe6000ff5e0ff */
        /* <DEDUP_REMOVED lines=316> */
[----:B------:R1:W2:Y:S01]  /*10330*/  R2UR UR10, R3 ;  /* 0x00000000030a73c2 */ /* 0x0002a200000e0000 */
[----:B------:R-:W-:Y:S04]  /*10340*/  IMAD.U32 R166, RZ, RZ, UR11 ;  /* 0x0000000bffa67e24 */ /* 0x000fe8000f8e00ff */
[----:B------:R-:W-:Y:S05]  /*10350*/  IMAD.U32 R165, RZ, RZ, UR32 ;  /* 0x00000020ffa57e24 */ /* 0x000fea000f8e00ff */
        /* <DEDUP_REMOVED lines=78> */
.L_x_7702:
        /* <DEDUP_REMOVED lines=117> */
.L_x_7701:
[----:B------:R-:W-:Y:S01]  /*10f90*/  MOV R164, UR22 ;  /* 0x0000001600a47c02 */ /* 0x000fe20008000f00 */
[----:B------:R-:W-:Y:S02]  /*10fa0*/  UISETP.GT.AND UP0, UPT, UR22, UR7, UPT ;  /* 0x000000071600728c */ /* 0x000fe4000bf04270 */
[----:B------:R-:W-:Y:S01]  /*10fb0*/  UMOV UR10, UR14 ;  /* 0x0000000e000a7c82 */ /* 0x000fe20008000000 */
[----:B------:R-:W-:Y:S01]  /*10fc0*/  LEA R3, R164, R231, 0x6 ;  /* 0x000000e7a4037211 */ /* 0x000fe200078e30ff */
[----:B------:R-:W-:Y:S03]  /*10fd0*/  UMOV UR11, UR13 ;  /* 0x0000000d000b7c82 */ /* 0x000fe60008000000 */
[-C--:B------:R-:W-:Y:S02]  /*10fe0*/  IADD3 R164, R239, -R3.reuse, RZ ;  /* 0x80000003efa47210 */ /* 0x080fe40007ffe0ff */
[C---:B-1----:R-:W-:Y:S02]  /*10ff0*/  IADD3 R173, R3.reuse, 0x1, RZ ;  /* 0x0000000103ad7810 */ /* 0x042fe40007ffe0ff */
[----:B------:R-:W-:Y:S02]  /*11000*/  IABS R165, R164 ;  /* 0x000000a400a57213 */ /* 0x000fe40000000000 */
[C---:B------:R-:W-:Y:S02]  /*11010*/  IADD3 R164, R236.reuse, -R3, RZ ;  /* 0x80000003eca47210 */ /* 0x040fe40007ffe0ff */
[----:B------:R-:W-:Y:S02]  /*11020*/  IADD3 R169, R3, 0x8, RZ ;  /* 0x0000000803a97810 */ /* 0x000fe40007ffe0ff */
[----:B------:R-:W-:Y:S01]  /*11030*/  IABS R167, R164 ;  /* 0x000000a400a77213 */ /* 0x000fe20000000000 */
[----:B------:R-:W-:Y:S01]  /*11040*/  I2F R165, R165 ;  /* 0x000000a500a57306 */ /* 0x000fe20000201400 */
[----:B------:R-:W-:Y:S02]  /*11050*/  IADD3 R164, R239, -R173, RZ ;  /* 0x800000adefa47210 */ /* 0x000fe40007ffe0ff */
[----:B------:R-:W-:Y:S02]  /*11060*/  IADD3 R182, R3, 0x9, RZ ;  /* 0x0000000903b67810 */ /* 0x000fe40007ffe0ff */
[----:B------:R-:W-:Y:S02]  /*11070*/  IABS R166, R164 ;  /* 0x000000a400a67213 */ /* 0x000fe40000000000 */
[----:B------:R-:W-:Y:S02]  /*11080*/  IADD3 R164, R239, -R169, RZ ;  /* 0x800000a9efa47210 */ /* 0x000fe40007ffe0ff */
[----:B------:R-:W-:Y:S01]  /*11090*/  IADD3 R168, R3, 0x10, RZ ;  /* 0x0000001003a87810 */ /* 0x000fe20007ffe0ff */
[----:B------:R-:W-:Y:S01]  /*110a0*/  I2F R167, R167 ;  /* 0x000000a700a77306 */ /* 0x000fe20000201400 */
[----:B------:R-:W-:Y:S01]  /*110b0*/  IABS R189, R164 ;  /* 0x000000a400bd7213 */ /* 0x000fe20000000000 */
[----:B------:R-:W-:Y:S01]  /*110c0*/  IMAD.IADD R164, R239, 0x1, -R182 ;  /* 0x00000001efa47824 */ /* 0x000fe200078e0ab6 */
[C---:B------:R-:W-:Y:S02]  /*110d0*/  IADD3 R188, R3.reuse, 0x11, RZ ;  /* 0x0000001103bc7810 */ /* 0x040fe40007ffe0ff */
[----:B------:R-:W-:Y:S02]  /*110e0*/  IADD3 R184, R3, 0x18, RZ ;  /* 0x0000001803b87810 */ /* 0x000fe40007ffe0ff */
[----:B------:R-:W-:Y:S02]  /*110f0*/  IABS R170, R164 ;  /* 0x000000a400aa7213 */ /* 0x000fe40000000000 */
[----:B------:R-:W-:Y:S01]  /*11100*/  IADD3 R164, R239, -R168, RZ ;  /* 0x800000a8efa47210 */ /* 0x000fe20007ffe0ff */
[----:B------:R-:W-:Y:S01]  /*11110*/  I2F R166, R166 ;  /* 0x000000a600a67306 */ /* 0x000fe20000201400 */
[----:B------:R-:W-:Y:S02]  /*11120*/  IADD3 R183, R3, 0x19, RZ ;  /* 0x0000001903b77810 */ /* 0x000fe40007ffe0ff */
[----:B------:R-:W-:Y:S02]  /*11130*/  IABS R187, R164 ;  /* 0x000000a400bb7213 */ /* 0x000fe40000000000 */
[----:B------:R-:W-:Y:S02]  /*11140*/  IADD3 R164, R239, -R188, RZ ;  /* 0x800000bcefa47210 */ /* 0x000fe40007ffe0ff */
[----:B------:R-:W-:Y:S02]  /*11150*/  IADD3 R179, R3, 0x20, RZ ;  /* 0x0000002003b37810 */ /* 0x000fe40007ffe0ff */
[----:B------:R-:W-:Y:S01]  /*11160*/  IABS R186, R164 ;  /* 0x000000a400ba7213 */ /* 0x000fe20000000000 */
[----:B------:R-:W-:Y:S01]  /*11170*/  I2F R170, R170 ;  /* 0x000000aa00aa7306 */ /* 0x000fe20000201400 */
[----:B------:R-:W-:Y:S02]  /*11180*/  IADD3 R164, R239, -R184, RZ ;  /* 0x800000b8efa47210 */ /* 0x000fe40007ffe0ff */
[----:B------:R-:W-:Y:S02]  /*11190*/  IADD3 R171, R3, 0x21, RZ ;  /* 0x0000002103ab7810 */ /* 0x000fe40007ffe0ff */
[----:B------:R-:W-:Y:S02]  /*111a0*/  IABS R185, R164 ;  /* 0x000000a400b97213 */ /* 0x000fe40000000000 */
[C---:B------:R-:W-:Y:S02]  /*111b0*/  IADD3 R164, R236.reuse, -R173, RZ ;  /* 0x800000adeca47210 */ /* 0x040fe40007ffe0ff */
[----:B------:R-:W-:Y:S01]  /*111c0*/  ISETP.GE.AND P4, PT, R173, R238, PT ;  /* 0x000000eead00720c */ /* 0x000fe20003f86270 */
[----:B------:R-:W-:Y:S01]  /*111d0*/  I2F R189, R189 ;  /* 0x000000bd00bd7306 */ /* 0x000fe20000201400 */
[----:B------:R-:W-:Y:S02]  /*111e0*/  IABS R174, R164 ;  /* 0x000000a400ae7213 */ /* 0x000fe40000000000 */
[----:B------:R-:W-:Y:S02]  /*111f0*/  IADD3 R164, R239, -R183, RZ ;  /* 0x800000b7efa47210 */ /* 0x000fe40007ffe0ff */
[C---:B------:R-:W-:Y:S02]  /*11200*/  ISETP.GE.AND P0, PT, R173.reuse, R235, PT ;  /* 0x000000ebad00720c */ /* 0x040fe40003f06270 */
[----:B------:R-:W-:Y:S01]  /*11210*/  IABS R172, R164 ;  /* 0x000000a400ac7213 */ /* 0x000fe20000000000 */
[C---:B------:R-:W-:Y:S01]  /*11220*/  IMAD.IADD R164, R236.reuse, 0x1, -R169 ;  /* 0x00000001eca47824 */ /* 0x040fe200078e0aa9 */
[C---:B------:R-:W-:Y:S01]  /*11230*/  ISETP.GE.OR P4, PT, R173.reuse, R237, !P4 ;  /* 0x000000edad00720c */ /* 0x040fe20006786670 */
[----:B------:R-:W-:Y:S01]  /*11240*/  I2F R185, R185 ;  /* 0x000000b900b97306 */ /* 0x000fe20000201400 */
[----:B------:R-:W-:Y:S02]  /*11250*/  ISETP.GE.OR P0, PT, R173, R234, !P0 ;  /* 0x000000eaad00720c */ /* 0x000fe40004706670 */
[----:B------:R-:W-:Y:S02]  /*11260*/  IABS R181, R164 ;  /* 0x000000a400b57213 */ /* 0x000fe40000000000 */
[----:B------:R-:W-:Y:S02]  /*11270*/  IADD3 R164, R239, -R179, RZ ;  /* 0x800000b3efa47210 */ /* 0x000fe40007ffe0ff */
[C---:B------:R-:W-:Y:S02]  /*11280*/  ISETP.GE.AND P1, PT, R3.reuse, R235, PT ;  /* 0x000000eb0300720c */ /* 0x040fe40003f26270 */
[----:B------:R-:W-:Y:S01]  /*11290*/  IABS R177, R164 ;  /* 0x000000a400b17213 */ /* 0x000fe20000000000 */
[----:B------:R-:W-:Y:S01]  /*112a0*/  I2F R187, R187 ;  /* 0x000000bb00bb7306 */ /* 0x000fe20000201400 */
[----:B------:R-:W-:Y:S02]  /*112b0*/  IADD3 R164, R236, -R182, RZ ;  /* 0x800000b6eca47210 */ /* 0x000fe40007ffe0ff */
[----:B------:R-:W-:Y:S02]  /*112c0*/  ISETP.GE.OR P1, PT, R3, R234, !P1 ;  /* 0x000000ea0300720c */ /* 0x000fe40004f26670 */
[----:B------:R-:W-:Y:S02]  /*112d0*/  IABS R180, R164 ;  /* 0x000000a400b47213 */ /* 0x000fe40000000000 */
[----:B------:R-:W-:Y:S02]  /*112e0*/  IADD3 R164, R239, -R171, RZ ;  /* 0x800000abefa47210 */ /* 0x000fe40007ffe0ff */
[----:B------:R-:W-:Y:S01]  /*112f0*/  ISETP.GE.AND P3, PT, R182, R238, PT ;  /* 0x000000eeb600720c */ /* 0x000fe20003f66270 */
[----:B------:R-:W-:Y:S01]  /*11300*/  I2F R186, R186 ;  /* 0x000000ba00ba7306 */ /* 0x000fe20000201400 */
[----:B------:R-:W-:Y:S02]  /*11310*/  IABS R164, R164 ;  /* 0x000000a400a47213 */ /* 0x000fe40000000000 */
[----:B------:R-:W-:Y:S02]  /*11320*/  ISETP.GE.AND P2, PT, R169, R238, PT ;  /* 0x000000eea900720c */ /* 0x000fe40003f46270 */
[----:B------:R-:W-:Y:S02]  /*11330*/  MOV R176, R164 ;  /* 0x000000a400b07202 */ /* 0x000fe40000000f00 */
[----:B------:R-:W-:Y:S02]  /*11340*/  IADD3 R164, R236, -R168, RZ ;  /* 0x800000a8eca47210 */ /* 0x000fe40007ffe0ff */
[-C--:B------:R-:W-:Y:S01]  /*11350*/  ISETP.GE.OR P3, PT, R182, R237.reuse, !P3 ;  /* 0x000000edb600720c */ /* 0x080fe20005f66670 */
[----:B------:R-:W-:Y:S01]  /*11360*/  I2F R174, R174 ;  /* 0x000000ae00ae7306 */ /* 0x000fe20000201400 */
[----:B------:R-:W-:Y:S02]  /*11370*/  IABS R164, R164 ;  /* 0x000000a400a47213 */ /* 0x000fe40000000000 */
[----:B------:R-:W-:Y:S02]  /*11380*/  ISETP.GE.AND P5, PT, R3, R238, PT ;  /* 0x000000ee0300720c */ /* 0x000fe40003fa6270 */
[C---:B------:R-:W-:Y:S02]  /*11390*/  ISETP.GE.OR P2, PT, R169.reuse, R237, !P2 ;  /* 0x000000eda900720c */ /* 0x040fe40005746670 */
[----:B------:R-:W-:Y:S02]  /*113a0*/  ISETP.GE.AND P6, PT, R169, R235, PT ;  /* 0x000000eba900720c */ /* 0x000fe40003fc6270 */
[----:B------:R-:W-:Y:S01]  /*113b0*/  ISETP.GE.OR P5, PT, R3, R237, !P5 ;  /* 0x000000ed0300720c */ /* 0x000fe20006fa6670 */
[----:B------:R1:W-:Y:S01]  /*113c0*/  I2F R173, R164 ;  /* 0x000000a400ad7306 */ /* 0x0003e20000201400 */
[----:B------:R-:W-:Y:S02]  /*113d0*/  ISETP.GE.OR P6, PT, R169, R234, !P6 ;  /* 0x000000eaa900720c */ /* 0x000fe400077c6670 */
[----:B------:R-:W-:Y:S04]  /*113e0*/  IADD3 R178, R236, -R188, RZ ;  /* 0x800000bcecb27210 */ /* 0x000fe80007ffe0ff */
[----:B------:R-:W-:Y:S03]  /*113f0*/  IABS R178, R178 ;  /* 0x000000b200b27213 */ /* 0x000fe60000000000 */
[----:B------:R-:W-:Y:S10]  /*11400*/  I2F R172, R172 ;  /* 0x000000ac00ac7306 */ /* 0x000ff40000201400 */
[----:B------:R-:W-:Y:S01]  /*11410*/  I2F R177, R177 ;  /* 0x000000b100b17306 */ /* 0x000fe20000201400 */
[----:B-1----:R-:W-:Y:S09]  /*11420*/  IADD3 R164, R3, 0x29, RZ ;  /* 0x0000002903a47810 */ /* 0x002ff20007ffe0ff */
        /* <DEDUP_REMOVED lines=8> */
[----:B------:R-:W-:Y:S01]  /*114b0*/  FSEL R166, R5, -INF , !P4 ;  /* 0xff80000005a67808 */ /* 0x000fe20006000000 */
[----:B------:R-:W-:Y:S01]  /*114c0*/  FFMA.FTZ R8, R189, -UR16, R8 ;  /* 0x80000010bd087c23 */ /* 0x000fe20008010008 */
[----:B------:R-:W-:Y:S01]  /*114d0*/  IADD3 R5, R236, -R184, RZ ;  /* 0x800000b8ec057210 */ /* 0x000fe20007ffe0ff */
[----:B------:R-:W-:Y:S01]  /*114e0*/  FFMA.FTZ R4, R165, -UR16, R4 ;  /* 0x80000010a5047c23 */ /* 0x000fe20008010004 */
[----:B------:R-:W-:Y:S01]  /*114f0*/  FSEL R167, R6, -INF , !P1 ;  /* 0xff80000006a77808 */ /* 0x000fe20004800000 */
[----:B------:R-:W-:Y:S01]  /*11500*/  FFMA.FTZ R16, R185, -UR16, R16 ;  /* 0x80000010b9107c23 */ /* 0x000fe20008010010 */
[C---:B------:R-:W-:Y:S01]  /*11510*/  ISETP.GE.AND P1, PT, R168.reuse, R238, PT ;  /* 0x000000eea800720c */ /* 0x040fe20003f26270 */
[----:B------:R-:W-:Y:S01]  /*11520*/  FFMA.FTZ R12, R187, -UR16, R12 ;  /* 0x80000010bb0c7c23 */ /* 0x000fe2000801000c */
[----:B------:R-:W-:Y:S01]  /*11530*/  ISETP.GE.AND P4, PT, R168, R235, PT ;  /* 0x000000eba800720c */ /* 0x000fe20003f86270 */
[----:B------:R-:W-:Y:S01]  /*11540*/  FFMA.FTZ R13, R186, -UR16, R13 ;  /* 0x80000010ba0d7c23 */ /* 0x000fe2000801000d */
[----:B------:R-:W-:Y:S01]  /*11550*/  IABS R5, R5 ;  /* 0x0000000500057213 */ /* 0x000fe20000000000 */
[----:B------:R-:W-:Y:S01]  /*11560*/  FFMA.FTZ R7, R174, -UR16, R7 ;  /* 0x80000010ae077c23 */ /* 0x000fe20008010007 */
[----:B------:R-:W-:Y:S01]  /*11570*/  ISETP.GE.OR P1, PT, R168, R237, !P1 ;  /* 0x000000eda800720c */ /* 0x000fe20004f26670 */
[----:B------:R-:W-:Y:S01]  /*11580*/  FFMA.FTZ R17, R172, -UR16, R17 ;  /* 0x80000010ac117c23 */ /* 0x000fe20008010011 */
[----:B------:R-:W-:Y:S01]  /*11590*/  ISETP.GE.OR P4, PT, R168, R234, !P4 ;  /* 0x000000eaa800720c */ /* 0x000fe20006786670 */
[----:B------:R-:W-:Y:S01]  /*115a0*/  FFMA.FTZ R20, R177, -UR16, R20 ;  /* 0x80000010b1147c23 */ /* 0x000fe20008010014 */
[----:B------:R-:W-:Y:S01]  /*115b0*/  FSEL R168, R9, -INF , !P3 ;  /* 0xff80000009a87808 */ /* 0x000fe20005800000 */
[----:B------:R-:W-:Y:S01]  /*115c0*/  FFMA.FTZ R10, R181, -UR16, R10 ;  /* 0x80000010b50a7c23 */ /* 0x000fe2000801000a */
[----:B------:R-:W-:Y:S01]  /*115d0*/  IADD3 R6, R3, 0x30, RZ ;  /* 0x0000003003067810 */ /* 0x000fe20007ffe0ff */
[----:B------:R-:W1:Y:S01]  /*115e0*/  I2F R9, R5 ;  /* 0x0000000500097306 */ /* 0x000e620000201400 */
[----:B------:R-:W-:Y:S01]  /*115f0*/  FSEL R170, R8, -INF , !P2 ;  /* 0xff80000008aa7808 */ /* 0x000fe20005000000 */
[----:B------:R-:W-:Y:S01]  /*11600*/  FFMA.FTZ R21, R176, -UR16, R21 ;  /* 0x80000010b0157c23 */ /* 0x000fe20008010015 */
[----:B------:R-:W-:Y:S01]  /*11610*/  IADD3 R8, R239, -R6, RZ ;  /* 0x80000006ef087210 */ /* 0x000fe20007ffe0ff */
[----:B------:R-:W-:Y:S01]  /*11620*/  FFMA.FTZ R14, R173, -UR16, R14 ;  /* 0x80000010ad0e7c23 */ /* 0x000fe2000801000e */
[----:B------:R-:W-:Y:S01]  /*11630*/  FSEL R169, R4, -INF , !P5 ;  /* 0xff80000004a97808 */ /* 0x000fe20006800000 */
[----:B------:R-:W-:Y:S01]  /*11640*/  FFMA.FTZ R15, R178, -UR16, R15 ;  /* 0x80000010b20f7c23 */ /* 0x000fe2000801000f */
[----:B------:R-:W-:Y:S02]  /*11650*/  IADD3 R4, R239, -R164, RZ ;  /* 0x800000a4ef047210 */ /* 0x000fe40007ffe0ff */
[C---:B------:R-:W-:Y:S02]  /*11660*/  ISETP.GE.AND P5, PT, R182.reuse, R235, PT ;  /* 0x000000ebb600720c */ /* 0x040fe40003fa6270 */
[----:B------:R-:W-:Y:S02]  /*11670*/  IABS R8, R8 ;  /* 0x0000000800087213 */ /* 0x000fe40000000000 */
[----:B------:R-:W-:Y:S02]  /*11680*/  IABS R4, R4 ;  /* 0x0000000400047213 */ /* 0x000fe40000000000 */
[----:B------:R-:W-:Y:S01]  /*11690*/  ISETP.GE.OR P5, PT, R182, R234, !P5 ;  /* 0x000000eab600720c */ /* 0x000fe20006fa6670 */
[----:B------:R-:W2:Y:S01]  /*116a0*/  I2F R185, R8 ;  /* 0x0000000800b97306 */ /* 0x000ea20000201400 */
[----:B------:R-:W-:Y:S02]  /*116b0*/  FSEL R194, R12, -INF , !P1 ;  /* 0xff8000000cc27808 */ /* 0x000fe40004800000 */
[-C--:B------:R-:W-:Y:S02]  /*116c0*/  ISETP.GE.AND P1, PT, R184, R238.reuse, PT ;  /* 0x000000eeb800720c */ /* 0x080fe40003f26270 */
[----:B------:R-:W-:Y:S02]  /*116d0*/  IADD3 R165, R3, 0x28, RZ ;  /* 0x0000002803a57810 */ /* 0x000fe40007ffe0ff */
[-C--:B------:R-:W-:Y:S01]  /*116e0*/  ISETP.GE.AND P2, PT, R188, R238.reuse, PT ;  /* 0x000000eebc00720c */ /* 0x080fe20003f46270 */
[----:B-1----:R-:W-:Y:S01]  /*116f0*/  FFMA.FTZ R18, R9, -UR16, R18 ;  /* 0x8000001009127c23 */ /* 0x002fe20008010012 */
[-C--:B------:R-:W-:Y:S01]  /*11700*/  ISETP.GE.OR P1, PT, R184, R237.reuse, !P1 ;  /* 0x000000edb800720c */ /* 0x080fe20004f26670 */
[----:B------:R-:W1:Y:S01]  /*11710*/  I2F R182, R4 ;  /* 0x0000000400b67306 */ /* 0x000e620000201400 */
[----:B------:R-:W-:Y:S01]  /*11720*/  ISETP.GE.OR P2, PT, R188, R237, !P2 ;  /* 0x000000edbc00720c */ /* 0x000fe20005746670 */
[----:B------:R-:W-:Y:S01]  /*11730*/  IMAD.IADD R175, R239, 0x1, -R165 ;  /* 0x00000001efaf7824 */ /* 0x000fe200078e0aa5 */
[----:B------:R-:W-:Y:S01]  /*11740*/  FSEL R174, R16, -INF , !P1 ;  /* 0xff80000010ae7808 */ /* 0x000fe20004800000 */
[C---:B------:R-:W-:Y:S01]  /*11750*/  IMAD.IADD R9, R236.reuse, 0x1, -R6 ;  /* 0x00000001ec097824 */ /* 0x040fe200078e0a06 */
[----:B------:R-:W-:Y:S02]  /*11760*/  IADD3 R5, R236, -R179, RZ ;  /* 0x800000b3ec057210 */ /* 0x000fe40007ffe0ff */
[-C--:B------:R-:W-:Y:S02]  /*11770*/  ISETP.GE.AND P1, PT, R183, R238.reuse, PT ;  /* 0x000000eeb700720c */ /* 0x080fe40003f26270 */
[----:B------:R-:W-:Y:S02]  /*11780*/  FSEL R192, R13, -INF , !P2 ;  /* 0xff8000000dc07808 */ /* 0x000fe40005000000 */
[----:B------:R-:W-:Y:S02]  /*11790*/  ISETP.GE.OR P1, PT, R183, R237, !P1 ;  /* 0x000000edb700720c */ /* 0x000fe40004f26670 */
[----:B------:R-:W-:Y:S01]  /*117a0*/  IABS R13, R5 ;  /* 0x00000005000d7213 */ /* 0x000fe20000000000 */
[----:B--2---:R-:W-:Y:S01]  /*117b0*/  FFMA.FTZ R28, R185, -UR16, R28 ;  /* 0x80000010b91c7c23 */ /* 0x004fe2000801001c */
[----:B------:R-:W-:Y:S02]  /*117c0*/  IABS R175, R175 ;  /* 0x000000af00af7213 */ /* 0x000fe40000000000 */
[----:B------:R-:W-:Y:S02]  /*117d0*/  FSEL R172, R17, -INF , !P1 ;  /* 0xff80000011ac7808 */ /* 0x000fe40004800000 */
[----:B------:R-:W-:Y:S01]  /*117e0*/  ISETP.GE.AND P1, PT, R179, R238, PT ;  /* 0x000000eeb300720c */ /* 0x000fe20003f26270 */
[----:B------:R-:W2:Y:S01]  /*117f0*/  I2F R13, R13 ;  /* 0x0000000d000d7306 */ /* 0x000ea20000201400 */
[----:B------:R-:W-:Y:S02]  /*11800*/  IADD3 R8, R3, 0x31, RZ ;  /* 0x0000003103087810 */ /* 0x000fe40007ffe0ff */
[----:B------:R-:W-:Y:S01]  /*11810*/  ISETP.GE.OR P1, PT, R179, R237, !P1 ;  /* 0x000000edb300720c */ /* 0x000fe20004f26670 */
[----:B-1----:R-:W-:Y:S01]  /*11820*/  FFMA.FTZ R25, R182, -UR16, R25 ;  /* 0x80000010b6197c23 */ /* 0x002fe20008010019 */
[----:B------:R-:W-:Y:S02]  /*11830*/  IADD3 R4, R236, -R183, RZ ;  /* 0x800000b7ec047210 */ /* 0x000fe40007ffe0ff */
[----:B------:R-:W-:Y:S02]  /*11840*/  FSEL R244, R20, -INF , !P1 ;  /* 0xff80000014f47808 */ /* 0x000fe40004800000 */
[----:B------:R-:W-:Y:S01]  /*11850*/  IABS R12, R4 ;  /* 0x00000004000c7213 */ /* 0x000fe20000000000 */
[----:B------:R-:W1:Y:S01]  /*11860*/  I2F R175, R175 ;  /* 0x000000af00af7306 */ /* 0x000e620000201400 */
[----:B------:R-:W-:Y:S01]  /*11870*/  IMAD.IADD R4, R239, 0x1, -R8 ;  /* 0x00000001ef047824 */ /* 0x000fe200078e0a08 */
[C---:B------:R-:W-:Y:S02]  /*11880*/  ISETP.GE.AND P1, PT, R171.reuse, R238, PT ;  /* 0x000000eeab00720c */ /* 0x040fe40003f26270 */
[----:B------:R-:W-:Y:S02]  /*11890*/  FSEL R5, R10, -INF , !P6 ;  /* 0xff8000000a057808 */ /* 0x000fe40007000000 */
[----:B------:R-:W-:Y:S02]  /*118a0*/  ISETP.GE.OR P1, PT, R171, R237, !P1 ;  /* 0x000000edab00720c */ /* 0x000fe40004f26670 */
[----:B------:R-:W-:Y:S02]  /*118b0*/  IABS R4, R4 ;  /* 0x0000000400047213 */ /* 0x000fe40000000000 */
[----:B------:R-:W-:Y:S01]  /*118c0*/  IADD3 R10, R236, -R171, RZ ;  /* 0x800000abec0a7210 */ /* 0x000fe20007ffe0ff */
[----:B------:R-:W3:Y:S01]  /*118d0*/  I2F R12, R12 ;  /* 0x0000000c000c7306 */ /* 0x000ee20000201400 */
[----:B------:R-:W-:Y:S02]  /*118e0*/  FSEL R246, R21, -INF , !P1 ;  /* 0xff80000015f67808 */ /* 0x000fe40004800000 */
[----:B------:R-:W-:Y:S01]  /*118f0*/  FSEL R195, R14, -INF , !P4 ;  /* 0xff8000000ec37808 */ /* 0x000fe20006000000 */
[----:B--2---:R-:W-:Y:S01]  /*11900*/  FFMA.FTZ R22, R13, -UR16, R22 ;  /* 0x800000100d167c23 */ /* 0x004fe20008010016 */
[C---:B------:R-:W-:Y:S02]  /*11910*/  ISETP.GE.AND P1, PT, R165.reuse, R238, PT ;  /* 0x000000eea500720c */ /* 0x040fe40003f26270 */
[C---:B------:R-:W-:Y:S02]  /*11920*/  ISETP.GE.AND P4, PT, R165.reuse, R235, PT ;  /* 0x000000eba500720c */ /* 0x040fe40003f86270 */
[----:B------:R-:W-:Y:S01]  /*11930*/  IABS R10, R10 ;  /* 0x0000000a000a7213 */ /* 0x000fe20000000000 */
[----:B------:R-:W2:Y:S01]  /*11940*/  I2F R16, R4 ;  /* 0x0000000400107306 */ /* 0x000ea20000201400 */
[C---:B------:R-:W-:Y:S02]  /*11950*/  ISETP.GE.OR P1, PT, R165.reuse, R237, !P1 ;  /* 0x000000eda500720c */ /* 0x040fe40004f26670 */
[-C--:B------:R-:W-:Y:S01]  /*11960*/  ISETP.GE.OR P4, PT, R165, R234.reuse, !P4 ;  /* 0x000000eaa500720c */ /* 0x080fe20006786670 */
[----:B-1----:R-:W-:Y:S01]  /*11970*/  FFMA.FTZ R24, R175, -UR16, R24 ;  /* 0x80000010af187c23 */ /* 0x002fe20008010018 */
[----:B------:R-:W-:Y:S02]  /*11980*/  IADD3 R165, R236, -R165, RZ ;  /* 0x800000a5eca57210 */ /* 0x000fe40007ffe0ff */
[C---:B------:R-:W-:Y:S02]  /*11990*/  ISETP.GE.AND P3, PT, R188.reuse, R235, PT ;  /* 0x000000ebbc00720c */ /* 0x040fe40003f66270 */
[----:B------:R-:W-:Y:S01]  /*119a0*/  IABS R165, R165 ;  /* 0x000000a500a57213 */ /* 0x000fe20000000000 */
[----:B------:R-:W1:Y:S01]  /*119b0*/  I2F R10, R10 ;  /* 0x0000000a000a7306 */ /* 0x000e620000201400 */
[----:B------:R-:W-:Y:S02]  /*119c0*/  ISETP.GE.OR P3, PT, R188, R234, !P3 ;  /* 0x000000eabc00720c */ /* 0x000fe40005f66670 */
[----:B------:R-:W-:Y:S01]  /*119d0*/  FSEL R202, R24, -INF , !P1 ;  /* 0xff80000018ca7808 */ /* 0x000fe20004800000 */
[----:B---3--:R-:W-:Y:S01]  /*119e0*/  FFMA.FTZ R19, R12, -UR16, R19 ;  /* 0x800000100c137c23 */ /* 0x008fe20008010013 */
[----:B------:R-:W-:Y:S02]  /*119f0*/  FSEL R197, R15, -INF , !P3 ;  /* 0xff8000000fc57808 */ /* 0x000fe40005800000 */
[-C--:B------:R-:W-:Y:S02]  /*11a00*/  ISETP.GE.AND P2, PT, R184, R235.reuse, PT ;  /* 0x000000ebb800720c */ /* 0x080fe40003f46270 */
[C---:B------:R-:W-:Y:S01]  /*11a10*/  ISETP.GE.AND P1, PT, R164.reuse, R238, PT ;  /* 0x000000eea400720c */ /* 0x040fe20003f26270 */
[----:B------:R-:W3:Y:S01]  /*11a20*/  I2F R13, R165 ;  /* 0x000000a5000d7306 */ /* 0x000ee20000201400 */
[----:B------:R-:W-:Y:S02]  /*11a30*/  ISETP.GE.AND P3, PT, R164, R235, PT ;  /* 0x000000eba400720c */ /* 0x000fe40003f66270 */
[-C--:B------:R-:W-:Y:S01]  /*11a40*/  ISETP.GE.OR P2, PT, R184, R234.reuse, !P2 ;  /* 0x000000eab800720c */ /* 0x080fe20005746670 */
[----:B--2---:R-:W-:Y:S01]  /*11a50*/  FFMA.FTZ R29, R16, -UR16, R29 ;  /* 0x80000010101d7c23 */ /* 0x004fe2000801001d */
[C---:B------:R-:W-:Y:S02]  /*11a60*/  ISETP.GE.OR P1, PT, R164.reuse, R237, !P1 ;  /* 0x000000eda400720c */ /* 0x040fe40004f26670 */
[----:B------:R-:W-:Y:S02]  /*11a70*/  ISETP.GE.OR P3, PT, R164, R234, !P3 ;  /* 0x000000eaa400720c */ /* 0x000fe40005f66670 */
[----:B------:R-:W-:Y:S02]  /*11a80*/  IADD3 R164, R236, -R164, RZ ;  /* 0x800000a4eca47210 */ /* 0x000fe40007ffe0ff */
[----:B------:R-:W-:Y:S02]  /*11a90*/  FSEL R7, R7, -INF , !P0 ;  /* 0xff80000007077808 */ /* 0x000fe40004000000 */
[----:B------:R-:W-:Y:S01]  /*11aa0*/  FMNMX.FTZ R12, R167, R0, !PT ;  /* 0x00000000a70c7209 */ /* 0x000fe20007810000 */
[----:B-1----:R-:W-:Y:S01]  /*11ab0*/  FFMA.FTZ R23, R10, -UR16, R23 ;  /* 0x800000100a177c23 */ /* 0x002fe20008010017 */
[----:B------:R-:W-:Y:S02]  /*11ac0*/  FSEL R175, R18, -INF , !P2 ;  /* 0xff80000012af7808 */ /* 0x000fe40005000000 */
[----:B------:R-:W-:Y:S02]  /*11ad0*/  FSEL R200, R25, -INF , !P1 ;  /* 0xff80000019c87808 */ /* 0x000fe40004800000 */
[----:B------:R-:W-:Y:S02]  /*11ae0*/  IADD3 R4, R3, 0x38, RZ ;  /* 0x0000003803047810 */ /* 0x000fe40007ffe0ff */
[C---:B------:R-:W-:Y:S02]  /*11af0*/  ISETP.GE.AND P1, PT, R6.reuse, R238, PT ;  /* 0x000000ee0600720c */ /* 0x040fe40003f26270 */
[C---:B------:R-:W-:Y:S01]  /*11b00*/  ISETP.GE.AND P2, PT, R6.reuse, R235, PT ;  /* 0x000000eb0600720c */ /* 0x040fe20003f46270 */
[----:B---3--:R-:W-:Y:S01]  /*11b10*/  FFMA.FTZ R26, R13, -UR16, R26 ;  /* 0x800000100d1a7c23 */ /* 0x008fe2000801001a */
[----:B------:R-:W-:Y:S02]  /*11b20*/  IABS R164, R164 ;  /* 0x000000a400a47213 */ /* 0x000fe40000000000 */
[----:B------:R-:W-:Y:S02]  /*11b30*/  FMNMX.FTZ R12, R7, R12, !PT ;  /* 0x0000000c070c7209 */ /* 0x000fe40007810000 */
[C---:B------:R-:W-:Y:S02]  /*11b40*/  ISETP.GE.OR P1, PT, R6.reuse, R237, !P1 ;  /* 0x000000ed0600720c */ /* 0x040fe40004f26670 */
[----:B------:R-:W-:Y:S02]  /*11b50*/  ISETP.GE.OR P2, PT, R6, R234, !P2 ;  /* 0x000000ea0600720c */ /* 0x000fe40005746670 */
[----:B------:R-:W-:Y:S02]  /*11b60*/  ISETP.GE.AND P0, PT, R183, R235, PT ;  /* 0x000000ebb700720c */ /* 0x000fe40003f06270 */
[----:B------:R-:W-:Y:S02]  /*11b70*/  IADD3 R17, R239, -R4, RZ ;  /* 0x80000004ef117210 */ /* 0x000fe40007ffe0ff */
[----:B------:R-:W-:Y:S02]  /*11b80*/  MOV R6, R164 ;  /* 0x000000a400067202 */ /* 0x000fe40000000f00 */
[----:B------:R-:W-:Y:S02]  /*11b90*/  FMNMX.FTZ R15, R169, R2, !PT ;  /* 0x00000002a90f7209 */ /* 0x000fe40007810000 */
[----:B------:R-:W-:Y:S02]  /*11ba0*/  FSEL R11, R11, -INF , !P5 ;  /* 0xff8000000b0b7808 */ /* 0x000fe40006800000 */
[----:B------:R-:W-:Y:S01]  /*11bb0*/  FMNMX.FTZ R12, R5, R12, !PT ;  /* 0x0000000c050c7209 */ /* 0x000fe20007810000 */
[----:B------:R-:W1:Y:S01]  /*11bc0*/  I2F R6, R6 ;  /* 0x0000000600067306 */ /* 0x000e620000201400 */
[----:B------:R-:W-:Y:S02]  /*11bd0*/  ISETP.GE.OR P0, PT, R183, R234, !P0 ;  /* 0x000000eab700720c */ /* 0x000fe40004706670 */
[----:B------:R-:W-:Y:S02]  /*11be0*/  IABS R17, R17 ;  /* 0x0000001100117213 */ /* 0x000fe40000000000 */
[----:B------:R-:W-:Y:S02]  /*11bf0*/  IABS R9, R9 ;  /* 0x0000000900097213 */ /* 0x000fe40000000000 */
[----:B------:R-:W-:Y:S02]  /*11c00*/  IADD3 R10, R236, -R8, RZ ;  /* 0x80000008ec0a7210 */ /* 0x000fe40007ffe0ff */
[----:B------:R-:W-:Y:S01]  /*11c10*/  FMNMX.FTZ R15, R166, R15, !PT ;  /* 0x0000000fa60f7209 */ /* 0x000fe20007810000 */
[----:B------:R-:W2:Y:S01]  /*11c20*/  I2F R17, R17 ;  /* 0x0000001100117306 */ /* 0x000ea20000201400 */
[----:B------:R-:W-:Y:S02]  /*11c30*/  FMNMX.FTZ R12, R11, R12, !PT ;  /* 0x0000000c0b0c7209 */ /* 0x000fe40007810000 */
[----:B------:R-:W-:Y:S02]  /*11c40*/  FSEL R190, R28, -INF , !P1 ;  /* 0xff8000001cbe7808 */ /* 0x000fe40004800000 */
[----:B------:R-:W-:Y:S02]  /*11c50*/  FSEL R173, R19, -INF , !P0 ;  /* 0xff80000013ad7808 */ /* 0x000fe40004000000 */
[----:B------:R-:W-:Y:S02]  /*11c60*/  IADD3 R3, R3, 0x39, RZ ;  /* 0x0000003903037810 */ /* 0x000fe40007ffe0ff */
[C---:B------:R-:W-:Y:S01]  /*11c70*/  ISETP.GE.AND P1, PT, R8.reuse, R238, PT ;  /* 0x000000ee0800720c */ /* 0x040fe20003f26270 */
[----:B------:R-:W3:Y:S01]  /*11c80*/  I2F R9, R9 ;  /* 0x0000000900097306 */ /* 0x000ee20000201400 */
[----:B------:R-:W-:Y:S02]  /*11c90*/  ISETP.GE.AND P0, PT, R8, R235, PT ;  /* 0x000000eb0800720c */ /* 0x000fe40003f06270 */
[----:B------:R-:W-:Y:S01]  /*11ca0*/  IABS R10, R10 ;  /* 0x0000000a000a7213 */ /* 0x000fe20000000000 */
[----:B-1----:R-:W-:Y:S01]  /*11cb0*/  FFMA.FTZ R27, R6, -UR16, R27 ;  /* 0x80000010061b7c23 */ /* 0x002fe2000801001b */
[----:B------:R-:W-:Y:S02]  /*11cc0*/  IADD3 R13, R236, -R4, RZ ;  /* 0x80000004ec0d7210 */ /* 0x000fe40007ffe0ff */
[----:B------:R-:W-:Y:S02]  /*11cd0*/  FMNMX.FTZ R15, R170, R15, !PT ;  /* 0x0000000faa0f7209 */ /* 0x000fe40007810000 */
[----:B------:R-:W-:Y:S01]  /*11ce0*/  FMNMX.FTZ R12, R195, R12, !PT ;  /* 0x0000000cc30c7209 */ /* 0x000fe20007810000 */
[----:B------:R-:W1:Y:S01]  /*11cf0*/  I2F R10, R10 ;  /* 0x0000000a000a7306 */ /* 0x000e620000201400 */
[C---:B------:R-:W-:Y:S02]  /*11d00*/  ISETP.GE.OR P1, PT, R8.reuse, R237, !P1 ;  /* 0x000000ed0800720c */ /* 0x040fe40004f26670 */
[----:B------:R-:W-:Y:S01]  /*11d10*/  ISETP.GE.OR P0, PT, R8, R234, !P0 ;  /* 0x000000ea0800720c */ /* 0x000fe20004706670 */
[----:B--2---:R-:W-:Y:S01]  /*11d20*/  FFMA.FTZ R32, R17, -UR16, R32 ;  /* 0x8000001011207c23 */ /* 0x004fe20008010020 */
[----:B------:R-:W-:Y:S02]  /*11d30*/  IABS R13, R13 ;  /* 0x0000000d000d7213 */ /* 0x000fe40000000000 */
[----:B------:R-:W-:Y:S02]  /*11d40*/  IADD3 R8, R236, -R3, RZ ;  /* 0x80000003ec087210 */ /* 0x000fe40007ffe0ff */
[----:B------:R-:W-:Y:S02]  /*11d50*/  FMNMX.FTZ R15, R168, R15, !PT ;  /* 0x0000000fa80f7209 */ /* 0x000fe40007810000 */
[----:B------:R-:W-:Y:S01]  /*11d60*/  ISETP.GE.AND P6, PT, R179, R235, PT ;  /* 0x000000ebb300720c */ /* 0x000fe20003fc6270 */
[----:B------:R-:W2:Y:S01]  /*11d70*/  I2F R13, R13 ;  /* 0x0000000d000d7306 */ /* 0x000ea20000201400 */
[----:B------:R-:W-:Y:S01]  /*11d80*/  FMNMX.FTZ R12, R197, R12, !PT ;  /* 0x0000000cc50c7209 */ /* 0x000fe20007810000 */
[----:B---3--:R-:W-:Y:S01]  /*11d90*/  FFMA.FTZ R30, R9, -UR16, R30 ;  /* 0x80000010091e7c23 */ /* 0x008fe2000801001e */
[----:B------:R-:W-:Y:S02]  /*11da0*/  IABS R8, R8 ;  /* 0x0000000800087213 */ /* 0x000fe40000000000 */
[----:B------:R-:W-:Y:S02]  /*11db0*/  FMNMX.FTZ R15, R194, R15, !PT ;  /* 0x0000000fc20f7209 */ /* 0x000fe40007810000 */
[----:B------:R-:W-:Y:S02]  /*11dc0*/  FMNMX.FTZ R12, R175, R12, !PT ;  /* 0x0000000caf0c7209 */ /* 0x000fe40007810000 */
[----:B------:R-:W-:Y:S01]  /*11dd0*/  ISETP.GE.OR P6, PT, R179, R234, !P6 ;  /* 0x000000eab300720c */ /* 0x000fe200077c6670 */
[----:B------:R-:W3:Y:S01]  /*11de0*/  I2F R8, R8 ;  /* 0x0000000800087306 */ /* 0x000ee20000201400 */
[----:B------:R-:W-:Y:S01]  /*11df0*/  ISETP.GE.AND P5, PT, R171, R235, PT ;  /* 0x000000ebab00720c */ /* 0x000fe20003fa6270 */
[----:B-1----:R-:W-:Y:S01]  /*11e00*/  FFMA.FTZ R31, R10, -UR16, R31 ;  /* 0x800000100a1f7c23 */ /* 0x002fe2000801001f */
[----:B------:R-:W-:Y:S02]  /*11e10*/  IADD3 R20, R239, -R3, RZ ;  /* 0x80000003ef147210 */ /* 0x000fe40007ffe0ff */
[----:B------:R-:W-:Y:S02]  /*11e20*/  FMNMX.FTZ R15, R192, R15, !PT ;  /* 0x0000000fc00f7209 */ /* 0x000fe40007810000 */
[----:B------:R-:W-:Y:S02]  /*11e30*/  FSEL R251, R22, -INF , !P6 ;  /* 0xff80000016fb7808 */ /* 0x000fe40007000000 */
[----:B------:R-:W-:Y:S02]  /*11e40*/  FMNMX.FTZ R12, R173, R12, !PT ;  /* 0x0000000cad0c7209 */ /* 0x000fe40007810000 */
[----:B------:R-:W-:Y:S02]  /*11e50*/  ISETP.GE.OR P5, PT, R171, R234, !P5 ;  /* 0x000000eaab00720c */ /* 0x000fe40006fa6670 */
[----:B------:R-:W-:Y:S01]  /*11e60*/  IABS R20, R20 ;  /* 0x0000001400147213 */ /* 0x000fe20000000000 */
[----:B--2---:R-:W-:Y:S01]  /*11e70*/  FFMA.FTZ R34, R13, -UR16, R34 ;  /* 0x800000100d227c23 */ /* 0x004fe20008010022 */
[----:B------:R-:W-:Y:S02]  /*11e80*/  FMNMX.FTZ R15, R174, R15, !PT ;  /* 0x0000000fae0f7209 */ /* 0x000fe40007810000 */
[----:B------:R-:W-:Y:S02]  /*11e90*/  FSEL R203, R23, -INF , !P5 ;  /* 0xff80000017cb7808 */ /* 0x000fe40006800000 */
[----:B------:R-:W-:Y:S01]  /*11ea0*/  FMNMX.FTZ R14, R251, R12, !PT ;  /* 0x0000000cfb0e7209 */ /* 0x000fe20007810000 */
[----:B------:R-:W1:Y:S01]  /*11eb0*/  I2F R20, R20 ;  /* 0x0000001400147306 */ /* 0x000e620000201400 */
[----:B------:R-:W-:Y:S02]  /*11ec0*/  FMNMX.FTZ R15, R172, R15, !PT ;  /* 0x0000000fac0f7209 */ /* 0x000fe40007810000 */
[----:B------:R-:W-:Y:S01]  /*11ed0*/  FSEL R188, R29, -INF , !P1 ;  /* 0xff8000001dbc7808 */ /* 0x000fe20004800000 */
[----:B---3--:R-:W-:Y:S01]  /*11ee0*/  FFMA.FTZ R35, R8, -UR16, R35 ;  /* 0x8000001008237c23 */ /* 0x008fe20008010023 */
[----:B------:R-:W-:Y:S02]  /*11ef0*/  FSEL R201, R26, -INF , !P4 ;  /* 0xff8000001ac97808 */ /* 0x000fe40006000000 */
[----:B------:R-:W-:Y:S02]  /*11f00*/  ISETP.GE.AND P1, PT, R4, R238, PT ;  /* 0x000000ee0400720c */ /* 0x000fe40003f26270 */
[----:B------:R-:W-:Y:S02]  /*11f10*/  FMNMX.FTZ R14, R203, R14, !PT ;  /* 0x0000000ecb0e7209 */ /* 0x000fe40007810000 */
[----:B------:R-:W-:Y:S02]  /*11f20*/  FMNMX.FTZ R15, R244, R15, !PT ;  /* 0x0000000ff40f7209 */ /* 0x000fe40007810000 */
[----:B------:R-:W-:Y:S02]  /*11f30*/  FSEL R199, R27, -INF , !P3 ;  /* 0xff8000001bc77808 */ /* 0x000fe40005800000 */
[----:B------:R-:W-:Y:S02]  /*11f40*/  ISETP.GE.OR P1, PT, R4, R237, !P1 ;  /* 0x000000ed0400720c */ /* 0x000fe40004f26670 */
[----:B------:R-:W-:Y:S02]  /*11f50*/  FMNMX.FTZ R14, R201, R14, !PT ;  /* 0x0000000ec90e7209 */ /* 0x000fe40007810000 */
[----:B------:R-:W-:Y:S02]  /*11f60*/  FMNMX.FTZ R15, R246, R15, !PT ;  /* 0x0000000ff60f7209 */ /* 0x000fe40007810000 */
[----:B------:R-:W-:Y:S02]  /*11f70*/  FSEL R187, R30, -INF , !P2 ;  /* 0xff8000001ebb7808 */ /* 0x000fe40005000000 */
[----:B------:R-:W-:Y:S01]  /*11f80*/  FSEL R186, R32, -INF , !P1 ;  /* 0xff80000020ba7808 */ /* 0x000fe20004800000 */
[----:B-1----:R-:W-:Y:S01]  /*11f90*/  FFMA.FTZ R33, R20, -UR16, R33 ;  /* 0x8000001014217c23 */ /* 0x002fe20008010021 */
[----:B------:R-:W-:Y:S01]  /*11fa0*/  FMNMX.FTZ R14, R199, R14, !PT ;  /* 0x0000000ec70e7209 */ /* 0x000fe20007810000 */
[----:B------:R-:W-:Y:S01]  /*11fb0*/  LDSM.16.MT88.4 R20, [R222+0x10000] ;  /* 0x01000000de14783b */ /* 0x000fe20000004200 */
[----:B------:R-:W-:Y:S02]  /*11fc0*/  ISETP.GE.AND P1, PT, R4, R235, PT ;  /* 0x000000eb0400720c */ /* 0x000fe40003f26270 */
        /* <DEDUP_REMOVED lines=8> */
[----:B------:R-:W-:Y:S02]  /*12050*/  FMNMX.FTZ R8, R179, R14, !PT ;  /* 0x0000000eb3087209 */ /* 0x000fe40007810000 */
[C---:B------:R-:W-:Y:S02]  /*12060*/  ISETP.GE.OR P2, PT, R3.reuse, R234, !P2 ;  /* 0x000000ea0300720c */ /* 0x040fe40005746670 */
        /* <DEDUP_REMOVED lines=15> */
[----:B------:R-:W2:Y:S08]  /*12160*/  SHFL.BFLY PT, R164, R9, 0x1, 0x1f ;  /* 0x0c201f0009a47f89 */ /* 0x000eb000000e0000 */
[----:B------:R-:W3:Y:S01]  /*12170*/  LDSM.16.MT88.4 R12, [R224+0x10000] ;  /* 0x01000000e00c783b */ /* 0x000ee20000004200 */
[----:B-1----:R-:W-:Y:S04]  /*12180*/  FMNMX.FTZ R3, R4, R3, !PT ;  /* 0x0000000304037209 */ /* 0x002fe80007810000 */
[C---:B------:R-:W-:Y:S01]  /*12190*/  FSETP.NEU.FTZ.AND P0, PT, R3.reuse, -INF , PT ;  /* 0xff8000000300780b */ /* 0x040fe20003f1d000 */
[----:B------:R-:W-:Y:S01]  /*121a0*/  FMUL.FTZ R176, R3, c[0x0][0x23c] ;  /* 0x00008f0003b07a20 */ /* 0x000fe20000410000 */
[----:B--2---:R-:W-:Y:S04]  /*121b0*/  FMNMX.FTZ R164, R9, R164, !PT ;  /* 0x000000a409a47209 */ /* 0x004fe80007810000 */
[----:B------:R-:W-:Y:S02]  /*121c0*/  FSEL R176, R176, RZ, P0 ;  /* 0x000000ffb0b07208 */ /* 0x000fe40000000000 */
[C---:B------:R-:W-:Y:S01]  /*121d0*/  FSETP.NEU.FTZ.AND P1, PT, R164.reuse, -INF , PT ;  /* 0xff800000a400780b */ /* 0x040fe20003f3d000 */
[C---:B------:R-:W-:Y:S02]  /*121e0*/  FMUL.FTZ R189, R164.reuse, c[0x0][0x23c] ;  /* 0x00008f00a4bd7a20 */ /* 0x040fe40000410000 */
        /* <DEDUP_REMOVED lines=21> */
[----:B------:R-:W1:Y:S01]  /*12340*/  MUFU.EX2 R166, R166 ;  /* 0x000000a600a67308 */ /* 0x000e620000000800 */
[--C-:B------:R-:W-:Y:S02]  /*12350*/  FFMA.FTZ R194, R172, c[0x0][0x23c], -R189.reuse ;  /* 0x00008f00acc27a23 */ /* 0x100fe400000108bd */
[--C-:B------:R-:W-:Y:S02]  /*12360*/  FFMA.FTZ R192, R192, c[0x0][0x23c], -R189.reuse ;  /* 0x00008f00c0c07a23 */ /* 0x100fe400000108bd */
[--C-:B------:R-:W-:Y:S02]  /*12370*/  FFMA.FTZ R195, R195, c[0x0][0x23c], -R176.reuse ;  /* 0x00008f00c3c37a23 */ /* 0x100fe400000108b0 */
[--C-:B------:R-:W-:Y:S02]  /*12380*/  FFMA.FTZ R196, R197, c[0x0][0x23c], -R176.reuse ;  /* 0x00008f00c5c47a23 */ /* 0x100fe400000108b0 */
[--C-:B------:R-:W-:Y:S01]  /*12390*/  FFMA.FTZ R197, R173, c[0x0][0x23c], -R176.reuse ;  /* 0x00008f00adc57a23 */ /* 0x100fe200000108b0 */
[----:B------:R-:W-:Y:S01]  /*123a0*/  MUFU.EX2 R183, R183 ;  /* 0x000000b700b77308 */ /* 0x000fe20000000800 */
[----:B------:R-:W-:Y:S01]  /*123b0*/  LDSM.16.MT88.4 R172, [R222+0x14800] ;  /* 0x01480000deac783b */ /* 0x000fe20000004200 */
[--C-:B------:R-:W-:Y:S02]  /*123c0*/  FFMA.FTZ R244, R244, c[0x0][0x23c], -R189.reuse ;  /* 0x00008f00f4f47a23 */ /* 0x100fe400000108bd */
[--C-:B------:R-:W-:Y:S02]  /*123d0*/  FFMA.FTZ R246, R246, c[0x0][0x23c], -R189.reuse ;  /* 0x00008f00f6f67a23 */ /* 0x100fe400000108bd */
[--C-:B------:R-:W-:Y:S02]  /*123e0*/  FFMA.FTZ R202, R202, c[0x0][0x23c], -R189.reuse ;  /* 0x00008f00caca7a23 */ /* 0x100fe400000108bd */
        /* <DEDUP_REMOVED lines=17> */
[----:B--2---:R-:W-:Y:S06]  /*12500*/  F2FP.BF16.PACK_AB R170, R182, R183 ;  /* 0x000000b7b6aa723e */ /* 0x004fec00000010ff */
[----:B------:R-:W2:Y:S01]  /*12510*/  MUFU.EX2 R167, R167 ;  /* 0x000000a700a77308 */ /* 0x000ea20000000800 */
[----:B-1----:R-:W-:Y:S09]  /*12520*/  F2FP.BF16.PACK_AB R169, R181, R184 ;  /* 0x000000b8b5a9723e */ /* 0x002ff200000010ff */
[----:B------:R-:W1:Y:S10]  /*12530*/  MUFU.EX2 R2, R2 ;  /* 0x0000000200027308 */ /* 0x000e740000000800 */
[----:B------:R-:W4:Y:S01]  /*12540*/  MUFU.EX2 R0, R0 ;  /* 0x0000000000007308 */ /* 0x000f220000000800 */
        /* <DEDUP_REMOVED lines=13> */
[----:B------:R-:W1:Y:S01]  /*12620*/  MUFU.EX2 R192, R192 ;  /* 0x000000c000c07308 */ /* 0x000e620000000800 */
[C---:B---3--:R-:W-:Y:S03]  /*12630*/  HMMA.16816.F32.BF16 R4, R168.reuse, R12, R4 ;  /* 0x0000000ca804723c */ /* 0x048fe60000041804 */
        /* <DEDUP_REMOVED lines=217> */
[----:B------:R-:W-:Y:S04]  /*133d0*/  FADD.FTZ R198, R198, R195 ;  /* 0x000000c3c6c67221 */ /* 0x000fe80000010000 */
        /* <DEDUP_REMOVED lines=19> */
[C---:B------:R-:W-:Y:S07]  /*13510*/  HMMA.16816.F32.BF16 R68, R132.reuse, R168, R68 ;  /* 0x000000a88444723c */ /* 0x040fee0000041844 */
        /* <DEDUP_REMOVED lines=28> */
[C---:B------:R-:W-:Y:S01]  /*136e0*/  F2FP.BF16.PACK_AB R133, R203.reuse, R250 ;  /* 0x000000facb85723e */ /* 0x040fe200000010ff */
[----:B------:R-:W-:Y:S01]  /*136f0*/  FADD.FTZ R250, R250, R197 ;  /* 0x000000c5fafa7221 */ /* 0x000fe20000010000 */
[C---:B------:R-:W-:Y:S03]  /*13700*/  F2FP.BF16.PACK_AB R135, R252.reuse, R201 ;  /* 0x000000c9fc87723e */ /* 0x040fe600000010ff */
[----:B------:R-:W-:Y:S04]  /*13710*/  FADD.FTZ R250, R203, R250 ;  /* 0x000000facbfa7221 */ /* 0x000fe80000010000 */
[C---:B-1----:R-:W-:Y:S03]  /*13720*/  HMMA.16816.F32.BF16 R4, R132.reuse, R136, R4 ;  /* 0x000000888404723c */ /* 0x042fe60000041804 */
[----:B------:R-:W-:Y:S04]  /*13730*/  FADD.FTZ R201, R201, R250 ;  /* 0x000000fac9c97221 */ /* 0x000fe80000010000 */
[----:B------:R-:W-:Y:S01]  /*13740*/  FADD.FTZ R252, R252, R201 ;  /* 0x000000c9fcfc7221 */ /* 0x000fe20000010000 */
[C---:B------:R-:W-:Y:S01]  /*13750*/  HMMA.16816.F32.BF16 R8, R132.reuse, R138, R8 ;  /* 0x0000008a8408723c */ /* 0x040fe20000041808 */
[----:B------:R-:W1:Y:S03]  /*13760*/  LDSM.16.MT88.4 R136, [R221+0x13000] ;  /* 0x01300000dd88783b */ /* 0x000e660000004200 */
[----:B------:R-:W-:Y:S04]  /*13770*/  FADD.FTZ R187, R187, R252 ;  /* 0x000000fcbbbb7221 */ /* 0x000fe80000010000 */
[C---:B----4-:R-:W-:Y:S04]  /*13780*/  HMMA.16816.F32.BF16 R12, R132.reuse, R148, R12 ;  /* 0x00000094840c723c */ /* 0x050fe8000004180c */
[----:B------:R-:W-:Y:S04]  /*13790*/  FADD.FTZ R188, R188, R187 ;  /* 0x000000bbbcbc7221 */ /* 0x000fe80000010000 */
[C---:B------:R-:W-:Y:S01]  /*137a0*/  HMMA.16816.F32.BF16 R16, R132.reuse, R150, R16 ;  /* 0x000000968410723c */ /* 0x040fe20000041810 */
[----:B------:R-:W4:Y:S03]  /*137b0*/  LDSM.16.MT88.4 R148, [R220+0x13000] ;  /* 0x01300000dc94783b */ /* 0x000f260000004200 */
        /* <DEDUP_REMOVED lines=77> */
[C---:B-1----:R-:W-:Y:S07]  /*13c90*/  HMMA.16816.F32.BF16 R108, R168.reuse, R4, R108 ;  /* 0x00000004a86c723c */ /* 0x042fee000004186c */
[----:B------:R-:W-:Y:S01]  /*13ca0*/  FADD.FTZ R5, R194, R193 ;  /* 0x000000c1c2057221 */ /* 0x000fe20000010000 */
[C---:B------:R-:W-:Y:S04]  /*13cb0*/  HMMA.16816.F32.BF16 R112, R168.reuse, R6, R112 ;  /* 0x00000006a870723c */ /* 0x040fe80000041870 */
[----:B------:R-:W-:Y:S04]  /*13cc0*/  FADD.FTZ R5, R244, R5 ;  /* 0x00000005f4057221 */ /* 0x000fe80000010000 */
[C---:B---3--:R-:W-:Y:S04]  /*13cd0*/  HMMA.16816.F32.BF16 R116, R168.reuse, R8, R116 ;  /* 0x00000008a874723c */ /* 0x048fe80000041874 */
[----:B------:R-:W-:Y:S04]  /*13ce0*/  FADD.FTZ R5, R246, R5 ;  /* 0x00000005f6057221 */ /* 0x000fe80000010000 */
[C---:B------:R-:W-:Y:S04]  /*13cf0*/  HMMA.16816.F32.BF16 R120, R168.reuse, R10, R120 ;  /* 0x0000000aa878723c */ /* 0x040fe80000041878 */
[----:B------:R-:W-:Y:S04]  /*13d00*/  FADD.FTZ R5, R202, R5 ;  /* 0x00000005ca057221 */ /* 0x000fe80000010000 */
[C---:B--2---:R-:W-:Y:S04]  /*13d10*/  HMMA.16816.F32.BF16 R124, R168.reuse, R12, R124 ;  /* 0x0000000ca87c723c */ /* 0x044fe8000004187c */
[----:B------:R-:W-:Y:S04]  /*13d20*/  FADD.FTZ R5, R200, R5 ;  /* 0x00000005c8057221 */ /* 0x000fe80000010000 */
[----:B------:R-:W-:Y:S04]  /*13d30*/  HMMA.16816.F32.BF16 R128, R168, R14, R128 ;  /* 0x0000000ea880723c */ /* 0x000fe80000041880 */
[----:B------:R-:W-:Y:S04]  /*13d40*/  FADD.FTZ R190, R190, R5 ;  /* 0x00000005bebe7221 */ /* 0x000fe80000010000 */
[----:B------:R-:W-:Y:S04]  /*13d50*/  FADD.FTZ R199, R199, R190 ;  /* 0x000000bec7c77221 */ /* 0x000fe80000010000 */
[----:B------:R-:W-:Y:S04]  /*13d60*/  FADD.FTZ R186, R186, R199 ;  /* 0x000000c7baba7221 */ /* 0x000fe80000010000 */
[----:B------:R-:W-:Y:S01]  /*13d70*/  FADD.FTZ R247, R189, R186 ;  /* 0x000000babdf77221 */ /* 0x000fe20000010000 */
[----:B------:R-:W-:-:S05]  /*13d80*/  @P0 BRA `(.L_x_7703) ;  /* 0xffffaa4000000947 */ /* 0x000fca000383ffff */
.L_x_7699:
        /* <DEDUP_REMOVED lines=338> */
.L_x_7705:
[----:B--234-:R-:W-:Y:S05]  /*152b0*/  BSYNC B0 ;  /* 0x0000000000007941 */ /* 0x01cfea0003800000 */
.L_x_7704:
        /* <DEDUP_REMOVED lines=23> */
.L_x_7707:
[----:B------:R-:W-:Y:S05]  /*15430*/  BSYNC B0 ;  /* 0x0000000000007941 */ /* 0x000fea0003800000 */
.L_x_7706:
        /* <DEDUP_REMOVED lines=14> */
.L_x_7709:
[----:B------:R-:W-:Y:S05]  /*15520*/  BSYNC B0 ;  /* 0x0000000000007941 */ /* 0x000fea0003800000 */
.L_x_7708:
        /* <DEDUP_REMOVED lines=14> */
.L_x_7711:
[----:B------:R-:W-:Y:S05]  /*15610*/  BSYNC B0 ;  /* 0x0000000000007941 */ /* 0x000fea0003800000 */
.L_x_7710:
        /* <DEDUP_REMOVED lines=14> */
.L_x_7713:
[----:B------:R-:W-:Y:S05]  /*15700*/  BSYNC B0 ;  /* 0x0000000000007941 */ /* 0x000fea0003800000 */
.L_x_7712:
        /* <DEDUP_REMOVED lines=14> */
.L_x_7715:
[----:B------:R-:W-:Y:S05]  /*157f0*/  BSYNC B0 ;  /* 0x0000000000007941 */ /* 0x000fea0003800000 */
.L_x_7714:
        /* <DEDUP_REMOVED lines=14> */
.L_x_7717:
[----:B------:R-:W-:Y:S05]  /*158e0*/  BSYNC B0 ;  /* 0x0000000000007941 */ /* 0x000fea0003800000 */
.L_x_7716:
        /* <DEDUP_REMOVED lines=14> */
.L_x_7719:
[----:B------:R-:W-:Y:S05]  /*159d0*/  BSYNC B0 ;  /* 0x0000000000007941 */ /* 0x000fea0003800000 */
.L_x_7718:
        /* <DEDUP_REMOVED lines=15> */
.L_x_7720:
        /* <DEDUP_REMOVED lines=11> */
.L_x_8976:


//--------------------- .text._ZN5flash24flash_fwd_splitkv_kernelI23Flash_fwd_kernel_traitsILi256ELi64ELi64ELi4ELb0ELb0EN7cutlass10bfloat16_tE19Flash_kernel_traitsILi256ELi64ELi64ELi4ES3_EELb0ELb1ELb1ELb0ELb0ELb1ELb1ELb0EEEvNS_16Flash_fwd_paramsE --------------------------
	.section	.text._ZN5flash24flash_fwd_splitkv_kernelI23Flash_fwd_kernel_traitsILi256ELi64ELi64ELi4ELb0ELb0EN7cutlass10bfloat16_tE19Flash_kernel_traitsILi256ELi64ELi64ELi4ES3_EELb0ELb1ELb1ELb0ELb0ELb1ELb1ELb0EEEvNS_16Flash_fwd_paramsE,"ax",@progbits
	.sectioninfo	@"SHI_REGISTERS=255"
	.align	128
        .global         _ZN5flash24flash_fwd_splitkv_kernelI23Flash_fwd_kernel_traitsILi256ELi64ELi64ELi4ELb0ELb0EN7cutlass10bfloat16_tE19Flash_kernel_traitsILi256ELi64ELi64ELi4ES3_EELb0ELb1ELb1ELb0ELb0ELb1ELb1ELb0EEEvNS_16Flash_fwd_paramsE
        .type           _ZN5flash24flash_fwd_splitkv_kernelI23Flash_fwd_kernel_traitsILi256ELi64ELi64ELi4ELb0ELb0EN7cutlass10bfloat16_tE19Flash_kernel_traitsILi256ELi64ELi64ELi4ES3_EELb0ELb1ELb1ELb0ELb0ELb1ELb1ELb0EEEvNS_16Flash_fwd_paramsE,@function
        .size           _ZN5flash24flash_fwd_splitkv_kernelI23Flash_fwd_kernel_traitsILi256ELi64ELi64ELi4ELb0ELb0EN7cutlass10bfloat16_tE19Flash_kernel_traitsILi256ELi64ELi64ELi4ES3_EELb0ELb1ELb1ELb0ELb0ELb1ELb1ELb0EEEvNS_16Flash_fwd_paramsE,(.L_x_8977 - _ZN5flash24flash_fwd_splitkv_kernelI23Flash_fwd_kernel_traitsILi256ELi64ELi64ELi4ELb0ELb0EN7cutlass10bfloat16_tE19Flash_kernel_traitsILi256ELi64ELi64ELi4ES3_EELb0ELb1ELb1ELb0ELb0ELb1ELb1ELb0EEEvNS_16Flash_fwd_paramsE)
        .other          _ZN5flash24flash_fwd_splitkv_kernelI23Flash_fwd_kernel_traitsILi256ELi64ELi64ELi4ELb0ELb0EN7cutlass10bfloat16_tE19Flash_kernel_traitsILi256ELi64ELi64ELi4ES3_EELb0ELb1ELb1ELb0ELb0ELb1ELb1ELb0EEEvNS_16Flash_fwd_paramsE,@"STO_CUDA_ENTRY STV_DEFAULT"
_ZN5flash24flash_fwd_splitkv_kernelI23Flash_fwd_kernel_traitsILi256ELi64ELi64ELi4ELb0ELb0EN7cutlass10bfloat16_tE19Flash_kernel_traitsILi256ELi64ELi64ELi4ES3_EELb0ELb1ELb1ELb0ELb0ELb1ELb1ELb0EEEvNS_16Flash_fwd_paramsE:
.text._ZN5flash24flash_fwd_splitkv_kernelI23Flash_fwd_kernel_traitsILi256ELi64ELi64ELi4ELb0ELb0EN7cutlass10bfloat16_tE19Flash_kernel_traitsILi256ELi64ELi64ELi4ES3_EELb0ELb1ELb1ELb0ELb0ELb1ELb1ELb0EEEvNS_16Flash_fwd_paramsE:
        /* <DEDUP_REMOVED lines=77> */
.L_x_7721:
[----:B------:R-:W-:Y:S02]  /*04d0*/  ULDC UR6, c[0x0][0x218] ;  /* 0x0000860000067ab9 */ /* 0x000fe40000000800 */
.L_x_7722:
        /* <DEDUP_REMOVED lines=120> */
.L_x_7725:
[----:B------:R-:W-:Y:S05]  /*0c60*/  BSYNC B0 ;  /* 0x0000000000007941 */ /* 0x000fea0003800000 */
.L_x_7724:
        /* <DEDUP_REMOVED lines=12> */
.L_x_7727:
[----:B------:R-:W-:Y:S05]  /*0d30*/  BSYNC B0 ;  /* 0x0000000000007941 */ /* 0x000fea0003800000 */
.L_x_7726:
        /* <DEDUP_REMOVED lines=12> */
.L_x_7729:
[----:B------:R-:W-:Y:S05]  /*0e00*/  BSYNC B0 ;  /* 0x0000000000007941 */ /* 0x000fea0003800000 */
.L_x_7728:
        /* <DEDUP_REMOVED lines=12> */
.L_x_7731:
[----:B------:R-:W-:Y:S05]  /*0ed0*/  BSYNC B0 ;  /* 0x0000000000007941 */ /* 0x000fea0003800000 */
.L_x_7730:
        /* <DEDUP_REMOVED lines=12> */
.L_x_7733:
[----:B------:R-:W-:Y:S05]  /*0fa0*/  BSYNC B0 ;  /* 0x0000000000007941 */ /* 0x000fea0003800000 */
.L_x_7732:
        /* <DEDUP_REMOVED lines=12> */
.L_x_7735:
[----:B------:R-:W-:Y:S05]  /*1070*/  BSYNC B0 ;  /* 0x0000000000007941 */ /* 0x000fea0003800000 */
.L_x_7734:
        /* <DEDUP_REMOVED lines=12> */
.L_x_7737:
[----:B------:R-:W-:Y:S05]  /*1140*/  BSYNC B0 ;  /* 0x0000000000007941 */ /* 0x000fea0003800000 */
.L_x_7736:
        /* <DEDUP_REMOVED lines=12> */
.L_x_7739:
[----:B------:R-:W-:Y:S05]  /*1210*/  BSYNC B0 ;  /* 0x0000000000007941 */ /* 0x000fea0003800000 */
.L_x_7738:
        /* <DEDUP_REMOVED lines=32> */
.L_x_7723:
        /* <DEDUP_REMOVED lines=120> */
.L_x_7740:
        /* <DEDUP_REMOVED lines=20> */
.L_x_7742:
        /* <DEDUP_REMOVED lines=60> */
.L_x_7741:
        /* <DEDUP_REMOVED lines=10> */
[----:B------:R-:W-:Y:S01]  /*2140*/  LOP3.LUT R3, R3, 0xfffffff8, RZ, 0xc0, !PT ;  /* 0xfffffff803037812 */ /* 0x000fe200078ec0ff */
[----:B------:R-:W-:Y:S01]  /*2150*/  BSSY B0, `(.L_x_7743) ;  /* 0x0000079000007945 */ /* 0x000fe20003800000 */
        /* <DEDUP_REMOVED lines=29> */
[----:B------:R-:W-:Y:S01]  /*2330*/  LOP3.LUT R7, R0, 0xfffffff8, RZ, 0xc0, !PT ;  /* 0xfffffff800077812 */ /* 0x000fe200078ec0ff */
[----:B------:R-:W-:Y:S01]  /*2340*/  UIADD3 UR17, -UR12, UR14, URZ ;  /* 0x0000000e0c117290 */ /* 0x000fe2000fffe13f */
[----:B------:R-:W-:Y:S01]  /*2350*/  LOP3.LUT R236, R236, 0xfffffe00, R2, 0xf8, !PT ;  /* 0xfffffe00ecec7812 */ /* 0x000fe200078ef802 */
[----:B------:R-:W-:Y:S01]  /*2360*/  ULDC.64 UR4, c[0x0][0x1a8] ;  /* 0x00006a0000047ab9 */ /* 0x000fe20000000a00 */
[----:B------:R-:W-:Y:S01]  /*2370*/  SHF.R.S32.HI R2, RZ, 0x1f, R237 ;  /* 0x0000001fff027819 */ /* 0x000fe200000114ed */
[----:B------:R-:W-:Y:S01]  /*2380*/  IMAD.IADD R4, R4, 0x1, -R7 ;  /* 0x0000000104047824 */ /* 0x000fe200078e0a07 */
[----:B------:R-:W-:Y:S01]  /*2390*/  UIMAD UR4, UR27, UR4, URZ ;  /* 0x000000041b0472a4 */ /* 0x000fe2000f8e023f */
[----:B------:R-:W-:Y:S01]  /*23a0*/  IMAD R165, R19, c[0x0][0x198], RZ ;  /* 0x0000660013a57a24 */ /* 0x000fe200078e02ff */
[C---:B------:R-:W-:Y:S01]  /*23b0*/  IADD3.X R17, R2.reuse, UR24, RZ, P0, !PT ;  /* 0x0000001802117c10 */ /* 0x040fe200087fe4ff */
[----:B------:R-:W-:Y:S01]  /*23c0*/  IMAD.X R21, R2, 0x1, R5, P1 ;  /* 0x0000000102157824 */ /* 0x000fe200008e0605 */
[----:B------:R-:W-:Y:S01]  /*23d0*/  IADD3 R14, P0, R237, UR28, RZ ;  /* 0x0000001ced0e7c10 */ /* 0x000fe2000ff1e0ff */
[----:B------:R-:W-:Y:S01]  /*23e0*/  IMAD.SHL.U32 R0, R0, 0x40, RZ ;  /* 0x0000004000007824 */ /* 0x000fe200078e00ff */
[----:B------:R-:W-:Y:S01]  /*23f0*/  LEA.HI R6, R6, R10, RZ, 0x5 ;  /* 0x0000000a06067211 */ /* 0x000fe200078f28ff */
[----:B------:R-:W-:Y:S01]  /*2400*/  IMAD.WIDE.U32 R12, R12, c[0x0][0x1b8], R16 ;  /* 0x00006e000c0c7a25 */ /* 0x000fe200078e0010 */
[----:B------:R-:W-:Y:S01]  /*2410*/  R2P PR, R4, 0x6 ;  /* 0x0000000604007804 */ /* 0x000fe20000000000 */
[----:B------:R-:W-:Y:S01]  /*2420*/  UIMAD UR4, UR16, UR5, UR4 ;  /* 0x00000005100472a4 */ /* 0x000fe2000f8e0204 */
[----:B------:R-:W-:Y:S01]  /*2430*/  IADD3.X R15, R2, UR22, RZ, P0, !PT ;  /* 0x00000016020f7c10 */ /* 0x000fe200087fe4ff */
[----:B------:R-:W-:Y:S01]  /*2440*/  IMAD.SHL.U32 R4, R4, 0x40, RZ ;  /* 0x0000004004047824 */ /* 0x000fe200078e00ff */
[----:B------:R-:W-:Y:S01]  /*2450*/  IADD3 R170, P0, R18, UR11, RZ ;  /* 0x0000000b12aa7c10 */ /* 0x000fe2000ff1e0ff */
[----:B------:R-:W-:Y:S01]  /*2460*/  IMAD.SHL.U32 R2, R233, 0x8, RZ ;  /* 0x00000008e9027824 */ /* 0x000fe200078e00ff */
[----:B------:R-:W-:Y:S01]  /*2470*/  LOP3.LUT R5, R6, 0xffffffe0, RZ, 0xc0, !PT ;  /* 0xffffffe006057812 */ /* 0x000fe200078ec0ff */
[----:B------:R-:W-:Y:S01]  /*2480*/  IMAD.U32 R16, RZ, RZ, UR16 ;  /* 0x00000010ff107e24 */ /* 0x000fe2000f8e00ff */
[----:B------:R-:W-:Y:S01]  /*2490*/  LOP3.LUT R4, R4, 0x1c0, RZ, 0xc0, !PT ;  /* 0x000001c004047812 */ /* 0x000fe200078ec0ff */
[----:B------:R-:W-:Y:S01]  /*24a0*/  IMAD.IADD R9, R13, 0x1, R8 ;  /* 0x000000010d097824 */ /* 0x000fe200078e0208 */
[----:B------:R-:W-:Y:S01]  /*24b0*/  IADD3.X R168, R19, UR10, RZ, P0, !PT ;  /* 0x0000000a13a87c10 */ /* 0x000fe200087fe4ff */
[----:B------:R-:W-:Y:S01]  /*24c0*/  IMAD R165, R18, c[0x0][0x19c], R165 ;  /* 0x0000670012a57a24 */ /* 0x000fe200078e02a5 */
[----:B------:R-:W-:Y:S01]  /*24d0*/  LOP3.LUT R2, R4, 0x8, R2, 0xf8, !PT ;  /* 0x0000000804027812 */ /* 0x000fe200078ef802 */
[C---:B------:R-:W-:Y:S01]  /*24e0*/  IMAD.WIDE.U32 R20, R18.reuse, c[0x0][0x198], R20 ;  /* 0x0000660012147a25 */ /* 0x040fe200078e0014 */
[----:B------:R-:W-:-:S02]  /*24f0*/  ISETP.GE.AND P0, PT, R18, UR17, PT ;  /* 0x0000001112007c0c */ /* 0x000fc4000bf06270 */
[----:B------:R-:W-:Y:S01]  /*2500*/  SHF.R.U32.HI R4, RZ, 0x3, R4 ;  /* 0x00000003ff047819 */ /* 0x000fe20000011604 */
[----:B------:R-:W-:Y:S01]  /*2510*/  IMAD R168, R168, c[0x0][0x1a0], RZ ;  /* 0x00006800a8a87a24 */ /* 0x000fe200078e02ff */
[----:B------:R-:W-:Y:S01]  /*2520*/  SHF.R.S32.HI R6, RZ, 0x5, R6 ;  /* 0x00000005ff067819 */ /* 0x000fe20000011406 */
[----:B------:R-:W-:Y:S01]  /*2530*/  IMAD.WIDE.U32 R16, R16, c[0x0][0x1a8], R14 ;  /* 0x00006a0010107a25 */ /* 0x000fe200078e000e */
[----:B------:R-:W-:Y:S02]  /*2540*/  LOP3.LUT R4, R2, R4, RZ, 0x3c, !PT ;  /* 0x0000000402047212 */ /* 0x000fe400078e3cff */
[C---:B------:R-:W-:Y:S01]  /*2550*/  IADD3 R173, R237.reuse, 0x40, RZ ;  /* 0x00000040edad7810 */ /* 0x040fe20007ffe0ff */
[----:B------:R-:W-:Y:S01]  /*2560*/  IMAD.MOV.U32 R8, RZ, RZ, R12 ;  /* 0x000000ffff087224 */ /* 0x000fe200078e000c */
[----:B------:R-:W-:Y:S01]  /*2570*/  LOP3.LUT R4, R4, 0xfffffe00, R0, 0xf8, !PT ;  /* 0xfffffe0004047812 */ /* 0x000fe200078ef800 */
[----:B------:R-:W-:Y:S01]  /*2580*/  IMAD R168, R170, c[0x0][0x1a4], R168 ;  /* 0x00006900aaa87a24 */ /* 0x000fe200078e02a8 */
[C---:B------:R-:W-:Y:S01]  /*2590*/  IADD3 R172, R237.reuse, 0x80, RZ ;  /* 0x00000080edac7810 */ /* 0x040fe20007ffe0ff */
[----:B------:R-:W-:Y:S01]  /*25a0*/  IMAD.MOV.U32 R2, RZ, RZ, 0x10 ;  /* 0x00000010ff027424 */ /* 0x000fe200078e00ff */
[----:B------:R-:W-:Y:S01]  /*25b0*/  IADD3 R169, R237, 0xc0, RZ ;  /* 0x000000c0eda97810 */ /* 0x000fe20007ffe0ff */
[----:B------:R-:W-:-:S02]  /*25c0*/  IMAD.MOV.U32 R0, RZ, RZ, 0x20 ;  /* 0x00000020ff007424 */ /* 0x000fc400078e00ff */
[----:B------:R-:W-:Y:S01]  /*25d0*/  IMAD.IADD R165, R21, 0x1, R165 ;  /* 0x0000000115a57824 */ /* 0x000fe200078e02a5 */
[----:B------:R-:W-:Y:S01]  /*25e0*/  IADD3 R21, R17, UR4, RZ ;  /* 0x0000000411157c10 */ /* 0x000fe2000fffe0ff */
[----:B------:R-:W-:Y:S01]  /*25f0*/  IMAD.WIDE.U32 R170, R170, c[0x0][0x1a0], R8 ;  /* 0x00006800aaaa7a25 */ /* 0x000fe200078e0008 */
[----:B------:R-:W-:Y:S02]  /*2600*/  SEL R2, R2, 0xfffffff0, !P1 ;  /* 0xfffffff002027807 */ /* 0x000fe40004800000 */
        /* <DEDUP_REMOVED lines=45> */
.L_x_7744:
[----:B------:R-:W-:Y:S05]  /*28e0*/  BSYNC B0 ;  /* 0x0000000000007941 */ /* 0x000fea0003800000 */
.L_x_7743:
        /* <DEDUP_REMOVED lines=45> */
.L_x_7746:
[----:B------:R-:W-:Y:S05]  /*2bc0*/  BSYNC B0 ;  /* 0x0000000000007941 */ /* 0x000fea0003800000 */
.L_x_7745:
        /* <DEDUP_REMOVED lines=45> */
.L_x_7748:
[----:B------:R-:W-:Y:S05]  /*2ea0*/  BSYNC B0 ;  /* 0x0000000000007941 */ /* 0x000fea0003800000 */
.L_x_7747:
        /* <DEDUP_REMOVED lines=44> */
.L_x_7750:
[----:B------:R-:W-:Y:S05]  /*3170*/  BSYNC B0 ;  /* 0x0000000000007941 */ /* 0x000fea0003800000 */
.L_x_7749:
        /* <DEDUP_REMOVED lines=39> */
.L_x_7752:
[----:B------:R-:W-:Y:S05]  /*33f0*/  BSYNC B0 ;  /* 0x0000000000007941 */ /* 0x000fea0003800000 */
.L_x_7751:
        /* <DEDUP_REMOVED lines=41> */
.L_x_7754:
[----:B------:R-:W-:Y:S05]  /*3690*/  BSYNC B0 ;  /* 0x0000000000007941 */ /* 0x000fea0003800000 */
.L_x_7753:
        /* <DEDUP_REMOVED lines=40> */
.L_x_7756:
[----:B------:R-:W-:Y:S05]  /*3920*/  BSYNC B0 ;  /* 0x0000000000007941 */ /* 0x000fea0003800000 */
.L_x_7755:
        /* <DEDUP_REMOVED lines=42> */
.L_x_7758:
[----:B------:R-:W-:Y:S05]  /*3bd0*/  BSYNC B0 ;  /* 0x0000000000007941 */ /* 0x000fea0003800000 */
.L_x_7757:
        /* <DEDUP_REMOVED lines=11> */
[----:B-12---:R-:W-:Y:S01]  /*3c90*/  IMAD.U32 R8, RZ, RZ, UR4 ;  /* 0x00000004ff087e24 */ /* 0x006fe2000f8e00ff */
[----:B------:R-:W-:-:S04]  /*3ca0*/  DEPBAR.LE SB0, 0x0 ;  /* 0x000080000000791a */ /* 0x000fc80000000000 */
[----:B------:R-:W-:-:S06]  /*3cb0*/  IMAD.U32 R9, RZ, RZ, UR5 ;  /* 0x00000005ff097e24 */ /* 0x000fcc000f8e00ff */
[----:B------:R1:W2:Y:S04]  /*3cc0*/  LDG.E R9, [R8.64] ;  /* 0x0000001408097981 */ /* 0x0002a8000c1e1900 */
[----:B------:R-:W-:Y:S01]  /*3cd0*/  BAR.SYNC.DEFER_BLOCKING 0x0 ;  /* 0x0000000000007b1d */ /* 0x000fe20000010000 */
[----:B------:R-:W-:Y:S01]  /*3ce0*/  ISETP.GE.AND P1, PT, R18, UR28, PT ;  /* 0x0000001c12007c0c */ /* 0x000fe2000bf26270 */
[----:B------:R-:W-:Y:S01]  /*3cf0*/  IMAD.SHL.U32 R235, R10, 0x2, RZ ;  /* 0x000000020aeb7824 */ /* 0x000fe200078e00ff */
[----:B------:R-:W-:-:S03]  /*3d00*/  LEA R167, P0, R170, c[0x0][0x170], 0x1 ;  /* 0x00005c00aaa77a11 */ /* 0x000fc600078008ff */
[----:B------:R-:W-:Y:S01]  /*3d10*/  BSSY B0, `(.L_x_7759) ;  /* 0x000002f000007945 */ /* 0x000fe20003800000 */
[----:B------:R-:W-:Y:S02]  /*3d20*/  LOP3.LUT R235, R235, 0x6, RZ, 0xc0, !PT ;  /* 0x00000006ebeb7812 */ /* 0x000fe400078ec0ff */
[----:B------:R-:W-:Y:S01]  /*3d30*/  LEA.HI.X R166, R170, c[0x0][0x174], R168, 0x1, P0 ;  /* 0x00005d00aaa67a11 */ /* 0x000fe200000f0ca8 */
[----:B-1----:R-:W2:Y:S04]  /*3d40*/  MUFU.RCP R8, c[0x0][0x238] ;  /* 0x00008e0000087b08 */ /* 0x002ea80000001000 */
[----:B------:R1:W-:Y:S04]  /*3d50*/  @P1 STS.128 [R236+0x10000], RZ ;  /* 0x010000ffec001388 */ /* 0x0003e80000000c00 */
[----:B------:R1:W-:Y:S04]  /*3d60*/  @P1 STS.128 [R236+0x12000], RZ ;  /* 0x012000ffec001388 */ /* 0x0003e80000000c00 */
[----:B------:R1:W-:Y:S04]  /*3d70*/  @P1 STS.128 [R236+0x14000], RZ ;  /* 0x014000ffec001388 */ /* 0x0003e80000000c00 */
[----:B------:R1:W-:Y:S01]  /*3d80*/  @P1 STS.128 [R236+0x16000], RZ ;  /* 0x016000ffec001388 */ /* 0x0003e20000000c00 */
[----:B--2---:R-:W-:-:S04]  /*3d90*/  FMUL.FTZ R8, R9, R8 ;  /* 0x0000000809087220 */ /* 0x004fc80000410000 */
[----:B------:R2:W3:Y:S02]  /*3da0*/  R2UR UR16, R8 ;  /* 0x00000000081073c2 */ /* 0x0004e400000e0000 */
[----:B--2---:R-:W-:-:S04]  /*3db0*/  SHF.R.S32.HI R8, RZ, 0x1f, R5 ;  /* 0x0000001fff087819 */ /* 0x004fc80000011405 */
[----:B------:R-:W-:-:S04]  /*3dc0*/  LEA.HI R5, R8, R5, RZ, 0x2 ;  /* 0x0000000508057211 */ /* 0x000fc800078f10ff */
[----:B------:R-:W-:Y:S01]  /*3dd0*/  SHF.R.S32.HI R5, RZ, 0x2, R5 ;  /* 0x00000002ff057819 */ /* 0x000fe20000011405 */
[----:B------:R-:W-:Y:S05]  /*3de0*/  @P1 BRA `(.L_x_7760) ;  /* 0x0000021000001947 */ /* 0x000fea0003800000 */
[----:B-1-3--:R-:W-:Y:S02]  /*3df0*/  ISETP.GE.AND P3, PT, R237, c[0x0][0x220], PT ;  /* 0x00008800ed007a0c */ /* 0x00afe40003f66270 */
        /* <DEDUP_REMOVED lines=32> */
.L_x_7760:
[----:B-1-3--:R-:W-:Y:S05]  /*4000*/  BSYNC B0 ;  /* 0x0000000000007941 */ /* 0x00afea0003800000 */
.L_x_7759:
        /* <DEDUP_REMOVED lines=53> */
.L_x_7762:
[----:B------:R-:W-:Y:S05]  /*4360*/  BSYNC B0 ;  /* 0x0000000000007941 */ /* 0x000fea0003800000 */
.L_x_7761:
        /* <DEDUP_REMOVED lines=10> */
[----:B------:R-:W-:Y:S01]  /*4410*/  IMAD.MOV.U32 R8, RZ, RZ, 0x5 ;  /* 0x00000005ff087424 */ /* 0x000fe200078e00ff */
[----:B------:R-:W-:Y:S01]  /*4420*/  ISETP.GE.AND P2, PT, R172, c[0x0][0x220], PT ;  /* 0x00008800ac007a0c */ /* 0x000fe20003f46270 */
[----:B------:R-:W-:Y:S01]  /*4430*/  IMAD.SHL.U32 R9, R7, 0x20, RZ ;  /* 0x0000002007097824 */ /* 0x000fe200078e00ff */
[----:B------:R-:W-:-:S02]  /*4440*/  ISETP.GE.AND P0, PT, R169, c[0x0][0x220], PT ;  /* 0x00008800a9007a0c */ /* 0x000fc40003f06270 */
[----:B------:R-:W-:-:S05]  /*4450*/  SHF.L.U64.HI R8, R7, R8, c[0x0][0x1a4] ;  /* 0x0000690007087619 */ /* 0x000fca0000010208 */
        /* <DEDUP_REMOVED lines=29> */
.L_x_7764:
[----:B------:R-:W-:Y:S05]  /*4630*/  BSYNC B0 ;  /* 0x0000000000007941 */ /* 0x000fea0003800000 */
.L_x_7763:
        /* <DEDUP_REMOVED lines=13> */
[----:B---3--:R-:W-:Y:S01]  /*4710*/  @!P3 IMAD.MOV.U32 R10, RZ, RZ, c[0x0][0x1a4] ;  /* 0x00006900ff0ab624 */ /* 0x008fe200078e00ff */
        /* <DEDUP_REMOVED lines=45> */
.L_x_7766:
[----:B------:R-:W-:Y:S05]  /*49f0*/  BSYNC B0 ;  /* 0x0000000000007941 */ /* 0x000fea0003800000 */
.L_x_7765:
        /* <DEDUP_REMOVED lines=14> */
[----:B------:R-:W-:Y:S01]  /*4ae0*/  UIADD3 UR4, UR13, -UR14, URZ ;  /* 0x8000000e0d047290 */ /* 0x000fe2000fffe03f */
[----:B------:R-:W-:Y:S01]  /*4af0*/  LOP3.LUT R7, R18, R7, RZ, 0x3c, !PT ;  /* 0x0000000712077212 */ /* 0x000fe200078e3cff */
[----:B--2---:R-:W-:Y:S01]  /*4b00*/  LDSM.16.M88.4 R12, [R232] ;  /* 0x00000000e80c783b */ /* 0x004fe20000000200 */
[----:B------:R-:W-:Y:S01]  /*4b10*/  LEA R229, R0, R232, 0x1 ;  /* 0x000000e800e57211 */ /* 0x000fe200078e08ff */
[----:B------:R-:W-:Y:S01]  /*4b20*/  UIADD3 UR14, UR13, 0x1, -UR14 ;  /* 0x000000010d0e7890 */ /* 0x000fe2000fffe80e */
[----:B------:R-:W-:Y:S01]  /*4b30*/  IADD3 R5, R5, R6, RZ ;  /* 0x0000000605057210 */ /* 0x000fe20007ffe0ff */
[----:B------:R-:W-:Y:S01]  /*4b40*/  IMAD R233, R233, 0x200, R7 ;  /* 0x00000200e9e97824 */ /* 0x000fe200078e0207 */
[----:B------:R-:W-:Y:S01]  /*4b50*/  LDSM.16.M88.4 R56, [R230] ;  /* 0x00000000e638783b */ /* 0x000fe20000000200 */
[----:B------:R-:W-:Y:S01]  /*4b60*/  ULDC UR5, c[0x0][0x2e8] ;  /* 0x0000ba0000057ab9 */ /* 0x000fe20000000800 */
[----:B------:R-:W-:Y:S01]  /*4b70*/  PLOP3.LUT P6, PT, PT, PT, UP0, 0x80, 0x0 ;  /* 0x000000000000781c */ /* 0x000fe20003fcf008 */
[----:B------:R-:W-:Y:S01]  /*4b80*/  UIADD3 UR5, UR14, UR5, URZ ;  /* 0x000000050e057290 */ /* 0x000fe2000fffe03f */
        /* <DEDUP_REMOVED lines=381> */
.L_x_7768:
[----:B------:R-:W-:-:S04]  /*6360*/  ULEA UR10, -UR10, URZ, 0x6 ;  /* 0x0000003f0a0a7291 */ /* 0x000fc8000f8e313f */
[----:B------:R-:W-:Y:S02]  /*6370*/  USHF.R.S32.HI UR4, URZ, 0x1f, UR10 ;  /* 0x0000001f3f047899 */ /* 0x000fe4000801140a */
[----:B------:R-:W-:-:S04]  /*6380*/  MOV R15, UR10 ;  /* 0x0000000a000f7c02 */ /* 0x000fc80008000f00 */
[----:B------:R-:W-:Y:S02]  /*6390*/  MOV R14, UR4 ;  /* 0x00000004000e7c02 */ /* 0x000fe40008000f00 */
.L_x_7769:
        /* <DEDUP_REMOVED lines=156> */
.L_x_7771:
[----:B------:R-:W-:Y:S05]  /*6d60*/  BSYNC B0 ;  /* 0x0000000000007941 */ /* 0x000fea0003800000 */
.L_x_7770:
[----:B------:R-:W0:Y:S01]  /*6d70*/  LDGDEPBAR ;  /* 0x00000000000079af */ /* 0x000e220000000000 */
[----:B------:R-:W-:-:S04]  /*6d80*/  IADD3 R200, P0, R15, R200, RZ ;  /* 0x000000c80fc87210 */ /* 0x000fc80007f1e0ff */
[----:B------:R-:W-:Y:S02]  /*6d90*/  IADD3.X R165, R14, R165, RZ, P0, !PT ;  /* 0x000000a50ea57210 */ /* 0x000fe400007fe4ff */
.L_x_7767:
        /* <DEDUP_REMOVED lines=271> */
[----:B------:R-:W-:Y:S02]  /*7e90*/  ISETP.GE.AND P1, PT, R40, R238, PT ;  /* 0x000000ee2800720c */ /* 0x000fe40003f26270 */
        /* <DEDUP_REMOVED lines=363> */
[----:B------:R-:W-:Y:S02]  /*9550*/  ULOP3.LUT UR5, UR5, UR6, URZ, 0x3c, !UPT ;  /* 0x0000000605057292 */ /* 0x000fe4000f8e3c3f */
[----:B------:R-:W-:Y:S02]  /*9560*/  @!UP2 UIADD3 UR13, UR13, 0x1, URZ ;  /* 0x000000010d0da890 */ /* 0x000fe4000fffe03f */
[----:B------:R-:W-:Y:S02]  /*9570*/  UISETP.GE.AND UP0, UPT, UR5, URZ, UPT ;  /* 0x0000003f0500728c */ /* 0x000fe4000bf06270 */
[----:B------:R-:W-:-:S02]  /*9580*/  @!UP1 UIADD3 UR8, UR8, -UR4, URZ ;  /* 0x8000000408089290 */ /* 0x000fc4000fffe03f */
[----:B------:R-:W-:Y:S02]  /*9590*/  @!UP1 UIADD3 UR11, UR11, 0x1, URZ ;  /* 0x000000010b0b9890 */ /* 0x000fe4000fffe03f */
[----:B------:R-:W-:Y:S02]  /*95a0*/  UISETP.GE.U32.AND UP3, UPT, UR8, UR4, UPT ;  /* 0x000000040800728c */ /* 0x000fe4000bf66070 */
[----:B------:R-:W-:Y:S02]  /*95b0*/  UISETP.GE.AND UP1, UPT, UR12, URZ, UPT ;  /* 0x0000003f0c00728c */ /* 0x000fe4000bf26270 */
[----:B------:R-:W-:Y:S02]  /*95c0*/  @UP4 UIADD3 UR13, UR13, 0x1, URZ ;  /* 0x000000010d0d4890 */ /* 0x000fe4000fffe03f */
[----:B------:R-:W-:Y:S02]  /*95d0*/  UISETP.NE.AND UP2, UPT, URZ, UR6, UPT ;  /* 0x000000063f00728c */ /* 0x000fe4000bf45270 */
[----:B------:R-:W-:-:S03]  /*95e0*/  ULOP3.LUT UR4, URZ, UR6, URZ, 0x33, !UPT ;  /* 0x000000063f047292 */ /* 0x000fc6000f8e333f */
        /* <DEDUP_REMOVED lines=33> */
.L_x_7773:
[----:B------:R-:W-:-:S05]  /*9800*/  IMAD.MOV.U32 R2, RZ, RZ, c[0x0][0x1a0] ;  /* 0x00006800ff027624 */ /* 0x000fca00078e00ff */
[----:B------:R-:W-:-:S04]  /*9810*/  LEA R2, -R2, RZ, 0x6 ;  /* 0x000000ff02027211 */ /* 0x000fc800078e31ff */
[----:B------:R-:W-:Y:S02]  /*9820*/  SHF.R.S32.HI R0, RZ, 0x1f, R2 ;  /* 0x0000001fff007819 */ /* 0x000fe40000011402 */
.L_x_7774:
        /* <DEDUP_REMOVED lines=123> */
[C---:B------:R-:W-:Y:S02]  /*9fe0*/  ISETP.LT.OR P1, PT, R0.reuse, R242, P1 ;  /* 0x000000f20000720c */ /* 0x040fe40000f21670 */
[C---:B------:R-:W-:Y:S01]  /*9ff0*/  ISETP.GE.AND P0, PT, R0.reuse, R238, PT ;  /* 0x000000ee0000720c */ /* 0x040fe20003f06270 */
[----:B------:R-:W-:Y:S01]  /*a000*/  @P3 STS.128 [R236+0x15000], RZ ;  /* 0x015000ffec003388 */ /* 0x000fe20000000c00 */
[----:B------:R-:W-:-:S02]  /*a010*/  IADD3 R206, R0, 0x28, RZ ;  /* 0x0000002800ce7810 */ /* 0x000fc40007ffe0ff */
[C---:B------:R-:W-:Y:S01]  /*a020*/  ISETP.LT.OR P0, PT, R0.reuse, R239, P0 ;  /* 0x000000ef0000720c */ /* 0x040fe20000701670 */
[----:B------:R-:W-:Y:S01]  /*a030*/  @!PT LDS RZ, [RZ] ;  /* 0x00000000fffff984 */ /* 0x000fe20000000800 */
[----:B------:R-:W-:Y:S01]  /*a040*/  @!PT LDS RZ, [RZ] ;  /* 0x00000000fffff984 */ /* 0x000fe20000000800 */
[----:B------:R-:W-:Y:S01]  /*a050*/  @!PT LDS RZ, [RZ] ;  /* 0x00000000fffff984 */ /* 0x000fe20000000800 */
[----:B------:R1:W-:Y:S01]  /*a060*/  @!P3 LDGSTS.E.BYPASS.LTC128B.128 [R236+0x15000], [R8.64+0x100] ;  /* 0x1500010008ecbfae */ /* 0x0003e2000b901d54 */
[----:B------:R-:W-:Y:S01]  /*a070*/  IADD3 R205, R0, 0x29, RZ ;  /* 0x0000002900cd7810 */ /* 0x000fe20007ffe0ff */
[C---:B------:R-:W-:Y:S02]  /*a080*/  IMAD.IADD R245, R243.reuse, 0x1, -R206 ;  /* 0x00000001f3f57824 */ /* 0x040fe400078e0ace */
[----:B------:R-:W-:Y:S02]  /*a090*/  @P2 STS.128 [R236+0x17000], RZ ;  /* 0x017000ffec002388 */ /* 0x000fe40000000c00 */
[----:B------:R-:W-:Y:S01]  /*a0a0*/  IMAD.IADD R204, R243, 0x1, -R205 ;  /* 0x00000001f3cc7824 */ /* 0x000fe200078e0acd */
[----:B------:R-:W-:Y:S01]  /*a0b0*/  IABS R245, R245 ;  /* 0x000000f500f57213 */ /* 0x000fe20000000000 */
[----:B------:R-:W-:Y:S01]  /*a0c0*/  @!PT LDS RZ, [RZ] ;  /* 0x00000000fffff984 */ /* 0x000fe20000000800 */
[----:B------:R-:W-:Y:S01]  /*a0d0*/  @!PT LDS RZ, [RZ] ;  /* 0x00000000fffff984 */ /* 0x000fe20000000800 */
[----:B------:R-:W-:Y:S01]  /*a0e0*/  @!PT LDS RZ, [RZ] ;  /* 0x00000000fffff984 */ /* 0x000fe20000000800 */
[----:B------:R1:W-:Y:S03]  /*a0f0*/  @!P2 LDGSTS.E.BYPASS.LTC128B.128 [R236+0x17000], [R28.64+0x180] ;  /* 0x170001801cecafae */ /* 0x0003e6000b901d54 */
[----:B------:R-:W-:Y:S01]  /*a100*/  IABS R204, R204 ;  /* 0x000000cc00cc7213 */ /* 0x000fe20000000000 */
        /* <DEDUP_REMOVED lines=23> */
[----:B----4-:R-:W4:Y:S01]  /*a280*/  LDSM.16.M88.4 R12, [R233+0x8000] ;  /* 0x00800000e90c783b */ /* 0x010f220000000200 */
[----:B-1----:R-:W-:-:S03]  /*a290*/  IMAD.MOV.U32 R166, RZ, RZ, R2 ;  /* 0x000000ffffa67224 */ /* 0x002fc600078e0002 */
[----:B------:R-:W1:Y:S01]  /*a2a0*/  LDSM.16.M88.4 R4, [R233+0x8800] ;  /* 0x00880000e904783b */ /* 0x000e620000000200 */
[----:B------:R-:W-:-:S03]  /*a2b0*/  IADD3 R2, R0, 0x1, RZ ;  /* 0x0000000100027810 */ /* 0x000fc60007ffe0ff */
[----:B------:R-:W1:Y:S01]  /*a2c0*/  LDSM.16.M88.4 R176, [R233+0x9000] ;  /* 0x00900000e9b0783b */ /* 0x000e620000000200 */
[----:B------:R-:W-:Y:S01]  /*a2d0*/  I2F R166, R166 ;  /* 0x000000a600a67306 */ /* 0x000fe20000201400 */
[C---:B------:R-:W-:Y:S02]  /*a2e0*/  ISETP.GE.AND P6, PT, R2.reuse, R241, PT ;  /* 0x000000f10200720c */ /* 0x040fe40003fc6270 */
[----:B--2---:R-:W2:Y:S02]  /*a2f0*/  LDSM.16.M88.4 R24, [R233+0x9800] ;  /* 0x00980000e918783b */ /* 0x004ea40000000200 */
[----:B------:R-:W-:Y:S02]  /*a300*/  ISETP.LT.OR P6, PT, R2, R242, P6 ;  /* 0x000000f20200720c */ /* 0x000fe400037c1670 */
[----:B-----5:R-:W-:Y:S04]  /*a310*/  LDSM.16.M88.4 R20, [R232] ;  /* 0x00000000e814783b */ /* 0x020fe80000000200 */
[----:B------:R-:W5:Y:S04]  /*a320*/  LDSM.16.M88.4 R28, [R231] ;  /* 0x00000000e71c783b */ /* 0x000f680000000200 */
[----:B------:R-:W2:Y:S04]  /*a330*/  LDSM.16.M88.4 R192, [R223] ;  /* 0x00000000dfc0783b */ /* 0x000ea80000000200 */
[----:B------:R-:W2:Y:S04]  /*a340*/  LDSM.16.M88.4 R188, [R222] ;  /* 0x00000000debc783b */ /* 0x000ea80000000200 */
[----:B---3--:R-:W3:Y:S04]  /*a350*/  LDSM.16.M88.4 R32, [R221] ;  /* 0x00000000dd20783b */ /* 0x008ee80000000200 */
[----:B------:R-:W-:Y:S01]  /*a360*/  LDSM.16.M88.4 R184, [R227+0x8000] ;  /* 0x00800000e3b8783b */ /* 0x000fe20000000200 */
[C---:B----4-:R-:W-:Y:S03]  /*a370*/  HMMA.16816.F32.BF16 R16, R168.reuse, R12, RZ ;  /* 0x0000000ca810723c */ /* 0x050fe600000418ff */
[----:B------:R-:W-:Y:S04]  /*a380*/  LDSM.16.M88.4 R196, [R227+0x9000] ;  /* 0x00900000e3c4783b */ /* 0x000fe80000000200 */
[----:B------:R-:W0:Y:S01]  /*a390*/  LDGDEPBAR ;  /* 0x00000000000079af */ /* 0x000e220000000000 */
[C---:B------:R-:W-:Y:S08]  /*a3a0*/  HMMA.16816.F32.BF16 R12, R168.reuse, R14, RZ ;  /* 0x0000000ea80c723c */ /* 0x040ff000000418ff */
[C---:B-1----:R-:W-:Y:S08]  /*a3b0*/  HMMA.16816.F32.BF16 R8, R168.reuse, R4, RZ ;  /* 0x00000004a808723c */ /* 0x042ff000000418ff */
[C---:B------:R-:W-:Y:S08]  /*a3c0*/  HMMA.16816.F32.BF16 R180, R168.reuse, R176, RZ ;  /* 0x000000b0a8b4723c */ /* 0x040ff000000418ff */
[C---:B------:R-:W-:Y:S08]  /*a3d0*/  HMMA.16816.F32.BF16 R4, R168.reuse, R6, RZ ;  /* 0x00000006a804723c */ /* 0x040ff000000418ff */
[C---:B------:R-:W-:Y:S08]  /*a3e0*/  HMMA.16816.F32.BF16 R176, R168.reuse, R178, RZ ;  /* 0x000000b2a8b0723c */ /* 0x040ff000000418ff */
[C---:B--2---:R-:W-:Y:S08]  /*a3f0*/  HMMA.16816.F32.BF16 R172, R168.reuse, R24, RZ ;  /* 0x00000018a8ac723c */ /* 0x044ff000000418ff */
[----:B------:R-:W-:Y:S01]  /*a400*/  HMMA.16816.F32.BF16 R168, R168, R26, RZ ;  /* 0x0000001aa8a8723c */ /* 0x000fe200000418ff */
[----:B------:R-:W1:Y:S07]  /*a410*/  LDSM.16.M88.4 R24, [R230] ;  /* 0x00000000e618783b */ /* 0x000e6e0000000200 */
[C---:B-----5:R-:W-:Y:S08]  /*a420*/  HMMA.16816.F32.BF16 R16, R20.reuse, R28, R16 ;  /* 0x0000001c1410723c */ /* 0x060ff00000041810 */
        /* <DEDUP_REMOVED lines=37> */
[----:B------:R-:W4:Y:S03]  /*a680*/  LDSM.16.M88.4 R192, [R219] ;  /* 0x00000000dbc0783b */ /* 0x000f260000000200 */
        /* <DEDUP_REMOVED lines=31> */
[----:B------:R-:W-:Y:S07]  /*a880*/  LDSM.16.M88.4 R192, [R233+0xc000] ;  /* 0x00c00000e9c0783b */ /* 0x000fee0000000200 */
[C---:B---3--:R-:W-:Y:S08]  /*a890*/  HMMA.16816.F32.BF16 R180, R24.reuse, R32, R180 ;  /* 0x0000002018b4723c */ /* 0x048ff000000418b4 */
[C---:B------:R-:W-:Y:S01]  /*a8a0*/  HMMA.16816.F32.BF16 R176, R24.reuse, R34, R176 ;  /* 0x0000002218b0723c */ /* 0x040fe200000418b0 */
[----:B------:R-:W3:Y:S07]  /*a8b0*/  LDSM.16.M88.4 R32, [R220+0x3800] ;  /* 0x00380000dc20783b */ /* 0x000eee0000000200 */
[C---:B-----5:R-:W-:Y:S08]  /*a8c0*/  HMMA.16816.F32.BF16 R172, R24.reuse, R188, R172 ;  /* 0x000000bc18ac723c */ /* 0x060ff000000418ac */
[----:B------:R-:W-:Y:S01]  /*a8d0*/  HMMA.16816.F32.BF16 R168, R24, R190, R168 ;  /* 0x000000be18a8723c */ /* 0x000fe200000418a8 */
[----:B------:R-:W4:Y:S04]  /*a8e0*/  LDSM.16.M88.4 R24, [R234+0x4000] ;  /* 0x00400000ea18783b */ /* 0x000f280000000200 */
[----:B------:R-:W5:Y:S03]  /*a8f0*/  LDSM.16.M88.4 R188, [R233+0xc800] ;  /* 0x00c80000e9bc783b */ /* 0x000f660000000200 */
[C---:B-1----:R-:W-:Y:S08]  /*a900*/  HMMA.16816.F32.BF16 R16, R20.reuse, R184, R16 ;  /* 0x000000b81410723c */ /* 0x042ff00000041810 */
[C---:B------:R-:W-:Y:S01]  /*a910*/  HMMA.16816.F32.BF16 R12, R20.reuse, R186, R12 ;  /* 0x000000ba140c723c */ /* 0x040fe2000004180c */
[----:B------:R-:W1:Y:S07]  /*a920*/  LDSM.16.M88.4 R184, [R233+0xd000] ;  /* 0x00d00000e9b8783b */ /* 0x000e6e0000000200 */
[C---:B--2---:R-:W-:Y:S08]  /*a930*/  HMMA.16816.F32.BF16 R8, R20.reuse, R28, R8 ;  /* 0x0000001c1408723c */ /* 0x044ff00000041808 */
[C---:B------:R-:W-:Y:S01]  /*a940*/  HMMA.16816.F32.BF16 R4, R20.reuse, R30, R4 ;  /* 0x0000001e1404723c */ /* 0x040fe20000041804 */
[----:B------:R-:W2:Y:S07]  /*a950*/  LDSM.16.M88.4 R28, [R233+0xd800] ;  /* 0x00d80000e91c783b */ /* 0x000eae0000000200 */
[C---:B------:R-:W-:Y:S07]  /*a960*/  HMMA.16816.F32.BF16 R180, R20.reuse, R196, R180 ;  /* 0x000000c414b4723c */ /* 0x040fee00000418b4 */
[----:B------:R-:W-:Y:S01]  /*a970*/  IADD3 R197, R0, 0x30, RZ ;  /* 0x0000003000c57810 */ /* 0x000fe20007ffe0ff */
[----:B------:R-:W-:Y:S04]  /*a980*/  HMMA.16816.F32.BF16 R176, R20, R198, R176 ;  /* 0x000000c614b0723c */ /* 0x000fe800000418b0 */
[----:B------:R-:W-:-:S03]  /*a990*/  IMAD.IADD R201, R243, 0x1, -R197 ;  /* 0x00000001f3c97824 */ /* 0x000fc600078e0ac5 */
[----:B------:R-:W-:Y:S01]  /*a9a0*/  IMAD.IADD R199, R240, 0x1, -R206 ;  /* 0x00000001f0c77824 */ /* 0x000fe200078e0ace */
[----:B---3--:R-:W-:Y:S01]  /*a9b0*/  HMMA.16816.F32.BF16 R172, R20, R32, R172 ;  /* 0x0000002014ac723c */ /* 0x008fe200000418ac */
[----:B------:R-:W-:-:S03]  /*a9c0*/  IABS R201, R201 ;  /* 0x000000c900c97213 */ /* 0x000fc60000000000 */
[----:B------:R-:W-:-:S03]  /*a9d0*/  IABS R199, R199 ;  /* 0x000000c700c77213 */ /* 0x000fc60000000000 */
[----:B------:R-:W-:Y:S01]  /*a9e0*/  I2F R201, R201 ;  /* 0x000000c900c97306 */ /* 0x000fe20000201400 */
[----:B------:R-:W-:Y:S01]  /*a9f0*/  HMMA.16816.F32.BF16 R168, R20, R34, R168 ;  /* 0x0000002214a8723c */ /* 0x000fe200000418a8 */
[----:B------:R-:W-:Y:S04]  /*aa00*/  LDSM.16.M88.4 R20, [R232+0x4000] ;  /* 0x00400000e814783b */ /* 0x000fe80000000200 */
[----:B------:R-:W3:Y:S02]  /*aa10*/  LDSM.16.M88.4 R32, [R215] ;  /* 0x00000000d720783b */ /* 0x000ee40000000200 */
[----:B------:R-:W-:Y:S01]  /*aa20*/  I2F R199, R199 ;  /* 0x000000c700c77306 */ /* 0x000fe20000201400 */
        /* <DEDUP_REMOVED lines=11> */
[----:B------:R-:W1:Y:S04]  /*aae0*/  LDSM.16.M88.4 R24, [R212] ;  /* 0x00000000d418783b */ /* 0x000e680000000200 */
        /* <DEDUP_REMOVED lines=39> */
[----:B------:R-:W4:Y:S03]  /*ad60*/  LDSM.16.M88.4 R24, [R211] ;  /* 0x00000000d318783b */ /* 0x000f260000000200 */
[C---:B-1----:R-:W-:Y:S08]  /*ad70*/  HMMA.16816.F32.BF16 R16, R28.reuse, R20, R16 ;  /* 0x000000141c10723c */ /* 0x042ff00000041810 */
[C---:B------:R-:W-:Y:S01]  /*ad80*/  HMMA.16816.F32.BF16 R12, R28.reuse, R22, R12 ;  /* 0x000000161c0c723c */ /* 0x040fe2000004180c */
[----:B------:R-:W1:Y:S07]  /*ad90*/  LDSM.16.M88.4 R20, [R210] ;  /* 0x00000000d214783b */ /* 0x000e6e0000000200 */
[C---:B------:R-:W-:Y:S08]  /*ada0*/  HMMA.16816.F32.BF16 R8, R28.reuse, R188, R8 ;  /* 0x000000bc1c08723c */ /* 0x040ff00000041808 */
[C---:B------:R-:W-:Y:S01]  /*adb0*/  HMMA.16816.F32.BF16 R4, R28.reuse, R190, R4 ;  /* 0x000000be1c04723c */ /* 0x040fe20000041804 */
[----:B------:R-:W5:Y:S07]  /*adc0*/  LDSM.16.M88.4 R188, [R209] ;  /* 0x00000000d1bc783b */ /* 0x000f6e0000000200 */
[C---:B--2---:R-:W-:Y:S08]  /*add0*/  HMMA.16816.F32.BF16 R180, R28.reuse, R184, R180 ;  /* 0x000000b81cb4723c */ /* 0x044ff000000418b4 */
[C---:B------:R-:W-:Y:S01]  /*ade0*/  HMMA.16816.F32.BF16 R176, R28.reuse, R186, R176 ;  /* 0x000000ba1cb0723c */ /* 0x040fe200000418b0 */
[----:B------:R-:W2:Y:S07]  /*adf0*/  LDSM.16.M88.4 R184, [R208] ;  /* 0x00000000d0b8783b */ /* 0x000eae0000000200 */
        /* <DEDUP_REMOVED lines=10> */
[C---:B-----5:R-:W-:Y:S07]  /*aea0*/  HMMA.16816.F32.BF16 R180, R192.reuse, R188, R180 ;  /* 0x000000bcc0b4723c */ /* 0x060fee00000418b4 */
[--C-:B------:R-:W-:Y:S01]  /*aeb0*/  IMAD.IADD R188, R243, 0x1, -R2.reuse ;  /* 0x00000001f3bc7824 */ /* 0x100fe200078e0a02 */
[----:B--2---:R-:W-:Y:S01]  /*aec0*/  HMMA.16816.F32.BF16 R172, R192, R184, R172 ;  /* 0x000000b8c0ac723c */ /* 0x004fe200000418ac */
[----:B------:R-:W-:-:S03]  /*aed0*/  IMAD.IADD R189, R240, 0x1, -R2 ;  /* 0x00000001f0bd7824 */ /* 0x000fc600078e0a02 */
[----:B------:R-:W-:-:S04]  /*aee0*/  IABS R188, R188 ;  /* 0x000000bc00bc7213 */ /* 0x000fc80000000000 */
[C---:B------:R-:W-:Y:S01]  /*aef0*/  HMMA.16816.F32.BF16 R168, R192.reuse, R186, R168 ;  /* 0x000000bac0a8723c */ /* 0x040fe200000418a8 */
[----:B------:R-:W2:Y:S07]  /*af00*/  LDSM.16.M88.4 R184, [R227+0xf800] ;  /* 0x00f80000e3b8783b */ /* 0x000eae0000000200 */
[----:B------:R-:W-:Y:S07]  /*af10*/  HMMA.16816.F32.BF16 R176, R192, R190, R176 ;  /* 0x000000bec0b0723c */ /* 0x000fee00000418b0 */
[C---:B------:R-:W-:Y:S01]  /*af20*/  IADD3 R194, R0.reuse, 0x19, RZ ;  /* 0x0000001900c27810 */ /* 0x040fe20007ffe0ff */
[----:B---3--:R-:W-:Y:S01]  /*af30*/  HMMA.16816.F32.BF16 R16, R32, R28, R16 ;  /* 0x0000001c2010723c */ /* 0x008fe20000041810 */
[----:B------:R-:W-:Y:S01]  /*af40*/  IADD3 R195, R0, 0x21, RZ ;  /* 0x0000002100c37810 */ /* 0x000fe20007ffe0ff */
[----:B------:R-:W-:-:S04]  /*af50*/  IMAD.IADD R193, R240, 0x1, -R205 ;  /* 0x00000001f0c17824 */ /* 0x000fc800078e0acd */
[C---:B------:R-:W-:Y:S01]  /*af60*/  IMAD.IADD R207, R240.reuse, 0x1, -R195 ;  /* 0x00000001f0cf7824 */ /* 0x040fe200078e0ac3 */
[----:B------:R-:W-:Y:S01]  /*af70*/  IABS R193, R193 ;  /* 0x000000c100c17213 */ /* 0x000fe20000000000 */
[C---:B------:R-:W-:Y:S01]  /*af80*/  HMMA.16816.F32.BF16 R12, R32.reuse, R30, R12 ;  /* 0x0000001e200c723c */ /* 0x040fe2000004180c */
[----:B------:R-:W-:Y:S02]  /*af90*/  LDSM.16.M88.4 R28, [R229+0x6000] ;  /* 0x00600000e51c783b */ /* 0x000fe40000000200 */
[----:B------:R-:W-:Y:S02]  /*afa0*/  IABS R207, R207 ;  /* 0x000000cf00cf7213 */ /* 0x000fe40000000000 */
[----:B------:R-:W-:Y:S03]  /*afb0*/  I2F R193, R193 ;  /* 0x000000c100c17306 */ /* 0x000fe60000201400 */
[C---:B----4-:R-:W-:Y:S05]  /*afc0*/  HMMA.16816.F32.BF16 R8, R32.reuse, R24, R8 ;  /* 0x000000182008723c */ /* 0x050fea0000041808 */
[----:B------:R-:W-:Y:S03]  /*afd0*/  I2F R207, R207 ;  /* 0x000000cf00cf7306 */ /* 0x000fe60000201400 */
[C---:B------:R-:W-:Y:S01]  /*afe0*/  HMMA.16816.F32.BF16 R4, R32.reuse, R26, R4 ;  /* 0x0000001a2004723c */ /* 0x040fe20000041804 */
[----:B------:R-:W3:Y:S07]  /*aff0*/  LDSM.16.M88.4 R24, [R220+0x6000] ;  /* 0x00600000dc18783b */ /* 0x000eee0000000200 */
[C---:B-1----:R-:W-:Y:S07]  /*b000*/  HMMA.16816.F32.BF16 R180, R32.reuse, R20, R180 ;  /* 0x0000001420b4723c */ /* 0x042fee00000418b4 */
[----:B------:R-:W-:Y:S01]  /*b010*/  IMAD.IADD R20, R240, 0x1, -R0 ;  /* 0x00000001f0147824 */ /* 0x000fe200078e0a00 */
[----:B------:R-:W-:Y:S04]  /*b020*/  HMMA.16816.F32.BF16 R176, R32, R22, R176 ;  /* 0x0000001620b0723c */ /* 0x000fe800000418b0 */
[----:B------:R-:W-:-:S04]  /*b030*/  IABS R20, R20 ;  /* 0x0000001400147213 */ /* 0x000fc80000000000 */
[C---:B--2---:R-:W-:Y:S01]  /*b040*/  HMMA.16816.F32.BF16 R172, R32.reuse, R184, R172 ;  /* 0x000000b820ac723c */ /* 0x044fe200000418ac */
[----:B------:R-:W-:Y:S02]  /*b050*/  IMAD.MOV.U32 R167, RZ, RZ, R20 ;  /* 0x000000ffffa77224 */ /* 0x000fe400078e0014 */
[----:B------:R-:W1:Y:S04]  /*b060*/  LDSM.16.M88.4 R20, [R220+0x6800] ;  /* 0x00680000dc14783b */ /* 0x000e680000000200 */
[----:B------:R-:W-:Y:S01]  /*b070*/  IADD3 R184, R0, 0x8, RZ ;  /* 0x0000000800b87810 */ /* 0x000fe20007ffe0ff */
[----:B------:R-:W-:Y:S01]  /*b080*/  IMAD.MOV.U32 R185, RZ, RZ, R188 ;  /* 0x000000ffffb97224 */ /* 0x000fe200078e00bc */
[----:B------:R-:W-:Y:S01]  /*b090*/  IABS R188, R189 ;  /* 0x000000bd00bc7213 */ /* 0x000fe20000000000 */
[----:B------:R-:W-:Y:S01]  /*b0a0*/  HMMA.16816.F32.BF16 R168, R32, R186, R168 ;  /* 0x000000ba20a8723c */ /* 0x000fe200000418a8 */
[----:B------:R-:W2:Y:S01]  /*b0b0*/  LDSM.16.M88.4 R32, [R220+0x7000] ;  /* 0x00700000dc20783b */ /* 0x000ea20000000200 */
[----:B------:R-:W-:Y:S01]  /*b0c0*/  I2F R167, R167 ;  /* 0x000000a700a77306 */ /* 0x000fe20000201400 */
[----:B------:R-:W-:-:S04]  /*b0d0*/  IMAD.IADD R189, R240, 0x1, -R184 ;  /* 0x00000001f0bd7824 */ /* 0x000fc800078e0ab8 */
[----:B------:R-:W-:Y:S01]  /*b0e0*/  IMAD.IADD R187, R243, 0x1, -R184 ;  /* 0x00000001f3bb7824 */ /* 0x000fe200078e0ab8 */
[C---:B---3--:R-:W-:Y:S01]  /*b0f0*/  HMMA.16816.F32.BF16 R16, R28.reuse, R24, R16 ;  /* 0x000000181c10723c */ /* 0x048fe20000041810 */
[----:B------:R-:W-:Y:S01]  /*b100*/  IMAD.MOV.U32 R186, RZ, RZ, R188 ;  /* 0x000000ffffba7224 */ /* 0x000fe200078e00bc */
[----:B------:R-:W-:Y:S01]  /*b110*/  IABS R189, R189 ;  /* 0x000000bd00bd7213 */ /* 0x000fe20000000000 */
[----:B------:R-:W-:Y:S01]  /*b120*/  I2F R185, R185 ;  /* 0x000000b900b97306 */ /* 0x000fe20000201400 */
[----:B------:R-:W-:Y:S02]  /*b130*/  IABS R188, R187 ;  /* 0x000000bb00bc7213 */ /* 0x000fe40000000000 */
[C---:B------:R-:W-:Y:S01]  /*b140*/  IADD3 R187, R0.reuse, 0x9, RZ ;  /* 0x0000000900bb7810 */ /* 0x040fe20007ffe0ff */
[----:B------:R-:W-:Y:S01]  /*b150*/  IMAD.MOV.U32 R24, RZ, RZ, R189 ;  /* 0x000000ffff187224 */ /* 0x000fe200078e00bd */
[----:B------:R-:W-:Y:S01]  /*b160*/  HMMA.16816.F32.BF16 R12, R28, R26, R12 ;  /* 0x0000001a1c0c723c */ /* 0x000fe2000004180c */
[----:B------:R-:W-:-:S02]  /*b170*/  IADD3 R189, R0, 0x11, RZ ;  /* 0x0000001100bd7810 */ /* 0x000fc40007ffe0ff */
[--C-:B------:R-:W-:Y:S01]  /*b180*/  IMAD.IADD R25, R243, 0x1, -R187.reuse ;  /* 0x00000001f3197824 */ /* 0x100fe200078e0abb */
[----:B------:R-:W-:Y:S03]  /*b190*/  I2F R186, R186 ;  /* 0x000000ba00ba7306 */ /* 0x000fe60000201400 */
[----:B------:R-:W-:Y:S01]  /*b1a0*/  IMAD.IADD R27, R240, 0x1, -R187 ;  /* 0x00000001f01b7824 */ /* 0x000fe200078e0abb */
[----:B------:R-:W-:-:S04]  /*b1b0*/  IABS R25, R25 ;  /* 0x0000001900197213 */ /* 0x000fc80000000000 */
[----:B------:R-:W-:Y:S01]  /*b1c0*/  I2F R188, R188 ;  /* 0x000000bc00bc7306 */ /* 0x000fe20000201400 */
[----:B------:R-:W-:Y:S01]  /*b1d0*/  IMAD.MOV.U32 R26, RZ, RZ, R25 ;  /* 0x000000ffff1a7224 */ /* 0x000fe200078e0019 */
[----:B------:R-:W-:Y:S02]  /*b1e0*/  IADD3 R25, R0, 0x10, RZ ;  /* 0x0000001000197810 */ /* 0x000fe40007ffe0ff */
[----:B------:R-:W-:Y:S01]  /*b1f0*/  FMUL.FTZ R18, R18, c[0x0][0x2ec] ;  /* 0x0000bb0012127a20 */ /* 0x000fe20000410000 */
[----:B-1----:R-:W-:Y:S01]  /*b200*/  HMMA.16816.F32.BF16 R8, R28, R20, R8 ;  /* 0x000000141c08723c */ /* 0x002fe20000041808 */
[----:B------:R-:W-:Y:S01]  /*b210*/  FMUL.FTZ R16, R16, c[0x0][0x2ec] ;  /* 0x0000bb0010107a20 */ /* 0x000fe20000410000 */
[----:B------:R-:W-:Y:S01]  /*b220*/  IABS R27, R27 ;  /* 0x0000001b001b7213 */ /* 0x000fe20000000000 */
[----:B------:R-:W-:Y:S01]  /*b230*/  FMUL.FTZ R17, R17, c[0x0][0x2ec] ;  /* 0x0000bb0011117a20 */ /* 0x000fe20000410000 */
[----:B------:R-:W-:Y:S01]  /*b240*/  I2F R24, R24 ;  /* 0x0000001800187306 */ /* 0x000fe20000201400 */
[----:B------:R-:W-:-:S02]  /*b250*/  IMAD.IADD R191, R240, 0x1, -R25 ;  /* 0x00000001f0bf7824 */ /* 0x000fc400078e0a19 */
[----:B------:R-:W-:Y:S01]  /*b260*/  IMAD.IADD R20, R243, 0x1, -R25 ;  /* 0x00000001f3147824 */ /* 0x000fe200078e0a19 */
[C---:B------:R-:W-:Y:S01]  /*b270*/  HMMA.16816.F32.BF16 R4, R28.reuse, R22, R4 ;  /* 0x000000161c04723c */ /* 0x040fe20000041804 */
[----:B------:R-:W-:Y:S01]  /*b280*/  FMUL.FTZ R12, R12, c[0x0][0x2ec] ;  /* 0x0000bb000c0c7a20 */ /* 0x000fe20000410000 */
[----:B------:R-:W-:Y:S01]  /*b290*/  IABS R191, R191 ;  /* 0x000000bf00bf7213 */ /* 0x000fe20000000000 */
[----:B------:R-:W-:Y:S01]  /*b2a0*/  FMUL.FTZ R14, R14, c[0x0][0x2ec] ;  /* 0x0000bb000e0e7a20 */ /* 0x000fe20000410000 */
[----:B------:R-:W-:Y:S01]  /*b2b0*/  IABS R20, R20 ;  /* 0x0000001400147213 */ /* 0x000fe20000000000 */
[----:B------:R-:W1:Y:S01]  /*b2c0*/  MUFU.TANH R18, R18 ;  /* 0x0000001200127308 */ /* 0x000e620000002400 */
[----:B------:R-:W-:Y:S02]  /*b2d0*/  FMUL.FTZ R13, R13, c[0x0][0x2ec] ;  /* 0x0000bb000d0d7a20 */ /* 0x000fe40000410000 */
[----:B--2---:R-:W-:Y:S01]  /*b2e0*/  HMMA.16816.F32.BF16 R180, R28, R32, R180 ;  /* 0x000000201cb4723c */ /* 0x004fe200000418b4 */
[----:B------:R-:W-:-:S02]  /*b2f0*/  IMAD.MOV.U32 R190, RZ, RZ, R20 ;  /* 0x000000ffffbe7224 */ /* 0x000fc400078e0014 */
[----:B------:R-:W2:Y:S01]  /*b300*/  LDSM.16.M88.4 R20, [R220+0x7800] ;  /* 0x00780000dc14783b */ /* 0x000ea20000000200 */
[----:B------:R-:W-:-:S04]  /*b310*/  DEPBAR.LE SB0, 0x0 ;  /* 0x000080000000791a */ /* 0x000fc80000000000 */
[----:B------:R-:W3:Y:S01]  /*b320*/  MUFU.TANH R16, R16 ;  /* 0x0000001000107308 */ /* 0x000ee20000002400 */
[----:B------:R-:W-:Y:S01]  /*b330*/  IMAD.IADD R33, R243, 0x1, -R189 ;  /* 0x00000001f3217824 */ /* 0x000fe200078e0abd */
[----:B------:R-:W-:Y:S01]  /*b340*/  HMMA.16816.F32.BF16 R176, R28, R34, R176 ;  /* 0x000000221cb0723c */ /* 0x000fe200000418b0 */
[----:B------:R-:W-:Y:S02]  /*b350*/  IMAD.MOV.U32 R32, RZ, RZ, R191 ;  /* 0x000000ffff207224 */ /* 0x000fe400078e00bf */
[----:B-1----:R-:W-:Y:S01]  /*b360*/  FFMA.FTZ R167, R167, -UR16, R18 ;  /* 0x80000010a7a77c23 */ /* 0x002fe20008010012 */
[----:B------:R-:W-:Y:S01]  /*b370*/  IABS R33, R33 ;  /* 0x0000002100217213 */ /* 0x000fe20000000000 */
[----:B------:R-:W-:Y:S01]  /*b380*/  FMUL.FTZ R18, R19, c[0x0][0x2ec] ;  /* 0x0000bb0013127a20 */ /* 0x000fe20000410000 */
[----:B------:R-:W1:Y:S01]  /*b390*/  MUFU.TANH R17, R17 ;  /* 0x0000001100117308 */ /* 0x000e620000002400 */
[----:B------:R-:W-:Y:S01]  /*b3a0*/  IADD3 R34, R0, 0x18, RZ ;  /* 0x0000001800227810 */ /* 0x000fe20007ffe0ff */
[----:B------:R-:W-:-:S02]  /*b3b0*/  IMAD.IADD R19, R240, 0x1, -R194 ;  /* 0x00000001f0137824 */ /* 0x000fc400078e0ac2 */
[----:B------:R-:W-:Y:S02]  /*b3c0*/  FMUL.FTZ R8, R8, c[0x0][0x2ec] ;  /* 0x0000bb0008087a20 */ /* 0x000fe40000410000 */
[----:B------:R-:W-:Y:S02]  /*b3d0*/  IMAD.IADD R35, R240, 0x1, -R189 ;  /* 0x00000001f0237824 */ /* 0x000fe400078e0abd */
[----:B------:R-:W4:Y:S01]  /*b3e0*/  MUFU.TANH R18, R18 ;  /* 0x0000001200127308 */ /* 0x000f220000002400 */
[----:B---3--:R-:W-:Y:S02]  /*b3f0*/  FFMA.FTZ R16, R166, -UR16, R16 ;  /* 0x80000010a6107c23 */ /* 0x008fe40008010010 */
[----:B------:R-:W-:Y:S01]  /*b400*/  FMUL.FTZ R10, R10, c[0x0][0x2ec] ;  /* 0x0000bb000a0a7a20 */ /* 0x000fe20000410000 */
[----:B------:R-:W-:Y:S01]  /*b410*/  IABS R35, R35 ;  /* 0x0000002300237213 */ /* 0x000fe20000000000 */
[----:B------:R-:W-:Y:S02]  /*b420*/  FMUL.FTZ R11, R11, c[0x0][0x2ec] ;  /* 0x0000bb000b0b7a20 */ /* 0x000fe40000410000 */
[----:B------:R-:W-:Y:S01]  /*b430*/  FMUL.FTZ R4, R4, c[0x0][0x2ec] ;  /* 0x0000bb0004047a20 */ /* 0x000fe20000410000 */
[----:B------:R3:W-:Y:S01]  /*b440*/  I2F R192, R33 ;  /* 0x0000002100c07306 */ /* 0x0007e20000201400 */
[----:B-1----:R-:W-:Y:S01]  /*b450*/  FFMA.FTZ R185, R185, -UR16, R17 ;  /* 0x80000010b9b97c23 */ /* 0x002fe20008010011 */
[----:B------:R-:W-:Y:S01]  /*b460*/  FSEL R17, R16, -INF , !P1 ;  /* 0xff80000010117808 */ /* 0x000fe20004800000 */
[----:B------:R-:W-:Y:S01]  /*b470*/  FMUL.FTZ R6, R6, c[0x0][0x2ec] ;  /* 0x0000bb0006067a20 */ /* 0x000fe20000410000 */
[----:B------:R-:W-:Y:S01]  /*b480*/  IABS R16, R19 ;  /* 0x0000001300107213 */ /* 0x000fe20000000000 */
[----:B------:R-:W-:Y:S01]  /*b490*/  IMAD.IADD R19, R243, 0x1, -R252 ;  /* 0x00000001f3137824 */ /* 0x000fe200078e0afc */
[----:B------:R-:W-:Y:S01]  /*b4a0*/  ISETP.GE.AND P1, PT, R2, R238, PT ;  /* 0x000000ee0200720c */ /* 0x000fe20003f26270 */
[----:B------:R-:W-:Y:S01]  /*b4b0*/  FMUL.FTZ R7, R7, c[0x0][0x2ec] ;  /* 0x0000bb0007077a20 */ /* 0x000fe20000410000 */
[----:B------:R-:W1:Y:S01]  /*b4c0*/  MUFU.TANH R12, R12 ;  /* 0x0000000c000c7308 */ /* 0x000e620000002400 */
[----:B----4-:R-:W-:Y:S01]  /*b4d0*/  FFMA.FTZ R186, R186, -UR16, R18 ;  /* 0x80000010baba7c23 */ /* 0x010fe20008010012 */
[----:B------:R-:W-:Y:S01]  /*b4e0*/  IABS R19, R19 ;  /* 0x0000001300137213 */ /* 0x000fe20000000000 */
[C---:B--2---:R-:W-:Y:S01]  /*b4f0*/  HMMA.16816.F32.BF16 R172, R28.reuse, R20, R172 ;  /* 0x000000141cac723c */ /* 0x044fe200000418ac */
[----:B------:R-:W-:Y:S01]  /*b500*/  IMAD.MOV.U32 R251, RZ, RZ, R16 ;  /* 0x000000fffffb7224 */ /* 0x000fe200078e0010 */
[----:B------:R-:W-:Y:S01]  /*b510*/  FSEL R16, R185, -INF , !P6 ;  /* 0xff800000b9107808 */ /* 0x000fe20007000000 */
[----:B------:R-:W-:Y:S01]  /*b520*/  FMUL.FTZ R179, R179, c[0x0][0x2ec] ;  /* 0x0000bb00b3b37a20 */ /* 0x000fe20000410000 */
[----:B------:R-:W-:Y:S01]  /*b530*/  ISETP.LT.OR P1, PT, R2, R239, P1 ;  /* 0x000000ef0200720c */ /* 0x000fe20000f21670 */
[C---:B---3--:R-:W-:Y:S01]  /*b540*/  IMAD.IADD R33, R243.reuse, 0x1, -R34 ;  /* 0x00000001f3217824 */ /* 0x048fe200078e0a22 */
[----:B------:R1:W2:Y:S01]  /*b550*/  MUFU.TANH R18, R14 ;  /* 0x0000000e00127308 */ /* 0x0002a20000002400 */
[----:B------:R-:W-:Y:S01]  /*b560*/  IMAD.IADD R21, R243, 0x1, -R194 ;  /* 0x00000001f3157824 */ /* 0x000fe200078e0ac2 */
[----:B------:R-:W-:Y:S01]  /*b570*/  FSEL R2, R167, -INF , !P0 ;  /* 0xff800000a7027808 */ /* 0x000fe20004000000 */
[----:B------:R-:W-:Y:S01]  /*b580*/  IMAD.IADD R20, R240, 0x1, -R34 ;  /* 0x00000001f0147824 */ /* 0x000fe200078e0a22 */
[----:B------:R-:W-:Y:S01]  /*b590*/  IABS R33, R33 ;  /* 0x0000002100217213 */ /* 0x000fe20000000000 */
[----:B------:R-:W-:Y:S01]  /*b5a0*/  HMMA.16816.F32.BF16 R168, R28, R22, R168 ;  /* 0x000000161ca8723c */ /* 0x000fe200000418a8 */
[----:B------:R-:W-:Y:S01]  /*b5b0*/  IABS R21, R21 ;  /* 0x0000001500157213 */ /* 0x000fe20000000000 */
[----:B------:R-:W-:Y:S01]  /*b5c0*/  FMUL.FTZ R178, R178, c[0x0][0x2ec] ;  /* 0x0000bb00b2b27a20 */ /* 0x000fe20000410000 */
[----:B------:R3:W-:Y:S01]  /*b5d0*/  I2F R191, R33 ;  /* 0x0000002100bf7306 */ /* 0x0007e20000201400 */
[----:B------:R-:W-:-:S02]  /*b5e0*/  ISETP.GE.AND P0, PT, R184, R241, PT ;  /* 0x000000f1b800720c */ /* 0x000fc40003f06270 */
[C---:B------:R-:W-:Y:S02]  /*b5f0*/  ISETP.GE.AND P6, PT, R184.reuse, R238, PT ;  /* 0x000000eeb800720c */ /* 0x040fe40003fc6270 */
[----:B------:R-:W-:Y:S02]  /*b600*/  ISETP.LT.OR P0, PT, R184, R242, P0 ;  /* 0x000000f2b800720c */ /* 0x000fe40000701670 */
[----:B------:R-:W-:Y:S01]  /*b610*/  IABS R20, R20 ;  /* 0x0000001400147213 */ /* 0x000fe20000000000 */
[----:B------:R4:W-:Y:S01]  /*b620*/  I2F R196, R21 ;  /* 0x0000001500c47306 */ /* 0x0009e20000201400 */
[----:B-1----:R-:W-:Y:S01]  /*b630*/  FFMA.FTZ R14, R188, -UR16, R12 ;  /* 0x80000010bc0e7c23 */ /* 0x002fe2000801000c */
[----:B------:R-:W-:Y:S01]  /*b640*/  IADD3 R188, R0, 0x31, RZ ;  /* 0x0000003100bc7810 */ /* 0x000fe20007ffe0ff */
[----:B--2---:R-:W-:Y:S01]  /*b650*/  FFMA.FTZ R24, R24, -UR16, R18 ;  /* 0x8000001018187c23 */ /* 0x004fe20008010012 */
[----:B------:R-:W-:Y:S01]  /*b660*/  IADD3 R18, R0, 0x38, RZ ;  /* 0x0000003800127810 */ /* 0x000fe20007ffe0ff */
[----:B------:R-:W-:Y:S01]  /*b670*/  FMUL.FTZ R172, R172, c[0x0][0x2ec] ;  /* 0x0000bb00acac7a20 */ /* 0x000fe20000410000 */
[----:B------:R-:W-:Y:S01]  /*b680*/  FSEL R12, R186, -INF , !P1 ;  /* 0xff800000ba0c7808 */ /* 0x000fe20004800000 */
[C---:B------:R-:W-:Y:S01]  /*b690*/  IMAD.IADD R186, R240.reuse, 0x1, -R197 ;  /* 0x00000001f0ba7824 */ /* 0x040fe200078e0ac5 */
[----:B------:R-:W-:Y:S01]  /*b6a0*/  I2F R26, R26 ;  /* 0x0000001a001a7306 */ /* 0x000fe20000201400 */
[----:B---3--:R-:W-:Y:S01]  /*b6b0*/  IMAD.IADD R33, R240, 0x1, -R252 ;  /* 0x00000001f0217824 */ /* 0x008fe200078e0afc */
[----:B------:R-:W-:Y:S01]  /*b6c0*/  ISETP.LT.OR P6, PT, R184, R239, P6 ;  /* 0x000000efb800720c */ /* 0x000fe200037c1670 */
[----:B------:R-:W-:Y:S01]  /*b6d0*/  IMAD.IADD R166, R240, 0x1, -R18 ;  /* 0x00000001f0a67824 */ /* 0x000fe200078e0a12 */
[----:B------:R-:W-:Y:S01]  /*b6e0*/  ISETP.GE.AND P1, PT, R187, R241, PT ;  /* 0x000000f1bb00720c */ /* 0x000fe20003f26270 */
[----:B------:R-:W-:Y:S01]  /*b6f0*/  FMUL.FTZ R174, R174, c[0x0][0x2ec] ;  /* 0x0000bb00aeae7a20 */ /* 0x000fe20000410000 */
[----:B------:R-:W-:Y:S01]  /*b700*/  FSEL R14, R14, -INF , !P0 ;  /* 0xff8000000e0e7808 */ /* 0x000fe20004000000 */
[----:B------:R-:W-:Y:S01]  /*b710*/  IMAD.IADD R167, R240, 0x1, -R188 ;  /* 0x00000001f0a77824 */ /* 0x000fe200078e0abc */
[----:B------:R-:W-:Y:S01]  /*b720*/  I2F R27, R27 ;  /* 0x0000001b001b7306 */ /* 0x000fe20000201400 */
[----:B----4-:R-:W-:Y:S01]  /*b730*/  IMAD.MOV.U32 R21, RZ, RZ, R19 ;  /* 0x000000ffff157224 */ /* 0x010fe200078e0013 */
[----:B------:R-:W-:Y:S01]  /*b740*/  IABS R19, R33 ;  /* 0x0000002100137213 */ /* 0x000fe20000000000 */
[----:B------:R-:W-:Y:S01]  /*b750*/  IMAD.IADD R198, R243, 0x1, -R18 ;  /* 0x00000001f3c67824 */ /* 0x000fe200078e0a12 */
[----:B------:R-:W-:Y:S01]  /*b760*/  IADD3 R33, R0, 0x39, RZ ;  /* 0x0000003900217810 */ /* 0x000fe20007ffe0ff */
[----:B------:R-:W-:Y:S01]  /*b770*/  FMUL.FTZ R170, R170, c[0x0][0x2ec] ;  /* 0x0000bb00aaaa7a20 */ /* 0x000fe20000410000 */
[----:B------:R-:W-:Y:S01]  /*b780*/  ISETP.GE.AND P0, PT, R187, R238, PT ;  /* 0x000000eebb00720c */ /* 0x000fe20003f06270 */
[----:B------:R-:W-:Y:S01]  /*b790*/  IMAD.MOV.U32 R244, RZ, RZ, R19 ;  /* 0x000000fffff47224 */ /* 0x000fe200078e0013 */
[----:B------:R1:W-:Y:S01]  /*b7a0*/  I2F R185, R21 ;  /* 0x0000001500b97306 */ /* 0x0003e20000201400 */
[----:B------:R-:W-:Y:S01]  /*b7b0*/  IMAD.IADD R0, R243, 0x1, -R33 ;  /* 0x00000001f3007824 */ /* 0x000fe200078e0a21 */
[----:B------:R-:W-:Y:S01]  /*b7c0*/  ISETP.LT.OR P1, PT, R187, R242, P1 ;  /* 0x000000f2bb00720c */ /* 0x000fe20000f21670 */
[----:B------:R-:W-:Y:S01]  /*b7d0*/  FMUL.FTZ R175, R175, c[0x0][0x2ec] ;  /* 0x0000bb00afaf7a20 */ /* 0x000fe20000410000 */
[----:B------:R-:W-:Y:S01]  /*b7e0*/  ISETP.LT.OR P0, PT, R187, R239, P0 ;  /* 0x000000efbb00720c */ /* 0x000fe20000701670 */
[----:B------:R-:W-:Y:S01]  /*b7f0*/  IMAD.IADD R187, R243, 0x1, -R188 ;  /* 0x00000001f3bb7824 */ /* 0x000fe200078e0abc */
[----:B------:R-:W-:Y:S01]  /*b800*/  IABS R0, R0 ;  /* 0x0000000000007213 */ /* 0x000fe20000000000 */
[----:B------:R-:W-:Y:S01]  /*b810*/  FMUL.FTZ R168, R168, c[0x0][0x2ec] ;  /* 0x0000bb00a8a87a20 */ /* 0x000fe20000410000 */
[----:B------:R-:W2:Y:S01]  /*b820*/  MUFU.TANH R13, R13 ;  /* 0x0000000d000d7308 */ /* 0x000ea20000002400 */
[----:B------:R-:W-:Y:S01]  /*b830*/  IABS R186, R186 ;  /* 0x000000ba00ba7213 */ /* 0x000fe20000000000 */
[----:B------:R-:W-:Y:S01]  /*b840*/  FMUL.FTZ R169, R169, c[0x0][0x2ec] ;  /* 0x0000bb00a9a97a20 */ /* 0x000fe20000410000 */
[----:B------:R-:W-:Y:S01]  /*b850*/  IABS R187, R187 ;  /* 0x000000bb00bb7213 */ /* 0x000fe20000000000 */
[----:B------:R-:W-:Y:S01]  /*b860*/  FMUL.FTZ R171, R171, c[0x0][0x2ec] ;  /* 0x0000bb00abab7a20 */ /* 0x000fe20000410000 */
[----:B------:R-:W-:-:S02]  /*b870*/  IABS R166, R166 ;  /* 0x000000a600a67213 */ /* 0x000fc40000000000 */
[----:B------:R-:W-:Y:S01]  /*b880*/  IABS R167, R167 ;  /* 0x000000a700a77213 */ /* 0x000fe20000000000 */
[----:B-1----:R-:W-:Y:S01]  /*b890*/  IMAD.IADD R21, R243, 0x1, -R195 ;  /* 0x00000001f3157824 */ /* 0x002fe200078e0ac3 */
[----:B------:R-:W-:Y:S01]  /*b8a0*/  I2F R190, R190 ;  /* 0x000000be00be7306 */ /* 0x000fe20000201400 */
[----:B------:R-:W-:-:S03]  /*b8b0*/  IABS R198, R198 ;  /* 0x000000c600c67213 */ /* 0x000fc60000000000 */
[----:B------:R-:W-:-:S04]  /*b8c0*/  IABS R19, R21 ;  /* 0x0000001500137213 */ /* 0x000fc80000000000 */
[----:B------:R-:W-:Y:S08]  /*b8d0*/  I2F R250, R19 ;  /* 0x0000001300fa7306 */ /* 0x000ff00000201400 */
[----:B------:R1:W-:Y:S08]  /*b8e0*/  I2F R19, R0 ;  /* 0x0000000000137306 */ /* 0x0003f00000201400 */
[----:B------:R3:W4:Y:S01]  /*b8f0*/  MUFU.TANH R21, R8 ;  /* 0x0000000800157308 */ /* 0x0007220000002400 */
[----:B-1----:R-:W-:-:S07]  /*b900*/  FMUL.FTZ R0, R15, c[0x0][0x2ec] ;  /* 0x0000bb000f007a20 */ /* 0x002fce0000410000 */
[----:B------:R-:W-:Y:S01]  /*b910*/  I2F R32, R32 ;  /* 0x0000002000207306 */ /* 0x000fe20000201400 */
[----:B---3--:R-:W-:-:S07]  /*b920*/  FMUL.FTZ R8, R9, c[0x0][0x2ec] ;  /* 0x0000bb0009087a20 */ /* 0x008fce0000410000 */
[----:B------:R-:W-:Y:S01]  /*b930*/  MUFU.TANH R0, R0 ;  /* 0x0000000000007308 */ /* 0x000fe20000002400 */
[----:B------:R-:W-:Y:S02]  /*b940*/  FMUL.FTZ R9, R5, c[0x0][0x2ec] ;  /* 0x0000bb0005097a20 */ /* 0x000fe40000410000 */
[----:B--2---:R-:W-:Y:S02]  /*b950*/  FFMA.FTZ R5, R26, -UR16, R13 ;  /* 0x800000101a057c23 */ /* 0x004fe4000801000d */
[----:B----4-:R-:W-:Y:S02]  /*b960*/  FFMA.FTZ R21, R190, -UR16, R21 ;  /* 0x80000010be157c23 */ /* 0x010fe40008010015 */
[----:B------:R-:W-:Y:S01]  /*b970*/  IMAD.MOV.U32 R190, RZ, RZ, R185 ;  /* 0x000000ffffbe7224 */ /* 0x000fe200078e00b9 */
[----:B------:R-:W1:Y:S01]  /*b980*/  MUFU.TANH R10, R10 ;  /* 0x0000000a000a7308 */ /* 0x000e620000002400 */
[----:B------:R-:W-:Y:S02]  /*b990*/  FSEL R5, R5, -INF , !P1 ;  /* 0xff80000005057808 */ /* 0x000fe40004800000 */
[----:B------:R-:W-:-:S04]  /*b9a0*/  ISETP.GE.AND P1, PT, R25, R238, PT ;  /* 0x000000ee1900720c */ /* 0x000fc80003f26270 */
[----:B------:R-:W-:Y:S01]  /*b9b0*/  ISETP.LT.OR P1, PT, R25, R239, P1 ;  /* 0x000000ef1900720c */ /* 0x000fe20000f21670 */
[----:B------:R-:W2:Y:S08]  /*b9c0*/  MUFU.TANH R8, R8 ;  /* 0x0000000800087308 */ /* 0x000eb00000002400 */
[----:B------:R-:W-:Y:S01]  /*b9d0*/  I2F R35, R35 ;  /* 0x0000002300237306 */ /* 0x000fe20000201400 */
[----:B-1----:R-:W-:-:S07]  /*b9e0*/  FFMA.FTZ R10, R32, -UR16, R10 ;  /* 0x80000010200a7c23 */ /* 0x002fce000801000a */
[----:B------:R-:W1:Y:S01]  /*b9f0*/  MUFU.TANH R11, R11 ;  /* 0x0000000b000b7308 */ /* 0x000e620000002400 */
[----:B--2---:R-:W-:Y:S02]  /*ba00*/  FFMA.FTZ R184, R192, -UR16, R8 ;  /* 0x80000010c0b87c23 */ /* 0x004fe40008010008 */
[----:B------:R-:W-:-:S05]  /*ba10*/  FMUL.FTZ R8, R182, c[0x0][0x2ec] ;  /* 0x0000bb00b6087a20 */ /* 0x000fca0000410000 */
[----:B------:R2:W3:Y:S08]  /*ba20*/  MUFU.TANH R15, R4 ;  /* 0x00000004000f7308 */ /* 0x0004f00000002400 */
[----:B------:R-:W-:Y:S01]  /*ba30*/  I2F R20, R20 ;  /* 0x0000001400147306 */ /* 0x000fe20000201400 */
[----:B-1----:R-:W-:Y:S02]  /*ba40*/  FFMA.FTZ R11, R35, -UR16, R11 ;  /* 0x80000010230b7c23 */ /* 0x002fe4000801000b */
[----:B--2---:R-:W-:Y:S01]  /*ba50*/  FFMA.FTZ R4, R27, -UR16, R0 ;  /* 0x800000101b047c23 */ /* 0x004fe20008010000 */
[----:B------:R-:W-:-:S04]  /*ba60*/  FSEL R0, R24, -INF , !P6 ;  /* 0xff80000018007808 */ /* 0x000fc80007000000 */
[----:B------:R-:W1:Y:S01]  /*ba70*/  MUFU.TANH R6, R6 ;  /* 0x0000000600067308 */ /* 0x000e620000002400 */
[-C--:B------:R-:W-:Y:S01]  /*ba80*/  ISETP.GE.AND P6, PT, R25, R241.reuse, PT ;  /* 0x000000f11900720c */ /* 0x080fe20003fc6270 */
[----:B------:R-:W-:Y:S01]  /*ba90*/  FMUL.FTZ R24, R180, c[0x0][0x2ec] ;  /* 0x0000bb00b4187a20 */ /* 0x000fe20000410000 */
[----:B------:R-:W-:Y:S01]  /*baa0*/  FSEL R4, R4, -INF , !P0 ;  /* 0xff80000004047808 */ /* 0x000fe20004000000 */
[----:B---3--:R-:W-:Y:S01]  /*bab0*/  FFMA.FTZ R15, R191, -UR16, R15 ;  /* 0x80000010bf0f7c23 */ /* 0x008fe2000801000f */
[----:B------:R-:W-:Y:S02]  /*bac0*/  ISETP.LT.OR P6, PT, R25, R242, P6 ;  /* 0x000000f21900720c */ /* 0x000fe400037c1670 */
[----:B------:R-:W-:Y:S01]  /*bad0*/  ISETP.GE.AND P0, PT, R189, R241, PT ;  /* 0x000000f1bd00720c */ /* 0x000fe20003f06270 */
[----:B------:R-:W2:Y:S01]  /*bae0*/  MUFU.TANH R9, R9 ;  /* 0x0000000900097308 */ /* 0x000ea20000002400 */
[----:B------:R-:W-:Y:S02]  /*baf0*/  FSEL R185, R21, -INF , !P6 ;  /* 0xff80000015b97808 */ /* 0x000fe40007000000 */
[----:B------:R-:W-:-:S02]  /*bb00*/  ISETP.GE.AND P6, PT, R189, R238, PT ;  /* 0x000000eebd00720c */ /* 0x000fc40003fc6270 */
[C---:B------:R-:W-:Y:S02]  /*bb10*/  ISETP.LT.OR P0, PT, R189.reuse, R242, P0 ;  /* 0x000000f2bd00720c */ /* 0x040fe40000701670 */
[----:B------:R-:W-:Y:S01]  /*bb20*/  FSEL R27, R10, -INF , !P1 ;  /* 0xff8000000a1b7808 */ /* 0x000fe20004800000 */
[----:B------:R-:W3:Y:S01]  /*bb30*/  MUFU.TANH R24, R24 ;  /* 0x0000001800187308 */ /* 0x000ee20000002400 */
[----:B------:R-:W-:Y:S01]  /*bb40*/  ISETP.LT.OR P6, PT, R189, R239, P6 ;  /* 0x000000efbd00720c */ /* 0x000fe200037c1670 */
[----:B------:R-:W-:Y:S01]  /*bb50*/  FMUL.FTZ R10, R183, c[0x0][0x2ec] ;  /* 0x0000bb00b70a7a20 */ /* 0x000fe20000410000 */
[----:B------:R-:W-:Y:S01]  /*bb60*/  FSEL R184, R184, -INF , !P0 ;  /* 0xff800000b8b87808 */ /* 0x000fe20004000000 */
[----:B-1----:R-:W-:Y:S01]  /*bb70*/  FFMA.FTZ R20, R20, -UR16, R6 ;  /* 0x8000001014147c23 */ /* 0x002fe20008010006 */
[C---:B------:R-:W-:Y:S01]  /*bb80*/  ISETP.GE.AND P0, PT, R34.reuse, R238, PT ;  /* 0x000000ee2200720c */ /* 0x040fe20003f06270 */
[----:B------:R-:W-:Y:S01]  /*bb90*/  FMUL.FTZ R6, R177, c[0x0][0x2ec] ;  /* 0x0000bb00b1067a20 */ /* 0x000fe20000410000 */
[----:B------:R-:W-:Y:S01]  /*bba0*/  FSEL R26, R11, -INF , !P6 ;  /* 0xff8000000b1a7808 */ /* 0x000fe20007000000 */
[----:B------:R-:W-:Y:S01]  /*bbb0*/  I2F R251, R251 ;  /* 0x000000fb00fb7306 */ /* 0x000fe20000201400 */
[----:B------:R-:W-:Y:S01]  /*bbc0*/  ISETP.GE.AND P1, PT, R34, R241, PT ;  /* 0x000000f12200720c */ /* 0x000fe20003f26270 */
[----:B------:R-:W-:Y:S01]  /*bbd0*/  FMUL.FTZ R11, R176, c[0x0][0x2ec] ;  /* 0x0000bb00b00b7a20 */ /* 0x000fe20000410000 */
[----:B------:R-:W-:Y:S01]  /*bbe0*/  ISETP.LT.OR P0, PT, R34, R239, P0 ;  /* 0x000000ef2200720c */ /* 0x000fe20000701670 */
[----:B--2---:R-:W-:Y:S01]  /*bbf0*/  FFMA.FTZ R9, R196, -UR16, R9 ;  /* 0x80000010c4097c23 */ /* 0x004fe20008010009 */
[----:B------:R-:W-:-:S02]  /*bc00*/  ISETP.GE.AND P6, PT, R194, R241, PT ;  /* 0x000000f1c200720c */ /* 0x000fc40003fc6270 */
[-C--:B------:R-:W-:Y:S01]  /*bc10*/  ISETP.LT.OR P1, PT, R34, R242.reuse, P1 ;  /* 0x000000f22200720c */ /* 0x080fe20000f21670 */
[----:B------:R1:W2:Y:S01]  /*bc20*/  MUFU.TANH R13, R7 ;  /* 0x00000007000d7308 */ /* 0x0002a20000002400 */
[----:B------:R-:W-:Y:S01]  /*bc30*/  FSEL R25, R20, -INF , !P0 ;  /* 0xff80000014197808 */ /* 0x000fe20004000000 */
[----:B---3--:R-:W-:Y:S01]  /*bc40*/  FFMA.FTZ R196, R190, -UR16, R24 ;  /* 0x80000010bec47c23 */ /* 0x008fe20008010018 */
[----:B------:R-:W-:Y:S02]  /*bc50*/  ISETP.LT.OR P6, PT, R194, R242, P6 ;  /* 0x000000f2c200720c */ /* 0x000fe400037c1670 */
[----:B------:R-:W-:Y:S02]  /*bc60*/  ISETP.GE.AND P0, PT, R252, R241, PT ;  /* 0x000000f1fc00720c */ /* 0x000fe40003f06270 */
[----:B------:R-:W-:Y:S01]  /*bc70*/  FSEL R21, R15, -INF , !P1 ;  /* 0xff8000000f157808 */ /* 0x000fe20004800000 */
[----:B------:R-:W-:Y:S01]  /*bc80*/  I2F R244, R244 ;  /* 0x000000f400f47306 */ /* 0x000fe20000201400 */
[----:B------:R-:W-:-:S02]  /*bc90*/  ISETP.GE.AND P1, PT, R194, R238, PT ;  /* 0x000000eec200720c */ /* 0x000fc40003f26270 */
[----:B------:R-:W-:Y:S02]  /*bca0*/  FSEL R20, R9, -INF , !P6 ;  /* 0xff80000009147808 */ /* 0x000fe40007000000 */
[C---:B------:R-:W-:Y:S02]  /*bcb0*/  ISETP.LT.OR P0, PT, R252.reuse, R242, P0 ;  /* 0x000000f2fc00720c */ /* 0x040fe40000701670 */
[----:B------:R-:W-:Y:S01]  /*bcc0*/  ISETP.GE.AND P6, PT, R252, R238, PT ;  /* 0x000000eefc00720c */ /* 0x000fe20003fc6270 */
[----:B------:R-:W3:Y:S01]  /*bcd0*/  MUFU.TANH R8, R8 ;  /* 0x0000000800087308 */ /* 0x000ee20000002400 */
[----:B-1----:R-:W-:Y:S01]  /*bce0*/  FMUL.FTZ R7, R181, c[0x0][0x2ec] ;  /* 0x0000bb00b5077a20 */ /* 0x002fe20000410000 */
[-C--:B------:R-:W-:Y:S01]  /*bcf0*/  ISETP.LT.OR P1, PT, R194, R239.reuse, P1 ;  /* 0x000000efc200720c */ /* 0x080fe20000f21670 */
[----:B--2---:R-:W-:Y:S01]  /*bd00*/  FFMA.FTZ R251, R251, -UR16, R13 ;  /* 0x80000010fbfb7c23 */ /* 0x004fe2000801000d */
[----:B------:R-:W-:Y:S02]  /*bd10*/  FSEL R196, R196, -INF , !P0 ;  /* 0xff800000c4c47808 */ /* 0x000fe40004000000 */
[----:B------:R-:W-:-:S02]  /*bd20*/  ISETP.LT.OR P6, PT, R252, R239, P6 ;  /* 0x000000effc00720c */ /* 0x000fc400037c1670 */
[----:B------:R-:W1:Y:S01]  /*bd30*/  MUFU.TANH R10, R10 ;  /* 0x0000000a000a7308 */ /* 0x000e620000002400 */
[----:B------:R-:W-:Y:S02]  /*bd40*/  ISETP.GE.AND P0, PT, R195, R238, PT ;  /* 0x000000eec300720c */ /* 0x000fe40003f06270 */
[----:B------:R-:W-:Y:S02]  /*bd50*/  FSEL R24, R251, -INF , !P1 ;  /* 0xff800000fb187808 */ /* 0x000fe40004800000 */
[C---:B------:R-:W-:Y:S02]  /*bd60*/  ISETP.GE.AND P1, PT, R195.reuse, R241, PT ;  /* 0x000000f1c300720c */ /* 0x040fe40003f26270 */
[C---:B------:R-:W-:Y:S01]  /*bd70*/  ISETP.LT.OR P0, PT, R195.reuse, R239, P0 ;  /* 0x000000efc300720c */ /* 0x040fe20000701670 */
[----:B------:R-:W2:Y:S01]  /*bd80*/  MUFU.TANH R7, R7 ;  /* 0x0000000700077308 */ /* 0x000ea20000002400 */
[----:B---3--:R-:W-:Y:S01]  /*bd90*/  FFMA.FTZ R192, R244, -UR16, R8 ;  /* 0x80000010f4c07c23 */ /* 0x008fe20008010008 */
[----:B------:R-:W-:Y:S01]  /*bda0*/  ISETP.LT.OR P1, PT, R195, R242, P1 ;  /* 0x000000f2c300720c */ /* 0x000fe20000f21670 */
[----:B------:R-:W-:-:S03]  /*bdb0*/  FMUL.FTZ R8, R173, c[0x0][0x2ec] ;  /* 0x0000bb00ad087a20 */ /* 0x000fc60000410000 */
[----:B------:R-:W-:Y:S02]  /*bdc0*/  FSEL R192, R192, -INF , !P6 ;  /* 0xff800000c0c07808 */ /* 0x000fe40007000000 */
[----:B------:R-:W3:Y:S01]  /*bdd0*/  MUFU.TANH R11, R11 ;  /* 0x0000000b000b7308 */ /* 0x000ee20000002400 */
[----:B-1----:R-:W-:Y:S01]  /*bde0*/  FFMA.FTZ R10, R207, -UR16, R10 ;  /* 0x80000010cf0a7c23 */ /* 0x002fe2000801000a */
[----:B------:R-:W-:-:S04]  /*bdf0*/  ISETP.GE.AND P6, PT, R206, R241, PT ;  /* 0x000000f1ce00720c */ /* 0x000fc80003fc6270 */
[----:B------:R-:W-:Y:S02]  /*be00*/  FSEL R191, R10, -INF , !P0 ;  /* 0xff8000000abf7808 */ /* 0x000fe40004000000 */
[----:B------:R-:W1:Y:S01]  /*be10*/  MUFU.TANH R6, R6 ;  /* 0x0000000600067308 */ /* 0x000e620000002400 */
[----:B--2---:R-:W-:Y:S01]  /*be20*/  FFMA.FTZ R7, R250, -UR16, R7 ;  /* 0x80000010fa077c23 */ /* 0x004fe20008010007 */
[-C--:B------:R-:W-:Y:S02]  /*be30*/  ISETP.LT.OR P6, PT, R206, R242.reuse, P6 ;  /* 0x000000f2ce00720c */ /* 0x080fe400037c1670 */
[----:B------:R-:W-:Y:S02]  /*be40*/  ISETP.GE.AND P0, PT, R205, R241, PT ;  /* 0x000000f1cd00720c */ /* 0x000fe40003f06270 */
[----:B------:R-:W-:Y:S01]  /*be50*/  FSEL R195, R7, -INF , !P1 ;  /* 0xff80000007c37808 */ /* 0x000fe20004800000 */
[----:B------:R-:W-:Y:S01]  /*be60*/  IMAD.IADD R7, R240, 0x1, -R33 ;  /* 0x00000001f0077824 */ /* 0x000fe200078e0a21 */
[----:B------:R-:W2:Y:S01]  /*be70*/  MUFU.TANH R13, R179 ;  /* 0x000000b3000d7308 */ /* 0x000ea20000002400 */
[----:B---3--:R-:W-:Y:S01]  /*be80*/  FFMA.FTZ R11, R245, -UR16, R11 ;  /* 0x80000010f50b7c23 */ /* 0x008fe2000801000b */
[----:B------:R-:W-:-:S02]  /*be90*/  ISETP.LT.OR P0, PT, R205, R242, P0 ;  /* 0x000000f2cd00720c */ /* 0x000fc40000701670 */
[-C--:B------:R-:W-:Y:S02]  /*bea0*/  ISETP.GE.AND P1, PT, R206, R238.reuse, PT ;  /* 0x000000eece00720c */ /* 0x080fe40003f26270 */
[----:B------:R-:W-:Y:S02]  /*beb0*/  FSEL R194, R11, -INF , !P6 ;  /* 0xff8000000bc27808 */ /* 0x000fe40007000000 */
[----:B------:R-:W3:Y:S01]  /*bec0*/  MUFU.TANH R9, R178 ;  /* 0x000000b200097308 */ /* 0x000ee20000002400 */
[----:B-1----:R-:W-:Y:S01]  /*bed0*/  FFMA.FTZ R6, R204, -UR16, R6 ;  /* 0x80000010cc067c23 */ /* 0x002fe20008010006 */
[C---:B------:R-:W-:Y:S02]  /*bee0*/  ISETP.GE.AND P6, PT, R205.reuse, R238, PT ;  /* 0x000000eecd00720c */ /* 0x040fe40003fc6270 */
[-C--:B------:R-:W-:Y:S02]  /*bef0*/  ISETP.LT.OR P1, PT, R206, R239.reuse, P1 ;  /* 0x000000efce00720c */ /* 0x080fe40000f21670 */
[----:B------:R-:W-:-:S02]  /*bf00*/  ISETP.LT.OR P6, PT, R205, R239, P6 ;  /* 0x000000efcd00720c */ /* 0x000fc400037c1670 */
[----:B------:R-:W-:Y:S01]  /*bf10*/  I2F R187, R187 ;  /* 0x000000bb00bb7306 */ /* 0x000fe20000201400 */
[----:B--2---:R-:W-:Y:S01]  /*bf20*/  FFMA.FTZ R13, R193, -UR16, R13 ;  /* 0x80000010c10d7c23 */ /* 0x004fe2000801000d */
[----:B------:R-:W-:Y:S02]  /*bf30*/  FSEL R193, R6, -INF , !P0 ;  /* 0xff80000006c17808 */ /* 0x000fe40004000000 */
[----:B------:R-:W-:Y:S02]  /*bf40*/  IABS R6, R7 ;  /* 0x0000000700067213 */ /* 0x000fe40000000000 */
[----:B------:R-:W-:Y:S02]  /*bf50*/  FSEL R189, R13, -INF , !P6 ;  /* 0xff8000000dbd7808 */ /* 0x000fe40007000000 */
[----:B------:R-:W1:Y:S01]  /*bf60*/  MUFU.TANH R8, R8 ;  /* 0x0000000800087308 */ /* 0x000e620000002400 */
[----:B------:R-:W-:Y:S01]  /*bf70*/  ISETP.GE.AND P6, PT, R188, R241, PT ;  /* 0x000000f1bc00720c */ /* 0x000fe20003fc6270 */
[----:B---3--:R-:W-:Y:S01]  /*bf80*/  FFMA.FTZ R9, R199, -UR16, R9 ;  /* 0x80000010c7097c23 */ /* 0x008fe20008010009 */
[----:B------:R-:W-:-:S02]  /*bf90*/  ISETP.GE.AND P0, PT, R197, R238, PT ;  /* 0x000000eec500720c */ /* 0x000fc40003f06270 */
[-C--:B------:R-:W-:Y:S02]  /*bfa0*/  ISETP.LT.OR P6, PT, R188, R242.reuse, P6 ;  /* 0x000000f2bc00720c */ /* 0x080fe400037c1670 */
[----:B------:R-:W-:Y:S01]  /*bfb0*/  FSEL R190, R9, -INF , !P1 ;  /* 0xff80000009be7808 */ /* 0x000fe20004800000 */
[----:B------:R-:W-:Y:S01]  /*bfc0*/  I2F R186, R186 ;  /* 0x000000ba00ba7306 */ /* 0x000fe20000201400 */
[C---:B------:R-:W-:Y:S02]  /*bfd0*/  ISETP.GE.AND P1, PT, R197.reuse, R241, PT ;  /* 0x000000f1c500720c */ /* 0x040fe40003f26270 */
[C---:B------:R-:W-:Y:S02]  /*bfe0*/  ISETP.LT.OR P0, PT, R197.reuse, R239, P0 ;  /* 0x000000efc500720c */ /* 0x040fe40000701670 */
[----:B------:R-:W-:-:S03]  /*bff0*/  ISETP.LT.OR P1, PT, R197, R242, P1 ;  /* 0x000000f2c500720c */ /* 0x000fc60000f21670 */
[----:B------:R-:W2:Y:S01]  /*c000*/  MUFU.TANH R172, R172 ;  /* 0x000000ac00ac7308 */ /* 0x000ea20000002400 */
[----:B-1----:R-:W-:-:S05]  /*c010*/  FFMA.FTZ R8, R187, -UR16, R8 ;  /* 0x80000010bb087c23 */ /* 0x002fca0008010008 */
[----:B------:R-:W-:Y:S02]  /*c020*/  FSEL R181, R8, -INF , !P6 ;  /* 0xff80000008b57808 */ /* 0x000fe40007000000 */
[----:B------:R-:W1:Y:S01]  /*c030*/  MUFU.TANH R174, R174 ;  /* 0x000000ae00ae7308 */ /* 0x000e620000002400 */
[----:B------:R-:W-:-:S04]  /*c040*/  ISETP.GE.AND P6, PT, R18, R238, PT ;  /* 0x000000ee1200720c */ /* 0x000fc80003fc6270 */
[----:B------:R-:W-:-:S03]  /*c050*/  ISETP.LT.OR P6, PT, R18, R239, P6 ;  /* 0x000000ef1200720c */ /* 0x000fc600037c1670 */
[----:B------:R-:W-:Y:S01]  /*c060*/  I2F R166, R166 ;  /* 0x000000a600a67306 */ /* 0x000fe20000201400 */
[----:B--2---:R-:W-:-:S05]  /*c070*/  FFMA.FTZ R172, R201, -UR16, R172 ;  /* 0x80000010c9ac7c23 */ /* 0x004fca00080100ac */
[----:B------:R-:W-:Y:S02]  /*c080*/  FSEL R182, R172, -INF , !P1 ;  /* 0xff800000acb67808 */ /* 0x000fe40004800000 */
[----:B------:R-:W2:Y:S01]  /*c090*/  MUFU.TANH R7, R170 ;  /* 0x000000aa00077308 */ /* 0x000ea20000002400 */
[----:B-1----:R-:W-:Y:S01]  /*c0a0*/  FFMA.FTZ R32, R186, -UR16, R174 ;  /* 0x80000010ba207c23 */ /* 0x002fe200080100ae */
[----:B------:R-:W-:-:S04]  /*c0b0*/  ISETP.GE.AND P1, PT, R188, R238, PT ;  /* 0x000000eebc00720c */ /* 0x000fc80003f26270 */
[----:B------:R-:W-:Y:S02]  /*c0c0*/  FSEL R32, R32, -INF , !P0 ;  /* 0xff80000020207808 */ /* 0x000fe40004000000 */
[----:B------:R-:W-:Y:S01]  /*c0d0*/  I2F R167, R167 ;  /* 0x000000a700a77306 */ /* 0x000fe20000201400 */
[----:B------:R-:W-:Y:S02]  /*c0e0*/  ISETP.GE.AND P0, PT, R18, R241, PT ;  /* 0x000000f11200720c */ /* 0x000fe40003f06270 */
[----:B------:R-:W-:Y:S02]  /*c0f0*/  ISETP.LT.OR P1, PT, R188, R239, P1 ;  /* 0x000000efbc00720c */ /* 0x000fe40000f21670 */
[----:B------:R-:W-:-:S03]  /*c100*/  ISETP.LT.OR P0, PT, R18, R242, P0 ;  /* 0x000000f21200720c */ /* 0x000fc60000701670 */
[----:B------:R-:W-:Y:S01]  /*c110*/  I2F R198, R198 ;  /* 0x000000c600c67306 */ /* 0x000fe20000201400 */
[----:B--2---:R-:W-:Y:S02]  /*c120*/  FFMA.FTZ R7, R166, -UR16, R7 ;  /* 0x80000010a6077c23 */ /* 0x004fe40008010007 */
[----:B------:R-:W-:-:S03]  /*c130*/  IMAD.MOV.U32 R166, RZ, RZ, R203 ;  /* 0x000000ffffa67224 */ /* 0x000fc600078e00cb */
[----:B------:R-:W-:Y:S02]  /*c140*/  FSEL R177, R7, -INF , !P6 ;  /* 0xff80000007b17808 */ /* 0x000fe40007000000 */
[----:B------:R-:W1:Y:S01]  /*c150*/  MUFU.TANH R175, R175 ;  /* 0x000000af00af7308 */ /* 0x000e620000002400 */
[----:B------:R-:W-:Y:S01]  /*c160*/  BAR.SYNC.DEFER_BLOCKING 0x0 ;  /* 0x0000000000007b1d */ /* 0x000fe20000010000 */
[----:B------:R-:W-:-:S06]  /*c170*/  PLOP3.LUT P6, PT, PT, PT, UP0, 0x80, 0x0 ;  /* 0x000000000000781c */ /* 0x000fcc0003fcf008 */
[----:B------:R-:W2:Y:S08]  /*c180*/  MUFU.TANH R168, R168 ;  /* 0x000000a800a87308 */ /* 0x000eb00000002400 */
[----:B------:R-:W-:Y:S01]  /*c190*/  I2F R6, R6 ;  /* 0x0000000600067306 */ /* 0x000fe20000201400 */
[----:B-1----:R-:W-:-:S05]  /*c1a0*/  FFMA.FTZ R167, R167, -UR16, R175 ;  /* 0x80000010a7a77c23 */ /* 0x002fca00080100af */
[----:B------:R-:W-:Y:S01]  /*c1b0*/  FSEL R179, R167, -INF , !P1 ;  /* 0xff800000a7b37808 */ /* 0x000fe20004800000 */
[----:B------:R-:W-:Y:S01]  /*c1c0*/  IMAD.MOV.U32 R167, RZ, RZ, R202 ;  /* 0x000000ffffa77224 */ /* 0x000fe200078e00ca */
        /* <DEDUP_REMOVED lines=8> */
[----:B-1----:R-:W-:-:S05]  /*c250*/  FFMA.FTZ R19, R19, -UR16, R169 ;  /* 0x8000001013137c23 */ /* 0x002fca00080100a9 */
[----:B------:R-:W-:Y:S01]  /*c260*/  FSEL R33, R19, -INF , !P1 ;  /* 0xff80000013217808 */ /* 0x000fe20004800000 */
[----:B--2---:R-:W-:-:S05]  /*c270*/  FFMA.FTZ R6, R6, -UR16, R171 ;  /* 0x8000001006067c23 */ /* 0x004fca00080100ab */
        /* <DEDUP_REMOVED lines=38> */
[----:B------:R-:W-:Y:S02]  /*c4e0*/  UISETP.GE.AND UP1, UPT, UR5, URZ, UPT ;  /* 0x0000003f0500728c */ /* 0x000fe4000bf26270 */
[----:B------:R-:W-:Y:S02]  /*c4f0*/  @!UP2 UIADD3 UR13, UR13, 0x1, URZ ;  /* 0x000000010d0da890 */ /* 0x000fe4000fffe03f */
[----:B------:R-:W-:-:S02]  /*c500*/  @!UP0 UIADD3 UR8, UR8, -UR4, URZ ;  /* 0x8000000408088290 */ /* 0x000fc4000fffe03f */
[----:B------:R-:W-:Y:S02]  /*c510*/  @!UP0 UIADD3 UR11, UR11, 0x1, URZ ;  /* 0x000000010b0b8890 */ /* 0x000fe4000fffe03f */
[----:B------:R-:W-:Y:S02]  /*c520*/  UISETP.GE.U32.AND UP3, UPT, UR8, UR4, UPT ;  /* 0x000000040800728c */ /* 0x000fe4000bf66070 */
[----:B------:R-:W-:Y:S02]  /*c530*/  UISETP.GE.AND UP0, UPT, UR12, URZ, UPT ;  /* 0x0000003f0c00728c */ /* 0x000fe4000bf06270 */
[----:B------:R-:W-:Y:S02]  /*c540*/  @UP4 UIADD3 UR13, UR13, 0x1, URZ ;  /* 0x000000010d0d4890 */ /* 0x000fe4000fffe03f */
[----:B------:R-:W-:Y:S02]  /*c550*/  UISETP.NE.AND UP2, UPT, URZ, UR6, UPT ;  /* 0x000000063f00728c */ /* 0x000fe4000bf45270 */
[----:B------:R-:W-:-:S02]  /*c560*/  ULOP3.LUT UR4, URZ, UR6, URZ, 0x33, !UPT ;  /* 0x000000063f047292 */ /* 0x000fc4000f8e333f */
[----:B------:R-:W-:Y:S02]  /*c570*/  @!UP1 UIADD3 UR13, -UR13, URZ, URZ ;  /* 0x0000003f0d0d9290 */ /* 0x000fe4000fffe13f */
[----:B------:R-:W-:Y:S02]  /*c580*/  @UP3 UIADD3 UR11, UR11, 0x1, URZ ;  /* 0x000000010b0b3890 */ /* 0x000fe4000fffe03f */
[----:B------:R-:W-:Y:S02]  /*c590*/  USEL UR5, UR4, UR13, !UP2 ;  /* 0x0000000d04057287 */ /* 0x000fe4000d000000 */
[----:B------:R-:W-:Y:S02]  /*c5a0*/  @!UP0 UIADD3 UR11, -UR11, URZ, URZ ;  /* 0x0000003f0b0b8290 */ /* 0x000fe4000fffe13f */
[----:B------:R-:W-:Y:S02]  /*c5b0*/  UIMAD.WIDE UR8, UR5, 0x4, UR18 ;  /* 0x00000004050878a5 */ /* 0x000fe4000f8e0212 */
[----:B------:R-:W-:-:S04]  /*c5c0*/  USEL UR4, UR4, UR11, !UP2 ;  /* 0x0000000b04047287 */ /* 0x000fc8000d000000 */
[----:B------:R-:W-:Y:S01]  /*c5d0*/  UIMAD.WIDE UR10, UR4, 0x4, UR18 ;  /* 0x00000004040a78a5 */ /* 0x000fe2000f8e0212 */
[----:B------:R-:W-:Y:S01]  /*c5e0*/  MOV R7, UR9 ;  /* 0x0000000900077c02 */ /* 0x000fe20008000f00 */
[----:B------:R-:W-:-:S04]  /*c5f0*/  IMAD.U32 R6, RZ, RZ, UR8 ;  /* 0x00000008ff067e24 */ /* 0x000fc8000f8e00ff */
[----:B------:R-:W-:Y:S01]  /*c600*/  IMAD.U32 R8, RZ, RZ, UR10 ;  /* 0x0000000aff087e24 */ /* 0x000fe2000f8e00ff */
[----:B------:R-:W-:Y:S01]  /*c610*/  MOV R9, UR11 ;  /* 0x0000000b00097c02 */ /* 0x000fe20008000f00 */
        /* <DEDUP_REMOVED lines=21> */
.L_x_7776:
[----:B------:R-:W-:Y:S02]  /*c770*/  ULDC UR10, c[0x0][0x198] ;  /* 0x00006600000a7ab9 */ /* 0x000fe40000000800 */
[----:B------:R-:W-:-:S04]  /*c780*/  ULEA UR10, -UR10, URZ, 0x6 ;  /* 0x0000003f0a0a7291 */ /* 0x000fc8000f8e313f */
[----:B------:R-:W-:Y:S02]  /*c790*/  USHF.R.S32.HI UR8, URZ, 0x1f, UR10 ;  /* 0x0000001f3f087899 */ /* 0x000fe4000801140a */
.L_x_7777:
[C---:B------:R-:W-:Y:S01]  /*c7a0*/  @!P4 IADD3 R7, P0, R200.reuse, UR10, RZ ;  /* 0x0000000ac807cc10 */ /* 0x040fe2000ff1e0ff */
[----:B------:R-:W-:Y:S01]  /*c7b0*/  UIADD3 UR4, UP1, UP0, UR24, UR10, UR24 ;  /* 0x0000000a18047290 */ /* 0x000fe2000f83e018 */
[----:B------:R-:W-:Y:S01]  /*c7c0*/  @!P3 IADD3 R9, P1, R200, UR10, RZ ;  /* 0x0000000ac809bc10 */ /* 0x000fe2000ff3e0ff */
[----:B------:R1:W-:Y:S01]  /*c7d0*/  @P5 STS.128 [R236+0x8000], RZ ;  /* 0x008000ffec005388 */ /* 0x0003e20000000c00 */
[----:B------:R-:W-:Y:S01]  /*c7e0*/  @!P4 IADD3.X R6, R165, UR8, RZ, P0, !PT ;  /* 0x00000008a506cc10 */ /* 0x000fe200087fe4ff */
[----:B------:R-:W-:Y:S01]  /*c7f0*/  UIADD3.X UR6, UR23, UR8, UR23, UP1, UP0 ;  /* 0x0000000817067290 */ /* 0x000fe20008fe0417 */
[C---:B------:R-:W-:Y:S01]  /*c800*/  @!P4 LEA R174, P0, R7.reuse, c[0x0][0x168], 0x1 ;  /* 0x00005a0007aeca11 */ /* 0x040fe200078008ff */
[----:B------:R-:W-:Y:S01]  /*c810*/  UIADD3 UR5, UP1, UR24, UR4, URZ ;  /* 0x0000000418057290 */ /* 0x000fe2000ff3e03f */
[----:B------:R-:W-:Y:S01]  /*c820*/  BSSY B0, `(.L_x_7778) ;  /* 0x0000092000007945 */ /* 0x000fe20003800000 */
[----:B------:R-:W-:Y:S01]  /*c830*/  VOTEU.ALL UP0, P5 ;  /* 0x00000000003f7886 */ /* 0x000fe20002800000 */
[----:B------:R-:W-:-:S02]  /*c840*/  @!P4 LEA.HI.X R175, R7, c[0x0][0x16c], R6, 0x1, P0 ;  /* 0x00005b0007afca11 */ /* 0x000fc400000f0c06 */
[----:B------:R-:W-:Y:S02]  /*c850*/  @!P2 IADD3 R8, P0, R200, UR10, RZ ;  /* 0x0000000ac808ac10 */ /* 0x000fe4000ff1e0ff */
[----:B------:R-:W-:Y:S01]  /*c860*/  @!P3 IADD3.X R7, R165, UR8, RZ, P1, !PT ;  /* 0x00000008a507bc10 */ /* 0x000fe20008ffe4ff */
[----:B------:R-:W-:Y:S01]  /*c870*/  @!UP0 UIADD3 UR11, UP2, UR24, UR10, URZ ;  /* 0x0000000a180b8290 */ /* 0x000fe2000ff5e03f */
[----:B------:R-:W-:Y:S02]  /*c880*/  @!P3 LEA R30, P1, R9, c[0x0][0x168], 0x1 ;  /* 0x00005a00091eba11 */ /* 0x000fe400078208ff */
[----:B------:R-:W-:Y:S01]  /*c890*/  @!P2 IADD3.X R6, R165, UR8, RZ, P0, !PT ;  /* 0x00000008a506ac10 */ /* 0x000fe200087fe4ff */
[----:B------:R-:W-:Y:S01]  /*c8a0*/  @!UP0 UIADD3.X UR9, UR23, UR8, URZ, UP2, !UPT ;  /* 0x0000000817098290 */ /* 0x000fe200097fe43f */
[----:B------:R-:W-:Y:S01]  /*c8b0*/  @!P3 LEA.HI.X R31, R9, c[0x0][0x16c], R7, 0x1, P1 ;  /* 0x00005b00091fba11 */ /* 0x000fe200008f0c07 */
[----:B------:R-:W-:Y:S01]  /*c8c0*/  IMAD.U32 R7, RZ, RZ, UR10 ;  /* 0x0000000aff077e24 */ /* 0x000fe2000f8e00ff */
[----:B------:R-:W-:-:S04]  /*c8d0*/  @!P2 LEA R28, P0, R8, c[0x0][0x168], 0x1 ;  /* 0x00005a00081caa11 */ /* 0x000fc800078008ff */
[----:B------:R-:W-:Y:S01]  /*c8e0*/  @!P2 LEA.HI.X R29, R8, c[0x0][0x16c], R6, 0x1, P0 ;  /* 0x00005b00081daa11 */ /* 0x000fe200000f0c06 */
[----:B------:R-:W-:Y:S01]  /*c8f0*/  IMAD.U32 R6, RZ, RZ, UR8 ;  /* 0x00000008ff067e24 */ /* 0x000fe2000f8e00ff */
[----:B------:R-:W-:Y:S01]  /*c900*/  @!P4 IADD3 R10, P1, P0, R200, UR24, R7 ;  /* 0x00000018c80acc10 */ /* 0x000fe2000f83e007 */
[----:B------:R-:W-:-:S03]  /*c910*/  IMAD.U32 R8, RZ, RZ, UR8 ;  /* 0x00000008ff087e24 */ /* 0x000fc6000f8e00ff */
[----:B------:R-:W-:Y:S02]  /*c920*/  @!P4 IADD3.X R9, R165, UR23, R6, P1, P0 ;  /* 0x00000017a509cc10 */ /* 0x000fe40008fe0406 */
[C---:B------:R-:W-:Y:S02]  /*c930*/  @!P4 LEA R172, P0, R10.reuse, c[0x0][0x168], 0x1 ;  /* 0x00005a000aacca11 */ /* 0x040fe400078008ff */
[C---:B------:R-:W-:Y:S02]  /*c940*/  @!P5 LEA R202, P1, R7.reuse, R247, 0x1 ;  /* 0x000000f707cad211 */ /* 0x040fe400078208ff */
        /* <DEDUP_REMOVED lines=36> */
[----:B------:R-:W-:Y:S01]  /*cb90*/  @!P3 IADD3 R7, P0, R200, UR4, RZ ;  /* 0x00000004c807bc10 */ /* 0x000fe2000ff1e0ff */
        /* <DEDUP_REMOVED lines=38> */
[C---:B--2---:R-:W-:Y:S01]  /*ce00*/  @!P3 LEA R174, P0, R6.reuse, c[0x0][0x168], 0x1 ;  /* 0x00005a0006aeba11 */ /* 0x044fe200078008ff */
        /* <DEDUP_REMOVED lines=51> */
.L_x_7779:
[----:B------:R-:W-:Y:S05]  /*d140*/  BSYNC B0 ;  /* 0x0000000000007941 */ /* 0x000fea0003800000 */
.L_x_7778:
[----:B------:R-:W0:Y:S01]  /*d150*/  LDGDEPBAR ;  /* 0x00000000000079af */ /* 0x000e220000000000 */
[----:B--2---:R-:W-:Y:S02]  /*d160*/  IMAD.U32 R7, RZ, RZ, UR10 ;  /* 0x0000000aff077e24 */ /* 0x004fe4000f8e00ff */
[----:B------:R-:W-:-:S03]  /*d170*/  IMAD.U32 R6, RZ, RZ, UR8 ;  /* 0x00000008ff067e24 */ /* 0x000fc6000f8e00ff */
[----:B------:R-:W-:-:S04]  /*d180*/  LEA R247, P0, R7, R247, 0x1 ;  /* 0x000000f707f77211 */ /* 0x000fc800078008ff */
[----:B------:R-:W-:Y:S02]  /*d190*/  LEA.HI.X R246, R7, R246, R6, 0x1, P0 ;  /* 0x000000f607f67211 */ /* 0x000fe400000f0c06 */
.L_x_7775:
[----:B-1----:R-:W-:Y:S01]  /*d1a0*/  FMNMX.FTZ R9, R164, R17, !PT ;  /* 0x00000011a4097209 */ /* 0x002fe20007810000 */
        /* <DEDUP_REMOVED lines=38> */
[----:B------:R-:W-:Y:S01]  /*d410*/  LDSM.16.MT88.4 R8, [R225+0x10000] ;  /* 0x01000000e108783b */ /* 0x000fe20000004200 */
        /* <DEDUP_REMOVED lines=9> */
[--C-:B------:R-:W-:Y:S01]  /*d4b0*/  FFMA.FTZ R171, R17, c[0x0][0x23c], -R34.reuse ;  /* 0x00008f0011ab7a23 */ /* 0x100fe20000010822 */
[----:B------:R-:W-:Y:S01]  /*d4c0*/  FSEL R180, R180, RZ, P0 ;  /* 0x000000ffb4b47208 */ /* 0x000fe20000000000 */
[----:B------:R-:W-:Y:S02]  /*d4d0*/  FFMA.FTZ R170, R16, c[0x0][0x23c], -R34 ;  /* 0x00008f0010aa7a23 */ /* 0x000fe40000010822 */
[----:B------:R-:W1:Y:S01]  /*d4e0*/  LDSM.16.MT88.4 R16, [R228+0x10000] ;  /* 0x01000000e410783b */ /* 0x000e620000004200 */
[----:B------:R-:W-:Y:S01]  /*d4f0*/  FADD.FTZ R5, R164, -R5 ;  /* 0x80000005a4057221 */ /* 0x000fe20000010000 */
[----:B------:R-:W-:Y:S01]  /*d500*/  MUFU.EX2 R171, R171 ;  /* 0x000000ab00ab7308 */ /* 0x000fe20000000800 */
[--C-:B------:R-:W-:Y:S01]  /*d510*/  FFMA.FTZ R164, R4, c[0x0][0x23c], -R180.reuse ;  /* 0x00008f0004a47a23 */ /* 0x100fe200000108b4 */
[----:B------:R-:W-:Y:S01]  /*d520*/  FSEL R4, R172, RZ, P0 ;  /* 0x000000ffac047208 */ /* 0x000fe20000000000 */
[----:B------:R-:W-:-:S02]  /*d530*/  FFMA.FTZ R165, R2, c[0x0][0x23c], -R180 ;  /* 0x00008f0002a57a23 */ /* 0x000fc400000108b4 */
[----:B------:R-:W-:Y:S02]  /*d540*/  FFMA.FTZ R169, R14, c[0x0][0x23c], -R34 ;  /* 0x00008f000ea97a23 */ /* 0x000fe40000010822 */
[----:B------:R-:W-:Y:S01]  /*d550*/  FADD.FTZ R4, R3, -R4 ;  /* 0x8000000403047221 */ /* 0x000fe20000010000 */
[----:B------:R-:W2:Y:S01]  /*d560*/  MUFU.EX2 R170, R170 ;  /* 0x000000aa00aa7308 */ /* 0x000ea20000000800 */
[--C-:B------:R-:W-:Y:S02]  /*d570*/  FFMA.FTZ R2, R12, c[0x0][0x23c], -R180.reuse ;  /* 0x00008f000c027a23 */ /* 0x100fe400000108b4 */
[----:B------:R-:W-:Y:S01]  /*d580*/  FFMA.FTZ R0, R0, c[0x0][0x23c], -R180 ;  /* 0x00008f0000007a23 */ /* 0x000fe200000108b4 */
[----:B------:R-:W3:Y:S01]  /*d590*/  LDSM.16.MT88.4 R12, [R226+0x10000] ;  /* 0x01000000e20c783b */ /* 0x000ee20000004200 */
[----:B------:R-:W-:Y:S02]  /*d5a0*/  FMUL.FTZ R3, R4, c[0x0][0x23c] ;  /* 0x00008f0004037a20 */ /* 0x000fe40000410000 */
[----:B------:R-:W-:Y:S01]  /*d5b0*/  FMUL.FTZ R5, R5, c[0x0][0x23c] ;  /* 0x00008f0005057a20 */ /* 0x000fe20000410000 */
[----:B------:R-:W-:Y:S01]  /*d5c0*/  MUFU.EX2 R169, R169 ;  /* 0x000000a900a97308 */ /* 0x000fe20000000800 */
[----:B------:R-:W-:-:S02]  /*d5d0*/  FFMA.FTZ R176, R184, c[0x0][0x23c], -R34 ;  /* 0x00008f00b8b07a23 */ /* 0x000fc40000010822 */
[--C-:B------:R-:W-:Y:S02]  /*d5e0*/  FFMA.FTZ R183, R21, c[0x0][0x23c], -R34.reuse ;  /* 0x00008f0015b77a23 */ /* 0x100fe40000010822 */
[--C-:B------:R-:W-:Y:S02]  /*d5f0*/  FFMA.FTZ R184, R20, c[0x0][0x23c], -R34.reuse ;  /* 0x00008f0014b87a23 */ /* 0x100fe40000010822 */
[----:B------:R-:W-:Y:S01]  /*d600*/  LDSM.16.MT88.4 R20, [R224+0x16000] ;  /* 0x01600000e014783b */ /* 0x000fe20000004200 */
[----:B------:R-:W4:Y:S01]  /*d610*/  MUFU.EX2 R168, R168 ;  /* 0x000000a800a87308 */ /* 0x000f220000000800 */
[----:B--2---:R-:W-:Y:S01]  /*d620*/  F2FP.BF16.PACK_AB R4, R170, R171 ;  /* 0x000000abaa04723e */ /* 0x004fe200000010ff */
[----:B------:R-:W-:Y:S02]  /*d630*/  FFMA.FTZ R175, R185, c[0x0][0x23c], -R34 ;  /* 0x00008f00b9af7a23 */ /* 0x000fe40000010822 */
[--C-:B------:R-:W-:Y:S02]  /*d640*/  FFMA.FTZ R185, R27, c[0x0][0x23c], -R180.reuse ;  /* 0x00008f001bb97a23 */ /* 0x100fe400000108b4 */
[----:B------:R-:W-:-:S02]  /*d650*/  FFMA.FTZ R186, R26, c[0x0][0x23c], -R180 ;  /* 0x00008f001aba7a23 */ /* 0x000fc400000108b4 */
[----:B------:R-:W-:Y:S01]  /*d660*/  MUFU.EX2 R165, R165 ;  /* 0x000000a500a57308 */ /* 0x000fe20000000800 */
[--C-:B------:R-:W-:Y:S02]  /*d670*/  FFMA.FTZ R187, R25, c[0x0][0x23c], -R180.reuse ;  /* 0x00008f0019bb7a23 */ /* 0x100fe400000108b4 */
[----:B------:R-:W-:Y:S02]  /*d680*/  FFMA.FTZ R188, R24, c[0x0][0x23c], -R180 ;  /* 0x00008f0018bc7a23 */ /* 0x000fe400000108b4 */
[----:B------:R-:W-:Y:S01]  /*d690*/  LDSM.16.MT88.4 R24, [R224+0x10800] ;  /* 0x01080000e018783b */ /* 0x000fe20000004200 */
[--C-:B------:R-:W-:Y:S02]  /*d6a0*/  FFMA.FTZ R196, R196, c[0x0][0x23c], -R34.reuse ;  /* 0x00008f00c4c47a23 */ /* 0x100fe40000010822 */
[----:B------:R-:W-:Y:S01]  /*d6b0*/  MUFU.EX2 R2, R2 ;  /* 0x0000000200027308 */ /* 0x000fe20000000800 */
[----:B----4-:R-:W-:Y:S01]  /*d6c0*/  F2FP.BF16.PACK_AB R6, R168, R169 ;  /* 0x000000a9a806723e */ /* 0x010fe200000010ff */
[----:B------:R-:W-:-:S02]  /*d6d0*/  FFMA.FTZ R195, R195, c[0x0][0x23c], -R34 ;  /* 0x00008f00c3c37a23 */ /* 0x000fc40000010822 */
[--C-:B------:R-:W-:Y:S02]  /*d6e0*/  FFMA.FTZ R194, R194, c[0x0][0x23c], -R34.reuse ;  /* 0x00008f00c2c27a23 */ /* 0x100fe40000010822 */
[----:B------:R-:W-:Y:S02]  /*d6f0*/  FFMA.FTZ R193, R193, c[0x0][0x23c], -R34 ;  /* 0x00008f00c1c17a23 */ /* 0x000fe40000010822 */
[----:B------:R-:W-:Y:S01]  /*d700*/  MUFU.EX2 R0, R0 ;  /* 0x0000000000007308 */ /* 0x000fe20000000800 */
[--C-:B------:R-:W-:Y:S02]  /*d710*/  FFMA.FTZ R192, R192, c[0x0][0x23c], -R180.reuse ;  /* 0x00008f00c0c07a23 */ /* 0x100fe400000108b4 */
[--C-:B------:R-:W-:Y:S02]  /*d720*/  FFMA.FTZ R191, R191, c[0x0][0x23c], -R180.reuse ;  /* 0x00008f00bfbf7a23 */ /* 0x100fe400000108b4 */
[--C-:B------:R-:W-:Y:S02]  /*d730*/  FFMA.FTZ R190, R190, c[0x0][0x23c], -R180.reuse ;  /* 0x00008f00bebe7a23 */ /* 0x100fe400000108b4 */
[----:B------:R-:W-:Y:S01]  /*d740*/  FFMA.FTZ R189, R189, c[0x0][0x23c], -R180 ;  /* 0x00008f00bdbd7a23 */ /* 0x000fe200000108b4 */
[----:B------:R-:W2:Y:S01]  /*d750*/  MUFU.EX2 R164, R164 ;  /* 0x000000a400a47308 */ /* 0x000ea20000000800 */
[----:B------:R-:W-:-:S02]  /*d760*/  FFMA.FTZ R182, R182, c[0x0][0x23c], -R34 ;  /* 0x00008f00b6b67a23 */ /* 0x000fc40000010822 */
[--C-:B------:R-:W-:Y:S02]  /*d770*/  FFMA.FTZ R181, R181, c[0x0][0x23c], -R34.reuse ;  /* 0x00008f00b5b57a23 */ /* 0x100fe40000010822 */
[--C-:B------:R-:W-:Y:S02]  /*d780*/  FFMA.FTZ R197, R35, c[0x0][0x23c], -R34.reuse ;  /* 0x00008f0023c57a23 */ /* 0x100fe40000010822 */
[----:B------:R-:W-:Y:S01]  /*d790*/  FFMA.FTZ R198, R33, c[0x0][0x23c], -R34 ;  /* 0x00008f0021c67a23 */ /* 0x000fe20000010822 */
[----:B------:R4:W5:Y:S01]  /*d7a0*/  MUFU.EX2 R174, R5 ;  /* 0x0000000500ae7308 */ /* 0x0009620000000800 */
[--C-:B------:R-:W-:Y:S02]  /*d7b0*/  FFMA.FTZ R199, R32, c[0x0][0x23c], -R180.reuse ;  /* 0x00008f0020c77a23 */ /* 0x100fe400000108b4 */
[--C-:B------:R-:W-:Y:S01]  /*d7c0*/  FFMA.FTZ R179, R179, c[0x0][0x23c], -R180.reuse ;  /* 0x00008f00b3b37a23 */ /* 0x100fe200000108b4 */
[----:B------:R-:W-:Y:S01]  /*d7d0*/  LDSM.16.MT88.4 R32, [R228+0x11800] ;  /* 0x01180000e420783b */ /* 0x000fe20000004200 */
[----:B------:R-:W-:-:S02]  /*d7e0*/  FFMA.FTZ R177, R177, c[0x0][0x23c], -R180 ;  /* 0x00008f00b1b17a23 */ /* 0x000fc400000108b4 */
[----:B------:R-:W-:Y:S01]  /*d7f0*/  FFMA.FTZ R178, R178, c[0x0][0x23c], -R180 ;  /* 0x00008f00b2b27a23 */ /* 0x000fe200000108b4 */
        /* <DEDUP_REMOVED lines=135> */
[----:B------:R-:W1:Y:S01]  /*e070*/  MUFU.EX2 R199, R199 ;  /* 0x000000c700c77308 */ /* 0x000e620000000800 */
        /* <DEDUP_REMOVED lines=64> */
[----:B------:R-:W-:Y:S02]  /*e480*/  FFMA.FTZ R171, R249, R174, R171 ;  /* 0x000000aef9ab7223 */ /* 0x000fe400000100ab */
[----:B------:R-:W-:-:S02]  /*e490*/  FFMA.FTZ R3, R248, R3, R165 ;  /* 0x00000003f8037223 */ /* 0x000fc400000100a5 */
[----:B------:R-:W-:Y:S01]  /*e4a0*/  FADD.FTZ R170, R170, R171 ;  /* 0x000000abaaaa7221 */ /* 0x000fe20000010000 */
[C---:B------:R-:W-:Y:S01]  /*e4b0*/  HMMA.16816.F32.BF16 R124, R4.reuse, R20, R124 ;  /* 0x00000014047c723c */ /* 0x040fe2000004187c */
[----:B------:R-:W-:Y:S01]  /*e4c0*/  FADD.FTZ R2, R2, R3 ;  /* 0x0000000302027221 */ /* 0x000fe20000010000 */
[----:B------:R-:W-:Y:S01]  /*e4d0*/  MOV R3, R172 ;  /* 0x000000ac00037202 */ /* 0x000fe20000000f00 */
[----:B------:R-:W-:Y:S02]  /*e4e0*/  FADD.FTZ R170, R169, R170 ;  /* 0x000000aaa9aa7221 */ /* 0x000fe40000010000 */
[----:B------:R-:W-:Y:S02]  /*e4f0*/  FADD.FTZ R2, R0, R2 ;  /* 0x0000000200027221 */ /* 0x000fe40000010000 */
[----:B------:R-:W-:Y:S01]  /*e500*/  FADD.FTZ R168, R168, R170 ;  /* 0x000000aaa8a87221 */ /* 0x000fe20000010000 */
[----:B------:R-:W-:Y:S01]  /*e510*/  HMMA.16816.F32.BF16 R128, R4, R22, R128 ;  /* 0x000000160480723c */ /* 0x000fe20000041880 */
[----:B------:R-:W2:Y:S01]  /*e520*/  LDSM.16.MT88.4 R20, [R228+0x12800] ;  /* 0x01280000e414783b */ /* 0x000ea20000004200 */
        /* <DEDUP_REMOVED lines=60> */
[----:B------:R-:W-:Y:S07]  /*e8f0*/  LDSM.16.MT88.4 R8, [R226+0x13000] ;  /* 0x01300000e208783b */ /* 0x000fee0000004200 */
        /* <DEDUP_REMOVED lines=67> */
[----:B------:R-:W-:Y:S01]  /*ed30*/  HMMA.16816.F32.BF16 R128, R4, R10, R128 ;  /* 0x0000000a0480723c */ /* 0x000fe20000041880 */
[----:B------:R-:W4:Y:S06]  /*ed40*/  LDSM.16.MT88.4 R8, [R225+0x13800] ;  /* 0x01380000e108783b */ /* 0x000f2c0000004200 */
[----:B------:R-:W-:-:S02]  /*ed50*/  F2FP.BF16.PACK_AB R4, R181, R182 ;  /* 0x000000b6b504723e */ /* 0x000fc400000010ff */
[----:B------:R-:W-:Y:S02]  /*ed60*/  F2FP.BF16.PACK_AB R5, R179, R199 ;  /* 0x000000c7b305723e */ /* 0x000fe400000010ff */
[----:B------:R-:W-:Y:S02]  /*ed70*/  F2FP.BF16.PACK_AB R6, R198, R197 ;  /* 0x000000c5c606723e */ /* 0x000fe400000010ff */
[----:B------:R-:W-:-:S07]  /*ed80*/  F2FP.BF16.PACK_AB R7, R178, R177 ;  /* 0x000000b1b207723e */ /* 0x000fce00000010ff */
        /* <DEDUP_REMOVED lines=28> */
[C---:B------:R-:W-:Y:S08]  /*ef50*/  HMMA.16816.F32.BF16 R72, R4.reuse, R34, R72 ;  /* 0x000000220448723c */ /* 0x040ff00000041848 */
[C---:B-----5:R-:W-:Y:S08]  /*ef60*/  HMMA.16816.F32.BF16 R76, R4.reuse, R28, R76 ;  /* 0x0000001c044c723c */ /* 0x060ff0000004184c */
[C---:B------:R-:W-:Y:S08]  /*ef70*/  HMMA.16816.F32.BF16 R80, R4.reuse, R30, R80 ;  /* 0x0000001e0450723c */ /* 0x040ff00000041850 */
[C---:B------:R-:W-:Y:S08]  /*ef80*/  HMMA.16816.F32.BF16 R84, R4.reuse, R24, R84 ;  /* 0x000000180454723c */ /* 0x040ff00000041854 */
[C---:B------:R-:W-:Y:S08]  /*ef90*/  HMMA.16816.F32.BF16 R88, R4.reuse, R26, R88 ;  /* 0x0000001a0458723c */ /* 0x040ff00000041858 */
[C---:B--2---:R-:W-:Y:S08]  /*efa0*/  HMMA.16816.F32.BF16 R92, R4.reuse, R20, R92 ;  /* 0x00000014045c723c */ /* 0x044ff0000004185c */
[C---:B------:R-:W-:Y:S08]  /*efb0*/  HMMA.16816.F32.BF16 R96, R4.reuse, R22, R96 ;  /* 0x000000160460723c */ /* 0x040ff00000041860 */
[C---:B----4-:R-:W-:Y:S08]  /*efc0*/  HMMA.16816.F32.BF16 R108, R4.reuse, R8, R108 ;  /* 0x00000008046c723c */ /* 0x050ff0000004186c */
[C---:B------:R-:W-:Y:S08]  /*efd0*/  HMMA.16816.F32.BF16 R112, R4.reuse, R10, R112 ;  /* 0x0000000a0470723c */ /* 0x040ff00000041870 */
[C---:B---3--:R-:W-:Y:S08]  /*efe0*/  HMMA.16816.F32.BF16 R116, R4.reuse, R12, R116 ;  /* 0x0000000c0474723c */ /* 0x048ff00000041874 */
[C---:B------:R-:W-:Y:S08]  /*eff0*/  HMMA.16816.F32.BF16 R120, R4.reuse, R14, R120 ;  /* 0x0000000e0478723c */ /* 0x040ff00000041878 */
[C---:B-1----:R-:W-:Y:S08]  /*f000*/  HMMA.16816.F32.BF16 R124, R4.reuse, R16, R124 ;  /* 0x00000010047c723c */ /* 0x042ff0000004187c */
[----:B------:R-:W-:Y:S11]  /*f010*/  HMMA.16816.F32.BF16 R128, R4, R18, R128 ;  /* 0x000000120480723c */ /* 0x000ff60000041880 */
[----:B------:R-:W-:Y:S08]  /*f020*/  @!UPT UIADD3 URZ, URZ, URZ, URZ ;  /* 0x0000003f3f3ff290 */ /* 0x000ff0000fffe03f */
.L_x_7772:
        /* <DEDUP_REMOVED lines=12> */
.L_x_7784:
        /* <DEDUP_REMOVED lines=28> */
[----:B--2---:R-:W-:Y:S07]  /*f2b0*/  UIMAD.WIDE.U32 UR36, UR35, UR30, URZ ;  /* 0x0000001e232472a5 */ /* 0x004fee000f8e003f */
[----:B------:R-:W-:Y:S02]  /*f2c0*/  UMOV UR33, UR37 ;  /* 0x0000002500217c82 */ /* 0x000fe40008000000 */
[----:B------:R-:W-:Y:S04]  /*f2d0*/  UIADD3 UR29, -UR33, URZ, URZ ;  /* 0x0000003f211d7290 */ /* 0x000fe8000fffe13f */
[----:B------:R-:W-:Y:S04]  /*f2e0*/  UIMAD UR30, UR13, UR29, UR30 ;  /* 0x0000001d0d1e72a4 */ /* 0x000fe8000f8e021e */
[----:B------:R-:W-:Y:S02]  /*f2f0*/  UISETP.GT.U32.AND UP2, UPT, UR13, UR30, UPT ;  /* 0x0000001e0d00728c */ /* 0x000fe4000bf44070 */
[----:B-1----:R-:W-:Y:S07]  /*f300*/  UIMAD.WIDE.U32 UR34, UR35, UR28, URZ ;  /* 0x0000001c232272a5 */ /* 0x002fee000f8e003f */
[----:B------:R-:W-:Y:S02]  /*f310*/  UMOV UR31, UR35 ;  /* 0x00000023001f7c82 */ /* 0x000fe40008000000 */
[----:B------:R-:W-:Y:S02]  /*f320*/  UIADD3 UR25, -UR31, URZ, URZ ;  /* 0x0000003f1f197290 */ /* 0x000fe4000fffe13f */
[----:B------:R-:W-:Y:S02]  /*f330*/  @!UP2 UIADD3 UR30, UR30, -UR13, URZ ;  /* 0x8000000d1e1ea290 */ /* 0x000fe4000fffe03f */
[----:B------:R-:W-:Y:S02]  /*f340*/  UIMAD UR28, UR13, UR25, UR28 ;  /* 0x000000190d1c72a4 */ /* 0x000fe4000f8e021c */
[----:B------:R-:W-:Y:S02]  /*f350*/  UISETP.GE.U32.AND UP4, UPT, UR30, UR13, UPT ;  /* 0x0000000d1e00728c */ /* 0x000fe4000bf86070 */
[----:B------:R-:W-:Y:S02]  /*f360*/  UISETP.GT.U32.AND UP1, UPT, UR13, UR28, UPT ;  /* 0x0000001c0d00728c */ /* 0x000fe4000bf24070 */
[----:B------:R-:W-:Y:S02]  /*f370*/  ULDC UR25, c[0x0][0x2d0] ;  /* 0x0000b40000197ab9 */ /* 0x000fe40000000800 */
[----:B------:R-:W-:Y:S02]  /*f380*/  ULOP3.LUT UR14, UR14, UR25, URZ, 0x3c, !UPT ;  /* 0x000000190e0e7292 */ /* 0x000fe4000f8e3c3f */
[----:B------:R-:W-:Y:S02]  /*f390*/  ULOP3.LUT UR32, UR32, UR25, URZ, 0x3c, !UPT ;  /* 0x0000001920207292 */ /* 0x000fe4000f8e3c3f */
[----:B------:R-:W-:Y:S02]  /*f3a0*/  UISETP.GE.AND UP0, UPT, UR14, URZ, UPT ;  /* 0x0000003f0e00728c */ /* 0x000fe4000bf06270 */
[----:B------:R-:W-:Y:S02]  /*f3b0*/  @!UP2 UIADD3 UR33, UR33, 0x1, URZ ;  /* 0x000000012121a890 */ /* 0x000fe4000fffe03f */
[----:B------:R-:W-:Y:S02]  /*f3c0*/  @!UP1 UIADD3 UR28, UR28, -UR13, URZ ;  /* 0x8000000d1c1c9290 */ /* 0x000fe4000fffe03f */
[----:B------:R-:W-:Y:S02]  /*f3d0*/  @!UP1 UIADD3 UR31, UR31, 0x1, URZ ;  /* 0x000000011f1f9890 */ /* 0x000fe4000fffe03f */
[----:B------:R-:W-:Y:S02]  /*f3e0*/  UISETP.GE.U32.AND UP3, UPT, UR28, UR13, UPT ;  /* 0x0000000d1c00728c */ /* 0x000fe4000bf66070 */
[----:B------:R-:W-:Y:S02]  /*f3f0*/  UISETP.GE.AND UP1, UPT, UR32, URZ, UPT ;  /* 0x0000003f2000728c */ /* 0x000fe4000bf26270 */
[----:B------:R-:W-:Y:S02]  /*f400*/  @UP4 UIADD3 UR33, UR33, 0x1, URZ ;  /* 0x0000000121214890 */ /* 0x000fe4000fffe03f */
[----:B------:R-:W-:Y:S02]  /*f410*/  UISETP.NE.AND UP2, UPT, URZ, UR25, UPT ;  /* 0x000000193f00728c */ /* 0x000fe4000bf45270 */
[----:B------:R-:W-:Y:S03]  /*f420*/  ULOP3.LUT UR13, URZ, UR25, URZ, 0x33, !UPT ;  /* 0x000000193f0d7292 */ /* 0x000fe6000f8e333f */
[----:B------:R-:W-:Y:S02]  /*f430*/  @UP3 UIADD3 UR31, UR31, 0x1, URZ ;  /* 0x000000011f1f3890 */ /* 0x000fe4000fffe03f */
        /* <DEDUP_REMOVED lines=23> */
[----:B--2---:R-:W-:Y:S01]  /*f5b0*/  MOV R6, UR30 ;  /* 0x0000001e00067c02 */ /* 0x004fe20008000f00 */
[----:B---3--:R-:W-:Y:S01]  /*f5c0*/  IMAD.U32 R5, RZ, RZ, UR29 ;  /* 0x0000001dff057e24 */ /* 0x008fe2000f8e00ff */
[----:B------:R-:W-:Y:S04]  /*f5d0*/  UIMAD.WIDE.U32 UR28, UR10, UR25, URZ ;  /* 0x000000190a1c72a5 */ /* 0x000fe8000f8e003f */
[----:B------:R-:W2:Y:S01]  /*f5e0*/  LDG.E R4, [R4.64] ;  /* 0x0000001404047981 */ /* 0x000ea2000c1e1900 */
[----:B------:R-:W-:Y:S01]  /*f5f0*/  UIADD3 UR13, UR29, UR13, URZ ;  /* 0x0000000d1d0d7290 */ /* 0x000fe2000fffe03f */
[----:B-1----:R-:W-:Y:S05]  /*f600*/  IMAD.U32 R7, RZ, RZ, UR31 ;  /* 0x0000001fff077e24 */ /* 0x002fea000f8e00ff */
[----:B------:R1:W2:Y:S02]  /*f610*/  LDG.E R6, [R6.64] ;  /* 0x0000001406067981 */ /* 0x0002a4000c1e1900 */
[----:B-1----:R-:W-:Y:S01]  /*f620*/  IMAD.U32 R7, RZ, RZ, UR29 ;  /* 0x0000001dff077e24 */ /* 0x002fe2000f8e00ff */
        /* <DEDUP_REMOVED lines=10> */
.L_x_7781:
        /* <DEDUP_REMOVED lines=139> */
[----:B------:R-:W-:Y:S05]  /*ff80*/  LDSM.16.M88.4 R200, [R233+0xa800] ;  /* 0x00a80000e9c8783b */ /* 0x000fea0000000200 */
[C---:B-----5:R-:W-:Y:S01]  /*ff90*/  HMMA.16816.F32.BF16 R20, R32.reuse, R24, RZ ;  /* 0x000000182014723c */ /* 0x060fe200000418ff */
[----:B------:R-:W-:Y:S07]  /*ffa0*/  LDSM.16.M88.4 R204, [R233+0xc000] ;  /* 0x00c00000e9cc783b */ /* 0x000fee0000000200 */
        /* <DEDUP_REMOVED lines=9> */
[----:B------:R-:W5:Y:S07]  /*10040*/  LDSM.16.M88.4 R176, [R227+0x9800] ;  /* 0x00980000e3b0783b */ /* 0x000f6e0000000200 */
[C---:B---3--:R-:W-:Y:S08]  /*10050*/  HMMA.16816.F32.BF16 R20, R168.reuse, R180, R20 ;  /* 0x000000b4a814723c */ /* 0x048ff00000041814 */
[C---:B------:R-:W-:Y:S01]  /*10060*/  HMMA.16816.F32.BF16 R24, R168.reuse, R182, R24 ;  /* 0x000000b6a818723c */ /* 0x040fe20000041818 */
[----:B------:R-:W-:Y:S07]  /*10070*/  LDSM.16.M88.4 R180, [R220] ;  /* 0x00000000dcb4783b */ /* 0x000fee0000000200 */
[C---:B------:R-:W-:Y:S08]  /*10080*/  HMMA.16816.F32.BF16 R28, R168.reuse, R184, R28 ;  /* 0x000000b8a81c723c */ /* 0x040ff0000004181c */
[----:B------:R-:W-:Y:S01]  /*10090*/  HMMA.16816.F32.BF16 R32, R168, R186, R32 ;  /* 0x000000baa820723c */ /* 0x000fe20000041820 */
[----:B------:R-:W3:Y:S05]  /*100a0*/  LDSM.16.M88.4 R168, [R229] ;  /* 0x00000000e5a8783b */ /* 0x000eea0000000200 */
[----:B------:R-:W3:Y:S02]  /*100b0*/  LDSM.16.M88.4 R184, [R220+0x800] ;  /* 0x00080000dcb8783b */ /* 0x000ee40000000200 */
        /* <DEDUP_REMOVED lines=12> */
[----:B------:R-:W-:Y:S02]  /*10180*/  LDSM.16.M88.4 R188, [R219] ;  /* 0x00000000dbbc783b */ /* 0x000fe40000000200 */
        /* <DEDUP_REMOVED lines=8> */
[----:B------:R-:W2:Y:S07]  /*10210*/  LDSM.16.M88.4 R192, [R218] ;  /* 0x00000000dac0783b */ /* 0x000eae0000000200 */
[C---:B-1----:R-:W-:Y:S08]  /*10220*/  HMMA.16816.F32.BF16 R28, R168.reuse, R164, R28 ;  /* 0x000000a4a81c723c */ /* 0x042ff0000004181c */
[----:B------:R-:W-:Y:S01]  /*10230*/  HMMA.16816.F32.BF16 R32, R168, R166, R32 ;  /* 0x000000a6a820723c */ /* 0x000fe20000041820 */
[----:B------:R-:W1:Y:S05]  /*10240*/  LDSM.16.M88.4 R164, [R217] ;  /* 0x00000000d9a4783b */ /* 0x000e6a0000000200 */
[----:B------:R-:W1:Y:S02]  /*10250*/  LDSM.16.M88.4 R168, [R216] ;  /* 0x00000000d8a8783b */ /* 0x000e640000000200 */
        /* <DEDUP_REMOVED lines=9> */
[C---:B---3--:R-:W-:Y:S08]  /*102f0*/  HMMA.16816.F32.BF16 R28, R172.reuse, R180, R28 ;  /* 0x000000b4ac1c723c */ /* 0x048ff0000004181c */
[----:B------:R-:W-:Y:S01]  /*10300*/  HMMA.16816.F32.BF16 R32, R172, R182, R32 ;  /* 0x000000b6ac20723c */ /* 0x000fe20000041820 */
[----:B------:R-:W3:Y:S05]  /*10310*/  LDSM.16.M88.4 R172, [R227+0xb000] ;  /* 0x00b00000e3ac783b */ /* 0x000eea0000000200 */
[----:B------:R-:W-:Y:S02]  /*10320*/  LDSM.16.M88.4 R180, [R229+0x2000] ;  /* 0x00200000e5b4783b */ /* 0x000fe40000000200 */
[C---:B------:R-:W-:Y:S08]  /*10330*/  HMMA.16816.F32.BF16 R4, R184.reuse, R188, R4 ;  /* 0x000000bcb804723c */ /* 0x040ff00000041804 */
        /* <DEDUP_REMOVED lines=11> */
[----:B------:R-:W5:Y:S02]  /*103f0*/  LDSM.16.M88.4 R184, [R220+0x3000] ;  /* 0x00300000dcb8783b */ /* 0x000f640000000200 */
        /* <DEDUP_REMOVED lines=16> */
[C---:B--2---:R-:W-:Y:S08]  /*10500*/  HMMA.16816.F32.BF16 R12, R180.reuse, R168, R12 ;  /* 0x000000a8b40c723c */ /* 0x044ff0000004180c */
[C---:B------:R-:W-:Y:S01]  /*10510*/  HMMA.16816.F32.BF16 R16, R180.reuse, R170, R16 ;  /* 0x000000aab410723c */ /* 0x040fe20000041810 */
[----:B------:R-:W2:Y:S07]  /*10520*/  LDSM.16.M88.4 R168, [R233+0xd800] ;  /* 0x00d80000e9a8783b */ /* 0x000eae0000000200 */
[C---:B-----5:R-:W-:Y:S08]  /*10530*/  HMMA.16816.F32.BF16 R20, R180.reuse, R184, R20 ;  /* 0x000000b8b414723c */ /* 0x060ff00000041814 */
[C---:B------:R-:W-:Y:S01]  /*10540*/  HMMA.16816.F32.BF16 R24, R180.reuse, R186, R24 ;  /* 0x000000bab418723c */ /* 0x040fe20000041818 */
[----:B------:R-:W-:Y:S07]  /*10550*/  LDSM.16.M88.4 R184, [R214] ;  /* 0x00000000d6b8783b */ /* 0x000fee0000000200 */
[C---:B------:R-:W-:Y:S08]  /*10560*/  HMMA.16816.F32.BF16 R28, R180.reuse, R192, R28 ;  /* 0x000000c0b41c723c */ /* 0x040ff0000004181c */
[----:B------:R-:W-:Y:S01]  /*10570*/  HMMA.16816.F32.BF16 R32, R180, R194, R32 ;  /* 0x000000c2b420723c */ /* 0x000fe20000041820 */
[----:B------:R-:W3:Y:S05]  /*10580*/  LDSM.16.M88.4 R180, [R215] ;  /* 0x00000000d7b4783b */ /* 0x000eea0000000200 */
[----:B------:R-:W-:Y:S02]  /*10590*/  LDSM.16.M88.4 R192, [R227+0xc000] ;  /* 0x00c00000e3c0783b */ /* 0x000fe40000000200 */
[C---:B----4-:R-:W-:Y:S08]  /*105a0*/  HMMA.16816.F32.BF16 R4, R196.reuse, R204, R4 ;  /* 0x000000ccc404723c */ /* 0x050ff00000041804 */
        /* <DEDUP_REMOVED lines=10> */
[----:B------:R-:W2:Y:S05]  /*10650*/  LDSM.16.M88.4 R168, [R227+0xc800] ;  /* 0x00c80000e3a8783b */ /* 0x000eaa0000000200 */
[----:B------:R-:W-:Y:S02]  /*10660*/  LDSM.16.M88.4 R196, [R234+0x6000] ;  /* 0x00600000eac4783b */ /* 0x000fe40000000200 */
        /* <DEDUP_REMOVED lines=24> */
[----:B------:R-:W1:Y:S05]  /*107f0*/  LDSM.16.M88.4 R164, [R233+0xf000] ;  /* 0x00f00000e9a4783b */ /* 0x000e6a0000000200 */
[----:B------:R-:W3:Y:S02]  /*10800*/  LDSM.16.M88.4 R172, [R233+0xf800] ;  /* 0x00f80000e9ac783b */ /* 0x000ee40000000200 */
        /* <DEDUP_REMOVED lines=11> */
[----:B------:R-:W2:Y:S05]  /*108c0*/  LDSM.16.M88.4 R168, [R209] ;  /* 0x00000000d1a8783b */ /* 0x000eaa0000000200 */
[----:B------:R-:W4:Y:S02]  /*108d0*/  LDSM.16.M88.4 R176, [R208] ;  /* 0x00000000d0b0783b */ /* 0x000f240000000200 */
        /* <DEDUP_REMOVED lines=11> */
[----:B------:R-:W3:Y:S05]  /*10990*/  LDSM.16.M88.4 R172, [R227+0xf000] ;  /* 0x00f00000e3ac783b */ /* 0x000eea0000000200 */
[----:B------:R-:W-:Y:S02]  /*109a0*/  LDSM.16.M88.4 R196, [R229+0x6000] ;  /* 0x00600000e5c4783b */ /* 0x000fe40000000200 */
[C---:B-----5:R-:W-:Y:S08]  /*109b0*/  HMMA.16816.F32.BF16 R4, R180.reuse, R184, R4 ;  /* 0x000000b8b404723c */ /* 0x060ff00000041804 */
[C---:B------:R-:W-:Y:S01]  /*109c0*/  HMMA.16816.F32.BF16 R8, R180.reuse, R186, R8 ;  /* 0x000000bab408723c */ /* 0x040fe20000041808 */
[----:B------:R-:W5:Y:S07]  /*109d0*/  LDSM.16.M88.4 R184, [R227+0xf800] ;  /* 0x00f80000e3b8783b */ /* 0x000f6e0000000200 */
[C---:B------:R-:W-:Y:S08]  /*109e0*/  HMMA.16816.F32.BF16 R12, R180.reuse, R188, R12 ;  /* 0x000000bcb40c723c */ /* 0x040ff0000004180c */
[C---:B------:R-:W-:Y:S08]  /*109f0*/  HMMA.16816.F32.BF16 R16, R180.reuse, R190, R16 ;  /* 0x000000beb410723c */ /* 0x040ff00000041810 */
[C---:B--2---:R-:W-:Y:S08]  /*10a00*/  HMMA.16816.F32.BF16 R20, R180.reuse, R168, R20 ;  /* 0x000000a8b414723c */ /* 0x044ff00000041814 */
[C---:B------:R-:W-:Y:S08]  /*10a10*/  HMMA.16816.F32.BF16 R24, R180.reuse, R170, R24 ;  /* 0x000000aab418723c */ /* 0x040ff00000041818 */
        /* <DEDUP_REMOVED lines=114> */
[----:B---3--:R-:W-:Y:S07]  /*11140*/  UIMAD.WIDE.U32 UR36, UR35, UR30, URZ ;  /* 0x0000001e232472a5 */ /* 0x008fee000f8e003f */
[----:B------:R-:W-:Y:S02]  /*11150*/  UMOV UR33, UR37 ;  /* 0x0000002500217c82 */ /* 0x000fe40008000000 */
[----:B------:R-:W-:Y:S04]  /*11160*/  UIADD3 UR29, -UR33, URZ, URZ ;  /* 0x0000003f211d7290 */ /* 0x000fe8000fffe13f */
[----:B------:R-:W-:Y:S04]  /*11170*/  UIMAD UR30, UR10, UR29, UR30 ;  /* 0x0000001d0a1e72a4 */ /* 0x000fe8000f8e021e */
[----:B------:R-:W-:Y:S02]  /*11180*/  UISETP.GT.U32.AND UP2, UPT, UR10, UR30, UPT ;  /* 0x0000001e0a00728c */ /* 0x000fe4000bf44070 */
[----:B--2---:R-:W-:Y:S07]  /*11190*/  UIMAD.WIDE.U32 UR34, UR35, UR28, URZ ;  /* 0x0000001c232272a5 */ /* 0x004fee000f8e003f */
        /* <DEDUP_REMOVED lines=17> */
[----:B------:R-:W-:Y:S02]  /*112b0*/  ULOP3.LUT UR10, URZ, UR25, URZ, 0x33, !UPT ;  /* 0x000000193f0a7292 */ /* 0x000fe4000f8e333f */
[----:B------:R-:W-:Y:S02]  /*112c0*/  @!UP1 UIADD3 UR33, -UR33, URZ, URZ ;  /* 0x0000003f21219290 */ /* 0x000fe4000fffe13f */
        /* <DEDUP_REMOVED lines=8> */
[----:B------:R-:W-:Y:S01]  /*11350*/  MOV R10, UR10 ;  /* 0x0000000a000a7c02 */ /* 0x000fe20008000f00 */
[----:B------:R-:W-:Y:S01]  /*11360*/  UIADD3 UR10, UR33, -UR10, URZ ;  /* 0x8000000a210a7290 */ /* 0x000fe2000fffe03f */
[----:B------:R-:W2:Y:S01]  /*11370*/  R2UR UR28, R30 ;  /* 0x000000001e1c73c2 */ /* 0x000ea200000e0000 */
[----:B------:R-:W-:Y:S02]  /*11380*/  LEA.HI.X.SX32 R31, R9, UR19, 0x2, P0 ;  /* 0x00000013091f7c11 */ /* 0x000fe400080f16ff */
[----:B------:R-:W-:Y:S01]  /*11390*/  LEA R32, P1, R11, UR18, 0x2 ;  /* 0x000000120b207c11 */ /* 0x000fe2000f8210ff */
[----:B------:R-:W-:Y:S03]  /*113a0*/  UIMAD UR25, UR10, UR25, -0x40 ;  /* 0xffffffc00a1974a4 */ /* 0x000fe6000f8e0219 */
[----:B------:R-:W-:Y:S01]  /*113b0*/  LEA.HI.X.SX32 R33, R10, UR19, 0x2, P1 ;  /* 0x000000130a217c11 */ /* 0x000fe200088f16ff */
[----:B------:R-:W3:Y:S01]  /*113c0*/  R2UR UR30, R32 ;  /* 0x00000000201e73c2 */ /* 0x000ee200000e0000 */
[----:B------:R-:W-:Y:S02]  /*113d0*/  USHF.R.S32.HI UR11, URZ, 0x1f, UR25 ;  /* 0x0000001f3f0b7899 */ /* 0x000fe40008011419 */
[----:B------:R-:W-:Y:S04]  /*113e0*/  UIMAD UR10, UR9, UR25, URZ ;  /* 0x00000019090a72a4 */ /* 0x000fe8000f8e023f */
[----:B------:R-:W-:Y:S01]  /*113f0*/  UIMAD UR10, UR11, UR8, UR10 ;  /* 0x000000080b0a72a4 */ /* 0x000fe2000f8e020a */
[----:B------:R-:W4:Y:S02]  /*11400*/  R2UR UR29, R31 ;  /* 0x000000001f1d73c2 */ /* 0x000f2400000e0000 */
[----:B------:R-:W-:Y:S01]  /*11410*/  UMOV UR11, UR9 ;  /* 0x00000009000b7c82 */ /* 0x000fe20008000000 */
[----:B--2---:R-:W-:Y:S05]  /*11420*/  IMAD.U32 R10, RZ, RZ, UR28 ;  /* 0x0000001cff0a7e24 */ /* 0x004fea000f8e00ff */
[----:B------:R-:W2:Y:S01]  /*11430*/  R2UR UR31, R33 ;  /* 0x00000000211f73c2 */ /* 0x000ea200000e0000 */
[----:B---3--:R-:W-:Y:S01]  /*11440*/  MOV R30, UR30 ;  /* 0x0000001e001e7c02 */ /* 0x008fe20008000f00 */
[----:B----4-:R-:W-:Y:S01]  /*11450*/  IMAD.U32 R11, RZ, RZ, UR29 ;  /* 0x0000001dff0b7e24 */ /* 0x010fe2000f8e00ff */
[----:B------:R-:W-:Y:S04]  /*11460*/  UIMAD.WIDE.U32 UR28, UR8, UR25, URZ ;  /* 0x00000019081c72a5 */ /* 0x000fe8000f8e003f */
[----:B------:R-:W3:Y:S01]  /*11470*/  LDG.E R10, [R10.64] ;  /* 0x000000140a0a7981 */ /* 0x000ee2000c1e1900 */
[----:B------:R-:W-:Y:S01]  /*11480*/  UIADD3 UR10, UR29, UR10, URZ ;  /* 0x0000000a1d0a7290 */ /* 0x000fe2000fffe03f */
[----:B--2---:R-:W-:Y:S05]  /*11490*/  IMAD.U32 R31, RZ, RZ, UR31 ;  /* 0x0000001fff1f7e24 */ /* 0x004fea000f8e00ff */
[----:B------:R2:W3:Y:S02]  /*114a0*/  LDG.E R30, [R30.64] ;  /* 0x000000141e1e7981 */ /* 0x0004e4000c1e1900 */
[----:B--2---:R-:W-:Y:S01]  /*114b0*/  MOV R31, UR29 ;  /* 0x0000001d001f7c02 */ /* 0x004fe20008000f00 */
[----:B------:R-:W-:Y:S01]  /*114c0*/  IMAD.U32 R31, RZ, RZ, UR10 ;  /* 0x0000000aff1f7e24 */ /* 0x000fe2000f8e00ff */
[----:B------:R-:W-:Y:S01]  /*114d0*/  UMOV UR10, UR8 ;  /* 0x00000008000a7c82 */ /* 0x000fe20008000000 */
[----:B---3--:R-:W-:Y:S01]  /*114e0*/  IADD3 R10, -R10, R30, RZ ;  /* 0x0000001e0a0a7210 */ /* 0x008fe20007ffe1ff */
[----:B------:R-:W-:Y:S03]  /*114f0*/  IMAD.U32 R30, RZ, RZ, UR28 ;  /* 0x0000001cff1e7e24 */ /* 0x000fe6000f8e00ff */
[----:B------:R-:W-:Y:S01]  /*11500*/  SHF.R.S32.HI R9, RZ, 0x1f, R10 ;  /* 0x0000001fff097819 */ /* 0x000fe2000001140a */
[C---:B------:R-:W-:Y:S04]  /*11510*/  IMAD.WIDE.U32 R30, R10.reuse, c[0x0][0x180], R30 ;  /* 0x000060000a1e7a25 */ /* 0x040fe800078e001e */
[----:B------:R-:W-:Y:S04]  /*11520*/  IMAD R9, R9, c[0x0][0x180], RZ ;  /* 0x0000600009097a24 */ /* 0x000fe800078e02ff */
[----:B------:R-:W-:Y:S05]  /*11530*/  IMAD R9, R10, c[0x0][0x184], R9 ;  /* 0x000061000a097a24 */ /* 0x000fea00078e0209 */
[----:B------:R-:W-:Y:S02]  /*11540*/  IADD3 R9, R31, R9, RZ ;  /* 0x000000091f097210 */ /* 0x000fe40007ffe0ff */
.L_x_7783:
        /* <DEDUP_REMOVED lines=117> */
.L_x_7782:
[----:B--234-:R-:W-:Y:S01]  /*11ca0*/  MOV R175, UR22 ;  /* 0x0000001600af7c02 */ /* 0x01cfe20008000f00 */
[----:B------:R-:W-:Y:S02]  /*11cb0*/  UISETP.GT.AND UP0, UPT, UR22, UR7, UPT ;  /* 0x000000071600728c */ /* 0x000fe4000bf04270 */
[----:B------:R-:W-:Y:S01]  /*11cc0*/  UMOV UR10, UR14 ;  /* 0x0000000e000a7c82 */ /* 0x000fe20008000000 */
[----:B------:R-:W-:Y:S01]  /*11cd0*/  LEA R175, R175, R235, 0x6 ;  /* 0x000000ebafaf7211 */ /* 0x000fe200078e30ff */
[----:B------:R-:W-:Y:S03]  /*11ce0*/  UMOV UR11, UR13 ;  /* 0x0000000d000b7c82 */ /* 0x000fe60008000000 */
[C---:B------:R-:W-:Y:S02]  /*11cf0*/  IADD3 R34, R175.reuse, 0x21, RZ ;  /* 0x00000021af227810 */ /* 0x040fe40007ffe0ff */
[----:B------:R-:W-:Y:S02]  /*11d00*/  IADD3 R33, R175, 0x1, RZ ;  /* 0x00000001af217810 */ /* 0x000fe40007ffe0ff */
[C---:B------:R-:W-:Y:S02]  /*11d10*/  IADD3 R20, R243.reuse, -R34, RZ ;  /* 0x80000022f3147210 */ /* 0x040fe40007ffe0ff */
[C---:B------:R-:W-:Y:S02]  /*11d20*/  IADD3 R32, R243.reuse, -R175, RZ ;  /* 0x800000aff3207210 */ /* 0x040fe40007ffe0ff */
[----:B------:R-:W-:Y:S02]  /*11d30*/  IADD3 R31, R243, -R33, RZ ;  /* 0x80000021f31f7210 */ /* 0x000fe40007ffe0ff */
[----:B------:R-:W-:Y:S02]  /*11d40*/  IADD3 R9, R175, 0x10, RZ ;  /* 0x00000010af097810 */ /* 0x000fe40007ffe0ff */
[C---:B------:R-:W-:Y:S02]  /*11d50*/  ISETP.GE.AND P4, PT, R33.reuse, R242, PT ;  /* 0x000000f22100720c */ /* 0x040fe40003f86270 */
[----:B------:R-:W-:Y:S02]  /*11d60*/  ISETP.GE.AND P0, PT, R33, R239, PT ;  /* 0x000000ef2100720c */ /* 0x000fe40003f06270 */
[----:B------:R-:W-:Y:S02]  /*11d70*/  IABS R20, R20 ;  /* 0x0000001400147213 */ /* 0x000fe40000000000 */
[----:B------:R-:W-:Y:S02]  /*11d80*/  IABS R32, R32 ;  /* 0x0000002000207213 */ /* 0x000fe40000000000 */
[----:B------:R-:W-:Y:S02]  /*11d90*/  IADD3 R177, R175, 0x8, RZ ;  /* 0x00000008afb17810 */ /* 0x000fe40007ffe0ff */
[----:B------:R-:W-:Y:S02]  /*11da0*/  IABS R31, R31 ;  /* 0x0000001f001f7213 */ /* 0x000fe40000000000 */
[C---:B------:R-:W-:Y:S01]  /*11db0*/  ISETP.GE.OR P4, PT, R33.reuse, R241, !P4 ;  /* 0x000000f12100720c */ /* 0x040fe20006786670 */
[----:B------:R-:W-:Y:S01]  /*11dc0*/  I2F R32, R32 ;  /* 0x0000002000207306 */ /* 0x000fe20000201400 */
[----:B------:R-:W-:Y:S01]  /*11dd0*/  ISETP.GE.OR P0, PT, R33, R238, !P0 ;  /* 0x000000ee2100720c */ /* 0x000fe20004706670 */
[C---:B------:R-:W-:Y:S01]  /*11de0*/  IMAD.IADD R11, R240.reuse, 0x1, -R177 ;  /* 0x00000001f00b7824 */ /* 0x040fe200078e0ab1 */
[C---:B------:R-:W-:Y:S02]  /*11df0*/  IADD3 R35, R240.reuse, -R33, RZ ;  /* 0x80000021f0237210 */ /* 0x040fe40007ffe0ff */
[----:B------:R-:W-:Y:S02]  /*11e00*/  MOV R33, R20 ;  /* 0x0000001400217202 */ /* 0x000fe40000000f00 */
[C---:B------:R-:W-:Y:S02]  /*11e10*/  IADD3 R20, R240.reuse, -R9, RZ ;  /* 0x80000009f0147210 */ /* 0x040fe40007ffe0ff */
[C---:B------:R-:W-:Y:S01]  /*11e20*/  ISETP.GE.AND P2, PT, R177.reuse, R242, PT ;  /* 0x000000f2b100720c */ /* 0x040fe20003f46270 */
[----:B------:R-:W-:Y:S01]  /*11e30*/  I2F R31, R31 ;  /* 0x0000001f001f7306 */ /* 0x000fe20000201400 */
[----:B------:R-:W-:Y:S02]  /*11e40*/  ISETP.GE.AND P6, PT, R177, R239, PT ;  /* 0x000000efb100720c */ /* 0x000fe40003fc6270 */
[----:B------:R-:W-:Y:S02]  /*11e50*/  IABS R20, R20 ;  /* 0x0000001400147213 */ /* 0x000fe40000000000 */
[----:B------:R-:W-:Y:S02]  /*11e60*/  IADD3 R189, R243, -R177, RZ ;  /* 0x800000b1f3bd7210 */ /* 0x000fe40007ffe0ff */
[C---:B------:R-:W-:Y:S02]  /*11e70*/  ISETP.GE.OR P2, PT, R177.reuse, R241, !P2 ;  /* 0x000000f1b100720c */ /* 0x040fe40005746670 */
[----:B------:R-:W-:Y:S01]  /*11e80*/  ISETP.GE.OR P6, PT, R177, R238, !P6 ;  /* 0x000000eeb100720c */ /* 0x000fe200077c6670 */
[----:B------:R-:W-:Y:S01]  /*11e90*/  I2F R33, R33 ;  /* 0x0000002100217306 */ /* 0x000fe20000201400 */
[C---:B------:R-:W-:Y:S02]  /*11ea0*/  IADD3 R176, R240.reuse, -R175, RZ ;  /* 0x800000aff0b07210 */ /* 0x040fe40007ffe0ff */
[C---:B------:R-:W-:Y:S02]  /*11eb0*/  IADD3 R181, R175.reuse, 0x9, RZ ;  /* 0x00000009afb57810 */ /* 0x040fe40007ffe0ff */
[----:B------:R-:W-:Y:S02]  /*11ec0*/  IABS R176, R176 ;  /* 0x000000b000b07213 */ /* 0x000fe40000000000 */
[-C--:B------:R-:W-:Y:S01]  /*11ed0*/  ISETP.GE.AND P5, PT, R175, R242.reuse, PT ;  /* 0x000000f2af00720c */ /* 0x080fe20003fa6270 */
[----:B------:R-:W-:Y:S01]  /*11ee0*/  IMAD.IADD R30, R243, 0x1, -R181 ;  /* 0x00000001f31e7824 */ /* 0x000fe200078e0ab5 */
[----:B------:R-:W-:Y:S01]  /*11ef0*/  ISETP.GE.AND P3, PT, R181, R242, PT ;  /* 0x000000f2b500720c */ /* 0x000fe20003f66270 */
[----:B------:R-:W-:Y:S01]  /*11f00*/  I2F R177, R20 ;  /* 0x0000001400b17306 */ /* 0x000fe20000201400 */
[----:B------:R-:W-:Y:S02]  /*11f10*/  ISETP.GE.OR P5, PT, R175, R241, !P5 ;  /* 0x000000f1af00720c */ /* 0x000fe40006fa6670 */
[----:B------:R-:W-:Y:S02]  /*11f20*/  IABS R30, R30 ;  /* 0x0000001e001e7213 */ /* 0x000fe40000000000 */
[----:B------:R-:W-:Y:S02]  /*11f30*/  IADD3 R10, R240, -R181, RZ ;  /* 0x800000b5f00a7210 */ /* 0x000fe40007ffe0ff */
[----:B------:R-:W-:Y:S02]  /*11f40*/  ISETP.GE.OR P3, PT, R181, R241, !P3 ;  /* 0x000000f1b500720c */ /* 0x000fe40005f66670 */
[C---:B------:R-:W-:Y:S01]  /*11f50*/  ISETP.GE.AND P1, PT, R175.reuse, R239, PT ;  /* 0x000000efaf00720c */ /* 0x040fe20003f26270 */
[----:B------:R-:W-:Y:S01]  /*11f60*/  I2F R176, R176 ;  /* 0x000000b000b07306 */ /* 0x000fe20000201400 */
[C---:B------:R-:W-:Y:S02]  /*11f70*/  IADD3 R184, R175.reuse, 0x18, RZ ;  /* 0x00000018afb87810 */ /* 0x040fe40007ffe0ff */
[----:B------:R-:W-:Y:S02]  /*11f80*/  ISETP.GE.OR P1, PT, R175, R238, !P1 ;  /* 0x000000eeaf00720c */ /* 0x000fe40004f26670 */
[----:B------:R-:W-:Y:S02]  /*11f90*/  IADD3 R187, R243, -R9, RZ ;  /* 0x80000009f3bb7210 */ /* 0x000fe40007ffe0ff */
[----:B------:R-:W-:Y:S02]  /*11fa0*/  IADD3 R188, R175, 0x11, RZ ;  /* 0x00000011afbc7810 */ /* 0x000fe40007ffe0ff */
[----:B------:R-:W-:Y:S01]  /*11fb0*/  IABS R189, R189 ;  /* 0x000000bd00bd7213 */ /* 0x000fe20000000000 */
[----:B------:R-:W-:Y:S01]  /*11fc0*/  I2F R30, R30 ;  /* 0x0000001e001e7306 */ /* 0x000fe20000201400 */
[----:B------:R-:W-:Y:S02]  /*11fd0*/  IABS R187, R187 ;  /* 0x000000bb00bb7213 */ /* 0x000fe40000000000 */
[----:B------:R-:W-:Y:S02]  /*11fe0*/  IABS R35, R35 ;  /* 0x0000002300237213 */ /* 0x000fe40000000000 */
[C---:B------:R-:W-:Y:S02]  /*11ff0*/  IADD3 R186, R243.reuse, -R188, RZ ;  /* 0x800000bcf3ba7210 */ /* 0x040fe40007ffe0ff */
[----:B------:R-:W-:Y:S02]  /*12000*/  IADD3 R185, R243, -R184, RZ ;  /* 0x800000b8f3b97210 */ /* 0x000fe40007ffe0ff */
[----:B------:R-:W-:Y:S01]  /*12010*/  IABS R186, R186 ;  /* 0x000000ba00ba7213 */ /* 0x000fe20000000000 */
        /* <DEDUP_REMOVED lines=8> */
[----:B------:R-:W-:Y:S02]  /*120a0*/  IABS R11, R11 ;  /* 0x0000000b000b7213 */ /* 0x000fe40000000000 */
[----:B------:R-:W-:Y:S02]  /*120b0*/  IABS R179, R179 ;  /* 0x000000b300b37213 */ /* 0x000fe40000000000 */
[----:B------:R-:W-:Y:S03]  /*120c0*/  IABS R10, R10 ;  /* 0x0000000a000a7213 */ /* 0x000fe60000000000 */
        /* <DEDUP_REMOVED lines=15> */
[----:B------:R-:W-:Y:S01]  /*121c0*/  IADD3 R3, R243, -R31, RZ ;  /* 0x8000001ff3037210 */ /* 0x000fe20007ffe0ff */
[----:B------:R-:W-:Y:S01]  /*121d0*/  FFMA.FTZ R171, R189, -UR16, R171 ;  /* 0x80000010bdab7c23 */ /* 0x000fe200080100ab */
[----:B------:R-:W-:Y:S01]  /*121e0*/  ISETP.GE.AND P5, PT, R181, R239, PT ;  /* 0x000000efb500720c */ /* 0x000fe20003fa6270 */
[----:B------:R-:W-:Y:S01]  /*121f0*/  FFMA.FTZ R173, R187, -UR16, R173 ;  /* 0x80000010bbad7c23 */ /* 0x000fe200080100ad */
[----:B------:R-:W-:Y:S01]  /*12200*/  IABS R3, R3 ;  /* 0x0000000300037213 */ /* 0x000fe20000000000 */
[----:B------:R-:W-:Y:S01]  /*12210*/  FFMA.FTZ R170, R35, -UR16, R170 ;  /* 0x8000001023aa7c23 */ /* 0x000fe200080100aa */
[----:B------:R-:W-:Y:S01]  /*12220*/  ISETP.GE.OR P5, PT, R181, R238, !P5 ;  /* 0x000000eeb500720c */ /* 0x000fe20006fa6670 */
[----:B------:R-:W-:Y:S01]  /*12230*/  FFMA.FTZ R174, R186, -UR16, R174 ;  /* 0x80000010baae7c23 */ /* 0x000fe200080100ae */
[----:B------:R-:W2:Y:S01]  /*12240*/  I2F R181, R3 ;  /* 0x0000000300b57306 */ /* 0x000ea20000201400 */
[----:B------:R-:W-:Y:S01]  /*12250*/  FSEL R169, R169, -INF , !P1 ;  /* 0xff800000a9a97808 */ /* 0x000fe20004800000 */
[----:B------:R-:W-:Y:S01]  /*12260*/  FFMA.FTZ R14, R185, -UR16, R14 ;  /* 0x80000010b90e7c23 */ /* 0x000fe2000801000e */
[----:B------:R-:W-:Y:S01]  /*12270*/  FSEL R168, R168, -INF , !P4 ;  /* 0xff800000a8a87808 */ /* 0x000fe20006000000 */
[----:B-1----:R-:W-:Y:S01]  /*12280*/  FFMA.FTZ R15, R182, -UR16, R15 ;  /* 0x80000010b60f7c23 */ /* 0x002fe2000801000f */
[----:B------:R-:W-:Y:S01]  /*12290*/  ISETP.GE.AND P4, PT, R9, R239, PT ;  /* 0x000000ef0900720c */ /* 0x000fe20003f86270 */
[----:B------:R-:W-:Y:S01]  /*122a0*/  FFMA.FTZ R16, R179, -UR16, R16 ;  /* 0x80000010b3107c23 */ /* 0x000fe20008010010 */
[----:B------:R-:W-:Y:S01]  /*122b0*/  ISETP.GE.AND P1, PT, R9, R242, PT ;  /* 0x000000f20900720c */ /* 0x000fe20003f26270 */
[----:B------:R-:W-:Y:S01]  /*122c0*/  IMAD.IADD R178, R243, 0x1, -R32 ;  /* 0x00000001f3b27824 */ /* 0x000fe200078e0a20 */
[----:B------:R-:W-:Y:S01]  /*122d0*/  ISETP.GE.OR P4, PT, R9, R238, !P4 ;  /* 0x000000ee0900720c */ /* 0x000fe20006786670 */
[----:B------:R-:W-:Y:S01]  /*122e0*/  FFMA.FTZ R18, R33, -UR16, R18 ;  /* 0x8000001021127c23 */ /* 0x000fe20008010012 */
[-C--:B------:R-:W-:Y:S01]  /*122f0*/  ISETP.GE.OR P1, PT, R9, R241.reuse, !P1 ;  /* 0x000000f10900720c */ /* 0x080fe20004f26670 */
[----:B------:R-:W-:Y:S01]  /*12300*/  FFMA.FTZ R12, R177, -UR16, R12 ;  /* 0x80000010b10c7c23 */ /* 0x000fe2000801000c */
[----:B------:R-:W-:Y:S01]  /*12310*/  IADD3 R9, R240, -R184, RZ ;  /* 0x800000b8f0097210 */ /* 0x000fe20007ffe0ff */
[----:B------:R-:W-:Y:S01]  /*12320*/  FFMA.FTZ R165, R11, -UR16, R165 ;  /* 0x800000100ba57c23 */ /* 0x000fe200080100a5 */
[----:B------:R-:W-:Y:S02]  /*12330*/  IADD3 R35, R175, 0x31, RZ ;  /* 0x00000031af237810 */ /* 0x000fe40007ffe0ff */
[----:B------:R-:W-:Y:S02]  /*12340*/  FSEL R171, R171, -INF , !P2 ;  /* 0xff800000abab7808 */ /* 0x000fe40005000000 */
[CC--:B------:R-:W-:Y:S02]  /*12350*/  ISETP.GE.AND P2, PT, R188.reuse, R242.reuse, PT ;  /* 0x000000f2bc00720c */ /* 0x0c0fe40003f46270 */
[----:B------:R-:W-:Y:S02]  /*12360*/  FSEL R193, R173, -INF , !P1 ;  /* 0xff800000adc17808 */ /* 0x000fe40004800000 */
[----:B------:R-:W-:Y:S01]  /*12370*/  ISETP.GE.OR P2, PT, R188, R241, !P2 ;  /* 0x000000f1bc00720c */ /* 0x000fe20005746670 */
[----:B--2---:R-:W-:Y:S01]  /*12380*/  FFMA.FTZ R21, R181, -UR16, R21 ;  /* 0x80000010b5157c23 */ /* 0x004fe20008010015 */
[----:B------:R-:W-:Y:S02]  /*12390*/  IABS R3, R9 ;  /* 0x0000000900037213 */ /* 0x000fe40000000000 */
[----:B------:R-:W-:Y:S02]  /*123a0*/  FSEL R9, R172, -INF , !P3 ;  /* 0xff800000ac097808 */ /* 0x000fe40005800000 */
[----:B------:R-:W1:Y:S01]  /*123b0*/  I2F R172, R3 ;  /* 0x0000000300ac7306 */ /* 0x000e620000201400 */
[----:B------:R-:W-:Y:S02]  /*123c0*/  FSEL R194, R174, -INF , !P2 ;  /* 0xff800000aec27808 */ /* 0x000fe40005000000 */
[----:B------:R-:W-:Y:S02]  /*123d0*/  ISETP.GE.AND P1, PT, R184, R242, PT ;  /* 0x000000f2b800720c */ /* 0x000fe40003f26270 */
[----:B------:R-:W-:Y:S02]  /*123e0*/  IADD3 R176, R240, -R188, RZ ;  /* 0x800000bcf0b07210 */ /* 0x000fe40007ffe0ff */
[-C--:B------:R-:W-:Y:S02]  /*123f0*/  ISETP.GE.OR P1, PT, R184, R241.reuse, !P1 ;  /* 0x000000f1b800720c */ /* 0x080fe40004f26670 */
[----:B------:R-:W-:Y:S02]  /*12400*/  IABS R176, R176 ;  /* 0x000000b000b07213 */ /* 0x000fe40000000000 */
[----:B------:R-:W-:Y:S02]  /*12410*/  FSEL R195, R14, -INF , !P1 ;  /* 0xff8000000ec37808 */ /* 0x000fe40004800000 */
[C---:B------:R-:W-:Y:S02]  /*12420*/  ISETP.GE.AND P1, PT, R183.reuse, R242, PT ;  /* 0x000000f2b700720c */ /* 0x040fe40003f26270 */
[----:B------:R-:W-:Y:S01]  /*12430*/  IADD3 R14, R240, -R180, RZ ;  /* 0x800000b4f00e7210 */ /* 0x000fe20007ffe0ff */
[----:B------:R-:W2:Y:S01]  /*12440*/  I2F R176, R176 ;  /* 0x000000b000b07306 */ /* 0x000ea20000201400 */
[----:B------:R-:W-:Y:S02]  /*12450*/  ISETP.GE.OR P1, PT, R183, R241, !P1 ;  /* 0x000000f1b700720c */ /* 0x000fe40004f26670 */
[----:B------:R-:W-:Y:S02]  /*12460*/  IABS R178, R178 ;  /* 0x000000b200b27213 */ /* 0x000fe40000000000 */
[----:B------:R-:W-:Y:S02]  /*12470*/  FSEL R196, R15, -INF , !P1 ;  /* 0xff8000000fc47808 */ /* 0x000fe40004800000 */
[-C--:B------:R-:W-:Y:S01]  /*12480*/  ISETP.GE.AND P1, PT, R180, R242.reuse, PT ;  /* 0x000000f2b400720c */ /* 0x080fe20003f26270 */
[----:B-1----:R-:W-:Y:S01]  /*12490*/  FFMA.FTZ R4, R172, -UR16, R4 ;  /* 0x80000010ac047c23 */ /* 0x002fe20008010004 */
[----:B------:R-:W-:Y:S01]  /*124a0*/  IADD3 R3, R240, -R183, RZ ;  /* 0x800000b7f0037210 */ /* 0x000fe20007ffe0ff */
[----:B------:R-:W1:Y:S01]  /*124b0*/  I2F R178, R178 ;  /* 0x000000b200b27306 */ /* 0x000e620000201400 */
[----:B------:R-:W-:Y:S02]  /*124c0*/  ISETP.GE.OR P1, PT, R180, R241, !P1 ;  /* 0x000000f1b400720c */ /* 0x000fe40004f26670 */
[----:B------:R-:W-:Y:S01]  /*124d0*/  IABS R173, R3 ;  /* 0x0000000300ad7213 */ /* 0x000fe20000000000 */
[----:B------:R-:W-:Y:S01]  /*124e0*/  IMAD.IADD R3, R243, 0x1, -R35 ;  /* 0x00000001f3037824 */ /* 0x000fe200078e0a23 */
[----:B------:R-:W-:Y:S02]  /*124f0*/  FSEL R250, R16, -INF , !P1 ;  /* 0xff80000010fa7808 */ /* 0x000fe40004800000 */
[----:B------:R-:W-:Y:S02]  /*12500*/  IADD3 R30, R175, 0x30, RZ ;  /* 0x00000030af1e7810 */ /* 0x000fe40007ffe0ff */
[----:B------:R-:W-:Y:S01]  /*12510*/  IABS R3, R3 ;  /* 0x0000000300037213 */ /* 0x000fe20000000000 */
[----:B------:R-:W3:Y:S01]  /*12520*/  I2F R173, R173 ;  /* 0x000000ad00ad7306 */ /* 0x000ee20000201400 */
[----:B------:R-:W-:Y:S02]  /*12530*/  ISETP.GE.AND P1, PT, R34, R242, PT ;  /* 0x000000f22200720c */ /* 0x000fe40003f26270 */
[----:B------:R-:W-:Y:S01]  /*12540*/  IADD3 R189, R243, -R30, RZ ;  /* 0x8000001ef3bd7210 */ /* 0x000fe20007ffe0ff */
[----:B--2---:R-:W-:Y:S01]  /*12550*/  FFMA.FTZ R13, R176, -UR16, R13 ;  /* 0x80000010b00d7c23 */ /* 0x004fe2000801000d */
[----:B------:R-:W-:Y:S02]  /*12560*/  ISETP.GE.OR P1, PT, R34, R241, !P1 ;  /* 0x000000f12200720c */ /* 0x000fe40004f26670 */
[----:B------:R-:W-:Y:S02]  /*12570*/  FSEL R170, R170, -INF , !P0 ;  /* 0xff800000aaaa7808 */ /* 0x000fe40004000000 */
[C---:B------:R-:W-:Y:S01]  /*12580*/  ISETP.GE.AND P0, PT, R183.reuse, R239, PT ;  /* 0x000000efb700720c */ /* 0x040fe20003f06270 */
[----:B------:R-:W2:Y:S01]  /*12590*/  I2F R174, R3 ;  /* 0x0000000300ae7306 */ /* 0x000ea20000201400 */
[----:B------:R-:W-:Y:S02]  /*125a0*/  FSEL R207, R18, -INF , !P1 ;  /* 0xff80000012cf7808 */ /* 0x000fe40004800000 */
[----:B------:R-:W-:Y:S01]  /*125b0*/  IABS R189, R189 ;  /* 0x000000bd00bd7213 */ /* 0x000fe20000000000 */
[----:B-1----:R-:W-:Y:S01]  /*125c0*/  FFMA.FTZ R19, R178, -UR16, R19 ;  /* 0x80000010b2137c23 */ /* 0x002fe20008010013 */
[----:B------:R-:W-:Y:S02]  /*125d0*/  ISETP.GE.AND P1, PT, R32, R242, PT ;  /* 0x000000f22000720c */ /* 0x000fe40003f26270 */
[-C--:B------:R-:W-:Y:S02]  /*125e0*/  ISETP.GE.OR P0, PT, R183, R238.reuse, !P0 ;  /* 0x000000eeb700720c */ /* 0x080fe40004706670 */
[----:B------:R-:W-:Y:S01]  /*125f0*/  ISETP.GE.AND P3, PT, R188, R239, PT ;  /* 0x000000efbc00720c */ /* 0x000fe20003f66270 */
[----:B------:R-:W1:Y:S01]  /*12600*/  I2F R185, R189 ;  /* 0x000000bd00b97306 */ /* 0x000e620000201400 */
[----:B------:R-:W-:Y:S02]  /*12610*/  ISETP.GE.OR P1, PT, R32, R241, !P1 ;  /* 0x000000f12000720c */ /* 0x000fe40004f26670 */
[----:B------:R-:W-:Y:S01]  /*12620*/  ISETP.GE.OR P3, PT, R188, R238, !P3 ;  /* 0x000000eebc00720c */ /* 0x000fe20005f66670 */
[----:B---3--:R-:W-:Y:S01]  /*12630*/  FFMA.FTZ R5, R173, -UR16, R5 ;  /* 0x80000010ad057c23 */ /* 0x008fe20008010005 */
[----:B------:R-:W-:Y:S02]  /*12640*/  FSEL R11, R165, -INF , !P6 ;  /* 0xff800000a50b7808 */ /* 0x000fe40007000000 */
[----:B------:R-:W-:Y:S02]  /*12650*/  IADD3 R165, R240, -R34, RZ ;  /* 0x80000022f0a57210 */ /* 0x000fe40007ffe0ff */
[----:B------:R-:W-:Y:S02]  /*12660*/  FSEL R172, R5, -INF , !P0 ;  /* 0xff80000005ac7808 */ /* 0x000fe40004000000 */
[----:B------:R-:W-:Y:S02]  /*12670*/  FSEL R206, R19, -INF , !P1 ;  /* 0xff80000013ce7808 */ /* 0x000fe40004800000 */
[----:B------:R-:W-:Y:S01]  /*12680*/  ISETP.GE.AND P1, PT, R31, R242, PT ;  /* 0x000000f21f00720c */ /* 0x000fe20003f26270 */
[----:B--2---:R-:W-:Y:S01]  /*12690*/  FFMA.FTZ R28, R174, -UR16, R28 ;  /* 0x80000010ae1c7c23 */ /* 0x004fe2000801001c */
[----:B------:R-:W-:Y:S02]  /*126a0*/  IABS R3, R14 ;  /* 0x0000000e00037213 */ /* 0x000fe40000000000 */
[----:B------:R-:W-:Y:S02]  /*126b0*/  IADD3 R14, R175, 0x38, RZ ;  /* 0x00000038af0e7810 */ /* 0x000fe40007ffe0ff */
[----:B------:R-:W-:Y:S02]  /*126c0*/  MOV R15, R3 ;  /* 0x00000003000f7202 */ /* 0x000fe40000000f00 */
[----:B------:R-:W-:Y:S02]  /*126d0*/  IADD3 R3, R243, -R14, RZ ;  /* 0x8000000ef3037210 */ /* 0x000fe40007ffe0ff */
[----:B------:R-:W-:Y:S01]  /*126e0*/  FSEL R174, R13, -INF , !P3 ;  /* 0xff8000000dae7808 */ /* 0x000fe20005800000 */
[----:B-1----:R-:W-:Y:S01]  /*126f0*/  FFMA.FTZ R26, R185, -UR16, R26 ;  /* 0x80000010b91a7c23 */ /* 0x002fe2000801001a */
[----:B------:R-:W-:Y:S01]  /*12700*/  IABS R3, R3 ;  /* 0x0000000300037213 */ /* 0x000fe20000000000 */
[----:B------:R-:W1:Y:S01]  /*12710*/  I2F R15, R15 ;  /* 0x0000000f000f7306 */ /* 0x000e620000201400 */
[CC--:B------:R-:W-:Y:S02]  /*12720*/  ISETP.GE.AND P3, PT, R31.reuse, R239.reuse, PT ;  /* 0x000000ef1f00720c */ /* 0x0c0fe40003f66270 */
[----:B------:R-:W-:Y:S02]  /*12730*/  ISETP.GE.AND P2, PT, R184, R239, PT ;  /* 0x000000efb800720c */ /* 0x000fe40003f46270 */
[----:B------:R-:W-:Y:S02]  /*12740*/  FSEL R10, R164, -INF , !P5 ;  /* 0xff800000a40a7808 */ /* 0x000fe40006800000 */
[----:B------:R-:W-:Y:S02]  /*12750*/  IABS R164, R165 ;  /* 0x000000a500a47213 */ /* 0x000fe40000000000 */
[C---:B------:R-:W-:Y:S01]  /*12760*/  ISETP.GE.OR P1, PT, R31.reuse, R241, !P1 ;  /* 0x000000f11f00720c */ /* 0x040fe20004f26670 */
[----:B------:R-:W2:Y:S01]  /*12770*/  I2F R16, R3 ;  /* 0x0000000300107306 */ /* 0x000ea20000201400 */
[----:B------:R-:W-:Y:S02]  /*12780*/  ISETP.GE.AND P6, PT, R180, R239, PT ;  /* 0x000000efb400720c */ /* 0x000fe40003fc6270 */
[-C--:B------:R-:W-:Y:S01]  /*12790*/  ISETP.GE.OR P3, PT, R31, R238.reuse, !P3 ;  /* 0x000000ee1f00720c */ /* 0x080fe20005f66670 */
[----:B------:R-:W-:Y:S01]  /*127a0*/  IMAD.IADD R31, R240, 0x1, -R31 ;  /* 0x00000001f01f7824 */ /* 0x000fe200078e0a1f */
[----:B------:R-:W-:Y:S02]  /*127b0*/  ISETP.GE.OR P2, PT, R184, R238, !P2 ;  /* 0x000000eeb800720c */ /* 0x000fe40005746670 */
[----:B------:R-:W-:Y:S02]  /*127c0*/  FSEL R205, R21, -INF , !P1 ;  /* 0xff80000015cd7808 */ /* 0x000fe40004800000 */
[----:B------:R-:W-:Y:S01]  /*127d0*/  ISETP.GE.AND P1, PT, R30, R242, PT ;  /* 0x000000f21e00720c */ /* 0x000fe20003f26270 */
[----:B------:R-:W3:Y:S01]  /*127e0*/  I2F R164, R164 ;  /* 0x000000a400a47306 */ /* 0x000ee20000201400 */
[----:B------:R-:W-:Y:S02]  /*127f0*/  ISETP.GE.OR P6, PT, R180, R238, !P6 ;  /* 0x000000eeb400720c */ /* 0x000fe400077c6670 */
[----:B------:R-:W-:Y:S01]  /*12800*/  FSEL R173, R4, -INF , !P2 ;  /* 0xff80000004ad7808 */ /* 0x000fe20005000000 */
[----:B-1----:R-:W-:Y:S01]  /*12810*/  FFMA.FTZ R17, R15, -UR16, R17 ;  /* 0x800000100f117c23 */ /* 0x002fe20008010011 */
[----:B------:R-:W-:Y:S02]  /*12820*/  FMNMX.FTZ R15, R20, R2, !PT ;  /* 0x00000002140f7209 */ /* 0x000fe40007810000 */
[----:B------:R-:W-:Y:S02]  /*12830*/  IABS R4, R31 ;  /* 0x0000001f00047213 */ /* 0x000fe40000000000 */
[----:B------:R-:W-:Y:S02]  /*12840*/  FMNMX.FTZ R15, R168, R15, !PT ;  /* 0x0000000fa80f7209 */ /* 0x000fe40007810000 */
[----:B------:R-:W-:Y:S02]  /*12850*/  ISETP.GE.OR P1, PT, R30, R241, !P1 ;  /* 0x000000f11e00720c */ /* 0x000fe40004f26670 */
[----:B------:R-:W-:Y:S01]  /*12860*/  FMNMX.FTZ R5, R171, R15, !PT ;  /* 0x0000000fab057209 */ /* 0x000fe20007810000 */
[----:B--2---:R-:W-:Y:S01]  /*12870*/  FFMA.FTZ R29, R16, -UR16, R29 ;  /* 0x80000010101d7c23 */ /* 0x004fe2000801001d */
[----:B------:R-:W-:Y:S01]  /*12880*/  IADD3 R3, R175, 0x39, RZ ;  /* 0x00000039af037810 */ /* 0x000fe20007ffe0ff */
[----:B------:R-:W1:Y:S01]  /*12890*/  I2F R4, R4 ;  /* 0x0000000400047306 */ /* 0x000e620000201400 */
[----:B------:R-:W-:Y:S02]  /*128a0*/  FSEL R175, R12, -INF , !P4 ;  /* 0xff8000000caf7808 */ /* 0x000fe40006000000 */
[C---:B------:R-:W-:Y:S02]  /*128b0*/  ISETP.GE.AND P4, PT, R32.reuse, R239, PT ;  /* 0x000000ef2000720c */ /* 0x040fe40003f86270 */
[----:B------:R-:W-:Y:S02]  /*128c0*/  FMNMX.FTZ R5, R9, R5, !PT ;  /* 0x0000000509057209 */ /* 0x000fe40007810000 */
[----:B------:R-:W-:Y:S01]  /*128d0*/  ISETP.GE.OR P4, PT, R32, R238, !P4 ;  /* 0x000000ee2000720c */ /* 0x000fe20006786670 */
[----:B---3--:R-:W-:Y:S01]  /*128e0*/  FFMA.FTZ R6, R164, -UR16, R6 ;  /* 0x80000010a4067c23 */ /* 0x008fe20008010006 */
[----:B------:R-:W-:Y:S02]  /*128f0*/  IADD3 R32, R240, -R32, RZ ;  /* 0x80000020f0207210 */ /* 0x000fe40007ffe0ff */
[----:B------:R-:W-:Y:S02]  /*12900*/  FMNMX.FTZ R5, R193, R5, !PT ;  /* 0x00000005c1057209 */ /* 0x000fe40007810000 */
[----:B------:R-:W-:Y:S02]  /*12910*/  IABS R32, R32 ;  /* 0x0000002000207213 */ /* 0x000fe40000000000 */
[----:B------:R-:W-:Y:S02]  /*12920*/  IADD3 R33, R243, -R3, RZ ;  /* 0x80000003f3217210 */ /* 0x000fe40007ffe0ff */
[----:B------:R-:W2:Y:S01]  /*12930*/  I2F R13, R32 ;  /* 0x00000020000d7306 */ /* 0x000ea20000201400 */
[----:B------:R-:W-:Y:S02]  /*12940*/  FMNMX.FTZ R5, R194, R5, !PT ;  /* 0x00000005c2057209 */ /* 0x000fe40007810000 */
[----:B------:R-:W-:Y:S02]  /*12950*/  IABS R33, R33 ;  /* 0x0000002100217213 */ /* 0x000fe40000000000 */
[----:B------:R-:W-:Y:S02]  /*12960*/  FMNMX.FTZ R5, R195, R5, !PT ;  /* 0x00000005c3057209 */ /* 0x000fe40007810000 */
[----:B------:R-:W-:Y:S01]  /*12970*/  FMNMX.FTZ R16, R169, R0, !PT ;  /* 0x00000000a9107209 */ /* 0x000fe20007810000 */
[----:B-1----:R-:W-:Y:S01]  /*12980*/  FFMA.FTZ R7, R4, -UR16, R7 ;  /* 0x8000001004077c23 */ /* 0x002fe20008010007 */
[----:B------:R-:W-:Y:S01]  /*12990*/  FMNMX.FTZ R5, R196, R5, !PT ;  /* 0x00000005c4057209 */ /* 0x000fe20007810000 */
[----:B------:R-:W1:Y:S01]  /*129a0*/  I2F R33, R33 ;  /* 0x0000002100217306 */ /* 0x000e620000201400 */
[----:B------:R-:W-:Y:S02]  /*129b0*/  FMNMX.FTZ R16, R170, R16, !PT ;  /* 0x00000010aa107209 */ /* 0x000fe40007810000 */
[----:B------:R-:W-:Y:S02]  /*129c0*/  IADD3 R12, R240, -R30, RZ ;  /* 0x8000001ef00c7210 */ /* 0x000fe40007ffe0ff */
[----:B------:R-:W-:Y:S02]  /*129d0*/  FSEL R204, R17, -INF , !P6 ;  /* 0xff80000011cc7808 */ /* 0x000fe40007000000 */
[----:B------:R-:W-:Y:S02]  /*129e0*/  FMNMX.FTZ R17, R250, R5, !PT ;  /* 0x00000005fa117209 */ /* 0x000fe40007810000 */
[----:B------:R-:W-:Y:S02]  /*129f0*/  FMNMX.FTZ R16, R11, R16, !PT ;  /* 0x000000100b107209 */ /* 0x000fe40007810000 */
[----:B------:R-:W-:Y:S02]  /*12a00*/  IABS R12, R12 ;  /* 0x0000000c000c7213 */ /* 0x000fe40000000000 */
[----:B------:R-:W-:Y:S01]  /*12a10*/  IADD3 R15, R240, -R35, RZ ;  /* 0x80000023f00f7210 */ /* 0x000fe20007ffe0ff */
[----:B--2---:R-:W-:Y:S01]  /*12a20*/  FFMA.FTZ R8, R13, -UR16, R8 ;  /* 0x800000100d087c23 */ /* 0x004fe20008010008 */
[----:B------:R-:W-:Y:S02]  /*12a30*/  FSEL R192, R26, -INF , !P1 ;  /* 0xff8000001ac07808 */ /* 0x000fe40004800000 */
[----:B------:R-:W-:Y:S01]  /*12a40*/  ISETP.GE.AND P1, PT, R35, R242, PT ;  /* 0x000000f22300720c */ /* 0x000fe20003f26270 */
[----:B------:R-:W2:Y:S01]  /*12a50*/  I2F R12, R12 ;  /* 0x0000000c000c7306 */ /* 0x000ea20000201400 */
[----:B------:R-:W-:Y:S02]  /*12a60*/  FMNMX.FTZ R17, R207, R17, !PT ;  /* 0x00000011cf117209 */ /* 0x000fe40007810000 */
[----:B------:R-:W-:Y:S02]  /*12a70*/  FMNMX.FTZ R16, R10, R16, !PT ;  /* 0x000000100a107209 */ /* 0x000fe40007810000 */
[----:B------:R-:W-:Y:S01]  /*12a80*/  IADD3 R13, R240, -R14, RZ ;  /* 0x8000000ef00d7210 */ /* 0x000fe20007ffe0ff */
[----:B-1----:R-:W-:Y:S01]  /*12a90*/  FFMA.FTZ R27, R33, -UR16, R27 ;  /* 0x80000010211b7c23 */ /* 0x002fe2000801001b */
[----:B------:R-:W-:Y:S02]  /*12aa0*/  IABS R15, R15 ;  /* 0x0000000f000f7213 */ /* 0x000fe40000000000 */
[----:B------:R-:W-:Y:S02]  /*12ab0*/  ISETP.GE.OR P1, PT, R35, R241, !P1 ;  /* 0x000000f12300720c */ /* 0x000fe40004f26670 */
[----:B------:R-:W-:Y:S02]  /*12ac0*/  FMNMX.FTZ R17, R206, R17, !PT ;  /* 0x00000011ce117209 */ /* 0x000fe40007810000 */
[----:B------:R-:W-:Y:S01]  /*12ad0*/  FMNMX.FTZ R16, R175, R16, !PT ;  /* 0x00000010af107209 */ /* 0x000fe20007810000 */
[----:B------:R-:W1:Y:S01]  /*12ae0*/  I2F R15, R15 ;  /* 0x0000000f000f7306 */ /* 0x000e620000201400 */
[----:B------:R-:W-:Y:S02]  /*12af0*/  IABS R13, R13 ;  /* 0x0000000d000d7213 */ /* 0x000fe40000000000 */
[----:B------:R-:W-:Y:S02]  /*12b00*/  IADD3 R5, R240, -R3, RZ ;  /* 0x80000003f0057210 */ /* 0x000fe40007ffe0ff */
[----:B------:R-:W-:Y:S02]  /*12b10*/  FSEL R191, R28, -INF , !P1 ;  /* 0xff8000001cbf7808 */ /* 0x000fe40004800000 */
[----:B------:R-:W-:Y:S02]  /*12b20*/  ISETP.GE.AND P1, PT, R14, R242, PT ;  /* 0x000000f20e00720c */ /* 0x000fe40003f26270 */
[----:B------:R-:W-:Y:S01]  /*12b30*/  FMNMX.FTZ R17, R205, R17, !PT ;  /* 0x00000011cd117209 */ /* 0x000fe20007810000 */
[----:B------:R-:W3:Y:S01]  /*12b40*/  I2F R13, R13 ;  /* 0x0000000d000d7306 */ /* 0x000ee20000201400 */
[----:B------:R-:W-:Y:S01]  /*12b50*/  FMNMX.FTZ R16, R174, R16, !PT ;  /* 0x00000010ae107209 */ /* 0x000fe20007810000 */
[----:B--2---:R-:W-:Y:S01]  /*12b60*/  FFMA.FTZ R23, R12, -UR16, R23 ;  /* 0x800000100c177c23 */ /* 0x004fe20008010017 */
[----:B------:R-:W-:Y:S02]  /*12b70*/  IABS R5, R5 ;  /* 0x0000000500057213 */ /* 0x000fe40000000000 */
[----:B------:R-:W-:Y:S02]  /*12b80*/  ISETP.GE.OR P1, PT, R14, R241, !P1 ;  /* 0x000000f10e00720c */ /* 0x000fe40004f26670 */
[----:B------:R-:W-:Y:S02]  /*12b90*/  ISETP.GE.AND P6, PT, R3, R242, PT ;  /* 0x000000f20300720c */ /* 0x000fe40003fc6270 */
[----:B------:R-:W-:Y:S01]  /*12ba0*/  FMNMX.FTZ R17, R192, R17, !PT ;  /* 0x00000011c0117209 */ /* 0x000fe20007810000 */
[----:B------:R-:W2:Y:S01]  /*12bb0*/  I2F R5, R5 ;  /* 0x0000000500057306 */ /* 0x000ea20000201400 */
[----:B------:R-:W-:Y:S02]  /*12bc0*/  FMNMX.FTZ R16, R173, R16, !PT ;  /* 0x00000010ad107209 */ /* 0x000fe40007810000 */
[----:B------:R-:W-:Y:S01]  /*12bd0*/  ISETP.GE.AND P5, PT, R34, R239, PT ;  /* 0x000000ef2200720c */ /* 0x000fe20003fa6270 */
[----:B-1----:R-:W-:Y:S01]  /*12be0*/  FFMA.FTZ R22, R15, -UR16, R22 ;  /* 0x800000100f167c23 */ /* 0x002fe20008010016 */
[----:B------:R-:W-:Y:S02]  /*12bf0*/  FSEL R190, R29, -INF , !P1 ;  /* 0xff8000001dbe7808 */ /* 0x000fe40004800000 */
[----:B------:R-:W-:Y:S02]  /*12c00*/  ISETP.GE.OR P6, PT, R3, R241, !P6 ;  /* 0x000000f10300720c */ /* 0x000fe400077c6670 */
[----:B------:R-:W-:Y:S02]  /*12c10*/  FMNMX.FTZ R17, R191, R17, !PT ;  /* 0x00000011bf117209 */ /* 0x000fe40007810000 */
[----:B------:R-:W-:Y:S02]  /*12c20*/  FMNMX.FTZ R16, R172, R16, !PT ;  /* 0x00000010ac107209 */ /* 0x000fe40007810000 */
[----:B------:R-:W-:Y:S01]  /*12c30*/  ISETP.GE.OR P5, PT, R34, R238, !P5 ;  /* 0x000000ee2200720c */ /* 0x000fe20006fa6670 */
[----:B---3--:R-:W-:Y:S01]  /*12c40*/  FFMA.FTZ R25, R13, -UR16, R25 ;  /* 0x800000100d197c23 */ /* 0x008fe20008010019 */
[----:B------:R-:W-:Y:S02]  /*12c50*/  FSEL R188, R27, -INF , !P6 ;  /* 0xff8000001bbc7808 */ /* 0x000fe40007000000 */
[----:B------:R-:W-:Y:S02]  /*12c60*/  FMNMX.FTZ R17, R190, R17, !PT ;  /* 0x00000011be117209 */ /* 0x000fe40007810000 */
[----:B------:R-:W-:Y:S02]  /*12c70*/  FSEL R203, R6, -INF , !P5 ;  /* 0xff80000006cb7808 */ /* 0x000fe40006800000 */
[----:B------:R-:W-:Y:S02]  /*12c80*/  FMNMX.FTZ R16, R204, R16, !PT ;  /* 0x00000010cc107209 */ /* 0x000fe40007810000 */
[----:B------:R-:W-:Y:S01]  /*12c90*/  FMNMX.FTZ R4, R188, R17, !PT ;  /* 0x00000011bc047209 */ /* 0x000fe20007810000 */
[----:B--2---:R-:W-:Y:S01]  /*12ca0*/  FFMA.FTZ R24, R5, -UR16, R24 ;  /* 0x8000001005187c23 */ /* 0x004fe20008010018 */
        /* <DEDUP_REMOVED lines=74> */
[----:B------:R-:W3:Y:S01]  /*13150*/  MUFU.EX2 R183, R183 ;  /* 0x000000b700b77308 */ /* 0x000ee20000000800 */
        /* <DEDUP_REMOVED lines=9> */
[----:B------:R-:W-:Y:S02]  /*131f0*/  FFMA.FTZ R189, R188, c[0x0][0x23c], -R189 ;  /* 0x00008f00bcbd7a23 */ /* 0x000fe400000108bd */
[--C-:B------:R-:W-:Y:S02]  /*13200*/  FFMA.FTZ R188, R179, c[0x0][0x23c], -R176.reuse ;  /* 0x00008f00b3bc7a23 */ /* 0x100fe400000108b0 */
[----:B------:R-:W-:Y:S01]  /*13210*/  FFMA.FTZ R176, R165, c[0x0][0x23c], -R176 ;  /* 0x00008f00a5b07a23 */ /* 0x000fe200000108b0 */
[----:B------:R-:W1:Y:S01]  /*13220*/  MUFU.EX2 R181, R181 ;  /* 0x000000b500b57308 */ /* 0x000e620000000800 */
[----:B---3--:R-:W-:Y:S09]  /*13230*/  F2FP.BF16.PACK_AB R169, R183, R187 ;  /* 0x000000bbb7a9723e */ /* 0x008ff200000010ff */
[----:B------:R-:W3:Y:S10]  /*13240*/  MUFU.EX2 R2, R2 ;  /* 0x0000000200027308 */ /* 0x000ef40000000800 */
[----:B------:R-:W4:Y:S01]  /*13250*/  MUFU.EX2 R0, R0 ;  /* 0x0000000000007308 */ /* 0x000f220000000800 */
[----:B-1----:R-:W-:Y:S09]  /*13260*/  F2FP.BF16.PACK_AB R171, R181, R182 ;  /* 0x000000b6b5ab723e */ /* 0x002ff200000010ff */
[----:B------:R1:W-:Y:S01]  /*13270*/  MUFU.EX2 R165, R176 ;  /* 0x000000b000a57308 */ /* 0x0003e20000000800 */
        /* <DEDUP_REMOVED lines=11> */
[----:B------:R-:W3:Y:S01]  /*13330*/  MUFU.EX2 R194, R194 ;  /* 0x000000c200c27308 */ /* 0x000ee20000000800 */
[C---:B------:R-:W-:Y:S03]  /*13340*/  HMMA.16816.F32.BF16 R4, R168.reuse, R12, R4 ;  /* 0x0000000ca804723c */ /* 0x040fe60000041804 */
[----:B------:R-:W-:Y:S02]  /*13350*/  LDSM.16.MT88.4 R156, [R226+0x12800] ;  /* 0x01280000e29c783b */ /* 0x000fe40000004200 */
[C---:B------:R-:W-:Y:S02]  /*13360*/  FMUL.FTZ R17, R2.reuse, R149 ;  /* 0x0000009502117220 */ /* 0x040fe40000410000 */
[C---:B------:R-:W-:Y:S01]  /*13370*/  FMUL.FTZ R12, R2.reuse, R152 ;  /* 0x00000098020c7220 */ /* 0x040fe20000410000 */
[C---:B------:R-:W-:Y:S01]  /*13380*/  HMMA.16816.F32.BF16 R8, R168.reuse, R14, R8 ;  /* 0x0000000ea808723c */ /* 0x040fe20000041808 */
[----:B------:R-:W-:Y:S02]  /*13390*/  MUFU.EX2 R195, R195 ;  /* 0x000000c300c37308 */ /* 0x000fe40000000800 */
[----:B-1----:R-:W-:Y:S01]  /*133a0*/  LDSM.16.MT88.4 R176, [R228+0x15800] ;  /* 0x01580000e4b0783b */ /* 0x002fe20000004200 */
        /* <DEDUP_REMOVED lines=15> */
[----:B------:R-:W2:Y:S01]  /*134a0*/  MUFU.EX2 R198, R198 ;  /* 0x000000c600c67308 */ /* 0x000ea20000000800 */
        /* <DEDUP_REMOVED lines=91> */
[----:B------:R-:W2:Y:S01]  /*13a60*/  MUFU.EX2 R251, R251 ;  /* 0x000000fb00fb7308 */ /* 0x000ea20000000800 */
[C---:B------:R-:W-:Y:S01]  /*13a70*/  HMMA.16816.F32.BF16 R72, R168.reuse, R138, R72 ;  /* 0x0000008aa848723c */ /* 0x040fe20000041848 */
[----:B------:R-:W2:Y:S02]  /*13a80*/  LDSM.16.MT88.4 R136, [R224+0x14000] ;  /* 0x01400000e088783b */ /* 0x000ea40000004200 */
[C---:B------:R-:W-:Y:S02]  /*13a90*/  FMUL.FTZ R78, R0.reuse, R78 ;  /* 0x0000004e004e7220 */ /* 0x040fe40000410000 */
[----:B------:R-:W-:Y:S02]  /*13aa0*/  FMUL.FTZ R79, R0, R79 ;  /* 0x0000004f004f7220 */ /* 0x000fe40000410000 */
[C---:B------:R-:W-:Y:S02]  /*13ab0*/  FMUL.FTZ R80, R2.reuse, R80 ;  /* 0x0000005002507220 */ /* 0x040fe40000410000 */
[----:B------:R-:W-:Y:S01]  /*13ac0*/  FMUL.FTZ R81, R2, R81 ;  /* 0x0000005102517220 */ /* 0x000fe20000410000 */
[----:B------:R-:W2:Y:S02]  /*13ad0*/  MUFU.EX2 R252, R252 ;  /* 0x000000fc00fc7308 */ /* 0x000ea40000000800 */
        /* <DEDUP_REMOVED lines=252> */
.L_x_7780:
        /* <DEDUP_REMOVED lines=338> */
.L_x_7786:
[----:B-1234-:R-:W-:Y:S05]  /*15fc0*/  BSYNC B0 ;  /* 0x0000000000007941 */ /* 0x01efea0003800000 */
.L_x_7785:
        /* <DEDUP_REMOVED lines=23> */
.L_x_7788:
[----:B------:R-:W-:Y:S05]  /*16140*/  BSYNC B0 ;  /* 0x0000000000007941 */ /* 0x000fea0003800000 */
.L_x_7787:
        /* <DEDUP_REMOVED lines=14> */
.L_x_7790:
[----:B------:R-:W-:Y:S05]  /*16230*/  BSYNC B0 ;  /* 0x0000000000007941 */ /* 0x000fea0003800000 */
.L_x_7789:
        /* <DEDUP_REMOVED lines=14> */
.L_x_7792:
[----:B------:R-:W-:Y:S05]  /*16320*/  BSYNC B0 ;  /* 0x0000000000007941 */ /* 0x000fea0003800000 */
.L_x_7791:
        /* <DEDUP_REMOVED lines=14> */
.L_x_7794:
[----:B------:R-:W-:Y:S05]  /*16410*/  BSYNC B0 ;  /* 0x0000000000007941 */ /* 0x000fea0003800000 */
.L_x_7793:
        /* <DEDUP_REMOVED lines=14> */
.L_x_7796:
[----:B------:R-:W-:Y:S05]  /*16500*/  BSYNC B0 ;  /* 0x0000000000007941 */ /* 0x000fea0003800000 */
.L_x_7795:
        /* <DEDUP_REMOVED lines=14> */
.L_x_7798:
[----:B------:R-:W-:Y:S05]  /*165f0*/  BSYNC B0 ;  /* 0x0000000000007941 */ /* 0x000fea0003800000 */
.L_x_7797:
        /* <DEDUP_REMOVED lines=14> */
.L_x_7800:
[----:B------:R-:W-:Y:S05]  /*166e0*/  BSYNC B0 ;  /* 0x0000000000007941 */ /* 0x000fea0003800000 */
.L_x_7799:
        /* <DEDUP_REMOVED lines=15> */
.L_x_7801:
        /* <DEDUP_REMOVED lines=10> */
.L_x_8977:


//--------------------- .text._ZN5flash24flash_fwd_splitkv_kernelI23Flash_fwd_kernel_traitsILi256ELi64ELi64ELi4ELb0ELb0EN7cutlass10bfloat16_tE19Flash_kernel_traitsILi256ELi64ELi64ELi4ES3_EELb0ELb1ELb0ELb0ELb1ELb0ELb1ELb1EEEvNS_16Flash_fwd_paramsE --------------------------
	.section	.text._ZN5flash24flash_fwd_splitkv_kernelI23Flash_fwd_kernel_traitsILi256ELi64ELi64ELi4ELb0ELb0EN7cutlass10bfloat16_tE19Flash_kernel_traitsILi256ELi64ELi64ELi4ES3_EELb0ELb1ELb0ELb0ELb1ELb0ELb1ELb1EEEvNS_16Flash_fwd_paramsE,"ax",@progbits
	.sectioninfo	@"SHI_REGISTERS=255"
	.align	128
        .global         _ZN5flash24flash_fwd_splitkv_kernelI23Flash_fwd_kernel_traitsILi256ELi64ELi64ELi4ELb0ELb0EN7cutlass10bfloat16_tE19Flash_kernel_traitsILi256ELi64ELi64ELi4ES3_EELb0ELb1ELb0ELb0ELb1ELb0ELb1ELb1EEEvNS_16Flash_fwd_paramsE
        .type           _ZN5flash24flash_fwd_splitkv_kernelI23Flash_fwd_kernel_traitsILi256ELi64ELi64ELi4ELb0ELb0EN7cutlass10bfloat16_tE19Flash_kernel_traitsILi256ELi64ELi64ELi4ES3_EELb0ELb1ELb0ELb0ELb1ELb0ELb1ELb1EEEvNS_16Flash_fwd_paramsE,@function
        .size           _ZN5flash24flash_fwd_splitkv_kernelI23Flash_fwd_kernel_traitsILi256ELi64ELi64ELi4ELb0ELb0EN7cutlass10bfloat16_tE19Flash_kernel_traitsILi256ELi64ELi64ELi4ES3_EELb0ELb1ELb0ELb0ELb1ELb0ELb1ELb1EEEvNS_16Flash_fwd_paramsE,(.L_x_8913 - _ZN5flash24flash_fwd_splitkv_kernelI23Flash_fwd_kernel_traitsILi256ELi64ELi64ELi4ELb0ELb0EN7cutlass10bfloat16_tE19Flash_kernel_traitsILi256ELi64ELi64ELi4ES3_EELb0ELb1ELb0ELb0ELb1ELb0ELb1ELb1EEEvNS_16Flash_fwd_paramsE)
        .other          _ZN5flash24flash_fwd_splitkv_kernelI23Flash_fwd_kernel_traitsILi256ELi64ELi64ELi4ELb0ELb0EN7cutlass10bfloat16_tE19Flash_kernel_traitsILi256ELi64ELi64ELi4ES3_EELb0ELb1ELb0ELb0ELb1ELb0ELb1ELb1EEEvNS_16Flash_fwd_paramsE,@"STO_CUDA_ENTRY STV_DEFAULT"
_ZN5flash24flash_fwd_splitkv_kernelI23Flash_fwd_kernel_traitsILi256ELi64ELi64ELi4ELb0ELb0EN7cutlass10bfloat16_tE19Flash_kernel_traitsILi256ELi64ELi64ELi4ES3_EELb0ELb1ELb0ELb0ELb1ELb0ELb1ELb1EEEvNS_16Flash_fwd_paramsE:
.text._ZN5flash24flash_fwd_splitkv_kernelI23Flash_fwd_kernel_traitsILi256ELi64ELi64ELi4ELb0ELb0EN7cutlass10bfloat16_tE19Flash_kernel_traitsILi256ELi64ELi64ELi4ES3_EELb0ELb1ELb0ELb0ELb1ELb0ELb1ELb1EEEvNS_16Flash_fwd_paramsE:
        /* <DEDUP_REMOVED lines=30> */
[----:B---34-:R-:W-:Y:S05]  /*01e0*/  CALL.REL.NOINC `($_ZN5flash24flash_fwd_splitkv_kernelI23Flash_fwd_kernel_traitsILi256ELi64ELi64ELi4ELb0ELb0EN7cutlass10bfloat16_tE19Flash_kernel_traitsILi256ELi64ELi64ELi4ES3_EELb0ELb1ELb0ELb0ELb1ELb0ELb1ELb1EEEvNS_16Flash_fwd_paramsE$_ZN5flash30compute_attn_1rowblock_splitkvI23Flash_fwd_kernel_traitsILi256ELi64ELi64ELi4ELb0ELb0EN7cutlass10bfloat16_tE19Flash_kernel_traitsILi256ELi64ELi64ELi4ES3_EELb0ELb1ELb0ELb0ELb1ELb0ELb1ELb1ENS_16Flash_fwd_paramsEEEvRKT8_iiiii) ;  /* 0x0000002000007944 */ /* 0x018fea0003c00000 */
[----:B------:R-:W-:Y:S05]  /*01f0*/  BSYNC B3 ;  /* 0x0000000000037941 */ /* 0x000fea0003800000 */
.L_x_7802:
[----:B------:R-:W-:Y:S05]  /*0200*/  EXIT ;  /* 0x000000000000794d */ /* 0x000fea0003800000 */
        .type           $_ZN5flash24flash_fwd_splitkv_kernelI23Flash_fwd_kernel_traitsILi256ELi64ELi64ELi4ELb0ELb0EN7cutlass10bfloat16_tE19Flash_kernel_traitsILi256ELi64ELi64ELi4ES3_EELb0ELb1ELb0ELb0ELb1ELb0ELb1ELb1EEEvNS_16Flash_fwd_paramsE$_ZN5flash30compute_attn_1rowblock_splitkvI23Flash_fwd_kernel_traitsILi256ELi64ELi64ELi4ELb0ELb0EN7cutlass10bfloat16_tE19Flash_kernel_traitsILi256ELi64ELi64ELi4ES3_EELb0ELb1ELb0ELb0ELb1ELb0ELb1ELb1ENS_16Flash_fwd_paramsEEEvRKT8_iiiii,@function
        .size           $_ZN5flash24flash_fwd_splitkv_kernelI23Flash_fwd_kernel_traitsILi256ELi64ELi64ELi4ELb0ELb0EN7cutlass10bfloat16_tE19Flash_kernel_traitsILi256ELi64ELi64ELi4ES3_EELb0ELb1ELb0ELb0ELb1ELb0ELb1ELb1EEEvNS_16Flash_fwd_paramsE$_ZN5flash30compute_attn_1rowblock_splitkvI23Flash_fwd_kernel_traitsILi256ELi64ELi64ELi4ELb0ELb0EN7cutlass10bfloat16_tE19Flash_kernel_traitsILi256ELi64ELi64ELi4ES3_EELb0ELb1ELb0ELb0ELb1ELb0ELb1ELb1ENS_16Flash_fwd_paramsEEEvRKT8_iiiii,($__internal_34_$__cuda_sm70_shflsync_bfly_p - $_ZN5flash24flash_fwd_splitkv_kernelI23Flash_fwd_kernel_traitsILi256ELi64ELi64ELi4ELb0ELb0EN7cutlass10bfloat16_tE19Flash_kernel_traitsILi256ELi64ELi64ELi4ES3_EELb0ELb1ELb0ELb0ELb1ELb0ELb1ELb1EEEvNS_16Flash_fwd_paramsE$_ZN5flash30compute_attn_1rowblock_splitkvI23Flash_fwd_kernel_traitsILi256ELi64ELi64ELi4ELb0ELb0EN7cutlass10bfloat16_tE19Flash_kernel_traitsILi256ELi64ELi64ELi4ES3_EELb0ELb1ELb0ELb0ELb1ELb0ELb1ELb1ENS_16Flash_fwd_paramsEEEvRKT8_iiiii)
$_ZN5flash24flash_fwd_splitkv_kernelI23Flash_fwd_kernel_traitsILi256ELi64ELi64ELi4ELb0ELb0EN7cutlass10bfloat16_tE19Flash_kernel_traitsILi256ELi64ELi64ELi4ES3_EELb0ELb1ELb0ELb0ELb1ELb0ELb1ELb1EEEvNS_16Flash_fwd_paramsE$_ZN5flash30compute_attn_1rowblock_splitkvI23Flash_fwd_kernel_traitsILi256ELi64ELi64ELi4ELb0ELb0EN7cutlass10bfloat16_tE19Flash_kernel_traitsILi256ELi64ELi64ELi4ES3_EELb0ELb1ELb0ELb0ELb1ELb0ELb1ELb1ENS_16Flash_fwd_paramsEEEvRKT8_iiiii:
        /* <DEDUP_REMOVED lines=21> */
.L_x_7804:
[----:B------:R-:W-:Y:S05]  /*0360*/  BSYNC B0 ;  /* 0x0000000000007941 */ /* 0x000fea0003800000 */
.L_x_7803:
        /* <DEDUP_REMOVED lines=17> */
.L_x_7806:
[----:B-1----:R1:W5:Y:S02]  /*0480*/  LD.E R3, [R18.64+0xb8] ;  /* 0x0000b80612037980 */ /* 0x002364000c101900 */
.L_x_7807:
[----:B------:R-:W-:Y:S05]  /*0490*/  BSYNC B0 ;  /* 0x0000000000007941 */ /* 0x000fea0003800000 */
.L_x_7805:
        /* <DEDUP_REMOVED lines=10> */
.L_x_7809:
[----:B------:R-:W4:Y:S01]  /*0540*/  LD.E.64 R2, [R18.64+0x108] ;  /* 0x0001080612027980 */ /* 0x000f22000c101b00 */
[----:B------:R-:W-:Y:S01]  /*0550*/  BSSY B0, `(.L_x_7811) ;  /* 0x0000006000007945 */ /* 0x000fe20003800000 */
[----:B------:R-:W-:Y:S01]  /*0560*/  IMAD.MOV.U32 R57, RZ, RZ, RZ ;  /* 0x000000ffff397224 */ /* 0x000fe200078e00ff */
[----:B----4-:R-:W-:-:S04]  /*0570*/  ISETP.NE.U32.AND P0, PT, R2, RZ, PT ;  /* 0x000000ff0200720c */ /* 0x010fc80003f05070 */
[----:B------:R-:W-:-:S13]  /*0580*/  ISETP.NE.AND.EX P0, PT, R3, RZ, PT, P0 ;  /* 0x000000ff0300720c */ /* 0x000fda0003f05300 */
[----:B------:R-:W-:Y:S05]  /*0590*/  @!P0 BRA `(.L_x_7812) ;  /* 0x0000001000008947 */ /* 0x000fea0003800000 */
[----:B------:R1:W5:Y:S02]  /*05a0*/  LD.E R57, [R18.64+0xbc] ;  /* 0x0000bc0612397980 */ /* 0x000364000c101900 */
.L_x_7812:
[----:B------:R-:W-:Y:S05]  /*05b0*/  BSYNC B0 ;  /* 0x0000000000007941 */ /* 0x000fea0003800000 */
.L_x_7811:
[----:B-----5:R-:W-:Y:S02]  /*05c0*/  IADD3 R57, R70, R57, RZ ;  /* 0x0000003946397210 */ /* 0x020fe40007ffe0ff */
.L_x_7810:
[----:B------:R-:W-:Y:S05]  /*05d0*/  BSYNC B1 ;  /* 0x0000000000017941 */ /* 0x000fea0003800000 */
.L_x_7808:
[----:B------:R-:W-:Y:S01]  /*05e0*/  IMAD.SHL.U32 R59, R235, 0x40, RZ ;  /* 0x00000040eb3b7824 */ /* 0x000fe200078e00ff */
[----:B------:R-:W-:Y:S01]  /*05f0*/  MOV R2, R234 ;  /* 0x000000ea00027202 */ /* 0x000fe20000000f00 */
[----:B------:R-:W-:-:S03]  /*0600*/  IMAD.MOV.U32 R3, RZ, RZ, 0x0 ;  /* 0x00000000ff037424 */ /* 0x000fc600078e00ff */
[----:B------:R-:W-:-:S13]  /*0610*/  ISETP.GT.AND P0, PT, R236, R59, PT ;  /* 0x0000003bec00720c */ /* 0x000fda0003f04270 */
[----:B------:R-:W-:Y:S05]  /*0620*/  @!P0 RET.REL.NODEC R2 `(_ZN5flash24flash_fwd_splitkv_kernelI23Flash_fwd_kernel_traitsILi256ELi64ELi64ELi4ELb0ELb0EN7cutlass10bfloat16_tE19Flash_kernel_traitsILi256ELi64ELi64ELi4ES3_EELb0ELb1ELb0ELb0ELb1ELb0ELb1ELb1EEEvNS_16Flash_fwd_paramsE) ;  /* 0xfffff9d002008950 */ /* 0x000fea0003c3ffff */
[----:B------:R-:W4:Y:S04]  /*0630*/  LD.E R0, [R18.64+0xb8] ;  /* 0x0000b80612007980 */ /* 0x000f28000c101900 */
[----:B------:R-:W5:Y:S04]  /*0640*/  LD.E R5, [R18.64+0x184] ;  /* 0x0001840612057980 */ /* 0x000f68000c101900 */
[----:B---3--:R-:W3:Y:S01]  /*0650*/  LD.E R4, [R18.64+0x188] ;  /* 0x0001880612047980 */ /* 0x008ee2000c101900 */
[----:B------:R-:W-:-:S04]  /*0660*/  IABS R3, c[0x0][0x10] ;  /* 0x0000040000037a13 */ /* 0x000fc80000000000 */
        /* <DEDUP_REMOVED lines=19> */
[----:B------:R-:W-:Y:S01]  /*07a0*/  IADD3 R6, R57, R59, -R236 ;  /* 0x0000003b39067210 */ /* 0x000fe20007ffe8ec */
[----:B------:R-:W-:Y:S01]  /*07b0*/  IMAD R0, R11, R0, R2 ;  /* 0x000000000b007224 */ /* 0x000fe200078e0202 */
[----:B------:R-:W-:-:S03]  /*07c0*/  IADD3 R2, R57, 0x3f, RZ ;  /* 0x0000003f39027810 */ /* 0x000fc60007ffe0ff */
[----:B-----5:R-:W-:Y:S01]  /*07d0*/  IMAD.IADD R6, R6, 0x1, -R5 ;  /* 0x0000000106067824 */ /* 0x020fe200078e0a05 */
[----:B------:R-:W-:Y:S02]  /*07e0*/  ISETP.GT.U32.AND P1, PT, R3, R0, PT ;  /* 0x000000000300720c */ /* 0x000fe40003f24070 */
[----:B------:R-:W-:Y:S02]  /*07f0*/  SHF.R.S32.HI R5, RZ, 0x1f, R2 ;  /* 0x0000001fff057819 */ /* 0x000fe40000011402 */
[----:B------:R-:W-:Y:S02]  /*0800*/  SHF.R.S32.HI R7, RZ, 0x1f, R6 ;  /* 0x0000001fff077819 */ /* 0x000fe40000011406 */
[----:B------:R-:W-:Y:S02]  /*0810*/  LEA.HI R2, R5, R2, RZ, 0x6 ;  /* 0x0000000205027211 */ /* 0x000fe400078f30ff */
[----:B------:R-:W-:Y:S02]  /*0820*/  LEA.HI R7, R7, R6, RZ, 0x6 ;  /* 0x0000000607077211 */ /* 0x000fe400078f30ff */
[----:B------:R-:W-:-:S02]  /*0830*/  SHF.R.S32.HI R2, RZ, 0x6, R2 ;  /* 0x00000006ff027819 */ /* 0x000fc40000011402 */
[----:B------:R-:W-:Y:S01]  /*0840*/  SHF.R.S32.HI R7, RZ, 0x6, R7 ;  /* 0x00000006ff077819 */ /* 0x000fe20000011407 */
[----:B------:R-:W-:Y:S01]  /*0850*/  @!P1 IMAD.IADD R0, R0, 0x1, -R3 ;  /* 0x0000000100009824 */ /* 0x000fe200078e0a03 */
[----:B------:R-:W-:Y:S02]  /*0860*/  @!P1 IADD3 R11, R11, 0x1, RZ ;  /* 0x000000010b0b9810 */ /* 0x000fe40007ffe0ff */
[----:B------:R-:W-:Y:S02]  /*0870*/  ISETP.NE.AND P1, PT, RZ, c[0x0][0x10], PT ;  /* 0x00000400ff007a0c */ /* 0x000fe40003f25270 */
[----:B------:R-:W-:Y:S02]  /*0880*/  ISETP.GE.U32.AND P2, PT, R0, R3, PT ;  /* 0x000000030000720c */ /* 0x000fe40003f46070 */
[----:B------:R-:W-:-:S04]  /*0890*/  IADD3 R0, -R236, 0x7f, R59 ;  /* 0x0000007fec007810 */ /* 0x000fc80007ffe13b */
[----:B---3--:R-:W-:-:S04]  /*08a0*/  IADD3 R0, R4, R0, R57 ;  /* 0x0000000004007210 */ /* 0x008fc80007ffe039 */
[----:B------:R-:W-:-:S03]  /*08b0*/  SHF.R.S32.HI R5, RZ, 0x1f, R0 ;  /* 0x0000001fff057819 */ /* 0x000fc60000011400 */
[----:B------:R-:W-:Y:S02]  /*08c0*/  @P2 IADD3 R11, R11, 0x1, RZ ;  /* 0x000000010b0b2810 */ /* 0x000fe40007ffe0ff */
[----:B------:R-:W-:-:S03]  /*08d0*/  LEA.HI R5, R5, R0, RZ, 0x6 ;  /* 0x0000000005057211 */ /* 0x000fc600078f30ff */
[----:B------:R-:W-:Y:S01]  /*08e0*/  IMAD.MOV.U32 R3, RZ, RZ, R11 ;  /* 0x000000ffff037224 */ /* 0x000fe200078e000b */
[----:B------:R-:W-:-:S03]  /*08f0*/  SHF.R.S32.HI R5, RZ, 0x6, R5 ;  /* 0x00000006ff057819 */ /* 0x000fc60000011405 */
[----:B------:R-:W-:Y:S01]  /*0900*/  @!P0 IMAD.MOV R3, RZ, RZ, -R3 ;  /* 0x000000ffff038224 */ /* 0x000fe200078e0a03 */
[----:B------:R-:W-:-:S05]  /*0910*/  @!P1 LOP3.LUT R3, RZ, c[0x0][0x10], RZ, 0x33, !PT ;  /* 0x00000400ff039a12 */ /* 0x000fca00078e33ff */
[----:B------:R-:W-:-:S04]  /*0920*/  IMAD R230, R3, UR8, RZ ;  /* 0x0000000803e67c24 */ /* 0x000fc8000f8e02ff */
[----:B------:R-:W-:Y:S01]  /*0930*/  IMAD.IADD R3, R3, 0x1, R230 ;  /* 0x0000000103037824 */ /* 0x000fe200078e02e6 */
[----:B------:R-:W-:-:S04]  /*0940*/  IMNMX R230, R230, R7, !PT ;  /* 0x00000007e6e67217 */ /* 0x000fc80007800200 */
[----:B------:R-:W-:-:S04]  /*0950*/  IMNMX R2, R2, R3, PT ;  /* 0x0000000302027217 */ /* 0x000fc80003800200 */
[----:B------:R-:W-:-:S04]  /*0960*/  IMNMX R165, R2, R5, PT ;  /* 0x0000000502a57217 */ /* 0x000fc80003800200 */
[----:B------:R-:W-:-:S13]  /*0970*/  ISETP.GE.AND P0, PT, R230, R165, PT ;  /* 0x000000a5e600720c */ /* 0x000fda0003f06270 */
[----:B------:R-:W-:Y:S05]  /*0980*/  @!P0 BRA `(.L_x_7813) ;  /* 0x0000067000008947 */ /* 0x000fea0003800000 */
[----:B------:R-:W3:Y:S04]  /*0990*/  LD.E.64 R2, [R18.64+0xb0] ;  /* 0x0000b00612027980 */ /* 0x000ee8000c101b00 */
[----:B------:R-:W4:Y:S04]  /*09a0*/  LD.E R4, [R18.64+0x60] ;  /* 0x0000600612047980 */ /* 0x000f28000c101900 */
[----:B------:R-:W5:Y:S04]  /*09b0*/  LD.E R0, [R18.64+0xcc] ;  /* 0x0000cc0612007980 */ /* 0x000f68000c101900 */
        /* <DEDUP_REMOVED lines=10> */
[----:B---3--:R-:W-:-:S04]  /*0a60*/  IMAD R2, R2, UR8, R239 ;  /* 0x0000000802027c24 */ /* 0x008fc8000f8e02ef */
[----:B----4-:R-:W-:Y:S02]  /*0a70*/  IMAD R2, R2, R4, R237 ;  /* 0x0000000402027224 */ /* 0x010fe400078e02ed */
[----:B------:R-:W-:Y:S02]  /*0a80*/  IMAD.SHL.U32 R4, R5, 0x4, RZ ;  /* 0x0000000405047824 */ /* 0x000fe400078e00ff */
[--C-:B------:R-:W-:Y:S01]  /*0a90*/  IMAD R3, R3, R2, R59.reuse ;  /* 0x0000000203037224 */ /* 0x100fe200078e023b */
[----:B------:R-:W-:Y:S01]  /*0aa0*/  IADD3 R2, R8, 0x8, RZ ;  /* 0x0000000808027810 */ /* 0x000fe20007ffe0ff */
[----:B------:R-:W-:Y:S01]  /*0ab0*/  IMAD.IADD R59, R236, 0x1, -R59 ;  /* 0x00000001ec3b7824 */ /* 0x000fe200078e0a3b */
[--C-:B------:R-:W-:Y:S01]  /*0ac0*/  SHF.R.S32.HI R5, RZ, 0x1f, R4.reuse ;  /* 0x0000001fff057819 */ /* 0x100fe20000011404 */
[----:B-----5:R-:W-:Y:S01]  /*0ad0*/  IMAD R0, R3, R0, RZ ;  /* 0x0000000003007224 */ /* 0x020fe200078e02ff */
        /* <DEDUP_REMOVED lines=77> */
[----:B------:R-:W-:Y:S05]  /*0fb0*/  @P6 RET.REL.NODEC R234 `(_ZN5flash24flash_fwd_splitkv_kernelI23Flash_fwd_kernel_traitsILi256ELi64ELi64ELi4ELb0ELb0EN7cutlass10bfloat16_tE19Flash_kernel_traitsILi256ELi64ELi64ELi4ES3_EELb0ELb1ELb0ELb0ELb1ELb0ELb1ELb1EEEvNS_16Flash_fwd_paramsE) ;  /* 0xfffff040ea006950 */ /* 0x000fea0003c3ffff */
[----:B-1----:R-:W-:Y:S02]  /*0fc0*/  MOV R3, 0xff800000 ;  /* 0xff80000000037802 */ /* 0x002fe40000000f00 */
[----:B------:R-:W-:-:S03]  /*0fd0*/  MOV R235, 0x0 ;  /* 0x0000000000eb7802 */ /* 0x000fc60000000f00 */
[----:B------:R1:W-:Y:S01]  /*0fe0*/  ST.E [R6.64+0xe0], R3 ;  /* 0x0000e00306007985 */ /* 0x0003e2000c101906 */
[----:B------:R-:W-:Y:S05]  /*0ff0*/  RET.REL.NODEC R234 `(_ZN5flash24flash_fwd_splitkv_kernelI23Flash_fwd_kernel_traitsILi256ELi64ELi64ELi4ELb0ELb0EN7cutlass10bfloat16_tE19Flash_kernel_traitsILi256ELi64ELi64ELi4ES3_EELb0ELb1ELb0ELb0ELb1ELb0ELb1ELb1EEEvNS_16Flash_fwd_paramsE) ;  /* 0xfffff000ea007950 */ /* 0x000fea0003c3ffff */
.L_x_7813:
        /* <DEDUP_REMOVED lines=22> */
[----:B-1----:R-:W3:Y:S04]  /*1160*/  LD.E R2, [R18.64+0x170] ;  /* 0x0001700612027980 */ /* 0x002ee8000c101900 */
        /* <DEDUP_REMOVED lines=15> */
[----:B-----5:R-:W-:Y:S01]  /*1260*/  IMAD R8, R3, R4, RZ ;  /* 0x0000000403087224 */ /* 0x020fe200078e02ff */
        /* <DEDUP_REMOVED lines=24> */
[----:B------:R-:W-:Y:S02]  /*13f0*/  IABS R7, R6 ;  /* 0x0000000600077213 */ /* 0x000fe40000000000 */
[----:B----4-:R-:W-:-:S05]  /*1400*/  IADD3 R0, RZ, -R23, RZ ;  /* 0x80000017ff007210 */ /* 0x010fca0007ffe0ff */
[----:B-1----:R-:W-:Y:S01]  /*1410*/  IMAD R17, R0, R8, RZ ;  /* 0x0000000800117224 */ /* 0x002fe200078e02ff */
        /* <DEDUP_REMOVED lines=15> */
[----:B--2---:R-:W-:Y:S01]  /*1510*/  IMAD R8, R169, R2, RZ ;  /* 0x00000002a9087224 */ /* 0x004fe200078e02ff */
[----:B------:R-:W-:-:S04]  /*1520*/  SHF.R.S32.HI R13, RZ, 0x1f, R2 ;  /* 0x0000001fff0d7819 */ /* 0x000fc80000011402 */
[----:B------:R-:W-:Y:S02]  /*1530*/  @!P0 IMAD.MOV R4, RZ, RZ, -R4 ;  /* 0x000000ffff048224 */ /* 0x000fe400078e0a04 */
[----:B------:R-:W-:Y:S01]  /*1540*/  IMAD R8, R168, R13, R8 ;  /* 0x0000000da8087224 */ /* 0x000fe200078e0208 */
[----:B------:R-:W-:-:S05]  /*1550*/  @!P1 LOP3.LUT R4, RZ, R6, RZ, 0x33, !PT ;  /* 0x00000006ff049212 */ /* 0x000fca00078e33ff */
[----:B------:R-:W-:Y:S01]  /*1560*/  IMAD R6, R15, R4, RZ ;  /* 0x000000040f067224 */ /* 0x000fe200078e02ff */
[----:B---3--:R-:W-:Y:S01]  /*1570*/  SHF.R.S32.HI R0, RZ, 0x1f, R3 ;  /* 0x0000001fff007819 */ /* 0x008fe20000011403 */
[-C--:B------:R-:W-:Y:S02]  /*1580*/  IMAD R7, R21, R3.reuse, RZ ;  /* 0x0000000315077224 */ /* 0x080fe400078e02ff */
[----:B------:R-:W-:-:S04]  /*1590*/  IMAD.WIDE.U32 R16, R20, R3, RZ ;  /* 0x0000000314107225 */ /* 0x000fc800078e00ff */
[----:B------:R-:W-:-:S05]  /*15a0*/  IMAD R7, R20, R0, R7 ;  /* 0x0000000014077224 */ /* 0x000fca00078e0207 */
[----:B------:R-:W-:Y:S01]  /*15b0*/  IADD3 R17, R17, R7, RZ ;  /* 0x0000000711117210 */ /* 0x000fe20007ffe0ff */
[----:B------:R-:W-:-:S04]  /*15c0*/  IMAD R7, R11, R3, RZ ;  /* 0x000000030b077224 */ /* 0x000fc800078e02ff */
[----:B------:R-:W-:Y:S01]  /*15d0*/  IMAD.WIDE.U32 R16, R2, R168, R16 ;  /* 0x000000a802107225 */ /* 0x000fe200078e0010 */
[----:B------:R-:W-:-:S04]  /*15e0*/  SHF.R.S32.HI R11, RZ, 0x1f, R4 ;  /* 0x0000001fff0b7819 */ /* 0x000fc80000011404 */
[----:B------:R-:W-:Y:S01]  /*15f0*/  IADD3 R17, R17, R8, RZ ;  /* 0x0000000811117210 */ /* 0x000fe20007ffe0ff */
[----:B------:R-:W-:-:S04]  /*1600*/  IMAD.WIDE.U32 R20, R10, R3, RZ ;  /* 0x000000030a147225 */ /* 0x000fc800078e00ff */
[----:B------:R-:W-:Y:S02]  /*1610*/  IMAD R7, R10, R0, R7 ;  /* 0x000000000a077224 */ /* 0x000fe400078e0207 */
[----:B------:R-:W-:Y:S02]  /*1620*/  IMAD R0, R14, R11, R6 ;  /* 0x0000000b0e007224 */ /* 0x000fe400078e0206 */
[----:B------:R-:W-:Y:S01]  /*1630*/  IMAD.WIDE.U32 R14, R4, R14, R16 ;  /* 0x0000000e040e7225 */ /* 0x000fe200078e0010 */
[----:B------:R-:W-:-:S03]  /*1640*/  IADD3 R23, R21, R7, RZ ;  /* 0x0000000715177210 */ /* 0x000fc60007ffe0ff */
[----:B------:R-:W-:Y:S01]  /*1650*/  IMAD.IADD R7, R15, 0x1, R0 ;  /* 0x000000010f077824 */ /* 0x000fe200078e0200 */
[----:B------:R-:W-:Y:S01]  /*1660*/  MOV R0, R14 ;  /* 0x0000000e00007202 */ /* 0x000fe20000000f00 */
[----:B------:R-:W-:Y:S01]  /*1670*/  IMAD.MOV.U32 R6, RZ, RZ, R20 ;  /* 0x000000ffff067224 */ /* 0x000fe200078e0014 */
[----:B------:R-:W-:Y:S05]  /*1680*/  BRA `(.L_x_7816) ;  /* 0x000004f000007947 */ /* 0x000fea0003800000 */
.L_x_7815:
        /* <DEDUP_REMOVED lines=27> */
[----:B-----5:R-:W-:-:S03]  /*1840*/  @!P3 SHF.R.S32.HI R6, RZ, 0x1f, R8 ;  /* 0x0000001fff06b819 */ /* 0x020fc60000011408 */
[----:B------:R-:W-:Y:S01]  /*1850*/  @P3 IMAD.IADD R7, R12, 0x1, R15 ;  /* 0x000000010c073824 */ /* 0x000fe200078e020f */
[----:B------:R-:W-:Y:S01]  /*1860*/  @!P3 IADD3 R27, R27, R5, RZ ;  /* 0x000000051b1bb210 */ /* 0x000fe20007ffe0ff */
[----:B--2---:R-:W-:-:S04]  /*1870*/  @!P3 IMAD R5, R23, R8, RZ ;  /* 0x000000081705b224 */ /* 0x004fc800078e02ff */
[----:B------:R-:W-:Y:S01]  /*1880*/  @!P0 IADD3 R0, R0, -R3, RZ ;  /* 0x8000000300008210 */ /* 0x000fe20007ffe0ff */
[-C--:B------:R-:W-:Y:S02]  /*1890*/  @P3 IMAD R11, R169, R7.reuse, RZ ;  /* 0x00000007a90b3224 */ /* 0x080fe400078e02ff */
[----:B------:R-:W-:Y:S01]  /*18a0*/  @P3 IMAD.WIDE.U32 R28, R168, R7, RZ ;  /* 0x00000007a81c3225 */ /* 0x000fe200078e00ff */
[----:B------:R-:W-:-:S03]  /*18b0*/  ISETP.GE.U32.AND P2, PT, R0, R3, PT ;  /* 0x000000030000720c */ /* 0x000fc60003f46070 */
[C---:B------:R-:W-:Y:S02]  /*18c0*/  @!P3 IMAD R5, R22.reuse, R6, R5 ;  /* 0x000000061605b224 */ /* 0x040fe400078e0205 */
[----:B------:R-:W-:Y:S01]  /*18d0*/  @!P3 IMAD.WIDE.U32 R22, R22, R8, R26 ;  /* 0x000000081616b225 */ /* 0x000fe200078e001a */
[----:B------:R-:W-:-:S03]  /*18e0*/  @P3 MOV R10, R28 ;  /* 0x0000001c000a3202 */ /* 0x000fc60000000f00 */
[----:B------:R-:W-:Y:S01]  /*18f0*/  @P3 IMAD.IADD R11, R29, 0x1, R11 ;  /* 0x000000011d0b3824 */ /* 0x000fe200078e020b */
[----:B------:R-:W-:Y:S01]  /*1900*/  LOP3.LUT R0, R237, R4, RZ, 0x3c, !PT ;  /* 0x00000004ed007212 */ /* 0x000fe200078e3cff */
[----:B------:R-:W-:Y:S01]  /*1910*/  @!P3 IMAD.IADD R11, R23, 0x1, R5 ;  /* 0x00000001170bb824 */ /* 0x000fe200078e0205 */
[----:B------:R-:W-:Y:S02]  /*1920*/  LEA R5, R165, 0xffffffc0, 0x6 ;  /* 0xffffffc0a5057811 */ /* 0x000fe400078e30ff */
[----:B------:R-:W-:Y:S01]  /*1930*/  @!P3 MOV R10, R22 ;  /* 0x00000016000ab202 */ /* 0x000fe20000000f00 */
[----:B------:R-:W-:Y:S01]  /*1940*/  @!P3 IMAD R6, R171, R12, RZ ;  /* 0x0000000cab06b224 */ /* 0x000fe200078e02ff */
[----:B------:R-:W-:Y:S01]  /*1950*/  @!P3 SHF.R.S32.HI R3, RZ, 0x1f, R12 ;  /* 0x0000001fff03b819 */ /* 0x000fe2000001140c */
[----:B------:R-:W-:Y:S01]  /*1960*/  IMAD R7, R169, R5, RZ ;  /* 0x00000005a9077224 */ /* 0x000fe200078e02ff */
[----:B------:R-:W-:Y:S02]  /*1970*/  SHF.R.S32.HI R13, RZ, 0x1f, R5 ;  /* 0x0000001fff0d7819 */ /* 0x000fe40000011405 */
[----:B------:R-:W-:-:S02]  /*1980*/  ISETP.GE.AND P1, PT, R0, RZ, PT ;  /* 0x000000ff0000720c */ /* 0x000fc40003f26270 */
[----:B------:R-:W-:Y:S01]  /*1990*/  @!P0 IADD3 R2, R2, 0x1, RZ ;  /* 0x0000000102028810 */ /* 0x000fe20007ffe0ff */
[----:B------:R-:W-:Y:S01]  /*19a0*/  IMAD.WIDE.U32 R26, R168, R5, R10 ;  /* 0x00000005a81a7225 */ /* 0x000fe200078e000a */
[----:B------:R-:W-:Y:S02]  /*19b0*/  ISETP.NE.AND P0, PT, R4, RZ, PT ;  /* 0x000000ff0400720c */ /* 0x000fe40003f05270 */
[----:B------:R-:W-:Y:S01]  /*19c0*/  @P2 IADD3 R2, R2, 0x1, RZ ;  /* 0x0000000102022810 */ /* 0x000fe20007ffe0ff */
[----:B------:R-:W-:Y:S02]  /*19d0*/  @!P3 IMAD R3, R3, R170, R6 ;  /* 0x000000aa0303b224 */ /* 0x000fe400078e0206 */
[----:B------:R-:W-:-:S04]  /*19e0*/  @!P3 IMAD.WIDE.U32 R10, R170, R12, RZ ;  /* 0x0000000caa0ab225 */ /* 0x000fc800078e00ff */
[----:B------:R-:W-:Y:S02]  /*19f0*/  IMAD R7, R13, R168, R7 ;  /* 0x000000a80d077224 */ /* 0x000fe400078e0207 */
[----:B------:R-:W-:Y:S01]  /*1a00*/  @!P3 IMAD.IADD R11, R11, 0x1, R3 ;  /* 0x000000010b0bb824 */ /* 0x000fe200078e0203 */
[----:B------:R-:W-:Y:S02]  /*1a10*/  MOV R3, R2 ;  /* 0x0000000200037202 */ /* 0x000fe40000000f00 */
[----:B------:R-:W-:Y:S01]  /*1a20*/  IADD3 R27, R27, R7, RZ ;  /* 0x000000071b1b7210 */ /* 0x000fe20007ffe0ff */
[----:B------:R-:W-:Y:S01]  /*1a30*/  @!P3 IMAD R0, R21, R8, RZ ;  /* 0x000000081500b224 */ /* 0x000fe200078e02ff */
[----:B------:R-:W-:Y:S01]  /*1a40*/  @!P3 SHF.R.S32.HI R7, RZ, 0x1f, R8 ;  /* 0x0000001fff07b819 */ /* 0x000fe20000011408 */
[----:B------:R-:W-:Y:S01]  /*1a50*/  @!P1 IMAD.MOV R3, RZ, RZ, -R3 ;  /* 0x000000ffff039224 */ /* 0x000fe200078e0a03 */
[----:B------:R-:W-:Y:S02]  /*1a60*/  @!P0 LOP3.LUT R3, RZ, R4, RZ, 0x33, !PT ;  /* 0x00000004ff038212 */ /* 0x000fe400078e33ff */
[----:B------:R-:W-:Y:S01]  /*1a70*/  @P3 IADD3 R12, R12, R15, RZ ;  /* 0x0000000f0c0c3210 */ /* 0x000fe20007ffe0ff */
[----:B------:R-:W-:-:S02]  /*1a80*/  @!P3 IMAD R0, R20, R7, R0 ;  /* 0x000000071400b224 */ /* 0x000fc400078e0200 */
        /* <DEDUP_REMOVED lines=15> */
.L_x_7816:
[----:B-1----:R-:W-:Y:S05]  /*1b80*/  BSYNC B0 ;  /* 0x0000000000007941 */ /* 0x002fea0003800000 */
.L_x_7814:
        /* <DEDUP_REMOVED lines=13> */
[----:B------:R-:W-:-:S05]  /*1c60*/  IMAD.SHL.U32 R26, R60, 0x8, RZ ;  /* 0x000000083c1a7824 */ /* 0x000fca00078e00ff */
[----:B------:R-:W-:Y:S01]  /*1c70*/  IADD3 R30, P0, R26, R6, RZ ;  /* 0x000000061a1e7210 */ /* 0x000fe20007f1e0ff */
[----:B------:R-:W-:Y:S01]  /*1c80*/  IMAD.SHL.U32 R6, R142, 0x40, RZ ;  /* 0x000000408e067824 */ /* 0x000fe200078e00ff */
[----:B------:R-:W-:-:S04]  /*1c90*/  SHF.R.S32.HI R27, RZ, 0x1f, R26 ;  /* 0x0000001fff1b7819 */ /* 0x000fc8000001141a */
[----:B------:R-:W-:Y:S02]  /*1ca0*/  IADD3.X R31, R27, R23, RZ, P0, !PT ;  /* 0x000000171b1f7210 */ /* 0x000fe400007fe4ff */
[----:B------:R-:W-:Y:S01]  /*1cb0*/  LOP3.LUT R23, R6, 0x1c0, RZ, 0xc0, !PT ;  /* 0x000001c006177812 */ /* 0x000fe200078ec0ff */
[----:B------:R-:W-:-:S03]  /*1cc0*/  IMAD R13, R13, R170, RZ ;  /* 0x000000aa0d0d7224 */ /* 0x000fc600078e02ff */
[----:B------:R-:W-:Y:S02]  /*1cd0*/  LOP3.LUT R140, R23, 0x38, R26, 0xf8, !PT ;  /* 0x00000038178c7812 */ /* 0x000fe400078ef81a */
[----:B------:R-:W-:Y:S01]  /*1ce0*/  SHF.R.U32.HI R23, RZ, 0x3, R23 ;  /* 0x00000003ff177819 */ /* 0x000fe20000011617 */
[C---:B------:R-:W-:Y:S02]  /*1cf0*/  IMAD R13, R2.reuse, R171, R13 ;  /* 0x000000ab020d7224 */ /* 0x040fe400078e020d */
[----:B------:R-:W-:Y:S01]  /*1d00*/  IMAD.WIDE.U32 R30, R2, R170, R30 ;  /* 0x000000aa021e7225 */ /* 0x000fe200078e001e */
[----:B------:R-:W-:Y:S02]  /*1d10*/  LOP3.LUT R140, R140, R23, RZ, 0x3c, !PT ;  /* 0x000000178c8c7212 */ /* 0x000fe400078e3cff */
[----:B------:R-:W-:Y:S01]  /*1d20*/  SHF.R.S32.HI R68, RZ, 0x1f, R239 ;  /* 0x0000001fff447819 */ /* 0x000fe200000114ef */
[----:B------:R-:W-:Y:S01]  /*1d30*/  IMAD.IADD R31, R31, 0x1, R13 ;  /* 0x000000011f1f7824 */ /* 0x000fe200078e020d */
[----:B------:R-:W-:Y:S01]  /*1d40*/  LEA.HI R10, R3, R56, RZ, 0x6 ;  /* 0x00000038030a7211 */ /* 0x000fe200078f30ff */
[----:B------:R-:W-:Y:S01]  /*1d50*/  IMAD R2, R25, R4, RZ ;  /* 0x0000000419027224 */ /* 0x000fe200078e02ff */
[----:B------:R-:W-:-:S03]  /*1d60*/  SHF.R.S32.HI R143, RZ, 0x1f, R142 ;  /* 0x0000001fff8f7819 */ /* 0x000fc6000001148e */
[-C--:B------:R-:W-:Y:S02]  /*1d70*/  IMAD R2, R11, R24.reuse, R2 ;  /* 0x000000180b027224 */ /* 0x080fe400078e0202 */
[----:B------:R-:W-:-:S04]  /*1d80*/  IMAD.WIDE.U32 R24, R4, R24, R30 ;  /* 0x0000001804187225 */ /* 0x000fc800078e001e */
[----:B------:R-:W-:Y:S02]  /*1d90*/  IMAD.IADD R25, R25, 0x1, R2 ;  /* 0x0000000119197824 */ /* 0x000fe400078e0202 */
[----:B------:R-:W-:Y:S01]  /*1da0*/  IMAD R231, R169, R142, RZ ;  /* 0x0000008ea9e77224 */ /* 0x000fe200078e02ff */
[----:B------:R-:W-:-:S03]  /*1db0*/  LEA.HI R63, R3, R56, RZ, 0x4 ;  /* 0x00000038033f7211 */ /* 0x000fc600078f20ff */
[----:B------:R-:W-:Y:S01]  /*1dc0*/  IMAD R231, R143, R168, R231 ;  /* 0x000000a88fe77224 */ /* 0x000fe200078e02e7 */
[----:B------:R-:W-:Y:S02]  /*1dd0*/  LEA.HI R58, R3, R56, RZ, 0x5 ;  /* 0x00000038033a7211 */ /* 0x000fe400078f28ff */
[----:B------:R-:W-:Y:S01]  /*1de0*/  LOP3.LUT R3, R63, 0xfffffff0, RZ, 0xc0, !PT ;  /* 0xfffffff03f037812 */ /* 0x000fe200078ec0ff */
[C---:B------:R-:W-:Y:S01]  /*1df0*/  IMAD.SHL.U32 R64, R168.reuse, 0x10, RZ ;  /* 0x00000010a8407824 */ /* 0x040fe200078e00ff */
[----:B------:R-:W-:Y:S01]  /*1e00*/  SHF.L.U64.HI R65, R168, 0x4, R169 ;  /* 0x00000004a8417819 */ /* 0x000fe200000102a9 */
[C---:B------:R-:W-:Y:S01]  /*1e10*/  IMAD.SHL.U32 R61, R170.reuse, 0x10, RZ ;  /* 0x00000010aa3d7824 */ /* 0x040fe200078e00ff */
[----:B------:R-:W-:Y:S01]  /*1e20*/  SHF.L.U64.HI R62, R170, 0x4, R171 ;  /* 0x00000004aa3e7819 */ /* 0x000fe200000102ab */
[----:B------:R-:W-:Y:S01]  /*1e30*/  IMAD.IADD R66, R56, 0x1, -R3 ;  /* 0x0000000138427824 */ /* 0x000fe200078e0a03 */
[----:B------:R-:W-:Y:S01]  /*1e40*/  SHF.R.S32.HI R58, RZ, 0x5, R58 ;  /* 0x00000005ff3a7819 */ /* 0x000fe2000001143a */
[----:B------:R-:W-:Y:S01]  /*1e50*/  IMAD.SHL.U32 R67, R60, 0x4, RZ ;  /* 0x000000043c437824 */ /* 0x000fe200078e00ff */
[----:B------:R-:W-:Y:S01]  /*1e60*/  SHF.R.S32.HI R63, RZ, 0x4, R63 ;  /* 0x00000004ff3f7819 */ /* 0x000fe2000001143f */
[----:B--2---:R-:W-:-:S04]  /*1e70*/  @P1 IMAD.WIDE.U32 R32, R148, R9, RZ ;  /* 0x0000000994201225 */ /* 0x004fc800078e00ff */
[----:B------:R-:W-:Y:S02]  /*1e80*/  @P1 IMAD.MOV.U32 R8, RZ, RZ, R32 ;  /* 0x000000ffff081224 */ /* 0x000fe400078e0020 */
[----:B------:R-:W-:Y:S02]  /*1e90*/  @P1 IMAD R9, R149, R9, RZ ;  /* 0x0000000995091224 */ /* 0x000fe400078e02ff */
[----:B---3--:R-:W-:-:S04]  /*1ea0*/  @!P1 IMAD.WIDE.U32 R22, R28, R239, RZ ;  /* 0x000000ef1c169225 */ /* 0x008fc800078e00ff */
[----:B------:R-:W-:Y:S02]  /*1eb0*/  @!P1 IMAD R13, R29, R239, RZ ;  /* 0x000000ef1d0d9224 */ /* 0x000fe400078e02ff */
[----:B------:R-:W-:Y:S02]  /*1ec0*/  @!P1 IMAD.MOV.U32 R8, RZ, RZ, R22 ;  /* 0x000000ffff089224 */ /* 0x000fe400078e0016 */
[----:B------:R-:W-:Y:S01]  /*1ed0*/  @!P1 IMAD R6, R28, R68, R13 ;  /* 0x000000441c069224 */ /* 0x000fe200078e020d */
[----:B------:R-:W-:Y:S02]  /*1ee0*/  @P1 IADD3 R9, R33, R9, RZ ;  /* 0x0000000921091210 */ /* 0x000fe40007ffe0ff */
[----:B------:R-:W-:Y:S01]  /*1ef0*/  IADD3 R8, P0, R26, R8, RZ ;  /* 0x000000081a087210 */ /* 0x000fe20007f1e0ff */
[----:B------:R-:W-:Y:S01]  /*1f00*/  @!P1 IMAD.IADD R9, R23, 0x1, R6 ;  /* 0x0000000117099824 */ /* 0x000fe200078e0206 */
[----:B------:R-:W-:-:S03]  /*1f10*/  SHF.L.U32 R23, R10, 0x3, RZ ;  /* 0x000000030a177819 */ /* 0x000fc600000006ff */
[----:B------:R-:W-:Y:S01]  /*1f20*/  IMAD.X R9, R27, 0x1, R9, P0 ;  /* 0x000000011b097824 */ /* 0x000fe200000e0609 */
[----:B------:R-:W-:Y:S01]  /*1f30*/  IADD3 R22, P0, R26, R0, RZ ;  /* 0x000000001a167210 */ /* 0x000fe20007f1e0ff */
[----:B------:R-:W-:Y:S01]  /*1f40*/  IMAD R13, R21, R237, RZ ;  /* 0x000000ed150d7224 */ /* 0x000fe200078e02ff */
[----:B------:R-:W-:Y:S02]  /*1f50*/  SHF.R.S32.HI R6, RZ, 0x1f, R237 ;  /* 0x0000001fff067819 */ /* 0x000fe400000114ed */
[----:B------:R-:W-:Y:S01]  /*1f60*/  LOP3.LUT R140, R140, 0xfffffe00, R23, 0xf8, !PT ;  /* 0xfffffe008c8c7812 */ /* 0x000fe200078ef817 */
[----:B------:R-:W-:Y:S02]  /*1f70*/  IMAD.X R23, R27, 0x1, R7, P0 ;  /* 0x000000011b177824 */ /* 0x000fe400000e0607 */
[----:B------:R-:W-:-:S04]  /*1f80*/  IMAD.WIDE.U32 R144, R237, R20, R8 ;  /* 0x00000014ed907225 */ /* 0x000fc800078e0008 */
[----:B------:R-:W-:Y:S02]  /*1f90*/  IMAD R7, R171, R142, RZ ;  /* 0x0000008eab077224 */ /* 0x000fe400078e02ff */
[----:B------:R-:W-:-:S04]  /*1fa0*/  IMAD.WIDE R8, R235, 0x40, R142 ;  /* 0x00000040eb087825 */ /* 0x000fc800078e028e */
[----:B------:R-:W-:Y:S02]  /*1fb0*/  IMAD R6, R20, R6, R13 ;  /* 0x0000000614067224 */ /* 0x000fe400078e020d */
[-C--:B------:R-:W-:Y:S02]  /*1fc0*/  IMAD R7, R143, R170.reuse, R7 ;  /* 0x000000aa8f077224 */ /* 0x080fe400078e0207 */
[----:B------:R-:W-:-:S04]  /*1fd0*/  IMAD.WIDE.U32 R20, R142, R170, R24 ;  /* 0x000000aa8e147225 */ /* 0x000fc800078e0018 */
[----:B------:R-:W-:Y:S01]  /*1fe0*/  IMAD R147, R9, R148, RZ ;  /* 0x0000009409937224 */ /* 0x000fe200078e02ff */
[----:B------:R-:W-:Y:S02]  /*1ff0*/  SHF.R.S32.HI R9, RZ, 0x1f, R70 ;  /* 0x0000001fff097819 */ /* 0x000fe40000011446 */
[----:B------:R-:W-:Y:S02]  /*2000*/  IADD3 R7, R21, R7, RZ ;  /* 0x0000000715077210 */ /* 0x000fe40007ffe0ff */
[C---:B----4-:R-:W-:Y:S02]  /*2010*/  LEA R242, P0, R20.reuse, R14, 0x1 ;  /* 0x0000000e14f27211 */ /* 0x050fe400078008ff */
[----:B------:R-:W-:Y:S02]  /*2020*/  LEA.HI R0, R9, R70, RZ, 0x6 ;  /* 0x0000004609007211 */ /* 0x000fe400078f30ff */
[----:B------:R-:W-:Y:S02]  /*2030*/  LEA.HI.X R243, R20, R15, R7, 0x1, P0 ;  /* 0x0000000f14f37211 */ /* 0x000fe400000f0c07 */
[----:B------:R-:W-:-:S04]  /*2040*/  SHF.R.S32.HI R7, RZ, 0x6, R0 ;  /* 0x00000006ff077819 */ /* 0x000fc80000011400 */
[----:B------:R-:W-:-:S04]  /*2050*/  IMNMX R76, R230, R7, !PT ;  /* 0x00000007e64c7217 */ /* 0x000fc80007800200 */
[----:B------:R-:W-:Y:S01]  /*2060*/  ISETP.GT.AND P0, PT, R165, R76, PT ;  /* 0x0000004ca500720c */ /* 0x000fe20003f04270 */
[----:B------:R-:W-:Y:S01]  /*2070*/  IMAD.WIDE.U32 R22, R142, R168, R22 ;  /* 0x000000a88e167225 */ /* 0x000fe200078e0016 */
[----:B------:R-:W-:-:S03]  /*2080*/  IADD3 R145, R145, R6, RZ ;  /* 0x0000000691917210 */ /* 0x000fc60007ffe0ff */
[----:B------:R-:W-:Y:S01]  /*2090*/  IMAD R147, R8, R149, R147 ;  /* 0x0000009508937224 */ /* 0x000fe200078e0293 */
[----:B------:R-:W-:Y:S01]  /*20a0*/  LEA R232, P1, R22, R16, 0x1 ;  /* 0x0000001016e87211 */ /* 0x000fe200078208ff */
[----:B------:R-:W-:Y:S02]  /*20b0*/  IMAD.IADD R231, R23, 0x1, R231 ;  /* 0x0000000117e77824 */ /* 0x000fe400078e02e7 */
[----:B------:R-:W-:Y:S01]  /*20c0*/  IMAD.WIDE.U32 R144, R8, R148, R144 ;  /* 0x0000009408907225 */ /* 0x000fe200078e0090 */
[----:B------:R-:W-:Y:S02]  /*20d0*/  @!P4 MOV R12, RZ ;  /* 0x000000ff000cc202 */ /* 0x000fe40000000f00 */
[----:B------:R-:W-:Y:S02]  /*20e0*/  LEA.HI.X R231, R22, R17, R231, 0x1, P1 ;  /* 0x0000001116e77211 */ /* 0x000fe400008f0ce7 */
[----:B------:R-:W-:Y:S01]  /*20f0*/  IADD3 R147, R145, R147, RZ ;  /* 0x0000009391937210 */ /* 0x000fe20007ffe0ff */
        /* <DEDUP_REMOVED lines=12> */
[----:B------:R-:W-:Y:S01]  /*21c0*/  SHF.R.S32.HI R13, RZ, 0x1f, R70 ;  /* 0x0000001fff0d7819 */ /* 0x000fe20000011446 */
[----:B-----5:R-:W-:Y:S01]  /*21d0*/  IMAD.IADD R12, R12, 0x1, R5 ;  /* 0x000000010c0c7824 */ /* 0x020fe200078e0205 */
[C---:B------:R-:W-:Y:S01]  /*21e0*/  SHF.L.U64.HI R72, R170.reuse, 0x5, R171 ;  /* 0x00000005aa487819 */ /* 0x040fe200000102ab */
[----:B------:R-:W-:-:S02]  /*21f0*/  IMAD.SHL.U32 R71, R170, 0x20, RZ ;  /* 0x00000020aa477824 */ /* 0x000fc400078e00ff */
[----:B------:R-:W-:Y:S02]  /*2200*/  IMAD R69, R171, 0x60, RZ ;  /* 0x00000060ab457824 */ /* 0x000fe400078e02ff */
[----:B------:R-:W-:Y:S01]  /*2210*/  IMAD.WIDE.U32 R152, R170, 0x60, RZ ;  /* 0x00000060aa987825 */ /* 0x000fe200078e00ff */
[C---:B------:R-:W-:Y:S02]  /*2220*/  SHF.L.U64.HI R72, R71.reuse, 0x1, R72 ;  /* 0x0000000147487819 */ /* 0x040fe40000010248 */
        /* <DEDUP_REMOVED lines=21> */
[----:B------:R-:W-:Y:S02]  /*2380*/  IMAD R2, R155, R5, RZ ;  /* 0x000000059b027224 */ /* 0x000fe400078e02ff */
        /* <DEDUP_REMOVED lines=102> */
[----:B------:R-:W-:Y:S01]  /*29f0*/  IADD3 R22, R26, 0x40, RZ ;  /* 0x000000401a167810 */ /* 0x000fe20007ffe0ff */
        /* <DEDUP_REMOVED lines=16> */
.L_x_7873:
        /* <DEDUP_REMOVED lines=251> */
.L_x_7822:
[----:B------:R-:W-:Y:S05]  /*3ab0*/  BSYNC B0 ;  /* 0x0000000000007941 */ /* 0x000fea0003800000 */
.L_x_7821:
        /* <DEDUP_REMOVED lines=192> */
.L_x_7824:
[----:B------:R-:W-:Y:S05]  /*46c0*/  BSYNC B0 ;  /* 0x0000000000007941 */ /* 0x000fea0003800000 */
.L_x_7823:
        /* <DEDUP_REMOVED lines=195> */
.L_x_7826:
[----:B------:R-:W-:Y:S05]  /*5300*/  BSYNC B0 ;  /* 0x0000000000007941 */ /* 0x000fea0003800000 */
.L_x_7825:
[C---:B------:R-:W-:Y:S01]  /*5310*/  ISETP.GE.AND P0, PT, R136.reuse, R163, PT ;  /* 0x000000a38800720c */ /* 0x040fe20003f06270 */
[----:B------:R-:W-:Y:S03]  /*5320*/  BSSY B0, `(.L_x_7827) ;  /* 0x00000c4000007945 */ /* 0x000fe60003800000 */
[----:B------:R-:W-:Y:S11]  /*5330*/  ISETP.GE.AND P0, PT, R136, R161, !P0 ;  /* 0x000000a18800720c */ /* 0x000ff60004706270 */
[----:B------:R-:W-:Y:S02]  /*5340*/  @!UPT UIADD3 URZ, URZ, URZ, URZ ;  /* 0x0000003f3f3ff290 */ /* 0x000fe4000fffe03f */
[----:B------:R-:W-:-:S05]  /*5350*/  @!P0 BRA `(.L_x_7828) ;  /* 0x00000c0000008947 */ /* 0x000fca0003800000 */
[----:B------:R-:W-:Y:S01]  /*5360*/  IMAD R161, R159, 0x60, RZ ;  /* 0x000000609fa17824 */ /* 0x000fe200078e02ff */
[----:B-1----:R-:W-:Y:S01]  /*5370*/  SHF.L.U32 R167, R135, 0x1, RZ ;  /* 0x0000000187a77819 */ /* 0x002fe200000006ff */
        /* <DEDUP_REMOVED lines=190> */
.L_x_7828:
[----:B------:R-:W-:Y:S05]  /*5f60*/  BSYNC B0 ;  /* 0x0000000000007941 */ /* 0x000fea0003800000 */
.L_x_7827:
[----:B------:R-:W2:Y:S02]  /*5f70*/  LD.E R3, [R18.64+0xd0] ;  /* 0x0000d00612037980 */ /* 0x000ea4000c101900 */
[----:B--2---:R-:W-:Y:S05]  /*5f80*/  IMAD.U32 R3, R3, -0x20, RZ ;  /* 0xffffffe003037824 */ /* 0x004fea00078e00ff */
[C---:B------:R-:W-:Y:S02]  /*5f90*/  LEA R28, P1, R3.reuse, R28, 0x1 ;  /* 0x0000001c031c7211 */ /* 0x040fe400078208ff */
[C---:B------:R-:W-:Y:S02]  /*5fa0*/  LEA R52, P0, R3.reuse, R52, 0x1 ;  /* 0x0000003403347211 */ /* 0x040fe400078008ff */
[C---:B------:R-:W-:Y:S02]  /*5fb0*/  LEA.HI.X.SX32 R29, R3.reuse, R29, 0x1, P1 ;  /* 0x0000001d031d7211 */ /* 0x040fe400008f0eff */
[----:B------:R-:W-:Y:S01]  /*5fc0*/  LEA.HI.X.SX32 R53, R3, R53, 0x1, P0 ;  /* 0x0000003503357211 */ /* 0x000fe200000f0eff */
[----:B------:R-:W-:-:S05]  /*5fd0*/  BRA `(.L_x_7829) ;  /* 0x00005e6000007947 */ /* 0x000fca0003800000 */
.L_x_7820:
        /* <DEDUP_REMOVED lines=85> */
.L_x_7833:
[----:B------:R-:W-:Y:S05]  /*6530*/  BSYNC B0 ;  /* 0x0000000000007941 */ /* 0x000fea0003800000 */
.L_x_7832:
        /* <DEDUP_REMOVED lines=84> */
.L_x_7835:
[----:B------:R-:W-:Y:S05]  /*6a80*/  BSYNC B0 ;  /* 0x0000000000007941 */ /* 0x000fea0003800000 */
.L_x_7834:
        /* <DEDUP_REMOVED lines=83> */
.L_x_7837:
[----:B------:R-:W-:Y:S05]  /*6fc0*/  BSYNC B0 ;  /* 0x0000000000007941 */ /* 0x000fea0003800000 */
.L_x_7836:
        /* <DEDUP_REMOVED lines=84> */
.L_x_7839:
[----:B------:R-:W-:Y:S05]  /*7510*/  BSYNC B0 ;  /* 0x0000000000007941 */ /* 0x000fea0003800000 */
.L_x_7838:
[----:B-----5:R3:W-:Y:S02]  /*7520*/  ST.E.128 [R156.64+0x180], R8 ;  /* 0x000180089c007985 */ /* 0x0207e4000c101d06 */
.L_x_7831:
[----:B------:R-:W-:Y:S05]  /*7530*/  BSYNC B1 ;  /* 0x0000000000017941 */ /* 0x000fea0003800000 */
.L_x_7830:
        /* <DEDUP_REMOVED lines=90> */
.L_x_7843:
[----:B------:R-:W-:Y:S05]  /*7ae0*/  BSYNC B0 ;  /* 0x0000000000007941 */ /* 0x000fea0003800000 */
.L_x_7842:
        /* <DEDUP_REMOVED lines=92> */
.L_x_7845:
[----:B------:R-:W-:Y:S05]  /*80b0*/  BSYNC B0 ;  /* 0x0000000000007941 */ /* 0x000fea0003800000 */
.L_x_7844:
        /* <DEDUP_REMOVED lines=89> */
.L_x_7847:
[----:B------:R-:W-:Y:S05]  /*8650*/  BSYNC B0 ;  /* 0x0000000000007941 */ /* 0x000fea0003800000 */
.L_x_7846:
        /* <DEDUP_REMOVED lines=90> */
.L_x_7849:
[----:B------:R-:W-:Y:S05]  /*8c00*/  BSYNC B0 ;  /* 0x0000000000007941 */ /* 0x000fea0003800000 */
.L_x_7848:
[----:B-----5:R3:W-:Y:S02]  /*8c10*/  ST.E.128 [R42.64+0x180], R8 ;  /* 0x000180082a007985 */ /* 0x0207e4000c101d06 */
.L_x_7841:
[----:B------:R-:W-:Y:S05]  /*8c20*/  BSYNC B1 ;  /* 0x0000000000017941 */ /* 0x000fea0003800000 */
.L_x_7840:
        /* <DEDUP_REMOVED lines=93> */
.L_x_7853:
[----:B------:R-:W-:Y:S05]  /*9200*/  BSYNC B0 ;  /* 0x0000000000007941 */ /* 0x000fea0003800000 */
.L_x_7852:
        /* <DEDUP_REMOVED lines=92> */
.L_x_7855:
[----:B------:R-:W-:Y:S05]  /*97d0*/  BSYNC B0 ;  /* 0x0000000000007941 */ /* 0x000fea0003800000 */
.L_x_7854:
        /* <DEDUP_REMOVED lines=89> */
.L_x_7857:
[----:B------:R-:W-:Y:S05]  /*9d70*/  BSYNC B0 ;  /* 0x0000000000007941 */ /* 0x000fea0003800000 */
.L_x_7856:
        /* <DEDUP_REMOVED lines=90> */
.L_x_7859:
[----:B------:R-:W-:Y:S05]  /*a320*/  BSYNC B0 ;  /* 0x0000000000007941 */ /* 0x000fea0003800000 */
.L_x_7858:
[----:B-----5:R4:W-:Y:S02]  /*a330*/  ST.E.128 [R42.64+0x180], R8 ;  /* 0x000180082a007985 */ /* 0x0209e4000c101d06 */
.L_x_7851:
[----:B------:R-:W-:Y:S05]  /*a340*/  BSYNC B1 ;  /* 0x0000000000017941 */ /* 0x000fea0003800000 */
.L_x_7850:
        /* <DEDUP_REMOVED lines=94> */
.L_x_7863:
[----:B------:R-:W-:Y:S05]  /*a930*/  BSYNC B0 ;  /* 0x0000000000007941 */ /* 0x000fea0003800000 */
.L_x_7862:
        /* <DEDUP_REMOVED lines=93> */
.L_x_7865:
[----:B------:R-:W-:Y:S05]  /*af10*/  BSYNC B0 ;  /* 0x0000000000007941 */ /* 0x000fea0003800000 */
.L_x_7864:
        /* <DEDUP_REMOVED lines=89> */
.L_x_7867:
[----:B------:R-:W-:Y:S05]  /*b4b0*/  BSYNC B0 ;  /* 0x0000000000007941 */ /* 0x000fea0003800000 */
.L_x_7866:
        /* <DEDUP_REMOVED lines=90> */
.L_x_7869:
[----:B------:R-:W-:Y:S05]  /*ba60*/  BSYNC B0 ;  /* 0x0000000000007941 */ /* 0x000fea0003800000 */
.L_x_7868:
[----:B-----5:R4:W-:Y:S02]  /*ba70*/  ST.E.128 [R54.64+0x180], R8 ;  /* 0x0001800836007985 */ /* 0x0209e4000c101d06 */
.L_x_7861:
[----:B------:R-:W-:Y:S05]  /*ba80*/  BSYNC B1 ;  /* 0x0000000000017941 */ /* 0x000fea0003800000 */
.L_x_7860:
[----:B------:R-:W5:Y:S02]  /*ba90*/  LD.E R3, [R18.64+0xd0] ;  /* 0x0000d00612037980 */ /* 0x000f64000c101900 */
[----:B-----5:R-:W-:Y:S05]  /*baa0*/  IMAD.U32 R3, R3, -0x20, RZ ;  /* 0xffffffe003037824 */ /* 0x020fea00078e00ff */
[C---:B------:R-:W-:Y:S02]  /*bab0*/  LEA R110, P1, R3.reuse, R110, 0x1 ;  /* 0x0000006e036e7211 */ /* 0x040fe400078208ff */
[C---:B------:R-:W-:Y:S02]  /*bac0*/  LEA R108, P0, R3.reuse, R108, 0x1 ;  /* 0x0000006c036c7211 */ /* 0x040fe400078008ff */
[C---:B------:R-:W-:Y:S02]  /*bad0*/  LEA.HI.X.SX32 R111, R3.reuse, R111, 0x1, P1 ;  /* 0x0000006f036f7211 */ /* 0x040fe400008f0eff */
[----:B------:R-:W-:Y:S01]  /*bae0*/  LEA.HI.X.SX32 R109, R3, R109, 0x1, P0 ;  /* 0x0000006d036d7211 */ /* 0x000fe200000f0eff */
[----:B------:R-:W-:-:S05]  /*baf0*/  BRA `(.L_x_7829) ;  /* 0x0000034000007947 */ /* 0x000fca0003800000 */
.L_x_7819:
        /* <DEDUP_REMOVED lines=52> */
.L_x_7829:
[----:B------:R-:W-:Y:S05]  /*be40*/  BSYNC B2 ;  /* 0x0000000000027941 */ /* 0x000fea0003800000 */
.L_x_7818:
        /* <DEDUP_REMOVED lines=88> */
.L_x_7871:
        /* <DEDUP_REMOVED lines=8> */
.L_x_7872:
[----:B------:R-:W-:Y:S05]  /*c450*/  BSYNC B0 ;  /* 0x0000000000007941 */ /* 0x000fea0003800000 */
.L_x_7870:
[----:B------:R-:W-:Y:S04]  /*c460*/  IADD3 R17, R17, -0x1, RZ ;  /* 0xffffffff11117810 */ /* 0x000fe80007ffe0ff */
[----:B------:R-:W-:Y:S11]  /*c470*/  ISETP.GT.AND P0, PT, R17, R76, PT ;  /* 0x0000004c1100720c */ /* 0x000ff60003f04270 */
[----:B------:R-:W-:Y:S02]  /*c480*/  @!UPT UIADD3 URZ, URZ, URZ, URZ ;  /* 0x0000003f3f3ff290 */ /* 0x000fe4000fffe03f */
[----:B------:R-:W-:-:S05]  /*c490*/  @P0 BRA `(.L_x_7873) ;  /* 0xffff666000000947 */ /* 0x000fca000383ffff */
.L_x_7817:
[----:B-1----:R-:W-:Y:S01]  /*c4a0*/  WARPSYNC 0xffffffff ;  /* 0xffffffff00007948 */ /* 0x002fe20003800000 */
        /* <DEDUP_REMOVED lines=12> */
[----:B------:R1:W5:Y:S01]  /*c570*/  LD.E.64 R14, [R18.64+0x150] ;  /* 0x00015006120e7980 */ /* 0x000362000c101b00 */
[----:B--2---:R-:W-:-:S04]  /*c580*/  ISETP.NE.U32.AND P1, PT, R4, RZ, PT ;  /* 0x000000ff0400720c */ /* 0x004fc80003f25070 */
[----:B------:R-:W-:-:S13]  /*c590*/  ISETP.NE.AND.EX P1, PT, R5, RZ, PT, P1 ;  /* 0x000000ff0500720c */ /* 0x000fda0003f25310 */
[----:B-----5:R-:W-:-:S04]  /*c5a0*/  @P1 LEA R12, P0, R239, R4, 0x2 ;  /* 0x00000004ef0c1211 */ /* 0x020fc800078010ff */
[----:B------:R-:W-:-:S05]  /*c5b0*/  @P1 LEA.HI.X R13, R239, R5, R68, 0x2, P0 ;  /* 0x00000005ef0d1211 */ /* 0x000fca00000f1444 */
[----:B------:R-:W2:Y:S01]  /*c5c0*/  @P1 LD.E R2, [R12.64] ;  /* 0x000000060c021980 */ /* 0x000ea2000c101900 */
[-C--:B------:R-:W-:Y:S02]  /*c5d0*/  IADD3 R3, P1, R3, R144.reuse, RZ ;  /* 0x0000009003037210 */ /* 0x080fe40007f3e0ff */
[----:B------:R-:W-:Y:S02]  /*c5e0*/  LEA.HI R10, R7, R7, RZ, 0x1 ;  /* 0x00000007070a7211 */ /* 0x000fe400078f08ff */
[----:B------:R-:W-:Y:S01]  /*c5f0*/  LEA R5, P0, R148, R144, 0x5 ;  /* 0x0000009094057211 */ /* 0x000fe200078028ff */
[----:B------:R-:W-:Y:S01]  /*c600*/  IMAD.X R6, R9, 0x1, R147, P1 ;  /* 0x0000000109067824 */ /* 0x000fe200008e0693 */
[-C--:B------:R-:W-:Y:S01]  /*c610*/  LEA R48, P2, R144, R150.reuse, 0x1 ;  /* 0x0000009690307211 */ /* 0x080fe200078408ff */
[----:B------:R-:W-:Y:S01]  /*c620*/  IMAD.MOV.U32 R146, RZ, RZ, R144 ;  /* 0x000000ffff927224 */ /* 0x000fe200078e0090 */
[----:B------:R-:W-:Y:S02]  /*c630*/  SHF.R.S32.HI R9, RZ, 0x1, R10 ;  /* 0x00000001ff097819 */ /* 0x000fe4000001140a */
[----:B------:R-:W-:Y:S01]  /*c640*/  LEA.HI.X R8, R148, R147, R149, 0x5, P0 ;  /* 0x0000009394087211 */ /* 0x000fe200000f2c95 */
[----:B------:R-:W-:Y:S01]  /*c650*/  IMAD R4, R149, 0x30, RZ ;  /* 0x0000003095047824 */ /* 0x000fe200078e02ff */
[--C-:B------:R-:W-:Y:S01]  /*c660*/  LEA.HI.X R49, R144, R151, R147.reuse, 0x1, P2 ;  /* 0x0000009790317211 */ /* 0x100fe200010f0c93 */
[----:B------:R-:W-:Y:S01]  /*c670*/  IMAD.WIDE.U32 R146, R148, 0x30, R146 ;  /* 0x0000003094927825 */ /* 0x000fe200078e0092 */
[----:B------:R-:W-:-:S02]  /*c680*/  LEA R24, P1, R3, R150, 0x1 ;  /* 0x0000009603187211 */ /* 0x000fc400078208ff */
[-C--:B------:R-:W-:Y:S02]  /*c690*/  LEA R22, P0, R5, R150.reuse, 0x1 ;  /* 0x0000009605167211 */ /* 0x080fe400078008ff */
[----:B---3--:R-:W-:Y:S02]  /*c6a0*/  ISETP.NE.AND P4, PT, R0, RZ, PT ;  /* 0x000000ff0000720c */ /* 0x008fe40003f85270 */
[-C--:B------:R-:W-:Y:S02]  /*c6b0*/  LEA.HI.X R25, R3, R151.reuse, R6, 0x1, P1 ;  /* 0x0000009703197211 */ /* 0x080fe400008f0c06 */
[----:B------:R-:W-:Y:S01]  /*c6c0*/  LEA.HI.X R23, R5, R151, R8, 0x1, P0 ;  /* 0x0000009705177211 */ /* 0x000fe200000f0c08 */
[----:B------:R-:W-:Y:S02]  /*c6d0*/  IMAD.IADD R5, R147, 0x1, R4 ;  /* 0x0000000193057824 */ /* 0x000fe400078e0204 */
[----:B------:R-:W-:Y:S01]  /*c6e0*/  IMAD.IADD R11, R236, 0x1, -R59 ;  /* 0x00000001ec0b7824 */ /* 0x000fe200078e0a3b */
[----:B------:R-:W-:-:S04]  /*c6f0*/  LEA R20, P1, R146, R150, 0x1 ;  /* 0x0000009692147211 */ /* 0x000fc800078208ff */
[----:B------:R-:W-:Y:S01]  /*c700*/  ISETP.GE.AND P0, PT, R142, R11, PT ;  /* 0x0000000b8e00720c */ /* 0x000fe20003f06270 */
[----:B------:R-:W-:Y:S01]  /*c710*/  IMAD.SHL.U32 R8, R9, 0x10, RZ ;  /* 0x0000001009087824 */ /* 0x000fe200078e00ff */
[----:B------:R-:W-:Y:S02]  /*c720*/  LEA.HI.X R21, R146, R151, R5, 0x1, P1 ;  /* 0x0000009792157211 */ /* 0x000fe400008f0c05 */
[----:B------:R-:W-:Y:S02]  /*c730*/  ISETP.GT.AND P0, PT, R56, -0x8, !P0 ;  /* 0xfffffff83800780c */ /* 0x000fe40004704270 */
[----:B--2---:R-:W-:Y:S01]  /*c740*/  IADD3 R70, R2, R70, R59 ;  /* 0x0000004602467210 */ /* 0x004fe20007ffe03b */
[----:B------:R-:W-:-:S04]  /*c750*/  IMAD R2, R142, R9, R67 ;  /* 0x000000098e027224 */ /* 0x000fc800078e0243 */
        /* <DEDUP_REMOVED lines=16> */
[----:B------:R-:W-:-:S03]  /*c860*/  IADD3 R38, P0, R14, R39, RZ ;  /* 0x000000270e267210 */ /* 0x000fc60007f1e0ff */
[--C-:B------:R-:W-:Y:S02]  /*c870*/  IMAD.X R37, R17, 0x1, R3.reuse, P1 ;  /* 0x0000000111257824 */ /* 0x100fe400008e0603 */
[----:B------:R-:W-:Y:S01]  /*c880*/  IMAD.X R39, R15, 0x1, R3, P0 ;  /* 0x000000010f277824 */ /* 0x000fe200000e0603 */
[----:B------:R-:W-:Y:S05]  /*c890*/  @P2 BRA `(.L_x_7880) ;  /* 0x0000027000002947 */ /* 0x000fea0003800000 */
[----:B------:R-:W2:Y:S04]  /*c8a0*/  LD.E.64 R2, [R38.64] ;  /* 0x0000000626027980 */ /* 0x000ea8000c101b00 */
[----:B------:R-:W3:Y:S01]  /*c8b0*/  LD.E.64 R4, [R36.64] ;  /* 0x0000000624047980 */ /* 0x000ee2000c101b00 */
[C---:B-----5:R-:W-:Y:S01]  /*c8c0*/  SHF.L.U32 R41, R31.reuse, 0x10, RZ ;  /* 0x000000101f297819 */ /* 0x060fe200000006ff */
[----:B------:R-:W-:Y:S01]  /*c8d0*/  IMAD.U32 R34, R30, 0x10000, RZ ;  /* 0x000100001e227824 */ /* 0x000fe200078e00ff */
[----:B------:R-:W-:-:S02]  /*c8e0*/  LOP3.LUT R35, R31, 0xffff0000, RZ, 0xc0, !PT ;  /* 0xffff00001f237812 */ /* 0x000fc400078ec0ff */
[C---:B------:R-:W-:Y:S02]  /*c8f0*/  LOP3.LUT R6, R29.reuse, 0xffff0000, RZ, 0xc0, !PT ;  /* 0xffff00001d067812 */ /* 0x040fe400078ec0ff */
[----:B------:R-:W-:Y:S02]  /*c900*/  SHF.L.U32 R10, R29, 0x10, RZ ;  /* 0x000000101d0a7819 */ /* 0x000fe400000006ff */
[C---:B------:R-:W-:Y:S02]  /*c910*/  SHF.L.U32 R12, R28.reuse, 0x10, RZ ;  /* 0x000000101c0c7819 */ /* 0x040fe400000006ff */
[----:B------:R-:W-:Y:S02]  /*c920*/  LOP3.LUT R40, R28, 0xffff0000, RZ, 0xc0, !PT ;  /* 0xffff00001c287812 */ /* 0x000fe400078ec0ff */
[----:B------:R-:W-:Y:S02]  /*c930*/  LOP3.LUT R42, R30, 0xffff0000, RZ, 0xc0, !PT ;  /* 0xffff00001e2a7812 */ /* 0x000fe400078ec0ff */
[----:B--2---:R-:W-:-:S02]  /*c940*/  LOP3.LUT R31, R2, 0xffff0000, RZ, 0xc0, !PT ;  /* 0xffff0000021f7812 */ /* 0x004fc400078ec0ff */
[C---:B------:R-:W-:Y:S01]  /*c950*/  LOP3.LUT R28, R3.reuse, 0xffff0000, RZ, 0xc0, !PT ;  /* 0xffff0000031c7812 */ /* 0x040fe200078ec0ff */
[----:B------:R-:W-:Y:S01]  /*c960*/  IMAD.U32 R3, R3, 0x10000, RZ ;  /* 0x0001000003037824 */ /* 0x000fe200078e00ff */
[----:B---3--:R-:W-:Y:S01]  /*c970*/  LOP3.LUT R33, R4, 0xffff0000, RZ, 0xc0, !PT ;  /* 0xffff000004217812 */ /* 0x008fe200078ec0ff */
[C---:B------:R-:W-:Y:S01]  /*c980*/  FMUL.FTZ R29, R6.reuse, R31 ;  /* 0x0000001f061d7220 */ /* 0x040fe20000410000 */
[----:B------:R-:W-:Y:S01]  /*c990*/  LOP3.LUT R32, R5, 0xffff0000, RZ, 0xc0, !PT ;  /* 0xffff000005207812 */ /* 0x000fe200078ec0ff */
[----:B------:R-:W-:Y:S01]  /*c9a0*/  FMUL.FTZ R30, R35, R28 ;  /* 0x0000001c231e7220 */ /* 0x000fe20000410000 */
[----:B------:R-:W-:Y:S01]  /*c9b0*/  SHF.L.U32 R5, R5, 0x10, RZ ;  /* 0x0000001005057819 */ /* 0x000fe200000006ff */
[-C--:B------:R-:W-:Y:S02]  /*c9c0*/  FMUL.FTZ R6, R6, R33.reuse ;  /* 0x0000002106067220 */ /* 0x080fe40000410000 */
[----:B------:R-:W-:Y:S01]  /*c9d0*/  FFMA.FTZ R29, R10, R33, -R29 ;  /* 0x000000210a1d7223 */ /* 0x000fe2000001081d */
[----:B------:R-:W-:Y:S01]  /*c9e0*/  SHF.L.U32 R33, R4, 0x10, RZ ;  /* 0x0000001004217819 */ /* 0x000fe200000006ff */
[----:B------:R-:W-:Y:S01]  /*c9f0*/  FFMA.FTZ R6, R10, R31, R6 ;  /* 0x0000001f0a067223 */ /* 0x000fe20000010006 */
[----:B------:R-:W-:Y:S01]  /*ca00*/  SHF.L.U32 R31, R2, 0x10, RZ ;  /* 0x00000010021f7819 */ /* 0x000fe200000006ff */
[----:B------:R-:W-:-:S02]  /*ca10*/  FMUL.FTZ R35, R35, R32 ;  /* 0x0000002023237220 */ /* 0x000fc40000410000 */
[----:B------:R-:W-:Y:S01]  /*ca20*/  FMUL.FTZ R4, R42, R3 ;  /* 0x000000032a047220 */ /* 0x000fe20000410000 */
[----:B------:R-:W-:Y:S01]  /*ca30*/  F2FP.BF16.PACK_AB R29, R6, R29 ;  /* 0x0000001d061d723e */ /* 0x000fe200000010ff */
[C---:B------:R-:W-:Y:S02]  /*ca40*/  FMUL.FTZ R2, R40.reuse, R31 ;  /* 0x0000001f28027220 */ /* 0x040fe40000410000 */
[----:B------:R-:W-:Y:S02]  /*ca50*/  FMUL.FTZ R40, R40, R33 ;  /* 0x0000002128287220 */ /* 0x000fe40000410000 */
[C---:B------:R-:W-:Y:S02]  /*ca60*/  FFMA.FTZ R30, R41.reuse, R32, -R30 ;  /* 0x00000020291e7223 */ /* 0x040fe4000001081e */
[----:B------:R-:W-:Y:S02]  /*ca70*/  FFMA.FTZ R35, R41, R28, R35 ;  /* 0x0000001c29237223 */ /* 0x000fe40000010023 */
[----:B------:R-:W-:-:S02]  /*ca80*/  FMUL.FTZ R42, R42, R5 ;  /* 0x000000052a2a7220 */ /* 0x000fc40000410000 */
[C---:B------:R-:W-:Y:S01]  /*ca90*/  FFMA.FTZ R2, R12.reuse, R33, -R2 ;  /* 0x000000210c027223 */ /* 0x040fe20000010802 */
[----:B------:R-:W-:Y:S01]  /*caa0*/  F2FP.BF16.PACK_AB R35, R35, R30 ;  /* 0x0000001e2323723e */ /* 0x000fe200000010ff */
[----:B------:R-:W-:Y:S02]  /*cab0*/  FFMA.FTZ R31, R12, R31, R40 ;  /* 0x0000001f0c1f7223 */ /* 0x000fe40000010028 */
[C---:B------:R-:W-:Y:S02]  /*cac0*/  FFMA.FTZ R4, R34.reuse, R5, -R4 ;  /* 0x0000000522047223 */ /* 0x040fe40000010804 */
[----:B------:R-:W-:Y:S01]  /*cad0*/  FFMA.FTZ R3, R34, R3, R42 ;  /* 0x0000000322037223 */ /* 0x000fe2000001002a */
[----:B------:R-:W-:Y:S02]  /*cae0*/  F2FP.BF16.PACK_AB R28, R31, R2 ;  /* 0x000000021f1c723e */ /* 0x000fe400000010ff */
[----:B------:R-:W-:Y:S02]  /*caf0*/  MOV R31, R35 ;  /* 0x00000023001f7202 */ /* 0x000fe40000000f00 */
[----:B------:R-:W-:-:S02]  /*cb00*/  F2FP.BF16.PACK_AB R30, R3, R4 ;  /* 0x00000004031e723e */ /* 0x000fc400000010ff */
.L_x_7880:
[----:B------:R-:W-:Y:S05]  /*cb10*/  BSYNC B0 ;  /* 0x0000000000007941 */ /* 0x000fea0003800000 */
.L_x_7879:
        /* <DEDUP_REMOVED lines=8> */
[C---:B-----5:R-:W-:Y:S02]  /*cba0*/  SHF.L.U32 R10, R33.reuse, 0x10, RZ ;  /* 0x00000010210a7819 */ /* 0x060fe400000006ff */
[----:B------:R-:W-:Y:S02]  /*cbb0*/  LOP3.LUT R6, R33, 0xffff0000, RZ, 0xc0, !PT ;  /* 0xffff000021067812 */ /* 0x000fe400078ec0ff */
[C---:B------:R-:W-:Y:S02]  /*cbc0*/  SHF.L.U32 R41, R35.reuse, 0x10, RZ ;  /* 0x0000001023297819 */ /* 0x040fe400000006ff */
[----:B------:R-:W-:-:S02]  /*cbd0*/  LOP3.LUT R35, R35, 0xffff0000, RZ, 0xc0, !PT ;  /* 0xffff000023237812 */ /* 0x000fc400078ec0ff */
[----:B------:R-:W-:Y:S02]  /*cbe0*/  LOP3.LUT R40, R32, 0xffff0000, RZ, 0xc0, !PT ;  /* 0xffff000020287812 */ /* 0x000fe400078ec0ff */
[----:B------:R-:W-:Y:S02]  /*cbf0*/  LOP3.LUT R42, R34, 0xffff0000, RZ, 0xc0, !PT ;  /* 0xffff0000222a7812 */ /* 0x000fe400078ec0ff */
[----:B------:R-:W-:Y:S01]  /*cc00*/  SHF.L.U32 R12, R32, 0x10, RZ ;  /* 0x00000010200c7819 */ /* 0x000fe200000006ff */
[----:B------:R-:W-:Y:S01]  /*cc10*/  IMAD.U32 R32, R34, 0x10000, RZ ;  /* 0x0001000022207824 */ /* 0x000fe200078e00ff */
[----:B--23--:R-:W-:Y:S02]  /*cc20*/  LOP3.LUT R31, R2, 0xffff0000, RZ, 0xc0, !PT ;  /* 0xffff0000021f7812 */ /* 0x00cfe400078ec0ff */
        /* <DEDUP_REMOVED lines=13> */
[----:B------:R-:W-:Y:S02]  /*cd00*/  FMUL.FTZ R2, R40, R31 ;  /* 0x0000001f28027220 */ /* 0x000fe40000410000 */
        /* <DEDUP_REMOVED lines=13> */
.L_x_7882:
[----:B------:R-:W-:Y:S05]  /*cde0*/  BSYNC B0 ;  /* 0x0000000000007941 */ /* 0x000fea0003800000 */
.L_x_7881:
        /* <DEDUP_REMOVED lines=9> */
[----:B---3--:R-:W-:Y:S01]  /*ce80*/  IMAD.U32 R34, R30, 0x10000, RZ ;  /* 0x000100001e227824 */ /* 0x008fe200078e00ff */
[----:B------:R-:W-:Y:S02]  /*ce90*/  LOP3.LUT R35, R31, 0xffff0000, RZ, 0xc0, !PT ;  /* 0xffff00001f237812 */ /* 0x000fe400078ec0ff */
[C---:B------:R-:W-:Y:S02]  /*cea0*/  LOP3.LUT R6, R29.reuse, 0xffff0000, RZ, 0xc0, !PT ;  /* 0xffff00001d067812 */ /* 0x040fe400078ec0ff */
[----:B------:R-:W-:-:S02]  /*ceb0*/  SHF.L.U32 R10, R29, 0x10, RZ ;  /* 0x000000101d0a7819 */ /* 0x000fc400000006ff */
[C---:B------:R-:W-:Y:S02]  /*cec0*/  SHF.L.U32 R12, R28.reuse, 0x10, RZ ;  /* 0x000000101c0c7819 */ /* 0x040fe400000006ff */
[----:B------:R-:W-:Y:S02]  /*ced0*/  LOP3.LUT R40, R28, 0xffff0000, RZ, 0xc0, !PT ;  /* 0xffff00001c287812 */ /* 0x000fe400078ec0ff */
[----:B------:R-:W-:Y:S02]  /*cee0*/  LOP3.LUT R42, R30, 0xffff0000, RZ, 0xc0, !PT ;  /* 0xffff00001e2a7812 */ /* 0x000fe400078ec0ff */
[----:B--2---:R-:W-:Y:S02]  /*cef0*/  LOP3.LUT R31, R2, 0xffff0000, RZ, 0xc0, !PT ;  /* 0xffff0000021f7812 */ /* 0x004fe400078ec0ff */
        /* <DEDUP_REMOVED lines=17> */
[C---:B------:R-:W-:Y:S02]  /*d010*/  FFMA.FTZ R30, R41.reuse, R32, -R30 ;  /* 0x00000020291e7223 */ /* 0x040fe4000001081e */
[----:B------:R-:W-:Y:S02]  /*d020*/  FFMA.FTZ R35, R41, R28, R35 ;  /* 0x0000001c29237223 */ /* 0x000fe40000010023 */
[----:B------:R-:W-:Y:S02]  /*d030*/  FMUL.FTZ R42, R42, R5 ;  /* 0x000000052a2a7220 */ /* 0x000fe40000410000 */
[C---:B------:R-:W-:Y:S01]  /*d040*/  FFMA.FTZ R2, R12.reuse, R33, -R2 ;  /* 0x000000210c027223 */ /* 0x040fe20000010802 */
[----:B------:R-:W-:Y:S01]  /*d050*/  F2FP.BF16.PACK_AB R35, R35, R30 ;  /* 0x0000001e2323723e */ /* 0x000fe200000010ff */
[----:B------:R-:W-:Y:S02]  /*d060*/  FFMA.FTZ R31, R12, R31, R40 ;  /* 0x0000001f0c1f7223 */ /* 0x000fe40000010028 */
[----:B------:R-:W-:-:S02]  /*d070*/  FFMA.FTZ R4, R34, R5, -R4 ;  /* 0x0000000522047223 */ /* 0x000fc40000010804 */
[----:B------:R-:W-:Y:S01]  /*d080*/  FFMA.FTZ R3, R34, R3, R42 ;  /* 0x0000000322037223 */ /* 0x000fe2000001002a */
[----:B------:R-:W-:Y:S02]  /*d090*/  F2FP.BF16.PACK_AB R28, R31, R2 ;  /* 0x000000021f1c723e */ /* 0x000fe400000010ff */
[----:B------:R-:W-:Y:S02]  /*d0a0*/  MOV R31, R35 ;  /* 0x00000023001f7202 */ /* 0x000fe40000000f00 */
[----:B------:R-:W-:Y:S02]  /*d0b0*/  F2FP.BF16.PACK_AB R30, R3, R4 ;  /* 0x00000004031e723e */ /* 0x000fe400000010ff */
.L_x_7884:
[----:B------:R-:W-:Y:S05]  /*d0c0*/  BSYNC B0 ;  /* 0x0000000000007941 */ /* 0x000fea0003800000 */
.L_x_7883:
[----:B-----5:R2:W-:Y:S04]  /*d0d0*/  STS.128 [R245+0x4000], R28 ;  /* 0x0040001cf5007388 */ /* 0x0205e80000000c00 */
[----:B-1-3--:R-:W5:Y:S01]  /*d0e0*/  LD.E.128 R48, [R48.64+0x180] ;  /* 0x0001800630307980 */ /* 0x00af62000c101d00 */
[----:B------:R-:W-:Y:S01]  /*d0f0*/  IADD3 R2, R26, 0xc0, RZ ;  /* 0x000000c01a027810 */ /* 0x000fe20007ffe0ff */
[----:B------:R-:W-:Y:S03]  /*d100*/  BSSY B0, `(.L_x_7885) ;  /* 0x0000029000007945 */ /* 0x000fe60003800000 */
[----:B------:R-:W-:-:S13]  /*d110*/  ISETP.GE.AND P0, PT, R2, R7, PT ;  /* 0x000000070200720c */ /* 0x000fda0003f06270 */
[----:B------:R-:W-:Y:S05]  /*d120*/  @P0 BRA `(.L_x_7886) ;  /* 0x0000026000000947 */ /* 0x000fea0003800000 */
[----:B------:R-:W3:Y:S04]  /*d130*/  LD.E.64 R2, [R38.64+0xc0] ;  /* 0x0000c00626027980 */ /* 0x000ee8000c101b00 */
[----:B------:R-:W4:Y:S01]  /*d140*/  LD.E.64 R4, [R36.64+0xc0] ;  /* 0x0000c00624047980 */ /* 0x000f22000c101b00 */
        /* <DEDUP_REMOVED lines=36> */
.L_x_7886:
[----:B------:R-:W-:Y:S05]  /*d390*/  BSYNC B0 ;  /* 0x0000000000007941 */ /* 0x000fea0003800000 */
.L_x_7885:
[----:B-----5:R1:W-:Y:S02]  /*d3a0*/  STS.128 [R245+0x6000], R48 ;  /* 0x00600030f5007388 */ /* 0x0203e40000000c00 */
.L_x_7878:
[----:B------:R-:W-:Y:S05]  /*d3b0*/  BSYNC B1 ;  /* 0x0000000000017941 */ /* 0x000fea0003800000 */
.L_x_7877:
[----:B------:R-:W-:Y:S01]  /*d3c0*/  IADD3 R6, R142, 0x10, RZ ;  /* 0x000000108e067810 */ /* 0x000fe20007ffe0ff */
[----:B------:R-:W-:Y:S03]  /*d3d0*/  BSSY B1, `(.L_x_7887) ;  /* 0x00000c3000017945 */ /* 0x000fe60003800000 */
[----:B------:R-:W-:-:S04]  /*d3e0*/  ISETP.GE.AND P0, PT, R6, R11, PT ;  /* 0x0000000b0600720c */ /* 0x000fc80003f06270 */
[----:B------:R-:W-:-:S13]  /*d3f0*/  ISETP.LT.OR P0, PT, R56, -0x87, P0 ;  /* 0xffffff793800780c */ /* 0x000fda0000701670 */
[----:B------:R-:W-:Y:S05]  /*d400*/  @P0 BRA `(.L_x_7888) ;  /* 0x00000bf000000947 */ /* 0x000fea0003800000 */
[----:B--2---:R2:W5:Y:S01]  /*d410*/  LD.E.128 R28, [R24.64] ;  /* 0x00000006181c7980 */ /* 0x004562000c101d00 */
[C---:B------:R-:W-:Y:S01]  /*d420*/  IADD3 R3, P0, R8.reuse, R0, RZ ;  /* 0x0000000008037210 */ /* 0x040fe20007f1e0ff */
[----:B------:R-:W-:Y:S03]  /*d430*/  BSSY B0, `(.L_x_7889) ;  /* 0x0000031000007945 */ /* 0x000fe60003800000 */
[----:B------:R-:W-:Y:S01]  /*d440*/  LEA.HI.X.SX32 R8, R8, R13, 0x1, P0 ;  /* 0x0000000d08087211 */ /* 0x000fe200000f0eff */
[C---:B------:R-:W-:Y:S01]  /*d450*/  IMAD.SHL.U32 R39, R3.reuse, 0x2, RZ ;  /* 0x0000000203277824 */ /* 0x040fe200078e00ff */
[----:B------:R-:W-:Y:S02]  /*d460*/  ISETP.GE.AND P0, PT, R26, R7, PT ;  /* 0x000000071a00720c */ /* 0x000fe40003f06270 */
[----:B------:R-:W-:Y:S02]  /*d470*/  SHF.L.U64.HI R3, R3, 0x1, R8 ;  /* 0x0000000103037819 */ /* 0x000fe40000010208 */
[----:B------:R-:W-:-:S02]  /*d480*/  IADD3 R36, P2, R16, R39, RZ ;  /* 0x0000002710247210 */ /* 0x000fc40007f5e0ff */
[----:B------:R-:W-:-:S03]  /*d490*/  IADD3 R38, P1, R14, R39, RZ ;  /* 0x000000270e267210 */ /* 0x000fc60007f3e0ff */
[--C-:B------:R-:W-:Y:S02]  /*d4a0*/  IMAD.X R37, R17, 0x1, R3.reuse, P2 ;  /* 0x0000000111257824 */ /* 0x100fe400010e0603 */
[----:B------:R-:W-:Y:S02]  /*d4b0*/  IMAD.X R39, R15, 0x1, R3, P1 ;  /* 0x000000010f277824 */ /* 0x000fe400008e0603 */
[----:B------:R-:W-:Y:S05]  /*d4c0*/  @P0 BRA `(.L_x_7890) ;  /* 0x0000027000000947 */ /* 0x000fea0003800000 */
[----:B------:R-:W3:Y:S04]  /*d4d0*/  LD.E.64 R2, [R38.64] ;  /* 0x0000000626027980 */ /* 0x000ee8000c101b00 */
[----:B------:R-:W4:Y:S01]  /*d4e0*/  LD.E.64 R4, [R36.64] ;  /* 0x0000000624047980 */ /* 0x000f22000c101b00 */
        /* <DEDUP_REMOVED lines=8> */
[----:B---3--:R-:W-:-:S02]  /*d570*/  LOP3.LUT R31, R2, 0xffff0000, RZ, 0xc0, !PT ;  /* 0xffff0000021f7812 */ /* 0x008fc400078ec0ff */
[C---:B------:R-:W-:Y:S01]  /*d580*/  LOP3.LUT R28, R3.reuse, 0xffff0000, RZ, 0xc0, !PT ;  /* 0xffff0000031c7812 */ /* 0x040fe200078ec0ff */
[----:B------:R-:W-:Y:S01]  /*d590*/  IMAD.U32 R3, R3, 0x10000, RZ ;  /* 0x0001000003037824 */ /* 0x000fe200078e00ff */
[----:B----4-:R-:W-:Y:S01]  /*d5a0*/  LOP3.LUT R33, R4, 0xffff0000, RZ, 0xc0, !PT ;  /* 0xffff000004217812 */ /* 0x010fe200078ec0ff */
        /* <DEDUP_REMOVED lines=25> */
.L_x_7890:
[----:B------:R-:W-:Y:S05]  /*d740*/  BSYNC B0 ;  /* 0x0000000000007941 */ /* 0x000fea0003800000 */
.L_x_7889:
        /* <DEDUP_REMOVED lines=16> */
[----:B---34-:R-:W-:Y:S02]  /*d850*/  LOP3.LUT R31, R2, 0xffff0000, RZ, 0xc0, !PT ;  /* 0xffff0000021f7812 */ /* 0x018fe400078ec0ff */
        /* <DEDUP_REMOVED lines=27> */
.L_x_7892:
[----:B------:R-:W-:Y:S05]  /*da10*/  BSYNC B0 ;  /* 0x0000000000007941 */ /* 0x000fea0003800000 */
.L_x_7891:
        /* <DEDUP_REMOVED lines=9> */
[----:B----4-:R-:W-:Y:S01]  /*dab0*/  IMAD.U32 R34, R30, 0x10000, RZ ;  /* 0x000100001e227824 */ /* 0x010fe200078e00ff */
[----:B------:R-:W-:Y:S02]  /*dac0*/  LOP3.LUT R35, R31, 0xffff0000, RZ, 0xc0, !PT ;  /* 0xffff00001f237812 */ /* 0x000fe400078ec0ff */
[C---:B------:R-:W-:Y:S02]  /*dad0*/  LOP3.LUT R8, R29.reuse, 0xffff0000, RZ, 0xc0, !PT ;  /* 0xffff00001d087812 */ /* 0x040fe400078ec0ff */
[----:B------:R-:W-:-:S02]  /*dae0*/  SHF.L.U32 R10, R29, 0x10, RZ ;  /* 0x000000101d0a7819 */ /* 0x000fc400000006ff */
        /* <DEDUP_REMOVED lines=32> */
.L_x_7894:
[----:B------:R-:W-:Y:S05]  /*dcf0*/  BSYNC B0 ;  /* 0x0000000000007941 */ /* 0x000fea0003800000 */
.L_x_7893:
        /* <DEDUP_REMOVED lines=11> */
[----:B------:R-:W-:Y:S02]  /*ddb0*/  LOP3.LUT R33, R35, 0xffff0000, RZ, 0xc0, !PT ;  /* 0xffff000023217812 */ /* 0x000fe400078ec0ff */
[----:B------:R-:W-:-:S02]  /*ddc0*/  SHF.L.U32 R12, R32, 0x10, RZ ;  /* 0x00000010200c7819 */ /* 0x000fc400000006ff */
[----:B------:R-:W-:Y:S02]  /*ddd0*/  LOP3.LUT R35, R34, 0xffff0000, RZ, 0xc0, !PT ;  /* 0xffff000022237812 */ /* 0x000fe400078ec0ff */
[----:B------:R-:W-:Y:S02]  /*dde0*/  LOP3.LUT R32, R32, 0xffff0000, RZ, 0xc0, !PT ;  /* 0xffff000020207812 */ /* 0x000fe400078ec0ff */
[----:B---3--:R-:W-:Y:S02]  /*ddf0*/  SHF.L.U32 R30, R34, 0x10, RZ ;  /* 0x00000010221e7819 */ /* 0x008fe400000006ff */
[----:B----4-:R-:W-:Y:S02]  /*de00*/  LOP3.LUT R29, R2, 0xffff0000, RZ, 0xc0, !PT ;  /* 0xffff0000021d7812 */ /* 0x010fe400078ec0ff */
[----:B------:R-:W-:Y:S02]  /*de10*/  LOP3.LUT R24, R3, 0xffff0000, RZ, 0xc0, !PT ;  /* 0xffff000003187812 */ /* 0x000fe400078ec0ff */
        /* <DEDUP_REMOVED lines=8> */
[----:B------:R-:W-:Y:S02]  /*dea0*/  FFMA.FTZ R8, R10, R29, R8 ;  /* 0x0000001d0a087223 */ /* 0x000fe40000010008 */
[----:B------:R-:W-:Y:S02]  /*deb0*/  IMAD.U32 R29, R2, 0x10000, RZ ;  /* 0x00010000021d7824 */ /* 0x000fe400078e00ff */
[----:B------:R-:W-:Y:S01]  /*dec0*/  IMAD.U32 R5, R5, 0x10000, RZ ;  /* 0x0001000005057824 */ /* 0x000fe200078e00ff */
[----:B------:R-:W-:Y:S01]  /*ded0*/  F2FP.BF16.PACK_AB R8, R8, R25 ;  /* 0x000000190808723e */ /* 0x000fe200000010ff */
[----:B------:R-:W-:Y:S02]  /*dee0*/  FMUL.FTZ R33, R33, R28 ;  /* 0x0000001c21217220 */ /* 0x000fe40000410000 */
[----:B------:R-:W-:-:S02]  /*def0*/  FMUL.FTZ R4, R35, R3 ;  /* 0x0000000323047220 */ /* 0x000fc40000410000 */
[C---:B------:R-:W-:Y:S02]  /*df00*/  FMUL.FTZ R2, R32.reuse, R29 ;  /* 0x0000001d20027220 */ /* 0x040fe40000410000 */
[----:B------:R-:W-:Y:S02]  /*df10*/  FMUL.FTZ R35, R35, R5 ;  /* 0x0000000523237220 */ /* 0x000fe40000410000 */
[C---:B------:R-:W-:Y:S02]  /*df20*/  FFMA.FTZ R34, R41.reuse, R28, -R34 ;  /* 0x0000001c29227223 */ /* 0x040fe40000010822 */
[----:B------:R-:W-:Y:S02]  /*df30*/  FFMA.FTZ R33, R41, R24, R33 ;  /* 0x0000001829217223 */ /* 0x000fe40000010021 */
[----:B------:R-:W-:Y:S02]  /*df40*/  FMUL.FTZ R32, R32, R31 ;  /* 0x0000001f20207220 */ /* 0x000fe40000410000 */
[----:B------:R-:W-:-:S02]  /*df50*/  FFMA.FTZ R4, R30, R5, -R4 ;  /* 0x000000051e047223 */ /* 0x000fc40000010804 */
[----:B------:R-:W-:Y:S01]  /*df60*/  FFMA.FTZ R35, R30, R3, R35 ;  /* 0x000000031e237223 */ /* 0x000fe20000010023 */
[----:B------:R-:W-:Y:S01]  /*df70*/  F2FP.BF16.PACK_AB R3, R33, R34 ;  /* 0x000000222103723e */ /* 0x000fe200000010ff */
[C---:B------:R-:W-:Y:S01]  /*df80*/  FFMA.FTZ R2, R12.reuse, R31, -R2 ;  /* 0x0000001f0c027223 */ /* 0x040fe20000010802 */
[----:B------:R-:W-:Y:S01]  /*df90*/  MOV R33, R8 ;  /* 0x0000000800217202 */ /* 0x000fe20000000f00 */
[----:B------:R-:W-:Y:S01]  /*dfa0*/  FFMA.FTZ R29, R12, R29, R32 ;  /* 0x0000001d0c1d7223 */ /* 0x000fe20000010020 */
[----:B------:R-:W-:Y:S02]  /*dfb0*/  F2FP.BF16.PACK_AB R34, R35, R4 ;  /* 0x000000042322723e */ /* 0x000fe400000010ff */
[----:B------:R-:W-:Y:S02]  /*dfc0*/  MOV R35, R3 ;  /* 0x0000000300237202 */ /* 0x000fe40000000f00 */
[----:B------:R-:W-:Y:S02]  /*dfd0*/  F2FP.BF16.PACK_AB R32, R29, R2 ;  /* 0x000000021d20723e */ /* 0x000fe400000010ff */
.L_x_7896:
[----:B------:R-:W-:Y:S05]  /*dfe0*/  BSYNC B0 ;  /* 0x0000000000007941 */ /* 0x000fea0003800000 */
.L_x_7895:
[----:B-----5:R4:W-:Y:S02]  /*dff0*/  STS.128 [R245+0x6800], R32 ;  /* 0x00680020f5007388 */ /* 0x0209e40000000c00 */
.L_x_7888:
[----:B------:R-:W-:Y:S05]  /*e000*/  BSYNC B1 ;  /* 0x0000000000017941 */ /* 0x000fea0003800000 */
.L_x_7887:
[----:B------:R-:W-:Y:S01]  /*e010*/  IADD3 R8, R142, 0x20, RZ ;  /* 0x000000208e087810 */ /* 0x000fe20007ffe0ff */
[----:B------:R-:W-:Y:S03]  /*e020*/  BSSY B1, `(.L_x_7897) ;  /* 0x00000c4000017945 */ /* 0x000fe60003800000 */
[----:B------:R-:W-:-:S04]  /*e030*/  ISETP.GE.AND P0, PT, R8, R11, PT ;  /* 0x0000000b0800720c */ /* 0x000fc80003f06270 */
[----:B------:R-:W-:-:S13]  /*e040*/  ISETP.LT.OR P0, PT, R56, -0x107, P0 ;  /* 0xfffffef93800780c */ /* 0x000fda0000701670 */
[----:B------:R-:W-:Y:S05]  /*e050*/  @P0 BRA `(.L_x_7898) ;  /* 0x00000c0000000947 */ /* 0x000fea0003800000 */
[----:B--23--:R2:W5:Y:S01]  /*e060*/  LD.E.128 R28, [R22.64] ;  /* 0x00000006161c7980 */ /* 0x00c562000c101d00 */
        /* <DEDUP_REMOVED lines=8> */
[----:B------:R-:W-:-:S03]  /*e0f0*/  IADD3 R36, P1, R14, R37, RZ ;  /* 0x000000250e247210 */ /* 0x000fc60007f3e0ff */
[--C-:B------:R-:W-:Y:S02]  /*e100*/  IMAD.X R25, R17, 0x1, R3.reuse, P2 ;  /* 0x0000000111197824 */ /* 0x100fe400010e0603 */
[----:B------:R-:W-:Y:S02]  /*e110*/  IMAD.X R37, R15, 0x1, R3, P1 ;  /* 0x000000010f257824 */ /* 0x000fe400008e0603 */
[----:B------:R-:W-:Y:S05]  /*e120*/  @P0 BRA `(.L_x_7900) ;  /* 0x0000028000000947 */ /* 0x000fea0003800000 */
[----:B--2---:R-:W2:Y:S04]  /*e130*/  LD.E.64 R2, [R36.64] ;  /* 0x0000000624027980 */ /* 0x004ea8000c101b00 */
[----:B------:R-:W3:Y:S01]  /*e140*/  LD.E.64 R4, [R24.64] ;  /* 0x0000000618047980 */ /* 0x000ee2000c101b00 */
[----:B-----5:R-:W-:Y:S01]  /*e150*/  LOP3.LUT R10, R29, 0xffff0000, RZ, 0xc0, !PT ;  /* 0xffff00001d0a7812 */ /* 0x020fe200078ec0ff */
[----:B------:R-:W-:Y:S01]  /*e160*/  IMAD.U32 R41, R31, 0x10000, RZ ;  /* 0x000100001f297824 */ /* 0x000fe200078e00ff */
[----:B------:R-:W-:-:S02]  /*e170*/  SHF.L.U32 R12, R29, 0x10, RZ ;  /* 0x000000101d0c7819 */ /* 0x000fc400000006ff */
[C---:B------:R-:W-:Y:S02]  /*e180*/  SHF.L.U32 R29, R28.reuse, 0x10, RZ ;  /* 0x000000101c1d7819 */ /* 0x040fe400000006ff */
[----:B------:R-:W-:Y:S02]  /*e190*/  LOP3.LUT R38, R28, 0xffff0000, RZ, 0xc0, !PT ;  /* 0xffff00001c267812 */ /* 0x000fe400078ec0ff */
[----:B------:R-:W-:Y:S02]  /*e1a0*/  LOP3.LUT R39, R31, 0xffff0000, RZ, 0xc0, !PT ;  /* 0xffff00001f277812 */ /* 0x000fe400078ec0ff */
[C---:B----4-:R-:W-:Y:S02]  /*e1b0*/  SHF.L.U32 R34, R30.reuse, 0x10, RZ ;  /* 0x000000101e227819 */ /* 0x050fe400000006ff */
[----:B------:R-:W-:Y:S02]  /*e1c0*/  LOP3.LUT R40, R30, 0xffff0000, RZ, 0xc0, !PT ;  /* 0xffff00001e287812 */ /* 0x000fe400078ec0ff */
[C---:B--2---:R-:W-:Y:S01]  /*e1d0*/  LOP3.LUT R33, R2.reuse, 0xffff0000, RZ, 0xc0, !PT ;  /* 0xffff000002217812 */ /* 0x044fe200078ec0ff */
[----:B------:R-:W-:Y:S01]  /*e1e0*/  IMAD.U32 R2, R2, 0x10000, RZ ;  /* 0x0001000002027824 */ /* 0x000fe200078e00ff */
[----:B------:R-:W-:-:S02]  /*e1f0*/  LOP3.LUT R28, R3, 0xffff0000, RZ, 0xc0, !PT ;  /* 0xffff0000031c7812 */ /* 0x000fc400078ec0ff */
[----:B---3--:R-:W-:Y:S01]  /*e200*/  LOP3.LUT R35, R4, 0xffff0000, RZ, 0xc0, !PT ;  /* 0xffff000004237812 */ /* 0x008fe200078ec0ff */
[----:B------:R-:W-:Y:S01]  /*e210*/  FMUL.FTZ R31, R10, R33 ;  /* 0x000000210a1f7220 */ /* 0x000fe20000410000 */
[----:B------:R-:W-:Y:S01]  /*e220*/  LOP3.LUT R32, R5, 0xffff0000, RZ, 0xc0, !PT ;  /* 0xffff000005207812 */ /* 0x000fe200078ec0ff */
[----:B------:R-:W-:Y:S01]  /*e230*/  FMUL.FTZ R30, R39, R28 ;  /* 0x0000001c271e7220 */ /* 0x000fe20000410000 */
[----:B------:R-:W-:Y:S01]  /*e240*/  SHF.L.U32 R4, R4, 0x10, RZ ;  /* 0x0000001004047819 */ /* 0x000fe200000006ff */
[-C--:B------:R-:W-:Y:S01]  /*e250*/  FMUL.FTZ R10, R10, R35.reuse ;  /* 0x000000230a0a7220 */ /* 0x080fe20000410000 */
[----:B------:R-:W-:Y:S01]  /*e260*/  SHF.L.U32 R3, R3, 0x10, RZ ;  /* 0x0000001003037819 */ /* 0x000fe200000006ff */
[----:B------:R-:W-:Y:S02]  /*e270*/  FMUL.FTZ R39, R39, R32 ;  /* 0x0000002027277220 */ /* 0x000fe40000410000 */
[C---:B------:R-:W-:Y:S02]  /*e280*/  FFMA.FTZ R31, R12.reuse, R35, -R31 ;  /* 0x000000230c1f7223 */ /* 0x040fe4000001081f */
[----:B------:R-:W-:-:S02]  /*e290*/  FFMA.FTZ R10, R12, R33, R10 ;  /* 0x000000210c0a7223 */ /* 0x000fc4000001000a */
[----:B------:R-:W-:Y:S02]  /*e2a0*/  IMAD.U32 R5, R5, 0x10000, RZ ;  /* 0x0001000005057824 */ /* 0x000fe400078e00ff */
[----:B------:R-:W-:Y:S01]  /*e2b0*/  FMUL.FTZ R12, R38, R2 ;  /* 0x00000002260c7220 */ /* 0x000fe20000410000 */
[----:B------:R-:W-:Y:S01]  /*e2c0*/  F2FP.BF16.PACK_AB R10, R10, R31 ;  /* 0x0000001f0a0a723e */ /* 0x000fe200000010ff */
[----:B------:R-:W-:Y:S02]  /*e2d0*/  FMUL.FTZ R38, R38, R4 ;  /* 0x0000000426267220 */ /* 0x000fe40000410000 */
        /* <DEDUP_REMOVED lines=9> */
[----:B------:R-:W-:Y:S02]  /*e370*/  F2FP.BF16.PACK_AB R31, R39, R30 ;  /* 0x0000001e271f723e */ /* 0x000fe400000010ff */
[----:B------:R-:W-:-:S02]  /*e380*/  MOV R29, R10 ;  /* 0x0000000a001d7202 */ /* 0x000fc40000000f00 */
[----:B------:R-:W-:Y:S02]  /*e390*/  F2FP.BF16.PACK_AB R30, R3, R28 ;  /* 0x0000001c031e723e */ /* 0x000fe400000010ff */
[----:B------:R-:W-:Y:S02]  /*e3a0*/  MOV R28, R5 ;  /* 0x00000005001c7202 */ /* 0x000fe40000000f00 */
.L_x_7900:
[----:B--2---:R-:W-:Y:S05]  /*e3b0*/  BSYNC B0 ;  /* 0x0000000000007941 */ /* 0x004fea0003800000 */
.L_x_7899:
[----:B-----5:R2:W-:Y:S04]  /*e3c0*/  STS.128 [R245+0x1000], R28 ;  /* 0x0010001cf5007388 */ /* 0x0205e80000000c00 */
[----:B----4-:R2:W5:Y:S01]  /*e3d0*/  LD.E.128 R32, [R22.64+0x80] ;  /* 0x0000800616207980 */ /* 0x010562000c101d00 */
        /* <DEDUP_REMOVED lines=42> */
.L_x_7902:
[----:B------:R-:W-:Y:S05]  /*e680*/  BSYNC B0 ;  /* 0x0000000000007941 */ /* 0x000fea0003800000 */
.L_x_7901:
        /* <DEDUP_REMOVED lines=46> */
.L_x_7904:
[----:B------:R-:W-:Y:S05]  /*e970*/  BSYNC B0 ;  /* 0x0000000000007941 */ /* 0x000fea0003800000 */
.L_x_7903:
        /* <DEDUP_REMOVED lines=8> */
[C---:B-----5:R-:W-:Y:S01]  /*ea00*/  LOP3.LUT R10, R33.reuse, 0xffff0000, RZ, 0xc0, !PT ;  /* 0xffff0000210a7812 */ /* 0x060fe200078ec0ff */
[----:B--2---:R-:W-:Y:S01]  /*ea10*/  IMAD.U32 R30, R34, 0x10000, RZ ;  /* 0x00010000221e7824 */ /* 0x004fe200078e00ff */
        /* <DEDUP_REMOVED lines=25> */
[----:B------:R-:W-:Y:S01]  /*ebb0*/  FFMA.FTZ R28, R39, R28, R33 ;  /* 0x0000001c271c7223 */ /* 0x000fe20000010021 */
[----:B------:R-:W-:Y:S01]  /*ebc0*/  F2FP.BF16.PACK_AB R33, R10, R23 ;  /* 0x000000170a21723e */ /* 0x000fe200000010ff */
[C---:B------:R-:W-:Y:S02]  /*ebd0*/  FFMA.FTZ R2, R22.reuse, R31, -R2 ;  /* 0x0000001f16027223 */ /* 0x040fe40000010802 */
[----:B------:R-:W-:Y:S01]  /*ebe0*/  FFMA.FTZ R29, R22, R29, R32 ;  /* 0x0000001d161d7223 */ /* 0x000fe20000010020 */
[----:B------:R-:W-:Y:S01]  /*ebf0*/  F2FP.BF16.PACK_AB R35, R28, R25 ;  /* 0x000000191c23723e */ /* 0x000fe200000010ff */
[----:B------:R-:W-:-:S02]  /*ec00*/  FFMA.FTZ R4, R30, R5, -R4 ;  /* 0x000000051e047223 */ /* 0x000fc40000010804 */
[----:B------:R-:W-:Y:S01]  /*ec10*/  FFMA.FTZ R3, R30, R3, R34 ;  /* 0x000000031e037223 */ /* 0x000fe20000010022 */
[----:B------:R-:W-:-:S04]  /*ec20*/  F2FP.BF16.PACK_AB R32, R29, R2 ;  /* 0x000000021d20723e */ /* 0x000fc800000010ff */
[----:B------:R-:W-:Y:S02]  /*ec30*/  F2FP.BF16.PACK_AB R34, R3, R4 ;  /* 0x000000040322723e */ /* 0x000fe400000010ff */
.L_x_7906:
[----:B------:R-:W-:Y:S05]  /*ec40*/  BSYNC B0 ;  /* 0x0000000000007941 */ /* 0x000fea0003800000 */
.L_x_7905:
[----:B-----5:R3:W-:Y:S02]  /*ec50*/  STS.128 [R245+0x7000], R32 ;  /* 0x00700020f5007388 */ /* 0x0207e40000000c00 */
.L_x_7898:
[----:B------:R-:W-:Y:S05]  /*ec60*/  BSYNC B1 ;  /* 0x0000000000017941 */ /* 0x000fea0003800000 */
.L_x_7897:
[----:B------:R-:W-:-:S04]  /*ec70*/  IADD3 R2, R142, 0x30, RZ ;  /* 0x000000308e027810 */ /* 0x000fc80007ffe0ff */
[----:B------:R-:W-:-:S04]  /*ec80*/  ISETP.GE.AND P0, PT, R2, R11, PT ;  /* 0x0000000b0200720c */ /* 0x000fc80003f06270 */
[----:B------:R-:W-:-:S13]  /*ec90*/  ISETP.LT.OR P0, PT, R56, -0x187, P0 ;  /* 0xfffffe793800780c */ /* 0x000fda0000701670 */
[----:B------:R-:W-:Y:S05]  /*eca0*/  @P0 BRA `(.L_x_7907) ;  /* 0x0000683000000947 */ /* 0x000fea0003800000 */
[----:B--23--:R2:W5:Y:S01]  /*ecb0*/  LD.E.128 R28, [R20.64] ;  /* 0x00000006141c7980 */ /* 0x00c562000c101d00 */
        /* <DEDUP_REMOVED lines=14> */
[C---:B-----5:R-:W-:Y:S02]  /*eda0*/  LOP3.LUT R0, R29.reuse, 0xffff0000, RZ, 0xc0, !PT ;  /* 0xffff00001d007812 */ /* 0x060fe400078ec0ff */
[----:B------:R-:W-:Y:S01]  /*edb0*/  SHF.L.U32 R3, R29, 0x10, RZ ;  /* 0x000000101d037819 */ /* 0x000fe200000006ff */
[----:B------:R-:W-:Y:S01]  /*edc0*/  IMAD.U32 R29, R30, 0x10000, RZ ;  /* 0x000100001e1d7824 */ /* 0x000fe200078e00ff */
[----:B------:R-:W-:-:S02]  /*edd0*/  SHF.L.U32 R9, R28, 0x10, RZ ;  /* 0x000000101c097819 */ /* 0x000fc400000006ff */
[----:B----4-:R-:W-:Y:S02]  /*ede0*/  LOP3.LUT R32, R28, 0xffff0000, RZ, 0xc0, !PT ;  /* 0xffff00001c207812 */ /* 0x010fe400078ec0ff */
[C---:B------:R-:W-:Y:S02]  /*edf0*/  SHF.L.U32 R28, R31.reuse, 0x10, RZ ;  /* 0x000000101f1c7819 */ /* 0x040fe400000006ff */
[----:B------:R-:W-:Y:S02]  /*ee00*/  LOP3.LUT R22, R31, 0xffff0000, RZ, 0xc0, !PT ;  /* 0xffff00001f167812 */ /* 0x000fe400078ec0ff */
[----:B------:R-:W-:Y:S02]  /*ee10*/  LOP3.LUT R31, R30, 0xffff0000, RZ, 0xc0, !PT ;  /* 0xffff00001e1f7812 */ /* 0x000fe400078ec0ff */
[----:B--2---:R-:W-:Y:S02]  /*ee20*/  LOP3.LUT R14, R4, 0xffff0000, RZ, 0xc0, !PT ;  /* 0xffff0000040e7812 */ /* 0x004fe400078ec0ff */
[----:B------:R-:W-:-:S02]  /*ee30*/  LOP3.LUT R13, R5, 0xffff0000, RZ, 0xc0, !PT ;  /* 0xffff0000050d7812 */ /* 0x000fc400078ec0ff */
[----:B---3--:R-:W-:Y:S01]  /*ee40*/  LOP3.LUT R23, R10, 0xffff0000, RZ, 0xc0, !PT ;  /* 0xffff00000a177812 */ /* 0x008fe200078ec0ff */
[-C--:B------:R-:W-:Y:S01]  /*ee50*/  FMUL.FTZ R12, R0, R14.reuse ;  /* 0x0000000e000c7220 */ /* 0x080fe20000410000 */
[----:B------:R-:W-:Y:S01]  /*ee60*/  LOP3.LUT R15, R11, 0xffff0000, RZ, 0xc0, !PT ;  /* 0xffff00000b0f7812 */ /* 0x000fe200078ec0ff */
[----:B------:R-:W-:Y:S01]  /*ee70*/  IMAD.U32 R10, R10, 0x10000, RZ ;  /* 0x000100000a0a7824 */ /* 0x000fe200078e00ff */
[----:B------:R-:W-:Y:S01]  /*ee80*/  SHF.L.U32 R4, R4, 0x10, RZ ;  /* 0x0000001004047819 */ /* 0x000fe200000006ff */
[-C--:B------:R-:W-:Y:S02]  /*ee90*/  FMUL.FTZ R0, R0, R23.reuse ;  /* 0x0000001700007220 */ /* 0x080fe40000410000 */
[C---:B------:R-:W-:Y:S02]  /*eea0*/  FFMA.FTZ R12, R3.reuse, R23, -R12 ;  /* 0x00000017030c7223 */ /* 0x040fe4000001080c */
[----:B------:R-:W-:Y:S01]  /*eeb0*/  FFMA.FTZ R3, R3, R14, R0 ;  /* 0x0000000e03037223 */ /* 0x000fe20000010000 */
[----:B------:R-:W-:Y:S01]  /*eec0*/  SHF.L.U32 R0, R5, 0x10, RZ ;  /* 0x0000001005007819 */ /* 0x000fe200000006ff */
[C---:B------:R-:W-:Y:S01]  /*eed0*/  FMUL.FTZ R30, R22.reuse, R13 ;  /* 0x0000000d161e7220 */ /* 0x040fe20000410000 */
[----:B------:R-:W-:Y:S01]  /*eee0*/  SHF.L.U32 R14, R11, 0x10, RZ ;  /* 0x000000100b0e7819 */ /* 0x000fe200000006ff */
[----:B------:R-:W-:-:S02]  /*eef0*/  FMUL.FTZ R22, R22, R15 ;  /* 0x0000000f16167220 */ /* 0x000fc40000410000 */
[C---:B------:R-:W-:Y:S02]  /*ef00*/  FMUL.FTZ R5, R32.reuse, R4 ;  /* 0x0000000420057220 */ /* 0x040fe40000410000 */
[C---:B------:R-:W-:Y:S02]  /*ef10*/  FMUL.FTZ R11, R31.reuse, R0 ;  /* 0x000000001f0b7220 */ /* 0x040fe40000410000 */
[----:B------:R-:W-:Y:S02]  /*ef20*/  FMUL.FTZ R32, R32, R10 ;  /* 0x0000000a20207220 */ /* 0x000fe40000410000 */
[----:B------:R-:W-:Y:S02]  /*ef30*/  FMUL.FTZ R31, R31, R14 ;  /* 0x0000000e1f1f7220 */ /* 0x000fe40000410000 */
[C---:B------:R-:W-:Y:S02]  /*ef40*/  FFMA.FTZ R30, R28.reuse, R15, -R30 ;  /* 0x0000000f1c1e7223 */ /* 0x040fe4000001081e */
[----:B------:R-:W-:-:S02]  /*ef50*/  FFMA.FTZ R13, R28, R13, R22 ;  /* 0x0000000d1c0d7223 */ /* 0x000fc40000010016 */
[C---:B------:R-:W-:Y:S02]  /*ef60*/  FFMA.FTZ R5, R9.reuse, R10, -R5 ;  /* 0x0000000a09057223 */ /* 0x040fe40000010805 */
[----:B------:R-:W-:Y:S02]  /*ef70*/  FFMA.FTZ R32, R9, R4, R32 ;  /* 0x0000000409207223 */ /* 0x000fe40000010020 */
[C---:B------:R-:W-:Y:S02]  /*ef80*/  FFMA.FTZ R11, R29.reuse, R14, -R11 ;  /* 0x0000000e1d0b7223 */ /* 0x040fe4000001080b */
[----:B------:R-:W-:Y:S01]  /*ef90*/  FFMA.FTZ R0, R29, R0, R31 ;  /* 0x000000001d007223 */ /* 0x000fe2000001001f */
[----:B------:R-:W-:Y:S02]  /*efa0*/  F2FP.BF16.PACK_AB R31, R13, R30 ;  /* 0x0000001e0d1f723e */ /* 0x000fe400000010ff */
[----:B------:R-:W-:Y:S02]  /*efb0*/  F2FP.BF16.PACK_AB R29, R3, R12 ;  /* 0x0000000c031d723e */ /* 0x000fe400000010ff */
[----:B------:R-:W-:-:S02]  /*efc0*/  F2FP.BF16.PACK_AB R28, R32, R5 ;  /* 0x00000005201c723e */ /* 0x000fc400000010ff */
[----:B------:R-:W-:Y:S02]  /*efd0*/  F2FP.BF16.PACK_AB R30, R0, R11 ;  /* 0x0000000b001e723e */ /* 0x000fe400000010ff */
.L_x_7909:
[----:B--2---:R-:W-:Y:S05]  /*efe0*/  BSYNC B0 ;  /* 0x0000000000007941 */ /* 0x004fea0003800000 */
.L_x_7908:
        /* <DEDUP_REMOVED lines=39> */
[----:B------:R-:W-:Y:S01]  /*f260*/  FFMA.FTZ R14, R29, R11, -R14 ;  /* 0x0000000b1d0e7223 */ /* 0x000fe2000001080e */
[----:B------:R-:W-:Y:S01]  /*f270*/  F2FP.BF16.PACK_AB R35, R13, R30 ;  /* 0x0000001e0d23723e */ /* 0x000fe200000010ff */
[----:B------:R-:W-:Y:S01]  /*f280*/  FFMA.FTZ R5, R29, R5, R34 ;  /* 0x000000051d057223 */ /* 0x000fe20000010022 */
[----:B------:R-:W-:-:S04]  /*f290*/  F2FP.BF16.PACK_AB R32, R9, R0 ;  /* 0x000000000920723e */ /* 0x000fc800000010ff */
[----:B------:R-:W-:Y:S02]  /*f2a0*/  F2FP.BF16.PACK_AB R34, R5, R14 ;  /* 0x0000000e0522723e */ /* 0x000fe400000010ff */
.L_x_7911:
[----:B------:R-:W-:Y:S05]  /*f2b0*/  BSYNC B0 ;  /* 0x0000000000007941 */ /* 0x000fea0003800000 */
.L_x_7910:
        /* <DEDUP_REMOVED lines=8> */
[C---:B-----5:R-:W-:Y:S01]  /*f340*/  IMAD.U32 R29, R15.reuse, 0x10000, RZ ;  /* 0x000100000f1d7824 */ /* 0x060fe200078e00ff */
[----:B------:R-:W-:Y:S02]  /*f350*/  LOP3.LUT R28, R15, 0xffff0000, RZ, 0xc0, !PT ;  /* 0xffff00000f1c7812 */ /* 0x000fe400078ec0ff */
[C---:B------:R-:W-:Y:S02]  /*f360*/  LOP3.LUT R0, R13.reuse, 0xffff0000, RZ, 0xc0, !PT ;  /* 0xffff00000d007812 */ /* 0x040fe400078ec0ff */
[----:B------:R-:W-:-:S02]  /*f370*/  SHF.L.U32 R3, R13, 0x10, RZ ;  /* 0x000000100d037819 */ /* 0x000fc400000006ff */
[C---:B------:R-:W-:Y:S02]  /*f380*/  SHF.L.U32 R9, R12.reuse, 0x10, RZ ;  /* 0x000000100c097819 */ /* 0x040fe400000006ff */
[----:B------:R-:W-:Y:S02]  /*f390*/  LOP3.LUT R31, R12, 0xffff0000, RZ, 0xc0, !PT ;  /* 0xffff00000c1f7812 */ /* 0x000fe400078ec0ff */
[C---:B---3--:R-:W-:Y:S02]  /*f3a0*/  LOP3.LUT R32, R14.reuse, 0xffff0000, RZ, 0xc0, !PT ;  /* 0xffff00000e207812 */ /* 0x048fe400078ec0ff */
        /* <DEDUP_REMOVED lines=16> */
[C---:B------:R-:W-:Y:S02]  /*f4b0*/  FMUL.FTZ R15, R32.reuse, R5 ;  /* 0x00000005200f7220 */ /* 0x040fe40000410000 */
[----:B------:R-:W-:Y:S02]  /*f4c0*/  FMUL.FTZ R31, R31, R10 ;  /* 0x0000000a1f1f7220 */ /* 0x000fe40000410000 */
[----:B------:R-:W-:Y:S02]  /*f4d0*/  FMUL.FTZ R32, R32, R11 ;  /* 0x0000000b20207220 */ /* 0x000fe40000410000 */
[----:B------:R-:W-:-:S02]  /*f4e0*/  FFMA.FTZ R14, R29, R22, -R14 ;  /* 0x000000161d0e7223 */ /* 0x000fc4000001080e */
[----:B------:R-:W-:Y:S02]  /*f4f0*/  FFMA.FTZ R13, R29, R13, R28 ;  /* 0x0000000d1d0d7223 */ /* 0x000fe4000001001c */
[----:B------:R-:W-:Y:S01]  /*f500*/  FFMA.FTZ R31, R9, R4, R31 ;  /* 0x00000004091f7223 */ /* 0x000fe2000001001f */
[----:B------:R-:W-:Y:S01]  /*f510*/  F2FP.BF16.PACK_AB R4, R3, R12 ;  /* 0x0000000c0304723e */ /* 0x000fe200000010ff */
[C---:B------:R-:W-:Y:S01]  /*f520*/  FFMA.FTZ R15, R30.reuse, R11, -R15 ;  /* 0x0000000b1e0f7223 */ /* 0x040fe2000001080f */
[----:B------:R-:W-:Y:S01]  /*f530*/  F2FP.BF16.PACK_AB R3, R13, R14 ;  /* 0x0000000e0d03723e */ /* 0x000fe200000010ff */
[----:B------:R-:W-:Y:S01]  /*f540*/  FFMA.FTZ R32, R30, R5, R32 ;  /* 0x000000051e207223 */ /* 0x000fe20000010020 */
[----:B------:R-:W-:Y:S01]  /*f550*/  MOV R13, R4 ;  /* 0x00000004000d7202 */ /* 0x000fe20000000f00 */
[----:B------:R-:W-:-:S03]  /*f560*/  FFMA.FTZ R0, R9, R10, -R0 ;  /* 0x0000000a09007223 */ /* 0x000fc60000010800 */
[----:B------:R-:W-:Y:S02]  /*f570*/  F2FP.BF16.PACK_AB R14, R32, R15 ;  /* 0x0000000f200e723e */ /* 0x000fe400000010ff */
[----:B------:R-:W-:Y:S02]  /*f580*/  F2FP.BF16.PACK_AB R12, R31, R0 ;  /* 0x000000001f0c723e */ /* 0x000fe400000010ff */
[----:B------:R-:W-:Y:S02]  /*f590*/  MOV R15, R3 ;  /* 0x00000003000f7202 */ /* 0x000fe40000000f00 */
.L_x_7913:
[----:B------:R-:W-:Y:S05]  /*f5a0*/  BSYNC B0 ;  /* 0x0000000000007941 */ /* 0x000fea0003800000 */
.L_x_7912:
        /* <DEDUP_REMOVED lines=8> */
[----:B-----5:R-:W-:Y:S02]  /*f630*/  LOP3.LUT R0, R21, 0xffff0000, RZ, 0xc0, !PT ;  /* 0xffff000015007812 */ /* 0x020fe400078ec0ff */
[C---:B------:R-:W-:Y:S02]  /*f640*/  SHF.L.U32 R7, R20.reuse, 0x10, RZ ;  /* 0x0000001014077819 */ /* 0x040fe400000006ff */
[----:B------:R-:W-:Y:S02]  /*f650*/  LOP3.LUT R26, R20, 0xffff0000, RZ, 0xc0, !PT ;  /* 0xffff0000141a7812 */ /* 0x000fe400078ec0ff */
[----:B------:R-:W-:-:S02]  /*f660*/  LOP3.LUT R20, R23, 0xffff0000, RZ, 0xc0, !PT ;  /* 0xffff000017147812 */ /* 0x000fc400078ec0ff */
[----:B------:R-:W-:Y:S02]  /*f670*/  SHF.L.U32 R3, R21, 0x10, RZ ;  /* 0x0000001015037819 */ /* 0x000fe400000006ff */
[----:B------:R-:W-:Y:S01]  /*f680*/  SHF.L.U32 R21, R23, 0x10, RZ ;  /* 0x0000001017157819 */ /* 0x000fe200000006ff */
[C---:B------:R-:W-:Y:S01]  /*f690*/  IMAD.U32 R23, R22.reuse, 0x10000, RZ ;  /* 0x0001000016177824 */ /* 0x040fe200078e00ff */
[----:B------:R-:W-:Y:S02]  /*f6a0*/  LOP3.LUT R22, R22, 0xffff0000, RZ, 0xc0, !PT ;  /* 0xffff000016167812 */ /* 0x000fe400078ec0ff */
[----:B--2-4-:R-:W-:Y:S02]  /*f6b0*/  LOP3.LUT R13, R4, 0xffff0000, RZ, 0xc0, !PT ;  /* 0xffff0000040d7812 */ /* 0x014fe400078ec0ff */
        /* <DEDUP_REMOVED lines=13> */
[----:B------:R-:W-:Y:S02]  /*f790*/  FFMA.FTZ R16, R21, R14, -R16 ;  /* 0x0000000e15107223 */ /* 0x000fe40000010810 */
[----:B------:R-:W-:Y:S02]  /*f7a0*/  FMUL.FTZ R0, R26, R4 ;  /* 0x000000041a007220 */ /* 0x000fe40000410000 */
[----:B------:R-:W-:Y:S02]  /*f7b0*/  FMUL.FTZ R14, R22, R5 ;  /* 0x00000005160e7220 */ /* 0x000fe40000410000 */
[----:B------:R-:W-:-:S02]  /*f7c0*/  FMUL.FTZ R26, R26, R10 ;  /* 0x0000000a1a1a7220 */ /* 0x000fc40000410000 */
[----:B------:R-:W-:Y:S02]  /*f7d0*/  FMUL.FTZ R22, R22, R11 ;  /* 0x0000000b16167220 */ /* 0x000fe40000410000 */
[----:B------:R-:W-:Y:S02]  /*f7e0*/  FFMA.FTZ R0, R7, R10, -R0 ;  /* 0x0000000a07007223 */ /* 0x000fe40000010800 */
[----:B------:R-:W-:Y:S01]  /*f7f0*/  FFMA.FTZ R9, R21, R9, R20 ;  /* 0x0000000915097223 */ /* 0x000fe20000010014 */
[----:B------:R-:W-:Y:S01]  /*f800*/  F2FP.BF16.PACK_AB R21, R3, R12 ;  /* 0x0000000c0315723e */ /* 0x000fe200000010ff */
[----:B------:R-:W-:Y:S02]  /*f810*/  FFMA.FTZ R7, R7, R4, R26 ;  /* 0x0000000407077223 */ /* 0x000fe4000001001a */
[C---:B------:R-:W-:Y:S02]  /*f820*/  FFMA.FTZ R14, R23.reuse, R11, -R14 ;  /* 0x0000000b170e7223 */ /* 0x040fe4000001080e */
[----:B------:R-:W-:Y:S01]  /*f830*/  FFMA.FTZ R5, R23, R5, R22 ;  /* 0x0000000517057223 */ /* 0x000fe20000010016 */
[----:B------:R-:W-:-:S02]  /*f840*/  F2FP.BF16.PACK_AB R23, R9, R16 ;  /* 0x000000100917723e */ /* 0x000fc400000010ff */
[----:B------:R-:W-:Y:S02]  /*f850*/  F2FP.BF16.PACK_AB R20, R7, R0 ;  /* 0x000000000714723e */ /* 0x000fe400000010ff */
[----:B------:R-:W-:Y:S02]  /*f860*/  F2FP.BF16.PACK_AB R22, R5, R14 ;  /* 0x0000000e0516723e */ /* 0x000fe400000010ff */
.L_x_7915:
[----:B------:R-:W-:Y:S05]  /*f870*/  BSYNC B0 ;  /* 0x0000000000007941 */ /* 0x000fea0003800000 */
.L_x_7914:
[----:B-----5:R2:W-:Y:S01]  /*f880*/  STS.128 [R245+0x7800], R20 ;  /* 0x00780014f5007388 */ /* 0x0205e20000000c00 */
[----:B------:R-:W-:Y:S05]  /*f890*/  BRA `(.L_x_7907) ;  /* 0x00005c4000007947 */ /* 0x000fea0003800000 */
.L_x_7876:
        /* <DEDUP_REMOVED lines=56> */
[----:B----4-:R-:W-:Y:S01]  /*fc20*/  LOP3.LUT R35, R38, 0xffff0000, RZ, 0xc0, !PT ;  /* 0xffff000026237812 */ /* 0x010fe200078ec0ff */
[----:B------:R-:W-:-:S02]  /*fc30*/  @!P1 FADD.FTZ R50, -R50, -RZ ;  /* 0x800000ff32329221 */ /* 0x000fc40000010100 */
        /* <DEDUP_REMOVED lines=27> */
.L_x_7919:
[----:B------:R-:W-:Y:S05]  /*fdf0*/  BSYNC B0 ;  /* 0x0000000000007941 */ /* 0x000fea0003800000 */
.L_x_7918:
        /* <DEDUP_REMOVED lines=17> */
[----:B------:R-:W3:Y:S01]  /*ff10*/  LD.E.128 R28, [R28.64+0x80] ;  /* 0x000080061c1c7980 */ /* 0x000ee2000c101d00 */
        /* <DEDUP_REMOVED lines=10> */
[----:B------:R-:W-:Y:S02]  /*ffc0*/  LOP3.LUT R2, R40, 0xffff0000, RZ, 0xc0, !PT ;  /* 0xffff000028027812 */ /* 0x000fe400078ec0ff */
[C---:B------:R-:W-:Y:S02]  /*ffd0*/  LOP3.LUT R6, R43.reuse, 0xffff0000, RZ, 0xc0, !PT ;  /* 0xffff00002b067812 */ /* 0x040fe400078ec0ff */
[----:B------:R-:W-:Y:S02]  /*ffe0*/  SHF.L.U32 R42, R43, 0x10, RZ ;  /* 0x000000102b2a7819 */ /* 0x000fe400000006ff */
[----:B------:R-:W-:-:S02]  /*fff0*/  LOP3.LUT R0, R41, 0xffff0000, RZ, 0xc0, !PT ;  /* 0xffff000029007812 */ /* 0x000fc400078ec0ff */
[----:B------:R-:W-:Y:S02]  /*10000*/  SHF.L.U32 R40, R41, 0x10, RZ ;  /* 0x0000001029287819 */ /* 0x000fe400000006ff */
[C---:B---3--:R-:W-:Y:S01]  /*10010*/  SHF.L.U32 R13, R29.reuse, 0x10, RZ ;  /* 0x000000101d0d7819 */ /* 0x048fe200000006ff */
[----:B------:R-:W-:Y:S01]  /*10020*/  IMAD.U32 R43, R30, 0x10000, RZ ;  /* 0x000100001e2b7824 */ /* 0x000fe200078e00ff */
[----:B------:R-:W-:Y:S01]  /*10030*/  LOP3.LUT R44, R29, 0xffff0000, RZ, 0xc0, !PT ;  /* 0xffff00001d2c7812 */ /* 0x000fe200078ec0ff */
[----:B------:R-:W-:Y:S01]  /*10040*/  IMAD.U32 R41, R28, 0x10000, RZ ;  /* 0x000100001c297824 */ /* 0x000fe200078e00ff */
        /* <DEDUP_REMOVED lines=19> */
[----:B--2---:R-:W-:Y:S01]  /*10180*/  LOP3.LUT R35, R38, 0xffff0000, RZ, 0xc0, !PT ;  /* 0xffff000026237812 */ /* 0x004fe200078ec0ff */
        /* <DEDUP_REMOVED lines=28> */
.L_x_7921:
[----:B------:R-:W-:Y:S05]  /*10350*/  BSYNC B0 ;  /* 0x0000000000007941 */ /* 0x000fea0003800000 */
.L_x_7920:
        /* <DEDUP_REMOVED lines=56> */
[----:B---3--:R-:W-:Y:S01]  /*106e0*/  LOP3.LUT R35, R38, 0xffff0000, RZ, 0xc0, !PT ;  /* 0xffff000026237812 */ /* 0x008fe200078ec0ff */
        /* <DEDUP_REMOVED lines=28> */
.L_x_7923:
[----:B------:R-:W-:Y:S05]  /*108b0*/  BSYNC B0 ;  /* 0x0000000000007941 */ /* 0x000fea0003800000 */
.L_x_7922:
        /* <DEDUP_REMOVED lines=38> */
[----:B------:R-:W-:Y:S02]  /*10b20*/  LOP3.LUT R45, R31, 0xffff0000, RZ, 0xc0, !PT ;  /* 0xffff00001f2d7812 */ /* 0x000fe400078ec0ff */
[----:B------:R-:W-:Y:S01]  /*10b30*/  LOP3.LUT R30, R30, 0xffff0000, RZ, 0xc0, !PT ;  /* 0xffff00001e1e7812 */ /* 0x000fe200078ec0ff */
[C---:B----4-:R-:W-:Y:S01]  /*10b40*/  IMAD.U32 R46, R32.reuse, 0x10000, RZ ;  /* 0x00010000202e7824 */ /* 0x050fe200078e00ff */
        /* <DEDUP_REMOVED lines=44> */
.L_x_7925:
[----:B------:R-:W-:Y:S05]  /*10e10*/  BSYNC B0 ;  /* 0x0000000000007941 */ /* 0x000fea0003800000 */
.L_x_7924:
[----:B-----5:R3:W-:Y:S02]  /*10e20*/  STS.128 [R245+0x6000], R40 ;  /* 0x00600028f5007388 */ /* 0x0207e40000000c00 */
.L_x_7917:
[----:B------:R-:W-:Y:S05]  /*10e30*/  BSYNC B1 ;  /* 0x0000000000017941 */ /* 0x000fea0003800000 */
.L_x_7916:
        /* <DEDUP_REMOVED lines=33> */
[----:B------:R-:W-:Y:S02]  /*11050*/  LOP3.LUT R0, R41, 0xffff0000, RZ, 0xc0, !PT ;  /* 0xffff000029007812 */ /* 0x000fe400078ec0ff */
[C---:B------:R-:W-:Y:S02]  /*11060*/  SHF.L.U32 R13, R42.reuse, 0x10, RZ ;  /* 0x000000102a0d7819 */ /* 0x040fe400000006ff */
[----:B------:R-:W-:Y:S02]  /*11070*/  LOP3.LUT R12, R42, 0xffff0000, RZ, 0xc0, !PT ;  /* 0xffff00002a0c7812 */ /* 0x000fe400078ec0ff */
[C---:B------:R-:W-:Y:S01]  /*11080*/  LOP3.LUT R10, R43.reuse, 0xffff0000, RZ, 0xc0, !PT ;  /* 0xffff00002b0a7812 */ /* 0x040fe200078ec0ff */
[----:B------:R-:W-:-:S02]  /*11090*/  IMAD.U32 R43, R43, 0x10000, RZ ;  /* 0x000100002b2b7824 */ /* 0x000fc400078e00ff */
[C---:B----4-:R-:W-:Y:S01]  /*110a0*/  IMAD.U32 R42, R32.reuse, 0x10000, RZ ;  /* 0x00010000202a7824 */ /* 0x050fe200078e00ff */
[----:B------:R-:W-:Y:S01]  /*110b0*/  LOP3.LUT R41, R32, 0xffff0000, RZ, 0xc0, !PT ;  /* 0xffff000020297812 */ /* 0x000fe200078ec0ff */
[----:B------:R-:W-:Y:S01]  /*110c0*/  IMAD.U32 R44, R34, 0x10000, RZ ;  /* 0x00010000222c7824 */ /* 0x000fe200078e00ff */
[C---:B------:R-:W-:Y:S01]  /*110d0*/  SHF.L.U32 R32, R33.reuse, 0x10, RZ ;  /* 0x0000001021207819 */ /* 0x040fe200000006ff */
[----:B-12---:R-:W-:Y:S01]  /*110e0*/  IMAD.U32 R49, R28, 0x10000, RZ ;  /* 0x000100001c317824 */ /* 0x006fe200078e00ff */
        /* <DEDUP_REMOVED lines=16> */
[C---:B------:R-:W-:Y:S01]  /*111f0*/  SHF.L.U32 R30, R31.reuse, 0x10, RZ ;  /* 0x000000101f1e7819 */ /* 0x040fe200000006ff */
        /* <DEDUP_REMOVED lines=30> */
.L_x_7929:
[----:B------:R-:W-:Y:S05]  /*113e0*/  BSYNC B0 ;  /* 0x0000000000007941 */ /* 0x000fea0003800000 */
.L_x_7928:
        /* <DEDUP_REMOVED lines=40> */
[----:B-1-3--:R-:W-:Y:S01]  /*11670*/  IMAD.U32 R49, R30, 0x10000, RZ ;  /* 0x000100001e317824 */ /* 0x00afe200078e00ff */
        /* <DEDUP_REMOVED lines=16> */
[C---:B------:R-:W-:Y:S01]  /*11780*/  LOP3.LUT R30, R31.reuse, 0xffff0000, RZ, 0xc0, !PT ;  /* 0xffff00001f1e7812 */ /* 0x040fe200078ec0ff */
        /* <DEDUP_REMOVED lines=30> */
.L_x_7931:
[----:B------:R-:W-:Y:S05]  /*11970*/  BSYNC B0 ;  /* 0x0000000000007941 */ /* 0x000fea0003800000 */
.L_x_7930:
        /* <DEDUP_REMOVED lines=88> */
.L_x_7933:
[----:B------:R-:W-:Y:S05]  /*11f00*/  BSYNC B0 ;  /* 0x0000000000007941 */ /* 0x000fea0003800000 */
.L_x_7932:
        /* <DEDUP_REMOVED lines=22> */
[C---:B---34-:R-:W-:Y:S01]  /*12070*/  IADD3 R25, P1, R13.reuse, R2, RZ ;  /* 0x000000020d197210 */ /* 0x058fe20007f3e0ff */
[----:B------:R-:W3:Y:S03]  /*12080*/  LD.E.128 R36, [R36.64] ;  /* 0x0000000624247980 */ /* 0x000ee6000c101d00 */
[----:B------:R-:W-:Y:S02]  /*12090*/  LEA.HI.X.SX32 R0, R13, R0, 0x1, P1 ;  /* 0x000000000d007211 */ /* 0x000fe400008f0eff */
[----:B------:R-:W-:-:S04]  /*120a0*/  LEA R40, P1, R25, R16, 0x1 ;  /* 0x0000001019287211 */ /* 0x000fc800078208ff */
[----:B------:R-:W-:-:S06]  /*120b0*/  LEA.HI.X R41, R25, R17, R0, 0x1, P1 ;  /* 0x0000001119297211 */ /* 0x000fcc00008f0c00 */
[----:B------:R-:W4:Y:S01]  /*120c0*/  LD.E.128 R40, [R40.64] ;  /* 0x0000000628287980 */ /* 0x000f22000c101d00 */
        /* <DEDUP_REMOVED lines=10> */
[C---:B------:R-:W-:Y:S01]  /*12170*/  IMAD.U32 R32, R34.reuse, 0x10000, RZ ;  /* 0x0001000022207824 */ /* 0x040fe200078e00ff */
[----:B------:R-:W-:-:S02]  /*12180*/  LOP3.LUT R31, R34, 0xffff0000, RZ, 0xc0, !PT ;  /* 0xffff0000221f7812 */ /* 0x000fc400078ec0ff */
[C---:B------:R-:W-:Y:S02]  /*12190*/  SHF.L.U32 R29, R35.reuse, 0x10, RZ ;  /* 0x00000010231d7819 */ /* 0x040fe400000006ff */
[----:B------:R-:W-:Y:S02]  /*121a0*/  LOP3.LUT R45, R35, 0xffff0000, RZ, 0xc0, !PT ;  /* 0xffff0000232d7812 */ /* 0x000fe400078ec0ff */
[----:B------:R-:W-:Y:S01]  /*121b0*/  SHF.L.U32 R13, R33, 0x10, RZ ;  /* 0x00000010210d7819 */ /* 0x000fe200000006ff */
[----:B---3--:R-:W-:Y:S01]  /*121c0*/  IMAD.U32 R44, R36, 0x10000, RZ ;  /* 0x00010000242c7824 */ /* 0x008fe200078e00ff */
[C---:B------:R-:W-:Y:S02]  /*121d0*/  SHF.L.U32 R34, R37.reuse, 0x10, RZ ;  /* 0x0000001025227819 */ /* 0x040fe400000006ff */
[----:B------:R-:W-:Y:S01]  /*121e0*/  LOP3.LUT R46, R37, 0xffff0000, RZ, 0xc0, !PT ;  /* 0xffff0000252e7812 */ /* 0x000fe200078ec0ff */
[----:B------:R-:W-:Y:S01]  /*121f0*/  IMAD.U32 R37, R38, 0x10000, RZ ;  /* 0x0001000026257824 */ /* 0x000fe200078e00ff */
[----:B------:R-:W-:Y:S01]  /*12200*/  LOP3.LUT R35, R36, 0xffff0000, RZ, 0xc0, !PT ;  /* 0xffff000024237812 */ /* 0x000fe200078ec0ff */
[----:B------:R-:W-:Y:S01]  /*12210*/  @!P0 FADD.FTZ R34, -R34, -RZ ;  /* 0x800000ff22228221 */ /* 0x000fe20000010100 */
[----:B------:R-:W-:Y:S01]  /*12220*/  LOP3.LUT R38, R38, 0xffff0000, RZ, 0xc0, !PT ;  /* 0xffff000026267812 */ /* 0x000fe200078ec0ff */
[----:B------:R-:W-:Y:S01]  /*12230*/  @!P0 FADD.FTZ R37, -R37, -RZ ;  /* 0x800000ff25258221 */ /* 0x000fe20000010100 */
[----:B------:R-:W-:Y:S01]  /*12240*/  SHF.L.U32 R36, R39, 0x10, RZ ;  /* 0x0000001027247819 */ /* 0x000fe200000006ff */
[----:B------:R-:W-:Y:S01]  /*12250*/  @!P0 FADD.FTZ R35, -R35, -RZ ;  /* 0x800000ff23238221 */ /* 0x000fe20000010100 */
[----:B-1----:R-:W-:Y:S01]  /*12260*/  LOP3.LUT R48, R39, 0xffff0000, RZ, 0xc0, !PT ;  /* 0xffff000027307812 */ /* 0x002fe200078ec0ff */
[----:B------:R-:W-:Y:S01]  /*12270*/  @!P0 FADD.FTZ R38, -R38, -RZ ;  /* 0x800000ff26268221 */ /* 0x000fe20000010100 */
[----:B------:R-:W-:Y:S01]  /*12280*/  LOP3.LUT R33, R33, 0xffff0000, RZ, 0xc0, !PT ;  /* 0xffff000021217812 */ /* 0x000fe200078ec0ff */
[----:B------:R-:W-:-:S02]  /*12290*/  @!P0 FADD.FTZ R36, -R36, -RZ ;  /* 0x800000ff24248221 */ /* 0x000fc40000010100 */
[----:B------:R-:W-:Y:S02]  /*122a0*/  @!P0 FADD.FTZ R46, -R46, -RZ ;  /* 0x800000ff2e2e8221 */ /* 0x000fe40000010100 */
[----:B------:R-:W-:Y:S02]  /*122b0*/  FMUL.FTZ R13, R13, R34 ;  /* 0x000000220d0d7220 */ /* 0x000fe40000410000 */
[----:B------:R-:W-:Y:S02]  /*122c0*/  @!P0 FADD.FTZ R48, -R48, -RZ ;  /* 0x800000ff30308221 */ /* 0x000fe40000010100 */
        /* <DEDUP_REMOVED lines=13> */
[----:B------:R-:W-:Y:S02]  /*123a0*/  @!P0 FADD.FTZ R44, -R44, -RZ ;  /* 0x800000ff2c2c8221 */ /* 0x000fe40000010100 */
[----:B------:R-:W-:Y:S02]  /*123b0*/  FMUL.FTZ R45, R45, R48 ;  /* 0x000000302d2d7220 */ /* 0x000fe40000410000 */
[----:B------:R-:W-:Y:S02]  /*123c0*/  FFMA.FTZ R13, R28, R24, R13 ;  /* 0x000000181c0d7223 */ /* 0x000fe4000001000d */
[----:B------:R-:W-:Y:S02]  /*123d0*/  FFMA.FTZ R0, R0, R40, R33 ;  /* 0x0000002800007223 */ /* 0x000fe40000010021 */
[----:B------:R-:W-:Y:S02]  /*123e0*/  FMUL.FTZ R25, R25, R44 ;  /* 0x0000002c19197220 */ /* 0x000fe40000410000 */
[----:B------:R-:W-:Y:S01]  /*123f0*/  FFMA.FTZ R29, R30, R36, R29 ;  /* 0x000000241e1d7223 */ /* 0x000fe2000001001d */
[----:B------:R-:W-:Y:S01]  /*12400*/  F2FP.BF16.PACK_AB R0, R0, R13 ;  /* 0x0000000d0000723e */ /* 0x000fe200000010ff */
[----:B------:R-:W-:-:S02]  /*12410*/  FFMA.FTZ R8, R8, R42, R45 ;  /* 0x0000002a08087223 */ /* 0x000fc4000001002d */
[----:B------:R-:W-:Y:S02]  /*12420*/  FFMA.FTZ R12, R12, R39, R37 ;  /* 0x000000270c0c7223 */ /* 0x000fe40000010025 */
[----:B------:R-:W-:Y:S01]  /*12430*/  FFMA.FTZ R31, R10, R38, R31 ;  /* 0x000000260a1f7223 */ /* 0x000fe2000001001f */
[----:B------:R-:W-:Y:S01]  /*12440*/  F2FP.BF16.PACK_AB R8, R8, R29 ;  /* 0x0000001d0808723e */ /* 0x000fe200000010ff */
[----:B------:R-:W-:Y:S02]  /*12450*/  FFMA.FTZ R4, R4, R34, R25 ;  /* 0x0000002204047223 */ /* 0x000fe40000010019 */
[----:B------:R-:W-:Y:S01]  /*12460*/  FFMA.FTZ R35, R2, R32, R35 ;  /* 0x0000002002237223 */ /* 0x000fe20000010023 */
[----:B------:R-:W-:Y:S01]  /*12470*/  F2FP.BF16.PACK_AB R30, R31, R12 ;  /* 0x0000000c1f1e723e */ /* 0x000fe200000010ff */
[----:B------:R-:W-:Y:S01]  /*12480*/  IMAD.MOV.U32 R29, RZ, RZ, R0 ;  /* 0x000000ffff1d7224 */ /* 0x000fe200078e0000 */
[----:B------:R-:W-:Y:S02]  /*12490*/  MOV R31, R8 ;  /* 0x00000008001f7202 */ /* 0x000fe40000000f00 */
[----:B------:R-:W-:-:S02]  /*124a0*/  F2FP.BF16.PACK_AB R28, R35, R4 ;  /* 0x00000004231c723e */ /* 0x000fc400000010ff */
.L_x_7935:
[----:B------:R-:W-:Y:S05]  /*124b0*/  BSYNC B0 ;  /* 0x0000000000007941 */ /* 0x000fea0003800000 */
.L_x_7934:
[----:B-----5:R1:W-:Y:S02]  /*124c0*/  STS.128 [R245+0x6800], R28 ;  /* 0x0068001cf5007388 */ /* 0x0203e40000000c00 */
.L_x_7927:
[----:B------:R-:W-:Y:S05]  /*124d0*/  BSYNC B1 ;  /* 0x0000000000017941 */ /* 0x000fea0003800000 */
.L_x_7926:
        /* <DEDUP_REMOVED lines=11> */
[----:B--2---:R-:W-:Y:S02]  /*12590*/  IMAD.MOV.U32 R25, RZ, RZ, RZ ;  /* 0x000000ffff197224 */ /* 0x004fe400078e00ff */
[----:B------:R-:W-:Y:S01]  /*125a0*/  IMAD.MOV.U32 R13, RZ, RZ, R9 ;  /* 0x000000ffff0d7224 */ /* 0x000fe200078e0009 */
[----:B------:R-:W-:-:S04]  /*125b0*/  IADD3 R2, P1, R0, R3, RZ ;  /* 0x0000000300027210 */ /* 0x000fc80007f3e0ff */
[----:B------:R-:W-:-:S03]  /*125c0*/  LEA.HI.X.SX32 R0, R0, R5, 0x1, P1 ;  /* 0x0000000500007211 */ /* 0x000fc600008f0eff */
[----:B------:R-:W-:Y:S01]  /*125d0*/  @P0 IADD3 R25, -R9, RZ, RZ ;  /* 0x000000ff09190210 */ /* 0x000fe20007ffe1ff */
[----:B------:R-:W-:-:S03]  /*125e0*/  @P0 IMAD.MOV R13, RZ, RZ, -R9 ;  /* 0x000000ffff0d0224 */ /* 0x000fc600078e0a09 */
[----:B-1----:R-:W-:-:S04]  /*125f0*/  IADD3 R29, P1, R25, R2, RZ ;  /* 0x00000002191d7210 */ /* 0x002fc80007f3e0ff */
[----:B------:R-:W-:Y:S02]  /*12600*/  LEA.HI.X.SX32 R25, R25, R0, 0x1, P1 ;  /* 0x0000000019197211 */ /* 0x000fe400008f0eff */
[----:B------:R-:W-:-:S04]  /*12610*/  LEA R32, P1, R29, R14, 0x1 ;  /* 0x0000000e1d207211 */ /* 0x000fc800078208ff */
[----:B------:R-:W-:Y:S01]  /*12620*/  LEA.HI.X R33, R29, R15, R25, 0x1, P1 ;  /* 0x0000000f1d217211 */ /* 0x000fe200008f0c19 */
[----:B------:R-:W-:Y:S01]  /*12630*/  IMAD.WIDE R28, R13, 0x2, R22 ;  /* 0x000000020d1c7825 */ /* 0x000fe200078e0216 */
[----:B------:R-:W-:-:S03]  /*12640*/  MOV R13, RZ ;  /* 0x000000ff000d7202 */ /* 0x000fc60000000f00 */
[----:B------:R-:W-:Y:S01]  /*12650*/  @P0 IMAD.MOV R13, RZ, RZ, -R9 ;  /* 0x000000ffff0d0224 */ /* 0x000fe200078e0a09 */
[----:B------:R-:W2:Y:S04]  /*12660*/  LD.E.128 R32, [R32.64] ;  /* 0x0000000620207980 */ /* 0x000ea8000c101d00 */
[C---:B------:R-:W-:Y:S01]  /*12670*/  IADD3 R25, P1, R13.reuse, R2, RZ ;  /* 0x000000020d197210 */ /* 0x040fe20007f3e0ff */
        /* <DEDUP_REMOVED lines=13> */
[C---:B--2---:R-:W-:Y:S01]  /*12750*/  SHF.L.U32 R24, R33.reuse, 0x10, RZ ;  /* 0x0000001021187819 */ /* 0x044fe200000006ff */
[----:B------:R-:W-:Y:S01]  /*12760*/  IMAD.U32 R43, R34, 0x10000, RZ ;  /* 0x00010000222b7824 */ /* 0x000fe200078e00ff */
[----:B------:R-:W-:Y:S01]  /*12770*/  LOP3.LUT R44, R33, 0xffff0000, RZ, 0xc0, !PT ;  /* 0xffff0000212c7812 */ /* 0x000fe200078ec0ff */
[C---:B------:R-:W-:Y:S01]  /*12780*/  IMAD.U32 R41, R32.reuse, 0x10000, RZ ;  /* 0x0001000020297824 */ /* 0x040fe200078e00ff */
[----:B------:R-:W-:Y:S01]  /*12790*/  LOP3.LUT R25, R32, 0xffff0000, RZ, 0xc0, !PT ;  /* 0xffff000020197812 */ /* 0x000fe200078ec0ff */
[----:B----4-:R-:W-:Y:S01]  /*127a0*/  IMAD.U32 R46, R28, 0x10000, RZ ;  /* 0x000100001c2e7824 */ /* 0x010fe200078e00ff */
[----:B------:R-:W-:Y:S01]  /*127b0*/  LOP3.LUT R33, R34, 0xffff0000, RZ, 0xc0, !PT ;  /* 0xffff000022217812 */ /* 0x000fe200078ec0ff */
[----:B------:R-:W-:Y:S01]  /*127c0*/  IMAD.U32 R48, R30, 0x10000, RZ ;  /* 0x000100001e307824 */ /* 0x000fe200078e00ff */
[----:B------:R-:W-:Y:S01]  /*127d0*/  LOP3.LUT R34, R35, 0xffff0000, RZ, 0xc0, !PT ;  /* 0xffff000023227812 */ /* 0x000fe200078ec0ff */
        /* <DEDUP_REMOVED lines=15> */
[----:B---3--:R-:W-:Y:S01]  /*128d0*/  LOP3.LUT R28, R36, 0xffff0000, RZ, 0xc0, !PT ;  /* 0xffff0000241c7812 */ /* 0x008fe200078ec0ff */
[----:B------:R-:W-:-:S02]  /*128e0*/  @!P0 FADD.FTZ R43, -R43, -RZ ;  /* 0x800000ff2b2b8221 */ /* 0x000fc40000010100 */
        /* <DEDUP_REMOVED lines=26> */
.L_x_7939:
[----:B------:R-:W-:Y:S05]  /*12a90*/  BSYNC B0 ;  /* 0x0000000000007941 */ /* 0x000fea0003800000 */
.L_x_7938:
        /* <DEDUP_REMOVED lines=14> */
[----:B-1----:R-:W-:-:S04]  /*12b80*/  IADD3 R29, P1, R25, R2, RZ ;  /* 0x00000002191d7210 */ /* 0x002fc80007f3e0ff */
        /* <DEDUP_REMOVED lines=24> */
[C---:B------:R-:W-:Y:S01]  /*12d10*/  IMAD.U32 R40, R32.reuse, 0x10000, RZ ;  /* 0x0001000020287824 */ /* 0x040fe200078e00ff */
        /* <DEDUP_REMOVED lines=48> */
.L_x_7941:
[----:B------:R-:W-:Y:S05]  /*13020*/  BSYNC B0 ;  /* 0x0000000000007941 */ /* 0x000fea0003800000 */
.L_x_7940:
        /* <DEDUP_REMOVED lines=28> */
[----:B-----5:R-:W-:Y:S01]  /*131f0*/  SHF.L.U32 R13, R42, 0x10, RZ ;  /* 0x000000102a0d7819 */ /* 0x020fe200000006ff */
[----:B------:R-:W-:Y:S01]  /*13200*/  IMAD.U32 R4, R40, 0x10000, RZ ;  /* 0x0001000028047824 */ /* 0x000fe200078e00ff */
[----:B------:R-:W-:Y:S01]  /*13210*/  LOP3.LUT R12, R42, 0xffff0000, RZ, 0xc0, !PT ;  /* 0xffff00002a0c7812 */ /* 0x000fe200078ec0ff */
[----:B------:R-:W-:Y:S01]  /*13220*/  IMAD.U32 R42, R43, 0x10000, RZ ;  /* 0x000100002b2a7824 */ /* 0x000fe200078e00ff */
[----:B------:R-:W-:Y:S01]  /*13230*/  LOP3.LUT R2, R40, 0xffff0000, RZ, 0xc0, !PT ;  /* 0xffff000028027812 */ /* 0x000fe200078ec0ff */
[----:B------:R-:W-:Y:S01]  /*13240*/  IMAD.U32 R40, R41, 0x10000, RZ ;  /* 0x0001000029287824 */ /* 0x000fe200078e00ff */
[----:B------:R-:W-:Y:S02]  /*13250*/  LOP3.LUT R10, R43, 0xffff0000, RZ, 0xc0, !PT ;  /* 0xffff00002b0a7812 */ /* 0x000fe400078ec0ff */
[----:B------:R-:W-:Y:S02]  /*13260*/  LOP3.LUT R0, R41, 0xffff0000, RZ, 0xc0, !PT ;  /* 0xffff000029007812 */ /* 0x000fe400078ec0ff */
[C---:B----4-:R-:W-:Y:S01]  /*13270*/  SHF.L.U32 R24, R33.reuse, 0x10, RZ ;  /* 0x0000001021187819 */ /* 0x050fe200000006ff */
[----:B------:R-:W-:Y:S01]  /*13280*/  IMAD.U32 R43, R34, 0x10000, RZ ;  /* 0x00010000222b7824 */ /* 0x000fe200078e00ff */
[----:B------:R-:W-:Y:S01]  /*13290*/  LOP3.LUT R44, R33, 0xffff0000, RZ, 0xc0, !PT ;  /* 0xffff0000212c7812 */ /* 0x000fe200078ec0ff */
[C---:B------:R-:W-:Y:S01]  /*132a0*/  IMAD.U32 R41, R32.reuse, 0x10000, RZ ;  /* 0x0001000020297824 */ /* 0x040fe200078e00ff */
[----:B------:R-:W-:Y:S01]  /*132b0*/  LOP3.LUT R25, R32, 0xffff0000, RZ, 0xc0, !PT ;  /* 0xffff000020197812 */ /* 0x000fe200078ec0ff */
[----:B--2---:R-:W-:Y:S01]  /*132c0*/  IMAD.U32 R46, R28, 0x10000, RZ ;  /* 0x000100001c2e7824 */ /* 0x004fe200078e00ff */
        /* <DEDUP_REMOVED lines=46> */
.L_x_7943:
[----:B------:R-:W-:Y:S05]  /*135b0*/  BSYNC B0 ;  /* 0x0000000000007941 */ /* 0x000fea0003800000 */
.L_x_7942:
[----:B-----5:R4:W-:Y:S04]  /*135c0*/  STS.128 [R245+0x5000], R40 ;  /* 0x00500028f5007388 */ /* 0x0209e80000000c00 */
[----:B------:R4:W5:Y:S01]  /*135d0*/  LD.E.128 R32, [R22.64+0x180] ;  /* 0x0001800616207980 */ /* 0x000962000c101d00 */
        /* <DEDUP_REMOVED lines=12> */
[----:B-1----:R-:W-:Y:S01]  /*136a0*/  IADD3 R29, P1, R25, R2, RZ ;  /* 0x00000002191d7210 */ /* 0x002fe20007f3e0ff */
        /* <DEDUP_REMOVED lines=21> */
[----:B--2---:R-:W-:Y:S01]  /*13800*/  LOP3.LUT R46, R37, 0xffff0000, RZ, 0xc0, !PT ;  /* 0xffff0000252e7812 */ /* 0x004fe200078ec0ff */
[----:B------:R-:W-:Y:S02]  /*13810*/  IMAD.U32 R44, R38, 0x10000, RZ ;  /* 0x00010000262c7824 */ /* 0x000fe400078e00ff */
[C---:B---3--:R-:W-:Y:S01]  /*13820*/  IMAD.U32 R24, R28.reuse, 0x10000, RZ ;  /* 0x000100001c187824 */ /* 0x048fe200078e00ff */
[----:B------:R-:W-:Y:S02]  /*13830*/  LOP3.LUT R23, R28, 0xffff0000, RZ, 0xc0, !PT ;  /* 0xffff00001c177812 */ /* 0x000fe400078ec0ff */
[C---:B------:R-:W-:Y:S02]  /*13840*/  SHF.L.U32 R22, R29.reuse, 0x10, RZ ;  /* 0x000000101d167819 */ /* 0x040fe400000006ff */
[----:B------:R-:W-:Y:S01]  /*13850*/  LOP3.LUT R33, R29, 0xffff0000, RZ, 0xc0, !PT ;  /* 0xffff00001d217812 */ /* 0x000fe200078ec0ff */
[C---:B------:R-:W-:Y:S01]  /*13860*/  IMAD.U32 R29, R30.reuse, 0x10000, RZ ;  /* 0x000100001e1d7824 */ /* 0x040fe200078e00ff */
[----:B------:R-:W-:-:S02]  /*13870*/  LOP3.LUT R28, R30, 0xffff0000, RZ, 0xc0, !PT ;  /* 0xffff00001e1c7812 */ /* 0x000fc400078ec0ff */
[C---:B------:R-:W-:Y:S02]  /*13880*/  SHF.L.U32 R25, R31.reuse, 0x10, RZ ;  /* 0x000000101f197819 */ /* 0x040fe400000006ff */
[----:B------:R-:W-:Y:S02]  /*13890*/  LOP3.LUT R30, R31, 0xffff0000, RZ, 0xc0, !PT ;  /* 0xffff00001f1e7812 */ /* 0x000fe400078ec0ff */
[----:B------:R-:W-:Y:S01]  /*138a0*/  SHF.L.U32 R31, R37, 0x10, RZ ;  /* 0x00000010251f7819 */ /* 0x000fe200000006ff */
[----:B------:R-:W-:Y:S01]  /*138b0*/  IMAD.U32 R35, R36, 0x10000, RZ ;  /* 0x0001000024237824 */ /* 0x000fe200078e00ff */
[----:B------:R-:W-:Y:S02]  /*138c0*/  LOP3.LUT R37, R38, 0xffff0000, RZ, 0xc0, !PT ;  /* 0xffff000026257812 */ /* 0x000fe400078ec0ff */
        /* <DEDUP_REMOVED lines=10> */
[----:B------:R-:W-:Y:S02]  /*13970*/  @!P0 FADD.FTZ R25, -R25, -RZ ;  /* 0x800000ff19198221 */ /* 0x000fe40000010100 */
        /* <DEDUP_REMOVED lines=21> */
[----:B------:R-:W-:Y:S02]  /*13ad0*/  FFMA.FTZ R12, R12, R30, R37 ;  /* 0x0000001e0c0c7223 */ /* 0x000fe40000010025 */
[----:B------:R-:W-:Y:S02]  /*13ae0*/  FFMA.FTZ R25, R34, R29, R25 ;  /* 0x0000001d22197223 */ /* 0x000fe40000010019 */
[----:B------:R-:W-:Y:S01]  /*13af0*/  FFMA.FTZ R10, R10, R42, R39 ;  /* 0x0000002a0a0a7223 */ /* 0x000fe20000010027 */
[----:B------:R-:W-:Y:S02]  /*13b00*/  F2FP.BF16.PACK_AB R32, R23, R4 ;  /* 0x000000041720723e */ /* 0x000fe400000010ff */
[----:B------:R-:W-:Y:S02]  /*13b10*/  F2FP.BF16.PACK_AB R33, R33, R22 ;  /* 0x000000162121723e */ /* 0x000fe400000010ff */
[----:B------:R-:W-:Y:S02]  /*13b20*/  F2FP.BF16.PACK_AB R34, R12, R13 ;  /* 0x0000000d0c22723e */ /* 0x000fe400000010ff */
[----:B------:R-:W-:-:S02]  /*13b30*/  F2FP.BF16.PACK_AB R35, R10, R25 ;  /* 0x000000190a23723e */ /* 0x000fc400000010ff */
.L_x_7945:
[----:B------:R-:W-:Y:S05]  /*13b40*/  BSYNC B0 ;  /* 0x0000000000007941 */ /* 0x000fea0003800000 */
.L_x_7944:
[----:B-----5:R1:W-:Y:S02]  /*13b50*/  STS.128 [R245+0x7000], R32 ;  /* 0x00700020f5007388 */ /* 0x0203e40000000c00 */
.L_x_7937:
[----:B------:R-:W-:Y:S05]  /*13b60*/  BSYNC B1 ;  /* 0x0000000000017941 */ /* 0x000fea0003800000 */
.L_x_7936:
        /* <DEDUP_REMOVED lines=16> */
[----:B--2---:R-:W-:Y:S01]  /*13c70*/  IADD3 R23, P1, R13, R4, RZ ;  /* 0x000000040d177210 */ /* 0x004fe20007f3e0ff */
[----:B-1----:R-:W-:-:S03]  /*13c80*/  IMAD.WIDE R28, R11, 0x2, R20 ;  /* 0x000000020b1c7825 */ /* 0x002fc600078e0214 */
[----:B------:R-:W-:Y:S02]  /*13c90*/  LEA.HI.X.SX32 R13, R13, R0, 0x1, P1 ;  /* 0x000000000d0d7211 */ /* 0x000fe400008f0eff */
[----:B------:R-:W-:Y:S01]  /*13ca0*/  LEA R32, P1, R23, R14, 0x1 ;  /* 0x0000000e17207211 */ /* 0x000fe200078208ff */
[----:B------:R-:W-:Y:S01]  /*13cb0*/  IMAD.MOV.U32 R11, RZ, RZ, RZ ;  /* 0x000000ffff0b7224 */ /* 0x000fe200078e00ff */
[----:B------:R-:W-:Y:S01]  /*13cc0*/  @P0 IADD3 R11, -R9, RZ, RZ ;  /* 0x000000ff090b0210 */ /* 0x000fe20007ffe1ff */
[----:B------:R-:W2:Y:S01]  /*13cd0*/  LD.E.128 R28, [R28.64] ;  /* 0x000000061c1c7980 */ /* 0x000ea2000c101d00 */
[----:B------:R-:W-:Y:S02]  /*13ce0*/  LEA.HI.X R33, R23, R15, R13, 0x1, P1 ;  /* 0x0000000f17217211 */ /* 0x000fe400008f0c0d */
[----:B------:R-:W-:-:S04]  /*13cf0*/  IADD3 R13, P1, R11, R4, RZ ;  /* 0x000000040b0d7210 */ /* 0x000fc80007f3e0ff */
[----:B------:R-:W4:Y:S01]  /*13d00*/  LD.E.128 R32, [R32.64] ;  /* 0x0000000620207980 */ /* 0x000f22000c101d00 */
[----:B------:R-:W-:Y:S02]  /*13d10*/  LEA.HI.X.SX32 R0, R11, R0, 0x1, P1 ;  /* 0x000000000b007211 */ /* 0x000fe400008f0eff */
[----:B------:R-:W-:-:S04]  /*13d20*/  LEA R36, P1, R13, R16, 0x1 ;  /* 0x000000100d247211 */ /* 0x000fc800078208ff */
[----:B------:R-:W-:-:S06]  /*13d30*/  LEA.HI.X R37, R13, R17, R0, 0x1, P1 ;  /* 0x000000110d257211 */ /* 0x000fcc00008f0c00 */
[----:B---3--:R-:W3:Y:S01]  /*13d40*/  LD.E.128 R36, [R36.64] ;  /* 0x0000000624247980 */ /* 0x008ee2000c101d00 */
[C---:B-----5:R-:W-:Y:S01]  /*13d50*/  IMAD.U32 R10, R40.reuse, 0x10000, RZ ;  /* 0x00010000280a7824 */ /* 0x060fe200078e00ff */
[----:B------:R-:W-:Y:S02]  /*13d60*/  LOP3.LUT R4, R40, 0xffff0000, RZ, 0xc0, !PT ;  /* 0xffff000028047812 */ /* 0x000fe400078ec0ff */
[C---:B------:R-:W-:Y:S02]  /*13d70*/  LOP3.LUT R0, R41.reuse, 0xffff0000, RZ, 0xc0, !PT ;  /* 0xffff000029007812 */ /* 0x040fe400078ec0ff */
[----:B------:R-:W-:Y:S01]  /*13d80*/  SHF.L.U32 R40, R41, 0x10, RZ ;  /* 0x0000001029287819 */ /* 0x000fe200000006ff */
[C---:B------:R-:W-:Y:S01]  /*13d90*/  IMAD.U32 R13, R42.reuse, 0x10000, RZ ;  /* 0x000100002a0d7824 */ /* 0x040fe200078e00ff */
[----:B------:R-:W-:Y:S02]  /*13da0*/  LOP3.LUT R12, R42, 0xffff0000, RZ, 0xc0, !PT ;  /* 0xffff00002a0c7812 */ /* 0x000fe400078ec0ff */
[----:B------:R-:W-:-:S02]  /*13db0*/  LOP3.LUT R11, R43, 0xffff0000, RZ, 0xc0, !PT ;  /* 0xffff00002b0b7812 */ /* 0x000fc400078ec0ff */
[----:B------:R-:W-:Y:S02]  /*13dc0*/  SHF.L.U32 R42, R43, 0x10, RZ ;  /* 0x000000102b2a7819 */ /* 0x000fe400000006ff */
[----:B--2---:R-:W-:Y:S01]  /*13dd0*/  LOP3.LUT R46, R29, 0xffff0000, RZ, 0xc0, !PT ;  /* 0xffff00001d2e7812 */ /* 0x004fe200078ec0ff */
[----:B------:R-:W-:Y:S02]  /*13de0*/  IMAD.U32 R44, R30, 0x10000, RZ ;  /* 0x000100001e2c7824 */ /* 0x000fe400078e00ff */
[C---:B----4-:R-:W-:Y:S01]  /*13df0*/  IMAD.U32 R24, R32.reuse, 0x10000, RZ ;  /* 0x0001000020187824 */ /* 0x050fe200078e00ff */
        /* <DEDUP_REMOVED lines=22> */
[----:B---3--:R-:W-:Y:S01]  /*13f60*/  LOP3.LUT R24, R36, 0xffff0000, RZ, 0xc0, !PT ;  /* 0xffff000024187812 */ /* 0x008fe200078ec0ff */
        /* <DEDUP_REMOVED lines=26> */
.L_x_7947:
[----:B------:R-:W-:Y:S05]  /*14110*/  BSYNC B0 ;  /* 0x0000000000007941 */ /* 0x000fea0003800000 */
.L_x_7946:
        /* <DEDUP_REMOVED lines=16> */
[----:B-1----:R-:W-:Y:S01]  /*14220*/  IMAD.WIDE R28, R11, 0x2, R20 ;  /* 0x000000020b1c7825 */ /* 0x002fe200078e0214 */
[----:B------:R-:W-:Y:S02]  /*14230*/  MOV R11, RZ ;  /* 0x000000ff000b7202 */ /* 0x000fe40000000f00 */
[----:B------:R-:W-:Y:S02]  /*14240*/  LEA.HI.X.SX32 R13, R13, R0, 0x1, P1 ;  /* 0x000000000d0d7211 */ /* 0x000fe400008f0eff */
[C---:B------:R-:W-:Y:S01]  /*14250*/  LEA R32, P1, R23.reuse, R14, 0x1 ;  /* 0x0000000e17207211 */ /* 0x040fe200078208ff */
[----:B------:R-:W-:Y:S01]  /*14260*/  @P0 IMAD.MOV R11, RZ, RZ, -R9 ;  /* 0x000000ffff0b0224 */ /* 0x000fe200078e0a09 */
[----:B------:R-:W2:Y:S02]  /*14270*/  LD.E.128 R28, [R28.64+0x80] ;  /* 0x000080061c1c7980 */ /* 0x000ea4000c101d00 */
[----:B------:R-:W-:-:S02]  /*14280*/  LEA.HI.X R33, R23, R15, R13, 0x1, P1 ;  /* 0x0000000f17217211 */ /* 0x000fc400008f0c0d */
        /* <DEDUP_REMOVED lines=14> */
[----:B--2---:R-:W-:Y:S01]  /*14370*/  LOP3.LUT R43, R29, 0xffff0000, RZ, 0xc0, !PT ;  /* 0xffff00001d2b7812 */ /* 0x004fe200078ec0ff */
[----:B------:R-:W-:Y:S02]  /*14380*/  IMAD.U32 R42, R30, 0x10000, RZ ;  /* 0x000100001e2a7824 */ /* 0x000fe400078e00ff */
[----:B------:R-:W-:Y:S02]  /*14390*/  IMAD.U32 R41, R28, 0x10000, RZ ;  /* 0x000100001c297824 */ /* 0x000fe400078e00ff */
[C---:B---3--:R-:W-:Y:S01]  /*143a0*/  IMAD.U32 R24, R32.reuse, 0x10000, RZ ;  /* 0x0001000020187824 */ /* 0x048fe200078e00ff */
[----:B------:R-:W-:Y:S02]  /*143b0*/  LOP3.LUT R23, R32, 0xffff0000, RZ, 0xc0, !PT ;  /* 0xffff000020177812 */ /* 0x000fe400078ec0ff */
[----:B------:R-:W-:-:S02]  /*143c0*/  SHF.L.U32 R22, R33, 0x10, RZ ;  /* 0x0000001021167819 */ /* 0x000fc400000006ff */
[----:B------:R-:W-:Y:S01]  /*143d0*/  LOP3.LUT R40, R33, 0xffff0000, RZ, 0xc0, !PT ;  /* 0xffff000021287812 */ /* 0x000fe200078ec0ff */
[C---:B------:R-:W-:Y:S01]  /*143e0*/  IMAD.U32 R33, R34.reuse, 0x10000, RZ ;  /* 0x0001000022217824 */ /* 0x040fe200078e00ff */
[----:B------:R-:W-:Y:S02]  /*143f0*/  LOP3.LUT R32, R34, 0xffff0000, RZ, 0xc0, !PT ;  /* 0xffff000022207812 */ /* 0x000fe400078ec0ff */
[C---:B------:R-:W-:Y:S02]  /*14400*/  SHF.L.U32 R25, R35.reuse, 0x10, RZ ;  /* 0x0000001023197819 */ /* 0x040fe400000006ff */
[----:B------:R-:W-:Y:S02]  /*14410*/  LOP3.LUT R34, R35, 0xffff0000, RZ, 0xc0, !PT ;  /* 0xffff000023227812 */ /* 0x000fe400078ec0ff */
[----:B------:R-:W-:Y:S02]  /*14420*/  SHF.L.U32 R35, R29, 0x10, RZ ;  /* 0x000000101d237819 */ /* 0x000fe400000006ff */
[----:B------:R-:W-:-:S02]  /*14430*/  LOP3.LUT R29, R30, 0xffff0000, RZ, 0xc0, !PT ;  /* 0xffff00001e1d7812 */ /* 0x000fc400078ec0ff */
[----:B------:R-:W-:Y:S01]  /*14440*/  SHF.L.U32 R30, R31, 0x10, RZ ;  /* 0x000000101f1e7819 */ /* 0x000fe200000006ff */
[----:B------:R-:W-:Y:S01]  /*14450*/  @!P0 FADD.FTZ R24, -R24, -RZ ;  /* 0x800000ff18188221 */ /* 0x000fe20000010100 */
[----:B------:R-:W-:Y:S01]  /*14460*/  LOP3.LUT R28, R28, 0xffff0000, RZ, 0xc0, !PT ;  /* 0xffff00001c1c7812 */ /* 0x000fe200078ec0ff */
[----:B------:R-:W-:Y:S01]  /*14470*/  @!P0 FADD.FTZ R23, -R23, -RZ ;  /* 0x800000ff17178221 */ /* 0x000fe20000010100 */
[----:B------:R-:W-:Y:S01]  /*14480*/  LOP3.LUT R31, R31, 0xffff0000, RZ, 0xc0, !PT ;  /* 0xffff00001f1f7812 */ /* 0x000fe200078ec0ff */
[----:B------:R-:W-:Y:S02]  /*14490*/  @!P0 FADD.FTZ R32, -R32, -RZ ;  /* 0x800000ff20208221 */ /* 0x000fe40000010100 */
[----:B------:R-:W-:Y:S02]  /*144a0*/  @!P0 FADD.FTZ R34, -R34, -RZ ;  /* 0x800000ff22228221 */ /* 0x000fe40000010100 */
[----:B------:R-:W-:Y:S02]  /*144b0*/  @!P0 FADD.FTZ R22, -R22, -RZ ;  /* 0x800000ff16168221 */ /* 0x000fe40000010100 */
[----:B------:R-:W-:-:S02]  /*144c0*/  @!P0 FADD.FTZ R25, -R25, -RZ ;  /* 0x800000ff19198221 */ /* 0x000fc40000010100 */
[----:B------:R-:W-:Y:S02]  /*144d0*/  @!P0 FADD.FTZ R40, -R40, -RZ ;  /* 0x800000ff28288221 */ /* 0x000fe40000010100 */
[----:B------:R-:W-:Y:S02]  /*144e0*/  @!P0 FADD.FTZ R33, -R33, -RZ ;  /* 0x800000ff21218221 */ /* 0x000fe40000010100 */
[----:B------:R-:W-:Y:S01]  /*144f0*/  FMUL.FTZ R41, R41, R24 ;  /* 0x0000001829297220 */ /* 0x000fe20000410000 */
[----:B----4-:R-:W-:Y:S01]  /*14500*/  LOP3.LUT R24, R36, 0xffff0000, RZ, 0xc0, !PT ;  /* 0xffff000024187812 */ /* 0x010fe200078ec0ff */
[----:B------:R-:W-:Y:S02]  /*14510*/  FMUL.FTZ R23, R28, R23 ;  /* 0x000000171c177220 */ /* 0x000fe40000410000 */
        /* <DEDUP_REMOVED lines=25> */
.L_x_7949:
[----:B------:R-:W-:Y:S05]  /*146b0*/  BSYNC B0 ;  /* 0x0000000000007941 */ /* 0x000fea0003800000 */
.L_x_7948:
        /* <DEDUP_REMOVED lines=21> */
[----:B------:R-:W4:Y:S02]  /*14810*/  LD.E.128 R28, [R28.64+0x100] ;  /* 0x000100061c1c7980 */ /* 0x000f24000c101d00 */
[----:B------:R-:W-:-:S02]  /*14820*/  LEA.HI.X R33, R23, R15, R13, 0x1, P1 ;  /* 0x0000000f17217211 */ /* 0x000fc400008f0c0d */
[----:B------:R-:W-:-:S04]  /*14830*/  IADD3 R13, P1, R11, R4, RZ ;  /* 0x000000040b0d7210 */ /* 0x000fc80007f3e0ff */
[----:B--2---:R-:W2:Y:S01]  /*14840*/  LD.E.128 R32, [R32.64] ;  /* 0x0000000620207980 */ /* 0x004ea2000c101d00 */
        /* <DEDUP_REMOVED lines=12> */
[----:B----4-:R-:W-:Y:S01]  /*14910*/  LOP3.LUT R46, R29, 0xffff0000, RZ, 0xc0, !PT ;  /* 0xffff00001d2e7812 */ /* 0x010fe200078ec0ff */
[----:B------:R-:W-:Y:S02]  /*14920*/  IMAD.U32 R44, R30, 0x10000, RZ ;  /* 0x000100001e2c7824 */ /* 0x000fe400078e00ff */
[----:B------:R-:W-:Y:S02]  /*14930*/  IMAD.U32 R43, R28, 0x10000, RZ ;  /* 0x000100001c2b7824 */ /* 0x000fe400078e00ff */
[C---:B--2---:R-:W-:Y:S01]  /*14940*/  IMAD.U32 R24, R32.reuse, 0x10000, RZ ;  /* 0x0001000020187824 */ /* 0x044fe200078e00ff */
        /* <DEDUP_REMOVED lines=21> */
[----:B---3--:R-:W-:Y:S01]  /*14aa0*/  LOP3.LUT R24, R36, 0xffff0000, RZ, 0xc0, !PT ;  /* 0xffff000024187812 */ /* 0x008fe200078ec0ff */
        /* <DEDUP_REMOVED lines=26> */
.L_x_7951:
[----:B------:R-:W-:Y:S05]  /*14c50*/  BSYNC B0 ;  /* 0x0000000000007941 */ /* 0x000fea0003800000 */
.L_x_7950:
        /* <DEDUP_REMOVED lines=16> */
[----:B--234-:R-:W-:-:S03]  /*14d60*/  IMAD.WIDE R20, R11, 0x2, R20 ;  /* 0x000000020b147825 */ /* 0x01cfc600078e0214 */
[----:B------:R-:W-:Y:S02]  /*14d70*/  LEA.HI.X.SX32 R0, R0, R5, 0x1, P1 ;  /* 0x0000000500007211 */ /* 0x000fe400008f0eff */
[C---:B------:R-:W-:Y:S01]  /*14d80*/  LEA R12, P1, R7.reuse, R14, 0x1 ;  /* 0x0000000e070c7211 */ /* 0x040fe200078208ff */
[----:B------:R-:W2:Y:S03]  /*14d90*/  LD.E.128 R20, [R20.64+0x180] ;  /* 0x0001800614147980 */ /* 0x000ea6000c101d00 */
[----:B------:R-:W-:Y:S02]  /*14da0*/  LEA.HI.X R13, R7, R15, R0, 0x1, P1 ;  /* 0x0000000f070d7211 */ /* 0x000fe400008f0c00 */
[----:B------:R-:W-:Y:S01]  /*14db0*/  MOV R0, RZ ;  /* 0x000000ff00007202 */ /* 0x000fe20000000f00 */
[----:B------:R-:W-:-:S03]  /*14dc0*/  @P0 IMAD.MOV R0, RZ, RZ, -R9 ;  /* 0x000000ffff000224 */ /* 0x000fc600078e0a09 */
[----:B------:R-:W3:Y:S02]  /*14dd0*/  LD.E.128 R12, [R12.64] ;  /* 0x000000060c0c7980 */ /* 0x000ee4000c101d00 */
[----:B------:R-:W-:-:S04]  /*14de0*/  IADD3 R3, P1, R0, R3, RZ ;  /* 0x0000000300037210 */ /* 0x000fc80007f3e0ff */
        /* <DEDUP_REMOVED lines=13> */
[----:B------:R-:W-:Y:S02]  /*14ec0*/  LOP3.LUT R11, R20, 0xffff0000, RZ, 0xc0, !PT ;  /* 0xffff0000140b7812 */ /* 0x000fe400078ec0ff */
[C---:B------:R-:W-:Y:S02]  /*14ed0*/  SHF.L.U32 R10, R21.reuse, 0x10, RZ ;  /* 0x00000010150a7819 */ /* 0x040fe400000006ff */
[----:B------:R-:W-:Y:S01]  /*14ee0*/  LOP3.LUT R29, R21, 0xffff0000, RZ, 0xc0, !PT ;  /* 0xffff0000151d7812 */ /* 0x000fe200078ec0ff */
[C---:B------:R-:W-:Y:S01]  /*14ef0*/  IMAD.U32 R21, R22.reuse, 0x10000, RZ ;  /* 0x0001000016157824 */ /* 0x040fe200078e00ff */
        /* <DEDUP_REMOVED lines=47> */
.L_x_7953:
[----:B------:R-:W-:Y:S05]  /*151f0*/  BSYNC B0 ;  /* 0x0000000000007941 */ /* 0x000fea0003800000 */
.L_x_7952:
[----:B-----5:R1:W-:Y:S01]  /*15200*/  STS.128 [R245+0x7800], R28 ;  /* 0x0078001cf5007388 */ /* 0x0203e20000000c00 */
[----:B------:R-:W-:Y:S05]  /*15210*/  BRA `(.L_x_7907) ;  /* 0x000002c000007947 */ /* 0x000fea0003800000 */
.L_x_7875:
        /* <DEDUP_REMOVED lines=44> */
.L_x_7907:
[----:B------:R-:W-:Y:S05]  /*154e0*/  BSYNC B2 ;  /* 0x0000000000027941 */ /* 0x000fea0003800000 */
.L_x_7874:
[----:B------:R-:W-:Y:S01]  /*154f0*/  IADD3 R247, R165, -0x1, RZ ;  /* 0xffffffffa5f77810 */ /* 0x000fe20007ffe0ff */
[----:B-1----:R-:W-:Y:S01]  /*15500*/  IMAD.SHL.U32 R5, R60, 0x40, RZ ;  /* 0x000000403c057824 */ /* 0x002fe200078e00ff */
[----:B------:R-:W-:Y:S01]  /*15510*/  LEA.HI R0, R63, R63, RZ, 0x1 ;  /* 0x0000003f3f007211 */ /* 0x000fe200078f08ff */
[----:B------:R-:W-:Y:S01]  /*15520*/  IMAD.SHL.U32 R4, R142, 0x8, RZ ;  /* 0x000000088e047824 */ /* 0x000fe200078e00ff */
[----:B------:R-:W-:Y:S01]  /*15530*/  SHF.R.S32.HI R7, RZ, 0x1f, R66 ;  /* 0x0000001fff077819 */ /* 0x000fe20000011442 */
[----:B------:R-:W-:Y:S01]  /*15540*/  IMAD.SHL.U32 R16, R247, 0x40, RZ ;  /* 0x00000040f7107824 */ /* 0x000fe200078e00ff */
[----:B------:R-:W-:-:S02]  /*15550*/  LOP3.LUT R0, R0, 0xfffffffe, RZ, 0xc0, !PT ;  /* 0xfffffffe00007812 */ /* 0x000fc400078ec0ff */
[----:B------:R-:W-:Y:S01]  /*15560*/  LOP3.LUT R5, R5, 0x1c0, RZ, 0xc0, !PT ;  /* 0x000001c005057812 */ /* 0x000fe200078ec0ff */
[----:B------:R-:W-:Y:S02]  /*15570*/  IMAD.IADD R3, R57, 0x1, -R16 ;  /* 0x0000000139037824 */ /* 0x000fe400078e0a10 */
[----:B------:R-:W-:Y:S01]  /*15580*/  IMAD.IADD R63, R63, 0x1, -R0 ;  /* 0x000000013f3f7824 */ /* 0x000fe200078e0a00 */
[----:B------:R-:W-:Y:S02]  /*15590*/  LEA.HI R0, R7, R66, RZ, 0x3 ;  /* 0x0000004207007211 */ /* 0x000fe400078f18ff */
[-C--:B------:R-:W-:Y:S02]  /*155a0*/  ISETP.GE.AND P4, PT, R6, R3.reuse, PT ;  /* 0x000000030600720c */ /* 0x080fe40003f86270 */
[-C--:B------:R-:W-:Y:S01]  /*155b0*/  ISETP.GE.AND P5, PT, R142, R3.reuse, PT ;  /* 0x000000038e00720c */ /* 0x080fe20003fa6270 */
[----:B------:R-:W-:Y:S01]  /*155c0*/  IMAD.SHL.U32 R88, R0, 0x40, RZ ;  /* 0x0000004000587824 */ /* 0x000fe200078e00ff */
[----:B------:R-:W-:-:S02]  /*155d0*/  ISETP.GE.AND P3, PT, R8, R3, PT ;  /* 0x000000030800720c */ /* 0x000fc40003f66270 */
[-C--:B------:R-:W-:Y:S02]  /*155e0*/  ISETP.GE.AND P2, PT, R6, R3.reuse, PT ;  /* 0x000000030600720c */ /* 0x080fe40003f46270 */
[----:B------:R-:W-:Y:S02]  /*155f0*/  ISETP.GE.AND P1, PT, R8, R3, PT ;  /* 0x000000030800720c */ /* 0x000fe40003f26270 */
[----:B------:R-:W-:Y:S02]  /*15600*/  LOP3.LUT R7, R0, 0xfffffff8, RZ, 0xc0, !PT ;  /* 0xfffffff800077812 */ /* 0x000fe400078ec0ff */
[----:B------:R-:W-:Y:S02]  /*15610*/  LOP3.LUT R4, R5, 0x8, R4, 0xf8, !PT ;  /* 0x0000000805047812 */ /* 0x000fe400078ef804 */
[----:B------:R-:W-:Y:S01]  /*15620*/  @!P4 LEA R10, P0, R64, R232, 0x1 ;  /* 0x000000e8400ac211 */ /* 0x000fe200078008ff */
[----:B------:R-:W-:Y:S01]  /*15630*/  @!P5 IMAD.MOV.U32 R233, RZ, RZ, R231 ;  /* 0x000000ffffe9d224 */ /* 0x000fe200078e00e7 */
[----:B------:R-:W-:Y:S01]  /*15640*/  SHF.R.U32.HI R5, RZ, 0x3, R5 ;  /* 0x00000003ff057819 */ /* 0x000fe20000011605 */
[----:B------:R-:W-:Y:S01]  /*15650*/  IMAD.IADD R66, R66, 0x1, -R7 ;  /* 0x0000000142427824 */ /* 0x000fe200078e0a07 */
[----:B------:R-:W-:-:S02]  /*15660*/  @!P4 LEA.HI.X R11, R64, R231, R65, 0x1, P0 ;  /* 0x000000e7400bc211 */ /* 0x000fc400000f0c41 */
[----:B------:R-:W-:Y:S01]  /*15670*/  ISETP.GE.AND P0, PT, R2, R3, PT ;  /* 0x000000030200720c */ /* 0x000fe20003f06270 */
[----:B------:R-:W-:Y:S01]  /*15680*/  @!PT LDS RZ, [RZ] ;  /* 0x00000000fffff984 */ /* 0x000fe20000000800 */
[----:B------:R-:W-:Y:S01]  /*15690*/  @!PT LDS RZ, [RZ] ;  /* 0x00000000fffff984 */ /* 0x000fe20000000800 */
[----:B------:R-:W-:Y:S01]  /*156a0*/  @!PT LDS RZ, [RZ] ;  /* 0x00000000fffff984 */ /* 0x000fe20000000800 */
[----:B------:R1:W-:Y:S01]  /*156b0*/  @!P5 LDGSTS.E.BYPASS.LTC128B.128 [R245+0x8000], [R232.64] ;  /* 0x08000000e8f5dfae */ /* 0x0003e2000b901d46 */
[----:B------:R-:W-:Y:S02]  /*156c0*/  LOP3.LUT R4, R4, R5, RZ, 0x3c, !PT ;  /* 0x0000000504047212 */ /* 0x000fe400078e3cff */
[----:B------:R-:W-:Y:S01]  /*156d0*/  LOP3.LUT R88, R88, 0xfffffe00, RZ, 0xc0, !PT ;  /* 0xfffffe0058587812 */ /* 0x000fe200078ec0ff */
[----:B------:R1:W-:Y:S02]  /*156e0*/  @!P5 LDGSTS.E.BYPASS.LTC128B.128 [R245+0xa000], [R232.64+0x80] ;  /* 0x0a000080e8f5dfae */ /* 0x0003e4000b901d46 */
[C---:B------:R-:W-:Y:S02]  /*156f0*/  IMAD R228, R63.reuse, 0x200, R4 ;  /* 0x000002003fe47824 */ /* 0x040fe400078e0204 */
[----:B------:R1:W-:Y:S01]  /*15700*/  @!P5 LDGSTS.E.BYPASS.LTC128B.128 [R245+0xc000], [R232.64+0x100] ;  /* 0x0c000100e8f5dfae */ /* 0x0003e2000b901d46 */
[----:B------:R-:W-:-:S02]  /*15710*/  IMAD.SHL.U32 R63, R63, 0x8, RZ ;  /* 0x000000083f3f7824 */ /* 0x000fc400078e00ff */
[----:B------:R-:W-:Y:S01]  /*15720*/  IMAD R0, R58, 0x400, R88 ;  /* 0x000004003a007824 */ /* 0x000fe200078e0258 */
[----:B------:R1:W-:Y:S01]  /*15730*/  @!P5 LDGSTS.E.BYPASS.LTC128B.128 [R245+0xe000], [R232.64+0x180] ;  /* 0x0e000180e8f5dfae */ /* 0x0003e2000b901d46 */
[----:B------:R-:W-:Y:S01]  /*15740*/  @!P0 IMAD R6, R169, 0x60, RZ ;  /* 0x00000060a9068824 */ /* 0x000fe200078e02ff */
[----:B------:R-:W-:Y:S02]  /*15750*/  ISETP.GE.AND P5, PT, R142, R3, PT ;  /* 0x000000038e00720c */ /* 0x000fe40003fa6270 */
[----:B------:R5:W-:Y:S04]  /*15760*/  @!P4 LDGSTS.E.BYPASS.LTC128B.128 [R245+0x8800], [R10.64] ;  /* 0x088000000af5cfae */ /* 0x000be8000b901d46 */
[----:B------:R5:W-:Y:S04]  /*15770*/  @!P4 LDGSTS.E.BYPASS.LTC128B.128 [R245+0xa800], [R10.64+0x80] ;  /* 0x0a8000800af5cfae */ /* 0x000be8000b901d46 */
[----:B------:R5:W-:Y:S04]  /*15780*/  @!P4 LDGSTS.E.BYPASS.LTC128B.128 [R245+0xc800], [R10.64+0x100] ;  /* 0x0c8001000af5cfae */ /* 0x000be8000b901d46 */
[----:B------:R5:W-:Y:S01]  /*15790*/  @!P4 LDGSTS.E.BYPASS.LTC128B.128 [R245+0xe800], [R10.64+0x180] ;  /* 0x0e8001800af5cfae */ /* 0x000be2000b901d46 */
[----:B-1----:R-:W-:-:S04]  /*157a0*/  @!P0 IMAD.MOV.U32 R233, RZ, RZ, R231 ;  /* 0x000000ffffe98224 */ /* 0x002fc800078e00e7 */
[----:B------:R-:W-:-:S04]  /*157b0*/  @!P0 IMAD.WIDE.U32 R8, R168, 0x60, R232 ;  /* 0x00000060a8088825 */ /* 0x000fc800078e00e8 */
[----:B----4-:R-:W-:Y:S02]  /*157c0*/  @!P0 IMAD.IADD R13, R6, 0x1, R9 ;  /* 0x00000001060d8824 */ /* 0x010fe400078e0209 */
[----:B------:R-:W-:Y:S01]  /*157d0*/  @!P0 IMAD.MOV.U32 R12, RZ, RZ, R8 ;  /* 0x000000ffff0c8224 */ /* 0x000fe200078e0008 */
[----:B-----5:R-:W-:-:S04]  /*157e0*/  @!P3 LEA R10, P4, R168, R232, 0x6 ;  /* 0x000000e8a80ab211 */ /* 0x020fc800078830ff */
[----:B------:R-:W-:Y:S02]  /*157f0*/  @!P3 LEA.HI.X R11, R168, R231, R169, 0x6, P4 ;  /* 0x000000e7a80bb211 */ /* 0x000fe400020f34a9 */
[----:B------:R-:W-:Y:S01]  /*15800*/  ISETP.GE.AND P4, PT, R2, R3, PT ;  /* 0x000000030200720c */ /* 0x000fe20003f86270 */
[----:B------:R-:W-:Y:S02]  /*15810*/  IMAD.SHL.U32 R3, R66, 0x40, RZ ;  /* 0x0000004042037824 */ /* 0x000fe400078e00ff */
[----:B------:R1:W-:Y:S03]  /*15820*/  @!P3 LDGSTS.E.BYPASS.LTC128B.128 [R245+0x9000], [R10.64] ;  /* 0x090000000af5bfae */ /* 0x0003e6000b901d46 */
[----:B------:R-:W-:Y:S01]  /*15830*/  LOP3.LUT R6, R3, 0x1c0, RZ, 0xc0, !PT ;  /* 0x000001c003067812 */ /* 0x000fe200078ec0ff */
[----:B------:R1:W-:Y:S03]  /*15840*/  @!P3 LDGSTS.E.BYPASS.LTC128B.128 [R245+0xb000], [R10.64+0x80] ;  /* 0x0b0000800af5bfae */ /* 0x0003e6000b901d46 */
[----:B------:R-:W-:Y:S01]  /*15850*/  LOP3.LUT R17, R6, 0x8, R63, 0xf8, !PT ;  /* 0x0000000806117812 */ /* 0x000fe200078ef83f */
[----:B------:R1:W-:Y:S01]  /*15860*/  @!P3 LDGSTS.E.BYPASS.LTC128B.128 [R245+0xd000], [R10.64+0x100] ;  /* 0x0d0001000af5bfae */ /* 0x0003e2000b901d46 */
[----:B------:R-:W-:Y:S01]  /*15870*/  SHF.R.U32.HI R6, RZ, 0x3, R6 ;  /* 0x00000003ff067819 */ /* 0x000fe20000011606 */
[----:B------:R-:W-:-:S02]  /*15880*/  @!P4 IMAD R2, R171, 0x60, RZ ;  /* 0x00000060ab02c824 */ /* 0x000fc400078e02ff */
[----:B------:R1:W-:Y:S01]  /*15890*/  @!P3 LDGSTS.E.BYPASS.LTC128B.128 [R245+0xf000], [R10.64+0x180] ;  /* 0x0f0001800af5bfae */ /* 0x0003e2000b901d46 */
[----:B------:R-:W-:Y:S01]  /*158a0*/  @!P4 IMAD.WIDE.U32 R8, R170, 0x60, R242 ;  /* 0x00000060aa08c825 */ /* 0x000fe200078e00f2 */
[----:B------:R-:W-:Y:S02]  /*158b0*/  LOP3.LUT R17, R17, R6, RZ, 0x3c, !PT ;  /* 0x0000000611117212 */ /* 0x000fe400078e3cff */
[----:B------:R4:W-:Y:S01]  /*158c0*/  @!P0 LDGSTS.E.BYPASS.LTC128B.128 [R245+0x9800], [R12.64] ;  /* 0x098000000cf58fae */ /* 0x0009e2000b901d46 */
[----:B------:R-:W-:-:S03]  /*158d0*/  @!P4 IMAD.IADD R9, R2, 0x1, R9 ;  /* 0x000000010209c824 */ /* 0x000fc600078e0209 */
[----:B------:R4:W-:Y:S04]  /*158e0*/  @!P0 LDGSTS.E.BYPASS.LTC128B.128 [R245+0xb800], [R12.64+0x80] ;  /* 0x0b8000800cf58fae */ /* 0x0009e8000b901d46 */
[----:B------:R4:W-:Y:S04]  /*158f0*/  @!P0 LDGSTS.E.BYPASS.LTC128B.128 [R245+0xd800], [R12.64+0x100] ;  /* 0x0d8001000cf58fae */ /* 0x0009e8000b901d46 */
[----:B------:R4:W-:Y:S01]  /*15900*/  @!P0 LDGSTS.E.BYPASS.LTC128B.128 [R245+0xf800], [R12.64+0x180] ;  /* 0x0f8001800cf58fae */ /* 0x0009e2000b901d46 */
[----:B------:R-:W-:-:S03]  /*15910*/  @!P2 LEA R4, P0, R61, R242, 0x1 ;  /* 0x000000f23d04a211 */ /* 0x000fc600078008ff */
[----:B------:R-:W0:Y:S01]  /*15920*/  LDGDEPBAR ;  /* 0x00000000000079af */ /* 0x000e220000000000 */
[-C--:B------:R-:W-:Y:S02]  /*15930*/  @!P2 LEA.HI.X R5, R61, R243.reuse, R62, 0x1, P0 ;  /* 0x000000f33d05a211 */ /* 0x080fe400000f0c3e */
[C---:B------:R-:W-:Y:S01]  /*15940*/  @!P1 LEA R2, P0, R170.reuse, R242, 0x6 ;  /* 0x000000f2aa029211 */ /* 0x040fe200078030ff */
[----:B------:R-:W5:Y:S03]  /*15950*/  LD.E R90, [R18.64+0x184] ;  /* 0x00018406125a7980 */ /* 0x000f66000c101900 */
[----:B------:R-:W-:Y:S01]  /*15960*/  @!P1 LEA.HI.X R3, R170, R243, R171, 0x6, P0 ;  /* 0x000000f3aa039211 */ /* 0x000fe200000f34ab */
[----:B--2---:R-:W2:Y:S01]  /*15970*/  LD.E R89, [R18.64+0x188] ;  /* 0x0001880612597980 */ /* 0x004ea2000c101900 */
        /* <DEDUP_REMOVED lines=47> */
[----:B------:R-:W-:-:S03]  /*15c70*/  R2P PR, R66, 0x6 ;  /* 0x0000000642007804 */ /* 0x000fc60000000000 */
[----:B------:R3:W-:Y:S01]  /*15c80*/  @!P4 LDGSTS.E.BYPASS.LTC128B.128 [R245+0x15800], [R8.64+0x100] ;  /* 0x1580010008f5cfae */ /* 0x0007e2000b901d46 */
[----:B-1----:R-:W-:-:S03]  /*15c90*/  IMAD.MOV.U32 R2, RZ, RZ, 0x10 ;  /* 0x00000010ff027424 */ /* 0x002fc600078e00ff */
[----:B------:R3:W-:Y:S01]  /*15ca0*/  @!P4 LDGSTS.E.BYPASS.LTC128B.128 [R245+0x17800], [R8.64+0x180] ;  /* 0x1780018008f5cfae */ /* 0x0007e2000b901d46 */
[----:B------:R-:W-:-:S03]  /*15cb0*/  IMAD.MOV.U32 R0, RZ, RZ, 0x20 ;  /* 0x00000020ff007424 */ /* 0x000fc600078e00ff */
[----:B------:R-:W-:Y:S04]  /*15cc0*/  LDSM.16.M88.4 R36, [R229] ;  /* 0x00000000e524783b */ /* 0x000fe80000000200 */
[----:B---3--:R-:W1:Y:S01]  /*15cd0*/  LDSM.16.M88.4 R28, [R228+0x8000] ;  /* 0x00800000e41c783b */ /* 0x008e620000000200 */
[----:B------:R-:W-:Y:S02]  /*15ce0*/  SEL R2, R2, 0xfffffff0, !P1 ;  /* 0xfffffff002027807 */ /* 0x000fe40004800000 */
[----:B------:R-:W-:Y:S01]  /*15cf0*/  SEL R0, R0, 0xffffffe0, !P2 ;  /* 0xffffffe000007807 */ /* 0x000fe20005000000 */
[----:B------:R-:W3:Y:S01]  /*15d00*/  LDSM.16.M88.4 R20, [R228+0x8800] ;  /* 0x00880000e414783b */ /* 0x000ee20000000200 */
[----:B------:R-:W-:Y:S02]  /*15d10*/  R2P PR, R60, 0x6 ;  /* 0x000000063c007804 */ /* 0x000fe40000000000 */
[----:B------:R-:W-:Y:S01]  /*15d20*/  IADD3 R3, R228, 0x8000, RZ ;  /* 0x00008000e4037810 */ /* 0x000fe20007ffe0ff */
[----:B------:R-:W-:Y:S01]  /*15d30*/  IMAD R227, R2, 0x2, R229 ;  /* 0x0000000202e37824 */ /* 0x000fe200078e02e5 */
[----:B------:R-:W-:Y:S01]  /*15d40*/  IADD3 R226, R228, 0x8020, RZ ;  /* 0x00008020e4e27810 */ /* 0x000fe20007ffe0ff */
[----:B------:R-:W3:Y:S04]  /*15d50*/  LDSM.16.M88.4 R68, [R228+0x9000] ;  /* 0x00900000e444783b */ /* 0x000ee80000000200 */
[----:B------:R-:W-:Y:S04]  /*15d60*/  LDSM.16.M88.4 R40, [R227] ;  /* 0x00000000e328783b */ /* 0x000fe80000000200 */
[----:B------:R-:W-:Y:S01]  /*15d70*/  @P1 IADD3 R226, R3, -0x20, RZ ;  /* 0xffffffe003e21810 */ /* 0x000fe20007ffe0ff */
[----:B------:R-:W-:Y:S04]  /*15d80*/  LDSM.16.M88.4 R60, [R228+0x9800] ;  /* 0x00980000e43c783b */ /* 0x000fe80000000200 */
[----:B------:R-:W3:Y:S01]  /*15d90*/  LDSM.16.M88.4 R8, [R226] ;  /* 0x00000000e208783b */ /* 0x000ee20000000200 */
[----:B------:R-:W-:-:S03]  /*15da0*/  IMAD.MOV.U32 R3, RZ, RZ, 0x40 ;  /* 0x00000040ff037424 */ /* 0x000fc600078e00ff */
[----:B------:R-:W5:Y:S02]  /*15db0*/  LDSM.16.M88.4 R52, [R226+0x800] ;  /* 0x00080000e234783b */ /* 0x000f640000000200 */
[----:B------:R-:W-:Y:S01]  /*15dc0*/  SEL R3, R3, 0xffffffc0, !P2 ;  /* 0xffffffc003037807 */ /* 0x000fe20005000000 */
[----:B------:R-:W-:Y:S01]  /*15dd0*/  IMAD R225, R0, 0x2, R229 ;  /* 0x0000000200e17824 */ /* 0x000fe200078e02e5 */
[----:B------:R-:W2:Y:S03]  /*15de0*/  LDSM.16.M88.4 R48, [R226+0x1000] ;  /* 0x00100000e230783b */ /* 0x000ea60000000200 */
[----:B------:R-:W-:Y:S01]  /*15df0*/  IMAD.IADD R222, R228, 0x1, R3 ;  /* 0x00000001e4de7824 */ /* 0x000fe200078e0203 */
[----:B------:R-:W-:Y:S04]  /*15e00*/  LDSM.16.M88.4 R4, [R225] ;  /* 0x00000000e104783b */ /* 0x000fe80000000200 */
[----:B----4-:R-:W4:Y:S01]  /*15e10*/  LDSM.16.M88.4 R12, [R222+0x8000] ;  /* 0x00800000de0c783b */ /* 0x010f220000000200 */
[C---:B-1----:R-:W-:Y:S03]  /*15e20*/  HMMA.16816.F32.BF16 R32, R36.reuse, R28, RZ ;  /* 0x0000001c2420723c */ /* 0x042fe600000418ff */
[----:B------:R-:W1:Y:S04]  /*15e30*/  LDSM.16.M88.4 R44, [R226+0x1800] ;  /* 0x00180000e22c783b */ /* 0x000e680000000200 */
[----:B------:R-:W-:Y:S01]  /*15e40*/  LDSM.16.M88.4 R84, [R229+0x2000] ;  /* 0x00200000e554783b */ /* 0x000fe20000000200 */
[C---:B------:R-:W-:Y:S03]  /*15e50*/  HMMA.16816.F32.BF16 R28, R36.reuse, R30, RZ ;  /* 0x0000001e241c723c */ /* 0x040fe600000418ff */
[----:B------:R-:W-:Y:S04]  /*15e60*/  LDSM.16.M88.4 R80, [R228+0xb000] ;  /* 0x00b00000e450783b */ /* 0x000fe80000000200 */
[----:B------:R-:W-:Y:S01]  /*15e70*/  LDSM.16.M88.4 R76, [R228+0xb800] ;  /* 0x00b80000e44c783b */ /* 0x000fe20000000200 */
[C---:B---3--:R-:W-:Y:S03]  /*15e80*/  HMMA.16816.F32.BF16 R24, R36.reuse, R20, RZ ;  /* 0x000000142418723c */ /* 0x048fe600000418ff */
[----:B------:R-:W0:Y:S05]  /*15e90*/  LDGDEPBAR ;  /* 0x00000000000079af */ /* 0x000e2a0000000000 */
[C---:B------:R-:W-:Y:S08]  /*15ea0*/  HMMA.16816.F32.BF16 R20, R36.reuse, R22, RZ ;  /* 0x000000162414723c */ /* 0x040ff000000418ff */
[C---:B------:R-:W-:Y:S08]  /*15eb0*/  HMMA.16816.F32.BF16 R72, R36.reuse, R68, RZ ;  /* 0x000000442448723c */ /* 0x040ff000000418ff */
[----:B------:R-:W-:Y:S08]  /*15ec0*/  HMMA.16816.F32.BF16 R68, R36, R70, RZ ;  /* 0x000000462444723c */ /* 0x000ff000000418ff */
[C---:B------:R-:W-:Y:S08]  /*15ed0*/  HMMA.16816.F32.BF16 R32, R40.reuse, R8, R32 ;  /* 0x000000082820723c */ /* 0x040ff00000041820 */
[----:B------:R-:W-:Y:S01]  /*15ee0*/  HMMA.16816.F32.BF16 R28, R40, R10, R28 ;  /* 0x0000000a281c723c */ /* 0x000fe2000004181c */
[----:B------:R-:W-:Y:S07]  /*15ef0*/  LDSM.16.M88.4 R8, [R222+0x9000] ;  /* 0x00900000de08783b */ /* 0x000fee0000000200 */
[C---:B------:R-:W-:Y:S08]  /*15f00*/  HMMA.16816.F32.BF16 R64, R36.reuse, R60, RZ ;  /* 0x0000003c2440723c */ /* 0x040ff000000418ff */
[----:B------:R-:W-:Y:S01]  /*15f10*/  HMMA.16816.F32.BF16 R60, R36, R62, RZ ;  /* 0x0000003e243c723c */ /* 0x000fe200000418ff */
[----:B------:R-:W3:Y:S01]  /*15f20*/  LDSM.16.M88.4 R36, [R222+0x8800] ;  /* 0x00880000de24783b */ /* 0x000ee20000000200 */
[----:B------:R-:W-:-:S06]  /*15f30*/  IMAD R224, R0, 0x2, R227 ;  /* 0x0000000200e07824 */ /* 0x000fcc00078e02e3 */
[----:B-----5:R-:W-:Y:S01]  /*15f40*/  HMMA.16816.F32.BF16 R24, R40, R52, R24 ;  /* 0x000000342818723c */ /* 0x020fe20000041818 */
[----:B------:R-:W-:-:S07]  /*15f50*/  IMAD.IADD R215, R3, 0x1, R226 ;  /* 0x0000000103d77824 */ /* 0x000fce00078e02e2 */
[C---:B------:R-:W-:Y:S01]  /*15f60*/  HMMA.16816.F32.BF16 R20, R40.reuse, R54, R20 ;  /* 0x000000362814723c */ /* 0x040fe20000041814 */
[----:B------:R-:W5:Y:S07]  /*15f70*/  LDSM.16.M88.4 R52, [R222+0x9800] ;  /* 0x00980000de34783b */ /* 0x000f6e0000000200 */
[C---:B--2---:R-:W-:Y:S08]  /*15f80*/  HMMA.16816.F32.BF16 R72, R40.reuse, R48, R72 ;  /* 0x000000302848723c */ /* 0x044ff00000041848 */
[----:B------:R-:W-:Y:S01]  /*15f90*/  HMMA.16816.F32.BF16 R68, R40, R50, R68 ;  /* 0x000000322844723c */ /* 0x000fe20000041844 */
[----:B------:R-:W-:Y:S07]  /*15fa0*/  LDSM.16.M88.4 R48, [R215] ;  /* 0x00000000d730783b */ /* 0x000fee0000000200 */
[C---:B----4-:R-:W-:Y:S08]  /*15fb0*/  HMMA.16816.F32.BF16 R32, R4.reuse, R12, R32 ;  /* 0x0000000c0420723c */ /* 0x050ff00000041820 */
[----:B------:R-:W-:Y:S01]  /*15fc0*/  HMMA.16816.F32.BF16 R28, R4, R14, R28 ;  /* 0x0000000e041c723c */ /* 0x000fe2000004181c */
[----:B------:R-:W2:Y:S07]  /*15fd0*/  LDSM.16.M88.4 R12, [R224] ;  /* 0x00000000e00c783b */ /* 0x000eae0000000200 */
[C---:B-1----:R-:W-:Y:S08]  /*15fe0*/  HMMA.16816.F32.BF16 R64, R40.reuse, R44, R64 ;  /* 0x0000002c2840723c */ /* 0x042ff00000041840 */
[----:B------:R-:W-:Y:S01]  /*15ff0*/  HMMA.16816.F32.BF16 R60, R40, R46, R60 ;  /* 0x0000002e283c723c */ /* 0x000fe2000004183c */
[----:B------:R-:W1:Y:S04]  /*16000*/  LDSM.16.M88.4 R44, [R215+0x800] ;  /* 0x00080000d72c783b */ /* 0x000e680000000200 */
[----:B------:R-:W4:Y:S03]  /*16010*/  LDSM.16.M88.4 R40, [R215+0x1000] ;  /* 0x00100000d728783b */ /* 0x000f260000000200 */
[C---:B---3--:R-:W-:Y:S08]  /*16020*/  HMMA.16816.F32.BF16 R24, R4.reuse, R36, R24 ;  /* 0x000000240418723c */ /* 0x048ff00000041818 */
[C---:B------:R-:W-:Y:S01]  /*16030*/  HMMA.16816.F32.BF16 R20, R4.reuse, R38, R20 ;  /* 0x000000260414723c */ /* 0x040fe20000041814 */
[----:B------:R-:W3:Y:S07]  /*16040*/  LDSM.16.M88.4 R36, [R215+0x1800] ;  /* 0x00180000d724783b */ /* 0x000eee0000000200 */
[C---:B------:R-:W-:Y:S08]  /*16050*/  HMMA.16816.F32.BF16 R72, R4.reuse, R8, R72 ;  /* 0x000000080448723c */ /* 0x040ff00000041848 */
[C---:B------:R-:W-:Y:S01]  /*16060*/  HMMA.16816.F32.BF16 R68, R4.reuse, R10, R68 ;  /* 0x0000000a0444723c */ /* 0x040fe20000041844 */
[----:B------:R-:W3:Y:S07]  /*16070*/  LDSM.16.M88.4 R8, [R228+0xa000] ;  /* 0x00a00000e408783b */ /* 0x000eee0000000200 */
[C---:B-----5:R-:W-:Y:S08]  /*16080*/  HMMA.16816.F32.BF16 R64, R4.reuse, R52, R64 ;  /* 0x000000340440723c */ /* 0x060ff00000041840 */
[----:B------:R-:W-:Y:S01]  /*16090*/  HMMA.16816.F32.BF16 R60, R4, R54, R60 ;  /* 0x00000036043c723c */ /* 0x000fe2000004183c */
[----:B------:R-:W5:Y:S04]  /*160a0*/  LDSM.16.M88.4 R4, [R228+0xa800] ;  /* 0x00a80000e404783b */ /* 0x000f680000000200 */
[----:B------:R-:W-:Y:S03]  /*160b0*/  LDSM.16.M88.4 R52, [R227+0x2000] ;  /* 0x00200000e334783b */ /* 0x000fe60000000200 */
        /* <DEDUP_REMOVED lines=9> */
[C---:B---3--:R-:W-:Y:S08]  /*16150*/  HMMA.16816.F32.BF16 R64, R12.reuse, R36, R64 ;  /* 0x000000240c40723c */ /* 0x048ff00000041840 */
[----:B------:R-:W-:Y:S01]  /*16160*/  HMMA.16816.F32.BF16 R60, R12, R38, R60 ;  /* 0x000000260c3c723c */ /* 0x000fe2000004183c */
[----:B------:R-:W3:Y:S04]  /*16170*/  LDSM.16.M88.4 R36, [R226+0x3800] ;  /* 0x00380000e224783b */ /* 0x000ee80000000200 */
[----:B------:R-:W-:Y:S03]  /*16180*/  LDSM.16.M88.4 R12, [R225+0x2000] ;  /* 0x00200000e10c783b */ /* 0x000fe60000000200 */
[C---:B------:R-:W-:Y:S08]  /*16190*/  HMMA.16816.F32.BF16 R32, R84.reuse, R8, R32 ;  /* 0x000000085420723c */ /* 0x040ff00000041820 */
[C---:B------:R-:W-:Y:S01]  /*161a0*/  HMMA.16816.F32.BF16 R28, R84.reuse, R10, R28 ;  /* 0x0000000a541c723c */ /* 0x040fe2000004181c */
[----:B------:R-:W1:Y:S07]  /*161b0*/  LDSM.16.M88.4 R8, [R222+0xa000] ;  /* 0x00a00000de08783b */ /* 0x000e6e0000000200 */
[C---:B-----5:R-:W-:Y:S08]  /*161c0*/  HMMA.16816.F32.BF16 R24, R84.reuse, R4, R24 ;  /* 0x000000045418723c */ /* 0x060ff00000041818 */
[C---:B------:R-:W-:Y:S01]  /*161d0*/  HMMA.16816.F32.BF16 R20, R84.reuse, R6, R20 ;  /* 0x000000065414723c */ /* 0x040fe20000041814 */
[----:B------:R-:W5:Y:S07]  /*161e0*/  LDSM.16.M88.4 R4, [R222+0xa800] ;  /* 0x00a80000de04783b */ /* 0x000f6e0000000200 */
        /* <DEDUP_REMOVED lines=9> */
[C---:B-1----:R-:W-:Y:S08]  /*16280*/  HMMA.16816.F32.BF16 R24, R52.reuse, R44, R24 ;  /* 0x0000002c3418723c */ /* 0x042ff00000041818 */
[C---:B------:R-:W-:Y:S01]  /*16290*/  HMMA.16816.F32.BF16 R20, R52.reuse, R46, R20 ;  /* 0x0000002e3414723c */ /* 0x040fe20000041814 */
[----:B------:R-:W1:Y:S07]  /*162a0*/  LDSM.16.M88.4 R44, [R222+0xb000] ;  /* 0x00b00000de2c783b */ /* 0x000e6e0000000200 */
[C---:B----4-:R-:W-:Y:S08]  /*162b0*/  HMMA.16816.F32.BF16 R72, R52.reuse, R40, R72 ;  /* 0x000000283448723c */ /* 0x050ff00000041848 */
[C---:B------:R-:W-:Y:S01]  /*162c0*/  HMMA.16816.F32.BF16 R68, R52.reuse, R42, R68 ;  /* 0x0000002a3444723c */ /* 0x040fe20000041844 */
[----:B------:R-:W-:Y:S07]  /*162d0*/  LDSM.16.M88.4 R40, [R215+0x3000] ;  /* 0x00300000d728783b */ /* 0x000fee0000000200 */
[C---:B---3--:R-:W-:Y:S08]  /*162e0*/  HMMA.16816.F32.BF16 R64, R52.reuse, R36, R64 ;  /* 0x000000243440723c */ /* 0x048ff00000041840 */
[----:B------:R-:W-:Y:S01]  /*162f0*/  HMMA.16816.F32.BF16 R60, R52, R38, R60 ;  /* 0x00000026343c723c */ /* 0x000fe2000004183c */
[----:B------:R-:W-:Y:S04]  /*16300*/  LDSM.16.M88.4 R36, [R224+0x2000] ;  /* 0x00200000e024783b */ /* 0x000fe80000000200 */
[----:B------:R-:W-:Y:S03]  /*16310*/  LDSM.16.M88.4 R52, [R229+0x4000] ;  /* 0x00400000e534783b */ /* 0x000fe60000000200 */
[C---:B------:R-:W-:Y:S08]  /*16320*/  HMMA.16816.F32.BF16 R32, R12.reuse, R8, R32 ;  /* 0x000000080c20723c */ /* 0x040ff00000041820 */
[C---:B------:R-:W-:Y:S01]  /*16330*/  HMMA.16816.F32.BF16 R28, R12.reuse, R10, R28 ;  /* 0x0000000a0c1c723c */ /* 0x040fe2000004181c */
[----:B------:R-:W2:Y:S07]  /*16340*/  LDSM.16.M88.4 R8, [R215+0x2000] ;  /* 0x00200000d708783b */ /* 0x000eae0000000200 */
[C---:B-----5:R-:W-:Y:S08]  /*16350*/  HMMA.16816.F32.BF16 R24, R12.reuse, R4, R24 ;  /* 0x000000040c18723c */ /* 0x060ff00000041818 */
[C---:B------:R-:W-:Y:S01]  /*16360*/  HMMA.16816.F32.BF16 R20, R12.reuse, R6, R20 ;  /* 0x000000060c14723c */ /* 0x040fe20000041814 */
[----:B------:R-:W3:Y:S07]  /*16370*/  LDSM.16.M88.4 R4, [R215+0x2800] ;  /* 0x00280000d704783b */ /* 0x000eee0000000200 */
        /* <DEDUP_REMOVED lines=18> */
[----:B------:R-:W5:Y:S07]  /*164a0*/  LDSM.16.M88.4 R36, [R226+0x4000] ;  /* 0x00400000e224783b */ /* 0x000f6e0000000200 */
        /* <DEDUP_REMOVED lines=12> */
[----:B------:R-:W-:Y:S03]  /*16570*/  LDSM.16.M88.4 R52, [R228+0xe000] ;  /* 0x00e00000e434783b */ /* 0x000fe60000000200 */
[C---:B-----5:R-:W-:Y:S08]  /*16580*/  HMMA.16816.F32.BF16 R32, R40.reuse, R36, R32 ;  /* 0x000000242820723c */ /* 0x060ff00000041820 */
[C---:B------:R-:W-:Y:S01]  /*16590*/  HMMA.16816.F32.BF16 R28, R40.reuse, R38, R28 ;  /* 0x00000026281c723c */ /* 0x040fe2000004181c */
        /* <DEDUP_REMOVED lines=16> */
[----:B------:R-:W5:Y:S07]  /*166a0*/  LDSM.16.M88.4 R36, [R215+0x5000] ;  /* 0x00500000d724783b */ /* 0x000f6e0000000200 */
[C---:B-1----:R-:W-:Y:S08]  /*166b0*/  HMMA.16816.F32.BF16 R72, R48.reuse, R44, R72 ;  /* 0x0000002c3048723c */ /* 0x042ff00000041848 */
[C---:B------:R-:W-:Y:S01]  /*166c0*/  HMMA.16816.F32.BF16 R68, R48.reuse, R46, R68 ;  /* 0x0000002e3044723c */ /* 0x040fe20000041844 */
[----:B------:R-:W1:Y:S07]  /*166d0*/  LDSM.16.M88.4 R44, [R215+0x5800] ;  /* 0x00580000d72c783b */ /* 0x000e6e0000000200 */
[C---:B----4-:R-:W-:Y:S01]  /*166e0*/  HMMA.16816.F32.BF16 R76, R48.reuse, R12, R64 ;  /* 0x0000000c304c723c */ /* 0x050fe20000041840 */
[----:B------:R-:W4:Y:S07]  /*166f0*/  LDSM.16.M88.4 R64, [R229+0x6000] ;  /* 0x00600000e540783b */ /* 0x000f2e0000000200 */
        /* <DEDUP_REMOVED lines=27> */
[----:B------:R-:W-:Y:S01]  /*168b0*/  SHF.R.S32.HI R3, RZ, 0x1f, R56 ;  /* 0x0000001fff037819 */ /* 0x000fe20000011438 */
[----:B------:R-:W-:Y:S06]  /*168c0*/  LDSM.16.M88.4 R40, [R222+0xf800] ;  /* 0x00f80000de28783b */ /* 0x000fec0000000200 */
[C---:B------:R-:W-:Y:S08]  /*168d0*/  HMMA.16816.F32.BF16 R32, R36.reuse, R4, R32 ;  /* 0x000000042420723c */ /* 0x040ff00000041820 */
[C---:B------:R-:W-:Y:S01]  /*168e0*/  HMMA.16816.F32.BF16 R28, R36.reuse, R6, R28 ;  /* 0x00000006241c723c */ /* 0x040fe2000004181c */
[----:B------:R-:W1:Y:S07]  /*168f0*/  LDSM.16.M88.4 R4, [R222+0xf000] ;  /* 0x00f00000de04783b */ /* 0x000e6e0000000200 */
[C---:B---3--:R-:W-:Y:S08]  /*16900*/  HMMA.16816.F32.BF16 R24, R36.reuse, R44, R24 ;  /* 0x0000002c2418723c */ /* 0x048ff00000041818 */
[C---:B------:R-:W-:Y:S08]  /*16910*/  HMMA.16816.F32.BF16 R20, R36.reuse, R46, R20 ;  /* 0x0000002e2414723c */ /* 0x040ff00000041814 */
[----:B------:R-:W-:Y:S01]  /*16920*/  HMMA.16816.F32.BF16 R72, R36, R48, R72 ;  /* 0x000000302448723c */ /* 0x000fe20000041848 */
[----:B------:R-:W-:-:S07]  /*16930*/  LEA.HI R3, R3, R56, RZ, 0x5 ;  /* 0x0000003803037211 */ /* 0x000fce00078f28ff */
[C---:B------:R-:W-:Y:S08]  /*16940*/  HMMA.16816.F32.BF16 R68, R36.reuse, R50, R68 ;  /* 0x000000322444723c */ /* 0x040ff00000041844 */
[C---:B------:R-:W-:Y:S08]  /*16950*/  HMMA.16816.F32.BF16 R76, R36.reuse, R80, R76 ;  /* 0x00000050244c723c */ /* 0x040ff0000004184c */
[----:B------:R-:W-:Y:S01]  /*16960*/  HMMA.16816.F32.BF16 R60, R36, R82, R60 ;  /* 0x00000052243c723c */ /* 0x000fe2000004183c */
[----:B------:R-:W-:Y:S07]  /*16970*/  LDSM.16.M88.4 R36, [R215+0x6000] ;  /* 0x00600000d724783b */ /* 0x000fee0000000200 */
[C---:B----4-:R-:W-:Y:S08]  /*16980*/  HMMA.16816.F32.BF16 R32, R52.reuse, R12, R32 ;  /* 0x0000000c3420723c */ /* 0x050ff00000041820 */
[----:B------:R-:W-:Y:S01]  /*16990*/  HMMA.16816.F32.BF16 R28, R52, R14, R28 ;  /* 0x0000000e341c723c */ /* 0x000fe2000004181c */
[----:B------:R-:W3:Y:S01]  /*169a0*/  LDSM.16.M88.4 R12, [R224+0x6000] ;  /* 0x00600000e00c783b */ /* 0x000ee20000000200 */
[----:B------:R-:W-:-:S06]  /*169b0*/  LOP3.LUT R3, R3, 0xffffffe0, RZ, 0xc0, !PT ;  /* 0xffffffe003037812 */ /* 0x000fcc00078ec0ff */
[----:B--2---:R-:W-:Y:S01]  /*169c0*/  HMMA.16816.F32.BF16 R24, R52, R8, R24 ;  /* 0x000000083418723c */ /* 0x004fe20000041818 */
[----:B------:R-:W-:-:S07]  /*169d0*/  IMAD.IADD R3, R56, 0x1, -R3 ;  /* 0x0000000138037824 */ /* 0x000fce00078e0a03 */
[C---:B------:R-:W-:Y:S01]  /*169e0*/  HMMA.16816.F32.BF16 R20, R52.reuse, R10, R20 ;  /* 0x0000000a3414723c */ /* 0x040fe20000041814 */
[----:B------:R-:W2:Y:S07]  /*169f0*/  LDSM.16.M88.4 R8, [R215+0x6800] ;  /* 0x00680000d708783b */ /* 0x000eae0000000200 */
[----:B-1----:R-:W-:Y:S07]  /*16a00*/  HMMA.16816.F32.BF16 R72, R52, R4, R72 ;  /* 0x000000043448723c */ /* 0x002fee0000041848 */
[----:B------:R-:W-:-:S04]  /*16a10*/  SHF.R.S32.HI R4, RZ, 0x1f, R3 ;  /* 0x0000001fff047819 */ /* 0x000fc80000011403 */
[----:B------:R-:W-:-:S04]  /*16a20*/  LEA.HI R3, R4, R3, RZ, 0x2 ;  /* 0x0000000304037211 */ /* 0x000fc800078f10ff */
[----:B------:R-:W-:Y:S01]  /*16a30*/  SHF.R.S32.HI R3, RZ, 0x2, R3 ;  /* 0x00000002ff037819 */ /* 0x000fe20000011403 */
[----:B------:R-:W-:-:S04]  /*16a40*/  IMAD.SHL.U32 R56, R56, 0x2, RZ ;  /* 0x0000000238387824 */ /* 0x000fc800078e00ff */
[----:B------:R-:W-:Y:S01]  /*16a50*/  IMAD R58, R58, 0x10, R3 ;  /* 0x000000103a3a7824 */ /* 0x000fe200078e0203 */
[C---:B---3--:R-:W-:Y:S03]  /*16a60*/  HMMA.16816.F32.BF16 R32, R12.reuse, R36, R32 ;  /* 0x000000240c20723c */ /* 0x048fe60000041820 */
[----:B------:R-:W-:Y:S01]  /*16a70*/  IMAD.IADD R59, R59, 0x1, R58 ;  /* 0x000000013b3b7824 */ /* 0x000fe200078e023a */
[--C-:B------:R-:W-:Y:S02]  /*16a80*/  IADD3 R4, R57, 0x1, -R236.reuse ;  /* 0x0000000139047810 */ /* 0x100fe40007ffe8ec */
[----:B------:R-:W-:Y:S02]  /*16a90*/  LOP3.LUT R5, R56, 0x6, RZ, 0xc0, !PT ;  /* 0x0000000638057812 */ /* 0x000fe400078ec0ff */
[----:B------:R-:W-:Y:S01]  /*16aa0*/  HMMA.16816.F32.BF16 R28, R12, R38, R28 ;  /* 0x000000260c1c723c */ /* 0x000fe2000004181c */
[----:B------:R-:W1:Y:S01]  /*16ab0*/  LDSM.16.M88.4 R36, [R215+0x7000] ;  /* 0x00700000d724783b */ /* 0x000e620000000200 */
[----:B------:R-:W-:-:S02]  /*16ac0*/  IADD3 R90, -R90, R57, -R236 ;  /* 0x000000395a5a7210 */ /* 0x000fc40007ffe9ec */
[----:B------:R-:W-:Y:S01]  /*16ad0*/  IADD3 R238, R59, 0x8, RZ ;  /* 0x000000083bee7810 */ /* 0x000fe20007ffe0ff */
[----:B------:R-:W-:Y:S02]  /*16ae0*/  IMAD.IADD R89, R89, 0x1, R4 ;  /* 0x0000000159597824 */ /* 0x000fe400078e0204 */
[----:B------:R-:W-:Y:S02]  /*16af0*/  IMAD.IADD R5, R16, 0x1, R5 ;  /* 0x0000000110057824 */ /* 0x000fe400078e0205 */
[C---:B------:R-:W-:Y:S02]  /*16b00*/  IMAD.IADD R248, R59.reuse, 0x1, R90 ;  /* 0x000000013bf87824 */ /* 0x040fe400078e025a */
[--C-:B------:R-:W-:Y:S01]  /*16b10*/  IMAD.IADD R244, R90, 0x1, R238.reuse ;  /* 0x000000015af47824 */ /* 0x100fe200078e02ee */
[----:B--2---:R-:W-:Y:S01]  /*16b20*/  HMMA.16816.F32.BF16 R24, R12, R8, R24 ;  /* 0x000000080c18723c */ /* 0x004fe20000041818 */
[----:B------:R-:W-:Y:S01]  /*16b30*/  IMAD.IADD R246, R59, 0x1, R89 ;  /* 0x000000013bf67824 */ /* 0x000fe200078e0259 */
[----:B------:R-:W-:Y:S01]  /*16b40*/  IMNMX R248, RZ, R248, !PT ;  /* 0x000000f8fff87217 */ /* 0x000fe20007800200 */
[----:B------:R-:W-:Y:S01]  /*16b50*/  IMAD.IADD R238, R89, 0x1, R238 ;  /* 0x0000000159ee7824 */ /* 0x000fe200078e02ee */
[----:B------:R-:W-:-:S03]  /*16b60*/  IMNMX R244, RZ, R244, !PT ;  /* 0x000000f4fff47217 */ /* 0x000fc60007800200 */
[----:B------:R-:W-:Y:S02]  /*16b70*/  IADD3 R9, R5, 0x8, RZ ;  /* 0x0000000805097810 */ /* 0x000fe40007ffe0ff */
[-C--:B------:R-:W-:Y:S02]  /*16b80*/  IMNMX R246, R246, R57.reuse, PT ;  /* 0x00000039f6f67217 */ /* 0x080fe40003800200 */
[----:B------:R-:W-:Y:S02]  /*16b90*/  IMNMX R238, R238, R57, PT ;  /* 0x00000039eeee7217 */ /* 0x000fe40003800200 */
[C---:B------:R-:W-:Y:S02]  /*16ba0*/  ISETP.GE.AND P1, PT, R9.reuse, R248, PT ;  /* 0x000000f80900720c */ /* 0x040fe40003f26270 */
[----:B------:R-:W-:Y:S01]  /*16bb0*/  ISETP.GE.AND P3, PT, R9, R244, PT ;  /* 0x000000f40900720c */ /* 0x000fe20003f66270 */
[----:B------:R-:W-:Y:S01]  /*16bc0*/  HMMA.16816.F32.BF16 R20, R12, R10, R20 ;  /* 0x0000000a0c14723c */ /* 0x000fe20000041814 */
[----:B------:R-:W-:-:S02]  /*16bd0*/  IADD3 R3, R5, 0x1, RZ ;  /* 0x0000000105037810 */ /* 0x000fc40007ffe0ff */
[C---:B------:R-:W-:Y:S02]  /*16be0*/  ISETP.GE.OR P1, PT, R9.reuse, R246, !P1 ;  /* 0x000000f60900720c */ /* 0x040fe40004f26670 */
[----:B------:R-:W-:Y:S02]  /*16bf0*/  ISETP.GE.OR P3, PT, R9, R238, !P3 ;  /* 0x000000ee0900720c */ /* 0x000fe40005f66670 */
[-C--:B------:R-:W-:Y:S01]  /*16c00*/  ISETP.GE.AND P0, PT, R5, R248.reuse, PT ;  /* 0x000000f80500720c */ /* 0x080fe20003f06270 */
[----:B------:R-:W2:Y:S01]  /*16c10*/  LDSM.16.M88.4 R8, [R215+0x7800] ;  /* 0x00780000d708783b */ /* 0x000ea20000000200 */
[C---:B------:R-:W-:Y:S01]  /*16c20*/  ISETP.GE.AND P6, PT, R3.reuse, R248, PT ;  /* 0x000000f80300720c */ /* 0x040fe20003fc6270 */
[----:B------:R-:W-:Y:S01]  /*16c30*/  HMMA.16816.F32.BF16 R68, R52, R6, R68 ;  /* 0x000000063444723c */ /* 0x000fe20000041844 */
[----:B------:R-:W-:Y:S01]  /*16c40*/  ISETP.GE.AND P2, PT, R3, R244, PT ;  /* 0x000000f40300720c */ /* 0x000fe20003f46270 */
[----:B------:R-:W-:-:S04]  /*16c50*/  DEPBAR.LE SB0, 0x0 ;  /* 0x000080000000791a */ /* 0x000fc80000000000 */
[CC--:B------:R-:W-:Y:S02]  /*16c60*/  ISETP.GE.OR P0, PT, R5.reuse, R246.reuse, !P0 ;  /* 0x000000f60500720c */ /* 0x0c0fe40004706670 */
[----:B------:R-:W-:Y:S02]  /*16c70*/  IADD3 R7, R5, 0x9, RZ ;  /* 0x0000000905077810 */ /* 0x000fe40007ffe0ff */
[C---:B------:R-:W-:Y:S02]  /*16c80*/  ISETP.GE.OR P6, PT, R3.reuse, R246, !P6 ;  /* 0x000000f60300720c */ /* 0x040fe400077c6670 */
[----:B------:R-:W-:Y:S02]  /*16c90*/  ISETP.GE.OR P2, PT, R3, R238, !P2 ;  /* 0x000000ee0300720c */ /* 0x000fe40005746670 */
[----:B------:R-:W-:Y:S02]  /*16ca0*/  FSEL R3, R32, -INF , !P0 ;  /* 0xff80000020037808 */ /* 0x000fe40004000000 */
[----:B------:R-:W-:-:S02]  /*16cb0*/  ISETP.GE.AND P5, PT, R5, R244, PT ;  /* 0x000000f40500720c */ /* 0x000fc40003fa6270 */
[C---:B------:R-:W-:Y:S02]  /*16cc0*/  ISETP.GE.AND P4, PT, R7.reuse, R248, PT ;  /* 0x000000f80700720c */ /* 0x040fe40003f86270 */
[----:B------:R-:W-:Y:S02]  /*16cd0*/  ISETP.GE.AND P0, PT, R7, R244, PT ;  /* 0x000000f40700720c */ /* 0x000fe40003f06270 */
[----:B------:R-:W-:Y:S02]  /*16ce0*/  LOP3.LUT R4, R17, R88, RZ, 0xfc, !PT ;  /* 0x0000005811047212 */ /* 0x000fe400078efcff */
[----:B------:R-:W-:Y:S02]  /*16cf0*/  ISETP.GE.OR P5, PT, R5, R238, !P5 ;  /* 0x000000ee0500720c */ /* 0x000fe40006fa6670 */
[C---:B------:R-:W-:Y:S02]  /*16d00*/  ISETP.GE.OR P4, PT, R7.reuse, R246, !P4 ;  /* 0x000000f60700720c */ /* 0x040fe40006786670 */
[----:B------:R-:W-:-:S02]  /*16d10*/  ISETP.GE.OR P0, PT, R7, R238, !P0 ;  /* 0x000000ee0700720c */ /* 0x000fc40004706670 */
[C---:B------:R-:W-:Y:S02]  /*16d20*/  IADD3 R7, R5.reuse, 0x10, RZ ;  /* 0x0000001005077810 */ /* 0x040fe40007ffe0ff */
[----:B------:R-:W-:Y:S01]  /*16d30*/  IADD3 R17, R5, 0x11, RZ ;  /* 0x0000001105117810 */ /* 0x000fe20007ffe0ff */
[----:B------:R-:W-:Y:S01]  /*16d40*/  HMMA.16816.F32.BF16 R76, R52, R40, R76 ;  /* 0x00000028344c723c */ /* 0x000fe2000004184c */
[----:B------:R-:W-:Y:S02]  /*16d50*/  FSEL R34, R34, -INF , !P5 ;  /* 0xff80000022227808 */ /* 0x000fe40006800000 */
[----:B------:R-:W-:Y:S02]  /*16d60*/  FSEL R6, R33, -INF , !P6 ;  /* 0xff80000021067808 */ /* 0x000fe40007000000 */
[----:B------:R-:W-:Y:S02]  /*16d70*/  FSEL R35, R35, -INF , !P2 ;  /* 0xff80000023237808 */ /* 0x000fe40005000000 */
[----:B------:R-:W-:-:S02]  /*16d80*/  FSEL R28, R28, -INF , !P1 ;  /* 0xff8000001c1c7808 */ /* 0x000fc40004800000 */
[C---:B------:R-:W-:Y:S02]  /*16d90*/  ISETP.GE.AND P2, PT, R7.reuse, R248, PT ;  /* 0x000000f80700720c */ /* 0x040fe40003f46270 */
[----:B------:R-:W-:Y:S02]  /*16da0*/  ISETP.GE.AND P5, PT, R7, R244, PT ;  /* 0x000000f40700720c */ /* 0x000fe40003fa6270 */
[C---:B------:R-:W-:Y:S02]  /*16db0*/  ISETP.GE.AND P6, PT, R17.reuse, R248, PT ;  /* 0x000000f81100720c */ /* 0x040fe40003fc6270 */
[----:B------:R-:W-:Y:S01]  /*16dc0*/  ISETP.GE.AND P1, PT, R17, R244, PT ;  /* 0x000000f41100720c */ /* 0x000fe20003f26270 */
[----:B-1----:R-:W-:Y:S01]  /*16dd0*/  HMMA.16816.F32.BF16 R72, R12, R36, R72 ;  /* 0x000000240c48723c */ /* 0x002fe20000041848 */
[C---:B------:R-:W-:Y:S02]  /*16de0*/  ISETP.GE.OR P2, PT, R7.reuse, R246, !P2 ;  /* 0x000000f60700720c */ /* 0x040fe40005746670 */
[----:B------:R-:W-:-:S02]  /*16df0*/  ISETP.GE.OR P5, PT, R7, R238, !P5 ;  /* 0x000000ee0700720c */ /* 0x000fc40006fa6670 */
[C---:B------:R-:W-:Y:S02]  /*16e00*/  ISETP.GE.OR P6, PT, R17.reuse, R246, !P6 ;  /* 0x000000f61100720c */ /* 0x040fe400077c6670 */
[----:B------:R-:W-:Y:S01]  /*16e10*/  ISETP.GE.OR P1, PT, R17, R238, !P1 ;  /* 0x000000ee1100720c */ /* 0x000fe20004f26670 */
[----:B------:R-:W-:Y:S01]  /*16e20*/  HMMA.16816.F32.BF16 R60, R52, R42, R60 ;  /* 0x0000002a343c723c */ /* 0x000fe2000004183c */
[C---:B------:R-:W-:Y:S02]  /*16e30*/  IADD3 R17, R5.reuse, 0x18, RZ ;  /* 0x0000001805117810 */ /* 0x040fe40007ffe0ff */
[----:B------:R-:W-:Y:S02]  /*16e40*/  IADD3 R7, R5, 0x19, RZ ;  /* 0x0000001905077810 */ /* 0x000fe40007ffe0ff */
[----:B------:R-:W-:Y:S02]  /*16e50*/  FSEL R30, R30, -INF , !P3 ;  /* 0xff8000001e1e7808 */ /* 0x000fe40005800000 */
[----:B------:R-:W-:-:S02]  /*16e60*/  FSEL R29, R29, -INF , !P4 ;  /* 0xff8000001d1d7808 */ /* 0x000fc40006000000 */
[----:B------:R-:W-:Y:S02]  /*16e70*/  FSEL R31, R31, -INF , !P0 ;  /* 0xff8000001f1f7808 */ /* 0x000fe40004000000 */
[----:B------:R-:W-:Y:S02]  /*16e80*/  FSEL R24, R24, -INF , !P2 ;  /* 0xff80000018187808 */ /* 0x000fe40005000000 */
[C---:B------:R-:W-:Y:S02]  /*16e90*/  ISETP.GE.AND P0, PT, R17.reuse, R248, PT ;  /* 0x000000f81100720c */ /* 0x040fe40003f06270 */
[----:B------:R-:W-:Y:S02]  /*16ea0*/  ISETP.GE.AND P3, PT, R17, R244, PT ;  /* 0x000000f41100720c */ /* 0x000fe40003f66270 */
[C---:B------:R-:W-:Y:S02]  /*16eb0*/  ISETP.GE.AND P4, PT, R7.reuse, R248, PT ;  /* 0x000000f80700720c */ /* 0x040fe40003f86270 */
[----:B------:R-:W-:Y:S01]  /*16ec0*/  ISETP.GE.AND P2, PT, R7, R244, PT ;  /* 0x000000f40700720c */ /* 0x000fe20003f46270 */
[----:B------:R-:W-:Y:S01]  /*16ed0*/  HMMA.16816.F32.BF16 R68, R12, R38, R68 ;  /* 0x000000260c44723c */ /* 0x000fe20000041844 */
[----:B------:R-:W-:-:S02]  /*16ee0*/  ISETP.GE.OR P0, PT, R17, R246, !P0 ;  /* 0x000000f61100720c */ /* 0x000fc40004706670 */
        /* <DEDUP_REMOVED lines=8> */
[-C--:B------:R-:W-:Y:S02]  /*16f70*/  ISETP.GE.AND P1, PT, R17, R248.reuse, PT ;  /* 0x000000f81100720c */ /* 0x080fe40003f26270 */
[C---:B------:R-:W-:Y:S02]  /*16f80*/  ISETP.GE.AND P6, PT, R7.reuse, R248, PT ;  /* 0x000000f80700720c */ /* 0x040fe40003fc6270 */
[----:B------:R-:W-:Y:S01]  /*16f90*/  ISETP.GE.AND P0, PT, R7, R244, PT ;  /* 0x000000f40700720c */ /* 0x000fe20003f06270 */
[----:B--2---:R-:W-:Y:S01]  /*16fa0*/  HMMA.16816.F32.BF16 R76, R12, R8, R76 ;  /* 0x000000080c4c723c */ /* 0x004fe2000004184c */
        /* <DEDUP_REMOVED lines=8> */
[-C--:B------:R-:W-:Y:S02]  /*17030*/  ISETP.GE.AND P4, PT, R9, R248.reuse, PT ;  /* 0x000000f80900720c */ /* 0x080fe40003f86270 */
[C---:B------:R-:W-:Y:S02]  /*17040*/  ISETP.GE.AND P3, PT, R7.reuse, R248, PT ;  /* 0x000000f80700720c */ /* 0x040fe40003f66270 */
[----:B------:R-:W-:Y:S01]  /*17050*/  ISETP.GE.AND P1, PT, R7, R244, PT ;  /* 0x000000f40700720c */ /* 0x000fe20003f26270 */
[----:B------:R-:W-:Y:S01]  /*17060*/  HMMA.16816.F32.BF16 R60, R12, R10, R60 ;  /* 0x0000000a0c3c723c */ /* 0x000fe2000004183c */
[-C--:B------:R-:W-:Y:S02]  /*17070*/  ISETP.GE.OR P4, PT, R9, R246.reuse, !P4 ;  /* 0x000000f60900720c */ /* 0x080fe40006786670 */
[----:B------:R-:W-:-:S02]  /*17080*/  ISETP.GE.OR P3, PT, R7, R246, !P3 ;  /* 0x000000f60700720c */ /* 0x000fc40005f66670 */
[----:B------:R-:W-:Y:S02]  /*17090*/  ISETP.GE.OR P1, PT, R7, R238, !P1 ;  /* 0x000000ee0700720c */ /* 0x000fe40004f26670 */
[----:B------:R-:W-:Y:S02]  /*170a0*/  IADD3 R7, R5, 0x31, RZ ;  /* 0x0000003105077810 */ /* 0x000fe40007ffe0ff */
[----:B------:R-:W-:Y:S02]  /*170b0*/  FSEL R187, R73, -INF , !P6 ;  /* 0xff80000049bb7808 */ /* 0x000fe40007000000 */
[----:B------:R-:W-:Y:S02]  /*170c0*/  FSEL R182, R68, -INF , !P4 ;  /* 0xff80000044b67808 */ /* 0x000fe40006000000 */
[C---:B------:R-:W-:Y:S02]  /*170d0*/  ISETP.GE.AND P6, PT, R7.reuse, R248, PT ;  /* 0x000000f80700720c */ /* 0x040fe40003fc6270 */
[----:B------:R-:W-:-:S02]  /*170e0*/  ISETP.GE.AND P4, PT, R7, R244, PT ;  /* 0x000000f40700720c */ /* 0x000fc40003f86270 */
[----:B------:R-:W-:Y:S02]  /*170f0*/  FSEL R32, R23, -INF , !P2 ;  /* 0xff80000017207808 */ /* 0x000fe40005000000 */
[----:B------:R-:W-:Y:S02]  /*17100*/  ISETP.GE.AND P2, PT, R9, R244, PT ;  /* 0x000000f40900720c */ /* 0x000fe40003f46270 */
[C---:B------:R-:W-:Y:S02]  /*17110*/  ISETP.GE.OR P6, PT, R7.reuse, R246, !P6 ;  /* 0x000000f60700720c */ /* 0x040fe400077c6670 */
[-C--:B------:R-:W-:Y:S02]  /*17120*/  ISETP.GE.OR P4, PT, R7, R238.reuse, !P4 ;  /* 0x000000ee0700720c */ /* 0x080fe40006786670 */
[----:B------:R-:W-:Y:S02]  /*17130*/  IADD3 R7, R5, 0x38, RZ ;  /* 0x0000003805077810 */ /* 0x000fe40007ffe0ff */
[----:B------:R-:W-:-:S02]  /*17140*/  ISETP.GE.OR P2, PT, R9, R238, !P2 ;  /* 0x000000ee0900720c */ /* 0x000fc40005746670 */
[----:B------:R-:W-:Y:S02]  /*17150*/  IADD3 R9, R5, 0x30, RZ ;  /* 0x0000003005097810 */ /* 0x000fe40007ffe0ff */
[----:B------:R-:W-:Y:S02]  /*17160*/  FSEL R190, R71, -INF , !P1 ;  /* 0xff80000047be7808 */ /* 0x000fe40004800000 */
[----:B------:R-:W-:Y:S02]  /*17170*/  ISETP.GE.AND P1, PT, R7, R244, PT ;  /* 0x000000f40700720c */ /* 0x000fe40003f26270 */
        /* <DEDUP_REMOVED lines=15> */
[----:B------:R-:W-:Y:S02]  /*17270*/  ISETP.GE.OR P0, PT, R5, R238, !P0 ;  /* 0x000000ee0500720c */ /* 0x000fe40004706670 */
        /* <DEDUP_REMOVED lines=45> */
[----:B------:R-:W2:Y:S01]  /*17550*/  LD.E.64 R16, [R18.64+0x20] ;  /* 0x0000200612107980 */ /* 0x000ea2000c101b00 */
        /* <DEDUP_REMOVED lines=19> */
[----:B------:R-:W-:Y:S02]  /*17690*/  ISETP.GE.AND P2, PT, R11, RZ, PT ;  /* 0x000000ff0b00720c */ /* 0x000fe40003f46270 */
[----:B------:R-:W-:-:S02]  /*176a0*/  @!P3 IADD3 R10, R10, 0x1, RZ ;  /* 0x000000010a0ab810 */ /* 0x000fc40007ffe0ff */
[----:B------:R-:W-:Y:S02]  /*176b0*/  ISETP.NE.AND P3, PT, R13, RZ, PT ;  /* 0x000000ff0d00720c */ /* 0x000fe40003f65270 */
[----:B------:R-:W-:-:S03]  /*176c0*/  LOP3.LUT R9, RZ, R13, RZ, 0x33, !PT ;  /* 0x0000000dff097212 */ /* 0x000fc600078e33ff */
        /* <DEDUP_REMOVED lines=21> */
[----:B------:R-:W-:-:S05]  /*17820*/  IMAD R7, R16, R8, R7 ;  /* 0x0000000810077224 */ /* 0x000fca00078e0207 */
[----:B------:R-:W-:Y:S01]  /*17830*/  IADD3 R10, R13, R7, RZ ;  /* 0x000000070d0a7210 */ /* 0x000fe20007ffe0ff */
[----:B------:R-:W-:Y:S01]  /*17840*/  IMAD.MOV.U32 R7, RZ, RZ, R12 ;  /* 0x000000ffff077224 */ /* 0x000fe200078e000c */
[----:B------:R-:W-:Y:S05]  /*17850*/  BRA `(.L_x_7958) ;  /* 0x0000003000007947 */ /* 0x000fea0003800000 */
.L_x_7957:
[----:B------:R-:W2:Y:S02]  /*17860*/  LD.E R7, [R18.64+0x38] ;  /* 0x0000380612077980 */ /* 0x000ea4000c101900 */
[----:B--2---:R-:W-:-:S04]  /*17870*/  LEA R7, -R7, RZ, 0x6 ;  /* 0x000000ff07077211 */ /* 0x004fc800078e31ff */
[----:B------:R-:W-:Y:S02]  /*17880*/  SHF.R.S32.HI R10, RZ, 0x1f, R7 ;  /* 0x0000001fff0a7819 */ /* 0x000fe40000011407 */
.L_x_7958:
[----:B------:R-:W-:Y:S05]  /*17890*/  BSYNC B0 ;  /* 0x0000000000007941 */ /* 0x000fea0003800000 */
.L_x_7956:
        /* <DEDUP_REMOVED lines=31> */
.L_x_7955:
[----:B------:R-:W-:Y:S05]  /*17a90*/  BSYNC B1 ;  /* 0x0000000000017941 */ /* 0x000fea0003800000 */
.L_x_7954:
[----:B------:R-:W2:Y:S01]  /*17aa0*/  LD.E R188, [R18.64+0xdc] ;  /* 0x0000dc0612bc7980 */ /* 0x000ea2000c101900 */
        /* <DEDUP_REMOVED lines=47> */
[----:B-1----:R-:W-:-:S03]  /*17da0*/  FMNMX.FTZ R7, R10, R7, !PT ;  /* 0x000000070a077209 */ /* 0x002fc60007810000 */
[----:B------:R-:W-:Y:S04]  /*17db0*/  LDSM.16.MT88.4 R96, [R219+0x14000] ;  /* 0x01400000db60783b */ /* 0x000fe80000004200 */
[----:B------:R-:W1:Y:S04]  /*17dc0*/  SHFL.BFLY PT, R164, R7, 0x1, 0x1f ;  /* 0x0c201f0007a47f89 */ /* 0x000e6800000e0000 */
[----:B------:R-:W-:Y:S04]  /*17dd0*/  LDSM.16.MT88.4 R104, [R223+0x16000] ;  /* 0x01600000df68783b */ /* 0x000fe80000004200 */
[----:B------:R-:W-:Y:S01]  /*17de0*/  LDSM.16.MT88.4 R112, [R221+0x16000] ;  /* 0x01600000dd70783b */ /* 0x000fe20000004200 */
[----:B---3--:R-:W-:-:S03]  /*17df0*/  FMNMX.FTZ R8, R9, R8, !PT ;  /* 0x0000000809087209 */ /* 0x008fc60007810000 */
[----:B------:R-:W-:Y:S04]  /*17e00*/  LDSM.16.MT88.4 R120, [R220+0x16000] ;  /* 0x01600000dc78783b */ /* 0x000fe80000004200 */
[----:B------:R-:W3:Y:S04]  /*17e10*/  SHFL.BFLY PT, R5, R8, 0x1, 0x1f ;  /* 0x0c201f0008057f89 */ /* 0x000ee800000e0000 */
[----:B------:R-:W-:Y:S01]  /*17e20*/  LDSM.16.MT88.4 R12, [R219+0x10800] ;  /* 0x01080000db0c783b */ /* 0x000fe20000004200 */
[----:B-1----:R-:W-:-:S04]  /*17e30*/  FMNMX.FTZ R164, R7, R164, !PT ;  /* 0x000000a407a47209 */ /* 0x002fc80007810000 */
[----:B------:R-:W-:Y:S01]  /*17e40*/  FSETP.NEU.FTZ.AND P2, PT, R164, -INF , PT ;  /* 0xff800000a400780b */ /* 0x000fe20003f5d000 */
[----:B--2---:R-:W-:-:S05]  /*17e50*/  FMUL.FTZ R199, R188, R164 ;  /* 0x000000a4bcc77220 */ /* 0x004fca0000410000 */
[----:B------:R-:W-:-:S05]  /*17e60*/  FSEL R199, R199, RZ, P2 ;  /* 0x000000ffc7c77208 */ /* 0x000fca0001000000 */
[-CC-:B------:R-:W-:Y:S01]  /*17e70*/  FFMA.FTZ R181, R3, R188.reuse, -R199.reuse ;  /* 0x000000bc03b57223 */ /* 0x180fe200000108c7 */
[----:B---3--:R-:W-:Y:S01]  /*17e80*/  FMNMX.FTZ R3, R8, R5, !PT ;  /* 0x0000000508037209 */ /* 0x008fe20007810000 */
[-CC-:B------:R-:W-:Y:S01]  /*17e90*/  FFMA.FTZ R176, R6, R188.reuse, -R199.reuse ;  /* 0x000000bc06b07223 */ /* 0x180fe200000108c7 */
[----:B------:R-:W-:Y:S01]  /*17ea0*/  LDSM.16.MT88.4 R8, [R223+0x12800] ;  /* 0x01280000df08783b */ /* 0x000fe20000004200 */
[-CC-:B------:R-:W-:Y:S01]  /*17eb0*/  FFMA.FTZ R179, R28, R188.reuse, -R199.reuse ;  /* 0x000000bc1cb37223 */ /* 0x180fe200000108c7 */
[----:B------:R-:W-:Y:S01]  /*17ec0*/  FSETP.NEU.FTZ.AND P2, PT, R3, -INF , PT ;  /* 0xff8000000300780b */ /* 0x000fe20003f5d000 */
[----:B------:R-:W-:Y:S01]  /*17ed0*/  FMUL.FTZ R191, R188, R3 ;  /* 0x00000003bcbf7220 */ /* 0x000fe20000410000 */
[----:B------:R-:W1:Y:S01]  /*17ee0*/  LDSM.16.MT88.4 R4, [R219+0x16000] ;  /* 0x01600000db04783b */ /* 0x000e620000004200 */
[-CC-:B------:R-:W-:Y:S01]  /*17ef0*/  FFMA.FTZ R172, R29, R188.reuse, -R199.reuse ;  /* 0x000000bc1dac7223 */ /* 0x180fe200000108c7 */
[----:B------:R-:W-:Y:S01]  /*17f00*/  MUFU.EX2 R181, R181 ;  /* 0x000000b500b57308 */ /* 0x000fe20000000800 */
[-CC-:B------:R-:W-:Y:S01]  /*17f10*/  FFMA.FTZ R177, R24, R188.reuse, -R199.reuse ;  /* 0x000000bc18b17223 */ /* 0x180fe200000108c7 */
[----:B------:R-:W-:Y:S01]  /*17f20*/  FSEL R191, R191, RZ, P2 ;  /* 0x000000ffbfbf7208 */ /* 0x000fe20001000000 */
[----:B------:R-:W-:-:S02]  /*17f30*/  FFMA.FTZ R166, R25, R188, -R199 ;  /* 0x000000bc19a67223 */ /* 0x000fc400000108c7 */
[-C--:B------:R-:W-:Y:S02]  /*17f40*/  FFMA.FTZ R17, R20, R188.reuse, -R199 ;  /* 0x000000bc14117223 */ /* 0x080fe400000108c7 */
[-CC-:B------:R-:W-:Y:S01]  /*17f50*/  FFMA.FTZ R178, R34, R188.reuse, -R191.reuse ;  /* 0x000000bc22b27223 */ /* 0x180fe200000108bf */
[----:B------:R-:W2:Y:S01]  /*17f60*/  MUFU.EX2 R176, R176 ;  /* 0x000000b000b07308 */ /* 0x000ea20000000800 */
[-CC-:B------:R-:W-:Y:S02]  /*17f70*/  FFMA.FTZ R185, R35, R188.reuse, -R191.reuse ;  /* 0x000000bc23b97223 */ /* 0x180fe400000108bf */
[-CC-:B------:R-:W-:Y:S02]  /*17f80*/  FFMA.FTZ R183, R30, R188.reuse, -R191.reuse ;  /* 0x000000bc1eb77223 */ /* 0x180fe400000108bf */
[-CC-:B------:R-:W-:Y:S02]  /*17f90*/  FFMA.FTZ R174, R31, R188.reuse, -R191.reuse ;  /* 0x000000bc1fae7223 */ /* 0x180fe400000108bf */
[-CC-:B------:R-:W-:Y:S01]  /*17fa0*/  FFMA.FTZ R175, R26, R188.reuse, -R191.reuse ;  /* 0x000000bc1aaf7223 */ /* 0x180fe200000108bf */
[----:B------:R-:W-:Y:S01]  /*17fb0*/  MUFU.EX2 R179, R179 ;  /* 0x000000b300b37308 */ /* 0x000fe20000000800 */
[-C--:B------:R-:W-:Y:S01]  /*17fc0*/  FFMA.FTZ R16, R27, R188.reuse, -R191 ;  /* 0x000000bc1b107223 */ /* 0x080fe200000108bf */
[----:B------:R-:W-:Y:S01]  /*17fd0*/  LDSM.16.MT88.4 R28, [R223+0x10800] ;  /* 0x01080000df1c783b */ /* 0x000fe20000004200 */
[----:B------:R-:W-:-:S02]  /*17fe0*/  FFMA.FTZ R2, R21, R188, -R199 ;  /* 0x000000bc15027223 */ /* 0x000fc400000108c7 */
[-CC-:B------:R-:W-:Y:S01]  /*17ff0*/  FFMA.FTZ R173, R33, R188.reuse, -R191.reuse ;  /* 0x000000bc21ad7223 */ /* 0x180fe200000108bf */
[----:B------:R-:W3:Y:S01]  /*18000*/  LDSM.16.MT88.4 R24, [R221+0x10800] ;  /* 0x01080000dd18783b */ /* 0x000ee20000004200 */
[-C--:B------:R-:W-:Y:S01]  /*18010*/  FFMA.FTZ R0, R32, R188.reuse, -R191 ;  /* 0x000000bc20007223 */ /* 0x080fe200000108bf */
[----:B------:R-:W4:Y:S01]  /*18020*/  MUFU.EX2 R172, R172 ;  /* 0x000000ac00ac7308 */ /* 0x000f220000000800 */
[----:B--2---:R-:W-:Y:S01]  /*18030*/  F2FP.BF16.PACK_AB R128, R176, R181 ;  /* 0x000000b5b080723e */ /* 0x004fe200000010ff */
[----:B------:R-:W2:Y:S01]  /*18040*/  LDSM.16.MT88.4 R20, [R220+0x10800] ;  /* 0x01080000dc14783b */ /* 0x000ea20000004200 */
[-CC-:B------:R-:W-:Y:S02]  /*18050*/  FFMA.FTZ R180, R180, R188.reuse, -R199.reuse ;  /* 0x000000bcb4b47223 */ /* 0x180fe400000108c7 */
[-CC-:B------:R-:W-:Y:S01]  /*18060*/  FFMA.FTZ R187, R187, R188.reuse, -R199.reuse ;  /* 0x000000bcbbbb7223 */ /* 0x180fe200000108c7 */
[----:B------:R-:W-:Y:S01]  /*18070*/  LDSM.16.MT88.4 R32, [R221+0x12800] ;  /* 0x01280000dd20783b */ /* 0x000fe20000004200 */
[-CC-:B------:R-:W-:Y:S01]  /*18080*/  FFMA.FTZ R182, R182, R188.reuse, -R199.reuse ;  /* 0x000000bcb6b67223 */ /* 0x180fe200000108c7 */
[----:B------:R-:W-:Y:S01]  /*18090*/  MUFU.EX2 R178, R178 ;  /* 0x000000b200b27308 */ /* 0x000fe20000000800 */
[----:B------:R-:W-:-:S02]  /*180a0*/  FFMA.FTZ R189, R189, R188, -R199 ;  /* 0x000000bcbdbd7223 */ /* 0x000fc400000108c7 */
[-CC-:B------:R-:W-:Y:S02]  /*180b0*/  FFMA.FTZ R192, R192, R188.reuse, -R191.reuse ;  /* 0x000000bcc0c07223 */ /* 0x180fe400000108bf */
[-CC-:B------:R-:W-:Y:S02]  /*180c0*/  FFMA.FTZ R195, R195, R188.reuse, -R191.reuse ;  /* 0x000000bcc3c37223 */ /* 0x180fe400000108bf */
[-CC-:B------:R-:W-:Y:S01]  /*180d0*/  FFMA.FTZ R193, R193, R188.reuse, -R191.reuse ;  /* 0x000000bcc1c17223 */ /* 0x180fe200000108bf */
[----:B------:R-:W5:Y:S01]  /*180e0*/  MUFU.EX2 R185, R185 ;  /* 0x000000b900b97308 */ /* 0x000f620000000800 */
[----:B----4-:R-:W-:Y:S01]  /*180f0*/  F2FP.BF16.PACK_AB R130, R172, R179 ;  /* 0x000000b3ac82723e */ /* 0x010fe200000010ff */
[-C--:B------:R-:W-:Y:S02]  /*18100*/  FFMA.FTZ R190, R190, R188.reuse, -R191 ;  /* 0x000000bcbebe7223 */ /* 0x080fe400000108bf */
[-C--:B------:R-:W-:Y:S02]  /*18110*/  FFMA.FTZ R251, R197, R188.reuse, -R199 ;  /* 0x000000bcc5fb7223 */ /* 0x080fe400000108c7 */
[----:B------:R-:W-:-:S02]  /*18120*/  FFMA.FTZ R194, R194, R188, -R191 ;  /* 0x000000bcc2c27223 */ /* 0x000fc400000108bf */
[----:B------:R-:W-:Y:S01]  /*18130*/  MUFU.EX2 R183, R183 ;  /* 0x000000b700b77308 */ /* 0x000fe20000000800 */
[-CC-:B------:R-:W-:Y:S02]  /*18140*/  FFMA.FTZ R186, R186, R188.reuse, -R191.reuse ;  /* 0x000000bcbaba7223 */ /* 0x180fe400000108bf */
[----:B------:R-:W-:Y:S02]  /*18150*/  FFMA.FTZ R249, R184, R188, -R191 ;  /* 0x000000bcb8f97223 */ /* 0x000fe400000108bf */
[----:B------:R-:W-:-:S03]  /*18160*/  FADD.FTZ R176, R181, R176 ;  /* 0x000000b0b5b07221 */ /* 0x000fc60000010000 */
[----:B------:R-:W4:Y:S01]  /*18170*/  MUFU.EX2 R174, R174 ;  /* 0x000000ae00ae7308 */ /* 0x000f220000000800 */
[----:B-----5:R-:W-:Y:S01]  /*18180*/  F2FP.BF16.PACK_AB R129, R185, R178 ;  /* 0x000000b2b981723e */ /* 0x020fe200000010ff */
[----:B------:R-:W-:Y:S02]  /*18190*/  FADD.FTZ R178, R178, R185 ;  /* 0x000000b9b2b27221 */ /* 0x000fe40000010000 */
[----:B------:R-:W-:-:S04]  /*181a0*/  FADD.FTZ R179, R179, R176 ;  /* 0x000000b0b3b37221 */ /* 0x000fc80000010000 */
[----:B------:R-:W-:Y:S01]  /*181b0*/  MUFU.EX2 R177, R177 ;  /* 0x000000b100b17308 */ /* 0x000fe20000000800 */
[----:B------:R-:W-:Y:S01]  /*181c0*/  FADD.FTZ R172, R172, R179 ;  /* 0x000000b3acac7221 */ /* 0x000fe20000010000 */
[----:B----4-:R-:W-:-:S06]  /*181d0*/  F2FP.BF16.PACK_AB R131, R174, R183 ;  /* 0x000000b7ae83723e */ /* 0x010fcc00000010ff */
        /* <DEDUP_REMOVED lines=38> */
[----:B------:R-:W-:Y:S06]  /*18440*/  MUFU.EX2 R249, R249 ;  /* 0x000000f900f97308 */ /* 0x000fec0000000800 */
        /* <DEDUP_REMOVED lines=116> */
[C---:B------:R-:W-:Y:S07]  /*18b90*/  HMMA.16816.F32.BF16 R136, R4.reuse, R32, R136 ;  /* 0x000000200488723c */ /* 0x040fee0000041888 */
[-CC-:B------:R-:W-:Y:S01]  /*18ba0*/  FFMA.FTZ R32, R201, R188.reuse, -R199.reuse ;  /* 0x000000bcc9207223 */ /* 0x180fe200000108c7 */
[----:B-1----:R-:W-:Y:S01]  /*18bb0*/  HMMA.16816.F32.BF16 R124, R4, R8, R124 ;  /* 0x00000008047c723c */ /* 0x002fe2000004187c */
[----:B------:R-:W-:-:S04]  /*18bc0*/  FFMA.FTZ R33, R200, R188, -R199 ;  /* 0x000000bcc8217223 */ /* 0x000fc800000108c7 */
[----:B------:R-:W-:Y:S03]  /*18bd0*/  MUFU.EX2 R32, R32 ;  /* 0x0000002000207308 */ /* 0x000fe60000000800 */
[C---:B------:R-:W-:Y:S01]  /*18be0*/  HMMA.16816.F32.BF16 R128, R4.reuse, R10, R128 ;  /* 0x0000000a0480723c */ /* 0x040fe20000041880 */
[----:B------:R-:W1:Y:S04]  /*18bf0*/  LDSM.16.MT88.4 R8, [R223+0x13800] ;  /* 0x01380000df08783b */ /* 0x000e680000004200 */
[----:B------:R-:W4:Y:S03]  /*18c00*/  MUFU.EX2 R33, R33 ;  /* 0x0000002100217308 */ /* 0x000f260000000800 */
[C---:B------:R-:W-:Y:S07]  /*18c10*/  HMMA.16816.F32.BF16 R132, R4.reuse, R34, R132 ;  /* 0x000000220484723c */ /* 0x040fee0000041884 */
[-C--:B------:R-:W-:Y:S01]  /*18c20*/  FFMA.FTZ R34, R198, R188.reuse, -R199 ;  /* 0x000000bcc6227223 */ /* 0x080fe200000108c7 */
[----:B------:R-:W-:Y:S01]  /*18c30*/  HMMA.16816.F32.BF16 R36, R4, R28, R36 ;  /* 0x0000001c0424723c */ /* 0x000fe20000041824 */
[----:B------:R-:W-:-:S04]  /*18c40*/  FFMA.FTZ R35, R196, R188, -R191 ;  /* 0x000000bcc4237223 */ /* 0x000fc800000108bf */
[----:B------:R-:W-:Y:S03]  /*18c50*/  MUFU.EX2 R34, R34 ;  /* 0x0000002200227308 */ /* 0x000fe60000000800 */
[C---:B------:R-:W-:Y:S01]  /*18c60*/  HMMA.16816.F32.BF16 R40, R4.reuse, R30, R40 ;  /* 0x0000001e0428723c */ /* 0x040fe20000041828 */
[----:B------:R-:W5:Y:S04]  /*18c70*/  LDSM.16.MT88.4 R28, [R223+0x11800] ;  /* 0x01180000df1c783b */ /* 0x000f680000004200 */
[----:B------:R-:W1:Y:S03]  /*18c80*/  MUFU.EX2 R35, R35 ;  /* 0x0000002300237308 */ /* 0x000e660000000800 */
[C---:B------:R-:W-:Y:S08]  /*18c90*/  HMMA.16816.F32.BF16 R100, R4.reuse, R24, R100 ;  /* 0x000000180464723c */ /* 0x040ff00000041864 */
[C---:B------:R-:W-:Y:S01]  /*18ca0*/  HMMA.16816.F32.BF16 R104, R4.reuse, R26, R104 ;  /* 0x0000001a0468723c */ /* 0x040fe20000041868 */
[----:B------:R-:W1:Y:S07]  /*18cb0*/  LDSM.16.MT88.4 R24, [R221+0x11800] ;  /* 0x01180000dd18783b */ /* 0x000e6e0000004200 */
[C---:B--2---:R-:W-:Y:S08]  /*18cc0*/  HMMA.16816.F32.BF16 R108, R4.reuse, R20, R108 ;  /* 0x00000014046c723c */ /* 0x044ff0000004186c */
[C---:B------:R-:W-:Y:S01]  /*18cd0*/  HMMA.16816.F32.BF16 R112, R4.reuse, R22, R112 ;  /* 0x000000160470723c */ /* 0x040fe20000041870 */
[----:B------:R-:W2:Y:S07]  /*18ce0*/  LDSM.16.MT88.4 R20, [R220+0x11800] ;  /* 0x01180000dc14783b */ /* 0x000eae0000004200 */
[C---:B---3--:R-:W-:Y:S08]  /*18cf0*/  HMMA.16816.F32.BF16 R116, R4.reuse, R12, R116 ;  /* 0x0000000c0474723c */ /* 0x048ff00000041874 */
[----:B------:R-:W-:Y:S01]  /*18d00*/  HMMA.16816.F32.BF16 R120, R4, R14, R120 ;  /* 0x0000000e0478723c */ /* 0x000fe20000041878 */
[----:B------:R-:W3:Y:S06]  /*18d10*/  LDSM.16.MT88.4 R12, [R219+0x11800] ;  /* 0x01180000db0c783b */ /* 0x000eec0000004200 */
[----:B----4-:R-:W-:Y:S01]  /*18d20*/  F2FP.BF16.PACK_AB R4, R33, R32 ;  /* 0x000000202104723e */ /* 0x010fe200000010ff */
[----:B------:R-:W-:Y:S01]  /*18d30*/  FADD.FTZ R32, R32, R189 ;  /* 0x000000bd20207221 */ /* 0x000fe20000010000 */
[C---:B-1----:R-:W-:Y:S01]  /*18d40*/  F2FP.BF16.PACK_AB R5, R194.reuse, R35 ;  /* 0x00000023c205723e */ /* 0x042fe200000010ff */
[----:B------:R-:W-:Y:S01]  /*18d50*/  FADD.FTZ R35, R35, R190 ;  /* 0x000000be23237221 */ /* 0x000fe20000010000 */
[----:B------:R-:W-:Y:S01]  /*18d60*/  F2FP.BF16.PACK_AB R6, R251, R34 ;  /* 0x00000022fb06723e */ /* 0x000fe200000010ff */
[----:B------:R-:W-:Y:S01]  /*18d70*/  FADD.FTZ R33, R33, R32 ;  /* 0x0000002021217221 */ /* 0x000fe20000010000 */
[----:B------:R-:W-:Y:S01]  /*18d80*/  F2FP.BF16.PACK_AB R7, R249, R186 ;  /* 0x000000baf907723e */ /* 0x000fe200000010ff */
[----:B------:R-:W-:-:S02]  /*18d90*/  FADD.FTZ R35, R194, R35 ;  /* 0x00000023c2237221 */ /* 0x000fc40000010000 */
[----:B------:R-:W-:Y:S02]  /*18da0*/  FADD.FTZ R34, R34, R33 ;  /* 0x0000002122227221 */ /* 0x000fe40000010000 */
[----:B------:R-:W-:Y:S02]  /*18db0*/  FADD.FTZ R186, R186, R35 ;  /* 0x00000023baba7221 */ /* 0x000fe40000010000 */
[----:B------:R-:W-:Y:S01]  /*18dc0*/  HMMA.16816.F32.BF16 R36, R4, R8, R36 ;  /* 0x000000080424723c */ /* 0x000fe20000041824 */
[----:B------:R-:W-:Y:S02]  /*18dd0*/  FADD.FTZ R251, R251, R34 ;  /* 0x00000022fbfb7221 */ /* 0x000fe40000010000 */
[----:B------:R-:W-:-:S05]  /*18de0*/  FADD.FTZ R249, R249, R186 ;  /* 0x000000baf9f97221 */ /* 0x000fca0000010000 */
[C---:B------:R-:W-:Y:S01]  /*18df0*/  HMMA.16816.F32.BF16 R40, R4.reuse, R10, R40 ;  /* 0x0000000a0428723c */ /* 0x040fe20000041828 */
[----:B------:R-:W1:Y:S07]  /*18e00*/  LDSM.16.MT88.4 R8, [R223+0x15800] ;  /* 0x01580000df08783b */ /* 0x000e6e0000004200 */
[C---:B-----5:R-:W-:Y:S08]  /*18e10*/  HMMA.16816.F32.BF16 R160, R4.reuse, R28, R160 ;  /* 0x0000001c04a0723c */ /* 0x060ff000000418a0 */
        /* <DEDUP_REMOVED lines=30> */
[C---:B------:R-:W-:Y:S08]  /*19000*/  HMMA.16816.F32.BF16 R88, R4.reuse, R30, R88 ;  /* 0x0000001e0458723c */ /* 0x040ff00000041858 */
[C---:B-----5:R-:W-:Y:S08]  /*19010*/  HMMA.16816.F32.BF16 R92, R4.reuse, R24, R92 ;  /* 0x00000018045c723c */ /* 0x060ff0000004185c */
[C---:B------:R-:W-:Y:S08]  /*19020*/  HMMA.16816.F32.BF16 R96, R4.reuse, R26, R96 ;  /* 0x0000001a0460723c */ /* 0x040ff00000041860 */
[C---:B--2---:R-:W-:Y:S08]  /*19030*/  HMMA.16816.F32.BF16 R108, R4.reuse, R20, R108 ;  /* 0x00000014046c723c */ /* 0x044ff0000004186c */
[C---:B------:R-:W-:Y:S08]  /*19040*/  HMMA.16816.F32.BF16 R112, R4.reuse, R22, R112 ;  /* 0x000000160470723c */ /* 0x040ff00000041870 */
[C---:B---3--:R-:W-:Y:S08]  /*19050*/  HMMA.16816.F32.BF16 R116, R4.reuse, R12, R116 ;  /* 0x0000000c0474723c */ /* 0x048ff00000041874 */
        /* <DEDUP_REMOVED lines=72> */
.L_x_7961:
[----:B------:R-:W-:Y:S02]  /*194e0*/  ULDC.64 UR4, c[0x0][0x118] ;  /* 0x0000460000047ab9 */ /* 0x000fe40000000a00 */
[----:B------:R-:W2:Y:S02]  /*194f0*/  LD.E R4, [R18.64+0x40] ;  /* 0x0000400412047980 */ /* 0x000ea4000c101900 */
[----:B--2---:R-:W-:-:S04]  /*19500*/  LEA R4, -R4, RZ, 0x6 ;  /* 0x000000ff04047211 */ /* 0x004fc800078e31ff */
[----:B------:R-:W-:Y:S02]  /*19510*/  SHF.R.S32.HI R5, RZ, 0x1f, R4 ;  /* 0x0000001fff057819 */ /* 0x000fe40000011404 */
.L_x_7962:
[----:B------:R-:W-:Y:S05]  /*19520*/  BSYNC B0 ;  /* 0x0000000000007941 */ /* 0x000fea0003800000 */
.L_x_7960:
        /* <DEDUP_REMOVED lines=34> */
[----:B--2---:R-:W3:Y:S04]  /*19750*/  LDSM.16.M88.4 R4, [R228+0x9000] ;  /* 0x00900000e404783b */ /* 0x004ee80000000200 */
[----:B------:R-:W2:Y:S04]  /*19760*/  LDSM.16.M88.4 R180, [R228+0x9800] ;  /* 0x00980000e4b4783b */ /* 0x000ea80000000200 */
[----:B------:R-:W-:Y:S04]  /*19770*/  LDSM.16.M88.4 R176, [R227] ;  /* 0x00000000e3b0783b */ /* 0x000fe80000000200 */
[----:B------:R-:W1:Y:S04]  /*19780*/  LDSM.16.M88.4 R172, [R226] ;  /* 0x00000000e2ac783b */ /* 0x000e680000000200 */
[----:B------:R-:W1:Y:S04]  /*19790*/  LDSM.16.M88.4 R32, [R218] ;  /* 0x00000000da20783b */ /* 0x000e680000000200 */
[----:B------:R-:W1:Y:S04]  /*197a0*/  LDSM.16.M88.4 R196, [R217] ;  /* 0x00000000d9c4783b */ /* 0x000e680000000200 */
[----:B------:R-:W1:Y:S04]  /*197b0*/  LDSM.16.M88.4 R184, [R216] ;  /* 0x00000000d8b8783b */ /* 0x000e680000000200 */
[----:B------:R-:W-:Y:S01]  /*197c0*/  LDSM.16.M88.4 R200, [R222+0x9000] ;  /* 0x00900000dec8783b */ /* 0x000fe20000000200 */
[C---:B----4-:R-:W-:Y:S03]  /*197d0*/  HMMA.16816.F32.BF16 R28, R188.reuse, R24, RZ ;  /* 0x00000018bc1c723c */ /* 0x050fe600000418ff */
[----:B------:R-:W4:Y:S04]  /*197e0*/  S2R R0, SR_TID.X ;  /* 0x0000000000007919 */ /* 0x000f280000002100 */
[----:B------:R-:W0:Y:S01]  /*197f0*/  LDGDEPBAR ;  /* 0x00000000000079af */ /* 0x000e220000000000 */
[C---:B-----5:R-:W-:Y:S08]  /*19800*/  HMMA.16816.F32.BF16 R20, R188.reuse, R12, RZ ;  /* 0x0000000cbc14723c */ /* 0x060ff000000418ff */
[C---:B------:R-:W-:Y:S08]  /*19810*/  HMMA.16816.F32.BF16 R24, R188.reuse, R26, RZ ;  /* 0x0000001abc18723c */ /* 0x040ff000000418ff */
[----:B------:R-:W-:Y:S01]  /*19820*/  HMMA.16816.F32.BF16 R12, R188, R14, RZ ;  /* 0x0000000ebc0c723c */ /* 0x000fe200000418ff */
[----:B----4-:R-:W-:-:S05]  /*19830*/  IMAD.SHL.U32 R0, R0, 0x2, RZ ;  /* 0x0000000200007824 */ /* 0x010fca00078e00ff */
[----:B------:R-:W-:Y:S02]  /*19840*/  LOP3.LUT R0, R0, 0x6, RZ, 0xc0, !PT ;  /* 0x0000000600007812 */ /* 0x000fe400078ec0ff */
[----:B---3--:R-:W-:Y:S03]  /*19850*/  HMMA.16816.F32.BF16 R8, R188, R4, RZ ;  /* 0x00000004bc08723c */ /* 0x008fe600000418ff */
[----:B------:R-:W-:-:S05]  /*19860*/  IMAD R17, R247, 0x40, R0 ;  /* 0x00000040f7117824 */ /* 0x000fca00078e0200 */
[C---:B------:R-:W-:Y:S01]  /*19870*/  HMMA.16816.F32.BF16 R4, R188.reuse, R6, RZ ;  /* 0x00000006bc04723c */ /* 0x040fe200000418ff */
[C---:B------:R-:W-:Y:S02]  /*19880*/  ISETP.GE.AND P5, PT, R17.reuse, R248, PT ;  /* 0x000000f81100720c */ /* 0x040fe40003fa6270 */
[C---:B------:R-:W-:Y:S02]  /*19890*/  ISETP.GE.AND P2, PT, R17.reuse, R244, PT ;  /* 0x000000f41100720c */ /* 0x040fe40003f46270 */
[C---:B------:R-:W-:Y:S02]  /*198a0*/  ISETP.GE.OR P5, PT, R17.reuse, R246, !P5 ;  /* 0x000000f61100720c */ /* 0x040fe40006fa6670 */
[C---:B------:R-:W-:Y:S01]  /*198b0*/  ISETP.GE.OR P2, PT, R17.reuse, R238, !P2 ;  /* 0x000000ee1100720c */ /* 0x040fe20005746670 */
[----:B--2---:R-:W-:Y:S01]  /*198c0*/  HMMA.16816.F32.BF16 R192, R188, R180, RZ ;  /* 0x000000b4bcc0723c */ /* 0x004fe200000418ff */
[----:B------:R-:W-:-:S07]  /*198d0*/  IADD3 R165, R17, 0x9, RZ ;  /* 0x0000000911a57810 */ /* 0x000fce0007ffe0ff */
[----:B------:R-:W-:Y:S01]  /*198e0*/  HMMA.16816.F32.BF16 R188, R188, R182, RZ ;  /* 0x000000b6bcbc723c */ /* 0x000fe200000418ff */
[----:B------:R-:W-:Y:S07]  /*198f0*/  LDSM.16.M88.4 R180, [R225] ;  /* 0x00000000e1b4783b */ /* 0x000fee0000000200 */
        /* <DEDUP_REMOVED lines=37> */
[----:B------:R-:W-:Y:S04]  /*19b50*/  LDSM.16.M88.4 R184, [R212] ;  /* 0x00000000d4b8783b */ /* 0x000fe80000000200 */
[----:B------:R-:W-:Y:S03]  /*19b60*/  LDSM.16.M88.4 R200, [R209] ;  /* 0x00000000d1c8783b */ /* 0x000fe60000000200 */
[C---:B---3--:R-:W-:Y:S08]  /*19b70*/  HMMA.16816.F32.BF16 R28, R180.reuse, R176, R28 ;  /* 0x000000b0b41c723c */ /* 0x048ff0000004181c */
[C---:B------:R-:W-:Y:S01]  /*19b80*/  HMMA.16816.F32.BF16 R24, R180.reuse, R178, R24 ;  /* 0x000000b2b418723c */ /* 0x040fe20000041818 */
[----:B------:R-:W3:Y:S07]  /*19b90*/  LDSM.16.M88.4 R176, [R227+0x2000] ;  /* 0x00200000e3b0783b */ /* 0x000eee0000000200 */
[C---:B-1----:R-:W-:Y:S08]  /*19ba0*/  HMMA.16816.F32.BF16 R20, R180.reuse, R172, R20 ;  /* 0x000000acb414723c */ /* 0x042ff00000041814 */
[C---:B------:R-:W-:Y:S01]  /*19bb0*/  HMMA.16816.F32.BF16 R12, R180.reuse, R174, R12 ;  /* 0x000000aeb40c723c */ /* 0x040fe2000004180c */
[----:B------:R-:W1:Y:S07]  /*19bc0*/  LDSM.16.M88.4 R172, [R214] ;  /* 0x00000000d6ac783b */ /* 0x000e6e0000000200 */
[C---:B--2---:R-:W-:Y:S08]  /*19bd0*/  HMMA.16816.F32.BF16 R8, R180.reuse, R32, R8 ;  /* 0x00000020b408723c */ /* 0x044ff00000041808 */
[C---:B------:R-:W-:Y:S01]  /*19be0*/  HMMA.16816.F32.BF16 R4, R180.reuse, R34, R4 ;  /* 0x00000022b404723c */ /* 0x040fe20000041804 */
[----:B------:R-:W2:Y:S07]  /*19bf0*/  LDSM.16.M88.4 R32, [R213] ;  /* 0x00000000d520783b */ /* 0x000eae0000000200 */
[C---:B------:R-:W-:Y:S08]  /*19c00*/  HMMA.16816.F32.BF16 R192, R180.reuse, R196, R192 ;  /* 0x000000c4b4c0723c */ /* 0x040ff000000418c0 */
[----:B------:R-:W-:Y:S01]  /*19c10*/  HMMA.16816.F32.BF16 R188, R180, R198, R188 ;  /* 0x000000c6b4bc723c */ /* 0x000fe200000418bc */
[----:B------:R-:W4:Y:S04]  /*19c20*/  LDSM.16.M88.4 R180, [R211] ;  /* 0x00000000d3b4783b */ /* 0x000f280000000200 */
[----:B------:R-:W-:Y:S03]  /*19c30*/  LDSM.16.M88.4 R196, [R222+0xa800] ;  /* 0x00a80000dec4783b */ /* 0x000fe60000000200 */
[C---:B---3--:R-:W-:Y:S08]  /*19c40*/  HMMA.16816.F32.BF16 R8, R176.reuse, R184, R8 ;  /* 0x000000b8b008723c */ /* 0x048ff00000041808 */
[C---:B-1----:R-:W-:Y:S08]  /*19c50*/  HMMA.16816.F32.BF16 R28, R176.reuse, R172, R28 ;  /* 0x000000acb01c723c */ /* 0x042ff0000004181c */
[C---:B------:R-:W-:Y:S01]  /*19c60*/  HMMA.16816.F32.BF16 R24, R176.reuse, R174, R24 ;  /* 0x000000aeb018723c */ /* 0x040fe20000041818 */
[----:B------:R-:W1:Y:S07]  /*19c70*/  LDSM.16.M88.4 R172, [R225+0x2000] ;  /* 0x00200000e1ac783b */ /* 0x000e6e0000000200 */
[C---:B--2---:R-:W-:Y:S08]  /*19c80*/  HMMA.16816.F32.BF16 R20, R176.reuse, R32, R20 ;  /* 0x00000020b014723c */ /* 0x044ff00000041814 */
[C---:B------:R-:W-:Y:S01]  /*19c90*/  HMMA.16816.F32.BF16 R12, R176.reuse, R34, R12 ;  /* 0x00000022b00c723c */ /* 0x040fe2000004180c */
[----:B------:R-:W2:Y:S07]  /*19ca0*/  LDSM.16.M88.4 R32, [R222+0xa000] ;  /* 0x00a00000de20783b */ /* 0x000eae0000000200 */
[C---:B------:R-:W-:Y:S01]  /*19cb0*/  HMMA.16816.F32.BF16 R4, R176.reuse, R186, R4 ;  /* 0x000000bab004723c */ /* 0x040fe20000041804 */
[----:B------:R-:W3:Y:S07]  /*19cc0*/  LDSM.16.M88.4 R184, [R222+0xb000] ;  /* 0x00b00000deb8783b */ /* 0x000eee0000000200 */
[C---:B----4-:R-:W-:Y:S08]  /*19cd0*/  HMMA.16816.F32.BF16 R192, R176.reuse, R180, R192 ;  /* 0x000000b4b0c0723c */ /* 0x050ff000000418c0 */
        /* <DEDUP_REMOVED lines=14> */
[----:B------:R-:W4:Y:S04]  /*19dc0*/  LDSM.16.M88.4 R180, [R215+0x3800] ;  /* 0x00380000d7b4783b */ /* 0x000f280000000200 */
[----:B------:R-:W-:Y:S03]  /*19dd0*/  LDSM.16.M88.4 R172, [R229+0x4000] ;  /* 0x00400000e5ac783b */ /* 0x000fe60000000200 */
[C---:B-1----:R-:W-:Y:S08]  /*19de0*/  HMMA.16816.F32.BF16 R20, R176.reuse, R196, R20 ;  /* 0x000000c4b014723c */ /* 0x042ff00000041814 */
[C---:B--2---:R-:W-:Y:S08]  /*19df0*/  HMMA.16816.F32.BF16 R28, R176.reuse, R32, R28 ;  /* 0x00000020b01c723c */ /* 0x044ff0000004181c */
[C---:B------:R-:W-:Y:S01]  /*19e00*/  HMMA.16816.F32.BF16 R24, R176.reuse, R34, R24 ;  /* 0x00000022b018723c */ /* 0x040fe20000041818 */
[----:B------:R-:W1:Y:S07]  /*19e10*/  LDSM.16.M88.4 R32, [R228+0xc000] ;  /* 0x00c00000e420783b */ /* 0x000e6e0000000200 */
        /* <DEDUP_REMOVED lines=51> */
[C---:B----4-:R-:W-:Y:S08]  /*1a150*/  HMMA.16816.F32.BF16 R20, R200.reuse, R172, R20 ;  /* 0x000000acc814723c */ /* 0x050ff00000041814 */
[C---:B------:R-:W-:Y:S01]  /*1a160*/  HMMA.16816.F32.BF16 R12, R200.reuse, R174, R12 ;  /* 0x000000aec80c723c */ /* 0x040fe2000004180c */
[----:B------:R-:W4:Y:S07]  /*1a170*/  LDSM.16.M88.4 R172, [R228+0xf000] ;  /* 0x00f00000e4ac783b */ /* 0x000f2e0000000200 */
[C---:B-1----:R-:W-:Y:S08]  /*1a180*/  HMMA.16816.F32.BF16 R8, R200.reuse, R32, R8 ;  /* 0x00000020c808723c */ /* 0x042ff00000041808 */
[----:B------:R-:W-:Y:S01]  /*1a190*/  HMMA.16816.F32.BF16 R4, R200, R34, R4 ;  /* 0x00000022c804723c */ /* 0x000fe20000041804 */
[----:B------:R-:W-:Y:S07]  /*1a1a0*/  LDSM.16.M88.4 R32, [R228+0xf800] ;  /* 0x00f80000e420783b */ /* 0x000fee0000000200 */
[C---:B--2---:R-:W-:Y:S08]  /*1a1b0*/  HMMA.16816.F32.BF16 R28, R184.reuse, R180, R28 ;  /* 0x000000b4b81c723c */ /* 0x044ff0000004181c */
[C---:B------:R-:W-:Y:S01]  /*1a1c0*/  HMMA.16816.F32.BF16 R24, R184.reuse, R182, R24 ;  /* 0x000000b6b818723c */ /* 0x040fe20000041818 */
[----:B------:R-:W-:Y:S07]  /*1a1d0*/  LDSM.16.M88.4 R180, [R227+0x6000] ;  /* 0x00600000e3b4783b */ /* 0x000fee0000000200 */
[C---:B---3--:R-:W-:Y:S08]  /*1a1e0*/  HMMA.16816.F32.BF16 R20, R184.reuse, R176, R20 ;  /* 0x000000b0b814723c */ /* 0x048ff00000041814 */
[C---:B------:R-:W-:Y:S01]  /*1a1f0*/  HMMA.16816.F32.BF16 R12, R184.reuse, R178, R12 ;  /* 0x000000b2b80c723c */ /* 0x040fe2000004180c */
[----:B------:R-:W1:Y:S07]  /*1a200*/  LDSM.16.M88.4 R176, [R206] ;  /* 0x00000000ceb0783b */ /* 0x000e6e0000000200 */
[C---:B----4-:R-:W-:Y:S08]  /*1a210*/  HMMA.16816.F32.BF16 R8, R184.reuse, R172, R8 ;  /* 0x000000acb808723c */ /* 0x050ff00000041808 */
[----:B------:R-:W-:Y:S01]  /*1a220*/  HMMA.16816.F32.BF16 R4, R184, R174, R4 ;  /* 0x000000aeb804723c */ /* 0x000fe20000041804 */
[----:B------:R-:W2:Y:S07]  /*1a230*/  LDSM.16.M88.4 R172, [R205] ;  /* 0x00000000cdac783b */ /* 0x000eae0000000200 */
[C---:B------:R-:W-:Y:S08]  /*1a240*/  HMMA.16816.F32.BF16 R192, R200.reuse, R196, R192 ;  /* 0x000000c4c8c0723c */ /* 0x040ff000000418c0 */
[----:B------:R-:W-:Y:S01]  /*1a250*/  HMMA.16816.F32.BF16 R188, R200, R198, R188 ;  /* 0x000000c6c8bc723c */ /* 0x000fe200000418bc */
[----:B------:R-:W3:Y:S07]  /*1a260*/  LDSM.16.M88.4 R196, [R204] ;  /* 0x00000000ccc4783b */ /* 0x000eee0000000200 */
[----:B-1----:R-:W-:Y:S08]  /*1a270*/  HMMA.16816.F32.BF16 R28, R180, R176, R28 ;  /* 0x000000b0b41c723c */ /* 0x002ff0000004181c */
[C---:B------:R-:W-:Y:S08]  /*1a280*/  HMMA.16816.F32.BF16 R192, R184.reuse, R32, R192 ;  /* 0x00000020b8c0723c */ /* 0x040ff000000418c0 */
[----:B------:R-:W-:Y:S01]  /*1a290*/  HMMA.16816.F32.BF16 R188, R184, R34, R188 ;  /* 0x00000022b8bc723c */ /* 0x000fe200000418bc */
[----:B------:R-:W1:Y:S04]  /*1a2a0*/  LDSM.16.M88.4 R32, [R167] ;  /* 0x00000000a720783b */ /* 0x000e680000000200 */
[----:B------:R-:W-:Y:S03]  /*1a2b0*/  LDSM.16.M88.4 R184, [R222+0xe800] ;  /* 0x00e80000deb8783b */ /* 0x000fe60000000200 */
        /* <DEDUP_REMOVED lines=13> */
[C---:B--2---:R-:W-:Y:S08]  /*1a390*/  HMMA.16816.F32.BF16 R28, R176.reuse, R172, R28 ;  /* 0x000000acb01c723c */ /* 0x044ff0000004181c */
[C---:B------:R-:W-:Y:S01]  /*1a3a0*/  HMMA.16816.F32.BF16 R24, R176.reuse, R174, R24 ;  /* 0x000000aeb018723c */ /* 0x040fe20000041818 */
[----:B------:R-:W2:Y:S07]  /*1a3b0*/  LDSM.16.M88.4 R172, [R215+0x6000] ;  /* 0x00600000d7ac783b */ /* 0x000eae0000000200 */
[C---:B------:R-:W-:Y:S01]  /*1a3c0*/  HMMA.16816.F32.BF16 R12, R176.reuse, R186, R12 ;  /* 0x000000bab00c723c */ /* 0x040fe2000004180c */
[----:B------:R-:W4:Y:S07]  /*1a3d0*/  LDSM.16.M88.4 R184, [R215+0x6800] ;  /* 0x00680000d7b8783b */ /* 0x000f2e0000000200 */
[C---:B---3--:R-:W-:Y:S08]  /*1a3e0*/  HMMA.16816.F32.BF16 R8, R176.reuse, R196, R8 ;  /* 0x000000c4b008723c */ /* 0x048ff00000041808 */
[C---:B-1----:R-:W-:Y:S07]  /*1a3f0*/  HMMA.16816.F32.BF16 R192, R176.reuse, R32, R192 ;  /* 0x00000020b0c0723c */ /* 0x042fee00000418c0 */
[----:B------:R-:W-:Y:S01]  /*1a400*/  IADD3 R33, R17, 0x1, RZ ;  /* 0x0000000111217810 */ /* 0x000fe20007ffe0ff */
[----:B------:R-:W-:Y:S03]  /*1a410*/  HMMA.16816.F32.BF16 R4, R176, R198, R4 ;  /* 0x000000c6b004723c */ /* 0x000fe60000041804 */
[----:B------:R-:W-:-:S02]  /*1a420*/  ISETP.GE.AND P4, PT, R33, R248, PT ;  /* 0x000000f82100720c */ /* 0x000fc40003f86270 */
[C---:B------:R-:W-:Y:S02]  /*1a430*/  ISETP.GE.AND P1, PT, R33.reuse, R244, PT ;  /* 0x000000f42100720c */ /* 0x040fe40003f26270 */
[C---:B------:R-:W-:Y:S01]  /*1a440*/  ISETP.GE.OR P4, PT, R33.reuse, R246, !P4 ;  /* 0x000000f62100720c */ /* 0x040fe20006786670 */
[----:B------:R-:W-:Y:S01]  /*1a450*/  HMMA.16816.F32.BF16 R188, R176, R34, R188 ;  /* 0x00000022b0bc723c */ /* 0x000fe200000418bc */
[----:B------:R-:W-:-:S07]  /*1a460*/  ISETP.GE.OR P1, PT, R33, R238, !P1 ;  /* 0x000000ee2100720c */ /* 0x000fce0004f26670 */
[C---:B--2---:R-:W-:Y:S08]  /*1a470*/  HMMA.16816.F32.BF16 R28, R180.reuse, R172, R28 ;  /* 0x000000acb41c723c */ /* 0x044ff0000004181c */
[C---:B------:R-:W-:Y:S01]  /*1a480*/  HMMA.16816.F32.BF16 R24, R180.reuse, R174, R24 ;  /* 0x000000aeb418723c */ /* 0x040fe20000041818 */
[----:B------:R-:W1:Y:S07]  /*1a490*/  LDSM.16.M88.4 R172, [R215+0x7000] ;  /* 0x00700000d7ac783b */ /* 0x000e6e0000000200 */
[C---:B----4-:R-:W-:Y:S07]  /*1a4a0*/  HMMA.16816.F32.BF16 R20, R180.reuse, R184, R20 ;  /* 0x000000b8b414723c */ /* 0x050fee0000041814 */
[----:B------:R-:W-:Y:S01]  /*1a4b0*/  IADD3 R185, R17, 0x8, RZ ;  /* 0x0000000811b97810 */ /* 0x000fe20007ffe0ff */
[----:B------:R-:W-:Y:S01]  /*1a4c0*/  HMMA.16816.F32.BF16 R12, R180, R186, R12 ;  /* 0x000000bab40c723c */ /* 0x000fe2000004180c */
[----:B------:R-:W-:-:S02]  /*1a4d0*/  FSEL R33, R28, -INF , !P5 ;  /* 0xff8000001c217808 */ /* 0x000fc40006800000 */
[----:B------:R-:W-:Y:S02]  /*1a4e0*/  FSEL R0, R30, -INF , !P2 ;  /* 0xff8000001e007808 */ /* 0x000fe40005000000 */
[C---:B------:R-:W-:Y:S02]  /*1a4f0*/  ISETP.GE.AND P6, PT, R185.reuse, R248, PT ;  /* 0x000000f8b900720c */ /* 0x040fe40003fc6270 */
[----:B------:R-:W-:Y:S02]  /*1a500*/  ISETP.GE.AND P3, PT, R185, R244, PT ;  /* 0x000000f4b900720c */ /* 0x000fe40003f66270 */
[C---:B------:R-:W-:Y:S02]  /*1a510*/  ISETP.GE.AND P5, PT, R165.reuse, R248, PT ;  /* 0x000000f8a500720c */ /* 0x040fe40003fa6270 */
[----:B------:R-:W-:Y:S02]  /*1a520*/  ISETP.GE.AND P2, PT, R165, R244, PT ;  /* 0x000000f4a500720c */ /* 0x000fe40003f46270 */
[----:B------:R-:W-:-:S02]  /*1a530*/  ISETP.GE.OR P6, PT, R185, R246, !P6 ;  /* 0x000000f6b900720c */ /* 0x000fc400077c6670 */
[----:B------:R-:W-:Y:S02]  /*1a540*/  ISETP.GE.OR P3, PT, R185, R238, !P3 ;  /* 0x000000eeb900720c */ /* 0x000fe40005f66670 */
[C---:B------:R-:W-:Y:S02]  /*1a550*/  ISETP.GE.OR P5, PT, R165.reuse, R246, !P5 ;  /* 0x000000f6a500720c */ /* 0x040fe40006fa6670 */
[----:B------:R-:W-:Y:S02]  /*1a560*/  ISETP.GE.OR P2, PT, R165, R238, !P2 ;  /* 0x000000eea500720c */ /* 0x000fe40005746670 */
[----:B------:R-:W-:Y:S02]  /*1a570*/  FSEL R28, R24, -INF , !P6 ;  /* 0xff800000181c7808 */ /* 0x000fe40007000000 */
[----:B------:R-:W-:Y:S02]  /*1a580*/  FSEL R16, R26, -INF , !P3 ;  /* 0xff8000001a107808 */ /* 0x000fe40005800000 */
[----:B------:R-:W-:Y:S01]  /*1a590*/  FSEL R250, R25, -INF , !P5 ;  /* 0xff80000019fa7808 */ /* 0x000fe20006800000 */
[----:B-1----:R-:W-:Y:S01]  /*1a5a0*/  HMMA.16816.F32.BF16 R8, R180, R172, R8 ;  /* 0x000000acb408723c */ /* 0x002fe20000041808 */
[----:B------:R-:W-:-:S02]  /*1a5b0*/  FSEL R186, R27, -INF , !P2 ;  /* 0xff8000001bba7808 */ /* 0x000fc40005000000 */
[----:B------:R-:W1:Y:S01]  /*1a5c0*/  LDSM.16.M88.4 R24, [R215+0x7800] ;  /* 0x00780000d718783b */ /* 0x000e620000000200 */
[----:B------:R-:W-:Y:S01]  /*1a5d0*/  FSEL R2, R31, -INF , !P1 ;  /* 0xff8000001f027808 */ /* 0x000fe20004800000 */
[----:B------:R-:W-:-:S04]  /*1a5e0*/  DEPBAR.LE SB0, 0x0 ;  /* 0x000080000000791a */ /* 0x000fc80000000000 */
[C---:B------:R-:W-:Y:S01]  /*1a5f0*/  IADD3 R31, R17.reuse, 0x11, RZ ;  /* 0x00000011111f7810 */ /* 0x040fe20007ffe0ff */
[----:B------:R-:W-:Y:S01]  /*1a600*/  HMMA.16816.F32.BF16 R4, R180, R174, R4 ;  /* 0x000000aeb404723c */ /* 0x000fe20000041804 */
[----:B------:R-:W-:Y:S01]  /*1a610*/  IADD3 R165, R17, 0x10, RZ ;  /* 0x0000001011a57810 */ /* 0x000fe20007ffe0ff */
[----:B------:R-:W-:Y:S01]  /*1a620*/  BAR.SYNC.DEFER_BLOCKING 0x0 ;  /* 0x0000000000007b1d */ /* 0x000fe20000010000 */
[C---:B------:R-:W-:Y:S02]  /*1a630*/  ISETP.GE.AND P6, PT, R31.reuse, R248, PT ;  /* 0x000000f81f00720c */ /* 0x040fe40003fc6270 */
[C---:B------:R-:W-:Y:S02]  /*1a640*/  ISETP.GE.AND P3, PT, R31.reuse, R244, PT ;  /* 0x000000f41f00720c */ /* 0x040fe40003f66270 */
[C---:B------:R-:W-:Y:S02]  /*1a650*/  ISETP.GE.OR P6, PT, R31.reuse, R246, !P6 ;  /* 0x000000f61f00720c */ /* 0x040fe400077c6670 */
[----:B------:R-:W-:-:S02]  /*1a660*/  ISETP.GE.OR P3, PT, R31, R238, !P3 ;  /* 0x000000ee1f00720c */ /* 0x000fc40005f66670 */
[----:B------:R-:W-:Y:S02]  /*1a670*/  IADD3 R31, R17, 0x18, RZ ;  /* 0x00000018111f7810 */ /* 0x000fe40007ffe0ff */
[----:B------:R-:W-:Y:S02]  /*1a680*/  FSEL R29, R29, -INF , !P4 ;  /* 0xff8000001d1d7808 */ /* 0x000fe40006000000 */
[C---:B------:R-:W-:Y:S02]  /*1a690*/  ISETP.GE.AND P4, PT, R165.reuse, R248, PT ;  /* 0x000000f8a500720c */ /* 0x040fe40003f86270 */
[----:B------:R-:W-:Y:S02]  /*1a6a0*/  ISETP.GE.AND P1, PT, R165, R244, PT ;  /* 0x000000f4a500720c */ /* 0x000fe40003f26270 */
[C---:B------:R-:W-:Y:S02]  /*1a6b0*/  ISETP.GE.AND P5, PT, R31.reuse, R248, PT ;  /* 0x000000f81f00720c */ /* 0x040fe40003fa6270 */
[----:B------:R-:W-:-:S02]  /*1a6c0*/  ISETP.GE.AND P2, PT, R31, R244, PT ;  /* 0x000000f41f00720c */ /* 0x000fc40003f46270 */
[C---:B------:R-:W-:Y:S02]  /*1a6d0*/  ISETP.GE.OR P4, PT, R165.reuse, R246, !P4 ;  /* 0x000000f6a500720c */ /* 0x040fe40006786670 */
[----:B------:R-:W-:Y:S02]  /*1a6e0*/  ISETP.GE.OR P1, PT, R165, R238, !P1 ;  /* 0x000000eea500720c */ /* 0x000fe40004f26670 */
[C---:B------:R-:W-:Y:S02]  /*1a6f0*/  ISETP.GE.OR P5, PT, R31.reuse, R246, !P5 ;  /* 0x000000f61f00720c */ /* 0x040fe40006fa6670 */
[----:B------:R-:W-:Y:S02]  /*1a700*/  ISETP.GE.OR P2, PT, R31, R238, !P2 ;  /* 0x000000ee1f00720c */ /* 0x000fe40005746670 */
[C---:B------:R-:W-:Y:S02]  /*1a710*/  IADD3 R165, R17.reuse, 0x19, RZ ;  /* 0x0000001911a57810 */ /* 0x040fe40007ffe0ff */
[----:B------:R-:W-:Y:S01]  /*1a720*/  IADD3 R31, R17, 0x20, RZ ;  /* 0x00000020111f7810 */ /* 0x000fe20007ffe0ff */
[----:B-1----:R-:W-:Y:S01]  /*1a730*/  HMMA.16816.F32.BF16 R192, R180, R24, R192 ;  /* 0x00000018b4c0723c */ /* 0x002fe200000418c0 */
[----:B------:R-:W-:-:S02]  /*1a740*/  FSEL R22, R22, -INF , !P1 ;  /* 0xff80000016167808 */ /* 0x000fc40004800000 */
[----:B------:R-:W-:Y:S02]  /*1a750*/  FSEL R184, R21, -INF , !P6 ;  /* 0xff80000015b87808 */ /* 0x000fe40007000000 */
[----:B------:R-:W-:Y:S02]  /*1a760*/  FSEL R23, R23, -INF , !P3 ;  /* 0xff80000017177808 */ /* 0x000fe40005800000 */
[----:B------:R-:W-:Y:S01]  /*1a770*/  ISETP.GE.AND P1, PT, R165, R244, PT ;  /* 0x000000f4a500720c */ /* 0x000fe20003f26270 */
[----:B------:R-:W-:Y:S01]  /*1a780*/  HMMA.16816.F32.BF16 R188, R180, R26, R188 ;  /* 0x0000001ab4bc723c */ /* 0x000fe200000418bc */
[C---:B------:R-:W-:Y:S02]  /*1a790*/  ISETP.GE.AND P6, PT, R31.reuse, R248, PT ;  /* 0x000000f81f00720c */ /* 0x040fe40003fc6270 */
[----:B------:R-:W-:Y:S02]  /*1a7a0*/  ISETP.GE.AND P3, PT, R31, R244, PT ;  /* 0x000000f41f00720c */ /* 0x000fe40003f66270 */
[----:B------:R-:W-:-:S02]  /*1a7b0*/  IADD3 R21, R17, 0x21, RZ ;  /* 0x0000002111157810 */ /* 0x000fc40007ffe0ff */
[----:B------:R-:W-:Y:S02]  /*1a7c0*/  FSEL R185, R20, -INF , !P4 ;  /* 0xff80000014b97808 */ /* 0x000fe40006000000 */
[C---:B------:R-:W-:Y:S02]  /*1a7d0*/  ISETP.GE.AND P4, PT, R165.reuse, R248, PT ;  /* 0x000000f8a500720c */ /* 0x040fe40003f86270 */
[----:B------:R-:W-:Y:S02]  /*1a7e0*/  ISETP.GE.OR P1, PT, R165, R238, !P1 ;  /* 0x000000eea500720c */ /* 0x000fe40004f26670 */
[----:B------:R-:W-:Y:S02]  /*1a7f0*/  FSEL R20, R12, -INF , !P5 ;  /* 0xff8000000c147808 */ /* 0x000fe40006800000 */
[C---:B------:R-:W-:Y:S02]  /*1a800*/  ISETP.GE.OR P6, PT, R31.reuse, R246, !P6 ;  /* 0x000000f61f00720c */ /* 0x040fe400077c6670 */
[----:B------:R-:W-:-:S02]  /*1a810*/  ISETP.GE.OR P3, PT, R31, R238, !P3 ;  /* 0x000000ee1f00720c */ /* 0x000fc40005f66670 */
[----:B------:R-:W-:Y:S02]  /*1a820*/  ISETP.GE.AND P5, PT, R21, R248, PT ;  /* 0x000000f81500720c */ /* 0x000fe40003fa6270 */
[----:B------:R-:W-:Y:S02]  /*1a830*/  FSEL R187, R14, -INF , !P2 ;  /* 0xff8000000ebb7808 */ /* 0x000fe40005000000 */
[----:B------:R-:W-:Y:S02]  /*1a840*/  IADD3 R31, R17, 0x28, RZ ;  /* 0x00000028111f7810 */ /* 0x000fe40007ffe0ff */
[----:B------:R-:W-:Y:S02]  /*1a850*/  ISETP.GE.AND P2, PT, R21, R244, PT ;  /* 0x000000f41500720c */ /* 0x000fe40003f46270 */
[----:B------:R-:W-:Y:S02]  /*1a860*/  ISETP.GE.OR P4, PT, R165, R246, !P4 ;  /* 0x000000f6a500720c */ /* 0x000fe40006786670 */
[----:B------:R-:W-:-:S02]  /*1a870*/  FSEL R233, R15, -INF , !P1 ;  /* 0xff8000000fe97808 */ /* 0x000fc40004800000 */
[----:B------:R-:W-:Y:S02]  /*1a880*/  ISETP.GE.OR P5, PT, R21, R246, !P5 ;  /* 0x000000f61500720c */ /* 0x000fe40006fa6670 */
[----:B------:R-:W-:Y:S02]  /*1a890*/  ISETP.GE.AND P1, PT, R31, R248, PT ;  /* 0x000000f81f00720c */ /* 0x000fe40003f26270 */
[----:B------:R-:W-:Y:S02]  /*1a8a0*/  ISETP.GE.OR P2, PT, R21, R238, !P2 ;  /* 0x000000ee1500720c */ /* 0x000fe40005746670 */
[----:B------:R-:W-:Y:S02]  /*1a8b0*/  FSEL R21, R13, -INF , !P4 ;  /* 0xff8000000d157808 */ /* 0x000fe40006000000 */
[----:B------:R-:W-:Y:S02]  /*1a8c0*/  IADD3 R13, R17, 0x29, RZ ;  /* 0x00000029110d7810 */ /* 0x000fe40007ffe0ff */
[----:B------:R-:W-:-:S02]  /*1a8d0*/  ISETP.GE.OR P1, PT, R31, R246, !P1 ;  /* 0x000000f61f00720c */ /* 0x000fc40004f26670 */
[----:B------:R-:W-:Y:S02]  /*1a8e0*/  FSEL R201, R9, -INF , !P5 ;  /* 0xff80000009c97808 */ /* 0x000fe40006800000 */
[----:B------:R-:W-:Y:S02]  /*1a8f0*/  IADD3 R9, R17, 0x31, RZ ;  /* 0x0000003111097810 */ /* 0x000fe40007ffe0ff */
[----:B------:R-:W-:Y:S02]  /*1a900*/  ISETP.GE.AND P4, PT, R31, R244, PT ;  /* 0x000000f41f00720c */ /* 0x000fe40003f86270 */
[----:B------:R-:W-:Y:S02]  /*1a910*/  FSEL R200, R8, -INF , !P6 ;  /* 0xff80000008c87808 */ /* 0x000fe40007000000 */
[----:B------:R-:W-:Y:S02]  /*1a920*/  FSEL R198, R10, -INF , !P3 ;  /* 0xff8000000ac67808 */ /* 0x000fe40005800000 */
[----:B------:R-:W-:-:S02]  /*1a930*/  ISETP.GE.AND P6, PT, R13, R248, PT ;  /* 0x000000f80d00720c */ /* 0x000fc40003fc6270 */
[----:B------:R-:W-:Y:S02]  /*1a940*/  ISETP.GE.AND P3, PT, R13, R244, PT ;  /* 0x000000f40d00720c */ /* 0x000fe40003f66270 */
[----:B------:R-:W-:Y:S02]  /*1a950*/  FSEL R202, R4, -INF , !P1 ;  /* 0xff80000004ca7808 */ /* 0x000fe40004800000 */
[----:B------:R-:W-:Y:S02]  /*1a960*/  ISETP.GE.AND P1, PT, R9, R248, PT ;  /* 0x000000f80900720c */ /* 0x000fe40003f26270 */
[----:B------:R-:W-:Y:S02]  /*1a970*/  ISETP.GE.OR P4, PT, R31, R238, !P4 ;  /* 0x000000ee1f00720c */ /* 0x000fe40006786670 */
[C---:B------:R-:W-:Y:S02]  /*1a980*/  ISETP.GE.OR P6, PT, R13.reuse, R246, !P6 ;  /* 0x000000f60d00720c */ /* 0x040fe400077c6670 */
[----:B------:R-:W-:-:S02]  /*1a990*/  ISETP.GE.OR P3, PT, R13, R238, !P3 ;  /* 0x000000ee0d00720c */ /* 0x000fc40005f66670 */
[----:B------:R-:W-:Y:S02]  /*1a9a0*/  IADD3 R13, R17, 0x30, RZ ;  /* 0x00000030110d7810 */ /* 0x000fe40007ffe0ff */
[----:B------:R-:W-:Y:S02]  /*1a9b0*/  ISETP.GE.OR P1, PT, R9, R246, !P1 ;  /* 0x000000f60900720c */ /* 0x000fe40004f26670 */
[----:B------:R-:W-:Y:S02]  /*1a9c0*/  FSEL R196, R6, -INF , !P4 ;  /* 0xff80000006c47808 */ /* 0x000fe40006000000 */
[----:B------:R-:W-:Y:S02]  /*1a9d0*/  FSEL R197, R11, -INF , !P2 ;  /* 0xff8000000bc57808 */ /* 0x000fe40005000000 */
[----:B------:R-:W-:Y:S02]  /*1a9e0*/  ISETP.GE.AND P4, PT, R9, R244, PT ;  /* 0x000000f40900720c */ /* 0x000fe40003f86270 */
[----:B------:R-:W-:-:S02]  /*1a9f0*/  ISETP.GE.AND P5, PT, R13, R248, PT ;  /* 0x000000f80d00720c */ /* 0x000fc40003fa6270 */
[----:B------:R-:W-:Y:S02]  /*1aa00*/  ISETP.GE.AND P2, PT, R13, R244, PT ;  /* 0x000000f40d00720c */ /* 0x000fe40003f46270 */
[----:B------:R-:W-:Y:S02]  /*1aa10*/  FSEL R178, R193, -INF , !P1 ;  /* 0xff800000c1b27808 */ /* 0x000fe40004800000 */
[----:B------:R-:W-:Y:S02]  /*1aa20*/  ISETP.GT.AND P1, PT, R247, R230, PT ;  /* 0x000000e6f700720c */ /* 0x000fe40003f24270 */
[----:B------:R-:W-:Y:S02]  /*1aa30*/  ISETP.GE.OR P4, PT, R9, R238, !P4 ;  /* 0x000000ee0900720c */ /* 0x000fe40006786670 */
        /* <DEDUP_REMOVED lines=9> */
[----:B------:R-:W-:Y:S02]  /*1aad0*/  ISETP.GE.AND P3, PT, R9, R244, PT ;  /* 0x000000f40900720c */ /* 0x000fe40003f66270 */
        /* <DEDUP_REMOVED lines=76> */
.L_x_7966:
[----:B------:R-:W-:Y:S02]  /*1afa0*/  ULDC.64 UR4, c[0x0][0x118] ;  /* 0x0000460000047ab9 */ /* 0x000fe40000000a00 */
[----:B------:R-:W2:Y:S02]  /*1afb0*/  LD.E R7, [R18.64+0x38] ;  /* 0x0000380412077980 */ /* 0x000ea4000c101900 */
[----:B--2---:R-:W-:-:S04]  /*1afc0*/  LEA R7, -R7, RZ, 0x6 ;  /* 0x000000ff07077211 */ /* 0x004fc800078e31ff */
[----:B------:R-:W-:Y:S02]  /*1afd0*/  SHF.R.S32.HI R6, RZ, 0x1f, R7 ;  /* 0x0000001fff067819 */ /* 0x000fe40000011407 */
.L_x_7967:
[----:B------:R-:W-:Y:S05]  /*1afe0*/  BSYNC B0 ;  /* 0x0000000000007941 */ /* 0x000fea0003800000 */
.L_x_7965:
[C---:B------:R-:W-:Y:S01]  /*1aff0*/  LEA R232, P2, R7.reuse, R232, 0x1 ;  /* 0x000000e807e87211 */ /* 0x040fe200078408ff */
[C---:B------:R-:W-:Y:S01]  /*1b000*/  IMAD.SHL.U32 R5, R168.reuse, 0x20, RZ ;  /* 0x00000020a8057824 */ /* 0x040fe200078e00ff */
[----:B------:R-:W-:Y:S01]  /*1b010*/  SHF.L.U64.HI R4, R168, 0x5, R169 ;  /* 0x00000005a8047819 */ /* 0x000fe200000102a9 */
[----:B------:R-:W-:Y:S01]  /*1b020*/  ULDC.64 UR4, c[0x0][0x118] ;  /* 0x0000460000047ab9 */ /* 0x000fe20000000a00 */
[----:B------:R-:W-:Y:S01]  /*1b030*/  LEA.HI.X R231, R7, R231, R6, 0x1, P2 ;  /* 0x000000e707e77211 */ /* 0x000fe200010f0c06 */
[----:B------:R-:W-:Y:S01]  /*1b040*/  IMAD.MOV.U32 R12, RZ, RZ, R232 ;  /* 0x000000ffff0c7224 */ /* 0x000fe200078e00e8 */
        /* <DEDUP_REMOVED lines=27> */
.L_x_7964:
[----:B------:R-:W-:Y:S05]  /*1b200*/  BSYNC B1 ;  /* 0x0000000000017941 */ /* 0x000fea0003800000 */
.L_x_7963:
[----:B------:R-:W-:Y:S01]  /*1b210*/  ULDC.64 UR4, c[0x0][0x118] ;  /* 0x0000460000047ab9 */ /* 0x000fe20000000a00 */
[----:B------:R-:W-:Y:S01]  /*1b220*/  FMNMX.FTZ R4, R164, R33, !PT ;  /* 0x00000021a4047209 */ /* 0x000fe20007810000 */
[----:B------:R-:W2:Y:S03]  /*1b230*/  LD.E R174, [R18.64+0xdc] ;  /* 0x0000dc0412ae7980 */ /* 0x000ea6000c101900 */
[----:B------:R-:W-:Y:S01]  /*1b240*/  FMNMX.FTZ R5, R29, R4, !PT ;  /* 0x000000041d057209 */ /* 0x000fe20007810000 */
[----:B-1----:R-:W-:Y:S03]  /*1b250*/  LDSM.16.MT88.4 R12, [R221+0x10000] ;  /* 0x01000000dd0c783b */ /* 0x002fe60000004200 */
[----:B------:R-:W-:Y:S01]  /*1b260*/  FMNMX.FTZ R5, R28, R5, !PT ;  /* 0x000000051c057209 */ /* 0x000fe20007810000 */
[----:B------:R-:W-:Y:S03]  /*1b270*/  LDSM.16.MT88.4 R24, [R219+0x16000] ;  /* 0x01600000db18783b */ /* 0x000fe60000004200 */
        /* <DEDUP_REMOVED lines=26> */
[----:B------:R-:W1:Y:S01]  /*1b420*/  SHFL.BFLY PT, R7, R8, 0x2, 0x1f ;  /* 0x0c401f0008077f89 */ /* 0x000e6200000e0000 */
[----:B------:R-:W-:-:S04]  /*1b430*/  FMNMX.FTZ R5, R172, R5, !PT ;  /* 0x00000005ac057209 */ /* 0x000fc80007810000 */
[----:B------:R-:W-:-:S04]  /*1b440*/  FMNMX.FTZ R6, R166, R5, !PT ;  /* 0x00000005a6067209 */ /* 0x000fc80007810000 */
[----:B------:R-:W-:-:S05]  /*1b450*/  FMNMX.FTZ R6, R165, R6, !PT ;  /* 0x00000006a5067209 */ /* 0x000fca0007810000 */
[----:B------:R-:W3:Y:S01]  /*1b460*/  SHFL.BFLY PT, R5, R6, 0x2, 0x1f ;  /* 0x0c401f0006057f89 */ /* 0x000ee200000e0000 */
[----:B-1----:R-:W-:-:S03]  /*1b470*/  FMNMX.FTZ R7, R8, R7, !PT ;  /* 0x0000000708077209 */ /* 0x002fc60007810000 */
[----:B------:R-:W-:Y:S04]  /*1b480*/  LDSM.16.MT88.4 R8, [R220+0x10000] ;  /* 0x01000000dc08783b */ /* 0x000fe80000004200 */
[----:B------:R-:W1:Y:S01]  /*1b490*/  SHFL.BFLY PT, R34, R7, 0x1, 0x1f ;  /* 0x0c201f0007227f89 */ /* 0x000e6200000e0000 */
[----:B---3--:R-:W-:-:S05]  /*1b4a0*/  FMNMX.FTZ R5, R6, R5, !PT ;  /* 0x0000000506057209 */ /* 0x008fca0007810000 */
[----:B------:R-:W3:Y:S01]  /*1b4b0*/  SHFL.BFLY PT, R4, R5, 0x1, 0x1f ;  /* 0x0c201f0005047f89 */ /* 0x000ee200000e0000 */
[----:B-1----:R-:W-:-:S04]  /*1b4c0*/  FMNMX.FTZ R34, R7, R34, !PT ;  /* 0x0000002207227209 */ /* 0x002fc80007810000 */
[----:B------:R-:W-:Y:S01]  /*1b4d0*/  FSETP.NEU.FTZ.AND P2, PT, R34, -INF , PT ;  /* 0xff8000002200780b */ /* 0x000fe20003f5d000 */
[----:B--2---:R-:W-:-:S05]  /*1b4e0*/  FMUL.FTZ R179, R174, R34 ;  /* 0x00000022aeb37220 */ /* 0x004fca0000410000 */
[----:B------:R-:W-:-:S05]  /*1b4f0*/  FSEL R179, R179, RZ, P2 ;  /* 0x000000ffb3b37208 */ /* 0x000fca0001000000 */
[--C-:B------:R-:W-:Y:S01]  /*1b500*/  FFMA.FTZ R32, R33, R174, -R179.reuse ;  /* 0x000000ae21207223 */ /* 0x100fe200000108b3 */
[----:B---3--:R-:W-:Y:S01]  /*1b510*/  FMNMX.FTZ R33, R5, R4, !PT ;  /* 0x0000000405217209 */ /* 0x008fe20007810000 */
[-CC-:B------:R-:W-:Y:S01]  /*1b520*/  FFMA.FTZ R30, R28, R174.reuse, -R179.reuse ;  /* 0x000000ae1c1e7223 */ /* 0x180fe200000108b3 */
[----:B------:R-:W-:Y:S01]  /*1b530*/  FSEL R5, R34, RZ, P2 ;  /* 0x000000ff22057208 */ /* 0x000fe20001000000 */
[-C--:B------:R-:W-:Y:S01]  /*1b540*/  FFMA.FTZ R31, R29, R174.reuse, -R179 ;  /* 0x000000ae1d1f7223 */ /* 0x080fe200000108b3 */
[C---:B------:R-:W-:Y:S01]  /*1b550*/  FSETP.NEU.FTZ.AND P0, PT, R33.reuse, -INF , PT ;  /* 0xff8000002100780b */ /* 0x040fe20003f1d000 */
[----:B------:R-:W-:Y:S01]  /*1b560*/  FMUL.FTZ R173, R174, R33 ;  /* 0x00000021aead7220 */ /* 0x000fe20000410000 */
[----:B------:R-:W-:Y:S01]  /*1b570*/  MUFU.EX2 R32, R32 ;  /* 0x0000002000207308 */ /* 0x000fe20000000800 */
[----:B------:R-:W-:Y:S01]  /*1b580*/  FADD.FTZ R5, R164, -R5 ;  /* 0x80000005a4057221 */ /* 0x000fe20000010000 */
[----:B------:R-:W-:Y:S01]  /*1b590*/  FSEL R4, R33, RZ, P0 ;  /* 0x000000ff21047208 */ /* 0x000fe20000000000 */
[----:B------:R-:W-:Y:S01]  /*1b5a0*/  FFMA.FTZ R29, R250, R174, -R179 ;  /* 0x000000aefa1d7223 */ /* 0x000fe200000108b3 */
[----:B------:R-:W-:Y:S01]  /*1b5b0*/  FSEL R173, R173, RZ, P0 ;  /* 0x000000ffadad7208 */ /* 0x000fe20000000000 */
[----:B------:R-:W-:-:S02]  /*1b5c0*/  FMUL.FTZ R164, R174, R5 ;  /* 0x00000005aea47220 */ /* 0x000fc40000410000 */
[----:B------:R-:W-:Y:S01]  /*1b5d0*/  FADD.FTZ R3, R3, -R4 ;  /* 0x8000000403037221 */ /* 0x000fe20000010000 */
[----:B------:R-:W1:Y:S01]  /*1b5e0*/  MUFU.EX2 R31, R31 ;  /* 0x0000001f001f7308 */ /* 0x000e620000000800 */
[-CC-:B------:R-:W-:Y:S02]  /*1b5f0*/  FFMA.FTZ R28, R0, R174.reuse, -R173.reuse ;  /* 0x000000ae001c7223 */ /* 0x180fe400000108ad */
[-CC-:B------:R-:W-:Y:S02]  /*1b600*/  FFMA.FTZ R2, R2, R174.reuse, -R173.reuse ;  /* 0x000000ae02027223 */ /* 0x180fe400000108ad */
[-CC-:B------:R-:W-:Y:S02]  /*1b610*/  FFMA.FTZ R0, R16, R174.reuse, -R173.reuse ;  /* 0x000000ae10007223 */ /* 0x180fe400000108ad */
[-C--:B------:R-:W-:Y:S01]  /*1b620*/  FFMA.FTZ R35, R186, R174.reuse, -R173 ;  /* 0x000000aeba237223 */ /* 0x080fe200000108ad */
[----:B------:R-:W-:Y:S01]  /*1b630*/  MUFU.EX2 R30, R30 ;  /* 0x0000001e001e7308 */ /* 0x000fe20000000800 */
[----:B------:R-:W-:Y:S01]  /*1b640*/  FMUL.FTZ R3, R174, R3 ;  /* 0x00000003ae037220 */ /* 0x000fe20000410000 */
[----:B------:R-:W2:Y:S01]  /*1b650*/  LDSM.16.MT88.4 R16, [R223+0x10000] ;  /* 0x01000000df10783b */ /* 0x000ea20000004200 */
[----:B------:R-:W-:-:S02]  /*1b660*/  FFMA.FTZ R181, R185, R174, -R179 ;  /* 0x000000aeb9b57223 */ /* 0x000fc400000108b3 */
[-C--:B------:R-:W-:Y:S02]  /*1b670*/  FFMA.FTZ R182, R184, R174.reuse, -R179 ;  /* 0x000000aeb8b67223 */ /* 0x080fe400000108b3 */
[----:B------:R-:W-:Y:S01]  /*1b680*/  FFMA.FTZ R188, R187, R174, -R173 ;  /* 0x000000aebbbc7223 */ /* 0x000fe200000108ad */
[----:B------:R-:W3:Y:S01]  /*1b690*/  MUFU.EX2 R29, R29 ;  /* 0x0000001d001d7308 */ /* 0x000ee20000000800 */
[----:B-1----:R-:W-:Y:S01]  /*1b6a0*/  F2FP.BF16.PACK_AB R4, R31, R32 ;  /* 0x000000201f04723e */ /* 0x002fe200000010ff */
[-CC-:B------:R-:W-:Y:S02]  /*1b6b0*/  FFMA.FTZ R183, R20, R174.reuse, -R179.reuse ;  /* 0x000000ae14b77223 */ /* 0x180fe400000108b3 */
[-C--:B------:R-:W-:Y:S02]  /*1b6c0*/  FFMA.FTZ R184, R21, R174.reuse, -R179 ;  /* 0x000000ae15b87223 */ /* 0x080fe400000108b3 */
[-CC-:B------:R-:W-:Y:S02]  /*1b6d0*/  FFMA.FTZ R185, R22, R174.reuse, -R173.reuse ;  /* 0x000000ae16b97223 */ /* 0x180fe400000108ad */
[----:B------:R-:W-:Y:S01]  /*1b6e0*/  MUFU.EX2 R28, R28 ;  /* 0x0000001c001c7308 */ /* 0x000fe20000000800 */
[----:B------:R-:W-:-:S02]  /*1b6f0*/  FFMA.FTZ R186, R23, R174, -R173 ;  /* 0x000000ae17ba7223 */ /* 0x000fc400000108ad */
[-CC-:B------:R-:W-:Y:S01]  /*1b700*/  FFMA.FTZ R187, R233, R174.reuse, -R173.reuse ;  /* 0x000000aee9bb7223 */ /* 0x180fe200000108ad */
[----:B------:R-:W-:Y:S01]  /*1b710*/  LDSM.16.MT88.4 R20, [R223+0x10800] ;  /* 0x01080000df14783b */ /* 0x000fe20000004200 */
[-C--:B------:R-:W-:Y:S02]  /*1b720*/  FFMA.FTZ R195, R196, R174.reuse, -R173 ;  /* 0x000000aec4c37223 */ /* 0x080fe400000108ad */
[--C-:B------:R-:W-:Y:S01]  /*1b730*/  FFMA.FTZ R189, R200, R174, -R179.reuse ;  /* 0x000000aec8bd7223 */ /* 0x100fe200000108b3 */
[----:B------:R-:W1:Y:S01]  /*1b740*/  MUFU.EX2 R2, R2 ;  /* 0x0000000200027308 */ /* 0x000e620000000800 */
[----:B---3--:R-:W-:Y:S01]  /*1b750*/  F2FP.BF16.PACK_AB R6, R29, R30 ;  /* 0x0000001e1d06723e */ /* 0x008fe200000010ff */
[-CC-:B------:R-:W-:Y:S02]  /*1b760*/  FFMA.FTZ R190, R201, R174.reuse, -R179.reuse ;  /* 0x000000aec9be7223 */ /* 0x180fe400000108b3 */
[-CC-:B------:R-:W-:Y:S02]  /*1b770*/  FFMA.FTZ R191, R202, R174.reuse, -R179.reuse ;  /* 0x000000aecabf7223 */ /* 0x180fe400000108b3 */
[----:B------:R-:W-:-:S02]  /*1b780*/  FFMA.FTZ R192, R203, R174, -R179 ;  /* 0x000000aecbc07223 */ /* 0x000fc400000108b3 */
[----:B------:R-:W-:Y:S01]  /*1b790*/  MUFU.EX2 R0, R0 ;  /* 0x0000000000007308 */ /* 0x000fe20000000800 */
[-CC-:B------:R-:W-:Y:S02]  /*1b7a0*/  FFMA.FTZ R193, R198, R174.reuse, -R173.reuse ;  /* 0x000000aec6c17223 */ /* 0x180fe400000108ad */
[-CC-:B------:R-:W-:Y:S02]  /*1b7b0*/  FFMA.FTZ R194, R197, R174.reuse, -R173.reuse ;  /* 0x000000aec5c27223 */ /* 0x180fe400000108ad */
[-C--:B------:R-:W-:Y:S02]  /*1b7c0*/  FFMA.FTZ R196, R199, R174.reuse, -R173 ;  /* 0x000000aec7c47223 */ /* 0x080fe400000108ad */
[--C-:B------:R-:W-:Y:S01]  /*1b7d0*/  FFMA.FTZ R180, R180, R174, -R179.reuse ;  /* 0x000000aeb4b47223 */ /* 0x100fe200000108b3 */
[----:B------:R-:W3:Y:S01]  /*1b7e0*/  MUFU.EX2 R35, R35 ;  /* 0x0000002300237308 */ /* 0x000ee20000000800 */
[----:B-1----:R-:W-:Y:S01]  /*1b7f0*/  F2FP.BF16.PACK_AB R5, R2, R28 ;  /* 0x0000001c0205723e */ /* 0x002fe200000010ff */
[----:B------:R-:W-:-:S02]  /*1b800*/  FFMA.FTZ R197, R178, R174, -R179 ;  /* 0x000000aeb2c57223 */ /* 0x000fc400000108b3 */
[-CC-:B------:R-:W-:Y:S02]  /*1b810*/  FFMA.FTZ R176, R176, R174.reuse, -R179.reuse ;  /* 0x000000aeb0b07223 */ /* 0x180fe400000108b3 */
[-C--:B------:R-:W-:Y:S02]  /*1b820*/  FFMA.FTZ R177, R177, R174.reuse, -R179 ;  /* 0x000000aeb1b17223 */ /* 0x080fe400000108b3 */
[----:B------:R-:W1:Y:S01]  /*1b830*/  MUFU.EX2 R164, R164 ;  /* 0x000000a400a47308 */ /* 0x000e620000000800 */
[-CC-:B------:R-:W-:Y:S02]  /*1b840*/  FFMA.FTZ R175, R175, R174.reuse, -R173.reuse ;  /* 0x000000aeafaf7223 */ /* 0x180fe400000108ad */
[-CC-:B------:R-:W-:Y:S02]  /*1b850*/  FFMA.FTZ R172, R172, R174.reuse, -R173.reuse ;  /* 0x000000aeacac7223 */ /* 0x180fe400000108ad */
[-CC-:B------:R-:W-:Y:S02]  /*1b860*/  FFMA.FTZ R166, R166, R174.reuse, -R173.reuse ;  /* 0x000000aea6a67223 */ /* 0x180fe400000108ad */
[----:B------:R-:W-:Y:S01]  /*1b870*/  FFMA.FTZ R165, R165, R174, -R173 ;  /* 0x000000aea5a57223 */ /* 0x000fe200000108ad */
[----:B------:R-:W4:Y:S01]  /*1b880*/  MUFU.EX2 R3, R3 ;  /* 0x0000000300037308 */ /* 0x000f220000000800 */
[----:B---3--:R-:W-:Y:S01]  /*1b890*/  F2FP.BF16.PACK_AB R7, R35, R0 ;  /* 0x000000002307723e */ /* 0x008fe200000010ff */
[----:B-1----:R-:W-:-:S06]  /*1b8a0*/  FMUL.FTZ R152, R152, R164 ;  /* 0x000000a498987220 */ /* 0x002fcc0000410000 */
[----:B------:R-:W-:Y:S01]  /*1b8b0*/  MUFU.EX2 R181, R181 ;  /* 0x000000b500b57308 */ /* 0x000fe20000000800 */
[-C--:B------:R-:W-:Y:S02]  /*1b8c0*/  FMUL.FTZ R153, R153, R164.reuse ;  /* 0x000000a499997220 */ /* 0x080fe40000410000 */
[-C--:B------:R-:W-:Y:S02]  /*1b8d0*/  FMUL.FTZ R148, R148, R164.reuse ;  /* 0x000000a494947220 */ /* 0x080fe40000410000 */
[----:B------:R-:W-:Y:S02]  /*1b8e0*/  FMUL.FTZ R149, R149, R164 ;  /* 0x000000a495957220 */ /* 0x000fe40000410000 */
[-C--:B----4-:R-:W-:Y:S01]  /*1b8f0*/  FMUL.FTZ R154, R154, R3.reuse ;  /* 0x000000039a9a7220 */ /* 0x090fe20000410000 */
        /* <DEDUP_REMOVED lines=23> */
[-C--:B------:R-:W-:Y:S01]  /*1ba70*/  FMUL.FTZ R140, R140, R164.reuse ;  /* 0x000000a48c8c7220 */ /* 0x080fe20000410000 */
[----:B------:R-:W-:Y:S01]  /*1ba80*/  HMMA.16816.F32.BF16 R156, R4, R18, R156 ;  /* 0x00000012049c723c */ /* 0x000fe2000004189c */
[----:B------:R-:W-:Y:S01]  /*1ba90*/  FMUL.FTZ R141, R141, R164 ;  /* 0x000000a48d8d7220 */ /* 0x000fe20000410000 */
[----:B------:R-:W2:Y:S01]  /*1baa0*/  LDSM.16.MT88.4 R16, [R219+0x10000] ;  /* 0x01000000db10783b */ /* 0x000ea20000004200 */
        /* <DEDUP_REMOVED lines=28> */
[-C--:B------:R-:W-:Y:S02]  /*1bc70*/  FMUL.FTZ R135, R135, R3.reuse ;  /* 0x0000000387877220 */ /* 0x080fe40000410000 */
[-C--:B------:R-:W-:Y:S01]  /*1bc80*/  FMUL.FTZ R44, R44, R164.reuse ;  /* 0x000000a42c2c7220 */ /* 0x080fe20000410000 */
[----:B--2---:R-:W-:Y:S01]  /*1bc90*/  HMMA.16816.F32.BF16 R136, R4, R16, R136 ;  /* 0x000000100488723c */ /* 0x004fe20000041888 */
[----:B------:R-:W-:Y:S02]  /*1bca0*/  FMUL.FTZ R45, R45, R164 ;  /* 0x000000a42d2d7220 */ /* 0x000fe40000410000 */
[-C--:B------:R-:W-:Y:S01]  /*1bcb0*/  FMUL.FTZ R46, R46, R3.reuse ;  /* 0x000000032e2e7220 */ /* 0x080fe20000410000 */
[----:B------:R-:W-:Y:S01]  /*1bcc0*/  MUFU.EX2 R191, R191 ;  /* 0x000000bf00bf7308 */ /* 0x000fe20000000800 */
[----:B------:R-:W-:-:S02]  /*1bcd0*/  FMUL.FTZ R47, R47, R3 ;  /* 0x000000032f2f7220 */ /* 0x000fc40000410000 */
[-C--:B------:R-:W-:Y:S01]  /*1bce0*/  FMUL.FTZ R48, R48, R164.reuse ;  /* 0x000000a430307220 */ /* 0x080fe20000410000 */
[C---:B------:R-:W-:Y:S01]  /*1bcf0*/  HMMA.16816.F32.BF16 R132, R4.reuse, R18, R132 ;  /* 0x000000120484723c */ /* 0x040fe20000041884 */
[-C--:B------:R-:W-:Y:S01]  /*1bd00*/  FMUL.FTZ R49, R49, R164.reuse ;  /* 0x000000a431317220 */ /* 0x080fe20000410000 */
[----:B------:R-:W2:Y:S01]  /*1bd10*/  LDSM.16.MT88.4 R16, [R220+0x12000] ;  /* 0x01200000dc10783b */ /* 0x000ea20000004200 */
        /* <DEDUP_REMOVED lines=11> */
[----:B------:R-:W5:Y:S01]  /*1bdd0*/  LDSM.16.MT88.4 R8, [R223+0x14000] ;  /* 0x01400000df08783b */ /* 0x000f620000004200 */
[----:B------:R-:W-:Y:S02]  /*1bde0*/  FMUL.FTZ R65, R65, R164 ;  /* 0x000000a441417220 */ /* 0x000fe40000410000 */
[-C--:B------:R-:W-:Y:S01]  /*1bdf0*/  FMUL.FTZ R66, R66, R3.reuse ;  /* 0x0000000342427220 */ /* 0x080fe20000410000 */
[----:B------:R-:W1:Y:S01]  /*1be00*/  MUFU.EX2 R194, R194 ;  /* 0x000000c200c27308 */ /* 0x000e620000000800 */
[----:B------:R-:W-:-:S02]  /*1be10*/  FMUL.FTZ R67, R67, R3 ;  /* 0x0000000343437220 */ /* 0x000fc40000410000 */
        /* <DEDUP_REMOVED lines=37> */
[----:B------:R-:W-:Y:S01]  /*1c070*/  MUFU.EX2 R177, R177 ;  /* 0x000000b100b17308 */ /* 0x000fe20000000800 */
        /* <DEDUP_REMOVED lines=30> */
[-C--:B------:R-:W-:Y:S02]  /*1c260*/  FMUL.FTZ R110, R110, R3.reuse ;  /* 0x000000036e6e7220 */ /* 0x080fe40000410000 */
[-C--:B------:R-:W-:Y:S02]  /*1c270*/  FMUL.FTZ R111, R111, R3.reuse ;  /* 0x000000036f6f7220 */ /* 0x080fe40000410000 */
[-C--:B------:R-:W-:Y:S01]  /*1c280*/  FMUL.FTZ R112, R112, R164.reuse ;  /* 0x000000a470707220 */ /* 0x080fe20000410000 */
[----:B------:R-:W-:Y:S01]  /*1c290*/  HMMA.16816.F32.BF16 R96, R4, R10, R96 ;  /* 0x0000000a0460723c */ /* 0x000fe20000041860 */
[----:B------:R-:W5:Y:S01]  /*1c2a0*/  LDSM.16.MT88.4 R8, [R220+0x16000] ;  /* 0x01600000dc08783b */ /* 0x000f620000004200 */
        /* <DEDUP_REMOVED lines=13> */
[-C--:B------:R-:W-:Y:S02]  /*1c380*/  FMUL.FTZ R107, R107, R3.reuse ;  /* 0x000000036b6b7220 */ /* 0x080fe40000410000 */
[-C--:B------:R-:W-:Y:S01]  /*1c390*/  FMUL.FTZ R116, R116, R164.reuse ;  /* 0x000000a474747220 */ /* 0x080fe20000410000 */
[----:B--2---:R-:W-:Y:S01]  /*1c3a0*/  HMMA.16816.F32.BF16 R100, R4, R16, R100 ;  /* 0x000000100464723c */ /* 0x004fe20000041864 */
[----:B------:R-:W-:Y:S02]  /*1c3b0*/  FMUL.FTZ R117, R117, R164 ;  /* 0x000000a475757220 */ /* 0x000fe40000410000 */
[----:B------:R-:W-:-:S02]  /*1c3c0*/  FMUL.FTZ R118, R118, R3 ;  /* 0x0000000376767220 */ /* 0x000fc40000410000 */
[-C--:B------:R-:W-:Y:S02]  /*1c3d0*/  FMUL.FTZ R119, R119, R3.reuse ;  /* 0x0000000377777220 */ /* 0x080fe40000410000 */
[-C--:B------:R-:W-:Y:S01]  /*1c3e0*/  FMUL.FTZ R120, R120, R164.reuse ;  /* 0x000000a478787220 */ /* 0x080fe20000410000 */
[C---:B------:R-:W-:Y:S01]  /*1c3f0*/  HMMA.16816.F32.BF16 R104, R4.reuse, R18, R104 ;  /* 0x000000120468723c */ /* 0x040fe20000041868 */
[-C--:B------:R-:W-:Y:S01]  /*1c400*/  FMUL.FTZ R121, R121, R164.reuse ;  /* 0x000000a479797220 */ /* 0x080fe20000410000 */
[----:B------:R-:W2:Y:S01]  /*1c410*/  LDSM.16.MT88.4 R16, [R221+0x10800] ;  /* 0x01080000dd10783b */ /* 0x000ea20000004200 */
[-C--:B------:R-:W-:Y:S02]  /*1c420*/  FMUL.FTZ R122, R122, R3.reuse ;  /* 0x000000037a7a7220 */ /* 0x080fe40000410000 */
        /* <DEDUP_REMOVED lines=8> */
[----:B------:R-:W-:Y:S01]  /*1c4b0*/  FMUL.FTZ R129, R129, R164 ;  /* 0x000000a481817220 */ /* 0x000fe20000410000 */
[----:B------:R-:W5:Y:S01]  /*1c4c0*/  LDSM.16.MT88.4 R8, [R219+0x10800] ;  /* 0x01080000db08783b */ /* 0x000f620000004200 */
[-C--:B------:R-:W-:Y:S02]  /*1c4d0*/  FMUL.FTZ R130, R130, R3.reuse ;  /* 0x0000000382827220 */ /* 0x080fe40000410000 */
[----:B------:R-:W-:-:S02]  /*1c4e0*/  FMUL.FTZ R131, R131, R3 ;  /* 0x0000000383837220 */ /* 0x000fc40000410000 */
[----:B------:R-:W-:Y:S01]  /*1c4f0*/  FFMA.FTZ R32, R251, R164, R32 ;  /* 0x000000a4fb207223 */ /* 0x000fe20000010020 */
[C---:B------:R-:W-:Y:S01]  /*1c500*/  HMMA.16816.F32.BF16 R124, R4.reuse, R24, R124 ;  /* 0x00000018047c723c */ /* 0x040fe2000004187c */
[----:B------:R-:W-:Y:S01]  /*1c510*/  FFMA.FTZ R3, R249, R3, R28 ;  /* 0x00000003f9037223 */ /* 0x000fe2000001001c */
[----:B------:R-:W-:Y:S01]  /*1c520*/  MOV R164, R34 ;  /* 0x0000002200a47202 */ /* 0x000fe20000000f00 */
[----:B------:R-:W-:Y:S02]  /*1c530*/  FADD.FTZ R31, R31, R32 ;  /* 0x000000201f1f7221 */ /* 0x000fe40000010000 */
[----:B------:R-:W-:Y:S02]  /*1c540*/  FADD.FTZ R3, R2, R3 ;  /* 0x0000000302037221 */ /* 0x000fe40000010000 */
[----:B------:R-:W-:Y:S01]  /*1c550*/  FADD.FTZ R30, R30, R31 ;  /* 0x0000001f1e1e7221 */ /* 0x000fe20000010000 */
[----:B------:R-:W-:Y:S01]  /*1c560*/  HMMA.16816.F32.BF16 R128, R4, R26, R128 ;  /* 0x0000001a0480723c */ /* 0x000fe20000041880 */
[----:B------:R-:W-:Y:S01]  /*1c570*/  LDSM.16.MT88.4 R24, [R223+0x12800] ;  /* 0x01280000df18783b */ /* 0x000fe20000004200 */
[----:B------:R-:W-:-:S02]  /*1c580*/  FADD.FTZ R2, R0, R3 ;  /* 0x0000000300027221 */ /* 0x000fc40000010000 */
[----:B------:R-:W-:Y:S02]  /*1c590*/  FADD.FTZ R0, R29, R30 ;  /* 0x0000001e1d007221 */ /* 0x000fe40000010000 */
[----:B------:R-:W-:Y:S01]  /*1c5a0*/  FADD.FTZ R2, R35, R2 ;  /* 0x0000000223027221 */ /* 0x000fe20000010000 */
[----:B-1----:R-:W-:Y:S01]  /*1c5b0*/  F2FP.BF16.PACK_AB R4, R182, R181 ;  /* 0x000000b5b604723e */ /* 0x002fe200000010ff */
        /* <DEDUP_REMOVED lines=56> */
[C---:B------:R-:W-:Y:S08]  /*1c940*/  HMMA.16816.F32.BF16 R124, R4.reuse, R20, R124 ;  /* 0x00000014047c723c */ /* 0x040ff0000004187c */
        /* <DEDUP_REMOVED lines=64> */
[C---:B------:R-:W-:Y:S01]  /*1cd50*/  F2FP.BF16.PACK_AB R5, R172.reuse, R175 ;  /* 0x000000afac05723e */ /* 0x040fe200000010ff */
        /* <DEDUP_REMOVED lines=10> */
[----:B------:R-:W-:-:S05]  /*1ce00*/  FADD.FTZ R249, R165, R166 ;  /* 0x000000a6a5f97221 */ /* 0x000fca0000010000 */
        /* <DEDUP_REMOVED lines=18> */
[C---:B------:R-:W-:Y:S01]  /*1cf30*/  HMMA.16816.F32.BF16 R140, R4.reuse, R26, R140 ;  /* 0x0000001a048c723c */ /* 0x040fe2000004188c */
[----:B------:R-:W-:Y:S07]  /*1cf40*/  LDSM.16.MT88.4 R24, [R219+0x15800] ;  /* 0x01580000db18783b */ /* 0x000fee0000004200 */
        /* <DEDUP_REMOVED lines=21> */
[----:B------:R-:W-:Y:S11]  /*1d0a0*/  HMMA.16816.F32.BF16 R128, R4, R14, R128 ;  /* 0x0000000e0480723c */ /* 0x000ff60000041880 */
[----:B------:R-:W-:Y:S08]  /*1d0b0*/  @!UPT UIADD3 URZ, URZ, URZ, URZ ;  /* 0x0000003f3f3ff290 */ /* 0x000ff0000fffe03f */
.L_x_7959:
[----:B------:R-:W-:Y:S05]  /*1d0c0*/  @!P1 BRA `(.L_x_7968) ;  /* 0x0000431000009947 */ /* 0x000fea0003800000 */
[C---:B------:R-:W-:Y:S01]  /*1d0d0*/  SHF.L.U64.HI R2, R168.reuse, 0x5, R169 ;  /* 0x00000005a8027819 */ /* 0x040fe200000102a9 */
[----:B------:R-:W-:Y:S01]  /*1d0e0*/  IMAD.SHL.U32 R4, R168, 0x20, RZ ;  /* 0x00000020a8047824 */ /* 0x000fe200078e00ff */
[C---:B------:R-:W-:Y:S01]  /*1d0f0*/  SHF.L.U64.HI R250, R170.reuse, 0x5, R171 ;  /* 0x00000005aafa7819 */ /* 0x040fe200000102ab */
[----:B------:R-:W-:Y:S01]  /*1d100*/  IMAD.SHL.U32 R252, R170, 0x20, RZ ;  /* 0x00000020aafc7824 */ /* 0x000fe200078e00ff */
[----:B------:R-:W-:Y:S01]  /*1d110*/  MOV R0, R3 ;  /* 0x0000000300007202 */ /* 0x000fe20000000f00 */
[----:B------:R1:W-:Y:S04]  /*1d120*/  STL [R1], R2 ;  /* 0x0000000201007387 */ /* 0x0003e80000100800 */
[----:B------:R2:W-:Y:S01]  /*1d130*/  STL [R1+0x4], R4 ;  /* 0x0000040401007387 */ /* 0x0005e20000100800 */
[----:B-1----:R-:W-:-:S03]  /*1d140*/  IMAD.MOV.U32 R2, RZ, RZ, R164 ;  /* 0x000000ffff027224 */ /* 0x002fc600078e00a4 */
.L_x_7977:
        /* <DEDUP_REMOVED lines=14> */
[----:B------:R-:W3:Y:S04]  /*1d230*/  LD.E R10, [R164.64+0x170] ;  /* 0x00017004a40a7980 */ /* 0x000ee8000c101900 */
[----:B------:R-:W4:Y:S01]  /*1d240*/  LD.E.64 R14, [R164.64+0x28] ;  /* 0x00002804a40e7980 */ /* 0x000f22000c101b00 */
[-C--:B---3--:R-:W-:Y:S02]  /*1d250*/  IABS R7, R10.reuse ;  /* 0x0000000a00077213 */ /* 0x088fe40000000000 */
        /* <DEDUP_REMOVED lines=8> */
[----:B--2---:R-:W-:Y:S02]  /*1d2e0*/  IABS R4, R3 ;  /* 0x0000000300047213 */ /* 0x004fe40000000000 */
        /* <DEDUP_REMOVED lines=50> */
.L_x_7970:
[----:B------:R-:W-:Y:S02]  /*1d610*/  ULDC.64 UR4, c[0x0][0x118] ;  /* 0x0000460000047ab9 */ /* 0x000fe40000000a00 */
[----:B------:R-:W3:Y:S02]  /*1d620*/  LD.E R10, [R164.64+0x40] ;  /* 0x00004004a40a7980 */ /* 0x000ee4000c101900 */
[----:B---3--:R-:W-:Y:S04]  /*1d630*/  LEA R10, -R10, RZ, 0x6 ;  /* 0x000000ff0a0a7211 */ /* 0x008fe800078e31ff */
[----:B------:R-:W-:Y:S02]  /*1d640*/  SHF.R.S32.HI R5, RZ, 0x1f, R10 ;  /* 0x0000001fff057819 */ /* 0x000fe4000001140a */
.L_x_7971:
[----:B------:R-:W-:Y:S05]  /*1d650*/  BSYNC B0 ;  /* 0x0000000000007941 */ /* 0x000fea0003800000 */
.L_x_7969:
        /* <DEDUP_REMOVED lines=10> */
[----:B--2---:R-:W-:Y:S01]  /*1d700*/  IADD3 R4, P0, R252, R6, RZ ;  /* 0x00000006fc047210 */ /* 0x004fe20007f1e0ff */
[----:B------:R1:W-:Y:S04]  /*1d710*/  LDGSTS.E.BYPASS.LTC128B.128 [R245+0x12000], [R242.64+0x80] ;  /* 0x12000080f2f57fae */ /* 0x0003e8000b901d44 */
[----:B------:R1:W-:Y:S01]  /*1d720*/  LDGSTS.E.BYPASS.LTC128B.128 [R245+0x14000], [R242.64+0x100] ;  /* 0x14000100f2f57fae */ /* 0x0003e2000b901d44 */
[----:B------:R-:W-:Y:S01]  /*1d730*/  IMAD.X R5, R250, 0x1, R7, P0 ;  /* 0x00000001fa057824 */ /* 0x000fe200000e0607 */
[----:B------:R-:W-:Y:S02]  /*1d740*/  IADD3 R12, P0, R252, R4, RZ ;  /* 0x00000004fc0c7210 */ /* 0x000fe40007f1e0ff */
[----:B------:R1:W-:Y:S03]  /*1d750*/  LDGSTS.E.BYPASS.LTC128B.128 [R245+0x16000], [R242.64+0x180] ;  /* 0x16000180f2f57fae */ /* 0x0003e6000b901d44 */
[----:B------:R-:W-:Y:S01]  /*1d760*/  IMAD.X R13, R250, 0x1, R5, P0 ;  /* 0x00000001fa0d7824 */ /* 0x000fe200000e0605 */
[----:B------:R2:W-:Y:S01]  /*1d770*/  LDGSTS.E.BYPASS.LTC128B.128 [R245+0x10800], [R6.64] ;  /* 0x1080000006f57fae */ /* 0x0005e2000b901d44 */
[----:B------:R-:W-:Y:S03]  /*1d780*/  ISETP.GT.AND P0, PT, R247, R230, PT ;  /* 0x000000e6f700720c */ /* 0x000fe60003f04270 */
        /* <DEDUP_REMOVED lines=292> */
.L_x_7975:
[----:B------:R-:W-:Y:S02]  /*1e9d0*/  ULDC.64 UR4, c[0x0][0x118] ;  /* 0x0000460000047ab9 */ /* 0x000fe40000000a00 */
[----:B------:R-:W2:Y:S02]  /*1e9e0*/  LD.E R174, [R164.64+0x38] ;  /* 0x00003804a4ae7980 */ /* 0x000ea4000c101900 */
[----:B--2---:R-:W-:Y:S04]  /*1e9f0*/  LEA R174, -R174, RZ, 0x6 ;  /* 0x000000ffaeae7211 */ /* 0x004fe800078e31ff */
[----:B------:R-:W-:Y:S02]  /*1ea00*/  SHF.R.S32.HI R169, RZ, 0x1f, R174 ;  /* 0x0000001fffa97819 */ /* 0x000fe400000114ae */
.L_x_7976:
[----:B------:R-:W-:Y:S05]  /*1ea10*/  BSYNC B0 ;  /* 0x0000000000007941 */ /* 0x000fea0003800000 */
.L_x_7974:
[----:B------:R-:W2:Y:S01]  /*1ea20*/  LDL R166, [R1+0x4] ;  /* 0x0000040001a67983 */ /* 0x000ea20000100800 */
[C---:B------:R-:W-:Y:S01]  /*1ea30*/  LEA R232, P0, R174.reuse, R232, 0x1 ;  /* 0x000000e8aee87211 */ /* 0x040fe200078008ff */
[----:B------:R-:W-:Y:S02]  /*1ea40*/  ULDC.64 UR4, c[0x0][0x118] ;  /* 0x0000460000047ab9 */ /* 0x000fe40000000a00 */
[----:B------:R-:W3:Y:S01]  /*1ea50*/  LDL R3, [R1] ;  /* 0x0000000001037983 */ /* 0x000ee20000100800 */
        /* <DEDUP_REMOVED lines=28> */
.L_x_7973:
[----:B------:R-:W-:Y:S05]  /*1ec20*/  BSYNC B1 ;  /* 0x0000000000017941 */ /* 0x000fea0003800000 */
.L_x_7972:
[----:B------:R-:W-:Y:S01]  /*1ec30*/  ULDC.64 UR4, c[0x0][0x118] ;  /* 0x0000460000047ab9 */ /* 0x000fe20000000a00 */
[----:B------:R-:W2:Y:S08]  /*1ec40*/  S2R R166, SR_TID.X ;  /* 0x0000000000a67919 */ /* 0x000eb00000002100 */
[----:B------:R3:W4:Y:S01]  /*1ec50*/  LD.E R165, [R164.64+0xdc] ;  /* 0x0000dc04a4a57980 */ /* 0x000722000c101900 */
[----:B--2---:R-:W-:Y:S04]  /*1ec60*/  SHF.L.U32 R166, R166, 0x1, RZ ;  /* 0x00000001a6a67819 */ /* 0x004fe800000006ff */
[----:B------:R-:W-:Y:S04]  /*1ec70*/  LOP3.LUT R166, R166, 0x6, RZ, 0xc0, !PT ;  /* 0x00000006a6a67812 */ /* 0x000fe800078ec0ff */
[----:B------:R-:W-:Y:S04]  /*1ec80*/  LEA R3, R247, R166, 0x6 ;  /* 0x000000a6f7037211 */ /* 0x000fe800078e30ff */
[C---:B-1----:R-:W-:Y:S02]  /*1ec90*/  IADD3 R169, R3.reuse, 0x1, RZ ;  /* 0x0000000103a97810 */ /* 0x042fe40007ffe0ff */
[----:B------:R-:W-:Y:S02]  /*1eca0*/  IADD3 R173, R3, 0x8, RZ ;  /* 0x0000000803ad7810 */ /* 0x000fe40007ffe0ff */
[C---:B------:R-:W-:Y:S02]  /*1ecb0*/  ISETP.GE.AND P6, PT, R169.reuse, R248, PT ;  /* 0x000000f8a900720c */ /* 0x040fe40003fc6270 */
[----:B------:R-:W-:Y:S02]  /*1ecc0*/  ISETP.GE.AND P1, PT, R169, R244, PT ;  /* 0x000000f4a900720c */ /* 0x000fe40003f26270 */
[C---:B------:R-:W-:Y:S02]  /*1ecd0*/  ISETP.GE.AND P0, PT, R173.reuse, R248, PT ;  /* 0x000000f8ad00720c */ /* 0x040fe40003f06270 */
[----:B------:R-:W-:Y:S02]  /*1ece0*/  ISETP.GE.AND P4, PT, R173, R244, PT ;  /* 0x000000f4ad00720c */ /* 0x000fe40003f86270 */
[----:B------:R-:W-:Y:S02]  /*1ecf0*/  ISETP.GE.OR P1, PT, R169, R238, !P1 ;  /* 0x000000eea900720c */ /* 0x000fe40004f26670 */
[C---:B------:R-:W-:Y:S02]  /*1ed00*/  ISETP.GE.OR P0, PT, R173.reuse, R246, !P0 ;  /* 0x000000f6ad00720c */ /* 0x040fe40004706670 */
[----:B------:R-:W-:Y:S02]  /*1ed10*/  ISETP.GE.OR P4, PT, R173, R238, !P4 ;  /* 0x000000eead00720c */ /* 0x000fe40006786670 */
[----:B------:R-:W-:Y:S02]  /*1ed20*/  IADD3 R173, R3, 0x11, RZ ;  /* 0x0000001103ad7810 */ /* 0x000fe40007ffe0ff */
[----:B------:R-:W-:Y:S02]  /*1ed30*/  ISETP.GE.OR P6, PT, R169, R246, !P6 ;  /* 0x000000f6a900720c */ /* 0x000fe400077c6670 */
[C---:B------:R-:W-:Y:S02]  /*1ed40*/  IADD3 R169, R3.reuse, 0x9, RZ ;  /* 0x0000000903a97810 */ /* 0x040fe40007ffe0ff */
[----:B------:R-:W-:Y:S02]  /*1ed50*/  FSEL R8, R8, -INF , !P0 ;  /* 0xff80000008087808 */ /* 0x000fe40004000000 */
[-C--:B------:R-:W-:Y:S02]  /*1ed60*/  ISETP.GE.AND P2, PT, R3, R248.reuse, PT ;  /* 0x000000f80300720c */ /* 0x080fe40003f46270 */
[----:B------:R-:W-:Y:S02]  /*1ed70*/  FSEL R5, R5, -INF , !P6 ;  /* 0xff80000005057808 */ /* 0x000fe40007000000 */
[-C--:B------:R-:W-:Y:S02]  /*1ed80*/  ISETP.GE.AND P5, PT, R169, R248.reuse, PT ;  /* 0x000000f8a900720c */ /* 0x080fe40003fa6270 */
[C---:B------:R-:W-:Y:S02]  /*1ed90*/  ISETP.GE.AND P6, PT, R173.reuse, R248, PT ;  /* 0x000000f8ad00720c */ /* 0x040fe40003fc6270 */
[----:B------:R-:W-:Y:S02]  /*1eda0*/  ISETP.GE.AND P0, PT, R173, R244, PT ;  /* 0x000000f4ad00720c */ /* 0x000fe40003f06270 */
[-C--:B------:R-:W-:Y:S02]  /*1edb0*/  ISETP.GE.OR P2, PT, R3, R246.reuse, !P2 ;  /* 0x000000f60300720c */ /* 0x080fe40005746670 */
[-C--:B------:R-:W-:Y:S02]  /*1edc0*/  ISETP.GE.OR P5, PT, R169, R246.reuse, !P5 ;  /* 0x000000f6a900720c */ /* 0x080fe40006fa6670 */
[C---:B------:R-:W-:Y:S02]  /*1edd0*/  ISETP.GE.OR P6, PT, R173.reuse, R246, !P6 ;  /* 0x000000f6ad00720c */ /* 0x040fe400077c6670 */
[----:B------:R-:W-:Y:S02]  /*1ede0*/  ISETP.GE.OR P0, PT, R173, R238, !P0 ;  /* 0x000000eead00720c */ /* 0x000fe40004706670 */
[----:B------:R-:W-:Y:S02]  /*1edf0*/  IADD3 R173, R3, 0x19, RZ ;  /* 0x0000001903ad7810 */ /* 0x000fe40007ffe0ff */
[----:B------:R-:W-:Y:S02]  /*1ee00*/  FSEL R9, R9, -INF , !P5 ;  /* 0xff80000009097808 */ /* 0x000fe40006800000 */
[----:B------:R-:W-:Y:S02]  /*1ee10*/  ISETP.GE.AND P3, PT, R3, R244, PT ;  /* 0x000000f40300720c */ /* 0x000fe40003f66270 */
[----:B------:R-:W-:Y:S02]  /*1ee20*/  FSEL R171, R4, -INF , !P2 ;  /* 0xff80000004ab7808 */ /* 0x000fe40005000000 */
[----:B------:R-:W-:Y:S02]  /*1ee30*/  ISETP.GE.AND P5, PT, R173, R248, PT ;  /* 0x000000f8ad00720c */ /* 0x000fe40003fa6270 */
[C---:B------:R-:W-:Y:S02]  /*1ee40*/  ISETP.GE.OR P3, PT, R3.reuse, R238, !P3 ;  /* 0x000000ee0300720c */ /* 0x040fe40005f66670 */
[----:B------:R-:W-:Y:S02]  /*1ee50*/  IADD3 R175, R3, 0x10, RZ ;  /* 0x0000001003af7810 */ /* 0x000fe40007ffe0ff */
[----:B------:R-:W-:Y:S02]  /*1ee60*/  ISETP.GE.OR P5, PT, R173, R246, !P5 ;  /* 0x000000f6ad00720c */ /* 0x000fe40006fa6670 */
[----:B------:R-:W-:Y:S02]  /*1ee70*/  FMNMX.FTZ R4, R171, R2, !PT ;  /* 0x00000002ab047209 */ /* 0x000fe40007810000 */
[----:B------:R-:W-:Y:S02]  /*1ee80*/  ISETP.GE.AND P2, PT, R169, R244, PT ;  /* 0x000000f4a900720c */ /* 0x000fe40003f46270 */
[----:B------:R-:W-:Y:S02]  /*1ee90*/  FSEL R7, R7, -INF , !P1 ;  /* 0xff80000007077808 */ /* 0x000fe40004800000 */
[----:B------:R-:W-:Y:S02]  /*1eea0*/  ISETP.GE.OR P2, PT, R169, R238, !P2 ;  /* 0x000000eea900720c */ /* 0x000fe40005746670 */
[----:B------:R-:W-:Y:S02]  /*1eeb0*/  FSEL R169, R6, -INF , !P3 ;  /* 0xff80000006a97808 */ /* 0x000fe40005800000 */
[----:B------:R-:W-:Y:S02]  /*1eec0*/  ISETP.GE.AND P3, PT, R175, R244, PT ;  /* 0x000000f4af00720c */ /* 0x000fe40003f66270 */
[----:B------:R-:W-:Y:S02]  /*1eed0*/  FSEL R195, R17, -INF , !P5 ;  /* 0xff80000011c37808 */ /* 0x000fe40006800000 */
[----:B------:R-:W-:Y:S02]  /*1eee0*/  FMNMX.FTZ R17, R5, R4, !PT ;  /* 0x0000000405117209 */ /* 0x000fe40007810000 */
[C---:B------:R-:W-:Y:S02]  /*1eef0*/  ISETP.GE.AND P1, PT, R175.reuse, R248, PT ;  /* 0x000000f8af00720c */ /* 0x040fe40003f26270 */
[C---:B------:R-:W-:Y:S02]  /*1ef00*/  ISETP.GE.OR P3, PT, R175.reuse, R238, !P3 ;  /* 0x000000eeaf00720c */ /* 0x040fe40005f66670 */
[----:B------:R-:W-:Y:S02]  /*1ef10*/  FMNMX.FTZ R4, R8, R17, !PT ;  /* 0x0000001108047209 */ /* 0x000fe40007810000 */
[----:B------:R-:W-:Y:S02]  /*1ef20*/  ISETP.GE.OR P1, PT, R175, R246, !P1 ;  /* 0x000000f6af00720c */ /* 0x000fe40004f26670 */
[----:B------:R-:W-:Y:S02]  /*1ef30*/  IADD3 R175, R3, 0x18, RZ ;  /* 0x0000001803af7810 */ /* 0x000fe40007ffe0ff */
[----:B------:R-:W-:Y:S02]  /*1ef40*/  FSEL R10, R10, -INF , !P4 ;  /* 0xff8000000a0a7808 */ /* 0x000fe40006000000 */
[----:B------:R-:W-:Y:S02]  /*1ef50*/  FSEL R11, R11, -INF , !P2 ;  /* 0xff8000000b0b7808 */ /* 0x000fe40005000000 */
[----:B------:R-:W-:Y:S02]  /*1ef60*/  FSEL R192, R12, -INF , !P1 ;  /* 0xff8000000cc07808 */ /* 0x000fe40004800000 */
[----:B------:R-:W-:Y:S02]  /*1ef70*/  FMNMX.FTZ R17, R9, R4, !PT ;  /* 0x0000000409117209 */ /* 0x000fe40007810000 */
[C---:B------:R-:W-:Y:S02]  /*1ef80*/  ISETP.GE.AND P2, PT, R175.reuse, R248, PT ;  /* 0x000000f8af00720c */ /* 0x040fe40003f46270 */
[-C--:B------:R-:W-:Y:S02]  /*1ef90*/  ISETP.GE.AND P4, PT, R175, R244.reuse, PT ;  /* 0x000000f4af00720c */ /* 0x080fe40003f86270 */
[----:B------:R-:W-:Y:S02]  /*1efa0*/  ISETP.GE.AND P1, PT, R173, R244, PT ;  /* 0x000000f4ad00720c */ /* 0x000fe40003f26270 */
[C---:B------:R-:W-:Y:S02]  /*1efb0*/  ISETP.GE.OR P2, PT, R175.reuse, R246, !P2 ;  /* 0x000000f6af00720c */ /* 0x040fe40005746670 */
[-C--:B------:R-:W-:Y:S02]  /*1efc0*/  ISETP.GE.OR P4, PT, R175, R238.reuse, !P4 ;  /* 0x000000eeaf00720c */ /* 0x080fe40006786670 */
[----:B------:R-:W-:Y:S02]  /*1efd0*/  IADD3 R175, R3, 0x20, RZ ;  /* 0x0000002003af7810 */ /* 0x000fe40007ffe0ff */
[----:B------:R-:W-:Y:S02]  /*1efe0*/  ISETP.GE.OR P1, PT, R173, R238, !P1 ;  /* 0x000000eead00720c */ /* 0x000fe40004f26670 */
[----:B------:R-:W-:Y:S02]  /*1eff0*/  FSEL R193, R13, -INF , !P6 ;  /* 0xff8000000dc17808 */ /* 0x000fe40007000000 */
[----:B------:R-:W-:Y:S02]  /*1f000*/  FMNMX.FTZ R4, R192, R17, !PT ;  /* 0x00000011c0047209 */ /* 0x000fe40007810000 */
[----:B------:R-:W-:Y:S02]  /*1f010*/  IADD3 R173, R3, 0x21, RZ ;  /* 0x0000002103ad7810 */ /* 0x000fe40007ffe0ff */
[----:B------:R-:W-:Y:S02]  /*1f020*/  FSEL R194, R16, -INF , !P2 ;  /* 0xff80000010c27808 */ /* 0x000fe40005000000 */
[----:B------:R-:W-:Y:S02]  /*1f030*/  FSEL R197, R15, -INF , !P0 ;  /* 0xff8000000fc57808 */ /* 0x000fe40004000000 */
[----:B------:R-:W-:Y:S02]  /*1f040*/  ISETP.GE.AND P0, PT, R175, R248, PT ;  /* 0x000000f8af00720c */ /* 0x000fe40003f06270 */
[----:B------:R-:W-:Y:S02]  /*1f050*/  FSEL R199, R19, -INF , !P1 ;  /* 0xff80000013c77808 */ /* 0x000fe40004800000 */
[----:B------:R-:W-:Y:S02]  /*1f060*/  FMNMX.FTZ R19, R193, R4, !PT ;  /* 0x00000004c1137209 */ /* 0x000fe40007810000 */
[----:B------:R-:W-:Y:S02]  /*1f070*/  FMNMX.FTZ R4, R169, R0, !PT ;  /* 0x00000000a9047209 */ /* 0x000fe40007810000 */
[----:B------:R-:W-:Y:S02]  /*1f080*/  ISETP.GE.AND P6, PT, R173, R248, PT ;  /* 0x000000f8ad00720c */ /* 0x000fe40003fc6270 */
[----:B------:R-:W-:Y:S02]  /*1f090*/  ISETP.GE.OR P0, PT, R175, R246, !P0 ;  /* 0x000000f6af00720c */ /* 0x000fe40004706670 */
[----:B------:R-:W-:Y:S02]  /*1f0a0*/  FMNMX.FTZ R6, R194, R19, !PT ;  /* 0x00000013c2067209 */ /* 0x000fe40007810000 */
[----:B------:R-:W-:Y:S02]  /*1f0b0*/  FMNMX.FTZ R19, R7, R4, !PT ;  /* 0x0000000407137209 */ /* 0x000fe40007810000 */
[----:B------:R-:W-:Y:S02]  /*1f0c0*/  FSEL R203, R20, -INF , !P0 ;  /* 0xff80000014cb7808 */ /* 0x000fe40004000000 */
[----:B------:R-:W-:Y:S02]  /*1f0d0*/  ISETP.GE.OR P6, PT, R173, R246, !P6 ;  /* 0x000000f6ad00720c */ /* 0x000fe400077c6670 */
[----:B------:R-:W-:Y:S02]  /*1f0e0*/  IADD3 R13, R3, 0x28, RZ ;  /* 0x00000028030d7810 */ /* 0x000fe40007ffe0ff */
[----:B------:R-:W-:Y:S02]  /*1f0f0*/  FMNMX.FTZ R4, R195, R6, !PT ;  /* 0x00000006c3047209 */ /* 0x000fe40007810000 */
[----:B------:R-:W-:Y:S02]  /*1f100*/  FMNMX.FTZ R6, R10, R19, !PT ;  /* 0x000000130a067209 */ /* 0x000fe40007810000 */
[----:B------:R-:W-:Y:S02]  /*1f110*/  FSEL R196, R14, -INF , !P3 ;  /* 0xff8000000ec47808 */ /* 0x000fe40005800000 */
[----:B------:R-:W-:Y:S02]  /*1f120*/  IADD3 R15, R3, 0x29, RZ ;  /* 0x00000029030f7810 */ /* 0x000fe40007ffe0ff */
[----:B------:R-:W-:Y:S02]  /*1f130*/  FMNMX.FTZ R19, R11, R6, !PT ;  /* 0x000000060b137209 */ /* 0x000fe40007810000 */
[----:B------:R-:W-:Y:S02]  /*1f140*/  ISETP.GE.AND P5, PT, R13, R248, PT ;  /* 0x000000f80d00720c */ /* 0x000fe40003fa6270 */
[----:B------:R-:W-:Y:S02]  /*1f150*/  FSEL R233, R21, -INF , !P6 ;  /* 0xff80000015e97808 */ /* 0x000fe40007000000 */
[----:B------:R-:W-:Y:S02]  /*1f160*/  FMNMX.FTZ R4, R203, R4, !PT ;  /* 0x00000004cb047209 */ /* 0x000fe40007810000 */
[----:B------:R-:W-:Y:S02]  /*1f170*/  FSEL R198, R18, -INF , !P4 ;  /* 0xff80000012c67808 */ /* 0x000fe40006000000 */
[----:B------:R-:W-:Y:S02]  /*1f180*/  ISETP.GE.AND P4, PT, R15, R248, PT ;  /* 0x000000f80f00720c */ /* 0x000fe40003f86270 */
[----:B------:R-:W-:Y:S02]  /*1f190*/  ISETP.GE.OR P5, PT, R13, R246, !P5 ;  /* 0x000000f60d00720c */ /* 0x000fe40006fa6670 */
[----:B------:R-:W-:Y:S02]  /*1f1a0*/  IADD3 R17, R3, 0x30, RZ ;  /* 0x0000003003117810 */ /* 0x000fe40007ffe0ff */
[----:B------:R-:W-:Y:S02]  /*1f1b0*/  FMNMX.FTZ R21, R233, R4, !PT ;  /* 0x00000004e9157209 */ /* 0x000fe40007810000 */
[----:B------:R-:W-:Y:S02]  /*1f1c0*/  FMNMX.FTZ R4, R196, R19, !PT ;  /* 0x00000013c4047209 */ /* 0x000fe40007810000 */
[-C--:B------:R-:W-:Y:S02]  /*1f1d0*/  ISETP.GE.AND P3, PT, R175, R244.reuse, PT ;  /* 0x000000f4af00720c */ /* 0x080fe40003f66270 */
[C---:B------:R-:W-:Y:S02]  /*1f1e0*/  ISETP.GE.AND P0, PT, R15.reuse, R244, PT ;  /* 0x000000f40f00720c */ /* 0x040fe40003f06270 */
[----:B------:R-:W-:Y:S02]  /*1f1f0*/  ISETP.GE.OR P4, PT, R15, R246, !P4 ;  /* 0x000000f60f00720c */ /* 0x000fe40006786670 */
[----:B------:R-:W-:Y:S02]  /*1f200*/  FSEL R202, R24, -INF , !P5 ;  /* 0xff80000018ca7808 */ /* 0x000fe40006800000 */
[----:B------:R-:W-:Y:S02]  /*1f210*/  ISETP.GE.AND P6, PT, R17, R248, PT ;  /* 0x000000f81100720c */ /* 0x000fe40003fc6270 */
[----:B------:R-:W-:Y:S02]  /*1f220*/  FMNMX.FTZ R19, R197, R4, !PT ;  /* 0x00000004c5137209 */ /* 0x000fe40007810000 */
[----:B------:R-:W-:Y:S02]  /*1f230*/  ISETP.GE.AND P2, PT, R173, R244, PT ;  /* 0x000000f4ad00720c */ /* 0x000fe40003f46270 */
[-C--:B------:R-:W-:Y:S02]  /*1f240*/  ISETP.GE.OR P3, PT, R175, R238.reuse, !P3 ;  /* 0x000000eeaf00720c */ /* 0x080fe40005f66670 */
[----:B------:R-:W-:Y:S02]  /*1f250*/  ISETP.GE.OR P0, PT, R15, R238, !P0 ;  /* 0x000000ee0f00720c */ /* 0x000fe40004706670 */
[----:B------:R-:W-:Y:S02]  /*1f260*/  IADD3 R15, R3, 0x31, RZ ;  /* 0x00000031030f7810 */ /* 0x000fe40007ffe0ff */
[----:B------:R-:W-:Y:S02]  /*1f270*/  ISETP.GE.OR P6, PT, R17, R246, !P6 ;  /* 0x000000f61100720c */ /* 0x000fe400077c6670 */
[----:B------:R-:W-:Y:S02]  /*1f280*/  FSEL R201, R25, -INF , !P4 ;  /* 0xff80000019c97808 */ /* 0x000fe40006000000 */
[----:B------:R-:W-:Y:S02]  /*1f290*/  FMNMX.FTZ R4, R198, R19, !PT ;  /* 0x00000013c6047209 */ /* 0x000fe40007810000 */
[----:B------:R-:W-:Y:S02]  /*1f2a0*/  ISETP.GE.AND P1, PT, R13, R244, PT ;  /* 0x000000f40d00720c */ /* 0x000fe40003f26270 */
[----:B------:R-:W-:Y:S02]  /*1f2b0*/  FMNMX.FTZ R6, R202, R21, !PT ;  /* 0x00000015ca067209 */ /* 0x000fe40007810000 */
[----:B------:R-:W-:Y:S02]  /*1f2c0*/  ISETP.GE.AND P5, PT, R15, R248, PT ;  /* 0x000000f80f00720c */ /* 0x000fe40003fa6270 */
[----:B------:R-:W-:Y:S02]  /*1f2d0*/  FSEL R177, R28, -INF , !P6 ;  /* 0xff8000001cb17808 */ /* 0x000fe40007000000 */
[----:B------:R-:W-:Y:S02]  /*1f2e0*/  FSEL R200, R22, -INF , !P3 ;  /* 0xff80000016c87808 */ /* 0x000fe40005800000 */
[----:B------:R-:W-:Y:S02]  /*1f2f0*/  ISETP.GE.OR P2, PT, R173, R238, !P2 ;  /* 0x000000eead00720c */ /* 0x000fe40005746670 */
[----:B------:R-:W-:Y:S02]  /*1f300*/  FMNMX.FTZ R19, R199, R4, !PT ;  /* 0x00000004c7137209 */ /* 0x000fe40007810000 */
[----:B------:R-:W-:Y:S02]  /*1f310*/  ISETP.GE.OR P1, PT, R13, R238, !P1 ;  /* 0x000000ee0d00720c */ /* 0x000fe40004f26670 */
[----:B------:R-:W-:Y:S02]  /*1f320*/  IADD3 R13, R3, 0x38, RZ ;  /* 0x00000038030d7810 */ /* 0x000fe40007ffe0ff */
[----:B------:R-:W-:Y:S02]  /*1f330*/  FMNMX.FTZ R6, R201, R6, !PT ;  /* 0x00000006c9067209 */ /* 0x000fe40007810000 */
[----:B------:R-:W-:Y:S02]  /*1f340*/  ISETP.GE.OR P5, PT, R15, R246, !P5 ;  /* 0x000000f60f00720c */ /* 0x000fe40006fa6670 */
[----:B------:R-:W-:Y:S02]  /*1f350*/  FSEL R183, R23, -INF , !P2 ;  /* 0xff80000017b77808 */ /* 0x000fe40005000000 */
[----:B------:R-:W-:Y:S02]  /*1f360*/  IADD3 R3, R3, 0x39, RZ ;  /* 0x0000003903037810 */ /* 0x000fe40007ffe0ff */
[----:B------:R-:W-:Y:S02]  /*1f370*/  ISETP.GE.AND P4, PT, R13, R248, PT ;  /* 0x000000f80d00720c */ /* 0x000fe40003f86270 */
[----:B------:R-:W-:Y:S02]  /*1f380*/  FMNMX.FTZ R21, R177, R6, !PT ;  /* 0x00000006b1157209 */ /* 0x000fe40007810000 */
[----:B------:R-:W-:Y:S02]  /*1f390*/  FMNMX.FTZ R6, R200, R19, !PT ;  /* 0x00000013c8067209 */ /* 0x000fe40007810000 */
[----:B------:R-:W-:Y:S02]  /*1f3a0*/  FSEL R180, R29, -INF , !P5 ;  /* 0xff8000001db47808 */ /* 0x000fe40006800000 */
[----:B------:R-:W-:Y:S02]  /*1f3b0*/  ISETP.GE.AND P6, PT, R3, R248, PT ;  /* 0x000000f80300720c */ /* 0x000fe40003fc6270 */
        /* <DEDUP_REMOVED lines=18> */
[----:B------:R-:W-:Y:S01]  /*1f4e0*/  FSEL R174, R31, -INF , !P2 ;  /* 0xff8000001fae7808 */ /* 0x000fe20005000000 */
[----:B------:R-:W-:Y:S01]  /*1f4f0*/  LDSM.16.MT88.4 R20, [R221+0x10000] ;  /* 0x01000000dd14783b */ /* 0x000fe20000004200 */
[----:B------:R-:W-:Y:S02]  /*1f500*/  ISETP.GE.OR P1, PT, R13, R238, !P0 ;  /* 0x000000ee0d00720c */ /* 0x000fe40004726670 */
[----:B------:R-:W-:Y:S02]  /*1f510*/  FMNMX.FTZ R13, R175, R6, !PT ;  /* 0x00000006af0d7209 */ /* 0x000fe40007810000 */
[C---:B------:R-:W-:Y:S02]  /*1f520*/  ISETP.GE.AND P0, PT, R3.reuse, R244, PT ;  /* 0x000000f40300720c */ /* 0x040fe40003f06270 */
[----:B------:R-:W-:Y:S01]  /*1f530*/  FSEL R173, R34, -INF , !P1 ;  /* 0xff80000022ad7808 */ /* 0x000fe20004800000 */
[----:B------:R-:W1:Y:S01]  /*1f540*/  SHFL.BFLY PT, R17, R4, 0x2, 0x1f ;  /* 0x0c401f0004117f89 */ /* 0x000e6200000e0000 */
[----:B------:R-:W-:Y:S02]  /*1f550*/  FMNMX.FTZ R12, R174, R13, !PT ;  /* 0x0000000dae0c7209 */ /* 0x000fe40007810000 */
[----:B------:R-:W-:Y:S02]  /*1f560*/  ISETP.GE.OR P0, PT, R3, R238, !P0 ;  /* 0x000000ee0300720c */ /* 0x000fe40004706670 */
[----:B------:R-:W-:Y:S02]  /*1f570*/  FMNMX.FTZ R3, R173, R12, !PT ;  /* 0x0000000cad037209 */ /* 0x000fe40007810000 */
[----:B------:R-:W-:Y:S01]  /*1f580*/  FSEL R166, R35, -INF , !P0 ;  /* 0xff80000023a67808 */ /* 0x000fe20004000000 */
[----:B------:R-:W-:Y:S03]  /*1f590*/  LDSM.16.MT88.4 R12, [R223+0x10000] ;  /* 0x01000000df0c783b */ /* 0x000fe60000004200 */
[----:B------:R-:W-:Y:S05]  /*1f5a0*/  FMNMX.FTZ R6, R166, R3, !PT ;  /* 0x00000003a6067209 */ /* 0x000fea0007810000 */
[----:B------:R-:W2:Y:S01]  /*1f5b0*/  SHFL.BFLY PT, R3, R6, 0x2, 0x1f ;  /* 0x0c401f0006037f89 */ /* 0x000ea200000e0000 */
[----:B-1----:R-:W-:Y:S07]  /*1f5c0*/  FMNMX.FTZ R17, R4, R17, !PT ;  /* 0x0000001104117209 */ /* 0x002fee0007810000 */
[----:B------:R-:W-:Y:S08]  /*1f5d0*/  LDSM.16.MT88.4 R28, [R220+0x10000] ;  /* 0x01000000dc1c783b */ /* 0x000ff00000004200 */
[----:B---3--:R-:W1:Y:S01]  /*1f5e0*/  SHFL.BFLY PT, R164, R17, 0x1, 0x1f ;  /* 0x0c201f0011a47f89 */ /* 0x008e6200000e0000 */
[----:B--2---:R-:W-:Y:S07]  /*1f5f0*/  FMNMX.FTZ R4, R6, R3, !PT ;  /* 0x0000000306047209 */ /* 0x004fee0007810000 */
[----:B------:R-:W2:Y:S01]  /*1f600*/  SHFL.BFLY PT, R3, R4, 0x1, 0x1f ;  /* 0x0c201f0004037f89 */ /* 0x000ea200000e0000 */
[----:B-1----:R-:W-:Y:S04]  /*1f610*/  FMNMX.FTZ R164, R17, R164, !PT ;  /* 0x000000a411a47209 */ /* 0x002fe80007810000 */
[----:B------:R-:W-:Y:S01]  /*1f620*/  FSETP.NEU.FTZ.AND P1, PT, R164, -INF , PT ;  /* 0xff800000a400780b */ /* 0x000fe20003f3d000 */
[----:B----4-:R-:W-:Y:S05]  /*1f630*/  FMUL.FTZ R182, R165, R164 ;  /* 0x000000a4a5b67220 */ /* 0x010fea0000410000 */
[----:B------:R-:W-:Y:S02]  /*1f640*/  FSEL R182, R182, RZ, P1 ;  /* 0x000000ffb6b67208 */ /* 0x000fe40000800000 */
[----:B--2---:R-:W-:Y:S03]  /*1f650*/  FMNMX.FTZ R3, R4, R3, !PT ;  /* 0x0000000304037209 */ /* 0x004fe60007810000 */
[--C-:B------:R-:W-:Y:S01]  /*1f660*/  FFMA.FTZ R184, R5, R165, -R182.reuse ;  /* 0x000000a505b87223 */ /* 0x100fe200000108b6 */
[----:B------:R-:W-:Y:S01]  /*1f670*/  FSEL R5, R164, RZ, P1 ;  /* 0x000000ffa4057208 */ /* 0x000fe20000800000 */
[----:B------:R-:W-:Y:S01]  /*1f680*/  FMUL.FTZ R172, R165, R3 ;  /* 0x00000003a5ac7220 */ /* 0x000fe20000410000 */
[----:B------:R-:W-:Y:S01]  /*1f690*/  FSETP.NEU.FTZ.AND P0, PT, R3, -INF , PT ;  /* 0xff8000000300780b */ /* 0x000fe20003f1d000 */
[-C--:B------:R-:W-:Y:S02]  /*1f6a0*/  FFMA.FTZ R185, R171, R165.reuse, -R182 ;  /* 0x000000a5abb97223 */ /* 0x080fe400000108b6 */
[----:B------:R-:W-:Y:S01]  /*1f6b0*/  FADD.FTZ R4, -R5, R2 ;  /* 0x0000000205047221 */ /* 0x000fe20000010100 */
[----:B------:R-:W-:Y:S01]  /*1f6c0*/  FSEL R5, R3, RZ, P0 ;  /* 0x000000ff03057208 */ /* 0x000fe20000000000 */
[-C--:B------:R-:W-:Y:S01]  /*1f6d0*/  FFMA.FTZ R191, R8, R165.reuse, -R182 ;  /* 0x000000a508bf7223 */ /* 0x080fe200000108b6 */
[----:B------:R-:W-:Y:S01]  /*1f6e0*/  FSEL R172, R172, RZ, P0 ;  /* 0x000000ffacac7208 */ /* 0x000fe20000000000 */
[----:B------:R-:W-:Y:S01]  /*1f6f0*/  FMUL.FTZ R2, R165, R4 ;  /* 0x00000004a5027220 */ /* 0x000fe20000410000 */
[----:B------:R-:W-:Y:S01]  /*1f700*/  MUFU.EX2 R185, R185 ;  /* 0x000000b900b97308 */ /* 0x000fe20000000800 */
[----:B------:R-:W-:Y:S01]  /*1f710*/  FADD.FTZ R4, -R5, R0 ;  /* 0x0000000005047221 */ /* 0x000fe20000010100 */
[----:B------:R-:W-:Y:S01]  /*1f720*/  ISETP.GT.AND P0, PT, R247, R230, PT ;  /* 0x000000e6f700720c */ /* 0x000fe20003f04270 */
[-C--:B------:R-:W-:Y:S02]  /*1f730*/  FFMA.FTZ R190, R9, R165.reuse, -R182 ;  /* 0x000000a509be7223 */ /* 0x080fe400000108b6 */
[-CC-:B------:R-:W-:Y:S02]  /*1f740*/  FFMA.FTZ R189, R169, R165.reuse, -R172.reuse ;  /* 0x000000a5a9bd7223 */ /* 0x180fe400000108ac */
[-CC-:B------:R-:W-:Y:S02]  /*1f750*/  FFMA.FTZ R188, R7, R165.reuse, -R172.reuse ;  /* 0x000000a507bc7223 */ /* 0x180fe400000108ac */
[-CC-:B------:R-:W-:Y:S01]  /*1f760*/  FFMA.FTZ R187, R10, R165.reuse, -R172.reuse ;  /* 0x000000a50abb7223 */ /* 0x180fe200000108ac */
[----:B------:R-:W1:Y:S01]  /*1f770*/  MUFU.EX2 R2, R2 ;  /* 0x0000000200027308 */ /* 0x000e620000000800 */
[-C--:B------:R-:W-:Y:S02]  /*1f780*/  FFMA.FTZ R186, R11, R165.reuse, -R172 ;  /* 0x000000a50bba7223 */ /* 0x080fe400000108ac */
[----:B------:R-:W-:Y:S02]  /*1f790*/  FMUL.FTZ R0, R165, R4 ;  /* 0x00000004a5007220 */ /* 0x000fe40000410000 */
[-CC-:B------:R-:W-:Y:S02]  /*1f7a0*/  FFMA.FTZ R177, R177, R165.reuse, -R182.reuse ;  /* 0x000000a5b1b17223 */ /* 0x180fe400000108b6 */
[-CC-:B------:R-:W-:Y:S02]  /*1f7b0*/  FFMA.FTZ R180, R180, R165.reuse, -R182.reuse ;  /* 0x000000a5b4b47223 */ /* 0x180fe400000108b6 */
[-C--:B------:R-:W-:Y:S01]  /*1f7c0*/  FFMA.FTZ R178, R178, R165.reuse, -R182 ;  /* 0x000000a5b2b27223 */ /* 0x080fe200000108b6 */
[----:B------:R-:W2:Y:S01]  /*1f7d0*/  MUFU.EX2 R0, R0 ;  /* 0x0000000000007308 */ /* 0x000ea20000000800 */
[-CC-:B------:R-:W-:Y:S02]  /*1f7e0*/  FFMA.FTZ R175, R175, R165.reuse, -R172.reuse ;  /* 0x000000a5afaf7223 */ /* 0x180fe400000108ac */
[-C--:B------:R-:W-:Y:S02]  /*1f7f0*/  FFMA.FTZ R174, R174, R165.reuse, -R172 ;  /* 0x000000a5aeae7223 */ /* 0x080fe400000108ac */
[-CC-:B------:R-:W-:Y:S02]  /*1f800*/  FFMA.FTZ R192, R192, R165.reuse, -R182.reuse ;  /* 0x000000a5c0c07223 */ /* 0x180fe400000108b6 */
[-CC-:B------:R-:W-:Y:S02]  /*1f810*/  FFMA.FTZ R193, R193, R165.reuse, -R182.reuse ;  /* 0x000000a5c1c17223 */ /* 0x180fe400000108b6 */
[-CC-:B------:R-:W-:Y:S01]  /*1f820*/  FFMA.FTZ R194, R194, R165.reuse, -R182.reuse ;  /* 0x000000a5c2c27223 */ /* 0x180fe200000108b6 */
[----:B------:R-:W3:Y:S01]  /*1f830*/  MUFU.EX2 R184, R184 ;  /* 0x000000b800b87308 */ /* 0x000ee20000000800 */
[-C--:B------:R-:W-:Y:S02]  /*1f840*/  FFMA.FTZ R195, R195, R165.reuse, -R182 ;  /* 0x000000a5c3c37223 */ /* 0x080fe400000108b6 */
[--C-:B------:R-:W-:Y:S02]  /*1f850*/  FFMA.FTZ R196, R196, R165, -R172.reuse ;  /* 0x000000a5c4c47223 */ /* 0x100fe400000108ac */
[C---:B-1----:R-:W-:Y:S02]  /*1f860*/  FMUL.FTZ R4, R2.reuse, R160 ;  /* 0x000000a002047220 */ /* 0x042fe40000410000 */
        /* <DEDUP_REMOVED lines=8> */
[----:B------:R-:W1:Y:S01]  /*1f8f0*/  MUFU.EX2 R190, R190 ;  /* 0x000000be00be7308 */ /* 0x000e620000000800 */
[----:B------:R-:W-:Y:S01]  /*1f900*/  FMUL.FTZ R11, R0, R159 ;  /* 0x0000009f000b7220 */ /* 0x000fe20000410000 */
[----:B------:R-:W-:Y:S01]  /*1f910*/  LDSM.16.MT88.4 R160, [R219+0x12800] ;  /* 0x01280000dba0783b */ /* 0x000fe20000004200 */
[----:B------:R-:W-:Y:S01]  /*1f920*/  FMUL.FTZ R17, R2, R149 ;  /* 0x0000009502117220 */ /* 0x000fe20000410000 */
[----:B---3--:R-:W-:Y:S01]  /*1f930*/  F2FP.BF16.PACK_AB R168, R184, R185 ;  /* 0x000000b9b8a8723e */ /* 0x008fe200000010ff */
        /* <DEDUP_REMOVED lines=13> */
[----:B-1----:R-:W-:Y:S01]  /*1fa10*/  F2FP.BF16.PACK_AB R170, R190, R191 ;  /* 0x000000bfbeaa723e */ /* 0x002fe200000010ff */
[----:B------:R-:W-:Y:S02]  /*1fa20*/  FMUL.FTZ R35, R0, R135 ;  /* 0x0000008700237220 */ /* 0x000fe40000410000 */
[C---:B------:R-:W-:Y:S03]  /*1fa30*/  FMUL.FTZ R36, R2.reuse, R36 ;  /* 0x0000002402247220 */ /* 0x040fe60000410000 */
[----:B------:R-:W-:Y:S01]  /*1fa40*/  LDSM.16.MT88.4 R132, [R220+0x12000] ;  /* 0x01200000dc84783b */ /* 0x000fe20000004200 */
[----:B------:R-:W-:Y:S01]  /*1fa50*/  MUFU.EX2 R187, R187 ;  /* 0x000000bb00bb7308 */ /* 0x000fe20000000800 */
[----:B------:R-:W-:Y:S02]  /*1fa60*/  FMUL.FTZ R37, R2, R37 ;  /* 0x0000002502257220 */ /* 0x000fe40000410000 */
[C---:B------:R-:W-:Y:S02]  /*1fa70*/  FMUL.FTZ R38, R0.reuse, R38 ;  /* 0x0000002600267220 */ /* 0x040fe40000410000 */
[----:B------:R-:W-:Y:S02]  /*1fa80*/  FMUL.FTZ R39, R0, R39 ;  /* 0x0000002700277220 */ /* 0x000fe40000410000 */
[----:B------:R-:W-:Y:S01]  /*1fa90*/  LDSM.16.MT88.4 R156, [R220+0x12800] ;  /* 0x01280000dc9c783b */ /* 0x000fe20000004200 */
[C---:B------:R-:W-:Y:S02]  /*1faa0*/  FMUL.FTZ R40, R2.reuse, R40 ;  /* 0x0000002802287220 */ /* 0x040fe40000410000 */
[----:B------:R-:W1:Y:S01]  /*1fab0*/  MUFU.EX2 R186, R186 ;  /* 0x000000ba00ba7308 */ /* 0x000e620000000800 */
[----:B------:R-:W-:Y:S02]  /*1fac0*/  FMUL.FTZ R41, R2, R41 ;  /* 0x0000002902297220 */ /* 0x000fe40000410000 */
[----:B------:R-:W-:Y:S01]  /*1fad0*/  FMUL.FTZ R42, R0, R42 ;  /* 0x0000002a002a7220 */ /* 0x000fe20000410000 */
        /* <DEDUP_REMOVED lines=12> */
[----:B------:R-:W-:Y:S01]  /*1fba0*/  FMUL.FTZ R52, R2, R52 ;  /* 0x0000003402347220 */ /* 0x000fe20000410000 */
[----:B-1----:R-:W-:Y:S01]  /*1fbb0*/  F2FP.BF16.PACK_AB R171, R186, R187 ;  /* 0x000000bbbaab723e */ /* 0x002fe200000010ff */
[----:B------:R-:W-:Y:S02]  /*1fbc0*/  FMUL.FTZ R53, R2, R53 ;  /* 0x0000003502357220 */ /* 0x000fe40000410000 */
[C---:B------:R-:W-:Y:S02]  /*1fbd0*/  FMUL.FTZ R54, R0.reuse, R54 ;  /* 0x0000003600367220 */ /* 0x040fe40000410000 */
[----:B------:R-:W-:Y:S01]  /*1fbe0*/  FMUL.FTZ R55, R0, R55 ;  /* 0x0000003700377220 */ /* 0x000fe20000410000 */
[----:B------:R-:W-:Y:S01]  /*1fbf0*/  MUFU.EX2 R194, R194 ;  /* 0x000000c200c27308 */ /* 0x000fe20000000800 */
[C---:B------:R-:W-:Y:S05]  /*1fc00*/  HMMA.16816.F32.BF16 R4, R168.reuse, R12, R4 ;  /* 0x0000000ca804723c */ /* 0x040fea0000041804 */
        /* <DEDUP_REMOVED lines=44> */
[C---:B---3--:R-:W-:Y:S04]  /*1fed0*/  HMMA.16816.F32.BF16 R36, R168.reuse, R144, R36 ;  /* 0x00000090a824723c */ /* 0x048fe80000041824 */
[----:B------:R-:W-:Y:S02]  /*1fee0*/  FMUL.FTZ R75, R0, R75 ;  /* 0x0000004b004b7220 */ /* 0x000fe40000410000 */
[C---:B------:R-:W-:Y:S02]  /*1fef0*/  FMUL.FTZ R76, R2.reuse, R76 ;  /* 0x0000004c024c7220 */ /* 0x040fe40000410000 */
[C---:B------:R-:W-:Y:S01]  /*1ff00*/  HMMA.16816.F32.BF16 R40, R168.reuse, R146, R40 ;  /* 0x00000092a828723c */ /* 0x040fe20000041828 */
[----:B------:R-:W-:Y:S03]  /*1ff10*/  LDSM.16.MT88.4 R144, [R220+0x10800] ;  /* 0x01080000dc90783b */ /* 0x000fe60000004200 */
[----:B------:R-:W-:Y:S02]  /*1ff20*/  FMUL.FTZ R77, R2, R77 ;  /* 0x0000004d024d7220 */ /* 0x000fe40000410000 */
[C---:B------:R-:W-:Y:S02]  /*1ff30*/  FMUL.FTZ R78, R0.reuse, R78 ;  /* 0x0000004e004e7220 */ /* 0x040fe40000410000 */
[----:B------:R-:W-:Y:S01]  /*1ff40*/  FMUL.FTZ R79, R0, R79 ;  /* 0x0000004f004f7220 */ /* 0x000fe20000410000 */
[C---:B----4-:R-:W-:Y:S03]  /*1ff50*/  HMMA.16816.F32.BF16 R44, R168.reuse, R136, R44 ;  /* 0x00000088a82c723c */ /* 0x050fe6000004182c */
        /* <DEDUP_REMOVED lines=66> */
[-CC-:B------:R-:W-:Y:S02]  /*20380*/  FFMA.FTZ R197, R197, R165.reuse, -R172.reuse ;  /* 0x000000a5c5c57223 */ /* 0x180fe400000108ac */
[--C-:B------:R-:W-:Y:S03]  /*20390*/  FFMA.FTZ R198, R198, R165, -R172.reuse ;  /* 0x000000a5c6c67223 */ /* 0x100fe600000108ac */
[C---:B-1----:R-:W-:Y:S01]  /*203a0*/  HMMA.16816.F32.BF16 R116, R168.reuse, R136, R116 ;  /* 0x00000088a874723c */ /* 0x042fe20000041874 */
[----:B------:R-:W1:Y:S02]  /*203b0*/  MUFU.EX2 R197, R197 ;  /* 0x000000c500c57308 */ /* 0x000e640000000800 */
[C---:B------:R-:W-:Y:S02]  /*203c0*/  FMUL.FTZ R120, R2.reuse, R120 ;  /* 0x0000007802787220 */ /* 0x040fe40000410000 */
[----:B------:R-:W-:Y:S02]  /*203d0*/  FMUL.FTZ R121, R2, R121 ;  /* 0x0000007902797220 */ /* 0x000fe40000410000 */
[C---:B------:R-:W-:Y:S02]  /*203e0*/  FMUL.FTZ R122, R0.reuse, R122 ;  /* 0x0000007a007a7220 */ /* 0x040fe40000410000 */
[----:B------:R-:W-:Y:S02]  /*203f0*/  FMUL.FTZ R123, R0, R123 ;  /* 0x0000007b007b7220 */ /* 0x000fe40000410000 */
[----:B------:R-:W-:Y:S01]  /*20400*/  MUFU.EX2 R198, R198 ;  /* 0x000000c600c67308 */ /* 0x000fe20000000800 */
[-C--:B------:R-:W-:Y:S02]  /*20410*/  FFMA.FTZ R199, R199, R165.reuse, -R172 ;  /* 0x000000a5c7c77223 */ /* 0x080fe400000108ac */
[--C-:B------:R-:W-:Y:S02]  /*20420*/  FFMA.FTZ R203, R203, R165, -R182.reuse ;  /* 0x000000a5cbcb7223 */ /* 0x100fe400000108b6 */
[C---:B------:R-:W-:Y:S01]  /*20430*/  HMMA.16816.F32.BF16 R120, R168.reuse, R138, R120 ;  /* 0x0000008aa878723c */ /* 0x040fe20000041878 */
[----:B------:R-:W5:Y:S02]  /*20440*/  LDSM.16.MT88.4 R136, [R221+0x10800] ;  /* 0x01080000dd88783b */ /* 0x000f640000004200 */
[C---:B------:R-:W-:Y:S02]  /*20450*/  FMUL.FTZ R124, R2.reuse, R124 ;  /* 0x0000007c027c7220 */ /* 0x040fe40000410000 */
[----:B------:R-:W1:Y:S01]  /*20460*/  MUFU.EX2 R199, R199 ;  /* 0x000000c700c77308 */ /* 0x000e620000000800 */
[----:B------:R-:W-:Y:S02]  /*20470*/  FMUL.FTZ R125, R2, R125 ;  /* 0x0000007d027d7220 */ /* 0x000fe40000410000 */
[C---:B------:R-:W-:Y:S04]  /*20480*/  FMUL.FTZ R126, R0.reuse, R126 ;  /* 0x0000007e007e7220 */ /* 0x040fe80000410000 */
[----:B------:R-:W-:Y:S02]  /*20490*/  FMUL.FTZ R127, R0, R127 ;  /* 0x0000007f007f7220 */ /* 0x000fe40000410000 */
[-CC-:B------:R-:W-:Y:S01]  /*204a0*/  FFMA.FTZ R233, R233, R165.reuse, -R182.reuse ;  /* 0x000000a5e9e97223 */ /* 0x180fe200000108b6 */
[----:B------:R-:W-:Y:S01]  /*204b0*/  MUFU.EX2 R203, R203 ;  /* 0x000000cb00cb7308 */ /* 0x000fe20000000800 */
[-CC-:B------:R-:W-:Y:S02]  /*204c0*/  FFMA.FTZ R202, R202, R165.reuse, -R182.reuse ;  /* 0x000000a5caca7223 */ /* 0x180fe400000108b6 */
[--C-:B------:R-:W-:Y:S01]  /*204d0*/  FFMA.FTZ R201, R201, R165, -R182.reuse ;  /* 0x000000a5c9c97223 */ /* 0x100fe200000108b6 */
[C---:B---3--:R-:W-:Y:S03]  /*204e0*/  HMMA.16816.F32.BF16 R124, R168.reuse, R132, R124 ;  /* 0x00000084a87c723c */ /* 0x048fe6000004187c */
[C---:B------:R-:W-:Y:S02]  /*204f0*/  FMUL.FTZ R128, R2.reuse, R128 ;  /* 0x0000008002807220 */ /* 0x040fe40000410000 */
[----:B------:R-:W-:Y:S01]  /*20500*/  FMUL.FTZ R129, R2, R129 ;  /* 0x0000008102817220 */ /* 0x000fe20000410000 */
[----:B------:R-:W3:Y:S01]  /*20510*/  MUFU.EX2 R233, R233 ;  /* 0x000000e900e97308 */ /* 0x000ee20000000800 */
[C---:B------:R-:W-:Y:S01]  /*20520*/  FMUL.FTZ R130, R0.reuse, R130 ;  /* 0x0000008200827220 */ /* 0x040fe20000410000 */
[----:B--2---:R-:W-:Y:S01]  /*20530*/  F2FP.BF16.PACK_AB R132, R193, R192 ;  /* 0x000000c0c184723e */ /* 0x004fe200000010ff */
[----:B------:R-:W-:Y:S03]  /*20540*/  FMUL.FTZ R131, R0, R131 ;  /* 0x0000008300837220 */ /* 0x000fe60000410000 */
[-C--:B------:R-:W-:Y:S01]  /*20550*/  FFMA.FTZ R182, R176, R165.reuse, -R182 ;  /* 0x000000a5b0b67223 */ /* 0x080fe200000108b6 */
[----:B-1----:R-:W-:Y:S01]  /*20560*/  F2FP.BF16.PACK_AB R133, R197, R196 ;  /* 0x000000c4c585723e */ /* 0x002fe200000010ff */
[-CC-:B------:R-:W-:Y:S02]  /*20570*/  FFMA.FTZ R200, R200, R165.reuse, -R172.reuse ;  /* 0x000000a5c8c87223 */ /* 0x180fe400000108ac */
[----:B------:R-:W-:Y:S01]  /*20580*/  HMMA.16816.F32.BF16 R128, R168, R134, R128 ;  /* 0x00000086a880723c */ /* 0x000fe20000041880 */
[----:B------:R-:W-:Y:S02]  /*20590*/  MUFU.EX2 R168, R180 ;  /* 0x000000b400a87308 */ /* 0x000fe40000000800 */
[-CC-:B------:R-:W-:Y:S02]  /*205a0*/  FFMA.FTZ R183, R183, R165.reuse, -R172.reuse ;  /* 0x000000a5b7b77223 */ /* 0x180fe400000108ac */
[-CC-:B------:R-:W-:Y:S02]  /*205b0*/  FFMA.FTZ R181, R181, R165.reuse, -R172.reuse ;  /* 0x000000a5b5b57223 */ /* 0x180fe400000108ac */
[----:B------:R-:W-:Y:S01]  /*205c0*/  F2FP.BF16.PACK_AB R134, R195, R194 ;  /* 0x000000c2c386723e */ /* 0x000fe200000010ff */
[--C-:B------:R-:W-:Y:S01]  /*205d0*/  FFMA.FTZ R179, R179, R165, -R172.reuse ;  /* 0x000000a5b3b37223 */ /* 0x100fe200000108ac */
[----:B------:R-:W-:Y:S02]  /*205e0*/  F2FP.BF16.PACK_AB R135, R199, R198 ;  /* 0x000000c6c787723e */ /* 0x000fe400000010ff */
[----:B------:R-:W-:Y:S01]  /*205f0*/  MUFU.EX2 R169, R183 ;  /* 0x000000b700a97308 */ /* 0x000fe20000000800 */
[----:B------:R-:W-:Y:S01]  /*20600*/  FFMA.FTZ R185, R2, R251, R185 ;  /* 0x000000fb02b97223 */ /* 0x000fe200000100b9 */
[----:B------:R-:W-:Y:S01]  /*20610*/  MOV R2, R164 ;  /* 0x000000a400027202 */ /* 0x000fe20000000f00 */
[----:B------:R-:W-:Y:S02]  /*20620*/  FFMA.FTZ R189, R0, R249, R189 ;  /* 0x000000f900bd7223 */ /* 0x000fe400000100bd */
[C---:B----4-:R-:W-:Y:S05]  /*20630*/  HMMA.16816.F32.BF16 R4, R132.reuse, R140, R4 ;  /* 0x0000008c8404723c */ /* 0x050fea0000041804 */
[----:B------:R-:W-:Y:S01]  /*20640*/  MUFU.EX2 R183, R174 ;  /* 0x000000ae00b77308 */ /* 0x000fe20000000800 */
[----:B------:R-:W-:Y:S02]  /*20650*/  FADD.FTZ R184, R184, R185 ;  /* 0x000000b9b8b87221 */ /* 0x000fe40000010000 */
[C---:B------:R-:W-:Y:S01]  /*20660*/  HMMA.16816.F32.BF16 R8, R132.reuse, R142, R8 ;  /* 0x0000008e8408723c */ /* 0x040fe20000041808 */
[----:B------:R-:W1:Y:S03]  /*20670*/  LDSM.16.MT88.4 R140, [R221+0x12800] ;  /* 0x01280000dd8c783b */ /* 0x000e660000004200 */
[----:B------:R-:W-:Y:S03]  /*20680*/  FADD.FTZ R188, R188, R189 ;  /* 0x000000bdbcbc7221 */ /* 0x000fe60000010000 */
[----:B------:R-:W-:Y:S01]  /*20690*/  MUFU.EX2 R170, R181 ;  /* 0x000000b500aa7308 */ /* 0x000fe20000000800 */
[C---:B-----5:R-:W-:Y:S08]  /*206a0*/  HMMA.16816.F32.BF16 R12, R132.reuse, R136, R12 ;  /* 0x00000088840c723c */ /* 0x060ff0000004180c */
[C---:B------:R-:W-:Y:S01]  /*206b0*/  HMMA.16816.F32.BF16 R16, R132.reuse, R138, R16 ;  /* 0x0000008a8410723c */ /* 0x040fe20000041810 */
[----:B------:R-:W2:Y:S01]  /*206c0*/  LDSM.16.MT88.4 R136, [R223+0x14800] ;  /* 0x01480000df88783b */ /* 0x000ea20000004200 */
[----:B------:R-:W-:Y:S06]  /*206d0*/  MUFU.EX2 R181, R177 ;  /* 0x000000b100b57308 */ /* 0x000fec0000000800 */
[C---:B------:R-:W-:Y:S04]  /*206e0*/  HMMA.16816.F32.BF16 R20, R132.reuse, R144, R20 ;  /* 0x000000908414723c */ /* 0x040fe80000041814 */
[----:B------:R-:W-:Y:S04]  /*206f0*/  MUFU.EX2 R171, R179 ;  /* 0x000000b300ab7308 */ /* 0x000fe80000000800 */
[C---:B------:R-:W-:Y:S01]  /*20700*/  HMMA.16816.F32.BF16 R24, R132.reuse, R146, R24 ;  /* 0x000000928418723c */ /* 0x040fe20000041818 */
[----:B------:R-:W4:Y:S05]  /*20710*/  LDSM.16.MT88.4 R144, [R221+0x14800] ;  /* 0x01480000dd90783b */ /* 0x000f2a0000004200 */
[----:B------:R-:W-:Y:S02]  /*20720*/  MUFU.EX2 R179, R175 ;  /* 0x000000af00b37308 */ /* 0x000fe40000000800 */
[C---:B------:R-:W-:Y:S08]  /*20730*/  HMMA.16816.F32.BF16 R28, R132.reuse, R148, R28 ;  /* 0x00000094841c723c */ /* 0x040ff0000004181c */
[C---:B------:R-:W-:Y:S01]  /*20740*/  HMMA.16816.F32.BF16 R32, R132.reuse, R150, R32 ;  /* 0x000000968420723c */ /* 0x040fe20000041820 */
[----:B------:R-:W5:Y:S01]  /*20750*/  LDSM.16.MT88.4 R148, [R220+0x14800] ;  /* 0x01480000dc94783b */ /* 0x000f620000004200 */
[----:B------:R-:W-:Y:S06]  /*20760*/  MUFU.EX2 R202, R202 ;  /* 0x000000ca00ca7308 */ /* 0x000fec0000000800 */
[C---:B------:R-:W-:Y:S04]  /*20770*/  HMMA.16816.F32.BF16 R36, R132.reuse, R152, R36 ;  /* 0x000000988424723c */ /* 0x040fe80000041824 */
[----:B------:R-:W2:Y:S04]  /*20780*/  MUFU.EX2 R201, R201 ;  /* 0x000000c900c97308 */ /* 0x000ea80000000800 */
[C---:B------:R-:W-:Y:S01]  /*20790*/  HMMA.16816.F32.BF16 R40, R132.reuse, R154, R40 ;  /* 0x0000009a8428723c */ /* 0x040fe20000041828 */
[----:B------:R-:W-:Y:S05]  /*207a0*/  LDSM.16.MT88.4 R152, [R220+0x16800] ;  /* 0x01680000dc98783b */ /* 0x000fea0000004200 */
[----:B------:R-:W2:Y:S02]  /*207b0*/  MUFU.EX2 R200, R200 ;  /* 0x000000c800c87308 */ /* 0x000ea40000000800 */
        /* <DEDUP_REMOVED lines=31> */
[----:B------:R-:W-:Y:S01]  /*209b0*/  HMMA.16816.F32.BF16 R128, R132, R150, R128 ;  /* 0x000000968480723c */ /* 0x000fe20000041880 */
[----:B------:R-:W-:Y:S06]  /*209c0*/  LDSM.16.MT88.4 R148, [R221+0x13000] ;  /* 0x01300000dd94783b */ /* 0x000fec0000004200 */
[----:B---3--:R-:W-:Y:S02]  /*209d0*/  F2FP.BF16.PACK_AB R132, R233, R203 ;  /* 0x000000cbe984723e */ /* 0x008fe400000010ff */
[----:B------:R-:W-:Y:S03]  /*209e0*/  F2FP.BF16.PACK_AB R134, R201, R202 ;  /* 0x000000cac986723e */ /* 0x000fe600000010ff */
[----:B------:R-:W-:Y:S02]  /*209f0*/  F2FP.BF16.PACK_AB R133, R169, R200 ;  /* 0x000000c8a985723e */ /* 0x000fe400000010ff */
[-C--:B------:R-:W-:Y:S07]  /*20a00*/  F2FP.BF16.PACK_AB R135, R171, R170.reuse ;  /* 0x000000aaab87723e */ /* 0x080fee00000010ff */
        /* <DEDUP_REMOVED lines=23> */
[----:B------:R-:W-:Y:S07]  /*20b80*/  LDSM.16.MT88.4 R156, [R223+0x11800] ;  /* 0x01180000df9c783b */ /* 0x000fee0000004200 */
[C---:B------:R-:W-:Y:S07]  /*20b90*/  HMMA.16816.F32.BF16 R68, R132.reuse, R160, R68 ;  /* 0x000000a08444723c */ /* 0x040fee0000041844 */
[-CC-:B------:R-:W-:Y:S01]  /*20ba0*/  FFMA.FTZ R160, R173, R165.reuse, -R172.reuse ;  /* 0x000000a5ada07223 */ /* 0x180fe200000108ac */
[C---:B------:R-:W-:Y:S01]  /*20bb0*/  HMMA.16816.F32.BF16 R72, R132.reuse, R162, R72 ;  /* 0x000000a28448723c */ /* 0x040fe20000041848 */
[----:B------:R-:W3:Y:S03]  /*20bc0*/  MUFU.EX2 R162, R182 ;  /* 0x000000b600a27308 */ /* 0x000ee60000000800 */
[----:B------:R-:W-:Y:S01]  /*20bd0*/  FFMA.FTZ R172, R166, R165, -R172 ;  /* 0x000000a5a6ac7223 */ /* 0x000fe200000108ac */
[----:B------:R-:W-:Y:S02]  /*20be0*/  MOV R161, R170 ;  /* 0x000000aa00a17202 */ /* 0x000fe40000000f00 */
[----:B------:R-:W-:Y:S01]  /*20bf0*/  MOV R163, R171 ;  /* 0x000000ab00a37202 */ /* 0x000fe20000000f00 */
[C---:B--2---:R-:W-:Y:S03]  /*20c00*/  HMMA.16816.F32.BF16 R76, R132.reuse, R136, R76 ;  /* 0x00000088844c723c */ /* 0x044fe6000004184c */
[----:B------:R-:W-:Y:S05]  /*20c10*/  MUFU.EX2 R171, R178 ;  /* 0x000000b200ab7308 */ /* 0x000fea0000000800 */
[C---:B------:R-:W-:Y:S01]  /*20c20*/  HMMA.16816.F32.BF16 R80, R132.reuse, R138, R80 ;  /* 0x0000008a8450723c */ /* 0x040fe20000041850 */
[----:B------:R-:W2:Y:S04]  /*20c30*/  LDSM.16.MT88.4 R136, [R221+0x17000] ;  /* 0x01700000dd88783b */ /* 0x000ea80000004200 */
[----:B------:R5:W-:Y:S03]  /*20c40*/  MUFU.EX2 R165, R172 ;  /* 0x000000ac00a57308 */ /* 0x000be60000000800 */
[C---:B----4-:R-:W-:Y:S04]  /*20c50*/  HMMA.16816.F32.BF16 R84, R132.reuse, R144, R84 ;  /* 0x000000908454723c */ /* 0x050fe80000041854 */
[----:B---3--:R-:W-:Y:S03]  /*20c60*/  MOV R166, R162 ;  /* 0x000000a200a67202 */ /* 0x008fe60000000f00 */
[----:B------:R-:W3:Y:S01]  /*20c70*/  MUFU.EX2 R170, R160 ;  /* 0x000000a000aa7308 */ /* 0x000ee20000000800 */
[C---:B------:R-:W-:Y:S01]  /*20c80*/  HMMA.16816.F32.BF16 R88, R132.reuse, R146, R88 ;  /* 0x000000928458723c */ /* 0x040fe20000041858 */
[----:B------:R-:W4:Y:S07]  /*20c90*/  LDSM.16.MT88.4 R144, [R220+0x17000] ;  /* 0x01700000dc90783b */ /* 0x000f2e0000004200 */
[C---:B-1----:R-:W-:Y:S01]  /*20ca0*/  HMMA.16816.F32.BF16 R92, R132.reuse, R140, R92 ;  /* 0x0000008c845c723c */ /* 0x042fe2000004185c */
[----:B-----5:R-:W-:Y:S07]  /*20cb0*/  LDSM.16.MT88.4 R172, [R219+0x11800] ;  /* 0x01180000dbac783b */ /* 0x020fee0000004200 */
[C---:B------:R-:W-:Y:S01]  /*20cc0*/  HMMA.16816.F32.BF16 R96, R132.reuse, R142, R96 ;  /* 0x0000008e8460723c */ /* 0x040fe20000041860 */
[----:B------:R-:W-:Y:S07]  /*20cd0*/  LDSM.16.MT88.4 R140, [R220+0x11800] ;  /* 0x01180000dc8c783b */ /* 0x000fee0000004200 */
[C---:B------:R-:W-:Y:S08]  /*20ce0*/  HMMA.16816.F32.BF16 R100, R132.reuse, R148, R100 ;  /* 0x000000948464723c */ /* 0x040ff00000041864 */
[C---:B------:R-:W-:Y:S01]  /*20cf0*/  HMMA.16816.F32.BF16 R104, R132.reuse, R150, R104 ;  /* 0x000000968468723c */ /* 0x040fe20000041868 */
[----:B------:R-:W1:Y:S07]  /*20d00*/  LDSM.16.MT88.4 R148, [R221+0x11800] ;  /* 0x01180000dd94783b */ /* 0x000e6e0000004200 */
[C---:B--2---:R-:W-:Y:S07]  /*20d10*/  HMMA.16816.F32.BF16 R108, R132.reuse, R136, R108 ;  /* 0x00000088846c723c */ /* 0x044fee000004186c */
[----:B------:R-:W-:Y:S01]  /*20d20*/  MOV R136, R163 ;  /* 0x000000a300887202 */ /* 0x000fe20000000f00 */
[C---:B------:R-:W-:Y:S04]  /*20d30*/  HMMA.16816.F32.BF16 R112, R132.reuse, R138, R112 ;  /* 0x0000008a8470723c */ /* 0x040fe80000041870 */
[----:B------:R-:W-:Y:S03]  /*20d40*/  MOV R137, R161 ;  /* 0x000000a100897202 */ /* 0x000fe60000000f00 */
[----:B------:R-:W-:Y:S01]  /*20d50*/  MOV R138, R179 ;  /* 0x000000b3008a7202 */ /* 0x000fe20000000f00 */
[C---:B----4-:R-:W-:Y:S01]  /*20d60*/  HMMA.16816.F32.BF16 R116, R132.reuse, R144, R116 ;  /* 0x000000908474723c */ /* 0x050fe20000041874 */
[----:B------:R-:W2:Y:S03]  /*20d70*/  LDSM.16.MT88.4 R176, [R223+0x13800] ;  /* 0x01380000dfb0783b */ /* 0x000ea60000004200 */
[----:B------:R-:W-:Y:S03]  /*20d80*/  MOV R139, R181 ;  /* 0x000000b5008b7202 */ /* 0x000fe60000000f00 */
[----:B------:R-:W-:Y:S01]  /*20d90*/  MOV R144, R183 ;  /* 0x000000b700907202 */ /* 0x000fe20000000f00 */
[C---:B------:R-:W-:Y:S01]  /*20da0*/  HMMA.16816.F32.BF16 R120, R132.reuse, R146, R120 ;  /* 0x000000928478723c */ /* 0x040fe20000041878 */
[----:B------:R-:W4:Y:S03]  /*20db0*/  LDSM.16.MT88.4 R180, [R221+0x13800] ;  /* 0x01380000ddb4783b */ /* 0x000f260000004200 */
[----:B------:R-:W-:Y:S04]  /*20dc0*/  MOV R145, R168 ;  /* 0x000000a800917202 */ /* 0x000fe80000000f00 */
[C---:B------:R-:W-:Y:S04]  /*20dd0*/  HMMA.16816.F32.BF16 R124, R132.reuse, R152, R124 ;  /* 0x00000098847c723c */ /* 0x040fe8000004187c */
[----:B------:R-:W-:Y:S04]  /*20de0*/  F2FP.BF16.PACK_AB R168, R145, R139 ;  /* 0x0000008b91a8723e */ /* 0x000fe800000010ff */
[----:B------:R-:W-:Y:S07]  /*20df0*/  HMMA.16816.F32.BF16 R128, R132, R154, R128 ;  /* 0x0000009a8480723c */ /* 0x000fee0000041880 */
[----:B---3--:R-:W-:Y:S02]  /*20e00*/  MOV R134, R170 ;  /* 0x000000aa00867202 */ /* 0x008fe40000000f00 */
        /* <DEDUP_REMOVED lines=11> */
[C---:B------:R-:W-:Y:S04]  /*20ec0*/  HMMA.16816.F32.BF16 R148, R168.reuse, R150, R16 ;  /* 0x00000096a894723c */ /* 0x040fe80000041810 */
[----:B------:R-:W-:Y:S03]  /*20ed0*/  IMAD.MOV.U32 R15, RZ, RZ, R145 ;  /* 0x000000ffff0f7224 */ /* 0x000fe600078e0091 */
[----:B------:R-:W-:Y:S01]  /*20ee0*/  MOV R16, R138 ;  /* 0x0000008a00107202 */ /* 0x000fe20000000f00 */
[C---:B------:R-:W-:Y:S01]  /*20ef0*/  HMMA.16816.F32.BF16 R144, R168.reuse, R140, R20 ;  /* 0x0000008ca890723c */ /* 0x040fe20000041814 */
[----:B------:R-:W-:Y:S03]  /*20f00*/  LDSM.16.MT88.4 R20, [R220+0x15800] ;  /* 0x01580000dc14783b */ /* 0x000fe60000004200 */
[----:B------:R-:W-:Y:S02]  /*20f10*/  MOV R17, R139 ;  /* 0x0000008b00117202 */ /* 0x000fe40000000f00 */
[----:B------:R-:W-:Y:S02]  /*20f20*/  MOV R18, R136 ;  /* 0x0000008800127202 */ /* 0x000fe40000000f00 */
[C---:B------:R-:W-:Y:S01]  /*20f30*/  HMMA.16816.F32.BF16 R140, R168.reuse, R142, R24 ;  /* 0x0000008ea88c723c */ /* 0x040fe20000041818 */
[----:B------:R-:W-:Y:S03]  /*20f40*/  LDSM.16.MT88.4 R24, [R219+0x15800] ;  /* 0x01580000db18783b */ /* 0x000fe60000004200 */
[----:B------:R-:W-:Y:S04]  /*20f50*/  MOV R19, R137 ;  /* 0x0000008900137202 */ /* 0x000fe80000000f00 */
        /* <DEDUP_REMOVED lines=72> */
.L_x_7968:
        /* <DEDUP_REMOVED lines=11> */
.L_x_7982:
[----:B--23--:R-:W-:Y:S01]  /*21490*/  FADD.FTZ R251, R10, R251 ;  /* 0x000000fb0afb7221 */ /* 0x00cfe20000010000 */
[----:B------:R-:W-:Y:S05]  /*214a0*/  BRA.DIV ~URZ, `(.L_x_7979) ;  /* 0x000019227f007947 */ /* 0x000fea000b800000 */
[----:B------:R-:W2:Y:S04]  /*214b0*/  SHFL.BFLY PT, R6, R249, 0x2, 0x1f ;  /* 0x0c401f00f9067f89 */ /* 0x000ea800000e0000 */
[----:B------:R-:W3:Y:S01]  /*214c0*/  SHFL.BFLY PT, R2, R251, 0x1, 0x1f ;  /* 0x0c201f00fb027f89 */ /* 0x000ee200000e0000 */
[----:B--2---:R-:W-:Y:S02]  /*214d0*/  FADD.FTZ R11, R6, R249 ;  /* 0x000000f9060b7221 */ /* 0x004fe40000010000 */
[----:B---3--:R-:W-:-:S03]  /*214e0*/  FADD.FTZ R2, R251, R2 ;  /* 0x00000002fb027221 */ /* 0x008fc60000010000 */
[----:B------:R2:W3:Y:S04]  /*214f0*/  SHFL.BFLY PT, R10, R11, 0x1, 0x1f ;  /* 0x0c201f000b0a7f89 */ /* 0x0004e800000e0000 */
.L_x_7983:
        /* <DEDUP_REMOVED lines=11> */
[CC--:B--2---:R-:W-:Y:S02]  /*215b0*/  LEA.HI R11, R10.reuse, R9.reuse, RZ, 0x2 ;  /* 0x000000090a0b7211 */ /* 0x0c4fe400078f10ff */
[----:B------:R-:W-:Y:S02]  /*215c0*/  LEA.HI R10, R10, R9, RZ, 0x5 ;  /* 0x000000090a0a7211 */ /* 0x000fe400078f28ff */
[--C-:B------:R-:W-:Y:S02]  /*215d0*/  SHF.R.S32.HI R12, RZ, 0x2, R11.reuse ;  /* 0x00000002ff0c7819 */ /* 0x100fe4000001140b */
[----:B------:R-:W-:Y:S01]  /*215e0*/  SHF.R.S32.HI R13, RZ, 0x1f, R11 ;  /* 0x0000001fff0d7819 */ /* 0x000fe2000001140b */
[C---:B---3--:R-:W-:Y:S01]  /*215f0*/  FMUL.FTZ R160, R8.reuse, R160 ;  /* 0x000000a008a07220 */ /* 0x048fe20000410000 */
        /* <DEDUP_REMOVED lines=80> */
[----:B------:R-:W-:Y:S01]  /*21b00*/  FMUL.FTZ R129, R8, R129 ;  /* 0x0000008108817220 */ /* 0x000fe20000410000 */
[----:B------:R-:W-:Y:S01]  /*21b10*/  MOV R8, 0x40 ;  /* 0x0000004000087802 */ /* 0x000fe20000000f00 */
[C---:B----4-:R-:W-:Y:S02]  /*21b20*/  FMUL.FTZ R163, R7.reuse, R163 ;  /* 0x000000a307a37220 */ /* 0x050fe40000410000 */
[C---:B------:R-:W-:Y:S02]  /*21b30*/  FMUL.FTZ R162, R7.reuse, R162 ;  /* 0x000000a207a27220 */ /* 0x040fe40000410000 */
        /* <DEDUP_REMOVED lines=65> */
[----:B------:R-:W-:Y:S02]  /*21f50*/  SEL R7, R8, 0xffffffc0, !P1 ;  /* 0xffffffc008077807 */ /* 0x000fe40004800000 */
[----:B------:R-:W-:-:S02]  /*21f60*/  MOV R8, 0x80 ;  /* 0x0000008000087802 */ /* 0x000fc40000000f00 */
[----:B------:R-:W-:Y:S02]  /*21f70*/  IADD3 R15, R12, R7, RZ ;  /* 0x000000070c0f7210 */ /* 0x000fe40007ffe0ff */
[----:B------:R-:W-:Y:S02]  /*21f80*/  SEL R17, R8, 0xffffff80, !P2 ;  /* 0xffffff8008117807 */ /* 0x000fe40005000000 */
        /* <DEDUP_REMOVED lines=65> */
[----:B--2---:R4:W2:Y:S04]  /*223a0*/  LD.E.64 R12, [R4.64+0xb0] ;  /* 0x0000b004040c7980 */ /* 0x0048a8000c101b00 */
[----:B---3--:R3:W2:Y:S04]  /*223b0*/  LD.E R8, [R4.64+0x60] ;  /* 0x0000600404087980 */ /* 0x0086a8000c101900 */
[----:B------:R-:W1:Y:S04]  /*223c0*/  S2R R145, SR_TID.X ;  /* 0x0000000000917919 */ /* 0x000e680000002100 */
[----:B------:R3:W5:Y:S04]  /*223d0*/  LD.E R7, [R4.64+0xcc] ;  /* 0x0000cc0404077980 */ /* 0x000768000c101900 */
[----:B------:R3:W5:Y:S04]  /*223e0*/  LD.E.64 R148, [R4.64+0x78] ;  /* 0x0000780404947980 */ /* 0x000768000c101b00 */
[----:B------:R3:W5:Y:S01]  /*223f0*/  LD.E.64 R150, [R4.64+0xa8] ;  /* 0x0000a80404967980 */ /* 0x000762000c101b00 */
[----:B------:R-:W-:Y:S01]  /*22400*/  LOP3.LUT R10, R10, 0xffffffe0, RZ, 0xc0, !PT ;  /* 0xffffffe00a0a7812 */ /* 0x000fe200078ec0ff */
[----:B------:R-:W4:Y:S01]  /*22410*/  @P4 MUFU.LG2 R2, R2 ;  /* 0x0000000200024308 */ /* 0x000f220000000c00 */
[----:B------:R-:W-:Y:S01]  /*22420*/  SHF.R.S32.HI R144, RZ, 0x1f, R11 ;  /* 0x0000001fff907819 */ /* 0x000fe2000001140b */
[----:B------:R-:W-:Y:S01]  /*22430*/  BSSY B0, `(.L_x_7980) ;  /* 0x0000056000007945 */ /* 0x000fe20003800000 */
[----:B------:R-:W-:-:S02]  /*22440*/  IADD3 R10, R9, -R10, RZ ;  /* 0x8000000a090a7210 */ /* 0x000fc40007ffe0ff */
[----:B------:R-:W-:Y:S01]  /*22450*/  LEA.HI R144, R144, R11, RZ, 0x2 ;  /* 0x0000000b90907211 */ /* 0x000fe200078f10ff */
[----:B------:R-:W-:Y:S01]  /*22460*/  BAR.SYNC.DEFER_BLOCKING 0x0 ;  /* 0x0000000000007b1d */ /* 0x000fe20000010000 */
[----:B------:R-:W-:Y:S02]  /*22470*/  LOP3.LUT P0, RZ, R10, 0x3, RZ, 0xc0, !PT ;  /* 0x000000030aff7812 */ /* 0x000fe4000780c0ff */
[----:B------:R-:W-:Y:S02]  /*22480*/  LOP3.LUT R144, R144, 0xffffffc, RZ, 0xc0, !PT ;  /* 0x0ffffffc90907812 */ /* 0x000fe400078ec0ff */
[----:B-1----:R-:W-:Y:S01]  /*22490*/  SHF.R.S32.HI R14, RZ, 0x1f, R145 ;  /* 0x0000001fff0e7819 */ /* 0x002fe20000011491 */
[----:B------:R-:W1:Y:S01]  /*224a0*/  @P3 MUFU.LG2 R6, R6 ;  /* 0x0000000600063308 */ /* 0x000e620000000c00 */
[----:B------:R-:W-:Y:S02]  /*224b0*/  IADD3 R144, R11, -R144, RZ ;  /* 0x800000900b907210 */ /* 0x000fe40007ffe0ff */
[----:B------:R-:W-:Y:S01]  /*224c0*/  LEA.HI R14, R14, R145, RZ, 0x4 ;  /* 0x000000910e0e7211 */ /* 0x000fe200078f20ff */
[----:B----4-:R-:W-:Y:S01]  /*224d0*/  @P4 FMUL.FTZ R11, R2, 0.69314718246459960938 ;  /* 0x3f317218020b4820 */ /* 0x010fe20000410000 */
[----:B------:R-:W-:-:S02]  /*224e0*/  MOV R9, 0xff800000 ;  /* 0xff80000000097802 */ /* 0x000fc40000000f00 */
[----:B------:R-:W-:Y:S01]  /*224f0*/  LOP3.LUT R16, R14, 0xfffffff0, RZ, 0xc0, !PT ;  /* 0xfffffff00e107812 */ /* 0x000fe200078ec0ff */
[----:B-----5:R-:W-:Y:S01]  /*22500*/  @P4 FFMA.FTZ R9, R164, R0, R11 ;  /* 0x00000000a4094223 */ /* 0x020fe2000001000b */
[----:B------:R-:W-:Y:S02]  /*22510*/  SHF.R.S32.HI R14, RZ, 0x4, R14 ;  /* 0x00000004ff0e7819 */ /* 0x000fe4000001140e */
[----:B------:R-:W-:Y:S02]  /*22520*/  IADD3 R15, -R16, R145, RZ ;  /* 0x00000091100f7210 */ /* 0x000fe40007ffe1ff */
[----:B------:R-:W-:Y:S02]  /*22530*/  SHF.L.U32 R17, R14, 0x6, RZ ;  /* 0x000000060e117819 */ /* 0x000fe400000006ff */
[----:B------:R-:W-:Y:S01]  /*22540*/  LEA.HI R16, R15, R15, RZ, 0x1 ;  /* 0x0000000f0f107211 */ /* 0x000fe200078f08ff */
[----:B-1----:R-:W-:Y:S01]  /*22550*/  @P3 FMUL.FTZ R6, R6, 0.69314718246459960938 ;  /* 0x3f31721806063820 */ /* 0x002fe20000410000 */
[----:B------:R-:W-:-:S02]  /*22560*/  LOP3.LUT R17, R17, 0x1c0, RZ, 0xc0, !PT ;  /* 0x000001c011117812 */ /* 0x000fc400078ec0ff */
[C---:B------:R-:W-:Y:S02]  /*22570*/  SHF.L.U32 R18, R16.reuse, 0x2, RZ ;  /* 0x0000000210127819 */ /* 0x040fe400000006ff */
[----:B---3--:R-:W-:Y:S02]  /*22580*/  SHF.R.U32.HI R4, RZ, 0x3, R17 ;  /* 0x00000003ff047819 */ /* 0x008fe40000011611 */
[----:B------:R-:W-:Y:S02]  /*22590*/  LOP3.LUT R5, R17, 0x38, R18, 0xf8, !PT ;  /* 0x0000003811057812 */ /* 0x000fe400078ef812 */
[----:B------:R-:W-:Y:S02]  /*225a0*/  LOP3.LUT R16, R16, 0xffffffe, RZ, 0xc0, !PT ;  /* 0x0ffffffe10107812 */ /* 0x000fe400078ec0ff */
[----:B------:R-:W-:Y:S02]  /*225b0*/  LOP3.LUT R4, R5, R4, RZ, 0x3c, !PT ;  /* 0x0000000405047212 */ /* 0x000fe400078e3cff */
[----:B------:R-:W-:-:S02]  /*225c0*/  IADD3 R5, R15, -R16, RZ ;  /* 0x800000100f057210 */ /* 0x000fc40007ffe0ff */
[----:B------:R-:W-:Y:S01]  /*225d0*/  MOV R10, 0xff800000 ;  /* 0xff800000000a7802 */ /* 0x000fe20000000f00 */
[----:B------:R-:W-:Y:S01]  /*225e0*/  @P3 FFMA.FTZ R10, R3, R0, R6 ;  /* 0x00000000030a3223 */ /* 0x000fe20000010006 */
[----:B------:R-:W-:Y:S02]  /*225f0*/  LEA R146, R5, R4, 0x2 ;  /* 0x0000000405927211 */ /* 0x000fe400078e10ff */
[----:B------:R-:W-:-:S03]  /*22600*/  SHF.R.S32.HI R4, RZ, 0x1f, R145 ;  /* 0x0000001fff047819 */ /* 0x000fc60000011491 */
[----:B------:R1:W3:Y:S01]  /*22610*/  LDS.128 R140, [R146.X4] ;  /* 0x00000000928c7984 */ /* 0x0002e20000004c00 */
[----:B------:R-:W-:-:S03]  /*22620*/  LEA.HI R4, R4, R145, RZ, 0x5 ;  /* 0x0000009104047211 */ /* 0x000fc600078f28ff */
[----:B------:R1:W4:Y:S01]  /*22630*/  LDS.128 R136, [R146.X4+0x800] ;  /* 0x0008000092887984 */ /* 0x0003220000004c00 */
[----:B------:R-:W-:-:S03]  /*22640*/  LOP3.LUT R4, R4, 0xffffffe0, RZ, 0xc0, !PT ;  /* 0xffffffe004047812 */ /* 0x000fc600078ec0ff */
[----:B------:R1:W1:Y:S01]  /*22650*/  LDS.128 R132, [R146.X4+0x1000] ;  /* 0x0010000092847984 */ /* 0x0002620000004c00 */
[----:B------:R-:W-:-:S03]  /*22660*/  IADD3 R4, R145, -R4, RZ ;  /* 0x8000000491047210 */ /* 0x000fc60007ffe0ff */
[----:B------:R1:W1:Y:S01]  /*22670*/  LDS.128 R128, [R146.X4+0x1800] ;  /* 0x0018000092807984 */ /* 0x0002620000004c00 */
[----:B------:R-:W-:-:S03]  /*22680*/  SHF.R.S32.HI R5, RZ, 0x1f, R4 ;  /* 0x0000001fff057819 */ /* 0x000fc60000011404 */
[----:B------:R1:W1:Y:S01]  /*22690*/  LDS.128 R124, [R146.X4+0x2000] ;  /* 0x00200000927c7984 */ /* 0x0002620000004c00 */
[----:B------:R-:W-:Y:S02]  /*226a0*/  LEA.HI R5, R5, R4, RZ, 0x2 ;  /* 0x0000000405057211 */ /* 0x000fe400078f10ff */
[----:B------:R-:W-:Y:S01]  /*226b0*/  SHF.L.U32 R4, R235, 0x6, RZ ;  /* 0x00000006eb047819 */ /* 0x000fe200000006ff */
[----:B------:R1:W1:Y:S01]  /*226c0*/  LDS.128 R120, [R146.X4+0x2800] ;  /* 0x0028000092787984 */ /* 0x0002620000004c00 */
[----:B------:R-:W-:-:S03]  /*226d0*/  SHF.R.S32.HI R5, RZ, 0x2, R5 ;  /* 0x00000002ff057819 */ /* 0x000fc60000011405 */
[----:B------:R1:W1:Y:S01]  /*226e0*/  LDS.128 R116, [R146.X4+0x3000] ;  /* 0x0030000092747984 */ /* 0x0002620000004c00 */
[----:B------:R-:W-:-:S03]  /*226f0*/  LEA R5, R144, R5, 0x4 ;  /* 0x0000000590057211 */ /* 0x000fc600078e20ff */
        /* <DEDUP_REMOVED lines=25> */
[----:B--2---:R-:W-:-:S04]  /*22890*/  IMAD R12, R12, UR8, R239 ;  /* 0x000000080c0c7c24 */ /* 0x004fc8000f8e02ef */
[----:B------:R-:W-:-:S04]  /*228a0*/  IMAD R8, R12, R8, R237 ;  /* 0x000000080c087224 */ /* 0x000fc800078e02ed */
[----:B------:R-:W-:Y:S01]  /*228b0*/  IMAD R8, R13, R8, R4 ;  /* 0x000000080d087224 */ /* 0x000fe200078e0204 */
        /* <DEDUP_REMOVED lines=13> */
.L_x_7981:
[----:B-1-34-:R-:W-:Y:S05]  /*22990*/  BSYNC B0 ;  /* 0x0000000000007941 */ /* 0x01afea0003800000 */
.L_x_7980:
[----:B------:R-:W-:Y:S01]  /*229a0*/  IMAD.SHL.U32 R2, R15, 0x4, RZ ;  /* 0x000000040f027824 */ /* 0x000fe200078e00ff */
[----:B------:R-:W-:Y:S01]  /*229b0*/  IADD3 R0, R14, 0x8, RZ ;  /* 0x000000080e007810 */ /* 0x000fe20007ffe0ff */
[----:B------:R-:W-:Y:S01]  /*229c0*/  IMAD R235, R235, -0x40, R236 ;  /* 0xffffffc0ebeb7824 */ /* 0x000fe200078e02ec */
[----:B------:R-:W-:Y:S01]  /*229d0*/  ULDC.64 UR4, c[0x0][0x118] ;  /* 0x0000460000047ab9 */ /* 0x000fe20000000a00 */
[----:B------:R-:W-:Y:S01]  /*229e0*/  IMAD R7, R8, R7, RZ ;  /* 0x0000000708077224 */ /* 0x000fe200078e02ff */
[----:B------:R-:W-:Y:S02]  /*229f0*/  SHF.R.S32.HI R3, RZ, 0x1f, R2 ;  /* 0x0000001fff037819 */ /* 0x000fe40000011402 */
        /* <DEDUP_REMOVED lines=9> */
[----:B------:R-:W-:Y:S02]  /*22a90*/  ISETP.GE.AND P4, PT, R2, R235, PT ;  /* 0x000000eb0200720c */ /* 0x000fe40003f86270 */
        /* <DEDUP_REMOVED lines=15> */
[----:B------:R-:W-:Y:S01]  /*22b90*/  ISETP.GE.AND P0, PT, R14, R235, PT ;  /* 0x000000eb0e00720c */ /* 0x000fe20003f06270 */
[----:B------:R-:W-:-:S02]  /*22ba0*/  IMAD.MOV.U32 R235, RZ, RZ, 0x0 ;  /* 0x00000000ffeb7424 */ /* 0x000fc400078e00ff */
        /* <DEDUP_REMOVED lines=22> */
[----:B------:R-:W-:Y:S05]  /*22d10*/  @P0 RET.REL.NODEC R234 `(_ZN5flash24flash_fwd_splitkv_kernelI23Flash_fwd_kernel_traitsILi256ELi64ELi64ELi4ELb0ELb0EN7cutlass10bfloat16_tE19Flash_kernel_traitsILi256ELi64ELi64ELi4ES3_EELb0ELb1ELb0ELb0ELb1ELb0ELb1ELb1EEEvNS_16Flash_fwd_paramsE) ;  /* 0xfffdd2e0ea000950 */ /* 0x000fea0003c3ffff */
[----:B------:R-:W-:Y:S01]  /*22d20*/  MOV R235, 0x0 ;  /* 0x0000000000eb7802 */ /* 0x000fe20000000f00 */
[----:B------:R-:W-:-:S02]  /*22d30*/  ULDC.64 UR4, c[0x0][0x118] ;  /* 0x0000460000047ab9 */ /* 0x000fc40000000a00 */
[----:B------:R2:W-:Y:S04]  /*22d40*/  ST.E.128 [R8.64+0xe000], R112 ;  /* 0x00e0007008007985 */ /* 0x0005e8000c101d04 */
[----:B------:R2:W-:Y:S04]  /*22d50*/  ST.E.128 [R8.64+0xe100], R80 ;  /* 0x00e1005008007985 */ /* 0x0005e8000c101d04 */
[----:B------:R2:W-:Y:S04]  /*22d60*/  ST.E.128 [R8.64+0xe200], R48 ;  /* 0x00e2003008007985 */ /* 0x0005e8000c101d04 */
[----:B------:R2:W-:Y:S01]  /*22d70*/  ST.E.128 [R8.64+0xe300], R16 ;  /* 0x00e3001008007985 */ /* 0x0005e2000c101d04 */
[----:B------:R-:W-:Y:S05]  /*22d80*/  RET.REL.NODEC R234 `(_ZN5flash24flash_fwd_splitkv_kernelI23Flash_fwd_kernel_traitsILi256ELi64ELi64ELi4ELb0ELb0EN7cutlass10bfloat16_tE19Flash_kernel_traitsILi256ELi64ELi64ELi4ES3_EELb0ELb1ELb0ELb0ELb1ELb0ELb1ELb1EEEvNS_16Flash_fwd_paramsE) ;  /* 0xfffdd270ea007950 */ /* 0x000fea0003c3ffff */
.L_x_7978:
[----:B------:R-:W-:Y:S02]  /*22d90*/  MOV R9, 0x2 ;  /* 0x0000000200097802 */ /* 0x000fe40000000f00 */
[----:B------:R-:W-:-:S02]  /*22da0*/  MOV R8, 0x22dc0 ;  /* 0x00022dc000087802 */ /* 0x000fc40000000f00 */
[----:B-1---5:R-:W-:Y:S05]  /*22db0*/  CALL.REL.NOINC `($__internal_34_$__cuda_sm70_shflsync_bfly_p) ;  /* 0x000000f000007944 */ /* 0x022fea0003c00000 */
[----:B-12---:R-:W-:Y:S05]  /*22dc0*/  BRA `(.L_x_7982) ;  /* 0xffffe6c000007947 */ /* 0x006fea000383ffff */
.L_x_7979:
[----:B------:R-:W-:Y:S02]  /*22dd0*/  MOV R9, 0x1 ;  /* 0x0000000100097802 */ /* 0x000fe40000000f00 */
[----:B------:R-:W-:-:S02]  /*22de0*/  MOV R8, 0x22e00 ;  /* 0x00022e0000087802 */ /* 0x000fc40000000f00 */
[----:B-1---5:R-:W-:Y:S05]  /*22df0*/  CALL.REL.NOINC `($__internal_34_$__cuda_sm70_shflsync_bfly_p) ;  /* 0x000000b000007944 */ /* 0x022fea0003c00000 */
[----:B--2---:R-:W-:Y:S01]  /*22e00*/  FADD.FTZ R2, R251, R10 ;  /* 0x0000000afb027221 */ /* 0x004fe20000010000 */
[----:B-1----:R-:W-:-:S02]  /*22e10*/  MOV R251, R249 ;  /* 0x000000f900fb7202 */ /* 0x002fc40000000f00 */
[----:B------:R-:W-:Y:S02]  /*22e20*/  MOV R9, 0x2 ;  /* 0x0000000200097802 */ /* 0x000fe40000000f00 */
[----:B------:R-:W-:Y:S02]  /*22e30*/  MOV R8, 0x22e50 ;  /* 0x00022e5000087802 */ /* 0x000fe40000000f00 */
[----:B------:R-:W-:Y:S05]  /*22e40*/  CALL.REL.NOINC `($__internal_34_$__cuda_sm70_shflsync_bfly_p) ;  /* 0x0000006000007944 */ /* 0x000fea0003c00000 */
[----:B--2---:R-:W-:Y:S01]  /*22e50*/  FADD.FTZ R11, R249, R10 ;  /* 0x0000000af90b7221 */ /* 0x004fe20000010000 */
[----:B-1----:R-:W-:Y:S02]  /*22e60*/  MOV R9, 0x1 ;  /* 0x0000000100097802 */ /* 0x002fe40000000f00 */
[----:B------:R-:W-:Y:S02]  /*22e70*/  MOV R8, 0x22ea0 ;  /* 0x00022ea000087802 */ /* 0x000fe40000000f00 */
[----:B------:R-:W-:Y:S02]  /*22e80*/  MOV R251, R11 ;  /* 0x0000000b00fb7202 */ /* 0x000fe40000000f00 */
[----:B------:R-:W-:Y:S05]  /*22e90*/  CALL.REL.NOINC `($__internal_34_$__cuda_sm70_shflsync_bfly_p) ;  /* 0x0000001000007944 */ /* 0x000fea0003c00000 */
[----:B-12---:R-:W-:Y:S05]  /*22ea0*/  BRA `(.L_x_7983) ;  /* 0xffffe65000007947 */ /* 0x006fea000383ffff */
        .weak           $__internal_34_$__cuda_sm70_shflsync_bfly_p
        .type           $__internal_34_$__cuda_sm70_shflsync_bfly_p,@function
        .size           $__internal_34_$__cuda_sm70_shflsync_bfly_p,(.L_x_8913 - $__internal_34_$__cuda_sm70_shflsync_bfly_p)
$__internal_34_$__cuda_sm70_shflsync_bfly_p:
[----:B------:R-:W-:Y:S01]  /*22eb0*/  MOV R12, R8 ;  /* 0x00000008000c7202 */ /* 0x000fe20000000f00 */
[----:B------:R-:W-:Y:S04]  /*22ec0*/  WARPSYNC R6 ;  /* 0x0000000600007348 */ /* 0x000fe80003800000 */
[----:B------:R-:W-:Y:S01]  /*22ed0*/  MOV R13, 0x0 ;  /* 0x00000000000d7802 */ /* 0x000fe20000000f00 */
[----:B------:R1:W2:Y:S03]  /*22ee0*/  SHFL.BFLY PT, R10, R251, R9, R7 ;  /* 0x0c000009fb0a7389 */ /* 0x0002a600000e0007 */
[----:B------:R-:W-:Y:S05]  /*22ef0*/  RET.REL.NODEC R12 `(_ZN5flash24flash_fwd_splitkv_kernelI23Flash_fwd_kernel_traitsILi256ELi64ELi64ELi4ELb0ELb0EN7cutlass10bfloat16_tE19Flash_kernel_traitsILi256ELi64ELi64ELi4ES3_EELb0ELb1ELb0ELb0ELb1ELb0ELb1ELb1EEEvNS_16Flash_fwd_paramsE) ;  /* 0xfffdd1000c007950 */ /* 0x000fea0003c3ffff */
.L_x_7984:
        /* <DEDUP_REMOVED lines=16> */
.L_x_8913:


//--------------------- .text._ZN5flash24flash_fwd_splitkv_kernelI23Flash_fwd_kernel_traitsILi256ELi64ELi64ELi4ELb0ELb0EN7cutlass10bfloat16_tE19Flash_kernel_traitsILi256ELi64ELi64ELi4ES3_EELb0ELb1ELb0ELb0ELb1ELb1ELb1ELb1EEEvNS_16Flash_fwd_paramsE --------------------------
	.section	.text._ZN5flash24flash_fwd_splitkv_kernelI23Flash_fwd_kernel_traitsILi256ELi64ELi64ELi4ELb0ELb0EN7cutlass10bfloat16_tE19Flash_kernel_traitsILi256ELi64ELi64ELi4ES3_EELb0ELb1ELb0ELb0ELb1ELb1ELb1ELb1EEEvNS_16Flash_fwd_paramsE,"ax",@progbits
	.sectioninfo	@"SHI_REGISTERS=255"
	.align	128
        .global         _ZN5flash24flash_fwd_splitkv_kernelI23Flash_fwd_kernel_traitsILi256ELi64ELi64ELi4ELb0ELb0EN7cutlass10bfloat16_tE19Flash_kernel_traitsILi256ELi64ELi64ELi4ES3_EELb0ELb1ELb0ELb0ELb1ELb1ELb1ELb1EEEvNS_16Flash_fwd_paramsE
        .type           _ZN5flash24flash_fwd_splitkv_kernelI23Flash_fwd_kernel_traitsILi256ELi64ELi64ELi4ELb0ELb0EN7cutlass10bfloat16_tE19Flash_kernel_traitsILi256ELi64ELi64ELi4ES3_EELb0ELb1ELb0ELb0ELb1ELb1ELb1ELb1EEEvNS_16Flash_fwd_paramsE,@function
        .size           _ZN5flash24flash_fwd_splitkv_kernelI23Flash_fwd_kernel_traitsILi256ELi64ELi64ELi4ELb0ELb0EN7cutlass10bfloat16_tE19Flash_kernel_traitsILi256ELi64ELi64ELi4ES3_EELb0ELb1ELb0ELb0ELb1ELb1ELb1ELb1EEEvNS_16Flash_fwd_paramsE,(.L_x_8915 - _ZN5flash24flash_fwd_splitkv_kernelI23Flash_fwd_kernel_traitsILi256ELi64ELi64ELi4ELb0ELb0EN7cutlass10bfloat16_tE19Flash_kernel_traitsILi256ELi64ELi64ELi4ES3_EELb0ELb1ELb0ELb0ELb1ELb1ELb1ELb1EEEvNS_16Flash_fwd_paramsE)
        .other          _ZN5flash24flash_fwd_splitkv_kernelI23Flash_fwd_kernel_traitsILi256ELi64ELi64ELi4ELb0ELb0EN7cutlass10bfloat16_tE19Flash_kernel_traitsILi256ELi64ELi64ELi4ES3_EELb0ELb1ELb0ELb0ELb1ELb1ELb1ELb1EEEvNS_16Flash_fwd_paramsE,@"STO_CUDA_ENTRY STV_DEFAULT"
_ZN5flash24flash_fwd_splitkv_kernelI23Flash_fwd_kernel_traitsILi256ELi64ELi64ELi4ELb0ELb0EN7cutlass10bfloat16_tE19Flash_kernel_traitsILi256ELi64ELi64ELi4ES3_EELb0ELb1ELb0ELb0ELb1ELb1ELb1ELb1EEEvNS_16Flash_fwd_paramsE:
.text._ZN5flash24flash_fwd_splitkv_kernelI23Flash_fwd_kernel_traitsILi256ELi64ELi64ELi4ELb0ELb0EN7cutlass10bfloat16_tE19Flash_kernel_traitsILi256ELi64ELi64ELi4ES3_EELb0ELb1ELb0ELb0ELb1ELb1ELb1ELb1EEEvNS_16Flash_fwd_paramsE:
        /* <DEDUP_REMOVED lines=30> */
[----:B---34-:R-:W-:Y:S05]  /*01e0*/  CALL.REL.NOINC `($_ZN5flash24flash_fwd_splitkv_kernelI23Flash_fwd_kernel_traitsILi256ELi64ELi64ELi4ELb0ELb0EN7cutlass10bfloat16_tE19Flash_kernel_traitsILi256ELi64ELi64ELi4ES3_EELb0ELb1ELb0ELb0ELb1ELb1ELb1ELb1EEEvNS_16Flash_fwd_paramsE$_ZN5flash30compute_attn_1rowblock_splitkvI23Flash_fwd_kernel_traitsILi256ELi64ELi64ELi4ELb0ELb0EN7cutlass10bfloat16_tE19Flash_kernel_traitsILi256ELi64ELi64ELi4ES3_EELb0ELb1ELb0ELb0ELb1ELb1ELb1ELb1ENS_16Flash_fwd_paramsEEEvRKT8_iiiii) ;  /* 0x0000002000007944 */ /* 0x018fea0003c00000 */
[----:B------:R-:W-:Y:S05]  /*01f0*/  BSYNC B3 ;  /* 0x0000000000037941 */ /* 0x000fea0003800000 */
.L_x_7985:
[----:B------:R-:W-:Y:S05]  /*0200*/  EXIT ;  /* 0x000000000000794d */ /* 0x000fea0003800000 */
        .type           $_ZN5flash24flash_fwd_splitkv_kernelI23Flash_fwd_kernel_traitsILi256ELi64ELi64ELi4ELb0ELb0EN7cutlass10bfloat16_tE19Flash_kernel_traitsILi256ELi64ELi64ELi4ES3_EELb0ELb1ELb0ELb0ELb1ELb1ELb1ELb1EEEvNS_16Flash_fwd_paramsE$_ZN5flash30compute_attn_1rowblock_splitkvI23Flash_fwd_kernel_traitsILi256ELi64ELi64ELi4ELb0ELb0EN7cutlass10bfloat16_tE19Flash_kernel_traitsILi256ELi64ELi64ELi4ES3_EELb0ELb1ELb0ELb0ELb1ELb1ELb1ELb1ENS_16Flash_fwd_paramsEEEvRKT8_iiiii,@function
        .size           $_ZN5flash24flash_fwd_splitkv_kernelI23Flash_fwd_kernel_traitsILi256ELi64ELi64ELi4ELb0ELb0EN7cutlass10bfloat16_tE19Flash_kernel_traitsILi256ELi64ELi64ELi4ES3_EELb0ELb1ELb0ELb0ELb1ELb1ELb1ELb1EEEvNS_16Flash_fwd_paramsE$_ZN5flash30compute_attn_1rowblock_splitkvI23Flash_fwd_kernel_traitsILi256ELi64ELi64ELi4ELb0ELb0EN7cutlass10bfloat16_tE19Flash_kernel_traitsILi256ELi64ELi64ELi4ES3_EELb0ELb1ELb0ELb0ELb1ELb1ELb1ELb1ENS_16Flash_fwd_paramsEEEvRKT8_iiiii,($__internal_35_$__cuda_sm70_shflsync_bfly_p - $_ZN5flash24flash_fwd_splitkv_kernelI23Flash_fwd_kernel_traitsILi256ELi64ELi64ELi4ELb0ELb0EN7cutlass10bfloat16_tE19Flash_kernel_traitsILi256ELi64ELi64ELi4ES3_EELb0ELb1ELb0ELb0ELb1ELb1ELb1ELb1EEEvNS_16Flash_fwd_paramsE$_ZN5flash30compute_attn_1rowblock_splitkvI23Flash_fwd_kernel_traitsILi256ELi64ELi64ELi4ELb0ELb0EN7cutlass10bfloat16_tE19Flash_kernel_traitsILi256ELi64ELi64ELi4ES3_EELb0ELb1ELb0ELb0ELb1ELb1ELb1ELb1ENS_16Flash_fwd_paramsEEEvRKT8_iiiii)
$_ZN5flash24flash_fwd_splitkv_kernelI23Flash_fwd_kernel_traitsILi256ELi64ELi64ELi4ELb0ELb0EN7cutlass10bfloat16_tE19Flash_kernel_traitsILi256ELi64ELi64ELi4ES3_EELb0ELb1ELb0ELb0ELb1ELb1ELb1ELb1EEEvNS_16Flash_fwd_paramsE$_ZN5flash30compute_attn_1rowblock_splitkvI23Flash_fwd_kernel_traitsILi256ELi64ELi64ELi4ELb0ELb0EN7cutlass10bfloat16_tE19Flash_kernel_traitsILi256ELi64ELi64ELi4ES3_EELb0ELb1ELb0ELb0ELb1ELb1ELb1ELb1ENS_16Flash_fwd_paramsEEEvRKT8_iiiii:
        /* <DEDUP_REMOVED lines=21> */
.L_x_7987:
[----:B------:R-:W-:Y:S05]  /*0360*/  BSYNC B0 ;  /* 0x0000000000007941 */ /* 0x000fea0003800000 */
.L_x_7986:
        /* <DEDUP_REMOVED lines=17> */
.L_x_7989:
[----:B-1----:R1:W5:Y:S02]  /*0480*/  LD.E R3, [R18.64+0xb8] ;  /* 0x0000b80612037980 */ /* 0x002364000c101900 */
.L_x_7990:
[----:B------:R-:W-:Y:S05]  /*0490*/  BSYNC B0 ;  /* 0x0000000000007941 */ /* 0x000fea0003800000 */
.L_x_7988:
        /* <DEDUP_REMOVED lines=10> */
.L_x_7992:
[----:B------:R-:W4:Y:S01]  /*0540*/  LD.E.64 R2, [R18.64+0x108] ;  /* 0x0001080612027980 */ /* 0x000f22000c101b00 */
[----:B------:R-:W-:Y:S01]  /*0550*/  BSSY B0, `(.L_x_7994) ;  /* 0x0000006000007945 */ /* 0x000fe20003800000 */
[----:B------:R-:W-:Y:S01]  /*0560*/  IMAD.MOV.U32 R57, RZ, RZ, RZ ;  /* 0x000000ffff397224 */ /* 0x000fe200078e00ff */
[----:B----4-:R-:W-:-:S04]  /*0570*/  ISETP.NE.U32.AND P0, PT, R2, RZ, PT ;  /* 0x000000ff0200720c */ /* 0x010fc80003f05070 */
[----:B------:R-:W-:-:S13]  /*0580*/  ISETP.NE.AND.EX P0, PT, R3, RZ, PT, P0 ;  /* 0x000000ff0300720c */ /* 0x000fda0003f05300 */
[----:B------:R-:W-:Y:S05]  /*0590*/  @!P0 BRA `(.L_x_7995) ;  /* 0x0000001000008947 */ /* 0x000fea0003800000 */
[----:B------:R1:W5:Y:S02]  /*05a0*/  LD.E R57, [R18.64+0xbc] ;  /* 0x0000bc0612397980 */ /* 0x000364000c101900 */
.L_x_7995:
[----:B------:R-:W-:Y:S05]  /*05b0*/  BSYNC B0 ;  /* 0x0000000000007941 */ /* 0x000fea0003800000 */
.L_x_7994:
[----:B-----5:R-:W-:Y:S02]  /*05c0*/  IADD3 R57, R70, R57, RZ ;  /* 0x0000003946397210 */ /* 0x020fe40007ffe0ff */
.L_x_7993:
[----:B------:R-:W-:Y:S05]  /*05d0*/  BSYNC B1 ;  /* 0x0000000000017941 */ /* 0x000fea0003800000 */
.L_x_7991:
[----:B------:R-:W-:Y:S01]  /*05e0*/  IMAD.SHL.U32 R59, R235, 0x40, RZ ;  /* 0x00000040eb3b7824 */ /* 0x000fe200078e00ff */
[----:B------:R-:W-:Y:S01]  /*05f0*/  MOV R2, R234 ;  /* 0x000000ea00027202 */ /* 0x000fe20000000f00 */
[----:B------:R-:W-:-:S03]  /*0600*/  IMAD.MOV.U32 R3, RZ, RZ, 0x0 ;  /* 0x00000000ff037424 */ /* 0x000fc600078e00ff */
[----:B------:R-:W-:-:S13]  /*0610*/  ISETP.GT.AND P0, PT, R236, R59, PT ;  /* 0x0000003bec00720c */ /* 0x000fda0003f04270 */
[----:B------:R-:W-:Y:S05]  /*0620*/  @!P0 RET.REL.NODEC R2 `(_ZN5flash24flash_fwd_splitkv_kernelI23Flash_fwd_kernel_traitsILi256ELi64ELi64ELi4ELb0ELb0EN7cutlass10bfloat16_tE19Flash_kernel_traitsILi256ELi64ELi64ELi4ES3_EELb0ELb1ELb0ELb0ELb1ELb1ELb1ELb1EEEvNS_16Flash_fwd_paramsE) ;  /* 0xfffff9d002008950 */ /* 0x000fea0003c3ffff */
        /* <DEDUP_REMOVED lines=152> */
[----:B------:R-:W-:Y:S05]  /*0fb0*/  @P6 RET.REL.NODEC R234 `(_ZN5flash24flash_fwd_splitkv_kernelI23Flash_fwd_kernel_traitsILi256ELi64ELi64ELi4ELb0ELb0EN7cutlass10bfloat16_tE19Flash_kernel_traitsILi256ELi64ELi64ELi4ES3_EELb0ELb1ELb0ELb0ELb1ELb1ELb1ELb1EEEvNS_16Flash_fwd_paramsE) ;  /* 0xfffff040ea006950 */ /* 0x000fea0003c3ffff */
[----:B-1----:R-:W-:Y:S02]  /*0fc0*/  MOV R3, 0xff800000 ;  /* 0xff80000000037802 */ /* 0x002fe40000000f00 */
[----:B------:R-:W-:-:S03]  /*0fd0*/  MOV R235, 0x0 ;  /* 0x0000000000eb7802 */ /* 0x000fc60000000f00 */
[----:B------:R1:W-:Y:S01]  /*0fe0*/  ST.E [R6.64+0xe0], R3 ;  /* 0x0000e00306007985 */ /* 0x0003e2000c101906 */
[----:B------:R-:W-:Y:S05]  /*0ff0*/  RET.REL.NODEC R234 `(_ZN5flash24flash_fwd_splitkv_kernelI23Flash_fwd_kernel_traitsILi256ELi64ELi64ELi4ELb0ELb0EN7cutlass10bfloat16_tE19Flash_kernel_traitsILi256ELi64ELi64ELi4ES3_EELb0ELb1ELb0ELb0ELb1ELb1ELb1ELb1EEEvNS_16Flash_fwd_paramsE) ;  /* 0xfffff000ea007950 */ /* 0x000fea0003c3ffff */
.L_x_7996:
        /* <DEDUP_REMOVED lines=105> */
.L_x_7998:
        /* <DEDUP_REMOVED lines=79> */
.L_x_7999:
[----:B-1----:R-:W-:Y:S05]  /*1b80*/  BSYNC B0 ;  /* 0x0000000000007941 */ /* 0x002fea0003800000 */
.L_x_7997:
        /* <DEDUP_REMOVED lines=247> */
.L_x_8056:
        /* <DEDUP_REMOVED lines=251> */
.L_x_8005:
[----:B------:R-:W-:Y:S05]  /*3ab0*/  BSYNC B0 ;  /* 0x0000000000007941 */ /* 0x000fea0003800000 */
.L_x_8004:
        /* <DEDUP_REMOVED lines=192> */
.L_x_8007:
[----:B------:R-:W-:Y:S05]  /*46c0*/  BSYNC B0 ;  /* 0x0000000000007941 */ /* 0x000fea0003800000 */
.L_x_8006:
        /* <DEDUP_REMOVED lines=195> */
.L_x_8009:
[----:B------:R-:W-:Y:S05]  /*5300*/  BSYNC B0 ;  /* 0x0000000000007941 */ /* 0x000fea0003800000 */
.L_x_8008:
        /* <DEDUP_REMOVED lines=197> */
.L_x_8011:
[----:B------:R-:W-:Y:S05]  /*5f60*/  BSYNC B0 ;  /* 0x0000000000007941 */ /* 0x000fea0003800000 */
.L_x_8010:
[----:B------:R-:W2:Y:S02]  /*5f70*/  LD.E R3, [R18.64+0xd0] ;  /* 0x0000d00612037980 */ /* 0x000ea4000c101900 */
[----:B--2---:R-:W-:Y:S05]  /*5f80*/  IMAD.U32 R3, R3, -0x20, RZ ;  /* 0xffffffe003037824 */ /* 0x004fea00078e00ff */
[C---:B------:R-:W-:Y:S02]  /*5f90*/  LEA R28, P1, R3.reuse, R28, 0x1 ;  /* 0x0000001c031c7211 */ /* 0x040fe400078208ff */
[C---:B------:R-:W-:Y:S02]  /*5fa0*/  LEA R52, P0, R3.reuse, R52, 0x1 ;  /* 0x0000003403347211 */ /* 0x040fe400078008ff */
[C---:B------:R-:W-:Y:S02]  /*5fb0*/  LEA.HI.X.SX32 R29, R3.reuse, R29, 0x1, P1 ;  /* 0x0000001d031d7211 */ /* 0x040fe400008f0eff */
[----:B------:R-:W-:Y:S01]  /*5fc0*/  LEA.HI.X.SX32 R53, R3, R53, 0x1, P0 ;  /* 0x0000003503357211 */ /* 0x000fe200000f0eff */
[----:B------:R-:W-:-:S05]  /*5fd0*/  BRA `(.L_x_8012) ;  /* 0x00005e6000007947 */ /* 0x000fca0003800000 */
.L_x_8003:
        /* <DEDUP_REMOVED lines=85> */
.L_x_8016:
[----:B------:R-:W-:Y:S05]  /*6530*/  BSYNC B0 ;  /* 0x0000000000007941 */ /* 0x000fea0003800000 */
.L_x_8015:
        /* <DEDUP_REMOVED lines=84> */
.L_x_8018:
[----:B------:R-:W-:Y:S05]  /*6a80*/  BSYNC B0 ;  /* 0x0000000000007941 */ /* 0x000fea0003800000 */
.L_x_8017:
        /* <DEDUP_REMOVED lines=83> */
.L_x_8020:
[----:B------:R-:W-:Y:S05]  /*6fc0*/  BSYNC B0 ;  /* 0x0000000000007941 */ /* 0x000fea0003800000 */
.L_x_8019:
        /* <DEDUP_REMOVED lines=84> */
.L_x_8022:
[----:B------:R-:W-:Y:S05]  /*7510*/  BSYNC B0 ;  /* 0x0000000000007941 */ /* 0x000fea0003800000 */
.L_x_8021:
[----:B-----5:R3:W-:Y:S02]  /*7520*/  ST.E.128 [R156.64+0x180], R8 ;  /* 0x000180089c007985 */ /* 0x0207e4000c101d06 */
.L_x_8014:
[----:B------:R-:W-:Y:S05]  /*7530*/  BSYNC B1 ;  /* 0x0000000000017941 */ /* 0x000fea0003800000 */
.L_x_8013:
        /* <DEDUP_REMOVED lines=90> */
.L_x_8026:
[----:B------:R-:W-:Y:S05]  /*7ae0*/  BSYNC B0 ;  /* 0x0000000000007941 */ /* 0x000fea0003800000 */
.L_x_8025:
        /* <DEDUP_REMOVED lines=92> */
.L_x_8028:
[----:B------:R-:W-:Y:S05]  /*80b0*/  BSYNC B0 ;  /* 0x0000000000007941 */ /* 0x000fea0003800000 */
.L_x_8027:
        /* <DEDUP_REMOVED lines=89> */
.L_x_8030:
[----:B------:R-:W-:Y:S05]  /*8650*/  BSYNC B0 ;  /* 0x0000000000007941 */ /* 0x000fea0003800000 */
.L_x_8029:
        /* <DEDUP_REMOVED lines=90> */
.L_x_8032:
[----:B------:R-:W-:Y:S05]  /*8c00*/  BSYNC B0 ;  /* 0x0000000000007941 */ /* 0x000fea0003800000 */
.L_x_8031:
[----:B-----5:R3:W-:Y:S02]  /*8c10*/  ST.E.128 [R42.64+0x180], R8 ;  /* 0x000180082a007985 */ /* 0x0207e4000c101d06 */
.L_x_8024:
[----:B------:R-:W-:Y:S05]  /*8c20*/  BSYNC B1 ;  /* 0x0000000000017941 */ /* 0x000fea0003800000 */
.L_x_8023:
        /* <DEDUP_REMOVED lines=93> */
.L_x_8036:
[----:B------:R-:W-:Y:S05]  /*9200*/  BSYNC B0 ;  /* 0x0000000000007941 */ /* 0x000fea0003800000 */
.L_x_8035:
        /* <DEDUP_REMOVED lines=92> */
.L_x_8038:
[----:B------:R-:W-:Y:S05]  /*97d0*/  BSYNC B0 ;  /* 0x0000000000007941 */ /* 0x000fea0003800000 */
.L_x_8037:
        /* <DEDUP_REMOVED lines=89> */
.L_x_8040:
[----:B------:R-:W-:Y:S05]  /*9d70*/  BSYNC B0 ;  /* 0x0000000000007941 */ /* 0x000fea0003800000 */
.L_x_8039:
        /* <DEDUP_REMOVED lines=90> */
.L_x_8042:
[----:B------:R-:W-:Y:S05]  /*a320*/  BSYNC B0 ;  /* 0x0000000000007941 */ /* 0x000fea0003800000 */
.L_x_8041:
[----:B-----5:R4:W-:Y:S02]  /*a330*/  ST.E.128 [R42.64+0x180], R8 ;  /* 0x000180082a007985 */ /* 0x0209e4000c101d06 */
.L_x_8034:
[----:B------:R-:W-:Y:S05]  /*a340*/  BSYNC B1 ;  /* 0x0000000000017941 */ /* 0x000fea0003800000 */
.L_x_8033:
        /* <DEDUP_REMOVED lines=94> */
.L_x_8046:
[----:B------:R-:W-:Y:S05]  /*a930*/  BSYNC B0 ;  /* 0x0000000000007941 */ /* 0x000fea0003800000 */
.L_x_8045:
        /* <DEDUP_REMOVED lines=93> */
.L_x_8048:
[----:B------:R-:W-:Y:S05]  /*af10*/  BSYNC B0 ;  /* 0x0000000000007941 */ /* 0x000fea0003800000 */
.L_x_8047:
        /* <DEDUP_REMOVED lines=89> */
.L_x_8050:
[----:B------:R-:W-:Y:S05]  /*b4b0*/  BSYNC B0 ;  /* 0x0000000000007941 */ /* 0x000fea0003800000 */
.L_x_8049:
        /* <DEDUP_REMOVED lines=90> */
.L_x_8052:
[----:B------:R-:W-:Y:S05]  /*ba60*/  BSYNC B0 ;  /* 0x0000000000007941 */ /* 0x000fea0003800000 */
.L_x_8051:
[----:B-----5:R4:W-:Y:S02]  /*ba70*/  ST.E.128 [R54.64+0x180], R8 ;  /* 0x0001800836007985 */ /* 0x0209e4000c101d06 */
.L_x_8044:
[----:B------:R-:W-:Y:S05]  /*ba80*/  BSYNC B1 ;  /* 0x0000000000017941 */ /* 0x000fea0003800000 */
.L_x_8043:
[----:B------:R-:W5:Y:S02]  /*ba90*/  LD.E R3, [R18.64+0xd0] ;  /* 0x0000d00612037980 */ /* 0x000f64000c101900 */
[----:B-----5:R-:W-:Y:S05]  /*baa0*/  IMAD.U32 R3, R3, -0x20, RZ ;  /* 0xffffffe003037824 */ /* 0x020fea00078e00ff */
[C---:B------:R-:W-:Y:S02]  /*bab0*/  LEA R110, P1, R3.reuse, R110, 0x1 ;  /* 0x0000006e036e7211 */ /* 0x040fe400078208ff */
[C---:B------:R-:W-:Y:S02]  /*bac0*/  LEA R108, P0, R3.reuse, R108, 0x1 ;  /* 0x0000006c036c7211 */ /* 0x040fe400078008ff */
[C---:B------:R-:W-:Y:S02]  /*bad0*/  LEA.HI.X.SX32 R111, R3.reuse, R111, 0x1, P1 ;  /* 0x0000006f036f7211 */ /* 0x040fe400008f0eff */
[----:B------:R-:W-:Y:S01]  /*bae0*/  LEA.HI.X.SX32 R109, R3, R109, 0x1, P0 ;  /* 0x0000006d036d7211 */ /* 0x000fe200000f0eff */
[----:B------:R-:W-:-:S05]  /*baf0*/  BRA `(.L_x_8012) ;  /* 0x0000034000007947 */ /* 0x000fca0003800000 */
.L_x_8002:
        /* <DEDUP_REMOVED lines=52> */
.L_x_8012:
[----:B------:R-:W-:Y:S05]  /*be40*/  BSYNC B2 ;  /* 0x0000000000027941 */ /* 0x000fea0003800000 */
.L_x_8001:
        /* <DEDUP_REMOVED lines=88> */
.L_x_8054:
        /* <DEDUP_REMOVED lines=8> */
.L_x_8055:
[----:B------:R-:W-:Y:S05]  /*c450*/  BSYNC B0 ;  /* 0x0000000000007941 */ /* 0x000fea0003800000 */
.L_x_8053:
[----:B------:R-:W-:Y:S04]  /*c460*/  IADD3 R17, R17, -0x1, RZ ;  /* 0xffffffff11117810 */ /* 0x000fe80007ffe0ff */
[----:B------:R-:W-:Y:S11]  /*c470*/  ISETP.GT.AND P0, PT, R17, R76, PT ;  /* 0x0000004c1100720c */ /* 0x000ff60003f04270 */
[----:B------:R-:W-:Y:S02]  /*c480*/  @!UPT UIADD3 URZ, URZ, URZ, URZ ;  /* 0x0000003f3f3ff290 */ /* 0x000fe4000fffe03f */
[----:B------:R-:W-:-:S05]  /*c490*/  @P0 BRA `(.L_x_8056) ;  /* 0xffff666000000947 */ /* 0x000fca000383ffff */
.L_x_8000:
        /* <DEDUP_REMOVED lines=103> */
.L_x_8063:
[----:B------:R-:W-:Y:S05]  /*cb10*/  BSYNC B0 ;  /* 0x0000000000007941 */ /* 0x000fea0003800000 */
.L_x_8062:
        /* <DEDUP_REMOVED lines=44> */
.L_x_8065:
[----:B------:R-:W-:Y:S05]  /*cde0*/  BSYNC B0 ;  /* 0x0000000000007941 */ /* 0x000fea0003800000 */
.L_x_8064:
        /* <DEDUP_REMOVED lines=45> */
.L_x_8067:
[----:B------:R-:W-:Y:S05]  /*d0c0*/  BSYNC B0 ;  /* 0x0000000000007941 */ /* 0x000fea0003800000 */
.L_x_8066:
        /* <DEDUP_REMOVED lines=44> */
.L_x_8069:
[----:B------:R-:W-:Y:S05]  /*d390*/  BSYNC B0 ;  /* 0x0000000000007941 */ /* 0x000fea0003800000 */
.L_x_8068:
[----:B-----5:R1:W-:Y:S02]  /*d3a0*/  STS.128 [R245+0x6000], R48 ;  /* 0x00600030f5007388 */ /* 0x0203e40000000c00 */
.L_x_8061:
[----:B------:R-:W-:Y:S05]  /*d3b0*/  BSYNC B1 ;  /* 0x0000000000017941 */ /* 0x000fea0003800000 */
.L_x_8060:
        /* <DEDUP_REMOVED lines=56> */
.L_x_8073:
[----:B------:R-:W-:Y:S05]  /*d740*/  BSYNC B0 ;  /* 0x0000000000007941 */ /* 0x000fea0003800000 */
.L_x_8072:
        /* <DEDUP_REMOVED lines=44> */
.L_x_8075:
[----:B------:R-:W-:Y:S05]  /*da10*/  BSYNC B0 ;  /* 0x0000000000007941 */ /* 0x000fea0003800000 */
.L_x_8074:
        /* <DEDUP_REMOVED lines=45> */
.L_x_8077:
[----:B------:R-:W-:Y:S05]  /*dcf0*/  BSYNC B0 ;  /* 0x0000000000007941 */ /* 0x000fea0003800000 */
.L_x_8076:
        /* <DEDUP_REMOVED lines=46> */
.L_x_8079:
[----:B------:R-:W-:Y:S05]  /*dfe0*/  BSYNC B0 ;  /* 0x0000000000007941 */ /* 0x000fea0003800000 */
.L_x_8078:
[----:B-----5:R4:W-:Y:S02]  /*dff0*/  STS.128 [R245+0x6800], R32 ;  /* 0x00680020f5007388 */ /* 0x0209e40000000c00 */
.L_x_8071:
[----:B------:R-:W-:Y:S05]  /*e000*/  BSYNC B1 ;  /* 0x0000000000017941 */ /* 0x000fea0003800000 */
.L_x_8070:
        /* <DEDUP_REMOVED lines=58> */
.L_x_8083:
[----:B--2---:R-:W-:Y:S05]  /*e3b0*/  BSYNC B0 ;  /* 0x0000000000007941 */ /* 0x004fea0003800000 */
.L_x_8082:
        /* <DEDUP_REMOVED lines=44> */
.L_x_8085:
[----:B------:R-:W-:Y:S05]  /*e680*/  BSYNC B0 ;  /* 0x0000000000007941 */ /* 0x000fea0003800000 */
.L_x_8084:
        /* <DEDUP_REMOVED lines=46> */
.L_x_8087:
[----:B------:R-:W-:Y:S05]  /*e970*/  BSYNC B0 ;  /* 0x0000000000007941 */ /* 0x000fea0003800000 */
.L_x_8086:
        /* <DEDUP_REMOVED lines=44> */
.L_x_8089:
[----:B------:R-:W-:Y:S05]  /*ec40*/  BSYNC B0 ;  /* 0x0000000000007941 */ /* 0x000fea0003800000 */
.L_x_8088:
[----:B-----5:R3:W-:Y:S02]  /*ec50*/  STS.128 [R245+0x7000], R32 ;  /* 0x00700020f5007388 */ /* 0x0207e40000000c00 */
.L_x_8081:
[----:B------:R-:W-:Y:S05]  /*ec60*/  BSYNC B1 ;  /* 0x0000000000017941 */ /* 0x000fea0003800000 */
.L_x_8080:
        /* <DEDUP_REMOVED lines=55> */
.L_x_8092:
[----:B--2---:R-:W-:Y:S05]  /*efe0*/  BSYNC B0 ;  /* 0x0000000000007941 */ /* 0x004fea0003800000 */
.L_x_8091:
        /* <DEDUP_REMOVED lines=44> */
.L_x_8094:
[----:B------:R-:W-:Y:S05]  /*f2b0*/  BSYNC B0 ;  /* 0x0000000000007941 */ /* 0x000fea0003800000 */
.L_x_8093:
        /* <DEDUP_REMOVED lines=46> */
.L_x_8096:
[----:B------:R-:W-:Y:S05]  /*f5a0*/  BSYNC B0 ;  /* 0x0000000000007941 */ /* 0x000fea0003800000 */
.L_x_8095:
        /* <DEDUP_REMOVED lines=44> */
.L_x_8098:
[----:B------:R-:W-:Y:S05]  /*f870*/  BSYNC B0 ;  /* 0x0000000000007941 */ /* 0x000fea0003800000 */
.L_x_8097:
[----:B-----5:R2:W-:Y:S01]  /*f880*/  STS.128 [R245+0x7800], R20 ;  /* 0x00780014f5007388 */ /* 0x0205e20000000c00 */
[----:B------:R-:W-:Y:S05]  /*f890*/  BRA `(.L_x_8090) ;  /* 0x00005c4000007947 */ /* 0x000fea0003800000 */
.L_x_8059:
        /* <DEDUP_REMOVED lines=85> */
.L_x_8102:
[----:B------:R-:W-:Y:S05]  /*fdf0*/  BSYNC B0 ;  /* 0x0000000000007941 */ /* 0x000fea0003800000 */
.L_x_8101:
        /* <DEDUP_REMOVED lines=85> */
.L_x_8104:
[----:B------:R-:W-:Y:S05]  /*10350*/  BSYNC B0 ;  /* 0x0000000000007941 */ /* 0x000fea0003800000 */
.L_x_8103:
        /* <DEDUP_REMOVED lines=85> */
.L_x_8106:
[----:B------:R-:W-:Y:S05]  /*108b0*/  BSYNC B0 ;  /* 0x0000000000007941 */ /* 0x000fea0003800000 */
.L_x_8105:
        /* <DEDUP_REMOVED lines=85> */
.L_x_8108:
[----:B------:R-:W-:Y:S05]  /*10e10*/  BSYNC B0 ;  /* 0x0000000000007941 */ /* 0x000fea0003800000 */
.L_x_8107:
[----:B-----5:R3:W-:Y:S02]  /*10e20*/  STS.128 [R245+0x6000], R40 ;  /* 0x00600028f5007388 */ /* 0x0207e40000000c00 */
.L_x_8100:
[----:B------:R-:W-:Y:S05]  /*10e30*/  BSYNC B1 ;  /* 0x0000000000017941 */ /* 0x000fea0003800000 */
.L_x_8099:
        /* <DEDUP_REMOVED lines=90> */
.L_x_8112:
[----:B------:R-:W-:Y:S05]  /*113e0*/  BSYNC B0 ;  /* 0x0000000000007941 */ /* 0x000fea0003800000 */
.L_x_8111:
        /* <DEDUP_REMOVED lines=88> */
.L_x_8114:
[----:B------:R-:W-:Y:S05]  /*11970*/  BSYNC B0 ;  /* 0x0000000000007941 */ /* 0x000fea0003800000 */
.L_x_8113:
        /* <DEDUP_REMOVED lines=88> */
.L_x_8116:
[----:B------:R-:W-:Y:S05]  /*11f00*/  BSYNC B0 ;  /* 0x0000000000007941 */ /* 0x000fea0003800000 */
.L_x_8115:
        /* <DEDUP_REMOVED lines=90> */
.L_x_8118:
[----:B------:R-:W-:Y:S05]  /*124b0*/  BSYNC B0 ;  /* 0x0000000000007941 */ /* 0x000fea0003800000 */
.L_x_8117:
[----:B-----5:R1:W-:Y:S02]  /*124c0*/  STS.128 [R245+0x6800], R28 ;  /* 0x0068001cf5007388 */ /* 0x0203e40000000c00 */
.L_x_8110:
[----:B------:R-:W-:Y:S05]  /*124d0*/  BSYNC B1 ;  /* 0x0000000000017941 */ /* 0x000fea0003800000 */
.L_x_8109:
        /* <DEDUP_REMOVED lines=91> */
.L_x_8122:
[----:B------:R-:W-:Y:S05]  /*12a90*/  BSYNC B0 ;  /* 0x0000000000007941 */ /* 0x000fea0003800000 */
.L_x_8121:
        /* <DEDUP_REMOVED lines=88> */
.L_x_8124:
[----:B------:R-:W-:Y:S05]  /*13020*/  BSYNC B0 ;  /* 0x0000000000007941 */ /* 0x000fea0003800000 */
.L_x_8123:
        /* <DEDUP_REMOVED lines=88> */
.L_x_8126:
[----:B------:R-:W-:Y:S05]  /*135b0*/  BSYNC B0 ;  /* 0x0000000000007941 */ /* 0x000fea0003800000 */
.L_x_8125:
        /* <DEDUP_REMOVED lines=88> */
.L_x_8128:
[----:B------:R-:W-:Y:S05]  /*13b40*/  BSYNC B0 ;  /* 0x0000000000007941 */ /* 0x000fea0003800000 */
.L_x_8127:
[----:B-----5:R1:W-:Y:S02]  /*13b50*/  STS.128 [R245+0x7000], R32 ;  /* 0x00700020f5007388 */ /* 0x0203e40000000c00 */
.L_x_8120:
[----:B------:R-:W-:Y:S05]  /*13b60*/  BSYNC B1 ;  /* 0x0000000000017941 */ /* 0x000fea0003800000 */
.L_x_8119:
        /* <DEDUP_REMOVED lines=90> */
.L_x_8130:
[----:B------:R-:W-:Y:S05]  /*14110*/  BSYNC B0 ;  /* 0x0000000000007941 */ /* 0x000fea0003800000 */
.L_x_8129:
        /* <DEDUP_REMOVED lines=89> */
.L_x_8132:
[----:B------:R-:W-:Y:S05]  /*146b0*/  BSYNC B0 ;  /* 0x0000000000007941 */ /* 0x000fea0003800000 */
.L_x_8131:
        /* <DEDUP_REMOVED lines=89> */
.L_x_8134:
[----:B------:R-:W-:Y:S05]  /*14c50*/  BSYNC B0 ;  /* 0x0000000000007941 */ /* 0x000fea0003800000 */
.L_x_8133:
        /* <DEDUP_REMOVED lines=89> */
.L_x_8136:
[----:B------:R-:W-:Y:S05]  /*151f0*/  BSYNC B0 ;  /* 0x0000000000007941 */ /* 0x000fea0003800000 */
.L_x_8135:
[----:B-----5:R1:W-:Y:S01]  /*15200*/  STS.128 [R245+0x7800], R28 ;  /* 0x0078001cf5007388 */ /* 0x0203e20000000c00 */
[----:B------:R-:W-:Y:S05]  /*15210*/  BRA `(.L_x_8090) ;  /* 0x000002c000007947 */ /* 0x000fea0003800000 */
.L_x_8058:
        /* <DEDUP_REMOVED lines=44> */
.L_x_8090:
[----:B------:R-:W-:Y:S05]  /*154e0*/  BSYNC B2 ;  /* 0x0000000000027941 */ /* 0x000fea0003800000 */
.L_x_8057:
        /* <DEDUP_REMOVED lines=34> */
[----:B------:R-:W-:-:S03]  /*15710*/  IMAD.SHL.U32 R63, R63, 0x8, RZ ;  /* 0x000000083f3f7824 */ /* 0x000fc600078e00ff */
        /* <DEDUP_REMOVED lines=26> */
[----:B------:R-:W-:Y:S02]  /*158c0*/  @!P4 IMAD.IADD R7, R2, 0x1, R9 ;  /* 0x000000010207c824 */ /* 0x000fe400078e0209 */
[----:B------:R-:W-:Y:S01]  /*158d0*/  IMAD R0, R58, 0x400, R90 ;  /* 0x000004003a007824 */ /* 0x000fe200078e025a */
[----:B------:R4:W-:Y:S01]  /*158e0*/  @!P0 LDGSTS.E.BYPASS.LTC128B.128 [R245+0xb800], [R12.64+0x80] ;  /* 0x0b8000800cf58fae */ /* 0x0009e2000b901d46 */
[----:B------:R-:W-:-:S03]  /*158f0*/  @!P4 IMAD.MOV.U32 R6, RZ, RZ, R8 ;  /* 0x000000ffff06c224 */ /* 0x000fc600078e0008 */
        /* <DEDUP_REMOVED lines=62> */
[----:B------:R-:W4:Y:S01]  /*15ce0*/  LDSM.16.M88.4 R8, [R228+0x8800] ;  /* 0x00880000e408783b */ /* 0x000f220000000200 */
[----:B------:R-:W-:-:S03]  /*15cf0*/  SEL R2, R2, 0xfffffff0, !P1 ;  /* 0xfffffff002027807 */ /* 0x000fc60004800000 */
[----:B---3--:R-:W1:Y:S01]  /*15d00*/  LDSM.16.M88.4 R20, [R228+0x8000] ;  /* 0x00800000e414783b */ /* 0x008e620000000200 */
[----:B------:R-:W-:Y:S02]  /*15d10*/  SEL R0, R0, 0xffffffe0, !P2 ;  /* 0xffffffe000007807 */ /* 0x000fe40005000000 */
[----:B------:R-:W-:Y:S01]  /*15d20*/  R2P PR, R60, 0x6 ;  /* 0x000000063c007804 */ /* 0x000fe20000000000 */
[----:B------:R-:W3:Y:S01]  /*15d30*/  LDSM.16.M88.4 R80, [R228+0x9000] ;  /* 0x00900000e450783b */ /* 0x000ee20000000200 */
[----:B------:R-:W-:-:S03]  /*15d40*/  IADD3 R3, R228, 0x8000, RZ ;  /* 0x00008000e4037810 */ /* 0x000fc60007ffe0ff */
[----:B------:R-:W1:Y:S01]  /*15d50*/  LDSM.16.M88.4 R28, [R228+0x9800] ;  /* 0x00980000e41c783b */ /* 0x000e620000000200 */
[----:B------:R-:W-:Y:S01]  /*15d60*/  IADD3 R226, R228, 0x8020, RZ ;  /* 0x00008020e4e27810 */ /* 0x000fe20007ffe0ff */
[----:B------:R-:W-:Y:S02]  /*15d70*/  IMAD R227, R2, 0x2, R229 ;  /* 0x0000000202e37824 */ /* 0x000fe400078e02e5 */
[----:B------:R-:W0:Y:S04]  /*15d80*/  LDGDEPBAR ;  /* 0x00000000000079af */ /* 0x000e280000000000 */
[----:B------:R-:W-:Y:S01]  /*15d90*/  @P1 IADD3 R226, R3, -0x20, RZ ;  /* 0xffffffe003e21810 */ /* 0x000fe20007ffe0ff */
[----:B------:R-:W-:Y:S04]  /*15da0*/  LDSM.16.M88.4 R60, [R227] ;  /* 0x00000000e33c783b */ /* 0x000fe80000000200 */
[----:B------:R-:W3:Y:S04]  /*15db0*/  LDSM.16.M88.4 R68, [R226+0x800] ;  /* 0x00080000e244783b */ /* 0x000ee80000000200 */
[----:B------:R-:W5:Y:S01]  /*15dc0*/  LDSM.16.M88.4 R72, [R226] ;  /* 0x00000000e248783b */ /* 0x000f620000000200 */
[----:B------:R-:W-:-:S03]  /*15dd0*/  IMAD.MOV.U32 R3, RZ, RZ, 0x40 ;  /* 0x00000040ff037424 */ /* 0x000fc600078e00ff */
[----:B------:R-:W2:Y:S02]  /*15de0*/  LDSM.16.M88.4 R64, [R226+0x1000] ;  /* 0x00100000e240783b */ /* 0x000ea40000000200 */
[----:B------:R-:W-:Y:S01]  /*15df0*/  SEL R3, R3, 0xffffffc0, !P2 ;  /* 0xffffffc003037807 */ /* 0x000fe20005000000 */
[----:B------:R-:W-:Y:S01]  /*15e00*/  IMAD R225, R0, 0x2, R229 ;  /* 0x0000000200e17824 */ /* 0x000fe200078e02e5 */
[----:B------:R-:W2:Y:S01]  /*15e10*/  LDSM.16.M88.4 R52, [R226+0x1800] ;  /* 0x00180000e234783b */ /* 0x000ea20000000200 */
[C---:B----4-:R-:W-:Y:S02]  /*15e20*/  HMMA.16816.F32.BF16 R12, R44.reuse, R8, RZ ;  /* 0x000000082c0c723c */ /* 0x050fe400000418ff */
[----:B------:R-:W-:Y:S01]  /*15e30*/  IMAD.IADD R222, R228, 0x1, R3 ;  /* 0x00000001e4de7824 */ /* 0x000fe200078e0203 */
[----:B------:R-:W-:Y:S04]  /*15e40*/  LDSM.16.M88.4 R40, [R225] ;  /* 0x00000000e128783b */ /* 0x000fe80000000200 */
[----:B------:R-:W4:Y:S01]  /*15e50*/  LDSM.16.M88.4 R32, [R222+0x8800] ;  /* 0x00880000de20783b */ /* 0x000f220000000200 */
[C---:B------:R-:W-:Y:S03]  /*15e60*/  HMMA.16816.F32.BF16 R8, R44.reuse, R10, RZ ;  /* 0x0000000a2c08723c */ /* 0x040fe600000418ff */
[----:B------:R-:W2:Y:S05]  /*15e70*/  LDSM.16.M88.4 R36, [R222+0x8000] ;  /* 0x00800000de24783b */ /* 0x000eaa0000000200 */
[C---:B-1----:R-:W-:Y:S08]  /*15e80*/  HMMA.16816.F32.BF16 R24, R44.reuse, R20, RZ ;  /* 0x000000142c18723c */ /* 0x042ff000000418ff */
[C---:B---3--:R-:W-:Y:S08]  /*15e90*/  HMMA.16816.F32.BF16 R4, R44.reuse, R80, RZ ;  /* 0x000000502c04723c */ /* 0x048ff000000418ff */
[----:B------:R-:W-:Y:S01]  /*15ea0*/  HMMA.16816.F32.BF16 R48, R44, R28, RZ ;  /* 0x0000001c2c30723c */ /* 0x000fe200000418ff */
[----:B------:R-:W-:Y:S01]  /*15eb0*/  IMAD R224, R0, 0x2, R227 ;  /* 0x0000000200e07824 */ /* 0x000fe200078e02e3 */
[----:B------:R-:W-:Y:S01]  /*15ec0*/  LDSM.16.M88.4 R84, [R222+0x9800] ;  /* 0x00980000de54783b */ /* 0x000fe20000000200 */
[----:B------:R-:W-:-:S03]  /*15ed0*/  IMAD.IADD R215, R3, 0x1, R226 ;  /* 0x0000000103d77824 */ /* 0x000fc600078e02e2 */
[----:B------:R-:W-:Y:S02]  /*15ee0*/  LDSM.16.M88.4 R76, [R224] ;  /* 0x00000000e04c783b */ /* 0x000fe40000000200 */
[C---:B------:R-:W-:Y:S02]  /*15ef0*/  HMMA.16816.F32.BF16 R20, R44.reuse, R22, RZ ;  /* 0x000000162c14723c */ /* 0x040fe400000418ff */
[----:B------:R-:W3:Y:S06]  /*15f00*/  LD.E R3, [R18.64+0x18c] ;  /* 0x00018c0612037980 */ /* 0x000eec000c101900 */
[C---:B------:R-:W-:Y:S08]  /*15f10*/  HMMA.16816.F32.BF16 R80, R44.reuse, R82, RZ ;  /* 0x000000522c50723c */ /* 0x040ff000000418ff */
[----:B------:R-:W-:Y:S01]  /*15f20*/  HMMA.16816.F32.BF16 R44, R44, R30, RZ ;  /* 0x0000001e2c2c723c */ /* 0x000fe200000418ff */
[----:B------:R-:W1:Y:S07]  /*15f30*/  LDSM.16.M88.4 R28, [R222+0x9000] ;  /* 0x00900000de1c783b */ /* 0x000e6e0000000200 */
[C---:B------:R-:W-:Y:S08]  /*15f40*/  HMMA.16816.F32.BF16 R12, R60.reuse, R68, R12 ;  /* 0x000000443c0c723c */ /* 0x040ff0000004180c */
[C---:B------:R-:W-:Y:S01]  /*15f50*/  HMMA.16816.F32.BF16 R8, R60.reuse, R70, R8 ;  /* 0x000000463c08723c */ /* 0x040fe20000041808 */
[----:B------:R-:W1:Y:S07]  /*15f60*/  LDSM.16.M88.4 R68, [R215+0x800] ;  /* 0x00080000d744783b */ /* 0x000e6e0000000200 */
[C---:B-----5:R-:W-:Y:S08]  /*15f70*/  HMMA.16816.F32.BF16 R24, R60.reuse, R72, R24 ;  /* 0x000000483c18723c */ /* 0x060ff00000041818 */
[C---:B------:R-:W-:Y:S01]  /*15f80*/  HMMA.16816.F32.BF16 R20, R60.reuse, R74, R20 ;  /* 0x0000004a3c14723c */ /* 0x040fe20000041814 */
[----:B------:R-:W5:Y:S07]  /*15f90*/  LDSM.16.M88.4 R72, [R215] ;  /* 0x00000000d748783b */ /* 0x000f6e0000000200 */
[C---:B--2---:R-:W-:Y:S08]  /*15fa0*/  HMMA.16816.F32.BF16 R4, R60.reuse, R64, R4 ;  /* 0x000000403c04723c */ /* 0x044ff00000041804 */
[C---:B------:R-:W-:Y:S01]  /*15fb0*/  HMMA.16816.F32.BF16 R80, R60.reuse, R66, R80 ;  /* 0x000000423c50723c */ /* 0x040fe20000041850 */
[----:B------:R-:W2:Y:S07]  /*15fc0*/  LDSM.16.M88.4 R64, [R215+0x1000] ;  /* 0x00100000d740783b */ /* 0x000eae0000000200 */
[C---:B------:R-:W-:Y:S08]  /*15fd0*/  HMMA.16816.F32.BF16 R48, R60.reuse, R52, R48 ;  /* 0x000000343c30723c */ /* 0x040ff00000041830 */
[----:B------:R-:W-:Y:S01]  /*15fe0*/  HMMA.16816.F32.BF16 R44, R60, R54, R44 ;  /* 0x000000363c2c723c */ /* 0x000fe2000004182c */
[----:B------:R-:W2:Y:S04]  /*15ff0*/  LDSM.16.M88.4 R52, [R215+0x1800] ;  /* 0x00180000d734783b */ /* 0x000ea80000000200 */
[----:B------:R-:W-:Y:S03]  /*16000*/  LDSM.16.M88.4 R60, [R228+0xa800] ;  /* 0x00a80000e43c783b */ /* 0x000fe60000000200 */
[C---:B----4-:R-:W-:Y:S08]  /*16010*/  HMMA.16816.F32.BF16 R12, R40.reuse, R32, R12 ;  /* 0x00000020280c723c */ /* 0x050ff0000004180c */
[C---:B------:R-:W-:Y:S01]  /*16020*/  HMMA.16816.F32.BF16 R8, R40.reuse, R34, R8 ;  /* 0x000000222808723c */ /* 0x040fe20000041808 */
[----:B------:R-:W4:Y:S07]  /*16030*/  LDSM.16.M88.4 R32, [R229+0x2000] ;  /* 0x00200000e520783b */ /* 0x000f2e0000000200 */
[C---:B------:R-:W-:Y:S08]  /*16040*/  HMMA.16816.F32.BF16 R24, R40.reuse, R36, R24 ;  /* 0x000000242818723c */ /* 0x040ff00000041818 */
[C---:B------:R-:W-:Y:S08]  /*16050*/  HMMA.16816.F32.BF16 R20, R40.reuse, R38, R20 ;  /* 0x000000262814723c */ /* 0x040ff00000041814 */
[C---:B-1----:R-:W-:Y:S01]  /*16060*/  HMMA.16816.F32.BF16 R36, R40.reuse, R28, R4 ;  /* 0x0000001c2824723c */ /* 0x042fe20000041804 */
[----:B------:R-:W1:Y:S07]  /*16070*/  LDSM.16.M88.4 R4, [R228+0xa000] ;  /* 0x00a00000e404783b */ /* 0x000e6e0000000200 */
[C---:B------:R-:W-:Y:S01]  /*16080*/  HMMA.16816.F32.BF16 R80, R40.reuse, R30, R80 ;  /* 0x0000001e2850723c */ /* 0x040fe20000041850 */
[----:B------:R-:W1:Y:S07]  /*16090*/  LDSM.16.M88.4 R28, [R228+0xb000] ;  /* 0x00b00000e41c783b */ /* 0x000e6e0000000200 */
[C---:B------:R-:W-:Y:S08]  /*160a0*/  HMMA.16816.F32.BF16 R48, R40.reuse, R84, R48 ;  /* 0x000000542830723c */ /* 0x040ff00000041830 */
[----:B------:R-:W-:Y:S01]  /*160b0*/  HMMA.16816.F32.BF16 R44, R40, R86, R44 ;  /* 0x00000056282c723c */ /* 0x000fe2000004182c */
[----:B------:R-:W-:Y:S07]  /*160c0*/  LDSM.16.M88.4 R40, [R227+0x2000] ;  /* 0x00200000e328783b */ /* 0x000fee0000000200 */
[C---:B------:R-:W-:Y:S08]  /*160d0*/  HMMA.16816.F32.BF16 R12, R76.reuse, R68, R12 ;  /* 0x000000444c0c723c */ /* 0x040ff0000004180c */
[C---:B------:R-:W-:Y:S08]  /*160e0*/  HMMA.16816.F32.BF16 R8, R76.reuse, R70, R8 ;  /* 0x000000464c08723c */ /* 0x040ff00000041808 */
[C---:B-----5:R-:W-:Y:S08]  /*160f0*/  HMMA.16816.F32.BF16 R24, R76.reuse, R72, R24 ;  /* 0x000000484c18723c */ /* 0x060ff00000041818 */
[C---:B------:R-:W-:Y:S01]  /*16100*/  HMMA.16816.F32.BF16 R20, R76.reuse, R74, R20 ;  /* 0x0000004a4c14723c */ /* 0x040fe20000041814 */
[----:B------:R-:W5:Y:S07]  /*16110*/  LDSM.16.M88.4 R72, [R228+0xb800] ;  /* 0x00b80000e448783b */ /* 0x000f6e0000000200 */
[C---:B--2---:R-:W-:Y:S01]  /*16120*/  HMMA.16816.F32.BF16 R68, R76.reuse, R64, R36 ;  /* 0x000000404c44723c */ /* 0x044fe20000041824 */
[----:B------:R-:W-:Y:S07]  /*16130*/  LDSM.16.M88.4 R36, [R226+0x2000] ;  /* 0x00200000e224783b */ /* 0x000fee0000000200 */
[C---:B------:R-:W-:Y:S01]  /*16140*/  HMMA.16816.F32.BF16 R84, R76.reuse, R66, R80 ;  /* 0x000000424c54723c */ /* 0x040fe20000041850 */
[----:B------:R-:W2:Y:S04]  /*16150*/  LDSM.16.M88.4 R80, [R226+0x2800] ;  /* 0x00280000e250783b */ /* 0x000ea80000000200 */
[----:B------:R-:W2:Y:S03]  /*16160*/  LDSM.16.M88.4 R64, [R226+0x3000] ;  /* 0x00300000e240783b */ /* 0x000ea60000000200 */
[C---:B------:R-:W-:Y:S08]  /*16170*/  HMMA.16816.F32.BF16 R48, R76.reuse, R52, R48 ;  /* 0x000000344c30723c */ /* 0x040ff00000041830 */
[----:B------:R-:W-:Y:S01]  /*16180*/  HMMA.16816.F32.BF16 R44, R76, R54, R44 ;  /* 0x000000364c2c723c */ /* 0x000fe2000004182c */
[----:B------:R-:W2:Y:S04]  /*16190*/  LDSM.16.M88.4 R76, [R226+0x3800] ;  /* 0x00380000e24c783b */ /* 0x000ea80000000200 */
[----:B------:R-:W-:Y:S03]  /*161a0*/  LDSM.16.M88.4 R52, [R222+0xa000] ;  /* 0x00a00000de34783b */ /* 0x000fe60000000200 */
        /* <DEDUP_REMOVED lines=8> */
[----:B------:R-:W4:Y:S07]  /*16230*/  LDSM.16.M88.4 R28, [R222+0xb000] ;  /* 0x00b00000de1c783b */ /* 0x000f2e0000000200 */
[C---:B-----5:R-:W-:Y:S08]  /*16240*/  HMMA.16816.F32.BF16 R48, R32.reuse, R72, R48 ;  /* 0x000000482030723c */ /* 0x060ff00000041830 */
[----:B------:R-:W-:Y:S01]  /*16250*/  HMMA.16816.F32.BF16 R44, R32, R74, R44 ;  /* 0x0000004a202c723c */ /* 0x000fe2000004182c */
[----:B------:R-:W-:Y:S07]  /*16260*/  LDSM.16.M88.4 R32, [R215+0x2800] ;  /* 0x00280000d720783b */ /* 0x000fee0000000200 */
[C---:B--2---:R-:W-:Y:S08]  /*16270*/  HMMA.16816.F32.BF16 R12, R40.reuse, R80, R12 ;  /* 0x00000050280c723c */ /* 0x044ff0000004180c */
[C---:B------:R-:W-:Y:S01]  /*16280*/  HMMA.16816.F32.BF16 R8, R40.reuse, R82, R8 ;  /* 0x000000522808723c */ /* 0x040fe20000041808 */
[----:B------:R-:W2:Y:S07]  /*16290*/  LDSM.16.M88.4 R80, [R222+0xb800] ;  /* 0x00b80000de50783b */ /* 0x000eae0000000200 */
[C---:B------:R-:W-:Y:S08]  /*162a0*/  HMMA.16816.F32.BF16 R24, R40.reuse, R36, R24 ;  /* 0x000000242818723c */ /* 0x040ff00000041818 */
[C---:B------:R-:W-:Y:S01]  /*162b0*/  HMMA.16816.F32.BF16 R20, R40.reuse, R38, R20 ;  /* 0x000000262814723c */ /* 0x040fe20000041814 */
[----:B------:R-:W-:Y:S07]  /*162c0*/  LDSM.16.M88.4 R36, [R215+0x2000] ;  /* 0x00200000d724783b */ /* 0x000fee0000000200 */
[C---:B------:R-:W-:Y:S01]  /*162d0*/  HMMA.16816.F32.BF16 R72, R40.reuse, R64, R68 ;  /* 0x000000402848723c */ /* 0x040fe20000041844 */
[----:B------:R-:W5:Y:S07]  /*162e0*/  LDSM.16.M88.4 R68, [R224+0x2000] ;  /* 0x00200000e044783b */ /* 0x000f6e0000000200 */
        /* <DEDUP_REMOVED lines=19> */
[C---:B-----5:R-:W-:Y:S08]  /*16420*/  HMMA.16816.F32.BF16 R12, R68.reuse, R32, R12 ;  /* 0x00000020440c723c */ /* 0x060ff0000004180c */
[C---:B------:R-:W-:Y:S01]  /*16430*/  HMMA.16816.F32.BF16 R8, R68.reuse, R34, R8 ;  /* 0x000000224408723c */ /* 0x040fe20000041808 */
[----:B------:R-:W5:Y:S07]  /*16440*/  LDSM.16.M88.4 R32, [R226+0x4800] ;  /* 0x00480000e220783b */ /* 0x000f6e0000000200 */
[C---:B------:R-:W-:Y:S08]  /*16450*/  HMMA.16816.F32.BF16 R24, R68.reuse, R36, R24 ;  /* 0x000000244418723c */ /* 0x040ff00000041818 */
[C---:B------:R-:W-:Y:S01]  /*16460*/  HMMA.16816.F32.BF16 R20, R68.reuse, R38, R20 ;  /* 0x000000264414723c */ /* 0x040fe20000041814 */
[----:B------:R-:W2:Y:S07]  /*16470*/  LDSM.16.M88.4 R36, [R226+0x4000] ;  /* 0x00400000e224783b */ /* 0x000eae0000000200 */
        /* <DEDUP_REMOVED lines=18> */
[----:B------:R-:W2:Y:S07]  /*165a0*/  LDSM.16.M88.4 R52, [R222+0xd800] ;  /* 0x00d80000de34783b */ /* 0x000eae0000000200 */
[C---:B-----5:R-:W-:Y:S08]  /*165b0*/  HMMA.16816.F32.BF16 R12, R60.reuse, R32, R12 ;  /* 0x000000203c0c723c */ /* 0x060ff0000004180c */
[C---:B------:R-:W-:Y:S01]  /*165c0*/  HMMA.16816.F32.BF16 R8, R60.reuse, R34, R8 ;  /* 0x000000223c08723c */ /* 0x040fe20000041808 */
[----:B------:R-:W-:Y:S07]  /*165d0*/  LDSM.16.M88.4 R32, [R215+0x4000] ;  /* 0x00400000d720783b */ /* 0x000fee0000000200 */
[C---:B------:R-:W-:Y:S08]  /*165e0*/  HMMA.16816.F32.BF16 R24, R60.reuse, R36, R24 ;  /* 0x000000243c18723c */ /* 0x040ff00000041818 */
[C---:B------:R-:W-:Y:S01]  /*165f0*/  HMMA.16816.F32.BF16 R20, R60.reuse, R38, R20 ;  /* 0x000000263c14723c */ /* 0x040fe20000041814 */
[----:B------:R-:W-:Y:S07]  /*16600*/  LDSM.16.M88.4 R36, [R224+0x4000] ;  /* 0x00400000e024783b */ /* 0x000fee0000000200 */
[C---:B------:R-:W-:Y:S08]  /*16610*/  HMMA.16816.F32.BF16 R72, R60.reuse, R64, R72 ;  /* 0x000000403c48723c */ /* 0x040ff00000041848 */
[C---:B------:R-:W-:Y:S01]  /*16620*/  HMMA.16816.F32.BF16 R84, R60.reuse, R66, R84 ;  /* 0x000000423c54723c */ /* 0x040fe20000041854 */
[----:B------:R-:W5:Y:S07]  /*16630*/  LDSM.16.M88.4 R64, [R215+0x4800] ;  /* 0x00480000d740783b */ /* 0x000f6e0000000200 */
[C---:B------:R-:W-:Y:S08]  /*16640*/  HMMA.16816.F32.BF16 R48, R60.reuse, R76, R48 ;  /* 0x0000004c3c30723c */ /* 0x040ff00000041830 */
[----:B------:R-:W-:Y:S01]  /*16650*/  HMMA.16816.F32.BF16 R44, R60, R78, R44 ;  /* 0x0000004e3c2c723c */ /* 0x000fe2000004182c */
[----:B------:R-:W2:Y:S07]  /*16660*/  LDSM.16.M88.4 R60, [R215+0x5000] ;  /* 0x00500000d73c783b */ /* 0x000eae0000000200 */
[C---:B-1----:R-:W-:Y:S08]  /*16670*/  HMMA.16816.F32.BF16 R12, R68.reuse, R4, R12 ;  /* 0x00000004440c723c */ /* 0x042ff0000004180c */
[C---:B------:R-:W-:Y:S01]  /*16680*/  HMMA.16816.F32.BF16 R8, R68.reuse, R6, R8 ;  /* 0x000000064408723c */ /* 0x040fe20000041808 */
[----:B------:R-:W-:Y:S07]  /*16690*/  LDSM.16.M88.4 R4, [R228+0xe000] ;  /* 0x00e00000e404783b */ /* 0x000fee0000000200 */
[C---:B------:R-:W-:Y:S08]  /*166a0*/  HMMA.16816.F32.BF16 R24, R68.reuse, R40, R24 ;  /* 0x000000284418723c */ /* 0x040ff00000041818 */
[C---:B----4-:R-:W-:Y:S08]  /*166b0*/  HMMA.16816.F32.BF16 R72, R68.reuse, R28, R72 ;  /* 0x0000001c4448723c */ /* 0x050ff00000041848 */
[C---:B------:R-:W-:Y:S01]  /*166c0*/  HMMA.16816.F32.BF16 R84, R68.reuse, R30, R84 ;  /* 0x0000001e4454723c */ /* 0x040fe20000041854 */
[----:B------:R-:W1:Y:S07]  /*166d0*/  LDSM.16.M88.4 R28, [R215+0x5800] ;  /* 0x00580000d71c783b */ /* 0x000e6e0000000200 */
[C---:B------:R-:W-:Y:S01]  /*166e0*/  HMMA.16816.F32.BF16 R20, R68.reuse, R42, R20 ;  /* 0x0000002a4414723c */ /* 0x040fe20000041814 */
[----:B------:R-:W4:Y:S07]  /*166f0*/  LDSM.16.M88.4 R40, [R229+0x6000] ;  /* 0x00600000e528783b */ /* 0x000f2e0000000200 */
[C---:B--2---:R-:W-:Y:S08]  /*16700*/  HMMA.16816.F32.BF16 R48, R68.reuse, R52, R48 ;  /* 0x000000344430723c */ /* 0x044ff00000041830 */
[----:B------:R-:W-:Y:S01]  /*16710*/  HMMA.16816.F32.BF16 R44, R68, R54, R44 ;  /* 0x00000036442c723c */ /* 0x000fe2000004182c */
[----:B------:R-:W-:Y:S07]  /*16720*/  LDSM.16.M88.4 R68, [R228+0xe800] ;  /* 0x00e80000e444783b */ /* 0x000fee0000000200 */
[C---:B-----5:R-:W-:Y:S01]  /*16730*/  HMMA.16816.F32.BF16 R52, R36.reuse, R64, R12 ;  /* 0x000000402434723c */ /* 0x060fe2000004180c */
[----:B------:R-:W-:Y:S07]  /*16740*/  LDSM.16.M88.4 R12, [R226+0x6000] ;  /* 0x00600000e20c783b */ /* 0x000fee0000000200 */
[C---:B------:R-:W-:Y:S01]  /*16750*/  HMMA.16816.F32.BF16 R8, R36.reuse, R66, R8 ;  /* 0x000000422408723c */ /* 0x040fe20000041808 */
[----:B------:R-:W2:Y:S07]  /*16760*/  LDSM.16.M88.4 R64, [R228+0xf000] ;  /* 0x00f00000e440783b */ /* 0x000eae0000000200 */
[C---:B------:R-:W-:Y:S08]  /*16770*/  HMMA.16816.F32.BF16 R24, R36.reuse, R32, R24 ;  /* 0x000000202418723c */ /* 0x040ff00000041818 */
[C---:B------:R-:W-:Y:S01]  /*16780*/  HMMA.16816.F32.BF16 R20, R36.reuse, R34, R20 ;  /* 0x000000222414723c */ /* 0x040fe20000041814 */
[----:B------:R-:W5:Y:S07]  /*16790*/  LDSM.16.M88.4 R32, [R227+0x6000] ;  /* 0x00600000e320783b */ /* 0x000f6e0000000200 */
[C---:B------:R-:W-:Y:S08]  /*167a0*/  HMMA.16816.F32.BF16 R72, R36.reuse, R60, R72 ;  /* 0x0000003c2448723c */ /* 0x040ff00000041848 */
[C---:B------:R-:W-:Y:S01]  /*167b0*/  HMMA.16816.F32.BF16 R84, R36.reuse, R62, R84 ;  /* 0x0000003e2454723c */ /* 0x040fe20000041854 */
[----:B------:R-:W-:Y:S07]  /*167c0*/  LDSM.16.M88.4 R60, [R222+0xe000] ;  /* 0x00e00000de3c783b */ /* 0x000fee0000000200 */
[C---:B-1----:R-:W-:Y:S01]  /*167d0*/  HMMA.16816.F32.BF16 R76, R36.reuse, R28, R48 ;  /* 0x0000001c244c723c */ /* 0x042fe20000041830 */
[----:B------:R-:W-:Y:S07]  /*167e0*/  LDSM.16.M88.4 R48, [R225+0x6000] ;  /* 0x00600000e130783b */ /* 0x000fee0000000200 */
[----:B------:R-:W-:Y:S01]  /*167f0*/  HMMA.16816.F32.BF16 R44, R36, R30, R44 ;  /* 0x0000001e242c723c */ /* 0x000fe2000004182c */
[----:B------:R-:W1:Y:S04]  /*16800*/  LDSM.16.M88.4 R28, [R228+0xf800] ;  /* 0x00f80000e41c783b */ /* 0x000e680000000200 */
[----:B------:R-:W-:Y:S03]  /*16810*/  LDSM.16.M88.4 R36, [R215+0x6000] ;  /* 0x00600000d724783b */ /* 0x000fe60000000200 */
[C---:B----4-:R-:W-:Y:S08]  /*16820*/  HMMA.16816.F32.BF16 R24, R40.reuse, R4, R24 ;  /* 0x000000042818723c */ /* 0x050ff00000041818 */
[C---:B--2---:R-:W-:Y:S08]  /*16830*/  HMMA.16816.F32.BF16 R72, R40.reuse, R64, R72 ;  /* 0x000000402848723c */ /* 0x044ff00000041848 */
[C---:B------:R-:W-:Y:S01]  /*16840*/  HMMA.16816.F32.BF16 R84, R40.reuse, R66, R84 ;  /* 0x000000422854723c */ /* 0x040fe20000041854 */
[----:B------:R-:W2:Y:S07]  /*16850*/  LDSM.16.M88.4 R64, [R226+0x6800] ;  /* 0x00680000e240783b */ /* 0x000eae0000000200 */
[----:B------:R-:W-:Y:S08]  /*16860*/  HMMA.16816.F32.BF16 R20, R40, R6, R20 ;  /* 0x000000062814723c */ /* 0x000ff00000041814 */
[----:B-----5:R-:W-:Y:S01]  /*16870*/  HMMA.16816.F32.BF16 R4, R32, R12, R24 ;  /* 0x0000000c2004723c */ /* 0x020fe20000041818 */
[----:B------:R-:W4:Y:S07]  /*16880*/  LDSM.16.M88.4 R24, [R224+0x6000] ;  /* 0x00600000e018783b */ /* 0x000f2e0000000200 */
[C---:B------:R-:W-:Y:S08]  /*16890*/  HMMA.16816.F32.BF16 R52, R40.reuse, R68, R52 ;  /* 0x000000442834723c */ /* 0x040ff00000041834 */
[C---:B------:R-:W-:Y:S08]  /*168a0*/  HMMA.16816.F32.BF16 R8, R40.reuse, R70, R8 ;  /* 0x000000462808723c */ /* 0x040ff00000041808 */
[C---:B-1----:R-:W-:Y:S08]  /*168b0*/  HMMA.16816.F32.BF16 R76, R40.reuse, R28, R76 ;  /* 0x0000001c284c723c */ /* 0x042ff0000004184c */
[----:B------:R-:W-:Y:S01]  /*168c0*/  HMMA.16816.F32.BF16 R44, R40, R30, R44 ;  /* 0x0000001e282c723c */ /* 0x000fe2000004182c */
[----:B------:R-:W1:Y:S04]  /*168d0*/  LDSM.16.M88.4 R28, [R222+0xe800] ;  /* 0x00e80000de1c783b */ /* 0x000e680000000200 */
[----:B------:R-:W-:Y:S03]  /*168e0*/  LDSM.16.M88.4 R40, [R226+0x7800] ;  /* 0x00780000e228783b */ /* 0x000fe60000000200 */
[----:B------:R-:W-:Y:S08]  /*168f0*/  HMMA.16816.F32.BF16 R4, R48, R60, R4 ;  /* 0x0000003c3004723c */ /* 0x000ff00000041804 */
[C---:B--2---:R-:W-:Y:S08]  /*16900*/  HMMA.16816.F32.BF16 R52, R32.reuse, R64, R52 ;  /* 0x000000402034723c */ /* 0x044ff00000041834 */
[C---:B------:R-:W-:Y:S01]  /*16910*/  HMMA.16816.F32.BF16 R20, R32.reuse, R14, R20 ;  /* 0x0000000e2014723c */ /* 0x040fe20000041814 */
[----:B------:R-:W2:Y:S07]  /*16920*/  LDSM.16.M88.4 R12, [R226+0x7000] ;  /* 0x00700000e20c783b */ /* 0x000eae0000000200 */
[----:B------:R-:W-:Y:S01]  /*16930*/  HMMA.16816.F32.BF16 R64, R32, R66, R8 ;  /* 0x000000422040723c */ /* 0x000fe20000041808 */
[----:B------:R-:W5:Y:S07]  /*16940*/  LDSM.16.M88.4 R8, [R215+0x6800] ;  /* 0x00680000d708783b */ /* 0x000f6e0000000200 */
[----:B----4-:R-:W-:Y:S08]  /*16950*/  HMMA.16816.F32.BF16 R4, R24, R36, R4 ;  /* 0x000000241804723c */ /* 0x010ff00000041804 */
[----:B-1----:R-:W-:Y:S07]  /*16960*/  HMMA.16816.F32.BF16 R52, R48, R28, R52 ;  /* 0x0000001c3034723c */ /* 0x002fee0000041834 */
[----:B------:R-:W-:-:S09]  /*16970*/  SHF.R.S32.HI R29, RZ, 0x1f, R56 ;  /* 0x0000001fff1d7819 */ /* 0x000fd20000011438 */
[----:B---3--:R-:W-:Y:S01]  /*16980*/  FMUL.FTZ R4, R4, R3 ;  /* 0x0000000304047220 */ /* 0x008fe20000410000 */
[C---:B--2---:R-:W-:Y:S03]  /*16990*/  HMMA.16816.F32.BF16 R72, R32.reuse, R12, R72 ;  /* 0x0000000c2048723c */ /* 0x044fe60000041848 */
[----:B------:R1:W2:Y:S05]  /*169a0*/  MUFU.TANH R36, R4 ;  /* 0x0000000400247308 */ /* 0x0002aa0000002400 */
[----:B------:R-:W-:Y:S01]  /*169b0*/  HMMA.16816.F32.BF16 R84, R32, R14, R84 ;  /* 0x0000000e2054723c */ /* 0x000fe20000041854 */
[----:B------:R-:W3:Y:S07]  /*169c0*/  LDSM.16.M88.4 R12, [R222+0xf000] ;  /* 0x00f00000de0c783b */ /* 0x000eee0000000200 */
[----:B-----5:R-:W-:Y:S01]  /*169d0*/  HMMA.16816.F32.BF16 R52, R24, R8, R52 ;  /* 0x000000081834723c */ /* 0x020fe20000041834 */
[----:B-1----:R-:W-:-:S06]  /*169e0*/  LEA.HI R4, R29, R56, RZ, 0x5 ;  /* 0x000000381d047211 */ /* 0x002fcc00078f28ff */
[----:B------:R-:W-:-:S05]  /*169f0*/  LOP3.LUT R9, R4, 0xffffffe0, RZ, 0xc0, !PT ;  /* 0xffffffe004097812 */ /* 0x000fca00078ec0ff */
[----:B------:R-:W-:-:S05]  /*16a00*/  IMAD.IADD R4, R56, 0x1, -R9 ;  /* 0x0000000138047824 */ /* 0x000fca00078e0a09 */
[----:B------:R-:W-:-:S04]  /*16a10*/  SHF.R.S32.HI R9, RZ, 0x1f, R4 ;  /* 0x0000001fff097819 */ /* 0x000fc80000011404 */
[----:B------:R-:W-:-:S04]  /*16a20*/  LEA.HI R4, R9, R4, RZ, 0x2 ;  /* 0x0000000409047211 */ /* 0x000fc800078f10ff */
[----:B------:R-:W-:Y:S01]  /*16a30*/  SHF.R.S32.HI R9, RZ, 0x2, R4 ;  /* 0x00000002ff097819 */ /* 0x000fe20000011404 */
[----:B------:R-:W-:Y:S04]  /*16a40*/  HMMA.16816.F32.BF16 R76, R32, R40, R76 ;  /* 0x00000028204c723c */ /* 0x000fe8000004184c */
[----:B------:R-:W-:-:S04]  /*16a50*/  IMAD R58, R58, 0x10, R9 ;  /* 0x000000103a3a7824 */ /* 0x000fc800078e0209 */
[----:B------:R-:W-:Y:S01]  /*16a60*/  HMMA.16816.F32.BF16 R44, R32, R42, R44 ;  /* 0x0000002a202c723c */ /* 0x000fe2000004182c */
[----:B------:R-:W-:Y:S01]  /*16a70*/  IMAD.IADD R59, R59, 0x1, R58 ;  /* 0x000000013b3b7824 */ /* 0x000fe200078e023a */
[----:B------:R-:W-:-:S05]  /*16a80*/  IADD3 R8, R57, 0x1, -R236 ;  /* 0x0000000139087810 */ /* 0x000fca0007ffe8ec */
[----:B------:R-:W-:Y:S01]  /*16a90*/  IMAD.SHL.U32 R35, R56, 0x2, RZ ;  /* 0x0000000238237824 */ /* 0x000fe200078e00ff */
[C---:B------:R-:W-:Y:S01]  /*16aa0*/  HMMA.16816.F32.BF16 R64, R48.reuse, R30, R64 ;  /* 0x0000001e3040723c */ /* 0x040fe20000041840 */
[----:B------:R-:W-:Y:S02]  /*16ab0*/  IADD3 R88, -R88, R57, -R236 ;  /* 0x0000003958587210 */ /* 0x000fe40007ffe9ec */
[----:B------:R-:W-:Y:S01]  /*16ac0*/  IADD3 R9, R59, 0x8, RZ ;  /* 0x000000083b097810 */ /* 0x000fe20007ffe0ff */
[----:B------:R-:W-:Y:S01]  /*16ad0*/  IMAD.IADD R8, R17, 0x1, R8 ;  /* 0x0000000111087824 */ /* 0x000fe200078e0208 */
[----:B------:R-:W-:Y:S01]  /*16ae0*/  LOP3.LUT R35, R35, 0x6, RZ, 0xc0, !PT ;  /* 0x0000000623237812 */ /* 0x000fe200078ec0ff */
[----:B------:R-:W-:Y:S01]  /*16af0*/  IMAD.IADD R248, R59, 0x1, R88 ;  /* 0x000000013bf87824 */ /* 0x000fe200078e0258 */
[----:B------:R-:W-:Y:S01]  /*16b00*/  LDSM.16.M88.4 R28, [R215+0x7000] ;  /* 0x00700000d71c783b */ /* 0x000fe20000000200 */
[----:B---3--:R-:W-:Y:S01]  /*16b10*/  HMMA.16816.F32.BF16 R72, R48, R12, R72 ;  /* 0x0000000c3048723c */ /* 0x008fe20000041848 */
[----:B------:R-:W-:-:S02]  /*16b20*/  IMAD.IADD R244, R88, 0x1, R9 ;  /* 0x0000000158f47824 */ /* 0x000fc400078e0209 */
[----:B------:R-:W-:-:S05]  /*16b30*/  IMAD.IADD R35, R16, 0x1, R35 ;  /* 0x0000000110237824 */ /* 0x000fca00078e0223 */
[C---:B------:R-:W-:Y:S01]  /*16b40*/  HMMA.16816.F32.BF16 R84, R48.reuse, R14, R84 ;  /* 0x0000000e3054723c */ /* 0x040fe20000041854 */
[----:B------:R-:W1:Y:S01]  /*16b50*/  LDSM.16.M88.4 R12, [R222+0xf800] ;  /* 0x00f80000de0c783b */ /* 0x000e620000000200 */
[----:B------:R-:W-:Y:S01]  /*16b60*/  IMAD.IADD R246, R59, 0x1, R8 ;  /* 0x000000013bf67824 */ /* 0x000fe200078e0208 */
[----:B------:R-:W-:Y:S01]  /*16b70*/  IMNMX R248, RZ, R248, !PT ;  /* 0x000000f8fff87217 */ /* 0x000fe20007800200 */
[----:B------:R-:W-:Y:S01]  /*16b80*/  IMAD.IADD R238, R8, 0x1, R9 ;  /* 0x0000000108ee7824 */ /* 0x000fe200078e0209 */
[----:B------:R-:W-:Y:S02]  /*16b90*/  IADD3 R9, R35, 0x1, RZ ;  /* 0x0000000123097810 */ /* 0x000fe40007ffe0ff */
[----:B------:R-:W-:Y:S01]  /*16ba0*/  IMNMX R244, RZ, R244, !PT ;  /* 0x000000f4fff47217 */ /* 0x000fe20007800200 */
[----:B------:R-:W-:Y:S01]  /*16bb0*/  HMMA.16816.F32.BF16 R20, R48, R62, R20 ;  /* 0x0000003e3014723c */ /* 0x000fe20000041814 */
[-C--:B------:R-:W-:Y:S02]  /*16bc0*/  IMNMX R246, R246, R57.reuse, PT ;  /* 0x00000039f6f67217 */ /* 0x080fe40003800200 */
[----:B------:R-:W-:-:S02]  /*16bd0*/  IMNMX R238, R238, R57, PT ;  /* 0x00000039eeee7217 */ /* 0x000fc40003800200 */
[C---:B------:R-:W-:Y:S02]  /*16be0*/  ISETP.GE.AND P4, PT, R9.reuse, R248, PT ;  /* 0x000000f80900720c */ /* 0x040fe40003f86270 */
[C---:B------:R-:W-:Y:S01]  /*16bf0*/  ISETP.GE.AND P1, PT, R9.reuse, R244, PT ;  /* 0x000000f40900720c */ /* 0x040fe20003f26270 */
[----:B------:R-:W-:Y:S01]  /*16c00*/  HMMA.16816.F32.BF16 R64, R24, R10, R64 ;  /* 0x0000000a1840723c */ /* 0x000fe20000041840 */
[C---:B------:R-:W-:Y:S02]  /*16c10*/  ISETP.GE.OR P4, PT, R9.reuse, R246, !P4 ;  /* 0x000000f60900720c */ /* 0x040fe40006786670 */
[----:B------:R-:W-:Y:S02]  /*16c20*/  ISETP.GE.OR P1, PT, R9, R238, !P1 ;  /* 0x000000ee0900720c */ /* 0x000fe40004f26670 */
[C---:B------:R-:W-:Y:S02]  /*16c30*/  IADD3 R9, R35.reuse, 0x9, RZ ;  /* 0x0000000923097810 */ /* 0x040fe40007ffe0ff */
[----:B------:R-:W-:-:S02]  /*16c40*/  IADD3 R11, R35, 0x8, RZ ;  /* 0x00000008230b7810 */ /* 0x000fc40007ffe0ff */
[-C--:B------:R-:W-:Y:S02]  /*16c50*/  ISETP.GE.AND P3, PT, R9, R248.reuse, PT ;  /* 0x000000f80900720c */ /* 0x080fe40003f66270 */
[C---:B------:R-:W-:Y:S02]  /*16c60*/  ISETP.GE.AND P0, PT, R11.reuse, R248, PT ;  /* 0x000000f80b00720c */ /* 0x040fe40003f06270 */
[-C--:B------:R-:W-:Y:S02]  /*16c70*/  ISETP.GE.AND P6, PT, R11, R244.reuse, PT ;  /* 0x000000f40b00720c */ /* 0x080fe40003fc6270 */
[----:B------:R-:W-:Y:S02]  /*16c80*/  ISETP.GE.AND P5, PT, R9, R244, PT ;  /* 0x000000f40900720c */ /* 0x000fe40003fa6270 */
[C---:B------:R-:W-:Y:S02]  /*16c90*/  ISETP.GE.OR P0, PT, R11.reuse, R246, !P0 ;  /* 0x000000f60b00720c */ /* 0x040fe40004706670 */
[----:B------:R-:W-:-:S02]  /*16ca0*/  ISETP.GE.OR P6, PT, R11, R238, !P6 ;  /* 0x000000ee0b00720c */ /* 0x000fc400077c6670 */
[C---:B------:R-:W-:Y:S02]  /*16cb0*/  ISETP.GE.OR P3, PT, R9.reuse, R246, !P3 ;  /* 0x000000f60900720c */ /* 0x040fe40005f66670 */
[----:B------:R-:W-:Y:S02]  /*16cc0*/  ISETP.GE.OR P5, PT, R9, R238, !P5 ;  /* 0x000000ee0900720c */ /* 0x000fe40006fa6670 */
[----:B------:R-:W3:Y:S01]  /*16cd0*/  LDSM.16.M88.4 R8, [R215+0x7800] ;  /* 0x00780000d708783b */ /* 0x000ee20000000200 */
[----:B------:R-:W-:Y:S08]  /*16ce0*/  HMMA.16816.F32.BF16 R20, R24, R38, R20 ;  /* 0x000000261814723c */ /* 0x000ff00000041814 */
[----:B-1----:R-:W-:Y:S01]  /*16cf0*/  HMMA.16816.F32.BF16 R76, R48, R12, R76 ;  /* 0x0000000c304c723c */ /* 0x002fe2000004184c */
[----:B------:R-:W-:-:S02]  /*16d00*/  FMUL.FTZ R6, R6, R3 ;  /* 0x0000000306067220 */ /* 0x000fc40000410000 */
[-C--:B------:R-:W-:Y:S01]  /*16d10*/  FMUL.FTZ R5, R5, R3.reuse ;  /* 0x0000000305057220 */ /* 0x080fe20000410000 */
[----:B------:R-:W-:Y:S01]  /*16d20*/  ISETP.GE.AND P2, PT, R35, R248, PT ;  /* 0x000000f82300720c */ /* 0x000fe20003f46270 */
[----:B------:R-:W-:-:S03]  /*16d30*/  FMUL.FTZ R7, R7, R3 ;  /* 0x0000000307077220 */ /* 0x000fc60000410000 */
[----:B------:R-:W-:Y:S01]  /*16d40*/  HMMA.16816.F32.BF16 R72, R24, R28, R72 ;  /* 0x0000001c1848723c */ /* 0x000fe20000041848 */
[----:B------:R-:W-:Y:S01]  /*16d50*/  MUFU.TANH R6, R6 ;  /* 0x0000000600067308 */ /* 0x000fe20000002400 */
[----:B------:R-:W-:Y:S01]  /*16d60*/  FMUL.FTZ R34, R52, R3 ;  /* 0x0000000334227220 */ /* 0x000fe20000410000 */
[----:B------:R-:W-:-:S05]  /*16d70*/  ISETP.GE.OR P2, PT, R35, R246, !P2 ;  /* 0x000000f62300720c */ /* 0x000fca0005746670 */
[----:B------:R-:W-:Y:S01]  /*16d80*/  HMMA.16816.F32.BF16 R44, R48, R14, R44 ;  /* 0x0000000e302c723c */ /* 0x000fe2000004182c */
[----:B------:R-:W1:Y:S01]  /*16d90*/  MUFU.TANH R5, R5 ;  /* 0x0000000500057308 */ /* 0x000e620000002400 */
[-C--:B------:R-:W-:Y:S02]  /*16da0*/  FMUL.FTZ R22, R22, R3.reuse ;  /* 0x0000000316167220 */ /* 0x080fe40000410000 */
[-C--:B------:R-:W-:Y:S01]  /*16db0*/  FMUL.FTZ R37, R53, R3.reuse ;  /* 0x0000000335257220 */ /* 0x080fe20000410000 */
[----:B------:R-:W-:Y:S01]  /*16dc0*/  IADD3 R41, R35, 0x11, RZ ;  /* 0x0000001123297810 */ /* 0x000fe20007ffe0ff */
[-C--:B------:R-:W-:Y:S01]  /*16dd0*/  FMUL.FTZ R23, R23, R3.reuse ;  /* 0x0000000317177220 */ /* 0x080fe20000410000 */
[----:B--2---:R-:W-:Y:S01]  /*16de0*/  FSEL R36, R36, -INF , !P2 ;  /* 0xff80000024247808 */ /* 0x004fe20005000000 */
[-C--:B------:R-:W-:Y:S01]  /*16df0*/  FMUL.FTZ R21, R21, R3.reuse ;  /* 0x0000000315157220 */ /* 0x080fe20000410000 */
[----:B------:R-:W2:Y:S01]  /*16e00*/  MUFU.TANH R7, R7 ;  /* 0x0000000700077308 */ /* 0x000ea20000002400 */
[-C--:B------:R-:W-:Y:S01]  /*16e10*/  FMUL.FTZ R20, R20, R3.reuse ;  /* 0x0000000314147220 */ /* 0x080fe20000410000 */
[----:B------:R-:W-:Y:S01]  /*16e20*/  HMMA.16816.F32.BF16 R84, R24, R30, R84 ;  /* 0x0000001e1854723c */ /* 0x000fe20000041854 */
[----:B------:R-:W-:Y:S01]  /*16e30*/  ISETP.GE.AND P2, PT, R35, R244, PT ;  /* 0x000000f42300720c */ /* 0x000fe20003f46270 */
[----:B------:R-:W-:Y:S01]  /*16e40*/  FMUL.FTZ R38, R54, R3 ;  /* 0x0000000336267220 */ /* 0x000fe20000410000 */
[----:B------:R-:W-:-:S04]  /*16e50*/  DEPBAR.LE SB0, 0x0 ;  /* 0x000080000000791a */ /* 0x000fc80000000000 */
[----:B------:R1:W4:Y:S01]  /*16e60*/  MUFU.TANH R33, R23 ;  /* 0x0000001700217308 */ /* 0x0003220000002400 */
[----:B---3--:R-:W-:Y:S01]  /*16e70*/  HMMA.16816.F32.BF16 R76, R24, R8, R76 ;  /* 0x00000008184c723c */ /* 0x008fe2000004184c */
[----:B------:R-:W-:Y:S01]  /*16e80*/  ISETP.GE.OR P2, PT, R35, R238, !P2 ;  /* 0x000000ee2300720c */ /* 0x000fe20005746670 */
[----:B------:R-:W-:Y:S01]  /*16e90*/  FMUL.FTZ R39, R55, R3 ;  /* 0x0000000337277220 */ /* 0x000fe20000410000 */
[----:B------:R-:W-:-:S04]  /*16ea0*/  IADD3 R13, R35, 0x10, RZ ;  /* 0x00000010230d7810 */ /* 0x000fc80007ffe0ff */
[----:B------:R-:W3:Y:S01]  /*16eb0*/  MUFU.TANH R34, R34 ;  /* 0x0000002200227308 */ /* 0x000ee20000002400 */
[----:B------:R-:W-:-:S07]  /*16ec0*/  FMUL.FTZ R29, R64, R3 ;  /* 0x00000003401d7220 */ /* 0x000fce0000410000 */
[----:B------:R5:W2:Y:S08]  /*16ed0*/  MUFU.TANH R32, R20 ;  /* 0x0000001400207308 */ /* 0x000ab00000002400 */
[----:B------:R-:W2:Y:S01]  /*16ee0*/  MUFU.TANH R22, R22 ;  /* 0x0000001600167308 */ /* 0x000ea20000002400 */
[----:B-1----:R-:W-:-:S07]  /*16ef0*/  FSEL R23, R5, -INF , !P4 ;  /* 0xff80000005177808 */ /* 0x002fce0006000000 */
[----:B------:R-:W1:Y:S01]  /*16f00*/  MUFU.TANH R21, R21 ;  /* 0x0000001500157308 */ /* 0x000e620000002400 */
[----:B-----5:R-:W-:Y:S02]  /*16f10*/  FSEL R20, R6, -INF , !P2 ;  /* 0xff80000006147808 */ /* 0x020fe40005000000 */
[----:B------:R-:W-:Y:S01]  /*16f20*/  ISETP.GE.AND P2, PT, R13, R248, PT ;  /* 0x000000f80d00720c */ /* 0x000fe20003f46270 */
[----:B------:R-:W-:Y:S01]  /*16f30*/  FMUL.FTZ R30, R67, R3 ;  /* 0x00000003431e7220 */ /* 0x000fe20000410000 */
[----:B------:R-:W-:-:S03]  /*16f40*/  ISETP.GE.AND P4, PT, R13, R244, PT ;  /* 0x000000f40d00720c */ /* 0x000fc60003f86270 */
[----:B------:R-:W-:Y:S01]  /*16f50*/  MUFU.TANH R37, R37 ;  /* 0x0000002500257308 */ /* 0x000fe20000002400 */
[----:B------:R-:W-:Y:S01]  /*16f60*/  ISETP.GE.OR P2, PT, R13, R246, !P2 ;  /* 0x000000f60d00720c */ /* 0x000fe20005746670 */
[----:B------:R-:W-:Y:S01]  /*16f70*/  FMUL.FTZ R66, R66, R3 ;  /* 0x0000000342427220 */ /* 0x000fe20000410000 */
[----:B------:R-:W-:-:S05]  /*16f80*/  IADD3 R15, R35, 0x19, RZ ;  /* 0x00000019230f7810 */ /* 0x000fca0007ffe0ff */
[----:B------:R-:W5:Y:S01]  /*16f90*/  MUFU.TANH R38, R38 ;  /* 0x0000002600267308 */ /* 0x000f620000002400 */
[-C--:B------:R-:W-:Y:S01]  /*16fa0*/  FMUL.FTZ R72, R72, R3.reuse ;  /* 0x0000000348487220 */ /* 0x080fe20000410000 */
[----:B--2---:R-:W-:Y:S01]  /*16fb0*/  FSEL R17, R7, -INF , !P1 ;  /* 0xff80000007117808 */ /* 0x004fe20004800000 */
[----:B------:R-:W-:Y:S01]  /*16fc0*/  FMUL.FTZ R75, R75, R3 ;  /* 0x000000034b4b7220 */ /* 0x000fe20000410000 */
[----:B------:R-:W-:-:S04]  /*16fd0*/  ISETP.GE.OR P4, PT, R13, R238, !P4 ;  /* 0x000000ee0d00720c */ /* 0x000fc80006786670 */
[----:B------:R-:W2:Y:S01]  /*16fe0*/  MUFU.TANH R39, R39 ;  /* 0x0000002700277308 */ /* 0x000ea20000002400 */
[----:B------:R-:W-:Y:S01]  /*16ff0*/  IADD3 R7, R35, 0x18, RZ ;  /* 0x0000001823077810 */ /* 0x000fe20007ffe0ff */
[----:B------:R-:W-:Y:S01]  /*17000*/  HMMA.16816.F32.BF16 R44, R24, R10, R44 ;  /* 0x0000000a182c723c */ /* 0x000fe2000004182c */
[----:B----4-:R-:W-:-:S05]  /*17010*/  FSEL R13, R33, -INF , !P5 ;  /* 0xff800000210d7808 */ /* 0x010fca0006800000 */
[----:B------:R-:W4:Y:S01]  /*17020*/  MUFU.TANH R29, R29 ;  /* 0x0000001d001d7308 */ /* 0x000f220000002400 */
[----:B---3--:R-:W-:Y:S02]  /*17030*/  FSEL R5, R34, -INF , !P2 ;  /* 0xff80000022057808 */ /* 0x008fe40005000000 */
[-C--:B------:R-:W-:Y:S02]  /*17040*/  ISETP.GE.AND P1, PT, R41, R248.reuse, PT ;  /* 0x000000f82900720c */ /* 0x080fe40003f26270 */
[C---:B------:R-:W-:Y:S02]  /*17050*/  ISETP.GE.AND P5, PT, R15.reuse, R248, PT ;  /* 0x000000f80f00720c */ /* 0x040fe40003fa6270 */
[----:B------:R-:W-:Y:S01]  /*17060*/  ISETP.GE.AND P2, PT, R15, R244, PT ;  /* 0x000000f40f00720c */ /* 0x000fe20003f46270 */
[----:B------:R-:W3:Y:S01]  /*17070*/  MUFU.TANH R31, R66 ;  /* 0x00000042001f7308 */ /* 0x000ee20000002400 */
[----:B------:R-:W-:Y:S02]  /*17080*/  FSEL R28, R32, -INF , !P0 ;  /* 0xff800000201c7808 */ /* 0x000fe40004000000 */
[----:B------:R-:W-:-:S02]  /*17090*/  FSEL R14, R22, -INF , !P6 ;  /* 0xff800000160e7808 */ /* 0x000fc40007000000 */
[----:B------:R-:W-:Y:S02]  /*170a0*/  ISETP.GE.AND P0, PT, R41, R244, PT ;  /* 0x000000f42900720c */ /* 0x000fe40003f06270 */
[----:B------:R-:W-:Y:S01]  /*170b0*/  ISETP.GE.AND P6, PT, R7, R248, PT ;  /* 0x000000f80700720c */ /* 0x000fe20003fc6270 */
[----:B------:R-:W2:Y:S01]  /*170c0*/  MUFU.TANH R30, R30 ;  /* 0x0000001e001e7308 */ /* 0x000ea20000002400 */
[----:B-1----:R-:W-:Y:S02]  /*170d0*/  FSEL R21, R21, -INF , !P3 ;  /* 0xff80000015157808 */ /* 0x002fe40005800000 */
[----:B------:R-:W-:Y:S01]  /*170e0*/  ISETP.GE.AND P3, PT, R7, R244, PT ;  /* 0x000000f40700720c */ /* 0x000fe20003f66270 */
[----:B------:R-:W-:Y:S01]  /*170f0*/  FMUL.FTZ R84, R84, R3 ;  /* 0x0000000354547220 */ /* 0x000fe20000410000 */
[----:B------:R-:W-:-:S03]  /*17100*/  ISETP.GE.OR P1, PT, R41, R246, !P1 ;  /* 0x000000f62900720c */ /* 0x000fc60004f26670 */
[----:B------:R-:W1:Y:S01]  /*17110*/  MUFU.TANH R180, R72 ;  /* 0x0000004800b47308 */ /* 0x000e620000002400 */
[C---:B------:R-:W-:Y:S02]  /*17120*/  ISETP.GE.OR P5, PT, R15.reuse, R246, !P5 ;  /* 0x000000f60f00720c */ /* 0x040fe40006fa6670 */
[----:B------:R-:W-:Y:S01]  /*17130*/  ISETP.GE.OR P2, PT, R15, R238, !P2 ;  /* 0x000000ee0f00720c */ /* 0x000fe20005746670 */
[----:B------:R-:W-:Y:S01]  /*17140*/  FMUL.FTZ R65, R65, R3 ;  /* 0x0000000341417220 */ /* 0x000fe20000410000 */
[----:B------:R-:W-:-:S03]  /*17150*/  IADD3 R15, R35, 0x20, RZ ;  /* 0x00000020230f7810 */ /* 0x000fc60007ffe0ff */
[----:B------:R-:W1:Y:S01]  /*17160*/  MUFU.TANH R195, R75 ;  /* 0x0000004b00c37308 */ /* 0x000e620000002400 */
[----:B------:R-:W-:Y:S01]  /*17170*/  ISETP.GE.OR P0, PT, R41, R238, !P0 ;  /* 0x000000ee2900720c */ /* 0x000fe20004706670 */
[-C--:B------:R-:W-:Y:S01]  /*17180*/  FMUL.FTZ R74, R74, R3.reuse ;  /* 0x000000034a4a7220 */ /* 0x080fe20000410000 */
[----:B------:R-:W-:Y:S01]  /*17190*/  ISETP.GE.OR P6, PT, R7, R246, !P6 ;  /* 0x000000f60700720c */ /* 0x000fe200077c6670 */
[-C--:B------:R-:W-:Y:S01]  /*171a0*/  FMUL.FTZ R77, R77, R3.reuse ;  /* 0x000000034d4d7220 */ /* 0x080fe20000410000 */
[----:B------:R-:W-:Y:S02]  /*171b0*/  ISETP.GE.OR P3, PT, R7, R238, !P3 ;  /* 0x000000ee0700720c */ /* 0x000fe40005f66670 */
[----:B------:R-:W-:Y:S01]  /*171c0*/  IADD3 R33, R35, 0x21, RZ ;  /* 0x0000002123217810 */ /* 0x000fe20007ffe0ff */
[----:B------:R-:W1:Y:S01]  /*171d0*/  MUFU.TANH R182, R84 ;  /* 0x0000005400b67308 */ /* 0x000e620000002400 */
[----:B-----5:R-:W-:Y:S02]  /*171e0*/  FSEL R9, R38, -INF , !P4 ;  /* 0xff80000026097808 */ /* 0x020fe40006000000 */
[----:B------:R-:W-:Y:S01]  /*171f0*/  FSEL R7, R37, -INF , !P1 ;  /* 0xff80000025077808 */ /* 0x000fe20004800000 */
[----:B------:R-:W-:Y:S01]  /*17200*/  FMUL.FTZ R73, R73, R3 ;  /* 0x0000000349497220 */ /* 0x000fe20000410000 */
[----:B------:R-:W-:-:S02]  /*17210*/  ISETP.GE.AND P4, PT, R15, R248, PT ;  /* 0x000000f80f00720c */ /* 0x000fc40003f86270 */
[----:B------:R-:W-:Y:S01]  /*17220*/  ISETP.GE.AND P1, PT, R15, R244, PT ;  /* 0x000000f40f00720c */ /* 0x000fe20003f26270 */
[----:B------:R-:W5:Y:S01]  /*17230*/  MUFU.TANH R12, R65 ;  /* 0x00000041000c7308 */ /* 0x000f620000002400 */
[----:B--2---:R-:W-:Y:S02]  /*17240*/  FSEL R8, R39, -INF , !P0 ;  /* 0xff80000027087808 */ /* 0x004fe40004000000 */
[----:B----4-:R-:W-:Y:S02]  /*17250*/  FSEL R6, R29, -INF , !P6 ;  /* 0xff8000001d067808 */ /* 0x010fe40007000000 */
[C---:B------:R-:W-:Y:S02]  /*17260*/  ISETP.GE.AND P0, PT, R33.reuse, R248, PT ;  /* 0x000000f82100720c */ /* 0x040fe40003f06270 */
[----:B------:R-:W-:Y:S01]  /*17270*/  ISETP.GE.AND P6, PT, R33, R244, PT ;  /* 0x000000f42100720c */ /* 0x000fe20003fc6270 */
[----:B------:R-:W2:Y:S01]  /*17280*/  MUFU.TANH R192, R74 ;  /* 0x0000004a00c07308 */ /* 0x000ea20000002400 */
[C---:B------:R-:W-:Y:S01]  /*17290*/  ISETP.GE.OR P4, PT, R15.reuse, R246, !P4 ;  /* 0x000000f60f00720c */ /* 0x040fe20006786670 */
[----:B------:R-:W-:Y:S01]  /*172a0*/  FMUL.FTZ R76, R76, R3 ;  /* 0x000000034c4c7220 */ /* 0x000fe20000410000 */
[----:B------:R-:W-:-:S02]  /*172b0*/  ISETP.GE.OR P1, PT, R15, R238, !P1 ;  /* 0x000000ee0f00720c */ /* 0x000fc40004f26670 */
[----:B------:R-:W-:-:S03]  /*172c0*/  IADD3 R29, R35, 0x28, RZ ;  /* 0x00000028231d7810 */ /* 0x000fc60007ffe0ff */
[----:B------:R-:W4:Y:S01]  /*172d0*/  MUFU.TANH R200, R77 ;  /* 0x0000004d00c87308 */ /* 0x000f220000002400 */
[----:B------:R-:W-:Y:S01]  /*172e0*/  IADD3 R15, R35, 0x29, RZ ;  /* 0x00000029230f7810 */ /* 0x000fe20007ffe0ff */
[-C--:B------:R-:W-:Y:S01]  /*172f0*/  FMUL.FTZ R85, R85, R3.reuse ;  /* 0x0000000355557220 */ /* 0x080fe20000410000 */
[C---:B------:R-:W-:Y:S01]  /*17300*/  ISETP.GE.OR P0, PT, R33.reuse, R246, !P0 ;  /* 0x000000f62100720c */ /* 0x040fe20004706670 */
[-C--:B------:R-:W-:Y:S01]  /*17310*/  FMUL.FTZ R86, R86, R3.reuse ;  /* 0x0000000356567220 */ /* 0x080fe20000410000 */
[----:B------:R-:W-:Y:S01]  /*17320*/  ISETP.GE.OR P6, PT, R33, R238, !P6 ;  /* 0x000000ee2100720c */ /* 0x000fe200077c6670 */
[----:B------:R-:W-:Y:S02]  /*17330*/  FMUL.FTZ R87, R87, R3 ;  /* 0x0000000357577220 */ /* 0x000fe40000410000 */
[----:B------:R-:W2:Y:S01]  /*17340*/  MUFU.TANH R187, R73 ;  /* 0x0000004900bb7308 */ /* 0x000ea20000002400 */
[----:B---3--:R-:W-:Y:S02]  /*17350*/  FSEL R33, R31, -INF , !P3 ;  /* 0xff8000001f217808 */ /* 0x008fe40005800000 */
[----:B------:R-:W-:-:S02]  /*17360*/  IADD3 R11, R35, 0x31, RZ ;  /* 0x00000031230b7810 */ /* 0x000fc40007ffe0ff */
[-C--:B------:R-:W-:Y:S02]  /*17370*/  ISETP.GE.AND P3, PT, R29, R248.reuse, PT ;  /* 0x000000f81d00720c */ /* 0x080fe40003f66270 */
[----:B------:R-:W-:Y:S02]  /*17380*/  FSEL R32, R30, -INF , !P2 ;  /* 0xff8000001e207808 */ /* 0x000fe40005000000 */
[----:B-1----:R-:W-:Y:S01]  /*17390*/  FSEL R180, R180, -INF , !P4 ;  /* 0xff800000b4b47808 */ /* 0x002fe20006000000 */
[----:B------:R-:W-:Y:S01]  /*173a0*/  MUFU.TANH R189, R85 ;  /* 0x0000005500bd7308 */ /* 0x000fe20000002400 */
[C---:B------:R-:W-:Y:S01]  /*173b0*/  ISETP.GE.AND P2, PT, R15.reuse, R248, PT ;  /* 0x000000f80f00720c */ /* 0x040fe20003f46270 */
[----:B------:R-:W-:Y:S01]  /*173c0*/  FMUL.FTZ R78, R78, R3 ;  /* 0x000000034e4e7220 */ /* 0x000fe20000410000 */
[----:B------:R-:W-:Y:S02]  /*173d0*/  ISETP.GE.AND P4, PT, R15, R244, PT ;  /* 0x000000f40f00720c */ /* 0x000fe40003f86270 */
[----:B------:R-:W-:-:S02]  /*173e0*/  FSEL R195, R195, -INF , !P6 ;  /* 0xff800000c3c37808 */ /* 0x000fc40007000000 */
[----:B------:R-:W-:Y:S01]  /*173f0*/  ISETP.GE.AND P6, PT, R11, R248, PT ;  /* 0x000000f80b00720c */ /* 0x000fe20003fc6270 */
[----:B------:R-:W1:Y:S01]  /*17400*/  MUFU.TANH R193, R86 ;  /* 0x0000005600c17308 */ /* 0x000e620000002400 */
[-C--:B------:R-:W-:Y:S02]  /*17410*/  ISETP.GE.OR P3, PT, R29, R246.reuse, !P3 ;  /* 0x000000f61d00720c */ /* 0x080fe40005f66670 */
[C---:B------:R-:W-:Y:S02]  /*17420*/  ISETP.GE.OR P2, PT, R15.reuse, R246, !P2 ;  /* 0x000000f60f00720c */ /* 0x040fe40005746670 */
[----:B------:R-:W-:-:S03]  /*17430*/  ISETP.GE.OR P4, PT, R15, R238, !P4 ;  /* 0x000000ee0f00720c */ /* 0x000fc60006786670 */
[----:B------:R-:W3:Y:S01]  /*17440*/  MUFU.TANH R190, R87 ;  /* 0x0000005700be7308 */ /* 0x000ee20000002400 */
[----:B------:R-:W-:Y:S01]  /*17450*/  IADD3 R15, R35, 0x30, RZ ;  /* 0x00000030230f7810 */ /* 0x000fe20007ffe0ff */
[----:B------:R-:W-:Y:S01]  /*17460*/  FMUL.FTZ R79, R79, R3 ;  /* 0x000000034f4f7220 */ /* 0x000fe20000410000 */
[----:B------:R-:W-:-:S05]  /*17470*/  ISETP.GE.OR P6, PT, R11, R246, !P6 ;  /* 0x000000f60b00720c */ /* 0x000fca00077c6670 */
[----:B------:R-:W1:Y:S01]  /*17480*/  MUFU.TANH R76, R76 ;  /* 0x0000004c004c7308 */ /* 0x000e620000002400 */
[-C--:B------:R-:W-:Y:S01]  /*17490*/  FMUL.FTZ R44, R44, R3.reuse ;  /* 0x000000032c2c7220 */ /* 0x080fe20000410000 */
[----:B------:R-:W-:Y:S01]  /*174a0*/  FSEL R182, R182, -INF , !P3 ;  /* 0xff800000b6b67808 */ /* 0x000fe20005800000 */
[-C--:B------:R-:W-:Y:S02]  /*174b0*/  FMUL.FTZ R45, R45, R3.reuse ;  /* 0x000000032d2d7220 */ /* 0x080fe40000410000 */
[-C--:B------:R-:W-:Y:S02]  /*174c0*/  FMUL.FTZ R46, R46, R3.reuse ;  /* 0x000000032e2e7220 */ /* 0x080fe40000410000 */
[----:B------:R-:W-:Y:S01]  /*174d0*/  FMUL.FTZ R47, R47, R3 ;  /* 0x000000032f2f7220 */ /* 0x000fe20000410000 */
[----:B------:R-:W1:Y:S01]  /*174e0*/  MUFU.TANH R196, R78 ;  /* 0x0000004e00c47308 */ /* 0x000e620000002400 */
[----:B-----5:R-:W-:Y:S02]  /*174f0*/  FSEL R12, R12, -INF , !P5 ;  /* 0xff8000000c0c7808 */ /* 0x020fe40006800000 */
[----:B--2---:R-:W-:-:S02]  /*17500*/  FSEL R192, R192, -INF , !P1 ;  /* 0xff800000c0c07808 */ /* 0x004fc40004800000 */
[-C--:B------:R-:W-:Y:S02]  /*17510*/  ISETP.GE.AND P3, PT, R11, R244.reuse, PT ;  /* 0x000000f40b00720c */ /* 0x080fe40003f66270 */
[----:B------:R-:W-:Y:S01]  /*17520*/  ISETP.GE.AND P5, PT, R29, R244, PT ;  /* 0x000000f41d00720c */ /* 0x000fe20003fa6270 */
[----:B------:R-:W2:Y:S01]  /*17530*/  MUFU.TANH R194, R79 ;  /* 0x0000004f00c27308 */ /* 0x000ea20000002400 */
[----:B------:R-:W-:Y:S02]  /*17540*/  ISETP.GE.AND P1, PT, R15, R248, PT ;  /* 0x000000f80f00720c */ /* 0x000fe40003f26270 */
[----:B----4-:R-:W-:Y:S02]  /*17550*/  FSEL R200, R200, -INF , !P6 ;  /* 0xff800000c8c87808 */ /* 0x010fe40007000000 */
[----:B------:R-:W-:-:S03]  /*17560*/  ISETP.GT.AND P6, PT, R247, R230, PT ;  /* 0x000000e6f700720c */ /* 0x000fc60003fc4270 */
[----:B------:R-:W4:Y:S01]  /*17570*/  MUFU.TANH R198, R44 ;  /* 0x0000002c00c67308 */ /* 0x000f220000002400 */
[----:B------:R-:W-:Y:S02]  /*17580*/  FSEL R187, R187, -INF , !P0 ;  /* 0xff800000bbbb7808 */ /* 0x000fe40004000000 */
[-C--:B------:R-:W-:Y:S02]  /*17590*/  ISETP.GE.OR P3, PT, R11, R238.reuse, !P3 ;  /* 0x000000ee0b00720c */ /* 0x080fe40005f66670 */
[----:B------:R-:W-:-:S03]  /*175a0*/  ISETP.GE.OR P5, PT, R29, R238, !P5 ;  /* 0x000000ee1d00720c */ /* 0x000fc60006fa6670 */
[----:B------:R-:W-:Y:S01]  /*175b0*/  MUFU.TANH R197, R45 ;  /* 0x0000002d00c57308 */ /* 0x000fe20000002400 */
[C---:B------:R-:W-:Y:S02]  /*175c0*/  ISETP.GE.AND P0, PT, R15.reuse, R244, PT ;  /* 0x000000f40f00720c */ /* 0x040fe40003f06270 */
[----:B------:R-:W-:Y:S02]  /*175d0*/  ISETP.GE.OR P1, PT, R15, R246, !P1 ;  /* 0x000000f60f00720c */ /* 0x000fe40004f26670 */
[----:B------:R-:W-:-:S03]  /*175e0*/  IADD3 R11, R35, 0x38, RZ ;  /* 0x00000038230b7810 */ /* 0x000fc60007ffe0ff */
[----:B------:R-:W5:Y:S01]  /*175f0*/  MUFU.TANH R186, R46 ;  /* 0x0000002e00ba7308 */ /* 0x000f620000002400 */
[----:B------:R-:W-:-:S07]  /*17600*/  IADD3 R35, R35, 0x39, RZ ;  /* 0x0000003923237810 */ /* 0x000fce0007ffe0ff */
[----:B------:R-:W2:Y:S01]  /*17610*/  MUFU.TANH R184, R47 ;  /* 0x0000002f00b87308 */ /* 0x000ea20000002400 */
[----:B------:R-:W-:Y:S02]  /*17620*/  ISETP.GE.OR P0, PT, R15, R238, !P0 ;  /* 0x000000ee0f00720c */ /* 0x000fe40004706670 */
[----:B-1----:R-:W-:Y:S02]  /*17630*/  FSEL R193, R193, -INF , !P5 ;  /* 0xff800000c1c17808 */ /* 0x002fe40006800000 */
[----:B------:R-:W-:Y:S02]  /*17640*/  FSEL R189, R189, -INF , !P2 ;  /* 0xff800000bdbd7808 */ /* 0x000fe40005000000 */
[----:B---3--:R-:W-:Y:S02]  /*17650*/  FSEL R190, R190, -INF , !P4 ;  /* 0xff800000bebe7808 */ /* 0x008fe40006000000 */
[----:B------:R-:W-:Y:S02]  /*17660*/  FSEL R201, R76, -INF , !P1 ;  /* 0xff8000004cc97808 */ /* 0x000fe40004800000 */
[----:B------:R-:W-:-:S02]  /*17670*/  ISETP.GE.AND P5, PT, R11, R248, PT ;  /* 0x000000f80b00720c */ /* 0x000fc40003fa6270 */
[----:B------:R-:W-:Y:S02]  /*17680*/  ISETP.GE.AND P2, PT, R11, R244, PT ;  /* 0x000000f40b00720c */ /* 0x000fe40003f46270 */
[C---:B------:R-:W-:Y:S02]  /*17690*/  ISETP.GE.AND P4, PT, R35.reuse, R248, PT ;  /* 0x000000f82300720c */ /* 0x040fe40003f86270 */
[----:B------:R-:W-:Y:S02]  /*176a0*/  ISETP.GE.AND P1, PT, R35, R244, PT ;  /* 0x000000f42300720c */ /* 0x000fe40003f26270 */
[----:B------:R-:W-:Y:S01]  /*176b0*/  FSEL R196, R196, -INF , !P0 ;  /* 0xff800000c4c47808 */ /* 0x000fe20004000000 */
[----:B------:R-:W-:Y:S01]  /*176c0*/  BSSY B1, `(.L_x_8137) ;  /* 0x000007f000017945 */ /* 0x000fe20003800000 */
[C---:B------:R-:W-:Y:S02]  /*176d0*/  ISETP.GE.OR P5, PT, R11.reuse, R246, !P5 ;  /* 0x000000f60b00720c */ /* 0x040fe40006fa6670 */
[----:B------:R-:W-:-:S02]  /*176e0*/  ISETP.GE.OR P2, PT, R11, R238, !P2 ;  /* 0x000000ee0b00720c */ /* 0x000fc40005746670 */
[C---:B------:R-:W-:Y:S02]  /*176f0*/  ISETP.GE.OR P4, PT, R35.reuse, R246, !P4 ;  /* 0x000000f62300720c */ /* 0x040fe40006786670 */
[----:B------:R-:W-:Y:S02]  /*17700*/  ISETP.GE.OR P1, PT, R35, R238, !P1 ;  /* 0x000000ee2300720c */ /* 0x000fe40004f26670 */
[----:B------:R-:W-:Y:S02]  /*17710*/  ISETP.NE.U32.AND P0, PT, R240, RZ, PT ;  /* 0x000000fff000720c */ /* 0x000fe40003f05070 */
[----:B------:R-:W-:Y:S02]  /*17720*/  LOP3.LUT R4, R89, R90, RZ, 0xfc, !PT ;  /* 0x0000005a59047212 */ /* 0x000fe400078efcff */
[----:B------:R-:W-:Y:S02]  /*17730*/  ISETP.NE.AND.EX P0, PT, R241, RZ, PT, P0 ;  /* 0x000000fff100720c */ /* 0x000fe40003f05300 */
        /* <DEDUP_REMOVED lines=14> */
[----:B------:R-:W-:Y:S02]  /*17820*/  IADD3 R167, R226, 0x7800, RZ ;  /* 0x00007800e2a77810 */ /* 0x000fe40007ffe0ff */
[----:B--2---:R-:W-:Y:S02]  /*17830*/  FSEL R194, R194, -INF , !P3 ;  /* 0xff800000c2c27808 */ /* 0x004fe40005800000 */
[----:B----4-:R-:W-:Y:S02]  /*17840*/  FSEL R198, R198, -INF , !P5 ;  /* 0xff800000c6c67808 */ /* 0x010fe40006800000 */
[----:B-----5:R-:W-:Y:S02]  /*17850*/  FSEL R186, R186, -INF , !P2 ;  /* 0xff800000baba7808 */ /* 0x020fe40005000000 */
[----:B------:R-:W-:-:S02]  /*17860*/  FSEL R197, R197, -INF , !P4 ;  /* 0xff800000c5c57808 */ /* 0x000fc40006000000 */
[----:B------:R-:W-:Y:S01]  /*17870*/  FSEL R184, R184, -INF , !P1 ;  /* 0xff800000b8b87808 */ /* 0x000fe20004800000 */
[----:B------:R-:W-:Y:S06]  /*17880*/  BAR.SYNC.DEFER_BLOCKING 0x0 ;  /* 0x0000000000007b1d */ /* 0x000fec0000010000 */
[----:B------:R-:W-:Y:S05]  /*17890*/  @!P6 BRA `(.L_x_8138) ;  /* 0x000006100000e947 */ /* 0x000fea0003800000 */
[----:B------:R-:W-:Y:S01]  /*178a0*/  BSSY B0, `(.L_x_8139) ;  /* 0x0000041000007945 */ /* 0x000fe20003800000 */
[----:B------:R-:W-:Y:S05]  /*178b0*/  @!P0 BRA `(.L_x_8140) ;  /* 0x000003c000008947 */ /* 0x000fea0003800000 */
[----:B------:R-:W2:Y:S01]  /*178c0*/  LD.E R27, [R18.64+0x170] ;  /* 0x00017006121b7980 */ /* 0x000ea2000c101900 */
[----:B------:R-:W-:Y:S02]  /*178d0*/  IADD3 R24, R16, -0x40, RZ ;  /* 0xffffffc010187810 */ /* 0x000fe40007ffe0ff */
[----:B------:R-:W-:-:S02]  /*178e0*/  IABS R11, R16 ;  /* 0x00000010000b7213 */ /* 0x000fc40000000000 */
        /* <DEDUP_REMOVED lines=57> */
.L_x_8140:
[----:B------:R-:W2:Y:S02]  /*17c80*/  LD.E R11, [R18.64+0x38] ;  /* 0x00003806120b7980 */ /* 0x000ea4000c101900 */
[----:B--2---:R-:W-:-:S04]  /*17c90*/  LEA R11, -R11, RZ, 0x6 ;  /* 0x000000ff0b0b7211 */ /* 0x004fc800078e31ff */
[----:B------:R-:W-:Y:S02]  /*17ca0*/  SHF.R.S32.HI R16, RZ, 0x1f, R11 ;  /* 0x0000001fff107819 */ /* 0x000fe4000001140b */
.L_x_8141:
[----:B------:R-:W-:Y:S05]  /*17cb0*/  BSYNC B0 ;  /* 0x0000000000007941 */ /* 0x000fea0003800000 */
.L_x_8139:
        /* <DEDUP_REMOVED lines=31> */
.L_x_8138:
[----:B------:R-:W-:Y:S05]  /*17eb0*/  BSYNC B1 ;  /* 0x0000000000017941 */ /* 0x000fea0003800000 */
.L_x_8137:
[----:B------:R-:W2:Y:S01]  /*17ec0*/  LD.E R188, [R18.64+0xdc] ;  /* 0x0000dc0612bc7980 */ /* 0x000ea2000c101900 */
        /* <DEDUP_REMOVED lines=44> */
[----:B------:R-:W3:Y:S03]  /*18190*/  SHFL.BFLY PT, R11, R16, 0x2, 0x1f ;  /* 0x0c401f00100b7f89 */ /* 0x000ee600000e0000 */
[----:B------:R-:W-:Y:S01]  /*181a0*/  FMNMX.FTZ R15, R194, R15, !PT ;  /* 0x0000000fc20f7209 */ /* 0x000fe20007810000 */
[----:B------:R-:W-:Y:S03]  /*181b0*/  LDSM.16.MT88.4 R112, [R221+0x16000] ;  /* 0x01600000dd70783b */ /* 0x000fe60000004200 */
[----:B------:R-:W-:Y:S01]  /*181c0*/  FMNMX.FTZ R15, R186, R15, !PT ;  /* 0x0000000fba0f7209 */ /* 0x000fe20007810000 */
[----:B------:R-:W-:Y:S03]  /*181d0*/  LDSM.16.MT88.4 R120, [R220+0x16000] ;  /* 0x01600000dc78783b */ /* 0x000fe60000004200 */
[----:B------:R-:W-:Y:S01]  /*181e0*/  FMNMX.FTZ R15, R184, R15, !PT ;  /* 0x0000000fb80f7209 */ /* 0x000fe20007810000 */
[----:B-1----:R-:W-:Y:S04]  /*181f0*/  LDSM.16.MT88.4 R24, [R221+0x10800] ;  /* 0x01080000dd18783b */ /* 0x002fe80000004200 */
[----:B------:R-:W1:Y:S01]  /*18200*/  SHFL.BFLY PT, R10, R15, 0x2, 0x1f ;  /* 0x0c401f000f0a7f89 */ /* 0x000e6200000e0000 */
[----:B---3--:R-:W-:-:S05]  /*18210*/  FMNMX.FTZ R11, R16, R11, !PT ;  /* 0x0000000b100b7209 */ /* 0x008fca0007810000 */
[----:B------:R-:W3:Y:S01]  /*18220*/  SHFL.BFLY PT, R164, R11, 0x1, 0x1f ;  /* 0x0c201f000ba47f89 */ /* 0x000ee200000e0000 */
[----:B-1----:R-:W-:-:S05]  /*18230*/  FMNMX.FTZ R10, R15, R10, !PT ;  /* 0x0000000a0f0a7209 */ /* 0x002fca0007810000 */
[----:B------:R-:W1:Y:S01]  /*18240*/  SHFL.BFLY PT, R3, R10, 0x1, 0x1f ;  /* 0x0c201f000a037f89 */ /* 0x000e6200000e0000 */
[----:B---3--:R-:W-:-:S04]  /*18250*/  FMNMX.FTZ R164, R11, R164, !PT ;  /* 0x000000a40ba47209 */ /* 0x008fc80007810000 */
[----:B------:R-:W-:Y:S02]  /*18260*/  FSETP.NEU.FTZ.AND P1, PT, R164, -INF , PT ;  /* 0xff800000a400780b */ /* 0x000fe40003f3d000 */
[----:B-1----:R-:W-:Y:S01]  /*18270*/  FMNMX.FTZ R3, R10, R3, !PT ;  /* 0x000000030a037209 */ /* 0x002fe20007810000 */
        /* <DEDUP_REMOVED lines=13> */
[-CC-:B------:R-:W-:Y:S01]  /*18350*/  FFMA.FTZ R183, R14, R188.reuse, -R191.reuse ;  /* 0x000000bc0eb77223 */ /* 0x180fe200000108bf */
[----:B------:R-:W-:Y:S01]  /*18360*/  LDSM.16.MT88.4 R20, [R220+0x10800] ;  /* 0x01080000dc14783b */ /* 0x000fe20000004200 */
[-C--:B------:R-:W-:Y:S01]  /*18370*/  FFMA.FTZ R174, R13, R188.reuse, -R191 ;  /* 0x000000bc0dae7223 */ /* 0x080fe200000108bf */
[----:B------:R-:W1:Y:S01]  /*18380*/  MUFU.EX2 R176, R176 ;  /* 0x000000b000b07308 */ /* 0x000e620000000800 */
[-CC-:B------:R-:W-:Y:S02]  /*18390*/  FFMA.FTZ R177, R5, R188.reuse, -R199.reuse ;  /* 0x000000bc05b17223 */ /* 0x180fe400000108c7 */
[-CC-:B------:R-:W-:Y:S02]  /*183a0*/  FFMA.FTZ R166, R7, R188.reuse, -R199.reuse ;  /* 0x000000bc07a67223 */ /* 0x180fe400000108c7 */
[-C--:B------:R-:W-:Y:S02]  /*183b0*/  FFMA.FTZ R17, R6, R188.reuse, -R199 ;  /* 0x000000bc06117223 */ /* 0x080fe400000108c7 */
[----:B------:R-:W2:Y:S01]  /*183c0*/  LDSM.16.MT88.4 R4, [R219+0x16000] ;  /* 0x01600000db04783b */ /* 0x000ea20000004200 */
[----:B------:R-:W-:Y:S01]  /*183d0*/  MUFU.EX2 R179, R179 ;  /* 0x000000b300b37308 */ /* 0x000fe20000000800 */
[----:B------:R-:W-:-:S02]  /*183e0*/  FFMA.FTZ R175, R9, R188, -R191 ;  /* 0x000000bc09af7223 */ /* 0x000fc400000108bf */
[-C--:B------:R-:W-:Y:S02]  /*183f0*/  FFMA.FTZ R16, R8, R188.reuse, -R191 ;  /* 0x000000bc08107223 */ /* 0x080fe400000108bf */
[----:B------:R-:W3:Y:S01]  /*18400*/  LDSM.16.MT88.4 R8, [R223+0x12800] ;  /* 0x01280000df08783b */ /* 0x000ee20000004200 */
[-C--:B------:R-:W-:Y:S02]  /*18410*/  FFMA.FTZ R2, R12, R188.reuse, -R199 ;  /* 0x000000bc0c027223 */ /* 0x080fe400000108c7 */
[----:B------:R-:W4:Y:S01]  /*18420*/  MUFU.EX2 R172, R172 ;  /* 0x000000ac00ac7308 */ /* 0x000f220000000800 */
[----:B-1----:R-:W-:Y:S01]  /*18430*/  F2FP.BF16.PACK_AB R128, R176, R181 ;  /* 0x000000b5b080723e */ /* 0x002fe200000010ff */
[-CC-:B------:R-:W-:Y:S01]  /*18440*/  FFMA.FTZ R173, R33, R188.reuse, -R191.reuse ;  /* 0x000000bc21ad7223 */ /* 0x180fe200000108bf */
[----:B------:R-:W1:Y:S01]  /*18450*/  LDSM.16.MT88.4 R12, [R219+0x10800] ;  /* 0x01080000db0c783b */ /* 0x000e620000004200 */
[-C--:B------:R-:W-:Y:S02]  /*18460*/  FFMA.FTZ R0, R32, R188.reuse, -R191 ;  /* 0x000000bc20007223 */ /* 0x080fe400000108bf */
[-CC-:B------:R-:W-:Y:S01]  /*18470*/  FFMA.FTZ R180, R180, R188.reuse, -R199.reuse ;  /* 0x000000bcb4b47223 */ /* 0x180fe200000108c7 */
[----:B------:R-:W-:Y:S01]  /*18480*/  LDSM.16.MT88.4 R32, [R221+0x12800] ;  /* 0x01280000dd20783b */ /* 0x000fe20000004200 */
[----:B------:R-:W-:Y:S01]  /*18490*/  MUFU.EX2 R178, R178 ;  /* 0x000000b200b27308 */ /* 0x000fe20000000800 */
[----:B------:R-:W-:-:S02]  /*184a0*/  FFMA.FTZ R187, R187, R188, -R199 ;  /* 0x000000bcbbbb7223 */ /* 0x000fc400000108c7 */
[-CC-:B------:R-:W-:Y:S02]  /*184b0*/  FFMA.FTZ R182, R182, R188.reuse, -R199.reuse ;  /* 0x000000bcb6b67223 */ /* 0x180fe400000108c7 */
[-C--:B------:R-:W-:Y:S02]  /*184c0*/  FFMA.FTZ R189, R189, R188.reuse, -R199 ;  /* 0x000000bcbdbd7223 */ /* 0x080fe400000108c7 */
[-CC-:B------:R-:W-:Y:S01]  /*184d0*/  FFMA.FTZ R192, R192, R188.reuse, -R191.reuse ;  /* 0x000000bcc0c07223 */ /* 0x180fe200000108bf */
[----:B------:R-:W5:Y:S01]  /*184e0*/  MUFU.EX2 R185, R185 ;  /* 0x000000b900b97308 */ /* 0x000f620000000800 */
[----:B----4-:R-:W-:Y:S01]  /*184f0*/  F2FP.BF16.PACK_AB R130, R172, R179 ;  /* 0x000000b3ac82723e */ /* 0x010fe200000010ff */
[-CC-:B------:R-:W-:Y:S02]  /*18500*/  FFMA.FTZ R195, R195, R188.reuse, -R191.reuse ;  /* 0x000000bcc3c37223 */ /* 0x180fe400000108bf */
[-CC-:B------:R-:W-:Y:S02]  /*18510*/  FFMA.FTZ R193, R193, R188.reuse, -R191.reuse ;  /* 0x000000bcc1c17223 */ /* 0x180fe400000108bf */
[----:B------:R-:W-:-:S02]  /*18520*/  FFMA.FTZ R190, R190, R188, -R191 ;  /* 0x000000bcbebe7223 */ /* 0x000fc400000108bf */
[----:B------:R-:W-:Y:S01]  /*18530*/  MUFU.EX2 R183, R183 ;  /* 0x000000b700b77308 */ /* 0x000fe20000000800 */
[-C--:B------:R-:W-:Y:S02]  /*18540*/  FFMA.FTZ R251, R197, R188.reuse, -R199 ;  /* 0x000000bcc5fb7223 */ /* 0x080fe400000108c7 */
[-CC-:B------:R-:W-:Y:S02]  /*18550*/  FFMA.FTZ R194, R194, R188.reuse, -R191.reuse ;  /* 0x000000bcc2c27223 */ /* 0x180fe400000108bf */
[-CC-:B------:R-:W-:Y:S02]  /*18560*/  FFMA.FTZ R186, R186, R188.reuse, -R191.reuse ;  /* 0x000000bcbaba7223 */ /* 0x180fe400000108bf */
[----:B------:R-:W-:Y:S01]  /*18570*/  FFMA.FTZ R249, R184, R188, -R191 ;  /* 0x000000bcb8f97223 */ /* 0x000fe200000108bf */
[----:B------:R-:W4:Y:S01]  /*18580*/  MUFU.EX2 R174, R174 ;  /* 0x000000ae00ae7308 */ /* 0x000f220000000800 */
[----:B-----5:R-:W-:Y:S01]  /*18590*/  F2FP.BF16.PACK_AB R129, R185, R178 ;  /* 0x000000b2b981723e */ /* 0x020fe200000010ff */
[----:B------:R-:W-:-:S02]  /*185a0*/  FADD.FTZ R176, R181, R176 ;  /* 0x000000b0b5b07221 */ /* 0x000fc40000010000 */
[----:B------:R-:W-:Y:S02]  /*185b0*/  FADD.FTZ R178, R178, R185 ;  /* 0x000000b9b2b27221 */ /* 0x000fe40000010000 */
[----:B------:R-:W-:Y:S02]  /*185c0*/  FADD.FTZ R179, R179, R176 ;  /* 0x000000b0b3b37221 */ /* 0x000fe40000010000 */
[----:B------:R-:W-:Y:S02]  /*185d0*/  MUFU.EX2 R177, R177 ;  /* 0x000000b100b17308 */ /* 0x000fe40000000800 */
[----:B------:R-:W-:Y:S01]  /*185e0*/  FADD.FTZ R172, R172, R179 ;  /* 0x000000b3acac7221 */ /* 0x000fe20000010000 */
[----:B----4-:R-:W-:-:S05]  /*185f0*/  F2FP.BF16.PACK_AB R131, R174, R183 ;  /* 0x000000b7ae83723e */ /* 0x010fca00000010ff */
        /* <DEDUP_REMOVED lines=103> */
[----:B------:R-:W-:Y:S07]  /*18c70*/  LDSM.16.MT88.4 R28, [R223+0x13000] ;  /* 0x01300000df1c783b */ /* 0x000fee0000004200 */
        /* <DEDUP_REMOVED lines=200> */
.L_x_8144:
[----:B------:R-:W-:Y:S02]  /*19900*/  ULDC.64 UR4, c[0x0][0x118] ;  /* 0x0000460000047ab9 */ /* 0x000fe40000000a00 */
[----:B------:R-:W2:Y:S02]  /*19910*/  LD.E R4, [R18.64+0x40] ;  /* 0x0000400412047980 */ /* 0x000ea4000c101900 */
[----:B--2---:R-:W-:-:S04]  /*19920*/  LEA R4, -R4, RZ, 0x6 ;  /* 0x000000ff04047211 */ /* 0x004fc800078e31ff */
[----:B------:R-:W-:Y:S02]  /*19930*/  SHF.R.S32.HI R5, RZ, 0x1f, R4 ;  /* 0x0000001fff057819 */ /* 0x000fe40000011404 */
.L_x_8145:
[----:B------:R-:W-:Y:S05]  /*19940*/  BSYNC B0 ;  /* 0x0000000000007941 */ /* 0x000fea0003800000 */
.L_x_8143:
        /* <DEDUP_REMOVED lines=35> */
[----:B------:R-:W1:Y:S04]  /*19b80*/  LDSM.16.M88.4 R176, [R228+0x9000] ;  /* 0x00900000e4b0783b */ /* 0x000e680000000200 */
[----:B------:R-:W1:Y:S04]  /*19b90*/  LDSM.16.M88.4 R24, [R228+0x9800] ;  /* 0x00980000e418783b */ /* 0x000e680000000200 */
[----:B------:R-:W-:Y:S04]  /*19ba0*/  LDSM.16.M88.4 R12, [R227] ;  /* 0x00000000e30c783b */ /* 0x000fe80000000200 */
[----:B------:R-:W1:Y:S04]  /*19bb0*/  LDSM.16.M88.4 R8, [R226] ;  /* 0x00000000e208783b */ /* 0x000e680000000200 */
[----:B------:R-:W1:Y:S04]  /*19bc0*/  LDSM.16.M88.4 R196, [R218] ;  /* 0x00000000dac4783b */ /* 0x000e680000000200 */
[----:B------:R-:W1:Y:S04]  /*19bd0*/  LDSM.16.M88.4 R192, [R217] ;  /* 0x00000000d9c0783b */ /* 0x000e680000000200 */
[----:B------:R-:W1:Y:S04]  /*19be0*/  LDSM.16.M88.4 R28, [R216] ;  /* 0x00000000d81c783b */ /* 0x000e680000000200 */
[----:B------:R-:W-:Y:S01]  /*19bf0*/  LDSM.16.M88.4 R200, [R222+0xa800] ;  /* 0x00a80000dec8783b */ /* 0x000fe20000000200 */
[C---:B--2---:R-:W-:Y:S03]  /*19c00*/  HMMA.16816.F32.BF16 R4, R32.reuse, R20, RZ ;  /* 0x000000142004723c */ /* 0x044fe600000418ff */
[----:B------:R-:W2:Y:S04]  /*19c10*/  LD.E R0, [R18.64+0x18c] ;  /* 0x00018c0412007980 */ /* 0x000ea8000c101900 */
[----:B------:R-:W-:Y:S01]  /*19c20*/  LDSM.16.M88.4 R36, [R227+0x6000] ;  /* 0x00600000e324783b */ /* 0x000fe20000000200 */
[C---:B----4-:R-:W-:Y:S03]  /*19c30*/  HMMA.16816.F32.BF16 R188, R32.reuse, R184, RZ ;  /* 0x000000b820bc723c */ /* 0x050fe600000418ff */
[----:B------:R-:W0:Y:S05]  /*19c40*/  LDGDEPBAR ;  /* 0x00000000000079af */ /* 0x000e2a0000000000 */
[C---:B------:R-:W-:Y:S08]  /*19c50*/  HMMA.16816.F32.BF16 R20, R32.reuse, R22, RZ ;  /* 0x000000162014723c */ /* 0x040ff000000418ff */
[C---:B------:R-:W-:Y:S08]  /*19c60*/  HMMA.16816.F32.BF16 R184, R32.reuse, R186, RZ ;  /* 0x000000ba20b8723c */ /* 0x040ff000000418ff */
[C---:B-1----:R-:W-:Y:S08]  /*19c70*/  HMMA.16816.F32.BF16 R180, R32.reuse, R176, RZ ;  /* 0x000000b020b4723c */ /* 0x042ff000000418ff */
[C---:B------:R-:W-:Y:S08]  /*19c80*/  HMMA.16816.F32.BF16 R176, R32.reuse, R178, RZ ;  /* 0x000000b220b0723c */ /* 0x040ff000000418ff */
[C---:B------:R-:W-:Y:S08]  /*19c90*/  HMMA.16816.F32.BF16 R172, R32.reuse, R24, RZ ;  /* 0x0000001820ac723c */ /* 0x040ff000000418ff */
[----:B------:R-:W-:Y:S01]  /*19ca0*/  HMMA.16816.F32.BF16 R32, R32, R26, RZ ;  /* 0x0000001a2020723c */ /* 0x000fe200000418ff */
[----:B------:R-:W-:Y:S07]  /*19cb0*/  LDSM.16.M88.4 R24, [R225] ;  /* 0x00000000e118783b */ /* 0x000fee0000000200 */
[C---:B------:R-:W-:Y:S08]  /*19cc0*/  HMMA.16816.F32.BF16 R4, R12.reuse, R8, R4 ;  /* 0x000000080c04723c */ /* 0x040ff00000041804 */
[C---:B------:R-:W-:Y:S01]  /*19cd0*/  HMMA.16816.F32.BF16 R20, R12.reuse, R10, R20 ;  /* 0x0000000a0c14723c */ /* 0x040fe20000041814 */
[----:B------:R-:W1:Y:S07]  /*19ce0*/  LDSM.16.M88.4 R8, [R222+0x8000] ;  /* 0x00800000de08783b */ /* 0x000e6e0000000200 */
[C---:B------:R-:W-:Y:S08]  /*19cf0*/  HMMA.16816.F32.BF16 R188, R12.reuse, R196, R188 ;  /* 0x000000c40cbc723c */ /* 0x040ff000000418bc */
[C---:B------:R-:W-:Y:S01]  /*19d00*/  HMMA.16816.F32.BF16 R184, R12.reuse, R198, R184 ;  /* 0x000000c60cb8723c */ /* 0x040fe200000418b8 */
[----:B------:R-:W4:Y:S07]  /*19d10*/  LDSM.16.M88.4 R196, [R222+0x8800] ;  /* 0x00880000dec4783b */ /* 0x000f2e0000000200 */
[C---:B------:R-:W-:Y:S08]  /*19d20*/  HMMA.16816.F32.BF16 R180, R12.reuse, R192, R180 ;  /* 0x000000c00cb4723c */ /* 0x040ff000000418b4 */
[C---:B------:R-:W-:Y:S01]  /*19d30*/  HMMA.16816.F32.BF16 R176, R12.reuse, R194, R176 ;  /* 0x000000c20cb0723c */ /* 0x040fe200000418b0 */
[----:B------:R-:W3:Y:S07]  /*19d40*/  LDSM.16.M88.4 R192, [R222+0x9000] ;  /* 0x00900000dec0783b */ /* 0x000eee0000000200 */
[C---:B------:R-:W-:Y:S08]  /*19d50*/  HMMA.16816.F32.BF16 R172, R12.reuse, R28, R172 ;  /* 0x0000001c0cac723c */ /* 0x040ff000000418ac */
[----:B------:R-:W-:Y:S01]  /*19d60*/  HMMA.16816.F32.BF16 R32, R12, R30, R32 ;  /* 0x0000001e0c20723c */ /* 0x000fe20000041820 */
[----:B------:R-:W3:Y:S04]  /*19d70*/  LDSM.16.M88.4 R28, [R222+0x9800] ;  /* 0x00980000de1c783b */ /* 0x000ee80000000200 */
[----:B------:R-:W-:Y:S03]  /*19d80*/  LDSM.16.M88.4 R12, [R224] ;  /* 0x00000000e00c783b */ /* 0x000fe60000000200 */
[C---:B-1----:R-:W-:Y:S08]  /*19d90*/  HMMA.16816.F32.BF16 R4, R24.reuse, R8, R4 ;  /* 0x000000081804723c */ /* 0x042ff00000041804 */
[C---:B------:R-:W-:Y:S01]  /*19da0*/  HMMA.16816.F32.BF16 R20, R24.reuse, R10, R20 ;  /* 0x0000000a1814723c */ /* 0x040fe20000041814 */
[----:B------:R-:W1:Y:S07]  /*19db0*/  LDSM.16.M88.4 R8, [R215] ;  /* 0x00000000d708783b */ /* 0x000e6e0000000200 */
        /* <DEDUP_REMOVED lines=25> */
[----:B------:R-:W1:Y:S07]  /*19f50*/  LDSM.16.M88.4 R8, [R214] ;  /* 0x00000000d608783b */ /* 0x000e6e0000000200 */
[C---:B----4-:R-:W-:Y:S08]  /*19f60*/  HMMA.16816.F32.BF16 R188, R24.reuse, R196, R188 ;  /* 0x000000c418bc723c */ /* 0x050ff000000418bc */
[C---:B------:R-:W-:Y:S01]  /*19f70*/  HMMA.16816.F32.BF16 R184, R24.reuse, R198, R184 ;  /* 0x000000c618b8723c */ /* 0x040fe200000418b8 */
[----:B------:R-:W4:Y:S07]  /*19f80*/  LDSM.16.M88.4 R196, [R213] ;  /* 0x00000000d5c4783b */ /* 0x000f2e0000000200 */
[C---:B---3--:R-:W-:Y:S08]  /*19f90*/  HMMA.16816.F32.BF16 R180, R24.reuse, R192, R180 ;  /* 0x000000c018b4723c */ /* 0x048ff000000418b4 */
[C---:B------:R-:W-:Y:S01]  /*19fa0*/  HMMA.16816.F32.BF16 R176, R24.reuse, R194, R176 ;  /* 0x000000c218b0723c */ /* 0x040fe200000418b0 */
[----:B------:R-:W3:Y:S07]  /*19fb0*/  LDSM.16.M88.4 R192, [R212] ;  /* 0x00000000d4c0783b */ /* 0x000eee0000000200 */
[C---:B--2---:R-:W-:Y:S08]  /*19fc0*/  HMMA.16816.F32.BF16 R172, R24.reuse, R28, R172 ;  /* 0x0000001c18ac723c */ /* 0x044ff000000418ac */
[----:B------:R-:W-:Y:S01]  /*19fd0*/  HMMA.16816.F32.BF16 R32, R24, R30, R32 ;  /* 0x0000001e1820723c */ /* 0x000fe20000041820 */
[----:B------:R-:W2:Y:S04]  /*19fe0*/  LDSM.16.M88.4 R24, [R211] ;  /* 0x00000000d318783b */ /* 0x000ea80000000200 */
        /* <DEDUP_REMOVED lines=10> */
[C---:B--2---:R-:W-:Y:S08]  /*1a090*/  HMMA.16816.F32.BF16 R172, R12.reuse, R24, R172 ;  /* 0x000000180cac723c */ /* 0x044ff000000418ac */
[----:B------:R-:W-:Y:S01]  /*1a0a0*/  HMMA.16816.F32.BF16 R32, R12, R26, R32 ;  /* 0x0000001a0c20723c */ /* 0x000fe20000041820 */
[----:B------:R-:W-:Y:S04]  /*1a0b0*/  LDSM.16.M88.4 R24, [R224+0x2000] ;  /* 0x00200000e018783b */ /* 0x000fe80000000200 */
[----:B------:R-:W2:Y:S03]  /*1a0c0*/  LDSM.16.M88.4 R12, [R215+0x2000] ;  /* 0x00200000d70c783b */ /* 0x000ea60000000200 */
        /* <DEDUP_REMOVED lines=24> */
[----:B------:R-:W-:Y:S04]  /*1a250*/  LDSM.16.M88.4 R28, [R227+0x4000] ;  /* 0x00400000e31c783b */ /* 0x000fe80000000200 */
[----:B------:R-:W3:Y:S03]  /*1a260*/  LDSM.16.M88.4 R24, [R210] ;  /* 0x00000000d218783b */ /* 0x000ee60000000200 */
[C---:B--2---:R-:W-:Y:S08]  /*1a270*/  HMMA.16816.F32.BF16 R4, R192.reuse, R12, R4 ;  /* 0x0000000cc004723c */ /* 0x044ff00000041804 */
[C---:B------:R-:W-:Y:S01]  /*1a280*/  HMMA.16816.F32.BF16 R20, R192.reuse, R14, R20 ;  /* 0x0000000ec014723c */ /* 0x040fe20000041814 */
[----:B------:R-:W2:Y:S07]  /*1a290*/  LDSM.16.M88.4 R12, [R209] ;  /* 0x00000000d10c783b */ /* 0x000eae0000000200 */
[C---:B-1----:R-:W-:Y:S08]  /*1a2a0*/  HMMA.16816.F32.BF16 R188, R192.reuse, R8, R188 ;  /* 0x00000008c0bc723c */ /* 0x042ff000000418bc */
[C---:B------:R-:W-:Y:S01]  /*1a2b0*/  HMMA.16816.F32.BF16 R184, R192.reuse, R10, R184 ;  /* 0x0000000ac0b8723c */ /* 0x040fe200000418b8 */
[----:B------:R-:W1:Y:S07]  /*1a2c0*/  LDSM.16.M88.4 R8, [R208] ;  /* 0x00000000d008783b */ /* 0x000e6e0000000200 */
[C---:B----4-:R-:W-:Y:S08]  /*1a2d0*/  HMMA.16816.F32.BF16 R172, R192.reuse, R196, R172 ;  /* 0x000000c4c0ac723c */ /* 0x050ff000000418ac */
[C---:B------:R-:W-:Y:S01]  /*1a2e0*/  HMMA.16816.F32.BF16 R32, R192.reuse, R198, R32 ;  /* 0x000000c6c020723c */ /* 0x040fe20000041820 */
[----:B------:R-:W4:Y:S07]  /*1a2f0*/  LDSM.16.M88.4 R196, [R207] ;  /* 0x00000000cfc4783b */ /* 0x000f2e0000000200 */
[C---:B------:R-:W-:Y:S08]  /*1a300*/  HMMA.16816.F32.BF16 R180, R192.reuse, R200, R180 ;  /* 0x000000c8c0b4723c */ /* 0x040ff000000418b4 */
[----:B------:R-:W-:Y:S01]  /*1a310*/  HMMA.16816.F32.BF16 R176, R192, R202, R176 ;  /* 0x000000cac0b0723c */ /* 0x000fe200000418b0 */
[----:B------:R-:W-:Y:S04]  /*1a320*/  LDSM.16.M88.4 R192, [R222+0xd000] ;  /* 0x00d00000dec0783b */ /* 0x000fe80000000200 */
[----:B------:R-:W-:Y:S03]  /*1a330*/  LDSM.16.M88.4 R200, [R222+0xe000] ;  /* 0x00e00000dec8783b */ /* 0x000fe60000000200 */
[C---:B---3--:R-:W-:Y:S08]  /*1a340*/  HMMA.16816.F32.BF16 R4, R28.reuse, R24, R4 ;  /* 0x000000181c04723c */ /* 0x048ff00000041804 */
[C---:B------:R-:W-:Y:S01]  /*1a350*/  HMMA.16816.F32.BF16 R20, R28.reuse, R26, R20 ;  /* 0x0000001a1c14723c */ /* 0x040fe20000041814 */
        /* <DEDUP_REMOVED lines=19> */
[----:B------:R-:W4:Y:S07]  /*1a490*/  LDSM.16.M88.4 R192, [R215+0x5000] ;  /* 0x00500000d7c0783b */ /* 0x000f2e0000000200 */
[C---:B---3--:R-:W-:Y:S08]  /*1a4a0*/  HMMA.16816.F32.BF16 R172, R12.reuse, R28, R172 ;  /* 0x0000001c0cac723c */ /* 0x048ff000000418ac */
[----:B------:R-:W-:Y:S01]  /*1a4b0*/  HMMA.16816.F32.BF16 R32, R12, R30, R32 ;  /* 0x0000001e0c20723c */ /* 0x000fe20000041820 */
[----:B------:R-:W3:Y:S04]  /*1a4c0*/  LDSM.16.M88.4 R28, [R215+0x5800] ;  /* 0x00580000d71c783b */ /* 0x000ee80000000200 */
[----:B------:R-:W-:Y:S03]  /*1a4d0*/  LDSM.16.M88.4 R12, [R229+0x6000] ;  /* 0x00600000e50c783b */ /* 0x000fe60000000200 */
[C---:B--2---:R-:W-:Y:S08]  /*1a4e0*/  HMMA.16816.F32.BF16 R188, R24.reuse, R196, R188 ;  /* 0x000000c418bc723c */ /* 0x044ff000000418bc */
[C---:B-1----:R-:W-:Y:S08]  /*1a4f0*/  HMMA.16816.F32.BF16 R4, R24.reuse, R8, R4 ;  /* 0x000000081804723c */ /* 0x042ff00000041804 */
[C---:B------:R-:W-:Y:S01]  /*1a500*/  HMMA.16816.F32.BF16 R20, R24.reuse, R10, R20 ;  /* 0x0000000a1814723c */ /* 0x040fe20000041814 */
[----:B------:R-:W1:Y:S07]  /*1a510*/  LDSM.16.M88.4 R8, [R228+0xe000] ;  /* 0x00e00000e408783b */ /* 0x000e6e0000000200 */
[C---:B------:R-:W-:Y:S01]  /*1a520*/  HMMA.16816.F32.BF16 R184, R24.reuse, R198, R184 ;  /* 0x000000c618b8723c */ /* 0x040fe200000418b8 */
[----:B------:R-:W-:Y:S01]  /*1a530*/  IMAD.MOV.U32 R17, RZ, RZ, R201 ;  /* 0x000000ffff117224 */ /* 0x000fe200078e00c9 */
[----:B------:R-:W-:Y:S06]  /*1a540*/  LDSM.16.M88.4 R196, [R204] ;  /* 0x00000000ccc4783b */ /* 0x000fec0000000200 */
[C---:B----4-:R-:W-:Y:S08]  /*1a550*/  HMMA.16816.F32.BF16 R180, R24.reuse, R192, R180 ;  /* 0x000000c018b4723c */ /* 0x050ff000000418b4 */
[C---:B------:R-:W-:Y:S01]  /*1a560*/  HMMA.16816.F32.BF16 R176, R24.reuse, R194, R176 ;  /* 0x000000c218b0723c */ /* 0x040fe200000418b0 */
[----:B------:R-:W-:Y:S07]  /*1a570*/  LDSM.16.M88.4 R192, [R228+0xe800] ;  /* 0x00e80000e4c0783b */ /* 0x000fee0000000200 */
[C---:B---3--:R-:W-:Y:S08]  /*1a580*/  HMMA.16816.F32.BF16 R172, R24.reuse, R28, R172 ;  /* 0x0000001c18ac723c */ /* 0x048ff000000418ac */
[----:B------:R-:W-:Y:S01]  /*1a590*/  HMMA.16816.F32.BF16 R32, R24, R30, R32 ;  /* 0x0000001e1820723c */ /* 0x000fe20000041820 */
[----:B------:R-:W2:Y:S01]  /*1a5a0*/  LDSM.16.M88.4 R24, [R228+0xf800] ;  /* 0x00f80000e418783b */ /* 0x000ea20000000200 */
[----:B------:R-:W-:-:S02]  /*1a5b0*/  IMAD.MOV.U32 R16, RZ, RZ, R202 ;  /* 0x000000ffff107224 */ /* 0x000fc400078e00ca */
[----:B------:R-:W-:Y:S01]  /*1a5c0*/  IMAD.MOV.U32 R2, RZ, RZ, R203 ;  /* 0x000000ffff027224 */ /* 0x000fe200078e00cb */
[----:B------:R-:W-:Y:S03]  /*1a5d0*/  LDSM.16.M88.4 R28, [R228+0xf000] ;  /* 0x00f00000e41c783b */ /* 0x000fe60000000200 */
[C---:B-1----:R-:W-:Y:S08]  /*1a5e0*/  HMMA.16816.F32.BF16 R4, R12.reuse, R8, R4 ;  /* 0x000000080c04723c */ /* 0x042ff00000041804 */
[C---:B------:R-:W-:Y:S01]  /*1a5f0*/  HMMA.16816.F32.BF16 R20, R12.reuse, R10, R20 ;  /* 0x0000000a0c14723c */ /* 0x040fe20000041814 */
[----:B------:R-:W1:Y:S07]  /*1a600*/  LDSM.16.M88.4 R8, [R206] ;  /* 0x00000000ce08783b */ /* 0x000e6e0000000200 */
[----:B--2---:R-:W-:Y:S07]  /*1a610*/  HMMA.16816.F32.BF16 R172, R12, R24, R172 ;  /* 0x000000180cac723c */ /* 0x004fee00000418ac */
[----:B------:R-:W-:-:S02]  /*1a620*/  IMAD.MOV.U32 R24, RZ, RZ, R200 ;  /* 0x000000ffff187224 */ /* 0x000fc400078e00c8 */
[----:B------:R-:W2:Y:S01]  /*1a630*/  LDSM.16.M88.4 R200, [R205] ;  /* 0x00000000cdc8783b */ /* 0x000ea20000000200 */
[C---:B------:R-:W-:Y:S08]  /*1a640*/  HMMA.16816.F32.BF16 R188, R12.reuse, R192, R188 ;  /* 0x000000c00cbc723c */ /* 0x040ff000000418bc */
[----:B------:R-:W-:Y:S01]  /*1a650*/  HMMA.16816.F32.BF16 R184, R12, R194, R184 ;  /* 0x000000c20cb8723c */ /* 0x000fe200000418b8 */
[----:B------:R-:W-:Y:S01]  /*1a660*/  IMAD.MOV.U32 R25, RZ, RZ, R17 ;  /* 0x000000ffff197224 */ /* 0x000fe200078e0011 */
[----:B------:R-:W-:Y:S01]  /*1a670*/  LDSM.16.M88.4 R192, [R167] ;  /* 0x00000000a7c0783b */ /* 0x000fe20000000200 */
[----:B------:R-:W-:-:S02]  /*1a680*/  IMAD.MOV.U32 R165, RZ, RZ, R38 ;  /* 0x000000ffffa57224 */ /* 0x000fc400078e0026 */
[----:B------:R-:W-:Y:S02]  /*1a690*/  IMAD.MOV.U32 R17, RZ, RZ, R39 ;  /* 0x000000ffff117224 */ /* 0x000fe400078e0027 */
[----:B------:R-:W-:Y:S01]  /*1a6a0*/  IMAD.MOV.U32 R166, RZ, RZ, R37 ;  /* 0x000000ffffa67224 */ /* 0x000fe200078e0025 */
[C---:B-1----:R-:W-:Y:S08]  /*1a6b0*/  HMMA.16816.F32.BF16 R4, R36.reuse, R8, R4 ;  /* 0x000000082404723c */ /* 0x042ff00000041804 */
[C---:B------:R-:W-:Y:S01]  /*1a6c0*/  HMMA.16816.F32.BF16 R20, R36.reuse, R10, R20 ;  /* 0x0000000a2414723c */ /* 0x040fe20000041814 */
[----:B------:R-:W-:Y:S07]  /*1a6d0*/  LDSM.16.M88.4 R8, [R215+0x6000] ;  /* 0x00600000d708783b */ /* 0x000fee0000000200 */
[C---:B--2---:R-:W-:Y:S07]  /*1a6e0*/  HMMA.16816.F32.BF16 R188, R36.reuse, R200, R188 ;  /* 0x000000c824bc723c */ /* 0x044fee00000418bc */
[----:B------:R-:W-:Y:S01]  /*1a6f0*/  IMAD.MOV.U32 R200, RZ, RZ, R36 ;  /* 0x000000ffffc87224 */ /* 0x000fe200078e0024 */
[----:B------:R-:W-:Y:S01]  /*1a700*/  HMMA.16816.F32.BF16 R184, R36, R202, R184 ;  /* 0x000000ca24b8723c */ /* 0x000fe200000418b8 */
[----:B------:R1:W5:Y:S04]  /*1a710*/  LDL.LU.64 R38, [R1+0x10] ;  /* 0x0000100001267983 */ /* 0x0003680000300a00 */
[----:B------:R1:W5:Y:S03]  /*1a720*/  LDL.LU.64 R36, [R1+0x8] ;  /* 0x0000080001247983 */ /* 0x0003660000300a00 */
[C---:B------:R-:W-:Y:S08]  /*1a730*/  HMMA.16816.F32.BF16 R180, R12.reuse, R28, R180 ;  /* 0x0000001c0cb4723c */ /* 0x040ff000000418b4 */
[C---:B------:R-:W-:Y:S01]  /*1a740*/  HMMA.16816.F32.BF16 R176, R12.reuse, R30, R176 ;  /* 0x0000001e0cb0723c */ /* 0x040fe200000418b0 */
[----:B------:R-:W2:Y:S07]  /*1a750*/  LDSM.16.M88.4 R28, [R225+0x6000] ;  /* 0x00600000e11c783b */ /* 0x000eae0000000200 */
[----:B------:R-:W-:Y:S01]  /*1a760*/  HMMA.16816.F32.BF16 R32, R12, R26, R32 ;  /* 0x0000001a0c20723c */ /* 0x000fe20000041820 */
[----:B------:R-:W3:Y:S01]  /*1a770*/  LDSM.16.M88.4 R12, [R224+0x6000] ;  /* 0x00600000e00c783b */ /* 0x000ee20000000200 */
[----:B------:R-:W-:-:S02]  /*1a780*/  IMAD.MOV.U32 R201, RZ, RZ, R166 ;  /* 0x000000ffffc97224 */ /* 0x000fc400078e00a6 */
[----:B------:R-:W-:Y:S02]  /*1a790*/  IMAD.MOV.U32 R202, RZ, RZ, R165 ;  /* 0x000000ffffca7224 */ /* 0x000fe400078e00a5 */
[----:B------:R-:W-:Y:S02]  /*1a7a0*/  IMAD.MOV.U32 R203, RZ, RZ, R17 ;  /* 0x000000ffffcb7224 */ /* 0x000fe400078e0011 */
[----:B--2---:R-:W-:Y:S01]  /*1a7b0*/  HMMA.16816.F32.BF16 R4, R28, R24, R4 ;  /* 0x000000181c04723c */ /* 0x004fe20000041804 */
[----:B------:R-:W2:Y:S07]  /*1a7c0*/  LDSM.16.M88.4 R24, [R222+0xe800] ;  /* 0x00e80000de18783b */ /* 0x000eae0000000200 */
[----:B------:R-:W-:Y:S07]  /*1a7d0*/  HMMA.16816.F32.BF16 R176, R200, R198, R176 ;  /* 0x000000c6c8b0723c */ /* 0x000fee00000418b0 */
[----:B------:R-:W-:-:S02]  /*1a7e0*/  IMAD.MOV.U32 R198, RZ, RZ, R16 ;  /* 0x000000ffffc67224 */ /* 0x000fc400078e0010 */
[----:B------:R-:W-:Y:S01]  /*1a7f0*/  IMAD.MOV.U32 R199, RZ, RZ, R2 ;  /* 0x000000ffffc77224 */ /* 0x000fe200078e0002 */
[----:B------:R-:W-:Y:S08]  /*1a800*/  HMMA.16816.F32.BF16 R180, R200, R196, R180 ;  /* 0x000000c4c8b4723c */ /* 0x000ff000000418b4 */
[----:B---3--:R-:W-:Y:S08]  /*1a810*/  HMMA.16816.F32.BF16 R4, R12, R8, R4 ;  /* 0x000000080c04723c */ /* 0x008ff00000041804 */
[C---:B------:R-:W-:Y:S01]  /*1a820*/  HMMA.16816.F32.BF16 R20, R28.reuse, R198, R20 ;  /* 0x000000c61c14723c */ /* 0x040fe20000041814 */
[----:B------:R-:W3:Y:S07]  /*1a830*/  LDSM.16.M88.4 R196, [R222+0xf000] ;  /* 0x00f00000dec4783b */ /* 0x000eee0000000200 */
[----:B--2---:R-:W-:Y:S08]  /*1a840*/  HMMA.16816.F32.BF16 R188, R28, R24, R188 ;  /* 0x000000181cbc723c */ /* 0x004ff000000418bc */
[----:B------:R-:W-:-:S02]  /*1a850*/  FMUL.FTZ R4, R4, R0 ;  /* 0x0000000004047220 */ /* 0x000fc40000410000 */
[-C--:B------:R-:W-:Y:S02]  /*1a860*/  FMUL.FTZ R2, R5, R0.reuse ;  /* 0x0000000005027220 */ /* 0x080fe40000410000 */
[----:B------:R2:W-:Y:S01]  /*1a870*/  MUFU.TANH R16, R4 ;  /* 0x0000000400107308 */ /* 0x0005e20000002400 */
[-C--:B------:R-:W-:Y:S02]  /*1a880*/  FMUL.FTZ R17, R6, R0.reuse ;  /* 0x0000000006117220 */ /* 0x080fe40000410000 */
[----:B------:R-:W-:Y:S01]  /*1a890*/  FMUL.FTZ R24, R7, R0 ;  /* 0x0000000007187220 */ /* 0x000fe20000410000 */
[----:B------:R-:W-:Y:S01]  /*1a8a0*/  HMMA.16816.F32.BF16 R184, R28, R26, R184 ;  /* 0x0000001a1cb8723c */ /* 0x000fe200000418b8 */
[----:B------:R-:W4:Y:S04]  /*1a8b0*/  S2R R27, SR_TID.X ;  /* 0x00000000001b7919 */ /* 0x000f280000002100 */
[----:B--2---:R-:W2:Y:S03]  /*1a8c0*/  LDSM.16.M88.4 R4, [R215+0x7000] ;  /* 0x00700000d704783b */ /* 0x004ea60000000200 */
[----:B------:R-:W-:Y:S08]  /*1a8d0*/  HMMA.16816.F32.BF16 R172, R200, R192, R172 ;  /* 0x000000c0c8ac723c */ /* 0x000ff000000418ac */
[----:B---3--:R-:W-:Y:S08]  /*1a8e0*/  HMMA.16816.F32.BF16 R180, R28, R196, R180 ;  /* 0x000000c41cb4723c */ /* 0x008ff000000418b4 */
[----:B------:R-:W-:Y:S01]  /*1a8f0*/  HMMA.16816.F32.BF16 R192, R200, R194, R32 ;  /* 0x000000c2c8c0723c */ /* 0x000fe20000041820 */
[----:B------:R-:W3:Y:S01]  /*1a900*/  LDSM.16.M88.4 R32, [R215+0x6800] ;  /* 0x00680000d720783b */ /* 0x000ee20000000200 */
[----:B----4-:R-:W-:-:S06]  /*1a910*/  IMAD.SHL.U32 R27, R27, 0x2, RZ ;  /* 0x000000021b1b7824 */ /* 0x010fcc00078e00ff */
[----:B------:R-:W-:Y:S01]  /*1a920*/  HMMA.16816.F32.BF16 R20, R12, R10, R20 ;  /* 0x0000000a0c14723c */ /* 0x000fe20000041814 */
[----:B------:R-:W4:Y:S01]  /*1a930*/  LDSM.16.M88.4 R8, [R222+0xf800] ;  /* 0x00f80000de08783b */ /* 0x000f220000000200 */
[----:B------:R-:W-:-:S06]  /*1a940*/  LOP3.LUT R166, R27, 0x6, RZ, 0xc0, !PT ;  /* 0x000000061ba67812 */ /* 0x000fcc00078ec0ff */
[----:B------:R-:W-:Y:S01]  /*1a950*/  HMMA.16816.F32.BF16 R176, R28, R198, R176 ;  /* 0x000000c61cb0723c */ /* 0x000fe200000418b0 */
[----:B------:R-:W-:-:S07]  /*1a960*/  IMAD R27, R247, 0x40, R166 ;  /* 0x00000040f71b7824 */ /* 0x000fce00078e02a6 */
[----:B--2---:R-:W-:Y:S07]  /*1a970*/  HMMA.16816.F32.BF16 R180, R12, R4, R180 ;  /* 0x000000040cb4723c */ /* 0x004fee00000418b4 */
[----:B------:R-:W-:-:S04]  /*1a980*/  IADD3 R5, R27, 0x1, RZ ;  /* 0x000000011b057810 */ /* 0x000fc80007ffe0ff */
[C---:B------:R-:W-:Y:S02]  /*1a990*/  ISETP.GE.AND P6, PT, R5.reuse, R248, PT ;  /* 0x000000f80500720c */ /* 0x040fe40003fc6270 */
[C---:B------:R-:W-:Y:S02]  /*1a9a0*/  ISETP.GE.AND P3, PT, R5.reuse, R244, PT ;  /* 0x000000f40500720c */ /* 0x040fe40003f66270 */
[C---:B------:R-:W-:Y:S01]  /*1a9b0*/  ISETP.GE.OR P6, PT, R5.reuse, R246, !P6 ;  /* 0x000000f60500720c */ /* 0x040fe200077c6670 */
[C---:B------:R-:W-:Y:S01]  /*1a9c0*/  HMMA.16816.F32.BF16 R176, R12.reuse, R6, R176 ;  /* 0x000000060cb0723c */ /* 0x040fe200000418b0 */
[----:B------:R-:W-:Y:S02]  /*1a9d0*/  ISETP.GE.OR P3, PT, R5, R238, !P3 ;  /* 0x000000ee0500720c */ /* 0x000fe40005f66670 */
[----:B------:R-:W2:Y:S05]  /*1a9e0*/  LDSM.16.M88.4 R4, [R215+0x7800] ;  /* 0x00780000d704783b */ /* 0x000eaa0000000200 */
[C---:B---3--:R-:W-:Y:S08]  /*1a9f0*/  HMMA.16816.F32.BF16 R188, R12.reuse, R32, R188 ;  /* 0x000000200cbc723c */ /* 0x048ff000000418bc */
[----:B------:R-:W-:Y:S08]  /*1aa00*/  HMMA.16816.F32.BF16 R184, R12, R34, R184 ;  /* 0x000000220cb8723c */ /* 0x000ff000000418b8 */
[----:B----4-:R-:W-:Y:S01]  /*1aa10*/  HMMA.16816.F32.BF16 R172, R28, R8, R172 ;  /* 0x000000081cac723c */ /* 0x010fe200000418ac */
[-C--:B------:R-:W-:Y:S01]  /*1aa20*/  FMUL.FTZ R25, R20, R0.reuse ;  /* 0x0000000014197220 */ /* 0x080fe20000410000 */
[----:B------:R-:W3:Y:S01]  /*1aa30*/  MUFU.TANH R17, R17 ;  /* 0x0000001100117308 */ /* 0x000ee20000002400 */
[----:B------:R-:W-:-:S02]  /*1aa40*/  FMUL.FTZ R20, R21, R0 ;  /* 0x0000000015147220 */ /* 0x000fc40000410000 */
[----:B------:R-:W-:-:S03]  /*1aa50*/  FMUL.FTZ R23, R23, R0 ;  /* 0x0000000017177220 */ /* 0x000fc60000410000 */
[----:B------:R-:W-:Y:S01]  /*1aa60*/  HMMA.16816.F32.BF16 R192, R28, R10, R192 ;  /* 0x0000000a1cc0723c */ /* 0x000fe200000418c0 */
[-C--:B------:R-:W-:Y:S01]  /*1aa70*/  FMUL.FTZ R21, R22, R0.reuse ;  /* 0x0000000016157220 */ /* 0x080fe20000410000 */
[----:B------:R-:W4:Y:S01]  /*1aa80*/  MUFU.TANH R2, R2 ;  /* 0x0000000200027308 */ /* 0x000f220000002400 */
[----:B------:R-:W-:Y:S01]  /*1aa90*/  FMUL.FTZ R32, R188, R0 ;  /* 0x00000000bc207220 */ /* 0x000fe20000410000 */
[----:B------:R-:W-:Y:S01]  /*1aaa0*/  ISETP.GE.AND P1, PT, R27, R244, PT ;  /* 0x000000f41b00720c */ /* 0x000fe20003f26270 */
[----:B------:R-:W-:Y:S01]  /*1aab0*/  FMUL.FTZ R22, R189, R0 ;  /* 0x00000000bd167220 */ /* 0x000fe20000410000 */
[----:B------:R-:W-:Y:S01]  /*1aac0*/  ISETP.GE.AND P4, PT, R27, R248, PT ;  /* 0x000000f81b00720c */ /* 0x000fe20003f86270 */
[----:B------:R-:W-:Y:S01]  /*1aad0*/  FMUL.FTZ R26, R191, R0 ;  /* 0x00000000bf1a7220 */ /* 0x000fe20000410000 */
[----:B------:R-:W-:-:S04]  /*1aae0*/  DEPBAR.LE SB0, 0x0 ;  /* 0x000080000000791a */ /* 0x000fc80000000000 */
[----:B------:R-:W1:Y:S01]  /*1aaf0*/  MUFU.TANH R25, R25 ;  /* 0x0000001900197308 */ /* 0x000e620000002400 */
[----:B------:R-:W-:Y:S01]  /*1ab00*/  FMUL.FTZ R188, R187, R0 ;  /* 0x00000000bbbc7220 */ /* 0x000fe20000410000 */
[----:B------:R-:W-:-:S06]  /*1ab10*/  IADD3 R187, R27, 0x8, RZ ;  /* 0x000000081bbb7810 */ /* 0x000fcc0007ffe0ff */
[----:B------:R-:W1:Y:S01]  /*1ab20*/  MUFU.TANH R21, R21 ;  /* 0x0000001500157308 */ /* 0x000e620000002400 */
[----:B------:R-:W-:Y:S01]  /*1ab30*/  FMUL.FTZ R35, R185, R0 ;  /* 0x00000000b9237220 */ /* 0x000fe20000410000 */
[----:B------:R-:W-:Y:S01]  /*1ab40*/  ISETP.GE.OR P1, PT, R27, R238, !P1 ;  /* 0x000000ee1b00720c */ /* 0x000fe20004f26670 */
[----:B--2---:R-:W-:Y:S01]  /*1ab50*/  HMMA.16816.F32.BF16 R172, R12, R4, R172 ;  /* 0x000000040cac723c */ /* 0x004fe200000418ac */
[----:B------:R-:W-:-:S04]  /*1ab60*/  ISETP.GE.AND P5, PT, R187, R248, PT ;  /* 0x000000f8bb00720c */ /* 0x000fc80003fa6270 */
[----:B------:R-:W2:Y:S01]  /*1ab70*/  MUFU.TANH R23, R23 ;  /* 0x0000001700177308 */ /* 0x000ea20000002400 */
[----:B------:R-:W-:Y:S01]  /*1ab80*/  ISETP.GE.AND P2, PT, R187, R244, PT ;  /* 0x000000f4bb00720c */ /* 0x000fe20003f46270 */
[----:B------:R-:W-:Y:S01]  /*1ab90*/  FMUL.FTZ R33, R190, R0 ;  /* 0x00000000be217220 */ /* 0x000fe20000410000 */
[----:B------:R-:W-:-:S05]  /*1aba0*/  IADD3 R185, R27, 0x9, RZ ;  /* 0x000000091bb97810 */ /* 0x000fca0007ffe0ff */
[----:B------:R-:W1:Y:S01]  /*1abb0*/  MUFU.TANH R24, R24 ;  /* 0x0000001800187308 */ /* 0x000e620000002400 */
[----:B------:R-:W-:Y:S02]  /*1abc0*/  ISETP.GE.OR P4, PT, R27, R246, !P4 ;  /* 0x000000f61b00720c */ /* 0x000fe40006786670 */
[----:B---3--:R-:W-:-:S05]  /*1abd0*/  FSEL R8, R17, -INF , !P1 ;  /* 0xff80000011087808 */ /* 0x008fca0004800000 */
[----:B------:R-:W3:Y:S01]  /*1abe0*/  MUFU.TANH R20, R20 ;  /* 0x0000001400147308 */ /* 0x000ee20000002400 */
[C---:B------:R-:W-:Y:S02]  /*1abf0*/  ISETP.GE.OR P5, PT, R187.reuse, R246, !P5 ;  /* 0x000000f6bb00720c */ /* 0x040fe40006fa6670 */
[----:B------:R-:W-:-:S05]  /*1ac00*/  ISETP.GE.OR P2, PT, R187, R238, !P2 ;  /* 0x000000eebb00720c */ /* 0x000fca0005746670 */
[----:B------:R-:W1:Y:S01]  /*1ac10*/  MUFU.TANH R32, R32 ;  /* 0x0000002000207308 */ /* 0x000e620000002400 */
[----:B------:R-:W-:Y:S01]  /*1ac20*/  ISETP.GE.AND P1, PT, R185, R244, PT ;  /* 0x000000f4b900720c */ /* 0x000fe20003f26270 */
[----:B------:R-:W-:Y:S01]  /*1ac30*/  FMUL.FTZ R180, R180, R0 ;  /* 0x00000000b4b47220 */ /* 0x000fe20000410000 */
[----:B------:R-:W-:-:S05]  /*1ac40*/  IADD3 R17, R27, 0x10, RZ ;  /* 0x000000101b117810 */ /* 0x000fca0007ffe0ff */
[----:B------:R-:W2:Y:S01]  /*1ac50*/  MUFU.TANH R22, R22 ;  /* 0x0000001600167308 */ /* 0x000ea20000002400 */
[----:B------:R-:W-:Y:S01]  /*1ac60*/  IADD3 R29, R27, 0x11, RZ ;  /* 0x000000111b1d7810 */ /* 0x000fe20007ffe0ff */
[----:B------:R-:W-:-:S06]  /*1ac70*/  FMUL.FTZ R182, R182, R0 ;  /* 0x00000000b6b67220 */ /* 0x000fcc0000410000 */
[----:B------:R-:W2:Y:S01]  /*1ac80*/  MUFU.TANH R26, R26 ;  /* 0x0000001a001a7308 */ /* 0x000ea20000002400 */
[----:B------:R-:W-:Y:S02]  /*1ac90*/  FSEL R9, R16, -INF , !P4 ;  /* 0xff80000010097808 */ /* 0x000fe40006000000 */
[----:B------:R-:W-:Y:S02]  /*1aca0*/  ISETP.GE.AND P4, PT, R185, R248, PT ;  /* 0x000000f8b900720c */ /* 0x000fe40003f86270 */
[----:B----4-:R-:W-:Y:S02]  /*1acb0*/  FSEL R11, R2, -INF , !P6 ;  /* 0xff800000020b7808 */ /* 0x010fe40007000000 */
[----:B-1----:R-:W-:Y:S01]  /*1acc0*/  FSEL R16, R25, -INF , !P5 ;  /* 0xff80000019107808 */ /* 0x002fe20006800000 */
[----:B------:R-:W1:Y:S01]  /*1acd0*/  MUFU.TANH R33, R33 ;  /* 0x0000002100217308 */ /* 0x000e620000002400 */
[----:B------:R-:W-:Y:S02]  /*1ace0*/  FSEL R10, R21, -INF , !P2 ;  /* 0xff800000150a7808 */ /* 0x000fe40005000000 */
[----:B------:R-:W-:-:S02]  /*1acf0*/  ISETP.GE.OR P1, PT, R185, R238, !P1 ;  /* 0x000000eeb900720c */ /* 0x000fc40004f26670 */
[-C--:B------:R-:W-:Y:S02]  /*1ad00*/  ISETP.GE.AND P6, PT, R17, R248.reuse, PT ;  /* 0x000000f81100720c */ /* 0x080fe40003fc6270 */
[C---:B------:R-:W-:Y:S01]  /*1ad10*/  ISETP.GE.AND P5, PT, R29.reuse, R248, PT ;  /* 0x000000f81d00720c */ /* 0x040fe20003fa6270 */
[----:B------:R-:W4:Y:S01]  /*1ad20*/  MUFU.TANH R35, R35 ;  /* 0x0000002300237308 */ /* 0x000f220000002400 */
[----:B------:R-:W-:Y:S01]  /*1ad30*/  ISETP.GE.AND P2, PT, R29, R244, PT ;  /* 0x000000f41d00720c */ /* 0x000fe20003f46270 */
[----:B------:R-:W-:Y:S01]  /*1ad40*/  FMUL.FTZ R34, R184, R0 ;  /* 0x00000000b8227220 */ /* 0x000fe20000410000 */
[----:B------:R-:W-:Y:S01]  /*1ad50*/  ISETP.GE.OR P4, PT, R185, R246, !P4 ;  /* 0x000000f6b900720c */ /* 0x000fe20006786670 */
[----:B------:R-:W-:Y:S01]  /*1ad60*/  FMUL.FTZ R165, R186, R0 ;  /* 0x00000000baa57220 */ /* 0x000fe20000410000 */
[----:B------:R-:W-:-:S03]  /*1ad70*/  ISETP.GE.OR P6, PT, R17, R246, !P6 ;  /* 0x000000f61100720c */ /* 0x000fc600077c6670 */
[----:B------:R-:W1:Y:S01]  /*1ad80*/  MUFU.TANH R199, R180 ;  /* 0x000000b400c77308 */ /* 0x000e620000002400 */
[C---:B------:R-:W-:Y:S01]  /*1ad90*/  ISETP.GE.OR P5, PT, R29.reuse, R246, !P5 ;  /* 0x000000f61d00720c */ /* 0x040fe20006fa6670 */
[----:B------:R-:W-:Y:S01]  /*1ada0*/  HMMA.16816.F32.BF16 R192, R12, R6, R192 ;  /* 0x000000060cc0723c */ /* 0x000fe200000418c0 */
[----:B------:R-:W-:Y:S02]  /*1adb0*/  ISETP.GE.OR P2, PT, R29, R238, !P2 ;  /* 0x000000ee1d00720c */ /* 0x000fe40005746670 */
[----:B--2---:R-:W-:-:S03]  /*1adc0*/  FSEL R4, R23, -INF , !P1 ;  /* 0xff80000017047808 */ /* 0x004fc60004800000 */
[----:B------:R-:W2:Y:S01]  /*1add0*/  MUFU.TANH R196, R182 ;  /* 0x000000b600c47308 */ /* 0x000ea20000002400 */
[----:B------:R-:W-:Y:S01]  /*1ade0*/  FSEL R2, R24, -INF , !P3 ;  /* 0xff80000018027808 */ /* 0x000fe20005800000 */
[----:B------:R-:W-:Y:S01]  /*1adf0*/  FMUL.FTZ R176, R176, R0 ;  /* 0x00000000b0b07220 */ /* 0x000fe20000410000 */
[C---:B------:R-:W-:Y:S02]  /*1ae00*/  IADD3 R29, R27.reuse, 0x19, RZ ;  /* 0x000000191b1d7810 */ /* 0x040fe40007ffe0ff */
[----:B------:R-:W-:Y:S02]  /*1ae10*/  IADD3 R23, R27, 0x20, RZ ;  /* 0x000000201b177810 */ /* 0x000fe40007ffe0ff */
[----:B------:R-:W-:Y:S01]  /*1ae20*/  ISETP.GE.AND P3, PT, R17, R244, PT ;  /* 0x000000f41100720c */ /* 0x000fe20003f66270 */
[----:B------:R-:W1:Y:S01]  /*1ae30*/  MUFU.TANH R188, R188 ;  /* 0x000000bc00bc7308 */ /* 0x000e620000002400 */
[----:B---3--:R-:W-:Y:S02]  /*1ae40*/  FSEL R5, R20, -INF , !P4 ;  /* 0xff80000014057808 */ /* 0x008fe40006000000 */
[----:B------:R-:W-:-:S02]  /*1ae50*/  FSEL R25, R32, -INF , !P6 ;  /* 0xff80000020197808 */ /* 0x000fc40007000000 */
[----:B------:R-:W-:Y:S02]  /*1ae60*/  FSEL R24, R22, -INF , !P5 ;  /* 0xff80000016187808 */ /* 0x000fe40006800000 */
[----:B------:R-:W-:Y:S01]  /*1ae70*/  FSEL R20, R26, -INF , !P2 ;  /* 0xff8000001a147808 */ /* 0x000fe20005000000 */
[----:B------:R-:W3:Y:S01]  /*1ae80*/  MUFU.TANH R34, R34 ;  /* 0x0000002200227308 */ /* 0x000ee20000002400 */
[-C--:B------:R-:W-:Y:S02]  /*1ae90*/  ISETP.GE.AND P6, PT, R29, R248.reuse, PT ;  /* 0x000000f81d00720c */ /* 0x080fe40003fc6270 */
[C---:B------:R-:W-:Y:S02]  /*1aea0*/  ISETP.GE.AND P5, PT, R23.reuse, R248, PT ;  /* 0x000000f81700720c */ /* 0x040fe40003fa6270 */
[----:B------:R-:W-:-:S03]  /*1aeb0*/  ISETP.GE.AND P2, PT, R23, R244, PT ;  /* 0x000000f41700720c */ /* 0x000fc60003f46270 */
[----:B------:R-:W2:Y:S01]  /*1aec0*/  MUFU.TANH R165, R165 ;  /* 0x000000a500a57308 */ /* 0x000ea20000002400 */
[----:B------:R-:W-:Y:S01]  /*1aed0*/  ISETP.GE.OR P3, PT, R17, R238, !P3 ;  /* 0x000000ee1100720c */ /* 0x000fe20005f66670 */
[-C--:B------:R-:W-:Y:S01]  /*1aee0*/  FMUL.FTZ R178, R178, R0.reuse ;  /* 0x00000000b2b27220 */ /* 0x080fe20000410000 */
[----:B------:R-:W-:Y:S01]  /*1aef0*/  IADD3 R31, R27, 0x18, RZ ;  /* 0x000000181b1f7810 */ /* 0x000fe20007ffe0ff */
[----:B------:R-:W-:Y:S01]  /*1af00*/  FMUL.FTZ R181, R181, R0 ;  /* 0x00000000b5b57220 */ /* 0x000fe20000410000 */
[----:B------:R-:W-:-:S03]  /*1af10*/  ISETP.GE.OR P6, PT, R29, R246, !P6 ;  /* 0x000000f61d00720c */ /* 0x000fc600077c6670 */
[----:B------:R-:W2:Y:S01]  /*1af20*/  MUFU.TANH R198, R176 ;  /* 0x000000b000c67308 */ /* 0x000ea20000002400 */
[----:B------:R-:W-:Y:S01]  /*1af30*/  FMUL.FTZ R183, R183, R0 ;  /* 0x00000000b7b77220 */ /* 0x000fe20000410000 */
[C---:B------:R-:W-:Y:S02]  /*1af40*/  ISETP.GE.OR P5, PT, R23.reuse, R246, !P5 ;  /* 0x000000f61700720c */ /* 0x040fe40006fa6670 */
[----:B------:R-:W-:Y:S01]  /*1af50*/  ISETP.GE.OR P2, PT, R23, R238, !P2 ;  /* 0x000000ee1700720c */ /* 0x000fe20005746670 */
[----:B------:R-:W-:Y:S01]  /*1af60*/  FMUL.FTZ R173, R173, R0 ;  /* 0x00000000adad7220 */ /* 0x000fe20000410000 */
[----:B-1----:R-:W-:Y:S02]  /*1af70*/  FSEL R21, R33, -INF , !P3 ;  /* 0xff80000021157808 */ /* 0x002fe40005800000 */
[C---:B------:R-:W-:Y:S02]  /*1af80*/  IADD3 R13, R27.reuse, 0x28, RZ ;  /* 0x000000281b0d7810 */ /* 0x040fe40007ffe0ff */
[----:B------:R-:W-:Y:S01]  /*1af90*/  IADD3 R7, R27, 0x29, RZ ;  /* 0x000000291b077810 */ /* 0x000fe20007ffe0ff */
[----:B------:R-:W1:Y:S01]  /*1afa0*/  MUFU.TANH R190, R178 ;  /* 0x000000b200be7308 */ /* 0x000e620000002400 */
[----:B------:R-:W-:-:S02]  /*1afb0*/  ISETP.GE.AND P3, PT, R29, R244, PT ;  /* 0x000000f41d00720c */ /* 0x000fc40003f66270 */
[C---:B------:R-:W-:Y:S02]  /*1afc0*/  ISETP.GE.AND P4, PT, R31.reuse, R248, PT ;  /* 0x000000f81f00720c */ /* 0x040fe40003f86270 */
[----:B------:R-:W-:Y:S02]  /*1afd0*/  ISETP.GE.AND P1, PT, R31, R244, PT ;  /* 0x000000f41f00720c */ /* 0x000fe40003f26270 */
[----:B----4-:R-:W-:Y:S01]  /*1afe0*/  FSEL R23, R35, -INF , !P6 ;  /* 0xff80000023177808 */ /* 0x010fe20007000000 */
[----:B------:R-:W4:Y:S01]  /*1aff0*/  MUFU.TANH R197, R181 ;  /* 0x000000b500c57308 */ /* 0x000f220000002400 */
[----:B------:R-:W-:Y:S02]  /*1b000*/  FSEL R199, R199, -INF , !P5 ;  /* 0xff800000c7c77808 */ /* 0x000fe40006800000 */
[----:B--2---:R-:W-:Y:S02]  /*1b010*/  FSEL R196, R196, -INF , !P2 ;  /* 0xff800000c4c47808 */ /* 0x004fe40005000000 */
[----:B------:R-:W-:-:S02]  /*1b020*/  ISETP.GE.AND P6, PT, R13, R248, PT ;  /* 0x000000f80d00720c */ /* 0x000fc40003fc6270 */
[C---:B------:R-:W-:Y:S01]  /*1b030*/  ISETP.GE.AND P5, PT, R7.reuse, R248, PT ;  /* 0x000000f80700720c */ /* 0x040fe20003fa6270 */
[----:B------:R-:W2:Y:S01]  /*1b040*/  MUFU.TANH R191, R183 ;  /* 0x000000b700bf7308 */ /* 0x000ea20000002400 */
[----:B------:R-:W-:Y:S01]  /*1b050*/  ISETP.GE.AND P2, PT, R7, R244, PT ;  /* 0x000000f40700720c */ /* 0x000fe20003f46270 */
[----:B------:R-:W-:Y:S01]  /*1b060*/  FMUL.FTZ R17, R177, R0 ;  /* 0x00000000b1117220 */ /* 0x000fe20000410000 */
[----:B------:R-:W-:Y:S01]  /*1b070*/  ISETP.GE.OR P3, PT, R29, R238, !P3 ;  /* 0x000000ee1d00720c */ /* 0x000fe20005f66670 */
[----:B------:R-:W-:Y:S01]  /*1b080*/  FMUL.FTZ R6, R174, R0 ;  /* 0x00000000ae067220 */ /* 0x000fe20000410000 */
[C---:B------:R-:W-:Y:S02]  /*1b090*/  ISETP.GE.OR P4, PT, R31.reuse, R246, !P4 ;  /* 0x000000f61f00720c */ /* 0x040fe40006786670 */
[----:B------:R-:W-:Y:S01]  /*1b0a0*/  ISETP.GE.OR P1, PT, R31, R238, !P1 ;  /* 0x000000ee1f00720c */ /* 0x000fe20004f26670 */
[----:B------:R-:W1:Y:S01]  /*1b0b0*/  MUFU.TANH R178, R173 ;  /* 0x000000ad00b27308 */ /* 0x000e620000002400 */
[----:B------:R-:W-:Y:S01]  /*1b0c0*/  IADD3 R29, R27, 0x21, RZ ;  /* 0x000000211b1d7810 */ /* 0x000fe20007ffe0ff */
[----:B------:R-:W-:Y:S01]  /*1b0d0*/  FMUL.FTZ R179, R179, R0 ;  /* 0x00000000b3b37220 */ /* 0x000fe20000410000 */
[----:B------:R-:W-:Y:S01]  /*1b0e0*/  ISETP.GE.OR P6, PT, R13, R246, !P6 ;  /* 0x000000f60d00720c */ /* 0x000fe200077c6670 */
[----:B------:R-:W-:Y:S01]  /*1b0f0*/  FMUL.FTZ R172, R172, R0 ;  /* 0x00000000acac7220 */ /* 0x000fe20000410000 */
[----:B------:R-:W-:-:S02]  /*1b100*/  ISETP.GE.OR P5, PT, R7, R246, !P5 ;  /* 0x000000f60700720c */ /* 0x000fc40006fa6670 */
[----:B------:R-:W-:Y:S02]  /*1b110*/  ISETP.GE.OR P2, PT, R7, R238, !P2 ;  /* 0x000000ee0700720c */ /* 0x000fe40005746670 */
[----:B------:R-:W-:Y:S02]  /*1b120*/  FSEL R188, R188, -INF , !P3 ;  /* 0xff800000bcbc7808 */ /* 0x000fe40005800000 */
[----:B------:R-:W-:Y:S02]  /*1b130*/  IADD3 R7, R27, 0x31, RZ ;  /* 0x000000311b077810 */ /* 0x000fe40007ffe0ff */
[----:B---3--:R-:W-:Y:S02]  /*1b140*/  FSEL R22, R34, -INF , !P4 ;  /* 0xff80000022167808 */ /* 0x008fe40006000000 */
[----:B------:R-:W-:Y:S02]  /*1b150*/  FSEL R187, R165, -INF , !P1 ;  /* 0xff800000a5bb7808 */ /* 0x000fe40004800000 */
[----:B------:R-:W-:Y:S01]  /*1b160*/  ISETP.GE.AND P3, PT, R13, R244, PT ;  /* 0x000000f40d00720c */ /* 0x000fe20003f66270 */
[----:B------:R-:W3:Y:S01]  /*1b170*/  MUFU.TANH R17, R17 ;  /* 0x0000001100117308 */ /* 0x000ee20000002400 */
[----:B------:R-:W-:-:S02]  /*1b180*/  ISETP.GE.AND P4, PT, R29, R248, PT ;  /* 0x000000f81d00720c */ /* 0x000fc40003f86270 */
[----:B------:R-:W-:Y:S02]  /*1b190*/  ISETP.GE.AND P1, PT, R29, R244, PT ;  /* 0x000000f41d00720c */ /* 0x000fe40003f26270 */
[----:B------:R-:W-:Y:S02]  /*1b1a0*/  FSEL R198, R198, -INF , !P6 ;  /* 0xff800000c6c67808 */ /* 0x000fe40007000000 */
[----:B------:R-:W-:Y:S01]  /*1b1b0*/  ISETP.GE.AND P6, PT, R7, R248, PT ;  /* 0x000000f80700720c */ /* 0x000fe20003fc6270 */
[----:B------:R-:W1:Y:S01]  /*1b1c0*/  MUFU.TANH R189, R179 ;  /* 0x000000b300bd7308 */ /* 0x000e620000002400 */
[----:B------:R-:W-:Y:S01]  /*1b1d0*/  ISETP.GE.OR P3, PT, R13, R238, !P3 ;  /* 0x000000ee0d00720c */ /* 0x000fe20005f66670 */
[----:B------:R-:W-:Y:S01]  /*1b1e0*/  FMUL.FTZ R176, R192, R0 ;  /* 0x00000000c0b07220 */ /* 0x000fe20000410000 */
[----:B------:R-:W-:Y:S01]  /*1b1f0*/  ISETP.GE.OR P4, PT, R29, R246, !P4 ;  /* 0x000000f61d00720c */ /* 0x000fe20006786670 */
[----:B------:R-:W-:Y:S01]  /*1b200*/  FMUL.FTZ R177, R193, R0 ;  /* 0x00000000c1b17220 */ /* 0x000fe20000410000 */
[----:B------:R-:W-:-:S03]  /*1b210*/  ISETP.GE.OR P1, PT, R29, R238, !P1 ;  /* 0x000000ee1d00720c */ /* 0x000fc60004f26670 */
[----:B------:R2:W2:Y:S01]  /*1b220*/  MUFU.TANH R180, R172 ;  /* 0x000000ac00b47308 */ /* 0x0004a20000002400 */
[-C--:B------:R-:W-:Y:S01]  /*1b230*/  FMUL.FTZ R166, R194, R0.reuse ;  /* 0x00000000c2a67220 */ /* 0x080fe20000410000 */
[----:B------:R-:W-:Y:S01]  /*1b240*/  IADD3 R13, R27, 0x30, RZ ;  /* 0x000000301b0d7810 */ /* 0x000fe20007ffe0ff */
[----:B------:R-:W-:-:S05]  /*1b250*/  FMUL.FTZ R165, R195, R0 ;  /* 0x00000000c3a57220 */ /* 0x000fca0000410000 */
[----:B------:R-:W3:Y:S01]  /*1b260*/  MUFU.TANH R6, R6 ;  /* 0x0000000600067308 */ /* 0x000ee20000002400 */
[----:B------:R-:W-:Y:S02]  /*1b270*/  ISETP.GE.OR P6, PT, R7, R246, !P6 ;  /* 0x000000f60700720c */ /* 0x000fe400077c6670 */
[----:B-1----:R-:W-:Y:S01]  /*1b280*/  FSEL R190, R190, -INF , !P3 ;  /* 0xff800000bebe7808 */ /* 0x002fe20005800000 */
[----:B--2---:R-:W-:Y:S01]  /*1b290*/  FMUL.FTZ R172, R175, R0 ;  /* 0x00000000afac7220 */ /* 0x004fe20000410000 */
[----:B----4-:R-:W-:Y:S02]  /*1b2a0*/  FSEL R197, R197, -INF , !P4 ;  /* 0xff800000c5c57808 */ /* 0x010fe40006000000 */
[----:B------:R-:W-:Y:S02]  /*1b2b0*/  FSEL R191, R191, -INF , !P1 ;  /* 0xff800000bfbf7808 */ /* 0x000fe40004800000 */
[----:B------:R-:W-:Y:S01]  /*1b2c0*/  ISETP.GE.AND P3, PT, R7, R244, PT ;  /* 0x000000f40700720c */ /* 0x000fe20003f66270 */
[----:B------:R-:W1:Y:S01]  /*1b2d0*/  MUFU.TANH R172, R172 ;  /* 0x000000ac00ac7308 */ /* 0x000e620000002400 */
[----:B------:R-:W-:-:S02]  /*1b2e0*/  ISETP.GE.AND P4, PT, R13, R248, PT ;  /* 0x000000f80d00720c */ /* 0x000fc40003f86270 */
[----:B------:R-:W-:Y:S02]  /*1b2f0*/  ISETP.GE.AND P1, PT, R13, R244, PT ;  /* 0x000000f40d00720c */ /* 0x000fe40003f26270 */
[----:B------:R-:W-:Y:S02]  /*1b300*/  FSEL R178, R178, -INF , !P6 ;  /* 0xff800000b2b27808 */ /* 0x000fe40007000000 */
[----:B------:R-:W-:Y:S01]  /*1b310*/  ISETP.GT.AND P6, PT, R247, R230, PT ;  /* 0x000000e6f700720c */ /* 0x000fe20003fc4270 */
[----:B------:R-:W2:Y:S01]  /*1b320*/  MUFU.TANH R176, R176 ;  /* 0x000000b000b07308 */ /* 0x000ea20000002400 */
[----:B------:R-:W-:Y:S02]  /*1b330*/  ISETP.GE.OR P3, PT, R7, R238, !P3 ;  /* 0x000000ee0700720c */ /* 0x000fe40005f66670 */
[C---:B------:R-:W-:Y:S02]  /*1b340*/  ISETP.GE.OR P4, PT, R13.reuse, R246, !P4 ;  /* 0x000000f60d00720c */ /* 0x040fe40006786670 */
[----:B------:R-:W-:-:S03]  /*1b350*/  ISETP.GE.OR P1, PT, R13, R238, !P1 ;  /* 0x000000ee0d00720c */ /* 0x000fc60004f26670 */
[----:B------:R-:W-:Y:S01]  /*1b360*/  MUFU.TANH R177, R177 ;  /* 0x000000b100b17308 */ /* 0x000fe20000002400 */
[C---:B------:R-:W-:Y:S02]  /*1b370*/  IADD3 R7, R27.reuse, 0x38, RZ ;  /* 0x000000381b077810 */ /* 0x040fe40007ffe0ff */
[----:B------:R-:W-:-:S05]  /*1b380*/  IADD3 R27, R27, 0x39, RZ ;  /* 0x000000391b1b7810 */ /* 0x000fca0007ffe0ff */
[----:B------:R-:W4:Y:S01]  /*1b390*/  MUFU.TANH R166, R166 ;  /* 0x000000a600a67308 */ /* 0x000f220000002400 */
[----:B---3--:R-:W-:-:S07]  /*1b3a0*/  FSEL R192, R17, -INF , !P5 ;  /* 0xff80000011c07808 */ /* 0x008fce0006800000 */
[----:B------:R-:W3:Y:S01]  /*1b3b0*/  MUFU.TANH R165, R165 ;  /* 0x000000a500a57308 */ /* 0x000ee20000002400 */
[----:B------:R-:W-:Y:S02]  /*1b3c0*/  FSEL R189, R189, -INF , !P2 ;  /* 0xff800000bdbd7808 */ /* 0x000fe40005000000 */
[----:B------:R-:W-:Y:S02]  /*1b3d0*/  FSEL R180, R180, -INF , !P4 ;  /* 0xff800000b4b47808 */ /* 0x000fe40006000000 */
[----:B------:R-:W-:Y:S01]  /*1b3e0*/  FSEL R175, R6, -INF , !P1 ;  /* 0xff80000006af7808 */ /* 0x000fe20004800000 */
[----:B------:R-:W-:Y:S01]  /*1b3f0*/  BAR.SYNC.DEFER_BLOCKING 0x0 ;  /* 0x0000000000007b1d */ /* 0x000fe20000010000 */
[C---:B------:R-:W-:Y:S02]  /*1b400*/  ISETP.GE.AND P5, PT, R7.reuse, R248, PT ;  /* 0x000000f80700720c */ /* 0x040fe40003fa6270 */
[----:B------:R-:W-:Y:S02]  /*1b410*/  ISETP.GE.AND P2, PT, R7, R244, PT ;  /* 0x000000f40700720c */ /* 0x000fe40003f46270 */
[----:B------:R-:W-:-:S02]  /*1b420*/  ISETP.GE.AND P4, PT, R27, R248, PT ;  /* 0x000000f81b00720c */ /* 0x000fc40003f86270 */
[----:B------:R-:W-:Y:S01]  /*1b430*/  ISETP.GE.AND P1, PT, R27, R244, PT ;  /* 0x000000f41b00720c */ /* 0x000fe20003f26270 */
[----:B------:R-:W-:Y:S01]  /*1b440*/  BSSY B1, `(.L_x_8146) ;  /* 0x000006f000017945 */ /* 0x000fe20003800000 */
[C---:B------:R-:W-:Y:S02]  /*1b450*/  ISETP.GE.OR P5, PT, R7.reuse, R246, !P5 ;  /* 0x000000f60700720c */ /* 0x040fe40006fa6670 */
[----:B------:R-:W-:Y:S02]  /*1b460*/  ISETP.GE.OR P2, PT, R7, R238, !P2 ;  /* 0x000000ee0700720c */ /* 0x000fe40005746670 */
[C---:B------:R-:W-:Y:S02]  /*1b470*/  ISETP.GE.OR P4, PT, R27.reuse, R246, !P4 ;  /* 0x000000f61b00720c */ /* 0x040fe40006786670 */
[----:B------:R-:W-:Y:S02]  /*1b480*/  ISETP.GE.OR P1, PT, R27, R238, !P1 ;  /* 0x000000ee1b00720c */ /* 0x000fe40004f26670 */
[----:B-1----:R-:W-:-:S02]  /*1b490*/  FSEL R172, R172, -INF , !P3 ;  /* 0xff800000acac7808 */ /* 0x002fc40005800000 */
[----:B--2---:R-:W-:Y:S02]  /*1b4a0*/  FSEL R176, R176, -INF , !P5 ;  /* 0xff800000b0b07808 */ /* 0x004fe40006800000 */
[----:B----4-:R-:W-:Y:S02]  /*1b4b0*/  FSEL R166, R166, -INF , !P2 ;  /* 0xff800000a6a67808 */ /* 0x010fe40005000000 */
[----:B------:R-:W-:Y:S02]  /*1b4c0*/  FSEL R177, R177, -INF , !P4 ;  /* 0xff800000b1b17808 */ /* 0x000fe40006000000 */
[----:B---3--:R-:W-:Y:S01]  /*1b4d0*/  FSEL R165, R165, -INF , !P1 ;  /* 0xff800000a5a57808 */ /* 0x008fe20004800000 */
        /* <DEDUP_REMOVED lines=41> */
[----:B------:R-:W-:Y:S01]  /*1b770*/  @!P2 IMAD.MOV R17, RZ, RZ, -R17 ;  /* 0x000000ffff11a224 */ /* 0x000fe200078e0a11 */
[----:B------:R-:W-:-:S04]  /*1b780*/  @!P0 IADD3 R14, -R14, RZ, RZ ;  /* 0x000000ff0e0e8210 */ /* 0x000fc80007ffe1ff */
[C---:B------:R-:W-:Y:S02]  /*1b790*/  SEL R13, R7.reuse, R17, !P1 ;  /* 0x00000011070d7207 */ /* 0x040fe40004800000 */
[----:B------:R-:W-:Y:S02]  /*1b7a0*/  SEL R6, R7, R14, !P1 ;  /* 0x0000000e07067207 */ /* 0x000fe40004800000 */
[----:B------:R-:W3:Y:S01]  /*1b7b0*/  LD.E.64 R14, [R18.64+0x38] ;  /* 0x00003804120e7980 */ /* 0x000ee2000c101b00 */
        /* <DEDUP_REMOVED lines=18> */
.L_x_8149:
[----:B------:R-:W-:Y:S02]  /*1b8e0*/  ULDC.64 UR4, c[0x0][0x118] ;  /* 0x0000460000047ab9 */ /* 0x000fe40000000a00 */
[----:B------:R-:W2:Y:S02]  /*1b8f0*/  LD.E R12, [R18.64+0x38] ;  /* 0x00003804120c7980 */ /* 0x000ea4000c101900 */
[----:B--2---:R-:W-:-:S04]  /*1b900*/  LEA R12, -R12, RZ, 0x6 ;  /* 0x000000ff0c0c7211 */ /* 0x004fc800078e31ff */
[----:B------:R-:W-:Y:S02]  /*1b910*/  SHF.R.S32.HI R6, RZ, 0x1f, R12 ;  /* 0x0000001fff067819 */ /* 0x000fe4000001140c */
.L_x_8150:
[----:B------:R-:W-:Y:S05]  /*1b920*/  BSYNC B0 ;  /* 0x0000000000007941 */ /* 0x000fea0003800000 */
.L_x_8148:
        /* <DEDUP_REMOVED lines=32> */
.L_x_8147:
[----:B------:R-:W-:Y:S05]  /*1bb30*/  BSYNC B1 ;  /* 0x0000000000017941 */ /* 0x000fea0003800000 */
.L_x_8146:
[----:B------:R-:W-:Y:S02]  /*1bb40*/  ULDC.64 UR4, c[0x0][0x118] ;  /* 0x0000460000047ab9 */ /* 0x000fe40000000a00 */
[----:B------:R-:W2:Y:S01]  /*1bb50*/  LD.E R174, [R18.64+0xdc] ;  /* 0x0000dc0412ae7980 */ /* 0x000ea2000c101900 */
[----:B------:R-:W-:-:S04]  /*1bb60*/  FMNMX.FTZ R0, R164, R9, !PT ;  /* 0x00000009a4007209 */ /* 0x000fc80007810000 */
[----:B-1----:R-:W-:-:S04]  /*1bb70*/  FMNMX.FTZ R7, R11, R0, !PT ;  /* 0x000000000b077209 */ /* 0x002fc80007810000 */
        /* <DEDUP_REMOVED lines=56> */
[----:B------:R-:W-:Y:S01]  /*1bf00*/  MUFU.EX2 R32, R32 ;  /* 0x0000002000207308 */ /* 0x000fe20000000800 */
[-CC-:B------:R-:W-:Y:S01]  /*1bf10*/  FFMA.FTZ R2, R2, R174.reuse, -R173.reuse ;  /* 0x000000ae02027223 */ /* 0x180fe200000108ad */
[----:B------:R-:W1:Y:S01]  /*1bf20*/  LDSM.16.MT88.4 R16, [R223+0x10000] ;  /* 0x01000000df10783b */ /* 0x000e620000004200 */
[-C--:B------:R-:W-:Y:S02]  /*1bf30*/  FFMA.FTZ R0, R10, R174.reuse, -R173 ;  /* 0x000000ae0a007223 */ /* 0x080fe400000108ad */
[C---:B------:R-:W-:Y:S01]  /*1bf40*/  FMUL.FTZ R164, R174.reuse, R5 ;  /* 0x00000005aea47220 */ /* 0x040fe20000410000 */
[----:B------:R-:W2:Y:S01]  /*1bf50*/  LDSM.16.MT88.4 R8, [R220+0x10000] ;  /* 0x01000000dc08783b */ /* 0x000ea20000004200 */
[----:B------:R-:W-:Y:S01]  /*1bf60*/  FMUL.FTZ R3, R174, R3 ;  /* 0x00000003ae037220 */ /* 0x000fe20000410000 */
[----:B------:R-:W3:Y:S01]  /*1bf70*/  MUFU.EX2 R31, R31 ;  /* 0x0000001f001f7308 */ /* 0x000ee20000000800 */
[----:B------:R-:W-:-:S02]  /*1bf80*/  FFMA.FTZ R181, R25, R174, -R179 ;  /* 0x000000ae19b57223 */ /* 0x000fc400000108b3 */
[-CC-:B------:R-:W-:Y:S02]  /*1bf90*/  FFMA.FTZ R182, R24, R174.reuse, -R179.reuse ;  /* 0x000000ae18b67223 */ /* 0x180fe400000108b3 */
[----:B------:R-:W-:Y:S01]  /*1bfa0*/  LDSM.16.MT88.4 R24, [R219+0x16000] ;  /* 0x01600000db18783b */ /* 0x000fe20000004200 */
[-CC-:B------:R-:W-:Y:S02]  /*1bfb0*/  FFMA.FTZ R183, R22, R174.reuse, -R179.reuse ;  /* 0x000000ae16b77223 */ /* 0x180fe400000108b3 */
[----:B------:R-:W4:Y:S01]  /*1bfc0*/  MUFU.EX2 R30, R30 ;  /* 0x0000001e001e7308 */ /* 0x000f220000000800 */
[-C--:B------:R-:W-:Y:S02]  /*1bfd0*/  FFMA.FTZ R184, R23, R174.reuse, -R179 ;  /* 0x000000ae17b87223 */ /* 0x080fe400000108b3 */
[-CC-:B------:R-:W-:Y:S02]  /*1bfe0*/  FFMA.FTZ R185, R21, R174.reuse, -R173.reuse ;  /* 0x000000ae15b97223 */ /* 0x180fe400000108ad */
[----:B------:R-:W-:-:S02]  /*1bff0*/  FFMA.FTZ R186, R20, R174, -R173 ;  /* 0x000000ae14ba7223 */ /* 0x000fc400000108ad */
[----:B------:R-:W-:Y:S01]  /*1c000*/  LDSM.16.MT88.4 R20, [R223+0x10800] ;  /* 0x01080000df14783b */ /* 0x000fe20000004200 */
[----:B------:R-:W-:Y:S01]  /*1c010*/  MUFU.EX2 R28, R28 ;  /* 0x0000001c001c7308 */ /* 0x000fe20000000800 */
[----:B---3--:R-:W-:Y:S01]  /*1c020*/  F2FP.BF16.PACK_AB R4, R31, R32 ;  /* 0x000000201f04723e */ /* 0x008fe200000010ff */
[-CC-:B------:R-:W-:Y:S02]  /*1c030*/  FFMA.FTZ R193, R199, R174.reuse, -R179.reuse ;  /* 0x000000aec7c17223 */ /* 0x180fe400000108b3 */
[-CC-:B------:R-:W-:Y:S02]  /*1c040*/  FFMA.FTZ R194, R197, R174.reuse, -R179.reuse ;  /* 0x000000aec5c27223 */ /* 0x180fe400000108b3 */
[--C-:B------:R-:W-:Y:S02]  /*1c050*/  FFMA.FTZ R195, R198, R174, -R179.reuse ;  /* 0x000000aec6c37223 */ /* 0x100fe400000108b3 */
        /* <DEDUP_REMOVED lines=10> */
[----:B------:R-:W4:Y:S01]  /*1c100*/  MUFU.EX2 R35, R35 ;  /* 0x0000002300237308 */ /* 0x000f220000000800 */
[----:B---3--:R-:W-:Y:S01]  /*1c110*/  F2FP.BF16.PACK_AB R5, R2, R28 ;  /* 0x0000001c0205723e */ /* 0x008fe200000010ff */
[----:B------:R-:W-:-:S02]  /*1c120*/  FFMA.FTZ R176, R176, R174, -R179 ;  /* 0x000000aeb0b07223 */ /* 0x000fc400000108b3 */
[-C--:B------:R-:W-:Y:S02]  /*1c130*/  FFMA.FTZ R177, R177, R174.reuse, -R179 ;  /* 0x000000aeb1b17223 */ /* 0x080fe400000108b3 */
[-CC-:B------:R-:W-:Y:S02]  /*1c140*/  FFMA.FTZ R175, R175, R174.reuse, -R173.reuse ;  /* 0x000000aeafaf7223 */ /* 0x180fe400000108ad */
[----:B------:R-:W3:Y:S01]  /*1c150*/  MUFU.EX2 R164, R164 ;  /* 0x000000a400a47308 */ /* 0x000ee20000000800 */
[-CC-:B------:R-:W-:Y:S02]  /*1c160*/  FFMA.FTZ R172, R172, R174.reuse, -R173.reuse ;  /* 0x000000aeacac7223 */ /* 0x180fe400000108ad */
[-CC-:B------:R-:W-:Y:S02]  /*1c170*/  FFMA.FTZ R166, R166, R174.reuse, -R173.reuse ;  /* 0x000000aea6a67223 */ /* 0x180fe400000108ad */
[----:B------:R-:W-:-:S03]  /*1c180*/  FFMA.FTZ R165, R165, R174, -R173 ;  /* 0x000000aea5a57223 */ /* 0x000fc600000108ad */
        /* <DEDUP_REMOVED lines=36> */
[----:B------:R-:W1:Y:S01]  /*1c3d0*/  MUFU.EX2 R186, R186 ;  /* 0x000000ba00ba7308 */ /* 0x000e620000000800 */
[----:B------:R-:W-:-:S02]  /*1c3e0*/  FMUL.FTZ R143, R143, R3 ;  /* 0x000000038f8f7220 */ /* 0x000fc40000410000 */
[-C--:B-----5:R-:W-:Y:S01]  /*1c3f0*/  FMUL.FTZ R36, R36, R164.reuse ;  /* 0x000000a424247220 */ /* 0x0a0fe20000410000 */
        /* <DEDUP_REMOVED lines=10> */
[----:B------:R-:W-:Y:S01]  /*1c4a0*/  MUFU.EX2 R194, R194 ;  /* 0x000000c200c27308 */ /* 0x000fe20000000800 */
        /* <DEDUP_REMOVED lines=124> */
[C---:B------:R-:W-:Y:S01]  /*1cc70*/  HMMA.16816.F32.BF16 R124, R4.reuse, R24, R124 ;  /* 0x00000018047c723c */ /* 0x040fe2000004187c */
[----:B------:R-:W-:Y:S02]  /*1cc80*/  FMUL.FTZ R103, R103, R3 ;  /* 0x0000000367677220 */ /* 0x000fe40000410000 */
[-C--:B------:R-:W-:Y:S02]  /*1cc90*/  FMUL.FTZ R104, R104, R164.reuse ;  /* 0x000000a468687220 */ /* 0x080fe40000410000 */
[----:B------:R-:W-:Y:S02]  /*1cca0*/  FMUL.FTZ R105, R105, R164 ;  /* 0x000000a469697220 */ /* 0x000fe40000410000 */
[-CC-:B------:R-:W-:Y:S01]  /*1ccb0*/  FFMA.FTZ R24, R187, R174.reuse, -R173.reuse ;  /* 0x000000aebb187223 */ /* 0x180fe200000108ad */
[----:B----4-:R-:W-:Y:S01]  /*1ccc0*/  HMMA.16816.F32.BF16 R100, R4, R16, R100 ;  /* 0x000000100464723c */ /* 0x010fe20000041864 */
[----:B------:R-:W-:-:S02]  /*1ccd0*/  FFMA.FTZ R187, R188, R174, -R173 ;  /* 0x000000aebcbb7223 */ /* 0x000fc400000108ad */
[----:B------:R4:W-:Y:S01]  /*1cce0*/  MUFU.EX2 R188, R24 ;  /* 0x0000001800bc7308 */ /* 0x0009e20000000800 */
[-C--:B------:R-:W-:Y:S02]  /*1ccf0*/  FMUL.FTZ R106, R106, R3.reuse ;  /* 0x000000036a6a7220 */ /* 0x080fe40000410000 */
[-C--:B------:R-:W-:Y:S02]  /*1cd00*/  FMUL.FTZ R107, R107, R3.reuse ;  /* 0x000000036b6b7220 */ /* 0x080fe40000410000 */
[-C--:B------:R-:W-:Y:S02]  /*1cd10*/  FMUL.FTZ R116, R116, R164.reuse ;  /* 0x000000a474747220 */ /* 0x080fe40000410000 */
[-C--:B------:R-:W-:Y:S01]  /*1cd20*/  FMUL.FTZ R117, R117, R164.reuse ;  /* 0x000000a475757220 */ /* 0x080fe20000410000 */
[----:B------:R-:W1:Y:S01]  /*1cd30*/  MUFU.EX2 R187, R187 ;  /* 0x000000bb00bb7308 */ /* 0x000e620000000800 */
[-C--:B------:R-:W-:Y:S01]  /*1cd40*/  FMUL.FTZ R118, R118, R3.reuse ;  /* 0x0000000376767220 */ /* 0x080fe20000410000 */
[----:B------:R-:W-:Y:S01]  /*1cd50*/  HMMA.16816.F32.BF16 R104, R4, R18, R104 ;  /* 0x000000120468723c */ /* 0x000fe20000041868 */
[----:B------:R-:W-:Y:S01]  /*1cd60*/  FMUL.FTZ R119, R119, R3 ;  /* 0x0000000377777220 */ /* 0x000fe20000410000 */
[----:B------:R-:W3:Y:S01]  /*1cd70*/  LDSM.16.MT88.4 R16, [R221+0x10800] ;  /* 0x01080000dd10783b */ /* 0x000ee20000004200 */
        /* <DEDUP_REMOVED lines=9> */
[-C--:B------:R-:W-:Y:S01]  /*1ce10*/  FMUL.FTZ R131, R131, R3.reuse ;  /* 0x0000000383837220 */ /* 0x080fe20000410000 */
[----:B------:R-:W2:Y:S01]  /*1ce20*/  LDSM.16.MT88.4 R8, [R219+0x10800] ;  /* 0x01080000db08783b */ /* 0x000ea20000004200 */
[----:B------:R-:W-:Y:S01]  /*1ce30*/  FFMA.FTZ R32, R251, R164, R32 ;  /* 0x000000a4fb207223 */ /* 0x000fe20000010020 */
[----:B------:R-:W-:Y:S01]  /*1ce40*/  MOV R164, R34 ;  /* 0x0000002200a47202 */ /* 0x000fe20000000f00 */
[----:B------:R-:W-:-:S02]  /*1ce50*/  FFMA.FTZ R3, R249, R3, R28 ;  /* 0x00000003f9037223 */ /* 0x000fc4000001001c */
[----:B------:R-:W-:Y:S01]  /*1ce60*/  FADD.FTZ R31, R31, R32 ;  /* 0x000000201f1f7221 */ /* 0x000fe20000010000 */
[----:B------:R-:W-:Y:S01]  /*1ce70*/  HMMA.16816.F32.BF16 R128, R4, R26, R128 ;  /* 0x0000001a0480723c */ /* 0x000fe20000041880 */
[----:B----4-:R-:W-:Y:S01]  /*1ce80*/  LDSM.16.MT88.4 R24, [R223+0x12800] ;  /* 0x01280000df18783b */ /* 0x010fe20000004200 */
[----:B------:R-:W-:Y:S02]  /*1ce90*/  FADD.FTZ R3, R2, R3 ;  /* 0x0000000302037221 */ /* 0x000fe40000010000 */
[----:B------:R-:W-:Y:S02]  /*1cea0*/  FADD.FTZ R30, R30, R31 ;  /* 0x0000001f1e1e7221 */ /* 0x000fe40000010000 */
[----:B------:R-:W-:Y:S01]  /*1ceb0*/  FADD.FTZ R2, R0, R3 ;  /* 0x0000000300027221 */ /* 0x000fe20000010000 */
        /* <DEDUP_REMOVED lines=59> */
[C---:B------:R-:W-:Y:S08]  /*1d270*/  HMMA.16816.F32.BF16 R124, R4.reuse, R20, R124 ;  /* 0x00000014047c723c */ /* 0x040ff0000004187c */
        /* <DEDUP_REMOVED lines=73> */
[----:B--2---:R-:W-:Y:S01]  /*1d710*/  HMMA.16816.F32.BF16 R160, R4, R8, R160 ;  /* 0x0000000804a0723c */ /* 0x004fe200000418a0 */
[----:B------:R-:W-:Y:S02]  /*1d720*/  FADD.FTZ R251, R177, R176 ;  /* 0x000000b0b1fb7221 */ /* 0x000fe40000010000 */
[----:B------:R-:W-:-:S05]  /*1d730*/  FADD.FTZ R249, R165, R166 ;  /* 0x000000a6a5f97221 */ /* 0x000fca0000010000 */
        /* <DEDUP_REMOVED lines=43> */
.L_x_8142:
        /* <DEDUP_REMOVED lines=9> */
.L_x_8160:
        /* <DEDUP_REMOVED lines=76> */
.L_x_8153:
[----:B------:R-:W-:Y:S02]  /*1df40*/  ULDC.64 UR4, c[0x0][0x118] ;  /* 0x0000460000047ab9 */ /* 0x000fe40000000a00 */
[----:B------:R-:W3:Y:S02]  /*1df50*/  LD.E R10, [R164.64+0x40] ;  /* 0x00004004a40a7980 */ /* 0x000ee4000c101900 */
[----:B---3--:R-:W-:Y:S04]  /*1df60*/  LEA R10, -R10, RZ, 0x6 ;  /* 0x000000ff0a0a7211 */ /* 0x008fe800078e31ff */
[----:B------:R-:W-:Y:S02]  /*1df70*/  SHF.R.S32.HI R5, RZ, 0x1f, R10 ;  /* 0x0000001fff057819 */ /* 0x000fe4000001140a */
.L_x_8154:
[----:B------:R-:W-:Y:S05]  /*1df80*/  BSYNC B0 ;  /* 0x0000000000007941 */ /* 0x000fea0003800000 */
.L_x_8152:
        /* <DEDUP_REMOVED lines=10> */
[----:B--2---:R-:W-:Y:S02]  /*1e030*/  IADD3 R4, P0, R252, R6, RZ ;  /* 0x00000006fc047210 */ /* 0x004fe40007f1e0ff */
[----:B------:R1:W-:Y:S02]  /*1e040*/  LDGSTS.E.BYPASS.LTC128B.128 [R245+0x12000], [R242.64+0x80] ;  /* 0x12000080f2f57fae */ /* 0x0003e4000b901d44 */
[----:B------:R-:W-:Y:S02]  /*1e050*/  IADD3.X R5, R250, R7, RZ, P0, !PT ;  /* 0x00000007fa057210 */ /* 0x000fe400007fe4ff */
[----:B------:R-:W-:Y:S01]  /*1e060*/  IADD3 R12, P0, R252, R4, RZ ;  /* 0x00000004fc0c7210 */ /* 0x000fe20007f1e0ff */
[----:B------:R1:W-:Y:S03]  /*1e070*/  LDGSTS.E.BYPASS.LTC128B.128 [R245+0x14000], [R242.64+0x100] ;  /* 0x14000100f2f57fae */ /* 0x0003e6000b901d44 */
[----:B------:R-:W-:Y:S02]  /*1e080*/  IADD3.X R13, R250, R5, RZ, P0, !PT ;  /* 0x00000005fa0d7210 */ /* 0x000fe400007fe4ff */
[----:B------:R1:W-:Y:S01]  /*1e090*/  LDGSTS.E.BYPASS.LTC128B.128 [R245+0x16000], [R242.64+0x180] ;  /* 0x16000180f2f57fae */ /* 0x0003e2000b901d44 */
[----:B------:R-:W-:Y:S04]  /*1e0a0*/  ISETP.GT.AND P0, PT, R247, R230, PT ;  /* 0x000000e6f700720c */ /* 0x000fe80003f04270 */
        /* <DEDUP_REMOVED lines=27> */
[----:B------:R-:W-:Y:S05]  /*1e260*/  LDSM.16.M88.4 R196, [R222+0x8800] ;  /* 0x00880000dec4783b */ /* 0x000fea0000000200 */
        /* <DEDUP_REMOVED lines=16> */
[----:B------:R-:W2:Y:S07]  /*1e370*/  LDSM.16.M88.4 R184, [R224] ;  /* 0x00000000e0b8783b */ /* 0x000eae0000000200 */
[C---:B------:R-:W-:Y:S08]  /*1e380*/  HMMA.16816.F32.BF16 R28, R172.reuse, R188, R28 ;  /* 0x000000bcac1c723c */ /* 0x040ff0000004181c */
[----:B------:R-:W-:Y:S01]  /*1e390*/  HMMA.16816.F32.BF16 R32, R172, R190, R32 ;  /* 0x000000beac20723c */ /* 0x000fe20000041820 */
[----:B------:R-:W2:Y:S05]  /*1e3a0*/  LDSM.16.M88.4 R172, [R215+0x800] ;  /* 0x00080000d7ac783b */ /* 0x000eaa0000000200 */
[----:B------:R-:W-:Y:S02]  /*1e3b0*/  LDSM.16.M88.4 R188, [R215+0x1800] ;  /* 0x00180000d7bc783b */ /* 0x000fe40000000200 */
        /* <DEDUP_REMOVED lines=9> */
[C---:B-----5:R-:W-:Y:S08]  /*1e450*/  HMMA.16816.F32.BF16 R28, R168.reuse, R180, R28 ;  /* 0x000000b4a81c723c */ /* 0x060ff0000004181c */
[----:B------:R-:W-:Y:S01]  /*1e460*/  HMMA.16816.F32.BF16 R32, R168, R182, R32 ;  /* 0x000000b6a820723c */ /* 0x000fe20000041820 */
[----:B------:R-:W4:Y:S05]  /*1e470*/  LDSM.16.M88.4 R168, [R228+0xa800] ;  /* 0x00a80000e4a8783b */ /* 0x000f2a0000000200 */
[----:B------:R-:W5:Y:S02]  /*1e480*/  LDSM.16.M88.4 R180, [R228+0xb000] ;  /* 0x00b00000e4b4783b */ /* 0x000f640000000200 */
        /* <DEDUP_REMOVED lines=8> */
[----:B------:R-:W1:Y:S07]  /*1e510*/  LDSM.16.M88.4 R176, [R214] ;  /* 0x00000000d6b0783b */ /* 0x000e6e0000000200 */
[C---:B------:R-:W-:Y:S08]  /*1e520*/  HMMA.16816.F32.BF16 R28, R184.reuse, R188, R28 ;  /* 0x000000bcb81c723c */ /* 0x040ff0000004181c */
[----:B------:R-:W-:Y:S01]  /*1e530*/  HMMA.16816.F32.BF16 R32, R184, R190, R32 ;  /* 0x000000beb820723c */ /* 0x000fe20000041820 */
[----:B------:R-:W1:Y:S05]  /*1e540*/  LDSM.16.M88.4 R184, [R213] ;  /* 0x00000000d5b8783b */ /* 0x000e6a0000000200 */
[----:B------:R-:W1:Y:S02]  /*1e550*/  LDSM.16.M88.4 R188, [R212] ;  /* 0x00000000d4bc783b */ /* 0x000e640000000200 */
[C---:B------:R-:W-:Y:S08]  /*1e560*/  HMMA.16816.F32.BF16 R4, R192.reuse, R196, R4 ;  /* 0x000000c4c004723c */ /* 0x040ff00000041804 */
[C---:B------:R-:W-:Y:S01]  /*1e570*/  HMMA.16816.F32.BF16 R8, R192.reuse, R198, R8 ;  /* 0x000000c6c008723c */ /* 0x040fe20000041808 */
[----:B------:R-:W1:Y:S07]  /*1e580*/  LDSM.16.M88.4 R196, [R211] ;  /* 0x00000000d3c4783b */ /* 0x000e6e0000000200 */
[C---:B----4-:R-:W-:Y:S08]  /*1e590*/  HMMA.16816.F32.BF16 R12, R192.reuse, R168, R12 ;  /* 0x000000a8c00c723c */ /* 0x050ff0000004180c */
[C---:B------:R-:W-:Y:S01]  /*1e5a0*/  HMMA.16816.F32.BF16 R16, R192.reuse, R170, R16 ;  /* 0x000000aac010723c */ /* 0x040fe20000041810 */
[----:B------:R-:W-:Y:S07]  /*1e5b0*/  LDSM.16.M88.4 R168, [R225+0x2000] ;  /* 0x00200000e1a8783b */ /* 0x000fee0000000200 */
[C---:B-----5:R-:W-:Y:S08]  /*1e5c0*/  HMMA.16816.F32.BF16 R20, R192.reuse, R180, R20 ;  /* 0x000000b4c014723c */ /* 0x060ff00000041814 */
[C---:B------:R-:W-:Y:S01]  /*1e5d0*/  HMMA.16816.F32.BF16 R24, R192.reuse, R182, R24 ;  /* 0x000000b6c018723c */ /* 0x040fe20000041818 */
[----:B------:R-:W4:Y:S07]  /*1e5e0*/  LDSM.16.M88.4 R180, [R222+0xa000] ;  /* 0x00a00000deb4783b */ /* 0x000f2e0000000200 */
[C---:B--2---:R-:W-:Y:S08]  /*1e5f0*/  HMMA.16816.F32.BF16 R28, R192.reuse, R200, R28 ;  /* 0x000000c8c01c723c */ /* 0x044ff0000004181c */
[----:B------:R-:W-:Y:S01]  /*1e600*/  HMMA.16816.F32.BF16 R32, R192, R202, R32 ;  /* 0x000000cac020723c */ /* 0x000fe20000041820 */
[----:B------:R-:W2:Y:S05]  /*1e610*/  LDSM.16.M88.4 R192, [R222+0xa800] ;  /* 0x00a80000dec0783b */ /* 0x000eaa0000000200 */
[----:B------:R-:W-:Y:S02]  /*1e620*/  LDSM.16.M88.4 R200, [R215+0x3800] ;  /* 0x00380000d7c8783b */ /* 0x000fe40000000200 */
[C---:B-1----:R-:W-:Y:S08]  /*1e630*/  HMMA.16816.F32.BF16 R4, R172.reuse, R176, R4 ;  /* 0x000000b0ac04723c */ /* 0x042ff00000041804 */
[C---:B------:R-:W-:Y:S01]  /*1e640*/  HMMA.16816.F32.BF16 R8, R172.reuse, R178, R8 ;  /* 0x000000b2ac08723c */ /* 0x040fe20000041808 */
[----:B------:R-:W1:Y:S07]  /*1e650*/  LDSM.16.M88.4 R176, [R222+0xb000] ;  /* 0x00b00000deb0783b */ /* 0x000e6e0000000200 */
[C---:B------:R-:W-:Y:S08]  /*1e660*/  HMMA.16816.F32.BF16 R12, R172.reuse, R184, R12 ;  /* 0x000000b8ac0c723c */ /* 0x040ff0000004180c */
[C---:B------:R-:W-:Y:S01]  /*1e670*/  HMMA.16816.F32.BF16 R16, R172.reuse, R186, R16 ;  /* 0x000000baac10723c */ /* 0x040fe20000041810 */
[----:B------:R-:W5:Y:S07]  /*1e680*/  LDSM.16.M88.4 R184, [R222+0xb800] ;  /* 0x00b80000deb8783b */ /* 0x000f6e0000000200 */
[C---:B------:R-:W-:Y:S08]  /*1e690*/  HMMA.16816.F32.BF16 R20, R172.reuse, R188, R20 ;  /* 0x000000bcac14723c */ /* 0x040ff00000041814 */
[C---:B------:R-:W-:Y:S01]  /*1e6a0*/  HMMA.16816.F32.BF16 R24, R172.reuse, R190, R24 ;  /* 0x000000beac18723c */ /* 0x040fe20000041818 */
[----:B------:R-:W-:Y:S07]  /*1e6b0*/  LDSM.16.M88.4 R188, [R215+0x2000] ;  /* 0x00200000d7bc783b */ /* 0x000fee0000000200 */
[C---:B------:R-:W-:Y:S08]  /*1e6c0*/  HMMA.16816.F32.BF16 R28, R172.reuse, R196, R28 ;  /* 0x000000c4ac1c723c */ /* 0x040ff0000004181c */
[----:B------:R-:W-:Y:S01]  /*1e6d0*/  HMMA.16816.F32.BF16 R32, R172, R198, R32 ;  /* 0x000000c6ac20723c */ /* 0x000fe20000041820 */
[----:B------:R-:W3:Y:S05]  /*1e6e0*/  LDSM.16.M88.4 R172, [R224+0x2000] ;  /* 0x00200000e0ac783b */ /* 0x000eea0000000200 */
[----:B------:R-:W-:Y:S02]  /*1e6f0*/  LDSM.16.M88.4 R196, [R215+0x3000] ;  /* 0x00300000d7c4783b */ /* 0x000fe40000000200 */
        /* <DEDUP_REMOVED lines=8> */
[----:B------:R-:W-:Y:S07]  /*1e780*/  LDSM.16.M88.4 R176, [R228+0xc000] ;  /* 0x00c00000e4b0783b */ /* 0x000fee0000000200 */
[C---:B-----5:R-:W-:Y:S08]  /*1e790*/  HMMA.16816.F32.BF16 R28, R168.reuse, R184, R28 ;  /* 0x000000b8a81c723c */ /* 0x060ff0000004181c */
[----:B------:R-:W-:Y:S01]  /*1e7a0*/  HMMA.16816.F32.BF16 R32, R168, R186, R32 ;  /* 0x000000baa820723c */ /* 0x000fe20000041820 */
[----:B------:R-:W1:Y:S05]  /*1e7b0*/  LDSM.16.M88.4 R168, [R229+0x4000] ;  /* 0x00400000e5a8783b */ /* 0x000e6a0000000200 */
[----:B------:R-:W2:Y:S02]  /*1e7c0*/  LDSM.16.M88.4 R184, [R228+0xc800] ;  /* 0x00c80000e4b8783b */ /* 0x000ea40000000200 */
        /* <DEDUP_REMOVED lines=8> */
[----:B------:R-:W4:Y:S07]  /*1e850*/  LDSM.16.M88.4 R196, [R210] ;  /* 0x00000000d2c4783b */ /* 0x000f2e0000000200 */
[C---:B------:R-:W-:Y:S08]  /*1e860*/  HMMA.16816.F32.BF16 R28, R172.reuse, R200, R28 ;  /* 0x000000c8ac1c723c */ /* 0x040ff0000004181c */
[----:B------:R-:W-:Y:S01]  /*1e870*/  HMMA.16816.F32.BF16 R32, R172, R202, R32 ;  /* 0x000000caac20723c */ /* 0x000fe20000041820 */
[----:B------:R-:W5:Y:S05]  /*1e880*/  LDSM.16.M88.4 R172, [R209] ;  /* 0x00000000d1ac783b */ /* 0x000f6a0000000200 */
[----:B------:R-:W-:Y:S02]  /*1e890*/  LDSM.16.M88.4 R200, [R207] ;  /* 0x00000000cfc8783b */ /* 0x000fe40000000200 */
[C---:B-1----:R-:W-:Y:S08]  /*1e8a0*/  HMMA.16816.F32.BF16 R4, R168.reuse, R176, R4 ;  /* 0x000000b0a804723c */ /* 0x042ff00000041804 */
[C---:B------:R-:W-:Y:S01]  /*1e8b0*/  HMMA.16816.F32.BF16 R8, R168.reuse, R178, R8 ;  /* 0x000000b2a808723c */ /* 0x040fe20000041808 */
[----:B------:R-:W1:Y:S07]  /*1e8c0*/  LDSM.16.M88.4 R176, [R208] ;  /* 0x00000000d0b0783b */ /* 0x000e6e0000000200 */
        /* <DEDUP_REMOVED lines=8> */
[----:B------:R-:W2:Y:S05]  /*1e950*/  LDSM.16.M88.4 R168, [R225+0x4000] ;  /* 0x00400000e1a8783b */ /* 0x000eaa0000000200 */
[----:B------:R-:W3:Y:S02]  /*1e960*/  LDSM.16.M88.4 R188, [R222+0xd000] ;  /* 0x00d00000debc783b */ /* 0x000ee40000000200 */
        /* <DEDUP_REMOVED lines=11> */
[----:B------:R-:W5:Y:S05]  /*1ea20*/  LDSM.16.M88.4 R192, [R215+0x4800] ;  /* 0x00480000d7c0783b */ /* 0x000f6a0000000200 */
[----:B------:R-:W-:Y:S02]  /*1ea30*/  LDSM.16.M88.4 R200, [R228+0xe000] ;  /* 0x00e00000e4c8783b */ /* 0x000fe40000000200 */
        /* <DEDUP_REMOVED lines=12> */
[----:B------:R-:W-:Y:S02]  /*1eb00*/  LDSM.16.M88.4 R196, [R204] ;  /* 0x00000000ccc4783b */ /* 0x000fe40000000200 */
        /* <DEDUP_REMOVED lines=9> */
[C---:B------:R-:W-:Y:S08]  /*1eba0*/  HMMA.16816.F32.BF16 R28, R172.reuse, R184, R28 ;  /* 0x000000b8ac1c723c */ /* 0x040ff0000004181c */
[----:B------:R-:W-:Y:S01]  /*1ebb0*/  HMMA.16816.F32.BF16 R32, R172, R186, R32 ;  /* 0x000000baac20723c */ /* 0x000fe20000041820 */
[----:B------:R-:W2:Y:S05]  /*1ebc0*/  LDSM.16.M88.4 R172, [R227+0x6000] ;  /* 0x00600000e3ac783b */ /* 0x000eaa0000000200 */
[----:B------:R-:W2:Y:S02]  /*1ebd0*/  LDSM.16.M88.4 R184, [R205] ;  /* 0x00000000cdb8783b */ /* 0x000ea40000000200 */
[C---:B---3--:R-:W-:Y:S08]  /*1ebe0*/  HMMA.16816.F32.BF16 R4, R188.reuse, R200, R4 ;  /* 0x000000c8bc04723c */ /* 0x048ff00000041804 */
[C---:B------:R-:W-:Y:S01]  /*1ebf0*/  HMMA.16816.F32.BF16 R8, R188.reuse, R202, R8 ;  /* 0x000000cabc08723c */ /* 0x040fe20000041808 */
[----:B------:R-:W3:Y:S07]  /*1ec00*/  LDSM.16.M88.4 R200, [R167] ;  /* 0x00000000a7c8783b */ /* 0x000eee0000000200 */
[C---:B----4-:R-:W-:Y:S08]  /*1ec10*/  HMMA.16816.F32.BF16 R12, R188.reuse, R168, R12 ;  /* 0x000000a8bc0c723c */ /* 0x050ff0000004180c */
[C---:B------:R-:W-:Y:S01]  /*1ec20*/  HMMA.16816.F32.BF16 R16, R188.reuse, R170, R16 ;  /* 0x000000aabc10723c */ /* 0x040fe20000041810 */
[----:B------:R-:W-:Y:S07]  /*1ec30*/  LDSM.16.M88.4 R168, [R225+0x6000] ;  /* 0x00600000e1a8783b */ /* 0x000fee0000000200 */
[C---:B-1----:R-:W-:Y:S08]  /*1ec40*/  HMMA.16816.F32.BF16 R20, R188.reuse, R176, R20 ;  /* 0x000000b0bc14723c */ /* 0x042ff00000041814 */
[C---:B------:R-:W-:Y:S01]  /*1ec50*/  HMMA.16816.F32.BF16 R24, R188.reuse, R178, R24 ;  /* 0x000000b2bc18723c */ /* 0x040fe20000041818 */
[----:B------:R-:W1:Y:S07]  /*1ec60*/  LDSM.16.M88.4 R176, [R222+0xe000] ;  /* 0x00e00000deb0783b */ /* 0x000e6e0000000200 */
[C---:B-----5:R-:W-:Y:S08]  /*1ec70*/  HMMA.16816.F32.BF16 R28, R188.reuse, R192, R28 ;  /* 0x000000c0bc1c723c */ /* 0x060ff0000004181c */
        /* <DEDUP_REMOVED lines=13> */
[----:B------:R-:W-:Y:S08]  /*1ed50*/  HMMA.16816.F32.BF16 R32, R172, R202, R32 ;  /* 0x000000caac20723c */ /* 0x000ff00000041820 */
[C---:B-1----:R-:W-:Y:S08]  /*1ed60*/  HMMA.16816.F32.BF16 R4, R168.reuse, R176, R4 ;  /* 0x000000b0a804723c */ /* 0x042ff00000041804 */
[C---:B------:R-:W-:Y:S08]  /*1ed70*/  HMMA.16816.F32.BF16 R8, R168.reuse, R178, R8 ;  /* 0x000000b2a808723c */ /* 0x040ff00000041808 */
[C---:B--2---:R-:W-:Y:S08]  /*1ed80*/  HMMA.16816.F32.BF16 R12, R168.reuse, R180, R12 ;  /* 0x000000b4a80c723c */ /* 0x044ff0000004180c */
[C---:B------:R-:W-:Y:S08]  /*1ed90*/  HMMA.16816.F32.BF16 R16, R168.reuse, R182, R16 ;  /* 0x000000b6a810723c */ /* 0x040ff00000041810 */
[C---:B----4-:R-:W-:Y:S08]  /*1eda0*/  HMMA.16816.F32.BF16 R20, R168.reuse, R184, R20 ;  /* 0x000000b8a814723c */ /* 0x050ff00000041814 */
[C---:B------:R-:W-:Y:S08]  /*1edb0*/  HMMA.16816.F32.BF16 R24, R168.reuse, R186, R24 ;  /* 0x000000baa818723c */ /* 0x040ff00000041818 */
[C---:B------:R-:W-:Y:S08]  /*1edc0*/  HMMA.16816.F32.BF16 R28, R168.reuse, R188, R28 ;  /* 0x000000bca81c723c */ /* 0x040ff0000004181c */
[----:B------:R-:W-:Y:S01]  /*1edd0*/  HMMA.16816.F32.BF16 R32, R168, R190, R32 ;  /* 0x000000bea820723c */ /* 0x000fe20000041820 */
[----:B------:R-:W1:Y:S07]  /*1ede0*/  LDSM.16.M88.4 R168, [R215+0x6800] ;  /* 0x00680000d7a8783b */ /* 0x000e6e0000000200 */
[C---:B-----5:R-:W-:Y:S08]  /*1edf0*/  HMMA.16816.F32.BF16 R4, R192.reuse, R196, R4 ;  /* 0x000000c4c004723c */ /* 0x060ff00000041804 */
        /* <DEDUP_REMOVED lines=25> */
[-C--:B------:R-:W-:Y:S05]  /*1ef90*/  FMUL.FTZ R19, R19, R3.reuse ;  /* 0x0000000313137220 */ /* 0x080fea0000410000 */
[----:B------:R3:W1:Y:S01]  /*1efa0*/  MUFU.TANH R197, R15 ;  /* 0x0000000f00c57308 */ /* 0x0006620000002400 */
[C---:B------:R-:W-:Y:S01]  /*1efb0*/  HMMA.16816.F32.BF16 R24, R192.reuse, R6, R24 ;  /* 0x00000006c018723c */ /* 0x040fe20000041818 */
[----:B-----5:R-:W5:Y:S01]  /*1efc0*/  LDSM.16.M88.4 R8, [R215+0x7800] ;  /* 0x00780000d708783b */ /* 0x020f620000000200 */
[----:B------:R-:W-:Y:S04]  /*1efd0*/  DEPBAR.LE SB0, 0x0 ;  /* 0x000080000000791a */ /* 0x000fe80000000000 */
[-C--:B------:R-:W-:Y:S03]  /*1efe0*/  FMUL.FTZ R4, R17, R3.reuse ;  /* 0x0000000311047220 */ /* 0x080fe60000410000 */
        /* <DEDUP_REMOVED lines=16> */
[----:B------:R-:W1:Y:S05]  /*1f0f0*/  MUFU.TANH R12, R12 ;  /* 0x0000000c000c7308 */ /* 0x000e6a0000002400 */
[-C--:B------:R-:W-:Y:S05]  /*1f100*/  FMUL.FTZ R180, R28, R3.reuse ;  /* 0x000000031cb47220 */ /* 0x080fea0000410000 */
[----:B------:R-:W1:Y:S01]  /*1f110*/  MUFU.TANH R13, R13 ;  /* 0x0000000d000d7308 */ /* 0x000e620000002400 */
[-C--:B------:R-:W-:Y:S02]  /*1f120*/  FMUL.FTZ R29, R29, R3.reuse ;  /* 0x000000031d1d7220 */ /* 0x080fe40000410000 */
[-C--:B---3--:R-:W-:Y:S02]  /*1f130*/  FMUL.FTZ R15, R30, R3.reuse ;  /* 0x000000031e0f7220 */ /* 0x088fe40000410000 */
[-C--:B------:R-:W-:Y:S02]  /*1f140*/  FMUL.FTZ R14, R31, R3.reuse ;  /* 0x000000031f0e7220 */ /* 0x080fe40000410000 */
[-C--:B------:R-:W-:Y:S02]  /*1f150*/  FMUL.FTZ R177, R32, R3.reuse ;  /* 0x0000000320b17220 */ /* 0x080fe40000410000 */
[-C--:B------:R-:W-:Y:S01]  /*1f160*/  FMUL.FTZ R17, R33, R3.reuse ;  /* 0x0000000321117220 */ /* 0x080fe20000410000 */
[----:B------:R-:W3:Y:S01]  /*1f170*/  MUFU.TANH R4, R4 ;  /* 0x0000000400047308 */ /* 0x000ee20000002400 */
        /* <DEDUP_REMOVED lines=35> */
[----:B-1----:R-:W1:Y:S01]  /*1f3b0*/  F2I.FTZ.U32.TRUNC.NTZ R25, R24 ;  /* 0x0000001800197305 */ /* 0x002e62000021f000 */
[C---:B------:R-:W-:Y:S02]  /*1f3c0*/  IADD3 R18, R5.reuse, -0x40, RZ ;  /* 0xffffffc005127810 */ /* 0x040fe40007ffe0ff */
[----:B------:R-:W-:Y:S02]  /*1f3d0*/  IABS R9, R5 ;  /* 0x0000000500097213 */ /* 0x000fe40000000000 */
[----:B------:R-:W-:Y:S04]  /*1f3e0*/  LOP3.LUT R5, R5, R20, RZ, 0x3c, !PT ;  /* 0x0000001405057212 */ /* 0x000fe800078e3cff */
        /* <DEDUP_REMOVED lines=10> */
[----:B------:R-:W-:Y:S02]  /*1f490*/  IMAD.HI.U32 R19, R22, R9, RZ ;  /* 0x0000000916137227 */ /* 0x000fe400078e00ff */
[----:B------:R-:W3:Y:S02]  /*1f4a0*/  LD.E.64 R22, [R164.64+0x38] ;  /* 0x00003804a4167980 */ /* 0x000ee4000c101b00 */
[-C--:B------:R-:W-:Y:S02]  /*1f4b0*/  IMAD R7, R11, R8.reuse, R7 ;  /* 0x000000080b077224 */ /* 0x080fe400078e0207 */
[----:B------:R-:W-:Y:S01]  /*1f4c0*/  IMAD R9, R19, R8, R9 ;  /* 0x0000000813097224 */ /* 0x000fe200078e0209 */
[----:B------:R-:W-:Y:S02]  /*1f4d0*/  LOP3.LUT R8, RZ, R20, RZ, 0x33, !PT ;  /* 0x00000014ff087212 */ /* 0x000fe400078e33ff */
        /* <DEDUP_REMOVED lines=35> */
.L_x_8158:
[----:B------:R-:W-:Y:S02]  /*1f710*/  ULDC.64 UR4, c[0x0][0x118] ;  /* 0x0000460000047ab9 */ /* 0x000fe40000000a00 */
[----:B------:R-:W2:Y:S02]  /*1f720*/  LD.E R20, [R164.64+0x38] ;  /* 0x00003804a4147980 */ /* 0x000ea4000c101900 */
[----:B--2---:R-:W-:Y:S04]  /*1f730*/  LEA R20, -R20, RZ, 0x6 ;  /* 0x000000ff14147211 */ /* 0x004fe800078e31ff */
[----:B------:R-:W-:Y:S02]  /*1f740*/  SHF.R.S32.HI R7, RZ, 0x1f, R20 ;  /* 0x0000001fff077819 */ /* 0x000fe40000011414 */
.L_x_8159:
[----:B------:R-:W-:Y:S05]  /*1f750*/  BSYNC B0 ;  /* 0x0000000000007941 */ /* 0x000fea0003800000 */
.L_x_8157:
        /* <DEDUP_REMOVED lines=13> */
[C---:B-12---:R-:W-:Y:S05]  /*1f830*/  IADD3 R18, P0, R8.reuse, R232, RZ ;  /* 0x000000e808127210 */ /* 0x046fea0007f1e0ff */
        /* <DEDUP_REMOVED lines=18> */
.L_x_8156:
[----:B--234-:R-:W-:Y:S05]  /*1f960*/  BSYNC B1 ;  /* 0x0000000000017941 */ /* 0x01cfea0003800000 */
.L_x_8155:
        /* <DEDUP_REMOVED lines=9> */
[C---:B------:R-:W-:Y:S02]  /*1fa00*/  ISETP.GE.AND P2, PT, R19.reuse, R248, PT ;  /* 0x000000f81300720c */ /* 0x040fe40003f46270 */
[----:B------:R-:W-:Y:S02]  /*1fa10*/  ISETP.GE.AND P6, PT, R19, R244, PT ;  /* 0x000000f41300720c */ /* 0x000fe40003fc6270 */
[C---:B------:R-:W-:Y:S02]  /*1fa20*/  ISETP.GE.AND P1, PT, R7.reuse, R248, PT ;  /* 0x000000f80700720c */ /* 0x040fe40003f26270 */
[----:B------:R-:W-:Y:S02]  /*1fa30*/  ISETP.GE.AND P5, PT, R7, R244, PT ;  /* 0x000000f40700720c */ /* 0x000fe40003fa6270 */
[C---:B------:R-:W-:Y:S02]  /*1fa40*/  ISETP.GE.AND P4, PT, R5.reuse, R248, PT ;  /* 0x000000f80500720c */ /* 0x040fe40003f86270 */
[----:B------:R-:W-:Y:S02]  /*1fa50*/  ISETP.GE.AND P3, PT, R5, R244, PT ;  /* 0x000000f40500720c */ /* 0x000fe40003f66270 */
[C---:B------:R-:W-:Y:S02]  /*1fa60*/  ISETP.GE.OR P1, PT, R7.reuse, R246, !P1 ;  /* 0x000000f60700720c */ /* 0x040fe40004f26670 */
[----:B------:R-:W-:Y:S02]  /*1fa70*/  ISETP.GE.OR P5, PT, R7, R238, !P5 ;  /* 0x000000ee0700720c */ /* 0x000fe40006fa6670 */
[C---:B------:R-:W-:Y:S02]  /*1fa80*/  IADD3 R21, R19.reuse, 0x9, RZ ;  /* 0x0000000913157810 */ /* 0x040fe40007ffe0ff */
[C---:B------:R-:W-:Y:S02]  /*1fa90*/  ISETP.GE.OR P2, PT, R19.reuse, R246, !P2 ;  /* 0x000000f61300720c */ /* 0x040fe40005746670 */
[C---:B------:R-:W-:Y:S02]  /*1faa0*/  IADD3 R7, R19.reuse, 0x10, RZ ;  /* 0x0000001013077810 */ /* 0x040fe40007ffe0ff */
[----:B------:R-:W-:Y:S02]  /*1fab0*/  ISETP.GE.OR P6, PT, R19, R238, !P6 ;  /* 0x000000ee1300720c */ /* 0x000fe400077c6670 */
[----:B------:R-:W-:Y:S02]  /*1fac0*/  FSEL R9, R172, -INF , !P2 ;  /* 0xff800000ac097808 */ /* 0x000fe40005000000 */
[C---:B------:R-:W-:Y:S02]  /*1fad0*/  ISETP.GE.OR P4, PT, R5.reuse, R246, !P4 ;  /* 0x000000f60500720c */ /* 0x040fe40006786670 */
[----:B------:R-:W-:Y:S02]  /*1fae0*/  ISETP.GE.OR P3, PT, R5, R238, !P3 ;  /* 0x000000ee0500720c */ /* 0x000fe40005f66670 */
[----:B------:R-:W-:Y:S02]  /*1faf0*/  FSEL R5, R174, -INF , !P6 ;  /* 0xff800000ae057808 */ /* 0x000fe40007000000 */
[-C--:B------:R-:W-:Y:S02]  /*1fb00*/  ISETP.GE.AND P6, PT, R7, R248.reuse, PT ;  /* 0x000000f80700720c */ /* 0x080fe40003fc6270 */
[C---:B------:R-:W-:Y:S02]  /*1fb10*/  ISETP.GE.AND P0, PT, R21.reuse, R248, PT ;  /* 0x000000f81500720c */ /* 0x040fe40003f06270 */
[C---:B------:R-:W-:Y:S02]  /*1fb20*/  ISETP.GE.AND P2, PT, R21.reuse, R244, PT ;  /* 0x000000f41500720c */ /* 0x040fe40003f46270 */
[-C--:B------:R-:W-:Y:S02]  /*1fb30*/  ISETP.GE.OR P0, PT, R21, R246.reuse, !P0 ;  /* 0x000000f61500720c */ /* 0x080fe40004706670 */
[----:B------:R-:W-:Y:S02]  /*1fb40*/  IADD3 R23, R19, 0x11, RZ ;  /* 0x0000001113177810 */ /* 0x000fe40007ffe0ff */
[----:B------:R-:W-:Y:S02]  /*1fb50*/  ISETP.GE.OR P6, PT, R7, R246, !P6 ;  /* 0x000000f60700720c */ /* 0x000fe400077c6670 */
[----:B------:R-:W-:Y:S02]  /*1fb60*/  ISETP.GE.OR P2, PT, R21, R238, !P2 ;  /* 0x000000ee1500720c */ /* 0x000fe40005746670 */
[----:B------:R-:W-:Y:S02]  /*1fb70*/  IADD3 R21, R19, 0x18, RZ ;  /* 0x0000001813157810 */ /* 0x000fe40007ffe0ff */
[----:B------:R-:W-:Y:S02]  /*1fb80*/  FSEL R8, R175, -INF , !P4 ;  /* 0xff800000af087808 */ /* 0x000fe40006000000 */
[----:B------:R-:W-:Y:S02]  /*1fb90*/  FSEL R192, R170, -INF , !P6 ;  /* 0xff800000aac07808 */ /* 0x000fe40007000000 */
[-C--:B------:R-:W-:Y:S02]  /*1fba0*/  ISETP.GE.AND P6, PT, R21, R248.reuse, PT ;  /* 0x000000f81500720c */ /* 0x080fe40003fc6270 */
[----:B------:R-:W-:Y:S02]  /*1fbb0*/  ISETP.GE.AND P4, PT, R23, R248, PT ;  /* 0x000000f81700720c */ /* 0x000fe40003f86270 */
[----:B------:R-:W-:Y:S02]  /*1fbc0*/  FSEL R11, R173, -INF , !P1 ;  /* 0xff800000ad0b7808 */ /* 0x000fe40004800000 */
[----:B------:R-:W-:Y:S02]  /*1fbd0*/  ISETP.GE.AND P1, PT, R7, R244, PT ;  /* 0x000000f40700720c */ /* 0x000fe40003f26270 */
[C---:B------:R-:W-:Y:S02]  /*1fbe0*/  IADD3 R27, R19.reuse, 0x19, RZ ;  /* 0x00000019131b7810 */ /* 0x040fe40007ffe0ff */
[----:B------:R-:W-:Y:S02]  /*1fbf0*/  IADD3 R25, R19, 0x20, RZ ;  /* 0x0000002013197810 */ /* 0x000fe40007ffe0ff */
[-C--:B------:R-:W-:Y:S02]  /*1fc00*/  ISETP.GE.OR P6, PT, R21, R246.reuse, !P6 ;  /* 0x000000f61500720c */ /* 0x080fe400077c6670 */
[----:B------:R-:W-:Y:S02]  /*1fc10*/  ISETP.GE.OR P4, PT, R23, R246, !P4 ;  /* 0x000000f61700720c */ /* 0x000fe40006786670 */
[----:B------:R-:W-:Y:S02]  /*1fc20*/  ISETP.GE.OR P1, PT, R7, R238, !P1 ;  /* 0x000000ee0700720c */ /* 0x000fe40004f26670 */
[----:B------:R-:W-:Y:S02]  /*1fc30*/  FSEL R7, R176, -INF , !P0 ;  /* 0xff800000b0077808 */ /* 0x000fe40004000000 */
[----:B------:R-:W-:Y:S02]  /*1fc40*/  FSEL R193, R12, -INF , !P4 ;  /* 0xff8000000cc17808 */ /* 0x000fe40006000000 */
[----:B------:R-:W-:Y:S02]  /*1fc50*/  FSEL R194, R13, -INF , !P6 ;  /* 0xff8000000dc27808 */ /* 0x000fe40007000000 */
[----:B------:R-:W-:Y:S02]  /*1fc60*/  ISETP.GE.AND P0, PT, R23, R244, PT ;  /* 0x000000f41700720c */ /* 0x000fe40003f06270 */
[-C--:B------:R-:W-:Y:S02]  /*1fc70*/  ISETP.GE.AND P4, PT, R27, R248.reuse, PT ;  /* 0x000000f81b00720c */ /* 0x080fe40003f86270 */
[----:B------:R-:W-:Y:S02]  /*1fc80*/  ISETP.GE.AND P6, PT, R25, R248, PT ;  /* 0x000000f81900720c */ /* 0x000fe40003fc6270 */
[----:B------:R-:W-:Y:S02]  /*1fc90*/  ISETP.GE.OR P0, PT, R23, R238, !P0 ;  /* 0x000000ee1700720c */ /* 0x000fe40004706670 */
[----:B------:R-:W-:Y:S02]  /*1fca0*/  IADD3 R23, R19, 0x21, RZ ;  /* 0x0000002113177810 */ /* 0x000fe40007ffe0ff */
[-C--:B------:R-:W-:Y:S02]  /*1fcb0*/  ISETP.GE.OR P4, PT, R27, R246.reuse, !P4 ;  /* 0x000000f61b00720c */ /* 0x080fe40006786670 */
[----:B------:R-:W-:Y:S02]  /*1fcc0*/  ISETP.GE.OR P6, PT, R25, R246, !P6 ;  /* 0x000000f61900720c */ /* 0x000fe400077c6670 */
[----:B------:R-:W-:Y:S02]  /*1fcd0*/  FSEL R195, R4, -INF , !P4 ;  /* 0xff80000004c37808 */ /* 0x000fe40006000000 */
[----:B------:R-:W-:Y:S02]  /*1fce0*/  FMNMX.FTZ R4, R9, R2, !PT ;  /* 0x0000000209047209 */ /* 0x000fe40007810000 */
[----:B------:R-:W-:Y:S02]  /*1fcf0*/  FSEL R200, R200, -INF , !P6 ;  /* 0xff800000c8c87808 */ /* 0x000fe40007000000 */
[C---:B------:R-:W-:Y:S02]  /*1fd00*/  ISETP.GE.AND P6, PT, R23.reuse, R248, PT ;  /* 0x000000f81700720c */ /* 0x040fe40003fc6270 */
[----:B------:R-:W-:Y:S02]  /*1fd10*/  FSEL R168, R168, -INF , !P2 ;  /* 0xff800000a8a87808 */ /* 0x000fe40005000000 */
[C---:B------:R-:W-:Y:S02]  /*1fd20*/  ISETP.GE.AND P2, PT, R23.reuse, R244, PT ;  /* 0x000000f41700720c */ /* 0x040fe40003f46270 */
[C---:B------:R-:W-:Y:S02]  /*1fd30*/  ISETP.GE.OR P6, PT, R23.reuse, R246, !P6 ;  /* 0x000000f61700720c */ /* 0x040fe400077c6670 */
[----:B------:R-:W-:Y:S02]  /*1fd40*/  ISETP.GE.OR P2, PT, R23, R238, !P2 ;  /* 0x000000ee1700720c */ /* 0x000fe40005746670 */
[----:B------:R-:W-:Y:S02]  /*1fd50*/  FMNMX.FTZ R23, R11, R4, !PT ;  /* 0x000000040b177209 */ /* 0x000fe40007810000 */
[----:B------:R-:W-:Y:S02]  /*1fd60*/  FSEL R169, R169, -INF , !P3 ;  /* 0xff800000a9a97808 */ /* 0x000fe40005800000 */
[----:B------:R-:W-:Y:S02]  /*1fd70*/  FMNMX.FTZ R4, R8, R23, !PT ;  /* 0x0000001708047209 */ /* 0x000fe40007810000 */
[----:B------:R-:W-:Y:S02]  /*1fd80*/  IADD3 R13, R19, 0x28, RZ ;  /* 0x00000028130d7810 */ /* 0x000fe40007ffe0ff */
[----:B------:R-:W-:Y:S02]  /*1fd90*/  FMNMX.FTZ R23, R7, R4, !PT ;  /* 0x0000000407177209 */ /* 0x000fe40007810000 */
[----:B------:R-:W-:Y:S02]  /*1fda0*/  ISETP.GE.AND P3, PT, R25, R244, PT ;  /* 0x000000f41900720c */ /* 0x000fe40003f66270 */
[----:B------:R-:W-:Y:S02]  /*1fdb0*/  FSEL R10, R166, -INF , !P5 ;  /* 0xff800000a60a7808 */ /* 0x000fe40006800000 */
[----:B------:R-:W-:Y:S02]  /*1fdc0*/  FMNMX.FTZ R4, R192, R23, !PT ;  /* 0x00000017c0047209 */ /* 0x000fe40007810000 */
[----:B------:R-:W-:Y:S02]  /*1fdd0*/  FSEL R203, R203, -INF , !P6 ;  /* 0xff800000cbcb7808 */ /* 0x000fe40007000000 */
[----:B------:R-:W-:Y:S02]  /*1fde0*/  ISETP.GE.AND P6, PT, R13, R248, PT ;  /* 0x000000f80d00720c */ /* 0x000fe40003fc6270 */
[----:B------:R-:W-:Y:S02]  /*1fdf0*/  ISETP.GE.AND P4, PT, R27, R244, PT ;  /* 0x000000f41b00720c */ /* 0x000fe40003f86270 */
[----:B------:R-:W-:Y:S02]  /*1fe00*/  ISETP.GE.OR P3, PT, R25, R238, !P3 ;  /* 0x000000ee1900720c */ /* 0x000fe40005f66670 */
[----:B------:R-:W-:Y:S02]  /*1fe10*/  FMNMX.FTZ R25, R5, R0, !PT ;  /* 0x0000000005197209 */ /* 0x000fe40007810000 */
[----:B------:R-:W-:Y:S02]  /*1fe20*/  ISETP.GE.AND P5, PT, R21, R244, PT ;  /* 0x000000f41500720c */ /* 0x000fe40003fa6270 */
[----:B------:R-:W-:Y:S02]  /*1fe30*/  ISETP.GE.OR P4, PT, R27, R238, !P4 ;  /* 0x000000ee1b00720c */ /* 0x000fe40006786670 */
[----:B------:R-:W-:Y:S02]  /*1fe40*/  ISETP.GE.OR P6, PT, R13, R246, !P6 ;  /* 0x000000f60d00720c */ /* 0x000fe400077c6670 */
[----:B------:R-:W-:Y:S02]  /*1fe50*/  FMNMX.FTZ R27, R193, R4, !PT ;  /* 0x00000004c11b7209 */ /* 0x000fe40007810000 */
[----:B------:R-:W-:Y:S02]  /*1fe60*/  FMNMX.FTZ R4, R10, R25, !PT ;  /* 0x000000190a047209 */ /* 0x000fe40007810000 */
[----:B------:R-:W-:Y:S02]  /*1fe70*/  ISETP.GE.OR P5, PT, R21, R238, !P5 ;  /* 0x000000ee1500720c */ /* 0x000fe40006fa6670 */
[----:B------:R-:W-:Y:S02]  /*1fe80*/  IADD3 R21, R19, 0x29, RZ ;  /* 0x0000002913157810 */ /* 0x000fe40007ffe0ff */
[----:B------:R-:W-:Y:S02]  /*1fe90*/  FSEL R233, R6, -INF , !P6 ;  /* 0xff80000006e97808 */ /* 0x000fe40007000000 */
[----:B------:R-:W-:Y:S02]  /*1fea0*/  FMNMX.FTZ R6, R194, R27, !PT ;  /* 0x0000001bc2067209 */ /* 0x000fe40007810000 */
[----:B------:R-:W-:Y:S02]  /*1feb0*/  FMNMX.FTZ R25, R169, R4, !PT ;  /* 0x00000004a9197209 */ /* 0x000fe40007810000 */
[----:B------:R-:W-:Y:S02]  /*1fec0*/  ISETP.GE.AND P6, PT, R21, R248, PT ;  /* 0x000000f81500720c */ /* 0x000fe40003fc6270 */
[----:B------:R-:W-:Y:S02]  /*1fed0*/  FSEL R196, R196, -INF , !P1 ;  /* 0xff800000c4c47808 */ /* 0x000fe40004800000 */
[----:B------:R-:W-:Y:S02]  /*1fee0*/  FMNMX.FTZ R27, R195, R6, !PT ;  /* 0x00000006c31b7209 */ /* 0x000fe40007810000 */
[----:B------:R-:W-:Y:S02]  /*1fef0*/  FMNMX.FTZ R25, R168, R25, !PT ;  /* 0x00000019a8197209 */ /* 0x000fe40007810000 */
[----:B------:R-:W-:Y:S02]  /*1ff00*/  IADD3 R23, R19, 0x30, RZ ;  /* 0x0000003013177810 */ /* 0x000fe40007ffe0ff */
[----:B------:R-:W-:Y:S02]  /*1ff10*/  ISETP.GE.OR P6, PT, R21, R246, !P6 ;  /* 0x000000f61500720c */ /* 0x000fe400077c6670 */
[----:B------:R-:W-:Y:S02]  /*1ff20*/  FSEL R197, R197, -INF , !P0 ;  /* 0xff800000c5c57808 */ /* 0x000fe40004000000 */
[C---:B------:R-:W-:Y:S02]  /*1ff30*/  ISETP.GE.AND P0, PT, R21.reuse, R244, PT ;  /* 0x000000f41500720c */ /* 0x040fe40003f06270 */
[----:B------:R-:W-:Y:S02]  /*1ff40*/  FMNMX.FTZ R4, R200, R27, !PT ;  /* 0x0000001bc8047209 */ /* 0x000fe40007810000 */
[----:B------:R-:W-:Y:S02]  /*1ff50*/  FMNMX.FTZ R6, R196, R25, !PT ;  /* 0x00000019c4067209 */ /* 0x000fe40007810000 */
[----:B------:R-:W-:Y:S02]  /*1ff60*/  ISETP.GE.OR P0, PT, R21, R238, !P0 ;  /* 0x000000ee1500720c */ /* 0x000fe40004706670 */
[----:B------:R-:W-:Y:S02]  /*1ff70*/  IADD3 R21, R19, 0x31, RZ ;  /* 0x0000003113157810 */ /* 0x000fe40007ffe0ff */
[----:B------:R-:W-:Y:S02]  /*1ff80*/  FSEL R202, R202, -INF , !P6 ;  /* 0xff800000caca7808 */ /* 0x000fe40007000000 */
        /* <DEDUP_REMOVED lines=8> */
[C---:B------:R-:W-:Y:S02]  /*20010*/  IADD3 R13, R19.reuse, 0x38, RZ ;  /* 0x00000038130d7810 */ /* 0x040fe40007ffe0ff */
[----:B------:R-:W-:Y:S02]  /*20020*/  IADD3 R19, R19, 0x39, RZ ;  /* 0x0000003913137810 */ /* 0x000fe40007ffe0ff */
[----:B------:R-:W-:Y:S02]  /*20030*/  FSEL R199, R199, -INF , !P4 ;  /* 0xff800000c7c77808 */ /* 0x000fe40006000000 */
[----:B------:R-:W-:Y:S02]  /*20040*/  FMNMX.FTZ R25, R233, R4, !PT ;  /* 0x00000004e9197209 */ /* 0x000fe40007810000 */
[----:B------:R-:W-:Y:S02]  /*20050*/  FMNMX.FTZ R4, R198, R27, !PT ;  /* 0x0000001bc6047209 */ /* 0x000fe40007810000 */
[----:B------:R-:W-:Y:S02]  /*20060*/  ISETP.GE.OR P5, PT, R21, R246, !P5 ;  /* 0x000000f61500720c */ /* 0x000fe40006fa6670 */
[----:B------:R-:W-:Y:S02]  /*20070*/  FSEL R180, R180, -INF , !P6 ;  /* 0xff800000b4b47808 */ /* 0x000fe40007000000 */
[-C--:B------:R-:W-:Y:S02]  /*20080*/  ISETP.GE.AND P6, PT, R13, R248.reuse, PT ;  /* 0x000000f80d00720c */ /* 0x080fe40003fc6270 */
[----:B------:R-:W-:Y:S02]  /*20090*/  ISETP.GE.AND P4, PT, R19, R248, PT ;  /* 0x000000f81300720c */ /* 0x000fe40003f86270 */
[----:B------:R-:W-:Y:S02]  /*200a0*/  FMNMX.FTZ R4, R199, R4, !PT ;  /* 0x00000004c7047209 */ /* 0x000fe40007810000 */
[----:B------:R-:W-:Y:S02]  /*200b0*/  FMNMX.FTZ R25, R202, R25, !PT ;  /* 0x00000019ca197209 */ /* 0x000fe40007810000 */
[----:B------:R-:W-:Y:S02]  /*200c0*/  FSEL R201, R201, -INF , !P3 ;  /* 0xff800000c9c97808 */ /* 0x000fe40005800000 */
[-C--:B------:R-:W-:Y:S02]  /*200d0*/  ISETP.GE.OR P6, PT, R13, R246.reuse, !P6 ;  /* 0x000000f60d00720c */ /* 0x080fe400077c6670 */
[----:B------:R-:W-:Y:S02]  /*200e0*/  ISETP.GE.OR P4, PT, R19, R246, !P4 ;  /* 0x000000f61300720c */ /* 0x000fe40006786670 */
[----:B------:R-:W-:Y:S02]  /*200f0*/  FSEL R179, R179, -INF , !P5 ;  /* 0xff800000b3b37808 */ /* 0x000fe40006800000 */
[----:B------:R-:W-:Y:S02]  /*20100*/  FMNMX.FTZ R6, R180, R25, !PT ;  /* 0x00000019b4067209 */ /* 0x000fe40007810000 */
[----:B------:R-:W-:Y:S02]  /*20110*/  FSEL R183, R183, -INF , !P2 ;  /* 0xff800000b7b77808 */ /* 0x000fe40005000000 */
[----:B------:R-:W-:Y:S02]  /*20120*/  FMNMX.FTZ R12, R201, R4, !PT ;  /* 0x00000004c90c7209 */ /* 0x000fe40007810000 */
[----:B------:R-:W-:Y:S02]  /*20130*/  FSEL R176, R17, -INF , !P4 ;  /* 0xff80000011b07808 */ /* 0x000fe40006000000 */
[----:B------:R-:W-:Y:S02]  /*20140*/  ISETP.GE.AND P2, PT, R23, R244, PT ;  /* 0x000000f41700720c */ /* 0x000fe40003f46270 */
[----:B------:R-:W-:Y:S02]  /*20150*/  FSEL R177, R177, -INF , !P6 ;  /* 0xff800000b1b17808 */ /* 0x000fe40007000000 */
[----:B------:R-:W-:Y:S02]  /*20160*/  FMNMX.FTZ R6, R179, R6, !PT ;  /* 0x00000006b3067209 */ /* 0x000fe40007810000 */
[----:B------:R-:W-:Y:S02]  /*20170*/  FSEL R182, R182, -INF , !P1 ;  /* 0xff800000b6b67808 */ /* 0x000fe40004800000 */
[----:B------:R-:W-:Y:S02]  /*20180*/  FMNMX.FTZ R17, R183, R12, !PT ;  /* 0x0000000cb7117209 */ /* 0x000fe40007810000 */
[----:B------:R-:W-:Y:S02]  /*20190*/  ISETP.GE.OR P2, PT, R23, R238, !P2 ;  /* 0x000000ee1700720c */ /* 0x000fe40005746670 */
[----:B------:R-:W-:Y:S02]  /*201a0*/  ISETP.GE.AND P1, PT, R21, R244, PT ;  /* 0x000000f41500720c */ /* 0x000fe40003f26270 */
[----:B------:R-:W-:Y:S02]  /*201b0*/  FMNMX.FTZ R25, R177, R6, !PT ;  /* 0x00000006b1197209 */ /* 0x000fe40007810000 */
[----:B------:R-:W-:Y:S02]  /*201c0*/  FSEL R181, R181, -INF , !P0 ;  /* 0xff800000b5b57808 */ /* 0x000fe40004000000 */
[----:B------:R-:W-:Y:S02]  /*201d0*/  FMNMX.FTZ R6, R182, R17, !PT ;  /* 0x00000011b6067209 */ /* 0x000fe40007810000 */
[----:B------:R-:W-:Y:S02]  /*201e0*/  ISETP.GE.OR P1, PT, R21, R238, !P1 ;  /* 0x000000ee1500720c */ /* 0x000fe40004f26670 */
[----:B------:R-:W-:Y:S01]  /*201f0*/  FSEL R175, R15, -INF , !P2 ;  /* 0xff8000000faf7808 */ /* 0x000fe20005000000 */
[----:B------:R-:W-:Y:S01]  /*20200*/  LDSM.16.MT88.4 R20, [R221+0x10000] ;  /* 0x01000000dd14783b */ /* 0x000fe20000004200 */
[----:B------:R-:W-:Y:S02]  /*20210*/  ISETP.GE.AND P0, PT, R13, R244, PT ;  /* 0x000000f40d00720c */ /* 0x000fe40003f06270 */
[----:B------:R-:W-:Y:S02]  /*20220*/  FMNMX.FTZ R6, R181, R6, !PT ;  /* 0x00000006b5067209 */ /* 0x000fe40007810000 */
[----:B------:R-:W-:Y:S02]  /*20230*/  FSEL R174, R14, -INF , !P1 ;  /* 0xff8000000eae7808 */ /* 0x000fe40004800000 */
[----:B------:R-:W-:Y:S02]  /*20240*/  ISETP.GE.OR P2, PT, R13, R238, !P0 ;  /* 0x000000ee0d00720c */ /* 0x000fe40004746670 */
[----:B------:R-:W-:Y:S02]  /*20250*/  FMNMX.FTZ R13, R175, R6, !PT ;  /* 0x00000006af0d7209 */ /* 0x000fe40007810000 */
[C---:B------:R-:W-:Y:S02]  /*20260*/  ISETP.GE.AND P0, PT, R19.reuse, R244, PT ;  /* 0x000000f41300720c */ /* 0x040fe40003f06270 */
[----:B------:R-:W-:Y:S02]  /*20270*/  FSEL R173, R16, -INF , !P2 ;  /* 0xff80000010ad7808 */ /* 0x000fe40005000000 */
[----:B------:R-:W-:Y:S02]  /*20280*/  FMNMX.FTZ R12, R174, R13, !PT ;  /* 0x0000000dae0c7209 */ /* 0x000fe40007810000 */
[----:B------:R-:W-:Y:S02]  /*20290*/  ISETP.GE.OR P0, PT, R19, R238, !P0 ;  /* 0x000000ee1300720c */ /* 0x000fe40004706670 */
[----:B------:R-:W-:Y:S02]  /*202a0*/  FMNMX.FTZ R4, R176, R25, !PT ;  /* 0x00000019b0047209 */ /* 0x000fe40007810000 */
[----:B------:R-:W-:Y:S02]  /*202b0*/  FSEL R166, R3, -INF , !P0 ;  /* 0xff80000003a67808 */ /* 0x000fe40004000000 */
[----:B------:R-:W-:Y:S01]  /*202c0*/  FMNMX.FTZ R3, R173, R12, !PT ;  /* 0x0000000cad037209 */ /* 0x000fe20007810000 */
[----:B------:R-:W1:Y:S03]  /*202d0*/  SHFL.BFLY PT, R17, R4, 0x2, 0x1f ;  /* 0x0c401f0004117f89 */ /* 0x000e6600000e0000 */
[----:B------:R-:W-:Y:S05]  /*202e0*/  FMNMX.FTZ R6, R166, R3, !PT ;  /* 0x00000003a6067209 */ /* 0x000fea0007810000 */
[----:B------:R-:W2:Y:S08]  /*202f0*/  SHFL.BFLY PT, R3, R6, 0x2, 0x1f ;  /* 0x0c401f0006037f89 */ /* 0x000eb000000e0000 */
[----:B------:R-:W-:Y:S01]  /*20300*/  LDSM.16.MT88.4 R12, [R223+0x10000] ;  /* 0x01000000df0c783b */ /* 0x000fe20000004200 */
[----:B-1----:R-:W-:Y:S07]  /*20310*/  FMNMX.FTZ R17, R4, R17, !PT ;  /* 0x0000001104117209 */ /* 0x002fee0007810000 */
[----:B---3--:R-:W1:Y:S01]  /*20320*/  SHFL.BFLY PT, R164, R17, 0x1, 0x1f ;  /* 0x0c201f0011a47f89 */ /* 0x008e6200000e0000 */
[----:B--2---:R-:W-:Y:S07]  /*20330*/  FMNMX.FTZ R4, R6, R3, !PT ;  /* 0x0000000306047209 */ /* 0x004fee0007810000 */
[----:B------:R-:W2:Y:S01]  /*20340*/  SHFL.BFLY PT, R3, R4, 0x1, 0x1f ;  /* 0x0c201f0004037f89 */ /* 0x000ea200000e0000 */
[----:B-1----:R-:W-:Y:S04]  /*20350*/  FMNMX.FTZ R164, R17, R164, !PT ;  /* 0x000000a411a47209 */ /* 0x002fe80007810000 */
[----:B------:R-:W-:Y:S01]  /*20360*/  FSETP.NEU.FTZ.AND P1, PT, R164, -INF , PT ;  /* 0xff800000a400780b */ /* 0x000fe20003f3d000 */
[----:B----4-:R-:W-:Y:S01]  /*20370*/  FMUL.FTZ R178, R165, R164 ;  /* 0x000000a4a5b27220 */ /* 0x010fe20000410000 */
[----:B--2---:R-:W-:Y:S04]  /*20380*/  FMNMX.FTZ R3, R4, R3, !PT ;  /* 0x0000000304037209 */ /* 0x004fe80007810000 */
        /* <DEDUP_REMOVED lines=10> */
[----:B------:R-:W-:Y:S01]  /*20430*/  FSEL R5, R164, RZ, P1 ;  /* 0x000000ffa4057208 */ /* 0x000fe20000800000 */
[-CC-:B------:R-:W-:Y:S02]  /*20440*/  FFMA.FTZ R188, R10, R165.reuse, -R172.reuse ;  /* 0x000000a50abc7223 */ /* 0x180fe400000108ac */
[-C--:B------:R-:W-:Y:S02]  /*20450*/  FFMA.FTZ R187, R169, R165.reuse, -R172 ;  /* 0x000000a5a9bb7223 */ /* 0x080fe400000108ac */
[----:B------:R-:W-:Y:S01]  /*20460*/  FADD.FTZ R4, -R5, R2 ;  /* 0x0000000205047221 */ /* 0x000fe20000010100 */
[----:B------:R-:W-:Y:S01]  /*20470*/  FSEL R5, R3, RZ, P0 ;  /* 0x000000ff03057208 */ /* 0x000fe20000000000 */
[-C--:B------:R-:W-:Y:S01]  /*20480*/  FFMA.FTZ R186, R168, R165.reuse, -R172 ;  /* 0x000000a5a8ba7223 */ /* 0x080fe200000108ac */
[----:B------:R-:W1:Y:S01]  /*20490*/  MUFU.EX2 R184, R184 ;  /* 0x000000b800b87308 */ /* 0x000e620000000800 */
[----:B------:R-:W-:Y:S01]  /*204a0*/  FMUL.FTZ R2, R165, R4 ;  /* 0x00000004a5027220 */ /* 0x000fe20000410000 */
[----:B------:R-:W-:Y:S01]  /*204b0*/  ISETP.GT.AND P0, PT, R247, R230, PT ;  /* 0x000000e6f700720c */ /* 0x000fe20003f04270 */
[----:B------:R-:W-:Y:S02]  /*204c0*/  FADD.FTZ R4, -R5, R0 ;  /* 0x0000000005047221 */ /* 0x000fe40000010100 */
[-CC-:B------:R-:W-:Y:S02]  /*204d0*/  FFMA.FTZ R180, R180, R165.reuse, -R178.reuse ;  /* 0x000000a5b4b47223 */ /* 0x180fe400000108b2 */
[----:B------:R-:W-:Y:S02]  /*204e0*/  FMUL.FTZ R0, R165, R4 ;  /* 0x00000004a5007220 */ /* 0x000fe40000410000 */
[-CC-:B------:R-:W-:Y:S01]  /*204f0*/  FFMA.FTZ R179, R179, R165.reuse, -R178.reuse ;  /* 0x000000a5b3b37223 */ /* 0x180fe200000108b2 */
[----:B------:R-:W2:Y:S01]  /*20500*/  MUFU.EX2 R2, R2 ;  /* 0x0000000200027308 */ /* 0x000ea20000000800 */
[-C--:B------:R-:W-:Y:S02]  /*20510*/  FFMA.FTZ R177, R177, R165.reuse, -R178 ;  /* 0x000000a5b1b17223 */ /* 0x080fe400000108b2 */
[-CC-:B------:R-:W-:Y:S02]  /*20520*/  FFMA.FTZ R175, R175, R165.reuse, -R172.reuse ;  /* 0x000000a5afaf7223 */ /* 0x180fe400000108ac */
[-C--:B------:R-:W-:Y:S02]  /*20530*/  FFMA.FTZ R174, R174, R165.reuse, -R172 ;  /* 0x000000a5aeae7223 */ /* 0x080fe400000108ac */
[-CC-:B------:R-:W-:Y:S02]  /*20540*/  FFMA.FTZ R192, R192, R165.reuse, -R178.reuse ;  /* 0x000000a5c0c07223 */ /* 0x180fe400000108b2 */
[-CC-:B------:R-:W-:Y:S01]  /*20550*/  FFMA.FTZ R193, R193, R165.reuse, -R178.reuse ;  /* 0x000000a5c1c17223 */ /* 0x180fe200000108b2 */
[----:B------:R-:W3:Y:S01]  /*20560*/  MUFU.EX2 R0, R0 ;  /* 0x0000000000007308 */ /* 0x000ee20000000800 */
[-CC-:B------:R-:W-:Y:S02]  /*20570*/  FFMA.FTZ R194, R194, R165.reuse, -R178.reuse ;  /* 0x000000a5c2c27223 */ /* 0x180fe400000108b2 */
[----:B------:R-:W-:Y:S01]  /*20580*/  FFMA.FTZ R195, R195, R165, -R178 ;  /* 0x000000a5c3c37223 */ /* 0x000fe200000108b2 */
[----:B-1----:R-:W-:Y:S01]  /*20590*/  F2FP.BF16.PACK_AB R168, R184, R185 ;  /* 0x000000b9b8a8723e */ /* 0x002fe200000010ff */
[-CC-:B------:R-:W-:Y:S02]  /*205a0*/  FFMA.FTZ R196, R196, R165.reuse, -R172.reuse ;  /* 0x000000a5c4c47223 */ /* 0x180fe400000108ac */
[-CC-:B------:R-:W-:Y:S02]  /*205b0*/  FFMA.FTZ R197, R197, R165.reuse, -R172.reuse ;  /* 0x000000a5c5c57223 */ /* 0x180fe400000108ac */
[-CC-:B------:R-:W-:Y:S01]  /*205c0*/  FFMA.FTZ R198, R198, R165.reuse, -R172.reuse ;  /* 0x000000a5c6c67223 */ /* 0x180fe200000108ac */
[----:B------:R-:W-:Y:S01]  /*205d0*/  MUFU.EX2 R191, R191 ;  /* 0x000000bf00bf7308 */ /* 0x000fe20000000800 */
[-C--:B------:R-:W-:Y:S02]  /*205e0*/  FFMA.FTZ R199, R199, R165.reuse, -R172 ;  /* 0x000000a5c7c77223 */ /* 0x080fe400000108ac */
[--C-:B------:R-:W-:Y:S02]  /*205f0*/  FFMA.FTZ R200, R200, R165, -R178.reuse ;  /* 0x000000a5c8c87223 */ /* 0x100fe400000108b2 */
[C---:B--2---:R-:W-:Y:S02]  /*20600*/  FMUL.FTZ R4, R2.reuse, R160 ;  /* 0x000000a002047220 */ /* 0x044fe40000410000 */
[C---:B------:R-:W-:Y:S02]  /*20610*/  FMUL.FTZ R5, R2.reuse, R161 ;  /* 0x000000a102057220 */ /* 0x040fe40000410000 */
[C---:B------:R-:W-:Y:S01]  /*20620*/  FMUL.FTZ R8, R2.reuse, R156 ;  /* 0x0000009c02087220 */ /* 0x040fe20000410000 */
[----:B------:R-:W1:Y:S01]  /*20630*/  MUFU.EX2 R190, R190 ;  /* 0x000000be00be7308 */ /* 0x000e620000000800 */
[C---:B------:R-:W-:Y:S02]  /*20640*/  FMUL.FTZ R9, R2.reuse, R157 ;  /* 0x0000009d02097220 */ /* 0x040fe40000410000 */
[----:B------:R-:W-:Y:S02]  /*20650*/  FMUL.FTZ R16, R2, R148 ;  /* 0x0000009402107220 */ /* 0x000fe40000410000 */
[C---:B---3--:R-:W-:Y:S02]  /*20660*/  FMUL.FTZ R6, R0.reuse, R162 ;  /* 0x000000a200067220 */ /* 0x048fe40000410000 */
        /* <DEDUP_REMOVED lines=24> */
[----:B------:R-:W1:Y:S01]  /*207f0*/  MUFU.EX2 R186, R186 ;  /* 0x000000ba00ba7308 */ /* 0x000e620000000800 */
[C---:B------:R-:W-:Y:S02]  /*20800*/  FMUL.FTZ R38, R0.reuse, R38 ;  /* 0x0000002600267220 */ /* 0x040fe40000410000 */
[----:B------:R-:W-:Y:S01]  /*20810*/  FMUL.FTZ R39, R0, R39 ;  /* 0x0000002700277220 */ /* 0x000fe20000410000 */
[----:B--2---:R-:W-:Y:S01]  /*20820*/  F2FP.BF16.PACK_AB R169, R188, R189 ;  /* 0x000000bdbca9723e */ /* 0x004fe200000010ff */
        /* <DEDUP_REMOVED lines=11> */
[----:B------:R-:W-:Y:S01]  /*208e0*/  FMUL.FTZ R48, R2, R48 ;  /* 0x0000003002307220 */ /* 0x000fe20000410000 */
[----:B-1----:R-:W-:Y:S01]  /*208f0*/  F2FP.BF16.PACK_AB R171, R186, R187 ;  /* 0x000000bbbaab723e */ /* 0x002fe200000010ff */
[----:B------:R-:W-:Y:S02]  /*20900*/  FMUL.FTZ R49, R2, R49 ;  /* 0x0000003102317220 */ /* 0x000fe40000410000 */
[C---:B------:R-:W-:Y:S02]  /*20910*/  FMUL.FTZ R50, R0.reuse, R50 ;  /* 0x0000003200327220 */ /* 0x040fe40000410000 */
[----:B------:R-:W-:Y:S02]  /*20920*/  FMUL.FTZ R51, R0, R51 ;  /* 0x0000003300337220 */ /* 0x000fe40000410000 */
[C---:B------:R-:W-:Y:S01]  /*20930*/  HMMA.16816.F32.BF16 R4, R168.reuse, R12, R4 ;  /* 0x0000000ca804723c */ /* 0x040fe20000041804 */
        /* <DEDUP_REMOVED lines=15> */
[----:B------:R-:W3:Y:S01]  /*20a30*/  MUFU.EX2 R197, R197 ;  /* 0x000000c500c57308 */ /* 0x000ee20000000800 */
        /* <DEDUP_REMOVED lines=126> */
[-CC-:B------:R-:W-:Y:S01]  /*21220*/  FFMA.FTZ R202, R202, R165.reuse, -R178.reuse ;  /* 0x000000a5caca7223 */ /* 0x180fe200000108b2 */
[----:B------:R-:W-:Y:S01]  /*21230*/  MUFU.EX2 R233, R233 ;  /* 0x000000e900e97308 */ /* 0x000fe20000000800 */
[----:B------:R-:W-:Y:S02]  /*21240*/  FFMA.FTZ R178, R176, R165, -R178 ;  /* 0x000000a5b0b27223 */ /* 0x000fe400000108b2 */
[C---:B--2---:R-:W-:Y:S03]  /*21250*/  HMMA.16816.F32.BF16 R124, R168.reuse, R132, R124 ;  /* 0x00000084a87c723c */ /* 0x044fe6000004187c */
[C---:B------:R-:W-:Y:S02]  /*21260*/  FMUL.FTZ R128, R2.reuse, R128 ;  /* 0x0000008002807220 */ /* 0x040fe40000410000 */
[----:B------:R-:W-:Y:S02]  /*21270*/  FMUL.FTZ R129, R2, R129 ;  /* 0x0000008102817220 */ /* 0x000fe40000410000 */
[C---:B------:R-:W-:Y:S01]  /*21280*/  FMUL.FTZ R130, R0.reuse, R130 ;  /* 0x0000008200827220 */ /* 0x040fe20000410000 */
[----:B------:R-:W-:Y:S01]  /*21290*/  F2FP.BF16.PACK_AB R132, R193, R192 ;  /* 0x000000c0c184723e */ /* 0x000fe200000010ff */
[----:B------:R-:W-:Y:S01]  /*212a0*/  FMUL.FTZ R131, R0, R131 ;  /* 0x0000008300837220 */ /* 0x000fe20000410000 */
[----:B------:R-:W2:Y:S02]  /*212b0*/  MUFU.EX2 R202, R202 ;  /* 0x000000ca00ca7308 */ /* 0x000ea40000000800 */
[----:B---3--:R-:W-:Y:S01]  /*212c0*/  F2FP.BF16.PACK_AB R133, R197, R196 ;  /* 0x000000c4c585723e */ /* 0x008fe200000010ff */
[-CC-:B------:R-:W-:Y:S02]  /*212d0*/  FFMA.FTZ R201, R201, R165.reuse, -R172.reuse ;  /* 0x000000a5c9c97223 */ /* 0x180fe400000108ac */
[-CC-:B------:R-:W-:Y:S01]  /*212e0*/  FFMA.FTZ R183, R183, R165.reuse, -R172.reuse ;  /* 0x000000a5b7b77223 */ /* 0x180fe200000108ac */
[----:B------:R-:W-:Y:S03]  /*212f0*/  HMMA.16816.F32.BF16 R128, R168, R134, R128 ;  /* 0x00000086a880723c */ /* 0x000fe60000041880 */
[-CC-:B------:R-:W-:Y:S01]  /*21300*/  FFMA.FTZ R182, R182, R165.reuse, -R172.reuse ;  /* 0x000000a5b6b67223 */ /* 0x180fe200000108ac */
[----:B------:R-:W-:Y:S01]  /*21310*/  MUFU.EX2 R168, R179 ;  /* 0x000000b300a87308 */ /* 0x000fe20000000800 */
[--C-:B------:R-:W-:Y:S02]  /*21320*/  FFMA.FTZ R181, R181, R165, -R172.reuse ;  /* 0x000000a5b5b57223 */ /* 0x100fe400000108ac */
[----:B------:R-:W-:Y:S01]  /*21330*/  F2FP.BF16.PACK_AB R134, R195, R194 ;  /* 0x000000c2c386723e */ /* 0x000fe200000010ff */
[----:B------:R-:W-:Y:S01]  /*21340*/  FFMA.FTZ R185, R2, R251, R185 ;  /* 0x000000fb02b97223 */ /* 0x000fe200000100b9 */
[----:B-----5:R-:W-:Y:S03]  /*21350*/  F2FP.BF16.PACK_AB R135, R199, R198 ;  /* 0x000000c6c787723e */ /* 0x020fe600000010ff */
[----:B------:R-:W-:Y:S02]  /*21360*/  FFMA.FTZ R189, R0, R249, R189 ;  /* 0x000000f900bd7223 */ /* 0x000fe400000100bd */
[----:B------:R-:W-:Y:S01]  /*21370*/  MUFU.EX2 R169, R183 ;  /* 0x000000b700a97308 */ /* 0x000fe20000000800 */
[----:B------:R-:W-:Y:S01]  /*21380*/  FADD.FTZ R184, R184, R185 ;  /* 0x000000b9b8b87221 */ /* 0x000fe20000010000 */
[C---:B----4-:R-:W-:Y:S05]  /*21390*/  HMMA.16816.F32.BF16 R4, R132.reuse, R140, R4 ;  /* 0x0000008c8404723c */ /* 0x050fea0000041804 */
[----:B------:R-:W-:Y:S03]  /*213a0*/  FADD.FTZ R188, R188, R189 ;  /* 0x000000bdbcbc7221 */ /* 0x000fe60000010000 */
[C---:B------:R-:W-:Y:S01]  /*213b0*/  HMMA.16816.F32.BF16 R8, R132.reuse, R142, R8 ;  /* 0x0000008e8408723c */ /* 0x040fe20000041808 */
[----:B------:R-:W3:Y:S01]  /*213c0*/  LDSM.16.MT88.4 R140, [R221+0x12800] ;  /* 0x01280000dd8c783b */ /* 0x000ee20000004200 */
[----:B------:R-:W-:Y:S06]  /*213d0*/  MUFU.EX2 R183, R174 ;  /* 0x000000ae00b77308 */ /* 0x000fec0000000800 */
[C---:B-1----:R-:W-:Y:S04]  /*213e0*/  HMMA.16816.F32.BF16 R12, R132.reuse, R136, R12 ;  /* 0x00000088840c723c */ /* 0x042fe8000004180c */
[----:B------:R-:W-:Y:S04]  /*213f0*/  MUFU.EX2 R170, R182 ;  /* 0x000000b600aa7308 */ /* 0x000fe80000000800 */
[C---:B------:R-:W-:Y:S01]  /*21400*/  HMMA.16816.F32.BF16 R16, R132.reuse, R138, R16 ;  /* 0x0000008a8410723c */ /* 0x040fe20000041810 */
[----:B------:R-:W1:Y:S05]  /*21410*/  LDSM.16.MT88.4 R136, [R223+0x14800] ;  /* 0x01480000df88783b */ /* 0x000e6a0000004200 */
[----:B------:R-:W-:Y:S02]  /*21420*/  MUFU.EX2 R182, R180 ;  /* 0x000000b400b67308 */ /* 0x000fe40000000800 */
[C---:B------:R-:W-:Y:S08]  /*21430*/  HMMA.16816.F32.BF16 R20, R132.reuse, R144, R20 ;  /* 0x000000908414723c */ /* 0x040ff00000041814 */
[C---:B------:R-:W-:Y:S01]  /*21440*/  HMMA.16816.F32.BF16 R24, R132.reuse, R146, R24 ;  /* 0x000000928418723c */ /* 0x040fe20000041818 */
[----:B------:R-:W4:Y:S01]  /*21450*/  LDSM.16.MT88.4 R144, [R221+0x14800] ;  /* 0x01480000dd90783b */ /* 0x000f220000004200 */
[----:B------:R-:W-:Y:S06]  /*21460*/  MUFU.EX2 R171, R181 ;  /* 0x000000b500ab7308 */ /* 0x000fec0000000800 */
[C---:B------:R-:W-:Y:S04]  /*21470*/  HMMA.16816.F32.BF16 R28, R132.reuse, R148, R28 ;  /* 0x00000094841c723c */ /* 0x040fe8000004181c */
[----:B------:R-:W-:Y:S04]  /*21480*/  MUFU.EX2 R181, R175 ;  /* 0x000000af00b57308 */ /* 0x000fe80000000800 */
[C---:B------:R-:W-:Y:S01]  /*21490*/  HMMA.16816.F32.BF16 R32, R132.reuse, R150, R32 ;  /* 0x000000968420723c */ /* 0x040fe20000041820 */
[----:B------:R-:W5:Y:S05]  /*214a0*/  LDSM.16.MT88.4 R148, [R220+0x14800] ;  /* 0x01480000dc94783b */ /* 0x000f6a0000004200 */
[----:B------:R-:W1:Y:S02]  /*214b0*/  MUFU.EX2 R201, R201 ;  /* 0x000000c900c97308 */ /* 0x000e640000000800 */
        /* <DEDUP_REMOVED lines=36> */
[----:B------:R-:W-:Y:S02]  /*21700*/  F2FP.BF16.PACK_AB R132, R203, R200 ;  /* 0x000000c8cb84723e */ /* 0x000fe400000010ff */
[----:B--2---:R-:W-:Y:S03]  /*21710*/  F2FP.BF16.PACK_AB R134, R202, R233 ;  /* 0x000000e9ca86723e */ /* 0x004fe600000010ff */
[----:B------:R-:W-:Y:S02]  /*21720*/  F2FP.BF16.PACK_AB R133, R169, R201 ;  /* 0x000000c9a985723e */ /* 0x000fe400000010ff */
[-C--:B------:R-:W-:Y:S07]  /*21730*/  F2FP.BF16.PACK_AB R135, R171, R170.reuse ;  /* 0x000000aaab87723e */ /* 0x080fee00000010ff */
[C---:B---3--:R-:W-:Y:S08]  /*21740*/  HMMA.16816.F32.BF16 R4, R132.reuse, R140, R4 ;  /* 0x0000008c8404723c */ /* 0x048ff00000041804 */
        /* <DEDUP_REMOVED lines=30> */
[C---:B-1----:R-:W-:Y:S03]  /*21930*/  HMMA.16816.F32.BF16 R76, R132.reuse, R136, R76 ;  /* 0x00000088844c723c */ /* 0x042fe6000004184c */
[----:B------:R1:W-:Y:S05]  /*21940*/  MUFU.EX2 R171, R177 ;  /* 0x000000b100ab7308 */ /* 0x0003ea0000000800 */
[C---:B------:R-:W-:Y:S01]  /*21950*/  HMMA.16816.F32.BF16 R80, R132.reuse, R138, R80 ;  /* 0x0000008a8450723c */ /* 0x040fe20000041850 */
[----:B------:R-:W5:Y:S04]  /*21960*/  LDSM.16.MT88.4 R136, [R221+0x17000] ;  /* 0x01700000dd88783b */ /* 0x000f680000004200 */
[----:B------:R5:W-:Y:S03]  /*21970*/  MUFU.EX2 R165, R172 ;  /* 0x000000ac00a57308 */ /* 0x000be60000000800 */
[C---:B----4-:R-:W-:Y:S04]  /*21980*/  HMMA.16816.F32.BF16 R84, R132.reuse, R144, R84 ;  /* 0x000000908454723c */ /* 0x050fe80000041854 */
[----:B---3--:R-:W-:Y:S03]  /*21990*/  MOV R166, R162 ;  /* 0x000000a200a67202 */ /* 0x008fe60000000f00 */
[----:B------:R-:W3:Y:S01]  /*219a0*/  MUFU.EX2 R170, R160 ;  /* 0x000000a000aa7308 */ /* 0x000ee20000000800 */
[C---:B------:R-:W-:Y:S01]  /*219b0*/  HMMA.16816.F32.BF16 R88, R132.reuse, R146, R88 ;  /* 0x000000928458723c */ /* 0x040fe20000041858 */
[----:B------:R-:W4:Y:S07]  /*219c0*/  LDSM.16.MT88.4 R144, [R220+0x17000] ;  /* 0x01700000dc90783b */ /* 0x000f2e0000004200 */
[C---:B--2---:R-:W-:Y:S01]  /*219d0*/  HMMA.16816.F32.BF16 R92, R132.reuse, R140, R92 ;  /* 0x0000008c845c723c */ /* 0x044fe2000004185c */
[----:B-1----:R-:W-:Y:S07]  /*219e0*/  LDSM.16.MT88.4 R176, [R223+0x13800] ;  /* 0x01380000dfb0783b */ /* 0x002fee0000004200 */
[C---:B------:R-:W-:Y:S01]  /*219f0*/  HMMA.16816.F32.BF16 R96, R132.reuse, R142, R96 ;  /* 0x0000008e8460723c */ /* 0x040fe20000041860 */
[----:B------:R-:W-:Y:S07]  /*21a00*/  LDSM.16.MT88.4 R140, [R220+0x11800] ;  /* 0x01180000dc8c783b */ /* 0x000fee0000004200 */
[C---:B-----5:R-:W-:Y:S01]  /*21a10*/  HMMA.16816.F32.BF16 R100, R132.reuse, R148, R100 ;  /* 0x000000948464723c */ /* 0x060fe20000041864 */
[----:B------:R-:W-:Y:S07]  /*21a20*/  LDSM.16.MT88.4 R172, [R219+0x11800] ;  /* 0x01180000dbac783b */ /* 0x000fee0000004200 */
[C---:B------:R-:W-:Y:S01]  /*21a30*/  HMMA.16816.F32.BF16 R104, R132.reuse, R150, R104 ;  /* 0x000000968468723c */ /* 0x040fe20000041868 */
[----:B------:R-:W1:Y:S07]  /*21a40*/  LDSM.16.MT88.4 R148, [R221+0x11800] ;  /* 0x01180000dd94783b */ /* 0x000e6e0000004200 */
[C---:B------:R-:W-:Y:S07]  /*21a50*/  HMMA.16816.F32.BF16 R108, R132.reuse, R136, R108 ;  /* 0x00000088846c723c */ /* 0x040fee000004186c */
[----:B------:R-:W-:Y:S01]  /*21a60*/  MOV R136, R163 ;  /* 0x000000a300887202 */ /* 0x000fe20000000f00 */
[C---:B------:R-:W-:Y:S04]  /*21a70*/  HMMA.16816.F32.BF16 R112, R132.reuse, R138, R112 ;  /* 0x0000008a8470723c */ /* 0x040fe80000041870 */
[----:B------:R-:W-:Y:S03]  /*21a80*/  MOV R137, R161 ;  /* 0x000000a100897202 */ /* 0x000fe60000000f00 */
[----:B------:R-:W-:Y:S01]  /*21a90*/  MOV R138, R181 ;  /* 0x000000b5008a7202 */ /* 0x000fe20000000f00 */
[C---:B----4-:R-:W-:Y:S04]  /*21aa0*/  HMMA.16816.F32.BF16 R116, R132.reuse, R144, R116 ;  /* 0x000000908474723c */ /* 0x050fe80000041874 */
[----:B------:R-:W-:Y:S03]  /*21ab0*/  MOV R139, R182 ;  /* 0x000000b6008b7202 */ /* 0x000fe60000000f00 */
[----:B------:R-:W-:Y:S01]  /*21ac0*/  MOV R144, R183 ;  /* 0x000000b700907202 */ /* 0x000fe20000000f00 */
[C---:B------:R-:W-:Y:S01]  /*21ad0*/  HMMA.16816.F32.BF16 R120, R132.reuse, R146, R120 ;  /* 0x000000928478723c */ /* 0x040fe20000041878 */
[----:B------:R-:W2:Y:S03]  /*21ae0*/  LDSM.16.MT88.4 R180, [R221+0x13800] ;  /* 0x01380000ddb4783b */ /* 0x000ea60000004200 */
        /* <DEDUP_REMOVED lines=13> */
[----:B------:R-:W4:Y:S07]  /*21bc0*/  LDSM.16.MT88.4 R8, [R219+0x13800] ;  /* 0x01380000db08783b */ /* 0x000f2e0000004200 */
        /* <DEDUP_REMOVED lines=26> */
[C---:B--2---:R-:W-:Y:S04]  /*21d70*/  HMMA.16816.F32.BF16 R44, R168.reuse, R180, R44 ;  /* 0x000000b4a82c723c */ /* 0x044fe8000004182c */
[----:B------:R-:W-:Y:S02]  /*21d80*/  MOV R178, R19 ;  /* 0x0000001300b27202 */ /* 0x000fe40000000f00 */
[----:B------:R-:W2:Y:S01]  /*21d90*/  LDSM.16.MT88.4 R16, [R221+0x15800] ;  /* 0x01580000dd10783b */ /* 0x000ea20000004200 */
[----:B------:R-:W-:Y:S01]  /*21da0*/  MOV R181, R31 ;  /* 0x0000001f00b57202 */ /* 0x000fe20000000f00 */
[C---:B------:R-:W-:Y:S06]  /*21db0*/  HMMA.16816.F32.BF16 R48, R168.reuse, R182, R48 ;  /* 0x000000b6a830723c */ /* 0x040fec0000041830 */
[----:B------:R-:W5:Y:S02]  /*21dc0*/  LDSM.16.MT88.4 R28, [R223+0x17800] ;  /* 0x01780000df1c783b */ /* 0x000f640000004200 */
[C---:B---3--:R-:W-:Y:S08]  /*21dd0*/  HMMA.16816.F32.BF16 R52, R168.reuse, R4, R52 ;  /* 0x00000004a834723c */ /* 0x048ff00000041834 */
[C---:B------:R-:W-:Y:S01]  /*21de0*/  HMMA.16816.F32.BF16 R56, R168.reuse, R6, R56 ;  /* 0x00000006a838723c */ /* 0x040fe20000041838 */
[----:B------:R-:W3:Y:S07]  /*21df0*/  LDSM.16.MT88.4 R4, [R220+0x17800] ;  /* 0x01780000dc04783b */ /* 0x000eee0000004200 */
[C---:B----4-:R-:W-:Y:S08]  /*21e00*/  HMMA.16816.F32.BF16 R60, R168.reuse, R8, R60 ;  /* 0x00000008a83c723c */ /* 0x050ff0000004183c */
[C---:B------:R-:W-:Y:S01]  /*21e10*/  HMMA.16816.F32.BF16 R64, R168.reuse, R10, R64 ;  /* 0x0000000aa840723c */ /* 0x040fe20000041840 */
[----:B------:R-:W4:Y:S07]  /*21e20*/  LDSM.16.MT88.4 R8, [R219+0x17800] ;  /* 0x01780000db08783b */ /* 0x000f2e0000004200 */
        /* <DEDUP_REMOVED lines=27> */
[----:B------:R-:W-:Y:S01]  /*21fe0*/  FADD.FTZ R0, R178, R2 ;  /* 0x00000002b2007221 */ /* 0x000fe20000010000 */
[----:B------:R-:W-:Y:S01]  /*21ff0*/  MOV R2, R164 ;  /* 0x000000a400027202 */ /* 0x000fe20000000f00 */
        /* <DEDUP_REMOVED lines=15> */
[----:B------:R-:W-:Y:S03]  /*220f0*/  MOV R0, R3 ;  /* 0x0000000300007202 */ /* 0x000fe60000000f00 */
[----:B------:R-:W-:Y:S01]  /*22100*/  HMMA.16816.F32.BF16 R128, R168, R10, R128 ;  /* 0x0000000aa880723c */ /* 0x000fe20000041880 */
[----:B------:R-:W-:-:S07]  /*22110*/  @P0 BRA `(.L_x_8160) ;  /* 0xffffb96000000947 */ /* 0x000fce000383ffff */
.L_x_8151:
        /* <DEDUP_REMOVED lines=11> */
.L_x_8165:
[----:B--23--:R-:W-:Y:S01]  /*221d0*/  FADD.FTZ R251, R10, R251 ;  /* 0x000000fb0afb7221 */ /* 0x00cfe20000010000 */
[----:B------:R-:W-:Y:S05]  /*221e0*/  BRA.DIV ~URZ, `(.L_x_8162) ;  /* 0x000019227f007947 */ /* 0x000fea000b800000 */
[----:B------:R-:W2:Y:S04]  /*221f0*/  SHFL.BFLY PT, R6, R249, 0x2, 0x1f ;  /* 0x0c401f00f9067f89 */ /* 0x000ea800000e0000 */
[----:B------:R-:W3:Y:S01]  /*22200*/  SHFL.BFLY PT, R2, R251, 0x1, 0x1f ;  /* 0x0c201f00fb027f89 */ /* 0x000ee200000e0000 */
[----:B--2---:R-:W-:Y:S02]  /*22210*/  FADD.FTZ R11, R6, R249 ;  /* 0x000000f9060b7221 */ /* 0x004fe40000010000 */
[----:B---3--:R-:W-:-:S03]  /*22220*/  FADD.FTZ R2, R251, R2 ;  /* 0x00000002fb027221 */ /* 0x008fc60000010000 */
[----:B------:R2:W3:Y:S04]  /*22230*/  SHFL.BFLY PT, R10, R11, 0x1, 0x1f ;  /* 0x0c201f000b0a7f89 */ /* 0x0004e800000e0000 */
.L_x_8166:
        /* <DEDUP_REMOVED lines=263> */
[----:B------:R-:W-:Y:S02]  /*232b0*/  SHF.L.U32 R17, R16, 0x2, RZ ;  /* 0x0000000210117819 */ /* 0x000fe400000006ff */
        /* <DEDUP_REMOVED lines=65> */
.L_x_8164:
[----:B-1-34-:R-:W-:Y:S05]  /*236d0*/  BSYNC B0 ;  /* 0x0000000000007941 */ /* 0x01afea0003800000 */
.L_x_8163:
        /* <DEDUP_REMOVED lines=55> */
[----:B------:R-:W-:Y:S05]  /*23a50*/  @P0 RET.REL.NODEC R234 `(_ZN5flash24flash_fwd_splitkv_kernelI23Flash_fwd_kernel_traitsILi256ELi64ELi64ELi4ELb0ELb0EN7cutlass10bfloat16_tE19Flash_kernel_traitsILi256ELi64ELi64ELi4ES3_EELb0ELb1ELb0ELb0ELb1ELb1ELb1ELb1EEEvNS_16Flash_fwd_paramsE) ;  /* 0xfffdc5a0ea000950 */ /* 0x000fea0003c3ffff */
[----:B------:R-:W-:Y:S01]  /*23a60*/  MOV R235, 0x0 ;  /* 0x0000000000eb7802 */ /* 0x000fe20000000f00 */
[----:B------:R-:W-:-:S02]  /*23a70*/  ULDC.64 UR4, c[0x0][0x118] ;  /* 0x0000460000047ab9 */ /* 0x000fc40000000a00 */
[----:B------:R2:W-:Y:S04]  /*23a80*/  ST.E.128 [R8.64+0xe000], R112 ;  /* 0x00e0007008007985 */ /* 0x0005e8000c101d04 */
[----:B------:R2:W-:Y:S04]  /*23a90*/  ST.E.128 [R8.64+0xe100], R80 ;  /* 0x00e1005008007985 */ /* 0x0005e8000c101d04 */
[----:B------:R2:W-:Y:S04]  /*23aa0*/  ST.E.128 [R8.64+0xe200], R48 ;  /* 0x00e2003008007985 */ /* 0x0005e8000c101d04 */
[----:B------:R2:W-:Y:S01]  /*23ab0*/  ST.E.128 [R8.64+0xe300], R16 ;  /* 0x00e3001008007985 */ /* 0x0005e2000c101d04 */
[----:B------:R-:W-:Y:S05]  /*23ac0*/  RET.REL.NODEC R234 `(_ZN5flash24flash_fwd_splitkv_kernelI23Flash_fwd_kernel_traitsILi256ELi64ELi64ELi4ELb0ELb0EN7cutlass10bfloat16_tE19Flash_kernel_traitsILi256ELi64ELi64ELi4ES3_EELb0ELb1ELb0ELb0ELb1ELb1ELb1ELb1EEEvNS_16Flash_fwd_paramsE) ;  /* 0xfffdc530ea007950 */ /* 0x000fea0003c3ffff */
.L_x_8161:
[----:B------:R-:W-:Y:S02]  /*23ad0*/  MOV R9, 0x2 ;  /* 0x0000000200097802 */ /* 0x000fe40000000f00 */
[----:B------:R-:W-:-:S02]  /*23ae0*/  MOV R8, 0x23b00 ;  /* 0x00023b0000087802 */ /* 0x000fc40000000f00 */
[----:B-1---5:R-:W-:Y:S05]  /*23af0*/  CALL.REL.NOINC `($__internal_35_$__cuda_sm70_shflsync_bfly_p) ;  /* 0x000000f000007944 */ /* 0x022fea0003c00000 */
[----:B-12---:R-:W-:Y:S05]  /*23b00*/  BRA `(.L_x_8165) ;  /* 0xffffe6c000007947 */ /* 0x006fea000383ffff */
.L_x_8162:
[----:B------:R-:W-:Y:S02]  /*23b10*/  MOV R9, 0x1 ;  /* 0x0000000100097802 */ /* 0x000fe40000000f00 */
[----:B------:R-:W-:-:S02]  /*23b20*/  MOV R8, 0x23b40 ;  /* 0x00023b4000087802 */ /* 0x000fc40000000f00 */
[----:B-1---5:R-:W-:Y:S05]  /*23b30*/  CALL.REL.NOINC `($__internal_35_$__cuda_sm70_shflsync_bfly_p) ;  /* 0x000000b000007944 */ /* 0x022fea0003c00000 */
[----:B--2---:R-:W-:Y:S01]  /*23b40*/  FADD.FTZ R2, R251, R10 ;  /* 0x0000000afb027221 */ /* 0x004fe20000010000 */
[----:B-1----:R-:W-:-:S02]  /*23b50*/  MOV R251, R249 ;  /* 0x000000f900fb7202 */ /* 0x002fc40000000f00 */
[----:B------:R-:W-:Y:S02]  /*23b60*/  MOV R9, 0x2 ;  /* 0x0000000200097802 */ /* 0x000fe40000000f00 */
[----:B------:R-:W-:Y:S02]  /*23b70*/  MOV R8, 0x23b90 ;  /* 0x00023b9000087802 */ /* 0x000fe40000000f00 */
[----:B------:R-:W-:Y:S05]  /*23b80*/  CALL.REL.NOINC `($__internal_35_$__cuda_sm70_shflsync_bfly_p) ;  /* 0x0000006000007944 */ /* 0x000fea0003c00000 */
[----:B--2---:R-:W-:Y:S01]  /*23b90*/  FADD.FTZ R11, R249, R10 ;  /* 0x0000000af90b7221 */ /* 0x004fe20000010000 */
[----:B-1----:R-:W-:Y:S02]  /*23ba0*/  MOV R9, 0x1 ;  /* 0x0000000100097802 */ /* 0x002fe40000000f00 */
[----:B------:R-:W-:Y:S02]  /*23bb0*/  MOV R8, 0x23be0 ;  /* 0x00023be000087802 */ /* 0x000fe40000000f00 */
[----:B------:R-:W-:Y:S02]  /*23bc0*/  MOV R251, R11 ;  /* 0x0000000b00fb7202 */ /* 0x000fe40000000f00 */
[----:B------:R-:W-:Y:S05]  /*23bd0*/  CALL.REL.NOINC `($__internal_35_$__cuda_sm70_shflsync_bfly_p) ;  /* 0x0000001000007944 */ /* 0x000fea0003c00000 */
[----:B-12---:R-:W-:Y:S05]  /*23be0*/  BRA `(.L_x_8166) ;  /* 0xffffe65000007947 */ /* 0x006fea000383ffff */
        .weak           $__internal_35_$__cuda_sm70_shflsync_bfly_p
        .type           $__internal_35_$__cuda_sm70_shflsync_bfly_p,@function
        .size           $__internal_35_$__cuda_sm70_shflsync_bfly_p,(.L_x_8915 - $__internal_35_$__cuda_sm70_shflsync_bfly_p)
$__internal_35_$__cuda_sm70_shflsync_bfly_p:
[----:B------:R-:W-:Y:S01]  /*23bf0*/  MOV R12, R8 ;  /* 0x00000008000c7202 */ /* 0x000fe20000000f00 */
[----:B------:R-:W-:Y:S04]  /*23c00*/  WARPSYNC R6 ;  /* 0x0000000600007348 */ /* 0x000fe80003800000 */
[----:B------:R-:W-:Y:S01]  /*23c10*/  MOV R13, 0x0 ;  /* 0x00000000000d7802 */ /* 0x000fe20000000f00 */
[----:B------:R1:W2:Y:S03]  /*23c20*/  SHFL.BFLY PT, R10, R251, R9, R7 ;  /* 0x0c000009fb0a7389 */ /* 0x0002a600000e0007 */
[----:B------:R-:W-:Y:S05]  /*23c30*/  RET.REL.NODEC R12 `(_ZN5flash24flash_fwd_splitkv_kernelI23Flash_fwd_kernel_traitsILi256ELi64ELi64ELi4ELb0ELb0EN7cutlass10bfloat16_tE19Flash_kernel_traitsILi256ELi64ELi64ELi4ES3_EELb0ELb1ELb0ELb0ELb1ELb1ELb1ELb1EEEvNS_16Flash_fwd_paramsE) ;  /* 0xfffdc3c00c007950 */ /* 0x000fea0003c3ffff */
.L_x_8167:
        /* <DEDUP_REMOVED lines=12> */
.L_x_8915:


//--------------------- .text._ZN5flash24flash_fwd_splitkv_kernelI23Flash_fwd_kernel_traitsILi256ELi64ELi64ELi4ELb0ELb0EN7cutlass10bfloat16_tE19Flash_kernel_traitsILi256ELi64ELi64ELi4ES3_EELb0ELb1ELb1ELb0ELb0ELb0ELb1ELb1EEEvNS_16Flash_fwd_paramsE --------------------------
	.section	.text._ZN5flash24flash_fwd_splitkv_kernelI23Flash_fwd_kernel_traitsILi256ELi64ELi64ELi4ELb0ELb0EN7cutlass10bfloat16_tE19Flash_kernel_traitsILi256ELi64ELi64ELi4ES3_EELb0ELb1ELb1ELb0ELb0ELb0ELb1ELb1EEEvNS_16Flash_fwd_paramsE,"ax",@progbits
	.sectioninfo	@"SHI_REGISTERS=255"
	.align	128
        .global         _ZN5flash24flash_fwd_splitkv_kernelI23Flash_fwd_kernel_traitsILi256ELi64ELi64ELi4ELb0ELb0EN7cutlass10bfloat16_tE19Flash_kernel_traitsILi256ELi64ELi64ELi4ES3_EELb0ELb1ELb1ELb0ELb0ELb0ELb1ELb1EEEvNS_16Flash_fwd_paramsE
        .type           _ZN5flash24flash_fwd_splitkv_kernelI23Flash_fwd_kernel_traitsILi256ELi64ELi64ELi4ELb0ELb0EN7cutlass10bfloat16_tE19Flash_kernel_traitsILi256ELi64ELi64ELi4ES3_EELb0ELb1ELb1ELb0ELb0ELb0ELb1ELb1EEEvNS_16Flash_fwd_paramsE,@function
        .size           _ZN5flash24flash_fwd_splitkv_kernelI23Flash_fwd_kernel_traitsILi256ELi64ELi64ELi4ELb0ELb0EN7cutlass10bfloat16_tE19Flash_kernel_traitsILi256ELi64ELi64ELi4ES3_EELb0ELb1ELb1ELb0ELb0ELb0ELb1ELb1EEEvNS_16Flash_fwd_paramsE,(.L_x_8917 - _ZN5flash24flash_fwd_splitkv_kernelI23Flash_fwd_kernel_traitsILi256ELi64ELi64ELi4ELb0ELb0EN7cutlass10bfloat16_tE19Flash_kernel_traitsILi256ELi64ELi64ELi4ES3_EELb0ELb1ELb1ELb0ELb0ELb0ELb1ELb1EEEvNS_16Flash_fwd_paramsE)
        .other          _ZN5flash24flash_fwd_splitkv_kernelI23Flash_fwd_kernel_traitsILi256ELi64ELi64ELi4ELb0ELb0EN7cutlass10bfloat16_tE19Flash_kernel_traitsILi256ELi64ELi64ELi4ES3_EELb0ELb1ELb1ELb0ELb0ELb0ELb1ELb1EEEvNS_16Flash_fwd_paramsE,@"STO_CUDA_ENTRY STV_DEFAULT"
_ZN5flash24flash_fwd_splitkv_kernelI23Flash_fwd_kernel_traitsILi256ELi64ELi64ELi4ELb0ELb0EN7cutlass10bfloat16_tE19Flash_kernel_traitsILi256ELi64ELi64ELi4ES3_EELb0ELb1ELb1ELb0ELb0ELb0ELb1ELb1EEEvNS_16Flash_fwd_paramsE:
.text._ZN5flash24flash_fwd_splitkv_kernelI23Flash_fwd_kernel_traitsILi256ELi64ELi64ELi4ELb0ELb0EN7cutlass10bfloat16_tE19Flash_kernel_traitsILi256ELi64ELi64ELi4ES3_EELb0ELb1ELb1ELb0ELb0ELb0ELb1ELb1EEEvNS_16Flash_fwd_paramsE:
        /* <DEDUP_REMOVED lines=30> */
[----:B---34-:R-:W-:Y:S05]  /*01e0*/  CALL.REL.NOINC `($_ZN5flash24flash_fwd_splitkv_kernelI23Flash_fwd_kernel_traitsILi256ELi64ELi64ELi4ELb0ELb0EN7cutlass10bfloat16_tE19Flash_kernel_traitsILi256ELi64ELi64ELi4ES3_EELb0ELb1ELb1ELb0ELb0ELb0ELb1ELb1EEEvNS_16Flash_fwd_paramsE$_ZN5flash30compute_attn_1rowblock_splitkvI23Flash_fwd_kernel_traitsILi256ELi64ELi64ELi4ELb0ELb0EN7cutlass10bfloat16_tE19Flash_kernel_traitsILi256ELi64ELi64ELi4ES3_EELb0ELb1ELb1ELb0ELb0ELb0ELb1ELb1ENS_16Flash_fwd_paramsEEEvRKT8_iiiii) ;  /* 0x0000002000007944 */ /* 0x018fea0003c00000 */
[----:B------:R-:W-:Y:S05]  /*01f0*/  BSYNC B4 ;  /* 0x0000000000047941 */ /* 0x000fea0003800000 */
.L_x_8168:
[----:B------:R-:W-:Y:S05]  /*0200*/  EXIT ;  /* 0x000000000000794d */ /* 0x000fea0003800000 */
        .type           $_ZN5flash24flash_fwd_splitkv_kernelI23Flash_fwd_kernel_traitsILi256ELi64ELi64ELi4ELb0ELb0EN7cutlass10bfloat16_tE19Flash_kernel_traitsILi256ELi64ELi64ELi4ES3_EELb0ELb1ELb1ELb0ELb0ELb0ELb1ELb1EEEvNS_16Flash_fwd_paramsE$_ZN5flash30compute_attn_1rowblock_splitkvI23Flash_fwd_kernel_traitsILi256ELi64ELi64ELi4ELb0ELb0EN7cutlass10bfloat16_tE19Flash_kernel_traitsILi256ELi64ELi64ELi4ES3_EELb0ELb1ELb1ELb0ELb0ELb0ELb1ELb1ENS_16Flash_fwd_paramsEEEvRKT8_iiiii,@function
        .size           $_ZN5flash24flash_fwd_splitkv_kernelI23Flash_fwd_kernel_traitsILi256ELi64ELi64ELi4ELb0ELb0EN7cutlass10bfloat16_tE19Flash_kernel_traitsILi256ELi64ELi64ELi4ES3_EELb0ELb1ELb1ELb0ELb0ELb0ELb1ELb1EEEvNS_16Flash_fwd_paramsE$_ZN5flash30compute_attn_1rowblock_splitkvI23Flash_fwd_kernel_traitsILi256ELi64ELi64ELi4ELb0ELb0EN7cutlass10bfloat16_tE19Flash_kernel_traitsILi256ELi64ELi64ELi4ES3_EELb0ELb1ELb1ELb0ELb0ELb0ELb1ELb1ENS_16Flash_fwd_paramsEEEvRKT8_iiiii,($__internal_36_$__cuda_sm70_shflsync_bfly_p - $_ZN5flash24flash_fwd_splitkv_kernelI23Flash_fwd_kernel_traitsILi256ELi64ELi64ELi4ELb0ELb0EN7cutlass10bfloat16_tE19Flash_kernel_traitsILi256ELi64ELi64ELi4ES3_EELb0ELb1ELb1ELb0ELb0ELb0ELb1ELb1EEEvNS_16Flash_fwd_paramsE$_ZN5flash30compute_attn_1rowblock_splitkvI23Flash_fwd_kernel_traitsILi256ELi64ELi64ELi4ELb0ELb0EN7cutlass10bfloat16_tE19Flash_kernel_traitsILi256ELi64ELi64ELi4ES3_EELb0ELb1ELb1ELb0ELb0ELb0ELb1ELb1ENS_16Flash_fwd_paramsEEEvRKT8_iiiii)
$_ZN5flash24flash_fwd_splitkv_kernelI23Flash_fwd_kernel_traitsILi256ELi64ELi64ELi4ELb0ELb0EN7cutlass10bfloat16_tE19Flash_kernel_traitsILi256ELi64ELi64ELi4ES3_EELb0ELb1ELb1ELb0ELb0ELb0ELb1ELb1EEEvNS_16Flash_fwd_paramsE$_ZN5flash30compute_attn_1rowblock_splitkvI23Flash_fwd_kernel_traitsILi256ELi64ELi64ELi4ELb0ELb0EN7cutlass10bfloat16_tE19Flash_kernel_traitsILi256ELi64ELi64ELi4ES3_EELb0ELb1ELb1ELb0ELb0ELb0ELb1ELb1ENS_16Flash_fwd_paramsEEEvRKT8_iiiii:
        /* <DEDUP_REMOVED lines=20> */
.L_x_8170:
[----:B------:R-:W-:Y:S05]  /*0350*/  BSYNC B0 ;  /* 0x0000000000007941 */ /* 0x000fea0003800000 */
.L_x_8169:
        /* <DEDUP_REMOVED lines=17> */
.L_x_8172:
[----:B-1----:R1:W5:Y:S02]  /*0470*/  LD.E R5, [R10.64+0xb8] ;  /* 0x0000b8060a057980 */ /* 0x002364000c101900 */
.L_x_8173:
[----:B------:R-:W-:Y:S05]  /*0480*/  BSYNC B0 ;  /* 0x0000000000007941 */ /* 0x000fea0003800000 */
.L_x_8171:
[----:B-12---:R-:W2:Y:S01]  /*0490*/  LD.E.64 R6, [R10.64+0xf8] ;  /* 0x0000f8060a067980 */ /* 0x006ea2000c101b00 */
        /* <DEDUP_REMOVED lines=9> */
.L_x_8175:
[----:B------:R-:W2:Y:S01]  /*0530*/  LD.E.64 R4, [R10.64+0x108] ;  /* 0x000108060a047980 */ /* 0x000ea2000c101b00 */
[----:B------:R-:W-:Y:S01]  /*0540*/  BSSY B0, `(.L_x_8177) ;  /* 0x0000006000007945 */ /* 0x000fe20003800000 */
[----:B------:R-:W-:Y:S01]  /*0550*/  IMAD.MOV.U32 R57, RZ, RZ, RZ ;  /* 0x000000ffff397224 */ /* 0x000fe200078e00ff */
[----:B--2---:R-:W-:-:S04]  /*0560*/  ISETP.NE.U32.AND P0, PT, R4, RZ, PT ;  /* 0x000000ff0400720c */ /* 0x004fc80003f05070 */
[----:B------:R-:W-:-:S13]  /*0570*/  ISETP.NE.AND.EX P0, PT, R5, RZ, PT, P0 ;  /* 0x000000ff0500720c */ /* 0x000fda0003f05300 */
[----:B------:R-:W-:Y:S05]  /*0580*/  @!P0 BRA `(.L_x_8178) ;  /* 0x0000001000008947 */ /* 0x000fea0003800000 */
[----:B------:R1:W5:Y:S02]  /*0590*/  LD.E R57, [R10.64+0xbc] ;  /* 0x0000bc060a397980 */ /* 0x000364000c101900 */
.L_x_8178:
[----:B------:R-:W-:Y:S05]  /*05a0*/  BSYNC B0 ;  /* 0x0000000000007941 */ /* 0x000fea0003800000 */
.L_x_8177:
[----:B-----5:R-:W-:Y:S02]  /*05b0*/  IADD3 R57, R80, R57, RZ ;  /* 0x0000003950397210 */ /* 0x020fe40007ffe0ff */
.L_x_8176:
[----:B------:R-:W-:Y:S05]  /*05c0*/  BSYNC B1 ;  /* 0x0000000000017941 */ /* 0x000fea0003800000 */
.L_x_8174:
[----:B------:R-:W-:Y:S01]  /*05d0*/  IMAD.SHL.U32 R59, R233, 0x40, RZ ;  /* 0x00000040e93b7824 */ /* 0x000fe200078e00ff */
[----:B------:R-:W-:Y:S01]  /*05e0*/  MOV R4, R234 ;  /* 0x000000ea00047202 */ /* 0x000fe20000000f00 */
[----:B------:R-:W-:-:S03]  /*05f0*/  IMAD.MOV.U32 R5, RZ, RZ, 0x0 ;  /* 0x00000000ff057424 */ /* 0x000fc600078e00ff */
[----:B------:R-:W-:-:S13]  /*0600*/  ISETP.GT.AND P0, PT, R236, R59, PT ;  /* 0x0000003bec00720c */ /* 0x000fda0003f04270 */
[----:B------:R-:W-:Y:S05]  /*0610*/  @!P0 RET.REL.NODEC R4 `(_ZN5flash24flash_fwd_splitkv_kernelI23Flash_fwd_kernel_traitsILi256ELi64ELi64ELi4ELb0ELb0EN7cutlass10bfloat16_tE19Flash_kernel_traitsILi256ELi64ELi64ELi4ES3_EELb0ELb1ELb1ELb0ELb0ELb0ELb1ELb1EEEvNS_16Flash_fwd_paramsE) ;  /* 0xfffff9e004008950 */ /* 0x000fea0003c3ffff */
[----:B------:R-:W2:Y:S04]  /*0620*/  LD.E R2, [R10.64+0xb8] ;  /* 0x0000b8060a027980 */ /* 0x000ea8000c101900 */
[----:B------:R-:W4:Y:S04]  /*0630*/  LD.E R9, [R10.64+0x184] ;  /* 0x000184060a097980 */ /* 0x000f28000c101900 */
[----:B------:R-:W5:Y:S01]  /*0640*/  LD.E R0, [R10.64+0x188] ;  /* 0x000188060a007980 */ /* 0x000f62000c101900 */
        /* <DEDUP_REMOVED lines=10> */
[----:B--2---:R-:W-:-:S04]  /*06f0*/  IADD3 R2, R2, 0x3f, RZ ;  /* 0x0000003f02027810 */ /* 0x004fc80007ffe0ff */
        /* <DEDUP_REMOVED lines=10> */
[----:B------:R-:W-:Y:S01]  /*07a0*/  IADD3 R7, -R236, 0x7f, R59 ;  /* 0x0000007fec077810 */ /* 0x000fe20007ffe13b */
[----:B------:R-:W-:Y:S01]  /*07b0*/  IMAD R2, R13, R2, R4 ;  /* 0x000000020d027224 */ /* 0x000fe200078e0204 */
[----:B------:R-:W-:Y:S02]  /*07c0*/  IADD3 R4, R57, 0x3f, RZ ;  /* 0x0000003f39047810 */ /* 0x000fe40007ffe0ff */
[----:B-----5:R-:W-:Y:S02]  /*07d0*/  IADD3 R7, R0, R7, R57 ;  /* 0x0000000700077210 */ /* 0x020fe40007ffe039 */
[----:B------:R-:W-:-:S13]  /*07e0*/  ISETP.GT.U32.AND P1, PT, R5, R2, PT ;  /* 0x000000020500720c */ /* 0x000fda0003f24070 */
[----:B------:R-:W-:Y:S01]  /*07f0*/  @!P1 IMAD.IADD R2, R2, 0x1, -R5 ;  /* 0x0000000102029824 */ /* 0x000fe200078e0a05 */
[----:B------:R-:W-:Y:S02]  /*0800*/  @!P1 IADD3 R13, R13, 0x1, RZ ;  /* 0x000000010d0d9810 */ /* 0x000fe40007ffe0ff */
[----:B------:R-:W-:Y:S02]  /*0810*/  ISETP.NE.AND P1, PT, RZ, c[0x0][0x10], PT ;  /* 0x00000400ff007a0c */ /* 0x000fe40003f25270 */
[----:B------:R-:W-:Y:S02]  /*0820*/  ISETP.GE.U32.AND P3, PT, R2, R5, PT ;  /* 0x000000050200720c */ /* 0x000fe40003f66070 */
[----:B------:R-:W-:Y:S02]  /*0830*/  IADD3 R2, R57, R59, -R236 ;  /* 0x0000003b39027210 */ /* 0x000fe40007ffe8ec */
[----:B------:R-:W-:-:S03]  /*0840*/  SHF.R.S32.HI R5, RZ, 0x1f, R4 ;  /* 0x0000001fff057819 */ /* 0x000fc60000011404 */
[----:B----4-:R-:W-:Y:S01]  /*0850*/  IMAD.IADD R9, R2, 0x1, -R9 ;  /* 0x0000000102097824 */ /* 0x010fe200078e0a09 */
[----:B------:R-:W-:Y:S02]  /*0860*/  LEA.HI R5, R5, R4, RZ, 0x6 ;  /* 0x0000000405057211 */ /* 0x000fe400078f30ff */
[----:B------:R-:W-:Y:S02]  /*0870*/  SHF.R.S32.HI R2, RZ, 0x1f, R7 ;  /* 0x0000001fff027819 */ /* 0x000fe40000011407 */
[----:B------:R-:W-:Y:S02]  /*0880*/  SHF.R.S32.HI R4, RZ, 0x1f, R9 ;  /* 0x0000001fff047819 */ /* 0x000fe40000011409 */
[----:B------:R-:W-:Y:S02]  /*0890*/  @P3 IADD3 R13, R13, 0x1, RZ ;  /* 0x000000010d0d3810 */ /* 0x000fe40007ffe0ff */
[----:B------:R-:W-:Y:S02]  /*08a0*/  SHF.R.S32.HI R5, RZ, 0x6, R5 ;  /* 0x00000006ff057819 */ /* 0x000fe40000011405 */
[----:B------:R-:W-:Y:S01]  /*08b0*/  LEA.HI R4, R4, R9, RZ, 0x6 ;  /* 0x0000000904047211 */ /* 0x000fe200078f30ff */
[----:B------:R-:W-:Y:S01]  /*08c0*/  @!P0 IMAD.MOV R13, RZ, RZ, -R13 ;  /* 0x000000ffff0d8224 */ /* 0x000fe200078e0a0d */
[----:B------:R-:W-:-:S02]  /*08d0*/  @!P1 LOP3.LUT R13, RZ, c[0x0][0x10], RZ, 0x33, !PT ;  /* 0x00000400ff0d9a12 */ /* 0x000fc400078e33ff */
[----:B------:R-:W-:-:S03]  /*08e0*/  LEA.HI R2, R2, R7, RZ, 0x6 ;  /* 0x0000000702027211 */ /* 0x000fc600078f30ff */
[----:B------:R-:W-:Y:S01]  /*08f0*/  IMAD R230, R13, UR8, RZ ;  /* 0x000000080de67c24 */ /* 0x000fe2000f8e02ff */
[----:B------:R-:W-:-:S03]  /*0900*/  SHF.R.S32.HI R165, RZ, 0x6, R2 ;  /* 0x00000006ffa57819 */ /* 0x000fc60000011402 */
        /* <DEDUP_REMOVED lines=17> */
[----:B------:R-:W-:-:S04]  /*0a20*/  IMAD.IADD R75, R75, 0x1, -R6 ;  /* 0x000000014b4b7824 */ /* 0x000fc800078e0a06 */
[----:B------:R-:W-:Y:S02]  /*0a30*/  IMAD.SHL.U32 R6, R75, 0x4, RZ ;  /* 0x000000044b067824 */ /* 0x000fe400078e00ff */
[----:B--2---:R-:W-:-:S04]  /*0a40*/  IMAD R2, R2, UR8, R235 ;  /* 0x0000000802027c24 */ /* 0x004fc8000f8e02eb */
[----:B---3--:R-:W-:Y:S01]  /*0a50*/  IMAD R2, R2, R7, R238 ;  /* 0x0000000702027224 */ /* 0x008fe200078e02ee */
[----:B------:R-:W-:-:S03]  /*0a60*/  SHF.R.S32.HI R7, RZ, 0x1f, R6 ;  /* 0x0000001fff077819 */ /* 0x000fc60000011406 */
[----:B------:R-:W-:Y:S01]  /*0a70*/  IMAD R3, R3, R2, R59 ;  /* 0x0000000203037224 */ /* 0x000fe200078e023b */
[----:B------:R-:W-:Y:S01]  /*0a80*/  SHF.R.S32.HI R2, RZ, 0x4, R9 ;  /* 0x00000004ff027819 */ /* 0x000fe20000011409 */
[----:B------:R-:W-:Y:S02]  /*0a90*/  IMAD.IADD R59, R236, 0x1, -R59 ;  /* 0x00000001ec3b7824 */ /* 0x000fe400078e0a3b */
[----:B----4-:R-:W-:Y:S02]  /*0aa0*/  IMAD R8, R3, R8, RZ ;  /* 0x0000000803087224 */ /* 0x010fe400078e02ff */
[C---:B-1----:R-:W-:Y:S01]  /*0ab0*/  IMAD.WIDE R10, R2.reuse, 0x100, R6 ;  /* 0x00000100020a7825 */ /* 0x042fe200078e0206 */
[----:B------:R-:W-:-:S04]  /*0ac0*/  ISETP.GE.AND P1, PT, R2, R59, PT ;  /* 0x0000003b0200720c */ /* 0x000fc80003f26270 */
        /* <DEDUP_REMOVED lines=16> */
.L_x_8181:
[----:B------:R-:W-:Y:S05]  /*0bd0*/  BSYNC B0 ;  /* 0x0000000000007941 */ /* 0x000fea0003800000 */
.L_x_8180:
        /* <DEDUP_REMOVED lines=12> */
.L_x_8183:
[----:B------:R-:W-:Y:S05]  /*0ca0*/  BSYNC B0 ;  /* 0x0000000000007941 */ /* 0x000fea0003800000 */
.L_x_8182:
        /* <DEDUP_REMOVED lines=12> */
.L_x_8185:
[----:B------:R-:W-:Y:S05]  /*0d70*/  BSYNC B0 ;  /* 0x0000000000007941 */ /* 0x000fea0003800000 */
.L_x_8184:
        /* <DEDUP_REMOVED lines=12> */
.L_x_8187:
[----:B------:R-:W-:Y:S05]  /*0e40*/  BSYNC B0 ;  /* 0x0000000000007941 */ /* 0x000fea0003800000 */
.L_x_8186:
        /* <DEDUP_REMOVED lines=12> */
.L_x_8189:
[----:B------:R-:W-:Y:S05]  /*0f10*/  BSYNC B0 ;  /* 0x0000000000007941 */ /* 0x000fea0003800000 */
.L_x_8188:
        /* <DEDUP_REMOVED lines=12> */
.L_x_8191:
[----:B------:R-:W-:Y:S05]  /*0fe0*/  BSYNC B0 ;  /* 0x0000000000007941 */ /* 0x000fea0003800000 */
.L_x_8190:
        /* <DEDUP_REMOVED lines=12> */
.L_x_8193:
[----:B------:R-:W-:Y:S05]  /*10b0*/  BSYNC B0 ;  /* 0x0000000000007941 */ /* 0x000fea0003800000 */
.L_x_8192:
        /* <DEDUP_REMOVED lines=12> */
.L_x_8195:
[----:B------:R-:W-:Y:S05]  /*1180*/  BSYNC B0 ;  /* 0x0000000000007941 */ /* 0x000fea0003800000 */
.L_x_8194:
        /* <DEDUP_REMOVED lines=29> */
[----:B------:R-:W-:Y:S05]  /*1360*/  @P6 RET.REL.NODEC R234 `(_ZN5flash24flash_fwd_splitkv_kernelI23Flash_fwd_kernel_traitsILi256ELi64ELi64ELi4ELb0ELb0EN7cutlass10bfloat16_tE19Flash_kernel_traitsILi256ELi64ELi64ELi4ES3_EELb0ELb1ELb1ELb0ELb0ELb0ELb1ELb1EEEvNS_16Flash_fwd_paramsE) ;  /* 0xffffec90ea006950 */ /* 0x000fea0003c3ffff */
[----:B-1----:R-:W-:Y:S02]  /*1370*/  MOV R5, 0xff800000 ;  /* 0xff80000000057802 */ /* 0x002fe40000000f00 */
[----:B------:R-:W-:-:S03]  /*1380*/  MOV R235, 0x0 ;  /* 0x0000000000eb7802 */ /* 0x000fc60000000f00 */
[----:B------:R1:W-:Y:S01]  /*1390*/  ST.E [R2.64+0xe0], R5 ;  /* 0x0000e00502007985 */ /* 0x0003e2000c101906 */
[----:B------:R-:W-:Y:S05]  /*13a0*/  RET.REL.NODEC R234 `(_ZN5flash24flash_fwd_splitkv_kernelI23Flash_fwd_kernel_traitsILi256ELi64ELi64ELi4ELb0ELb0EN7cutlass10bfloat16_tE19Flash_kernel_traitsILi256ELi64ELi64ELi4ES3_EELb0ELb1ELb1ELb0ELb0ELb0ELb1ELb1EEEvNS_16Flash_fwd_paramsE) ;  /* 0xffffec50ea007950 */ /* 0x000fea0003c3ffff */
.L_x_8179:
        /* <DEDUP_REMOVED lines=41> */
[----:B------:R-:W-:Y:S01]  /*1640*/  IADD3 R0, RZ, -R0, RZ ;  /* 0x80000000ff007210 */ /* 0x000fe20007ffe0ff */
[----:B------:R-:W2:Y:S04]  /*1650*/  LD.E.64 R14, [R10.64+0x28] ;  /* 0x000028060a0e7980 */ /* 0x000ea8000c101b00 */
        /* <DEDUP_REMOVED lines=14> */
[----:B---3--:R-:W-:-:S04]  /*1740*/  IABS R4, R7 ;  /* 0x0000000700047213 */ /* 0x008fc80000000000 */
[----:B-----5:R-:W3:Y:S08]  /*1750*/  I2F.RP R8, R4 ;  /* 0x0000000400087306 */ /* 0x020ef00000209400 */
[----:B---3--:R-:W3:Y:S02]  /*1760*/  MUFU.RCP R6, R8 ;  /* 0x0000000800067308 */ /* 0x008ee40000001000 */
[----:B---3--:R-:W-:-:S06]  /*1770*/  IADD3 R6, R6, 0xffffffe, RZ ;  /* 0x0ffffffe06067810 */ /* 0x008fcc0007ffe0ff */
[----:B------:R-:W3:Y:S01]  /*1780*/  F2I.FTZ.U32.TRUNC.NTZ R23, R6 ;  /* 0x0000000600177305 */ /* 0x000ee2000021f000 */
[----:B------:R-:W-:Y:S01]  /*1790*/  IMAD.MOV.U32 R22, RZ, RZ, RZ ;  /* 0x000000ffff167224 */ /* 0x000fe200078e00ff */
[----:B------:R-:W-:Y:S02]  /*17a0*/  IABS R9, R7 ;  /* 0x0000000700097213 */ /* 0x000fe40000000000 */
[----:B---3--:R-:W-:-:S05]  /*17b0*/  IADD3 R0, RZ, -R23, RZ ;  /* 0x80000017ff007210 */ /* 0x008fca0007ffe0ff */
        /* <DEDUP_REMOVED lines=16> */
[----:B------:R-:W-:-:S05]  /*18c0*/  IMAD R4, R69, R12, RZ ;  /* 0x0000000c45047224 */ /* 0x000fca00078e02ff */
[----:B------:R-:W-:Y:S02]  /*18d0*/  @!P0 IADD3 R16, -R16, RZ, RZ ;  /* 0x000000ff10108210 */ /* 0x000fe40007ffe1ff */
[----:B------:R-:W-:Y:S02]  /*18e0*/  @!P1 LOP3.LUT R16, RZ, R7, RZ, 0x33, !PT ;  /* 0x00000007ff109212 */ /* 0x000fe400078e33ff */
[----:B--2---:R-:W-:Y:S01]  /*18f0*/  SHF.R.S32.HI R0, RZ, 0x1f, R2 ;  /* 0x0000001fff007819 */ /* 0x004fe20000011402 */
[----:B----4-:R-:W-:-:S04]  /*1900*/  IMAD R9, R19, R2, RZ ;  /* 0x0000000213097224 */ /* 0x010fc800078e02ff */
[C---:B------:R-:W-:Y:S02]  /*1910*/  IMAD R9, R18.reuse, R0, R9 ;  /* 0x0000000012097224 */ /* 0x040fe400078e0209 */
[----:B------:R-:W-:-:S05]  /*1920*/  IMAD.WIDE.U32 R18, R18, R2, RZ ;  /* 0x0000000212127225 */ /* 0x000fca00078e00ff */
[----:B------:R-:W-:Y:S01]  /*1930*/  IADD3 R9, R19, R9, RZ ;  /* 0x0000000913097210 */ /* 0x000fe20007ffe0ff */
[----:B------:R-:W-:Y:S01]  /*1940*/  IMAD.MOV.U32 R8, RZ, RZ, R18 ;  /* 0x000000ffff087224 */ /* 0x000fe200078e0012 */
[----:B------:R-:W-:-:S03]  /*1950*/  SHF.R.S32.HI R19, RZ, 0x1f, R12 ;  /* 0x0000001fff137819 */ /* 0x000fc6000001140c */
[----:B------:R-:W-:-:S04]  /*1960*/  IMAD.WIDE.U32 R8, R12, R68, R8 ;  /* 0x000000440c087225 */ /* 0x000fc800078e0008 */
[----:B------:R-:W-:Y:S02]  /*1970*/  IMAD R4, R68, R19, R4 ;  /* 0x0000001344047224 */ /* 0x000fe400078e0204 */
[----:B------:R-:W-:Y:S01]  /*1980*/  IMAD R7, R15, R2, RZ ;  /* 0x000000020f077224 */ /* 0x000fe200078e02ff */
[----:B------:R-:W-:Y:S01]  /*1990*/  SHF.R.S32.HI R15, RZ, 0x1f, R16 ;  /* 0x0000001fff0f7819 */ /* 0x000fe20000011410 */
[----:B------:R-:W-:Y:S02]  /*19a0*/  IMAD.IADD R9, R9, 0x1, R4 ;  /* 0x0000000109097824 */ /* 0x000fe400078e0204 */
[----:B------:R-:W-:Y:S02]  /*19b0*/  IMAD R4, R21, R16, RZ ;  /* 0x0000001015047224 */ /* 0x000fe400078e02ff */
[----:B------:R-:W-:-:S04]  /*19c0*/  IMAD.WIDE.U32 R22, R14, R2, RZ ;  /* 0x000000020e167225 */ /* 0x000fc800078e00ff */
[----:B------:R-:W-:Y:S02]  /*19d0*/  IMAD R7, R14, R0, R7 ;  /* 0x000000000e077224 */ /* 0x000fe400078e0207 */
[----:B------:R-:W-:-:S04]  /*19e0*/  IMAD.WIDE.U32 R8, R16, R20, R8 ;  /* 0x0000001410087225 */ /* 0x000fc800078e0008 */
[----:B------:R-:W-:Y:S01]  /*19f0*/  IMAD R4, R20, R15, R4 ;  /* 0x0000000f14047224 */ /* 0x000fe200078e0204 */
[----:B------:R-:W-:Y:S02]  /*1a00*/  IADD3 R17, R23, R7, RZ ;  /* 0x0000000717117210 */ /* 0x000fe40007ffe0ff */
[----:B------:R-:W-:Y:S01]  /*1a10*/  MOV R0, R8 ;  /* 0x0000000800007202 */ /* 0x000fe20000000f00 */
[----:B------:R-:W-:Y:S01]  /*1a20*/  IMAD.IADD R7, R9, 0x1, R4 ;  /* 0x0000000109077824 */ /* 0x000fe200078e0204 */
[----:B------:R-:W-:Y:S05]  /*1a30*/  BRA `(.L_x_8198) ;  /* 0x000004f000007947 */ /* 0x000fea0003800000 */
.L_x_8197:
        /* <DEDUP_REMOVED lines=8> */
[----:B------:R-:W-:-:S02]  /*1ac0*/  IMAD.MOV.U32 R22, RZ, RZ, RZ ;  /* 0x000000ffff167224 */ /* 0x000fc400078e00ff */
[----:B------:R-:W-:Y:S01]  /*1ad0*/  @P4 IMAD.IADD R6, R14, 0x1, R15 ;  /* 0x000000010e064824 */ /* 0x000fe200078e020f */
        /* <DEDUP_REMOVED lines=13> */
[----:B------:R-:W-:Y:S01]  /*1bb0*/  @!P4 SHF.R.S32.HI R4, RZ, 0x1f, R14 ;  /* 0x0000001fff04c819 */ /* 0x000fe2000001140e */
[----:B---3--:R-:W-:-:S03]  /*1bc0*/  @!P4 IMAD R5, R69, R14, RZ ;  /* 0x0000000e4505c224 */ /* 0x008fc600078e02ff */
[----:B------:R-:W-:Y:S01]  /*1bd0*/  ISETP.GT.U32.AND P0, PT, R7, R0, PT ;  /* 0x000000000700720c */ /* 0x000fe20003f04070 */
[----:B------:R-:W-:Y:S02]  /*1be0*/  @!P4 IMAD R4, R4, R68, R5 ;  /* 0x000000440404c224 */ /* 0x000fe400078e0205 */
[----:B------:R-:W-:Y:S01]  /*1bf0*/  @!P4 IMAD.WIDE.U32 R22, R68, R14, RZ ;  /* 0x0000000e4416c225 */ /* 0x000fe200078e00ff */
[----:B-----5:R-:W-:-:S04]  /*1c00*/  @!P4 SHF.R.S32.HI R5, RZ, 0x1f, R8 ;  /* 0x0000001fff05c819 */ /* 0x020fc80000011408 */
[----:B------:R-:W-:Y:S01]  /*1c10*/  @!P4 IADD3 R23, R23, R4, RZ ;  /* 0x000000041717c210 */ /* 0x000fe20007ffe0ff */
[----:B------:R-:W-:-:S04]  /*1c20*/  @!P4 IMAD R4, R19, R8, RZ ;  /* 0x000000081304c224 */ /* 0x000fc800078e02ff */
[-C--:B------:R-:W-:Y:S01]  /*1c30*/  @!P0 IADD3 R0, R0, -R7.reuse, RZ ;  /* 0x8000000700008210 */ /* 0x080fe20007ffe0ff */
[-C--:B------:R-:W-:Y:S02]  /*1c40*/  @P4 IMAD R13, R69, R6.reuse, RZ ;  /* 0x00000006450d4224 */ /* 0x080fe400078e02ff */
[----:B------:R-:W-:Y:S01]  /*1c50*/  @P4 IMAD.WIDE.U32 R24, R68, R6, RZ ;  /* 0x0000000644184225 */ /* 0x000fe200078e00ff */
[----:B------:R-:W-:Y:S02]  /*1c60*/  ISETP.GE.U32.AND P3, PT, R0, R7, PT ;  /* 0x000000070000720c */ /* 0x000fe40003f66070 */
[----:B------:R-:W-:Y:S01]  /*1c70*/  LOP3.LUT R0, R238, R9, RZ, 0x3c, !PT ;  /* 0x00000009ee007212 */ /* 0x000fe200078e3cff */
[C---:B------:R-:W-:Y:S01]  /*1c80*/  @!P4 IMAD R4, R18.reuse, R5, R4 ;  /* 0x000000051204c224 */ /* 0x040fe200078e0204 */
[----:B------:R-:W-:Y:S01]  /*1c90*/  LEA R5, R165, 0xffffffc0, 0x6 ;  /* 0xffffffc0a5057811 */ /* 0x000fe200078e30ff */
[----:B------:R-:W-:Y:S01]  /*1ca0*/  @!P4 IMAD.WIDE.U32 R18, R18, R8, R22 ;  /* 0x000000081212c225 */ /* 0x000fe200078e0016 */
[----:B------:R-:W-:-:S02]  /*1cb0*/  @P4 MOV R12, R24 ;  /* 0x00000018000c4202 */ /* 0x000fc40000000f00 */
[----:B------:R-:W-:Y:S01]  /*1cc0*/  ISETP.GE.AND P1, PT, R0, RZ, PT ;  /* 0x000000ff0000720c */ /* 0x000fe20003f26270 */
[----:B------:R-:W-:Y:S01]  /*1cd0*/  @P4 IMAD.IADD R13, R25, 0x1, R13 ;  /* 0x00000001190d4824 */ /* 0x000fe200078e020d */
[----:B------:R-:W-:Y:S01]  /*1ce0*/  @!P0 IADD3 R2, R2, 0x1, RZ ;  /* 0x0000000102028810 */ /* 0x000fe20007ffe0ff */
[----:B------:R-:W-:Y:S01]  /*1cf0*/  @!P4 IMAD.IADD R13, R19, 0x1, R4 ;  /* 0x00000001130dc824 */ /* 0x000fe200078e0204 */
[----:B------:R-:W-:Y:S01]  /*1d00*/  @!P4 MOV R12, R18 ;  /* 0x00000012000cc202 */ /* 0x000fe20000000f00 */
[----:B------:R-:W-:Y:S01]  /*1d10*/  IMAD R6, R69, R5, RZ ;  /* 0x0000000545067224 */ /* 0x000fe200078e02ff */
[----:B------:R-:W-:Y:S02]  /*1d20*/  SHF.R.S32.HI R19, RZ, 0x1f, R5 ;  /* 0x0000001fff137819 */ /* 0x000fe40000011405 */
[----:B------:R-:W-:Y:S01]  /*1d30*/  ISETP.NE.AND P0, PT, R9, RZ, PT ;  /* 0x000000ff0900720c */ /* 0x000fe20003f05270 */
[----:B----4-:R-:W-:Y:S01]  /*1d40*/  @!P4 IMAD R4, R71, R14, RZ ;  /* 0x0000000e4704c224 */ /* 0x010fe200078e02ff */
[----:B------:R-:W-:Y:S01]  /*1d50*/  @!P4 SHF.R.S32.HI R7, RZ, 0x1f, R14 ;  /* 0x0000001fff07c819 */ /* 0x000fe2000001140e */
[----:B------:R-:W-:-:S02]  /*1d60*/  IMAD R6, R19, R68, R6 ;  /* 0x0000004413067224 */ /* 0x000fc400078e0206 */
[----:B------:R-:W-:Y:S01]  /*1d70*/  IMAD.WIDE.U32 R12, R68, R5, R12 ;  /* 0x00000005440c7225 */ /* 0x000fe200078e000c */
[----:B------:R-:W-:-:S03]  /*1d80*/  @P3 IADD3 R2, R2, 0x1, RZ ;  /* 0x0000000102023810 */ /* 0x000fc60007ffe0ff */
[----:B------:R-:W-:Y:S01]  /*1d90*/  @!P4 IMAD R4, R7, R70, R4 ;  /* 0x000000460704c224 */ /* 0x000fe200078e0204 */
[----:B------:R-:W-:Y:S01]  /*1da0*/  IADD3 R7, R13, R6, RZ ;  /* 0x000000060d077210 */ /* 0x000fe20007ffe0ff */
[----:B------:R-:W-:Y:S01]  /*1db0*/  @!P4 IMAD.WIDE.U32 R22, R70, R14, RZ ;  /* 0x0000000e4616c225 */ /* 0x000fe200078e00ff */
[----:B------:R-:W-:-:S03]  /*1dc0*/  @!P4 SHF.R.S32.HI R13, RZ, 0x1f, R8 ;  /* 0x0000001fff0dc819 */ /* 0x000fc60000011408 */
[----:B------:R-:W-:Y:S01]  /*1dd0*/  @!P1 IMAD.MOV R2, RZ, RZ, -R2 ;  /* 0x000000ffff029224 */ /* 0x000fe200078e0a02 */
[----:B------:R-:W-:Y:S01]  /*1de0*/  @!P0 LOP3.LUT R2, RZ, R9, RZ, 0x33, !PT ;  /* 0x00000009ff028212 */ /* 0x000fe200078e33ff */
[----:B------:R-:W-:Y:S01]  /*1df0*/  @!P4 IMAD R0, R21, R8, RZ ;  /* 0x000000081500c224 */ /* 0x000fe200078e02ff */
[----:B------:R-:W-:Y:S01]  /*1e00*/  @P4 IADD3 R14, R14, R15, RZ ;  /* 0x0000000f0e0e4210 */ /* 0x000fe20007ffe0ff */
[----:B------:R-:W-:Y:S01]  /*1e10*/  @!P4 IMAD.IADD R23, R23, 0x1, R4 ;  /* 0x000000011717c824 */ /* 0x000fe200078e0204 */
[----:B------:R-:W-:Y:S01]  /*1e20*/  MOV R6, R12 ;  /* 0x0000000c00067202 */ /* 0x000fe20000000f00 */
[C---:B------:R-:W-:Y:S01]  /*1e30*/  @!P4 IMAD R0, R20.reuse, R13, R0 ;  /* 0x0000000d1400c224 */ /* 0x040fe200078e0200 */
[----:B------:R-:W-:Y:S01]  /*1e40*/  SHF.R.S32.HI R15, RZ, 0x1f, R2 ;  /* 0x0000001fff0f7819 */ /* 0x000fe20000011402 */
[----:B------:R-:W-:-:S04]  /*1e50*/  @!P4 IMAD.WIDE.U32 R20, R20, R8, R22 ;  /* 0x000000081414c225 */ /* 0x000fc800078e0016 */
        /* <DEDUP_REMOVED lines=13> */
.L_x_8198:
[----:B-1----:R-:W-:Y:S05]  /*1f30*/  BSYNC B0 ;  /* 0x0000000000007941 */ /* 0x002fea0003800000 */
.L_x_8196:
        /* <DEDUP_REMOVED lines=12> */
[----:B------:R-:W-:Y:S02]  /*2000*/  LOP3.LUT R4, R13, 0xfffffff0, RZ, 0xc0, !PT ;  /* 0xfffffff00d047812 */ /* 0x000fe400078ec0ff */
[----:B------:R-:W-:-:S03]  /*2010*/  LOP3.LUT R6, R180, 0xfffffff8, RZ, 0xc0, !PT ;  /* 0xfffffff8b4067812 */ /* 0x000fc600078ec0ff */
[C---:B------:R-:W-:Y:S02]  /*2020*/  IMAD.IADD R4, R75.reuse, 0x1, -R4 ;  /* 0x000000014b047824 */ /* 0x040fe400078e0a04 */
[----:B------:R-:W-:-:S03]  /*2030*/  IMAD.IADD R73, R75, 0x1, -R6 ;  /* 0x000000014b497824 */ /* 0x000fc600078e0a06 */
[----:B------:R-:W-:Y:S01]  /*2040*/  SHF.R.S32.HI R21, RZ, 0x1f, R4 ;  /* 0x0000001fff157819 */ /* 0x000fe20000011404 */
[----:B------:R-:W-:Y:S01]  /*2050*/  IMAD.SHL.U32 R18, R73, 0x8, RZ ;  /* 0x0000000849127824 */ /* 0x000fe200078e00ff */
[----:B------:R-:W-:Y:S02]  /*2060*/  SHF.R.S32.HI R74, RZ, 0x4, R13 ;  /* 0x00000004ff4a7819 */ /* 0x000fe4000001140d */
[----:B------:R-:W-:Y:S01]  /*2070*/  LEA.HI R2, R21, R4, RZ, 0x3 ;  /* 0x0000000415027211 */ /* 0x000fe200078f18ff */
[----:B------:R-:W-:Y:S01]  /*2080*/  IMAD R6, R19, R70, RZ ;  /* 0x0000004613067224 */ /* 0x000fe200078e02ff */
[----:B------:R-:W-:Y:S02]  /*2090*/  SHF.R.S32.HI R180, RZ, 0x3, R180 ;  /* 0x00000003ffb47819 */ /* 0x000fe400000114b4 */
[----:B-1----:R-:W-:Y:S02]  /*20a0*/  IADD3 R30, P0, R18, R22, RZ ;  /* 0x00000016121e7210 */ /* 0x002fe40007f1e0ff */
[----:B------:R-:W-:-:S02]  /*20b0*/  SHF.R.S32.HI R19, RZ, 0x1f, R18 ;  /* 0x0000001fff137819 */ /* 0x000fc40000011412 */
[----:B------:R-:W-:Y:S02]  /*20c0*/  LOP3.LUT R21, R2, 0xfffffff8, RZ, 0xc0, !PT ;  /* 0xfffffff802157812 */ /* 0x000fe400078ec0ff */
[----:B------:R-:W-:Y:S01]  /*20d0*/  LEA.HI R13, R13, R74, RZ, 0x1 ;  /* 0x0000004a0d0d7211 */ /* 0x000fe200078f08ff */
[----:B------:R-:W-:Y:S02]  /*20e0*/  IMAD.SHL.U32 R14, R180, 0x40, RZ ;  /* 0x00000040b40e7824 */ /* 0x000fe400078e00ff */
[----:B------:R-:W-:Y:S01]  /*20f0*/  IMAD.X R31, R19, 0x1, R17, P0 ;  /* 0x00000001131f7824 */ /* 0x000fe200000e0611 */
[----:B------:R-:W-:Y:S01]  /*2100*/  LOP3.LUT R13, R13, 0xfffffffe, RZ, 0xc0, !PT ;  /* 0xfffffffe0d0d7812 */ /* 0x000fe200078ec0ff */
[----:B------:R-:W-:Y:S01]  /*2110*/  IMAD.IADD R4, R4, 0x1, -R21 ;  /* 0x0000000104047824 */ /* 0x000fe200078e0a15 */
[----:B------:R-:W-:Y:S01]  /*2120*/  LOP3.LUT R21, R14, 0x1c0, RZ, 0xc0, !PT ;  /* 0x000001c00e157812 */ /* 0x000fe200078ec0ff */
[C---:B------:R-:W-:Y:S02]  /*2130*/  IMAD R6, R12.reuse, R71, R6 ;  /* 0x000000470c067224 */ /* 0x040fe400078e0206 */
[----:B------:R-:W-:Y:S01]  /*2140*/  IMAD.WIDE.U32 R30, R12, R70, R30 ;  /* 0x000000460c1e7225 */ /* 0x000fe200078e001e */
[----:B------:R-:W-:-:S03]  /*2150*/  LEA.HI R14, R72, R75, RZ, 0x6 ;  /* 0x0000004b480e7211 */ /* 0x000fc600078f30ff */
[----:B------:R-:W-:Y:S02]  /*2160*/  IMAD.IADD R74, R74, 0x1, -R13 ;  /* 0x000000014a4a7824 */ /* 0x000fe400078e0a0d */
[----:B------:R-:W-:Y:S01]  /*2170*/  IMAD.SHL.U32 R12, R4, 0x40, RZ ;  /* 0x00000040040c7824 */ /* 0x000fe200078e00ff */
[----:B------:R-:W-:Y:S01]  /*2180*/  LOP3.LUT R17, R21, 0x38, R18, 0xf8, !PT ;  /* 0x0000003815117812 */ /* 0x000fe200078ef812 */
[----:B------:R-:W-:Y:S01]  /*2190*/  IMAD.SHL.U32 R13, R74, 0x8, RZ ;  /* 0x000000084a0d7824 */ /* 0x000fe200078e00ff */
[----:B------:R-:W-:Y:S01]  /*21a0*/  SHF.R.U32.HI R22, RZ, 0x3, R21 ;  /* 0x00000003ff167819 */ /* 0x000fe20000011615 */
[----:B------:R-:W-:Y:S01]  /*21b0*/  IMAD.SHL.U32 R14, R14, 0x8, RZ ;  /* 0x000000080e0e7824 */ /* 0x000fe200078e00ff */
[----:B------:R-:W-:Y:S01]  /*21c0*/  LOP3.LUT R12, R12, 0x1c0, RZ, 0xc0, !PT ;  /* 0x000001c00c0c7812 */ /* 0x000fe200078ec0ff */
[----:B------:R-:W-:Y:S01]  /*21d0*/  IMAD.IADD R31, R31, 0x1, R6 ;  /* 0x000000011f1f7824 */ /* 0x000fe200078e0206 */
[----:B------:R-:W-:Y:S01]  /*21e0*/  LOP3.LUT R17, R17, R22, RZ, 0x3c, !PT ;  /* 0x0000001611117212 */ /* 0x000fe200078e3cff */
[----:B------:R-:W-:Y:S01]  /*21f0*/  IMAD R6, R29, R16, RZ ;  /* 0x000000101d067224 */ /* 0x000fe200078e02ff */
[----:B------:R-:W-:-:S02]  /*2200*/  LOP3.LUT R13, R12, 0x8, R13, 0xf8, !PT ;  /* 0x000000080c0d7812 */ /* 0x000fc400078ef80d */
[----:B------:R-:W-:Y:S01]  /*2210*/  SHF.R.U32.HI R12, RZ, 0x3, R12 ;  /* 0x00000003ff0c7819 */ /* 0x000fe2000001160c */
[-C--:B------:R-:W-:Y:S01]  /*2220*/  IMAD R6, R15, R28.reuse, R6 ;  /* 0x0000001c0f067224 */ /* 0x080fe200078e0206 */
[----:B------:R-:W-:Y:S01]  /*2230*/  LOP3.LUT R178, R17, 0xfffffe00, R14, 0xf8, !PT ;  /* 0xfffffe0011b27812 */ /* 0x000fe200078ef80e */
[----:B------:R-:W-:Y:S01]  /*2240*/  IMAD.WIDE.U32 R22, R16, R28, R30 ;  /* 0x0000001c10167225 */ /* 0x000fe200078e001e */
[----:B------:R-:W-:Y:S02]  /*2250*/  SHF.R.S32.HI R76, RZ, 0x1f, R235 ;  /* 0x0000001fff4c7819 */ /* 0x000fe400000114eb */
[----:B------:R-:W-:Y:S01]  /*2260*/  LOP3.LUT R55, R13, R12, RZ, 0x3c, !PT ;  /* 0x0000000c0d377212 */ /* 0x000fe200078e3cff */
[----:B------:R-:W-:Y:S01]  /*2270*/  IMAD.IADD R23, R23, 0x1, R6 ;  /* 0x0000000117177824 */ /* 0x000fe200078e0206 */
[----:B------:R-:W-:Y:S01]  /*2280*/  SHF.R.S32.HI R181, RZ, 0x1f, R180 ;  /* 0x0000001fffb57819 */ /* 0x000fe200000114b4 */
[----:B------:R-:W-:Y:S01]  /*2290*/  IMAD R185, R71, R180, RZ ;  /* 0x000000b447b97224 */ /* 0x000fe200078e02ff */
[----:B------:R-:W-:Y:S01]  /*22a0*/  LOP3.LUT P4, RZ, R4, 0x4, RZ, 0xc0, !PT ;  /* 0x0000000404ff7812 */ /* 0x000fe2000788c0ff */
[----:B------:R-:W-:Y:S01]  /*22b0*/  IMAD.WIDE.U32 R22, R180, R70, R22 ;  /* 0x00000046b4167225 */ /* 0x000fe200078e0016 */
[----:B------:R-:W-:-:S03]  /*22c0*/  LOP3.LUT P3, RZ, R4, 0x2, RZ, 0xc0, !PT ;  /* 0x0000000204ff7812 */ /* 0x000fc6000786c0ff */
[----:B------:R-:W-:Y:S01]  /*22d0*/  IMAD R185, R181, R70, R185 ;  /* 0x00000046b5b97224 */ /* 0x000fe200078e02b9 */
[----:B------:R-:W-:-:S03]  /*22e0*/  IADD3 R14, R18, 0x40, RZ ;  /* 0x00000040120e7810 */ /* 0x000fc60007ffe0ff */
[----:B------:R-:W-:Y:S02]  /*22f0*/  IMAD.IADD R185, R23, 0x1, R185 ;  /* 0x0000000117b97824 */ /* 0x000fe400078e02b9 */
[----:B------:R-:W-:Y:S01]  /*2300*/  IMAD.SHL.U32 R2, R2, 0x40, RZ ;  /* 0x0000004002027824 */ /* 0x000fe200078e00ff */
[----:B------:R-:W-:-:S04]  /*2310*/  SHF.R.S32.HI R179, RZ, 0x1f, R238 ;  /* 0x0000001fffb37819 */ /* 0x000fc800000114ee */
[----:B------:R-:W-:Y:S01]  /*2320*/  LOP3.LUT R55, R55, 0xfffffe00, R2, 0xf8, !PT ;  /* 0xfffffe0037377812 */ /* 0x000fe200078ef802 */
[----:B------:R-:W-:-:S04]  /*2330*/  IMAD.WIDE R190, R233, 0x40, R180 ;  /* 0x00000040e9be7825 */ /* 0x000fc800078e02b4 */
[----:B------:R-:W-:Y:S01]  /*2340*/  IMAD R187, R69, R180, RZ ;  /* 0x000000b445bb7224 */ /* 0x000fe200078e02ff */
[----:B------:R-:W-:-:S03]  /*2350*/  LEA.HI R72, R72, R75, RZ, 0x5 ;  /* 0x0000004b48487211 */ /* 0x000fc600078f28ff */
[----:B------:R-:W-:Y:S02]  /*2360*/  IMAD R187, R181, R68, R187 ;  /* 0x00000044b5bb7224 */ /* 0x000fe400078e02bb */
        /* <DEDUP_REMOVED lines=11> */
[----:B---3--:R-:W-:-:S04]  /*2420*/  @!P5 IMAD R17, R27, R235, RZ ;  /* 0x000000eb1b11d224 */ /* 0x008fc800078e02ff */
[C---:B------:R-:W-:Y:S02]  /*2430*/  @!P5 IMAD R3, R26.reuse, R76, R17 ;  /* 0x0000004c1a03d224 */ /* 0x040fe400078e0211 */
[----:B------:R-:W-:-:S04]  /*2440*/  @!P5 IMAD.WIDE.U32 R26, R26, R235, RZ ;  /* 0x000000eb1a1ad225 */ /* 0x000fc800078e00ff */
[----:B------:R-:W-:Y:S02]  /*2450*/  @P5 IMAD.MOV.U32 R4, RZ, RZ, R28 ;  /* 0x000000ffff045224 */ /* 0x000fe400078e001c */
[----:B------:R-:W-:Y:S01]  /*2460*/  @!P5 IMAD.MOV.U32 R4, RZ, RZ, R26 ;  /* 0x000000ffff04d224 */ /* 0x000fe200078e001a */
[----:B------:R-:W-:Y:S01]  /*2470*/  LEA R184, P0, R22, R24, 0x1 ;  /* 0x0000001816b87211 */ /* 0x000fe200078008ff */
[----:B------:R-:W-:Y:S02]  /*2480*/  @P5 IMAD.IADD R13, R29, 0x1, R13 ;  /* 0x000000011d0d5824 */ /* 0x000fe400078e020d */
[----:B------:R-:W-:Y:S01]  /*2490*/  @!P5 IMAD.IADD R13, R27, 0x1, R3 ;  /* 0x000000011b0dd824 */ /* 0x000fe200078e0203 */
[----:B------:R-:W-:Y:S02]  /*24a0*/  IADD3 R12, P1, R18, R4, RZ ;  /* 0x00000004120c7210 */ /* 0x000fe40007f3e0ff */
[----:B------:R-:W-:Y:S02]  /*24b0*/  LEA.HI.X R185, R22, R25, R185, 0x1, P0 ;  /* 0x0000001916b97211 */ /* 0x000fe400000f0cb9 */
[-C--:B----4-:R-:W-:Y:S01]  /*24c0*/  ISETP.GE.AND P0, PT, R14, R81.reuse, PT ;  /* 0x000000510e00720c */ /* 0x090fe20003f06270 */
[----:B------:R-:W-:Y:S01]  /*24d0*/  IMAD.X R13, R19, 0x1, R13, P1 ;  /* 0x00000001130d7824 */ /* 0x000fe200008e060d */
[----:B------:R-:W-:Y:S01]  /*24e0*/  ISETP.GE.AND P1, PT, R18, R81, PT ;  /* 0x000000511200720c */ /* 0x000fe20003f26270 */
[----:B------:R-:W-:Y:S01]  /*24f0*/  IMAD R3, R9, R238, RZ ;  /* 0x000000ee09037224 */ /* 0x000fe200078e02ff */
[----:B------:R-:W-:Y:S01]  /*2500*/  SEL R2, RZ, 0xffffffff, P0 ;  /* 0xffffffffff027807 */ /* 0x000fe20000000000 */
[----:B------:R-:W-:Y:S01]  /*2510*/  IMAD.WIDE.U32 R22, R238, R8, R12 ;  /* 0x00000008ee167225 */ /* 0x000fe200078e000c */
[----:B------:R-:W-:-:S02]  /*2520*/  IADD3 R13, R18, 0x80, RZ ;  /* 0x00000080120d7810 */ /* 0x000fc40007ffe0ff */
[----:B------:R-:W-:Y:S01]  /*2530*/  IADD3 R12, R18, 0xc0, RZ ;  /* 0x000000c0120c7810 */ /* 0x000fe20007ffe0ff */
[----:B------:R-:W-:Y:S01]  /*2540*/  IMAD R3, R8, R179, R3 ;  /* 0x000000b308037224 */ /* 0x000fe200078e0203 */
[----:B------:R-:W-:Y:S01]  /*2550*/  SEL R9, RZ, 0x1, P1 ;  /* 0x00000001ff097807 */ /* 0x000fe20000800000 */
[----:B------:R-:W-:Y:S01]  /*2560*/  IMAD.SHL.U32 R2, R2, 0x2, RZ ;  /* 0x0000000202027824 */ /* 0x000fe200078e00ff */
[-C--:B------:R-:W-:Y:S02]  /*2570*/  ISETP.GE.AND P1, PT, R13, R81.reuse, PT ;  /* 0x000000510d00720c */ /* 0x080fe40003f26270 */
[----:B------:R-:W-:Y:S01]  /*2580*/  ISETP.GE.AND P0, PT, R12, R81, PT ;  /* 0x000000510c00720c */ /* 0x000fe20003f06270 */
[----:B------:R-:W-:Y:S01]  /*2590*/  IMAD.IADD R23, R23, 0x1, R3 ;  /* 0x0000000117177824 */ /* 0x000fe200078e0203 */
[----:B------:R-:W-:Y:S02]  /*25a0*/  LOP3.LUT R2, R2, 0x2, R9, 0xe2, !PT ;  /* 0x0000000202027812 */ /* 0x000fe400078ee209 */
[----:B------:R-:W-:-:S02]  /*25b0*/  SEL R3, RZ, 0x4, P1 ;  /* 0x00000004ff037807 */ /* 0x000fc40000800000 */
[----:B------:R-:W-:-:S04]  /*25c0*/  SEL R78, RZ, 0x8, P0 ;  /* 0x00000008ff4e7807 */ /* 0x000fc80000000000 */
[----:B------:R-:W-:Y:S02]  /*25d0*/  LOP3.LUT R78, R78, R2, R3, 0xfe, !PT ;  /* 0x000000024e4e7212 */ /* 0x000fe400078efe03 */
[----:B------:R-:W-:-:S04]  /*25e0*/  SHF.R.S32.HI R3, RZ, 0x1f, R80 ;  /* 0x0000001fff037819 */ /* 0x000fc80000011450 */
[----:B------:R-:W-:-:S04]  /*25f0*/  LEA.HI R3, R3, R80, RZ, 0x6 ;  /* 0x0000005003037211 */ /* 0x000fc800078f30ff */
[----:B------:R-:W-:Y:S02]  /*2600*/  SHF.R.S32.HI R3, RZ, 0x6, R3 ;  /* 0x00000006ff037819 */ /* 0x000fe40000011403 */
[----:B------:R-:W-:Y:S02]  /*2610*/  IADD3 R182, P0, R18, R0, RZ ;  /* 0x0000000012b67210 */ /* 0x000fe40007f1e0ff */
[----:B------:R-:W-:-:S04]  /*2620*/  IMNMX R106, R230, R3, !PT ;  /* 0x00000003e66a7217 */ /* 0x000fc80007800200 */
[----:B------:R-:W-:Y:S01]  /*2630*/  ISETP.GT.AND P1, PT, R165, R106, PT ;  /* 0x0000006aa500720c */ /* 0x000fe20003f24270 */
[----:B------:R-:W-:Y:S02]  /*2640*/  IMAD.X R183, R19, 0x1, R7, P0 ;  /* 0x0000000113b77824 */ /* 0x000fe400000e0607 */
        /* <DEDUP_REMOVED lines=9> */
[----:B------:R-:W-:Y:S02]  /*26e0*/  @!P2 IMAD.MOV.U32 R20, RZ, RZ, RZ ;  /* 0x000000ffff14a224 */ /* 0x000fe400078e00ff */
[----:B------:R-:W-:-:S02]  /*26f0*/  IMAD.IADD R77, R75, 0x1, -R0 ;  /* 0x000000014b4d7824 */ /* 0x000fc400078e0a00 */
        /* <DEDUP_REMOVED lines=173> */
.L_x_8317:
        /* <DEDUP_REMOVED lines=22> */
.L_x_8201:
[----:B------:R-:W-:Y:S05]  /*3330*/  BSYNC B0 ;  /* 0x0000000000007941 */ /* 0x000fea0003800000 */
.L_x_8200:
        /* <DEDUP_REMOVED lines=21> */
.L_x_8203:
[----:B------:R-:W-:Y:S05]  /*3490*/  BSYNC B0 ;  /* 0x0000000000007941 */ /* 0x000fea0003800000 */
.L_x_8202:
        /* <DEDUP_REMOVED lines=21> */
.L_x_8205:
[----:B------:R-:W-:Y:S05]  /*35f0*/  BSYNC B0 ;  /* 0x0000000000007941 */ /* 0x000fea0003800000 */
.L_x_8204:
        /* <DEDUP_REMOVED lines=21> */
.L_x_8207:
[----:B------:R-:W-:Y:S05]  /*3750*/  BSYNC B0 ;  /* 0x0000000000007941 */ /* 0x000fea0003800000 */
.L_x_8206:
        /* <DEDUP_REMOVED lines=65> */
.L_x_8214:
[----:B------:R-:W-:Y:S05]  /*3b70*/  BSYNC B0 ;  /* 0x0000000000007941 */ /* 0x000fea0003800000 */
.L_x_8213:
        /* <DEDUP_REMOVED lines=50> */
.L_x_8216:
[----:B------:R-:W-:Y:S05]  /*3ea0*/  BSYNC B0 ;  /* 0x0000000000007941 */ /* 0x000fea0003800000 */
.L_x_8215:
        /* <DEDUP_REMOVED lines=50> */
.L_x_8218:
[----:B------:R-:W-:Y:S05]  /*41d0*/  BSYNC B0 ;  /* 0x0000000000007941 */ /* 0x000fea0003800000 */
.L_x_8217:
        /* <DEDUP_REMOVED lines=49> */
.L_x_8212:
[----:B------:R-:W-:Y:S05]  /*44f0*/  BSYNC B1 ;  /* 0x0000000000017941 */ /* 0x000fea0003800000 */
.L_x_8211:
        /* <DEDUP_REMOVED lines=63> */
.L_x_8222:
[----:B------:R-:W-:Y:S05]  /*48f0*/  BSYNC B0 ;  /* 0x0000000000007941 */ /* 0x000fea0003800000 */
.L_x_8221:
        /* <DEDUP_REMOVED lines=53> */
.L_x_8224:
[----:B------:R-:W-:Y:S05]  /*4c50*/  BSYNC B0 ;  /* 0x0000000000007941 */ /* 0x000fea0003800000 */
.L_x_8223:
        /* <DEDUP_REMOVED lines=53> */
.L_x_8226:
[----:B------:R-:W-:Y:S05]  /*4fb0*/  BSYNC B0 ;  /* 0x0000000000007941 */ /* 0x000fea0003800000 */
.L_x_8225:
        /* <DEDUP_REMOVED lines=52> */
.L_x_8220:
[----:B------:R-:W-:Y:S05]  /*5300*/  BSYNC B1 ;  /* 0x0000000000017941 */ /* 0x000fea0003800000 */
.L_x_8219:
        /* <DEDUP_REMOVED lines=63> */
.L_x_8230:
[----:B------:R-:W-:Y:S05]  /*5700*/  BSYNC B0 ;  /* 0x0000000000007941 */ /* 0x000fea0003800000 */
.L_x_8229:
        /* <DEDUP_REMOVED lines=53> */
.L_x_8232:
[----:B------:R-:W-:Y:S05]  /*5a60*/  BSYNC B0 ;  /* 0x0000000000007941 */ /* 0x000fea0003800000 */
.L_x_8231:
        /* <DEDUP_REMOVED lines=53> */
.L_x_8234:
[----:B------:R-:W-:Y:S05]  /*5dc0*/  BSYNC B0 ;  /* 0x0000000000007941 */ /* 0x000fea0003800000 */
.L_x_8233:
        /* <DEDUP_REMOVED lines=52> */
.L_x_8228:
[----:B------:R-:W-:Y:S05]  /*6110*/  BSYNC B1 ;  /* 0x0000000000017941 */ /* 0x000fea0003800000 */
.L_x_8227:
        /* <DEDUP_REMOVED lines=65> */
.L_x_8238:
[----:B------:R-:W-:Y:S05]  /*6530*/  BSYNC B0 ;  /* 0x0000000000007941 */ /* 0x000fea0003800000 */
.L_x_8237:
        /* <DEDUP_REMOVED lines=53> */
.L_x_8240:
[----:B------:R-:W-:Y:S05]  /*6890*/  BSYNC B0 ;  /* 0x0000000000007941 */ /* 0x000fea0003800000 */
.L_x_8239:
        /* <DEDUP_REMOVED lines=53> */
.L_x_8242:
[----:B------:R-:W-:Y:S05]  /*6bf0*/  BSYNC B0 ;  /* 0x0000000000007941 */ /* 0x000fea0003800000 */
.L_x_8241:
        /* <DEDUP_REMOVED lines=52> */
.L_x_8236:
[----:B------:R-:W-:Y:S05]  /*6f40*/  BSYNC B1 ;  /* 0x0000000000017941 */ /* 0x000fea0003800000 */
.L_x_8235:
[----:B-1----:R-:W2:Y:S02]  /*6f50*/  LD.E R3, [R10.64+0xd0] ;  /* 0x0000d0060a037980 */ /* 0x002ea4000c101900 */
[----:B--2---:R-:W-:Y:S05]  /*6f60*/  IMAD.U32 R3, R3, -0x20, RZ ;  /* 0xffffffe003037824 */ /* 0x004fea00078e00ff */
[C---:B------:R-:W-:Y:S02]  /*6f70*/  LEA R20, P1, R3.reuse, R20, 0x1 ;  /* 0x0000001403147211 */ /* 0x040fe400078208ff */
[C---:B------:R-:W-:Y:S02]  /*6f80*/  LEA R60, P0, R3.reuse, R60, 0x1 ;  /* 0x0000003c033c7211 */ /* 0x040fe400078008ff */
[C---:B------:R-:W-:Y:S02]  /*6f90*/  LEA.HI.X.SX32 R21, R3.reuse, R21, 0x1, P1 ;  /* 0x0000001503157211 */ /* 0x040fe400008f0eff */
[----:B------:R-:W-:Y:S01]  /*6fa0*/  LEA.HI.X.SX32 R61, R3, R61, 0x1, P0 ;  /* 0x0000003d033d7211 */ /* 0x000fe200000f0eff */
[----:B------:R-:W-:-:S05]  /*6fb0*/  BRA `(.L_x_8243) ;  /* 0x0000680000007947 */ /* 0x000fca0003800000 */
.L_x_8210:
        /* <DEDUP_REMOVED lines=89> */
.L_x_8249:
[----:B------:R-:W-:Y:S05]  /*7550*/  BSYNC B0 ;  /* 0x0000000000007941 */ /* 0x000fea0003800000 */
.L_x_8248:
[----:B-----5:R3:W-:Y:S02]  /*7560*/  ST.E.128 [R142.64], R44 ;  /* 0x0000002c8e007985 */ /* 0x0207e4000c101d06 */
.L_x_8247:
[----:B------:R-:W-:Y:S05]  /*7570*/  BSYNC B1 ;  /* 0x0000000000017941 */ /* 0x000fea0003800000 */
.L_x_8246:
        /* <DEDUP_REMOVED lines=87> */
.L_x_8253:
[----:B------:R-:W-:Y:S05]  /*7af0*/  BSYNC B0 ;  /* 0x0000000000007941 */ /* 0x000fea0003800000 */
.L_x_8252:
[----:B-----5:R4:W-:Y:S02]  /*7b00*/  ST.E.128 [R142.64+0x80], R44 ;  /* 0x0000802c8e007985 */ /* 0x0209e4000c101d06 */
.L_x_8251:
[----:B------:R-:W-:Y:S05]  /*7b10*/  BSYNC B1 ;  /* 0x0000000000017941 */ /* 0x000fea0003800000 */
.L_x_8250:
        /* <DEDUP_REMOVED lines=87> */
.L_x_8257:
[----:B------:R-:W-:Y:S05]  /*8090*/  BSYNC B0 ;  /* 0x0000000000007941 */ /* 0x000fea0003800000 */
.L_x_8256:
[----:B-----5:R4:W-:Y:S02]  /*80a0*/  ST.E.128 [R142.64+0x100], R44 ;  /* 0x0001002c8e007985 */ /* 0x0209e4000c101d06 */
.L_x_8255:
[----:B------:R-:W-:Y:S05]  /*80b0*/  BSYNC B1 ;  /* 0x0000000000017941 */ /* 0x000fea0003800000 */
.L_x_8254:
        /* <DEDUP_REMOVED lines=86> */
.L_x_8259:
[----:B------:R-:W-:Y:S05]  /*8620*/  BSYNC B0 ;  /* 0x0000000000007941 */ /* 0x000fea0003800000 */
.L_x_8258:
[----:B-----5:R4:W-:Y:S02]  /*8630*/  ST.E.128 [R142.64+0x180], R44 ;  /* 0x0001802c8e007985 */ /* 0x0209e4000c101d06 */
.L_x_8245:
[----:B------:R-:W-:Y:S05]  /*8640*/  BSYNC B2 ;  /* 0x0000000000027941 */ /* 0x000fea0003800000 */
.L_x_8244:
        /* <DEDUP_REMOVED lines=97> */
.L_x_8265:
[----:B------:R-:W-:Y:S05]  /*8c60*/  BSYNC B0 ;  /* 0x0000000000007941 */ /* 0x000fea0003800000 */
.L_x_8264:
[C---:B-1----:R-:W-:Y:S04]  /*8c70*/  LEA R2, P0, R228.reuse, R142, 0x1 ;  /* 0x0000008ee4027211 */ /* 0x042fe800078008ff */
[----:B------:R-:W-:Y:S05]  /*8c80*/  LEA.HI.X R3, R228, R143, R229, 0x1, P0 ;  /* 0x0000008fe4037211 */ /* 0x000fea00000f0ce5 */
[----:B-----5:R1:W-:Y:S04]  /*8c90*/  ST.E.128 [R2.64], R48 ;  /* 0x0000003002007985 */ /* 0x0203e8000c101d06 */
.L_x_8263:
[----:B------:R-:W-:Y:S05]  /*8ca0*/  BSYNC B1 ;  /* 0x0000000000017941 */ /* 0x000fea0003800000 */
.L_x_8262:
        /* <DEDUP_REMOVED lines=92> */
.L_x_8269:
[----:B------:R-:W-:Y:S05]  /*9270*/  BSYNC B0 ;  /* 0x0000000000007941 */ /* 0x000fea0003800000 */
.L_x_8268:
[C---:B------:R-:W-:Y:S04]  /*9280*/  LEA R2, P0, R101.reuse, R142, 0x1 ;  /* 0x0000008e65027211 */ /* 0x040fe800078008ff */
[----:B------:R-:W-:Y:S05]  /*9290*/  LEA.HI.X R3, R101, R143, R102, 0x1, P0 ;  /* 0x0000008f65037211 */ /* 0x000fea00000f0c66 */
[----:B-----5:R1:W-:Y:S04]  /*92a0*/  ST.E.128 [R2.64], R48 ;  /* 0x0000003002007985 */ /* 0x0203e8000c101d06 */
.L_x_8267:
[----:B------:R-:W-:Y:S05]  /*92b0*/  BSYNC B1 ;  /* 0x0000000000017941 */ /* 0x000fea0003800000 */
.L_x_8266:
        /* <DEDUP_REMOVED lines=29> */
[----:B------:R-:W-:Y:S02]  /*9490*/  LEA.HI.X.SX32 R208, R208, R153, 0x1, P2 ;  /* 0x00000099d0d07211 */ /* 0x000fe400010f0eff */
[C---:B-1----:R-:W-:Y:S01]  /*94a0*/  LEA R210, P0, R205.reuse, R138, 0x1 ;  /* 0x0000008acdd27211 */ /* 0x042fe200078008ff */
        /* <DEDUP_REMOVED lines=61> */
.L_x_8273:
[----:B------:R-:W-:Y:S05]  /*9880*/  BSYNC B0 ;  /* 0x0000000000007941 */ /* 0x000fea0003800000 */
.L_x_8272:
[C---:B------:R-:W-:Y:S04]  /*9890*/  LEA R2, P0, R97.reuse, R142, 0x1 ;  /* 0x0000008e61027211 */ /* 0x040fe800078008ff */
[----:B------:R-:W-:Y:S05]  /*98a0*/  LEA.HI.X R3, R97, R143, R98, 0x1, P0 ;  /* 0x0000008f61037211 */ /* 0x000fea00000f0c62 */
[----:B-----5:R1:W-:Y:S04]  /*98b0*/  ST.E.128 [R2.64], R48 ;  /* 0x0000003002007985 */ /* 0x0203e8000c101d06 */
.L_x_8271:
[----:B------:R-:W-:Y:S05]  /*98c0*/  BSYNC B1 ;  /* 0x0000000000017941 */ /* 0x000fea0003800000 */
.L_x_8270:
        /* <DEDUP_REMOVED lines=91> */
.L_x_8275:
[----:B------:R-:W-:Y:S05]  /*9e80*/  BSYNC B0 ;  /* 0x0000000000007941 */ /* 0x000fea0003800000 */
.L_x_8274:
[C---:B------:R-:W-:Y:S04]  /*9e90*/  LEA R2, P0, R91.reuse, R142, 0x1 ;  /* 0x0000008e5b027211 */ /* 0x040fe800078008ff */
[----:B------:R-:W-:Y:S05]  /*9ea0*/  LEA.HI.X R3, R91, R143, R92, 0x1, P0 ;  /* 0x0000008f5b037211 */ /* 0x000fea00000f0c5c */
[----:B-----5:R1:W-:Y:S04]  /*9eb0*/  ST.E.128 [R2.64], R48 ;  /* 0x0000003002007985 */ /* 0x0203e8000c101d06 */
.L_x_8261:
[----:B------:R-:W-:Y:S05]  /*9ec0*/  BSYNC B2 ;  /* 0x0000000000027941 */ /* 0x000fea0003800000 */
.L_x_8260:
        /* <DEDUP_REMOVED lines=97> */
.L_x_8281:
[----:B------:R-:W-:Y:S05]  /*a4e0*/  BSYNC B0 ;  /* 0x0000000000007941 */ /* 0x000fea0003800000 */
.L_x_8280:
[C---:B------:R-:W-:Y:S04]  /*a4f0*/  LEA R2, P0, R103.reuse, R142, 0x1 ;  /* 0x0000008e67027211 */ /* 0x040fe800078008ff */
[----:B------:R-:W-:Y:S05]  /*a500*/  LEA.HI.X R3, R103, R143, R104, 0x1, P0 ;  /* 0x0000008f67037211 */ /* 0x000fea00000f0c68 */
[----:B-----5:R1:W-:Y:S04]  /*a510*/  ST.E.128 [R2.64], R48 ;  /* 0x0000003002007985 */ /* 0x0203e8000c101d06 */
.L_x_8279:
[----:B------:R-:W-:Y:S05]  /*a520*/  BSYNC B1 ;  /* 0x0000000000017941 */ /* 0x000fea0003800000 */
.L_x_8278:
        /* <DEDUP_REMOVED lines=92> */
.L_x_8285:
[----:B------:R-:W-:Y:S05]  /*aaf0*/  BSYNC B0 ;  /* 0x0000000000007941 */ /* 0x000fea0003800000 */
.L_x_8284:
[C---:B------:R-:W-:Y:S04]  /*ab00*/  LEA R2, P0, R99.reuse, R142, 0x1 ;  /* 0x0000008e63027211 */ /* 0x040fe800078008ff */
[----:B------:R-:W-:Y:S05]  /*ab10*/  LEA.HI.X R3, R99, R143, R100, 0x1, P0 ;  /* 0x0000008f63037211 */ /* 0x000fea00000f0c64 */
[----:B-----5:R1:W-:Y:S04]  /*ab20*/  ST.E.128 [R2.64], R48 ;  /* 0x0000003002007985 */ /* 0x0203e8000c101d06 */
.L_x_8283:
[----:B------:R-:W-:Y:S05]  /*ab30*/  BSYNC B1 ;  /* 0x0000000000017941 */ /* 0x000fea0003800000 */
.L_x_8282:
        /* <DEDUP_REMOVED lines=92> */
.L_x_8289:
[----:B------:R-:W-:Y:S05]  /*b100*/  BSYNC B0 ;  /* 0x0000000000007941 */ /* 0x000fea0003800000 */
.L_x_8288:
[C---:B------:R-:W-:Y:S04]  /*b110*/  LEA R2, P0, R95.reuse, R142, 0x1 ;  /* 0x0000008e5f027211 */ /* 0x040fe800078008ff */
[----:B------:R-:W-:Y:S05]  /*b120*/  LEA.HI.X R3, R95, R143, R96, 0x1, P0 ;  /* 0x0000008f5f037211 */ /* 0x000fea00000f0c60 */
[----:B-----5:R1:W-:Y:S04]  /*b130*/  ST.E.128 [R2.64], R48 ;  /* 0x0000003002007985 */ /* 0x0203e8000c101d06 */
.L_x_8287:
[----:B------:R-:W-:Y:S05]  /*b140*/  BSYNC B1 ;  /* 0x0000000000017941 */ /* 0x000fea0003800000 */
.L_x_8286:
        /* <DEDUP_REMOVED lines=91> */
.L_x_8291:
[----:B------:R-:W-:Y:S05]  /*b700*/  BSYNC B0 ;  /* 0x0000000000007941 */ /* 0x000fea0003800000 */
.L_x_8290:
[C---:B------:R-:W-:Y:S04]  /*b710*/  LEA R2, P0, R89.reuse, R142, 0x1 ;  /* 0x0000008e59027211 */ /* 0x040fe800078008ff */
[----:B------:R-:W-:Y:S05]  /*b720*/  LEA.HI.X R3, R89, R143, R90, 0x1, P0 ;  /* 0x0000008f59037211 */ /* 0x000fea00000f0c5a */
[----:B-----5:R1:W-:Y:S04]  /*b730*/  ST.E.128 [R2.64], R48 ;  /* 0x0000003002007985 */ /* 0x0203e8000c101d06 */
.L_x_8277:
[----:B------:R-:W-:Y:S05]  /*b740*/  BSYNC B2 ;  /* 0x0000000000027941 */ /* 0x000fea0003800000 */
.L_x_8276:
        /* <DEDUP_REMOVED lines=98> */
.L_x_8297:
[----:B------:R-:W-:Y:S05]  /*bd70*/  BSYNC B0 ;  /* 0x0000000000007941 */ /* 0x000fea0003800000 */
.L_x_8296:
[----:B------:R-:W-:Y:S02]  /*bd80*/  IMAD R0, R69, 0x60, RZ ;  /* 0x0000006045007824 */ /* 0x000fe400078e02ff */
[----:B------:R-:W-:Y:S05]  /*bd90*/  IMAD.WIDE.U32 R2, R68, 0x60, R142 ;  /* 0x0000006044027825 */ /* 0x000fea00078e008e */
[----:B------:R-:W-:Y:S05]  /*bda0*/  IADD3 R3, R3, R0, RZ ;  /* 0x0000000003037210 */ /* 0x000fea0007ffe0ff */
[----:B-----5:R1:W-:Y:S02]  /*bdb0*/  ST.E.128 [R2.64], R48 ;  /* 0x0000003002007985 */ /* 0x0203e4000c101d06 */
.L_x_8295:
[----:B------:R-:W-:Y:S05]  /*bdc0*/  BSYNC B1 ;  /* 0x0000000000017941 */ /* 0x000fea0003800000 */
.L_x_8294:
        /* <DEDUP_REMOVED lines=92> */
.L_x_8301:
[----:B------:R-:W-:Y:S05]  /*c390*/  BSYNC B0 ;  /* 0x0000000000007941 */ /* 0x000fea0003800000 */
.L_x_8300:
[C---:B------:R-:W-:Y:S04]  /*c3a0*/  LEA R2, P0, R94.reuse, R142, 0x1 ;  /* 0x0000008e5e027211 */ /* 0x040fe800078008ff */
[----:B------:R-:W-:Y:S05]  /*c3b0*/  LEA.HI.X R3, R94, R143, R93, 0x1, P0 ;  /* 0x0000008f5e037211 */ /* 0x000fea00000f0c5d */
[----:B-----5:R1:W-:Y:S04]  /*c3c0*/  ST.E.128 [R2.64], R48 ;  /* 0x0000003002007985 */ /* 0x0203e8000c101d06 */
.L_x_8299:
[----:B------:R-:W-:Y:S05]  /*c3d0*/  BSYNC B1 ;  /* 0x0000000000017941 */ /* 0x000fea0003800000 */
.L_x_8298:
        /* <DEDUP_REMOVED lines=92> */
.L_x_8305:
[----:B------:R-:W-:Y:S05]  /*c9a0*/  BSYNC B0 ;  /* 0x0000000000007941 */ /* 0x000fea0003800000 */
.L_x_8304:
[C---:B------:R-:W-:Y:S04]  /*c9b0*/  LEA R2, P0, R88.reuse, R142, 0x1 ;  /* 0x0000008e58027211 */ /* 0x040fe800078008ff */
[----:B------:R-:W-:Y:S05]  /*c9c0*/  LEA.HI.X R3, R88, R143, R87, 0x1, P0 ;  /* 0x0000008f58037211 */ /* 0x000fea00000f0c57 */
[----:B-----5:R1:W-:Y:S04]  /*c9d0*/  ST.E.128 [R2.64], R48 ;  /* 0x0000003002007985 */ /* 0x0203e8000c101d06 */
.L_x_8303:
[----:B------:R-:W-:Y:S05]  /*c9e0*/  BSYNC B1 ;  /* 0x0000000000017941 */ /* 0x000fea0003800000 */
.L_x_8302:
        /* <DEDUP_REMOVED lines=91> */
.L_x_8307:
[----:B------:R-:W-:Y:S05]  /*cfa0*/  BSYNC B0 ;  /* 0x0000000000007941 */ /* 0x000fea0003800000 */
.L_x_8306:
[C---:B-1----:R-:W-:Y:S04]  /*cfb0*/  LEA R2, P0, R86.reuse, R142, 0x1 ;  /* 0x0000008e56027211 */ /* 0x042fe800078008ff */
[----:B------:R-:W-:Y:S05]  /*cfc0*/  LEA.HI.X R3, R86, R143, R85, 0x1, P0 ;  /* 0x0000008f56037211 */ /* 0x000fea00000f0c55 */
[----:B-----5:R1:W-:Y:S04]  /*cfd0*/  ST.E.128 [R2.64], R24 ;  /* 0x0000001802007985 */ /* 0x0203e8000c101d06 */
.L_x_8293:
[----:B------:R-:W-:Y:S05]  /*cfe0*/  BSYNC B2 ;  /* 0x0000000000027941 */ /* 0x000fea0003800000 */
.L_x_8292:
[----:B-12---:R-:W2:Y:S02]  /*cff0*/  LD.E R3, [R10.64+0xd0] ;  /* 0x0000d0060a037980 */ /* 0x006ea4000c101900 */
[----:B--2---:R-:W-:Y:S05]  /*d000*/  IMAD.U32 R3, R3, -0x20, RZ ;  /* 0xffffffe003037824 */ /* 0x004fea00078e00ff */
[C---:B------:R-:W-:Y:S02]  /*d010*/  LEA R140, P1, R3.reuse, R140, 0x1 ;  /* 0x0000008c038c7211 */ /* 0x040fe400078208ff */
[C---:B------:R-:W-:Y:S02]  /*d020*/  LEA R138, P0, R3.reuse, R138, 0x1 ;  /* 0x0000008a038a7211 */ /* 0x040fe400078008ff */
[C---:B------:R-:W-:Y:S02]  /*d030*/  LEA.HI.X.SX32 R141, R3.reuse, R141, 0x1, P1 ;  /* 0x0000008d038d7211 */ /* 0x040fe400008f0eff */
[----:B------:R-:W-:Y:S01]  /*d040*/  LEA.HI.X.SX32 R139, R3, R139, 0x1, P0 ;  /* 0x0000008b038b7211 */ /* 0x000fe200000f0eff */
[----:B------:R-:W-:-:S05]  /*d050*/  BRA `(.L_x_8243) ;  /* 0x0000076000007947 */ /* 0x000fca0003800000 */
.L_x_8209:
        /* <DEDUP_REMOVED lines=14> */
.L_x_8309:
[----:B------:R-:W-:Y:S05]  /*d140*/  BSYNC B0 ;  /* 0x0000000000007941 */ /* 0x000fea0003800000 */
.L_x_8308:
        /* <DEDUP_REMOVED lines=33> */
.L_x_8311:
[----:B------:R-:W-:Y:S05]  /*d360*/  BSYNC B0 ;  /* 0x0000000000007941 */ /* 0x000fea0003800000 */
.L_x_8310:
        /* <DEDUP_REMOVED lines=33> */
.L_x_8313:
[----:B------:R-:W-:Y:S05]  /*d580*/  BSYNC B0 ;  /* 0x0000000000007941 */ /* 0x000fea0003800000 */
.L_x_8312:
        /* <DEDUP_REMOVED lines=35> */
.L_x_8243:
[----:B------:R-:W-:Y:S05]  /*d7c0*/  BSYNC B3 ;  /* 0x0000000000037941 */ /* 0x000fea0003800000 */
.L_x_8208:
        /* <DEDUP_REMOVED lines=89> */
.L_x_8315:
        /* <DEDUP_REMOVED lines=8> */
.L_x_8316:
[----:B------:R-:W-:Y:S05]  /*dde0*/  BSYNC B0 ;  /* 0x0000000000007941 */ /* 0x000fea0003800000 */
.L_x_8314:
[----:B------:R-:W-:Y:S04]  /*ddf0*/  IADD3 R9, R9, -0x1, RZ ;  /* 0xffffffff09097810 */ /* 0x000fe80007ffe0ff */
[----:B------:R-:W-:Y:S11]  /*de00*/  ISETP.GT.AND P0, PT, R9, R106, PT ;  /* 0x0000006a0900720c */ /* 0x000ff60003f04270 */
[----:B------:R-:W-:Y:S02]  /*de10*/  @!UPT UIADD3 URZ, URZ, URZ, URZ ;  /* 0x0000003f3f3ff290 */ /* 0x000fe4000fffe03f */
[----:B------:R-:W-:-:S05]  /*de20*/  @P0 BRA `(.L_x_8317) ;  /* 0xffff53a000000947 */ /* 0x000fca000383ffff */
.L_x_8199:
        /* <DEDUP_REMOVED lines=108> */
.L_x_8326:
[----:B------:R-:W-:Y:S05]  /*e4f0*/  BSYNC B0 ;  /* 0x0000000000007941 */ /* 0x000fea0003800000 */
.L_x_8325:
[----:B-----5:R3:W-:Y:S02]  /*e500*/  STS.128 [R237], R24 ;  /* 0x00000018ed007388 */ /* 0x0207e40000000c00 */
.L_x_8324:
[----:B------:R-:W-:Y:S05]  /*e510*/  BSYNC B1 ;  /* 0x0000000000017941 */ /* 0x000fea0003800000 */
.L_x_8323:
        /* <DEDUP_REMOVED lines=47> */
.L_x_8330:
[----:B------:R-:W-:Y:S05]  /*e810*/  BSYNC B0 ;  /* 0x0000000000007941 */ /* 0x000fea0003800000 */
.L_x_8329:
[----:B-----5:R1:W-:Y:S02]  /*e820*/  STS.128 [R237+0x2000], R24 ;  /* 0x00200018ed007388 */ /* 0x0203e40000000c00 */
.L_x_8328:
[----:B------:R-:W-:Y:S05]  /*e830*/  BSYNC B1 ;  /* 0x0000000000017941 */ /* 0x000fea0003800000 */
.L_x_8327:
        /* <DEDUP_REMOVED lines=47> */
.L_x_8334:
[----:B------:R-:W-:Y:S05]  /*eb30*/  BSYNC B0 ;  /* 0x0000000000007941 */ /* 0x000fea0003800000 */
.L_x_8333:
[----:B-----5:R3:W-:Y:S02]  /*eb40*/  STS.128 [R237+0x4000], R24 ;  /* 0x00400018ed007388 */ /* 0x0207e40000000c00 */
.L_x_8332:
[----:B------:R-:W-:Y:S05]  /*eb50*/  BSYNC B1 ;  /* 0x0000000000017941 */ /* 0x000fea0003800000 */
.L_x_8331:
        /* <DEDUP_REMOVED lines=46> */
.L_x_8336:
[----:B------:R-:W-:Y:S05]  /*ee40*/  BSYNC B0 ;  /* 0x0000000000007941 */ /* 0x000fea0003800000 */
.L_x_8335:
[----:B-----5:R3:W-:Y:S02]  /*ee50*/  STS.128 [R237+0x6000], R24 ;  /* 0x00600018ed007388 */ /* 0x0207e40000000c00 */
.L_x_8322:
[----:B------:R-:W-:Y:S05]  /*ee60*/  BSYNC B2 ;  /* 0x0000000000027941 */ /* 0x000fea0003800000 */
.L_x_8321:
        /* <DEDUP_REMOVED lines=60> */
.L_x_8342:
[----:B------:R-:W-:Y:S05]  /*f230*/  BSYNC B0 ;  /* 0x0000000000007941 */ /* 0x000fea0003800000 */
.L_x_8341:
[----:B-----5:R3:W-:Y:S02]  /*f240*/  STS.128 [R237+0x800], R24 ;  /* 0x00080018ed007388 */ /* 0x0207e40000000c00 */
.L_x_8340:
[----:B------:R-:W-:Y:S05]  /*f250*/  BSYNC B1 ;  /* 0x0000000000017941 */ /* 0x000fea0003800000 */
.L_x_8339:
        /* <DEDUP_REMOVED lines=47> */
.L_x_8346:
[----:B------:R-:W-:Y:S05]  /*f550*/  BSYNC B0 ;  /* 0x0000000000007941 */ /* 0x000fea0003800000 */
.L_x_8345:
[----:B-----5:R3:W-:Y:S02]  /*f560*/  STS.128 [R237+0x2800], R24 ;  /* 0x00280018ed007388 */ /* 0x0207e40000000c00 */
.L_x_8344:
[----:B------:R-:W-:Y:S05]  /*f570*/  BSYNC B1 ;  /* 0x0000000000017941 */ /* 0x000fea0003800000 */
.L_x_8343:
        /* <DEDUP_REMOVED lines=47> */
.L_x_8350:
[----:B------:R-:W-:Y:S05]  /*f870*/  BSYNC B0 ;  /* 0x0000000000007941 */ /* 0x000fea0003800000 */
.L_x_8349:
[----:B-----5:R3:W-:Y:S02]  /*f880*/  STS.128 [R237+0x4800], R24 ;  /* 0x00480018ed007388 */ /* 0x0207e40000000c00 */
.L_x_8348:
[----:B------:R-:W-:Y:S05]  /*f890*/  BSYNC B1 ;  /* 0x0000000000017941 */ /* 0x000fea0003800000 */
.L_x_8347:
        /* <DEDUP_REMOVED lines=45> */
.L_x_8352:
[----:B------:R-:W-:Y:S05]  /*fb70*/  BSYNC B0 ;  /* 0x0000000000007941 */ /* 0x000fea0003800000 */
.L_x_8351:
[----:B-----5:R1:W-:Y:S02]  /*fb80*/  STS.128 [R237+0x6800], R44 ;  /* 0x0068002ced007388 */ /* 0x0203e40000000c00 */
.L_x_8338:
[----:B------:R-:W-:Y:S05]  /*fb90*/  BSYNC B2 ;  /* 0x0000000000027941 */ /* 0x000fea0003800000 */
.L_x_8337:
        /* <DEDUP_REMOVED lines=60> */
.L_x_8358:
[----:B------:R-:W-:Y:S05]  /*ff60*/  BSYNC B0 ;  /* 0x0000000000007941 */ /* 0x000fea0003800000 */
.L_x_8357:
[----:B-----5:R3:W-:Y:S02]  /*ff70*/  STS.128 [R237+0x1000], R24 ;  /* 0x00100018ed007388 */ /* 0x0207e40000000c00 */
.L_x_8356:
[----:B------:R-:W-:Y:S05]  /*ff80*/  BSYNC B1 ;  /* 0x0000000000017941 */ /* 0x000fea0003800000 */
.L_x_8355:
        /* <DEDUP_REMOVED lines=46> */
.L_x_8362:
[----:B------:R-:W-:Y:S05]  /*10270*/  BSYNC B0 ;  /* 0x0000000000007941 */ /* 0x000fea0003800000 */
.L_x_8361:
[----:B-----5:R3:W-:Y:S02]  /*10280*/  STS.128 [R237+0x3000], R24 ;  /* 0x00300018ed007388 */ /* 0x0207e40000000c00 */
.L_x_8360:
[----:B------:R-:W-:Y:S05]  /*10290*/  BSYNC B1 ;  /* 0x0000000000017941 */ /* 0x000fea0003800000 */
.L_x_8359:
        /* <DEDUP_REMOVED lines=46> */
.L_x_8366:
[----:B------:R-:W-:Y:S05]  /*10580*/  BSYNC B0 ;  /* 0x0000000000007941 */ /* 0x000fea0003800000 */
.L_x_8365:
[----:B-----5:R3:W-:Y:S02]  /*10590*/  STS.128 [R237+0x5000], R24 ;  /* 0x00500018ed007388 */ /* 0x0207e40000000c00 */
.L_x_8364:
[----:B------:R-:W-:Y:S05]  /*105a0*/  BSYNC B1 ;  /* 0x0000000000017941 */ /* 0x000fea0003800000 */
.L_x_8363:
        /* <DEDUP_REMOVED lines=47> */
.L_x_8368:
[----:B------:R-:W-:Y:S05]  /*108a0*/  BSYNC B0 ;  /* 0x0000000000007941 */ /* 0x000fea0003800000 */
.L_x_8367:
[----:B-----5:R3:W-:Y:S02]  /*108b0*/  STS.128 [R237+0x7000], R24 ;  /* 0x00700018ed007388 */ /* 0x0207e40000000c00 */
.L_x_8354:
[----:B------:R-:W-:Y:S05]  /*108c0*/  BSYNC B2 ;  /* 0x0000000000027941 */ /* 0x000fea0003800000 */
.L_x_8353:
        /* <DEDUP_REMOVED lines=59> */
.L_x_8373:
[----:B------:R-:W-:Y:S05]  /*10c80*/  BSYNC B0 ;  /* 0x0000000000007941 */ /* 0x000fea0003800000 */
.L_x_8372:
[----:B-----5:R1:W-:Y:S02]  /*10c90*/  STS.128 [R237+0x1800], R20 ;  /* 0x00180014ed007388 */ /* 0x0203e40000000c00 */
.L_x_8371:
[----:B------:R-:W-:Y:S05]  /*10ca0*/  BSYNC B1 ;  /* 0x0000000000017941 */ /* 0x000fea0003800000 */
.L_x_8370:
        /* <DEDUP_REMOVED lines=46> */
.L_x_8377:
[----:B------:R-:W-:Y:S05]  /*10f90*/  BSYNC B0 ;  /* 0x0000000000007941 */ /* 0x000fea0003800000 */
.L_x_8376:
[----:B-----5:R1:W-:Y:S02]  /*10fa0*/  STS.128 [R237+0x3800], R20 ;  /* 0x00380014ed007388 */ /* 0x0203e40000000c00 */
.L_x_8375:
[----:B------:R-:W-:Y:S05]  /*10fb0*/  BSYNC B1 ;  /* 0x0000000000017941 */ /* 0x000fea0003800000 */
.L_x_8374:
        /* <DEDUP_REMOVED lines=46> */
.L_x_8381:
[----:B------:R-:W-:Y:S05]  /*112a0*/  BSYNC B0 ;  /* 0x0000000000007941 */ /* 0x000fea0003800000 */
.L_x_8380:
[----:B-----5:R1:W-:Y:S02]  /*112b0*/  STS.128 [R237+0x5800], R20 ;  /* 0x00580014ed007388 */ /* 0x0203e40000000c00 */
.L_x_8379:
[----:B------:R-:W-:Y:S05]  /*112c0*/  BSYNC B1 ;  /* 0x0000000000017941 */ /* 0x000fea0003800000 */
.L_x_8378:
        /* <DEDUP_REMOVED lines=45> */
.L_x_8383:
[----:B------:R-:W-:Y:S05]  /*115a0*/  BSYNC B0 ;  /* 0x0000000000007941 */ /* 0x000fea0003800000 */
.L_x_8382:
[----:B-----5:R1:W-:Y:S01]  /*115b0*/  STS.128 [R237+0x7800], R40 ;  /* 0x00780028ed007388 */ /* 0x0203e20000000c00 */
[----:B------:R-:W-:Y:S05]  /*115c0*/  BRA `(.L_x_8369) ;  /* 0x000066f000007947 */ /* 0x000fea0003800000 */
.L_x_8320:
        /* <DEDUP_REMOVED lines=89> */
.L_x_8389:
[----:B------:R-:W-:Y:S05]  /*11b60*/  BSYNC B0 ;  /* 0x0000000000007941 */ /* 0x000fea0003800000 */
.L_x_8388:
[----:B-----5:R3:W-:Y:S02]  /*11b70*/  STS.128 [R237], R32 ;  /* 0x00000020ed007388 */ /* 0x0207e40000000c00 */
.L_x_8387:
[----:B------:R-:W-:Y:S05]  /*11b80*/  BSYNC B1 ;  /* 0x0000000000017941 */ /* 0x000fea0003800000 */
.L_x_8386:
        /* <DEDUP_REMOVED lines=87> */
.L_x_8393:
[----:B------:R-:W-:Y:S05]  /*12100*/  BSYNC B0 ;  /* 0x0000000000007941 */ /* 0x000fea0003800000 */
.L_x_8392:
[----:B-----5:R1:W-:Y:S02]  /*12110*/  STS.128 [R237+0x2000], R32 ;  /* 0x00200020ed007388 */ /* 0x0203e40000000c00 */
.L_x_8391:
[----:B------:R-:W-:Y:S05]  /*12120*/  BSYNC B1 ;  /* 0x0000000000017941 */ /* 0x000fea0003800000 */
.L_x_8390:
        /* <DEDUP_REMOVED lines=87> */
.L_x_8397:
[----:B------:R-:W-:Y:S05]  /*126a0*/  BSYNC B0 ;  /* 0x0000000000007941 */ /* 0x000fea0003800000 */
.L_x_8396:
[----:B-----5:R3:W-:Y:S02]  /*126b0*/  STS.128 [R237+0x4000], R32 ;  /* 0x00400020ed007388 */ /* 0x0207e40000000c00 */
.L_x_8395:
[----:B------:R-:W-:Y:S05]  /*126c0*/  BSYNC B1 ;  /* 0x0000000000017941 */ /* 0x000fea0003800000 */
.L_x_8394:
        /* <DEDUP_REMOVED lines=86> */
.L_x_8399:
[----:B------:R-:W-:Y:S05]  /*12c30*/  BSYNC B0 ;  /* 0x0000000000007941 */ /* 0x000fea0003800000 */
.L_x_8398:
[----:B-----5:R3:W-:Y:S02]  /*12c40*/  STS.128 [R237+0x6000], R32 ;  /* 0x00600020ed007388 */ /* 0x0207e40000000c00 */
.L_x_8385:
[----:B------:R-:W-:Y:S05]  /*12c50*/  BSYNC B2 ;  /* 0x0000000000027941 */ /* 0x000fea0003800000 */
.L_x_8384:
        /* <DEDUP_REMOVED lines=94> */
.L_x_8405:
[----:B------:R-:W-:Y:S05]  /*13240*/  BSYNC B0 ;  /* 0x0000000000007941 */ /* 0x000fea0003800000 */
.L_x_8404:
[----:B-----5:R3:W-:Y:S02]  /*13250*/  STS.128 [R237+0x800], R32 ;  /* 0x00080020ed007388 */ /* 0x0207e40000000c00 */
.L_x_8403:
[----:B------:R-:W-:Y:S05]  /*13260*/  BSYNC B1 ;  /* 0x0000000000017941 */ /* 0x000fea0003800000 */
.L_x_8402:
        /* <DEDUP_REMOVED lines=90> */
.L_x_8409:
[----:B------:R-:W-:Y:S05]  /*13810*/  BSYNC B0 ;  /* 0x0000000000007941 */ /* 0x000fea0003800000 */
.L_x_8408:
[----:B-----5:R3:W-:Y:S02]  /*13820*/  STS.128 [R237+0x2800], R32 ;  /* 0x00280020ed007388 */ /* 0x0207e40000000c00 */
.L_x_8407:
[----:B------:R-:W-:Y:S05]  /*13830*/  BSYNC B1 ;  /* 0x0000000000017941 */ /* 0x000fea0003800000 */
.L_x_8406:
        /* <DEDUP_REMOVED lines=90> */
.L_x_8413:
[----:B------:R-:W-:Y:S05]  /*13de0*/  BSYNC B0 ;  /* 0x0000000000007941 */ /* 0x000fea0003800000 */
.L_x_8412:
[----:B-----5:R3:W-:Y:S02]  /*13df0*/  STS.128 [R237+0x4800], R32 ;  /* 0x00480020ed007388 */ /* 0x0207e40000000c00 */
.L_x_8411:
[----:B------:R-:W-:Y:S05]  /*13e00*/  BSYNC B1 ;  /* 0x0000000000017941 */ /* 0x000fea0003800000 */
.L_x_8410:
        /* <DEDUP_REMOVED lines=90> */
.L_x_8415:
[----:B------:R-:W-:Y:S05]  /*143b0*/  BSYNC B0 ;  /* 0x0000000000007941 */ /* 0x000fea0003800000 */
.L_x_8414:
[----:B-----5:R1:W-:Y:S02]  /*143c0*/  STS.128 [R237+0x6800], R20 ;  /* 0x00680014ed007388 */ /* 0x0203e40000000c00 */
.L_x_8401:
[----:B------:R-:W-:Y:S05]  /*143d0*/  BSYNC B2 ;  /* 0x0000000000027941 */ /* 0x000fea0003800000 */
.L_x_8400:
        /* <DEDUP_REMOVED lines=95> */
.L_x_8421:
[----:B------:R-:W-:Y:S05]  /*149d0*/  BSYNC B0 ;  /* 0x0000000000007941 */ /* 0x000fea0003800000 */
.L_x_8420:
[----:B-----5:R3:W-:Y:S02]  /*149e0*/  STS.128 [R237+0x1000], R32 ;  /* 0x00100020ed007388 */ /* 0x0207e40000000c00 */
.L_x_8419:
[----:B------:R-:W-:Y:S05]  /*149f0*/  BSYNC B1 ;  /* 0x0000000000017941 */ /* 0x000fea0003800000 */
.L_x_8418:
        /* <DEDUP_REMOVED lines=90> */
.L_x_8425:
[----:B------:R-:W-:Y:S05]  /*14fa0*/  BSYNC B0 ;  /* 0x0000000000007941 */ /* 0x000fea0003800000 */
.L_x_8424:
[----:B-----5:R3:W-:Y:S02]  /*14fb0*/  STS.128 [R237+0x3000], R32 ;  /* 0x00300020ed007388 */ /* 0x0207e40000000c00 */
.L_x_8423:
[----:B------:R-:W-:Y:S05]  /*14fc0*/  BSYNC B1 ;  /* 0x0000000000017941 */ /* 0x000fea0003800000 */
.L_x_8422:
        /* <DEDUP_REMOVED lines=90> */
.L_x_8429:
[----:B------:R-:W-:Y:S05]  /*15570*/  BSYNC B0 ;  /* 0x0000000000007941 */ /* 0x000fea0003800000 */
.L_x_8428:
[----:B-----5:R3:W-:Y:S02]  /*15580*/  STS.128 [R237+0x5000], R32 ;  /* 0x00500020ed007388 */ /* 0x0207e40000000c00 */
.L_x_8427:
[----:B------:R-:W-:Y:S05]  /*15590*/  BSYNC B1 ;  /* 0x0000000000017941 */ /* 0x000fea0003800000 */
.L_x_8426:
        /* <DEDUP_REMOVED lines=92> */
.L_x_8431:
[----:B------:R-:W-:Y:S05]  /*15b60*/  BSYNC B0 ;  /* 0x0000000000007941 */ /* 0x000fea0003800000 */
.L_x_8430:
[----:B-----5:R1:W-:Y:S02]  /*15b70*/  STS.128 [R237+0x7000], R24 ;  /* 0x00700018ed007388 */ /* 0x0203e40000000c00 */
.L_x_8417:
[----:B------:R-:W-:Y:S05]  /*15b80*/  BSYNC B2 ;  /* 0x0000000000027941 */ /* 0x000fea0003800000 */
.L_x_8416:
        /* <DEDUP_REMOVED lines=95> */
.L_x_8435:
[----:B------:R-:W-:Y:S05]  /*16180*/  BSYNC B0 ;  /* 0x0000000000007941 */ /* 0x000fea0003800000 */
.L_x_8434:
[----:B-----5:R1:W-:Y:S02]  /*16190*/  STS.128 [R237+0x1800], R20 ;  /* 0x00180014ed007388 */ /* 0x0203e40000000c00 */
.L_x_8433:
[----:B------:R-:W-:Y:S05]  /*161a0*/  BSYNC B1 ;  /* 0x0000000000017941 */ /* 0x000fea0003800000 */
.L_x_8432:
        /* <DEDUP_REMOVED lines=91> */
.L_x_8439:
[----:B------:R-:W-:Y:S05]  /*16760*/  BSYNC B0 ;  /* 0x0000000000007941 */ /* 0x000fea0003800000 */
.L_x_8438:
[----:B-----5:R1:W-:Y:S02]  /*16770*/  STS.128 [R237+0x3800], R20 ;  /* 0x00380014ed007388 */ /* 0x0203e40000000c00 */
.L_x_8437:
[----:B------:R-:W-:Y:S05]  /*16780*/  BSYNC B1 ;  /* 0x0000000000017941 */ /* 0x000fea0003800000 */
.L_x_8436:
        /* <DEDUP_REMOVED lines=92> */
.L_x_8443:
[----:B------:R-:W-:Y:S05]  /*16d50*/  BSYNC B0 ;  /* 0x0000000000007941 */ /* 0x000fea0003800000 */
.L_x_8442:
[----:B-----5:R1:W-:Y:S02]  /*16d60*/  STS.128 [R237+0x5800], R20 ;  /* 0x00580014ed007388 */ /* 0x0203e40000000c00 */
.L_x_8441:
[----:B------:R-:W-:Y:S05]  /*16d70*/  BSYNC B1 ;  /* 0x0000000000017941 */ /* 0x000fea0003800000 */
.L_x_8440:
        /* <DEDUP_REMOVED lines=92> */
.L_x_8445:
[----:B------:R-:W-:Y:S05]  /*17340*/  BSYNC B0 ;  /* 0x0000000000007941 */ /* 0x000fea0003800000 */
.L_x_8444:
[----:B-----5:R1:W-:Y:S01]  /*17350*/  STS.128 [R237+0x7800], R20 ;  /* 0x00780014ed007388 */ /* 0x0203e20000000c00 */
[----:B------:R-:W-:Y:S05]  /*17360*/  BRA `(.L_x_8369) ;  /* 0x0000095000007947 */ /* 0x000fea0003800000 */
.L_x_8319:
        /* <DEDUP_REMOVED lines=37> */
.L_x_8447:
[----:B------:R-:W-:Y:S05]  /*175c0*/  BSYNC B0 ;  /* 0x0000000000007941 */ /* 0x000fea0003800000 */
.L_x_8446:
        /* <DEDUP_REMOVED lines=36> */
.L_x_8449:
[----:B------:R-:W-:Y:S05]  /*17810*/  BSYNC B0 ;  /* 0x0000000000007941 */ /* 0x000fea0003800000 */
.L_x_8448:
        /* <DEDUP_REMOVED lines=36> */
.L_x_8451:
[----:B------:R-:W-:Y:S05]  /*17a60*/  BSYNC B0 ;  /* 0x0000000000007941 */ /* 0x000fea0003800000 */
.L_x_8450:
        /* <DEDUP_REMOVED lines=37> */
.L_x_8369:
[----:B------:R-:W-:Y:S05]  /*17cc0*/  BSYNC B3 ;  /* 0x0000000000037941 */ /* 0x000fea0003800000 */
.L_x_8318:
        /* <DEDUP_REMOVED lines=38> */
.L_x_8453:
[----:B------:R-:W-:Y:S05]  /*17f30*/  BSYNC B0 ;  /* 0x0000000000007941 */ /* 0x000fea0003800000 */
.L_x_8452:
        /* <DEDUP_REMOVED lines=38> */
.L_x_8455:
[----:B------:R-:W-:Y:S05]  /*181a0*/  BSYNC B0 ;  /* 0x0000000000007941 */ /* 0x000fea0003800000 */
.L_x_8454:
        /* <DEDUP_REMOVED lines=40> */
.L_x_8457:
[----:B------:R-:W-:Y:S05]  /*18430*/  BSYNC B0 ;  /* 0x0000000000007941 */ /* 0x000fea0003800000 */
.L_x_8456:
        /* <DEDUP_REMOVED lines=43> */
.L_x_8459:
[----:B------:R-:W-:Y:S05]  /*186f0*/  BSYNC B0 ;  /* 0x0000000000007941 */ /* 0x000fea0003800000 */
.L_x_8458:
[----:B-12---:R-:W2:Y:S04]  /*18700*/  LD.E.64 R14, [R10.64+0x1c0] ;  /* 0x0001c0060a0e7980 */ /* 0x006ea8000c101b00 */
[----:B---3--:R-:W3:Y:S01]  /*18710*/  LD.E.64 R8, [R10.64+0x1b8] ;  /* 0x0001b8060a087980 */ /* 0x008ee2000c101b00 */
[----:B------:R-:W-:-:S03]  /*18720*/  IMAD.MOV.U32 R178, RZ, RZ, R238 ;  /* 0x000000ffffb27224 */ /* 0x000fc600078e00ee */
[----:B----4-:R-:W4:Y:S04]  /*18730*/  LD.E R5, [R10.64+0xd8] ;  /* 0x0000d8060a057980 */ /* 0x010f28000c101900 */
[----:B------:R-:W0:Y:S04]  /*18740*/  LDGDEPBAR ;  /* 0x00000000000079af */ /* 0x000e280000000000 */
[----:B------:R1:W5:Y:S01]  /*18750*/  LD.E R2, [R10.64+0x184] ;  /* 0x000184060a027980 */ /* 0x000362000c101900 */
[----:B--2---:R-:W-:Y:S02]  /*18760*/  IMAD R7, R15, R235, RZ ;  /* 0x000000eb0f077224 */ /* 0x004fe400078e02ff */
[----:B------:R-:W-:-:S04]  /*18770*/  IMAD.WIDE.U32 R12, R235, R14, R178 ;  /* 0x0000000eeb0c7225 */ /* 0x000fc800078e00b2 */
[----:B------:R-:W-:Y:S01]  /*18780*/  IMAD R7, R14, R76, R7 ;  /* 0x0000004c0e077224 */ /* 0x000fe200078e0207 */
[----:B---3--:R-:W-:Y:S02]  /*18790*/  LEA R14, P0, R12, R8, 0x2 ;  /* 0x000000080c0e7211 */ /* 0x008fe400078010ff */
[----:B------:R1:W5:Y:S01]  /*187a0*/  LD.E R8, [R10.64+0x188] ;  /* 0x000188060a087980 */ /* 0x000362000c101900 */
[----:B------:R-:W-:-:S05]  /*187b0*/  IMAD.IADD R7, R13, 0x1, R7 ;  /* 0x000000010d077824 */ /* 0x000fca00078e0207 */
[----:B------:R-:W-:-:S05]  /*187c0*/  LEA.HI.X R15, R12, R9, R7, 0x2, P0 ;  /* 0x000000090c0f7211 */ /* 0x000fca00000f1407 */
[----:B------:R2:W3:Y:S01]  /*187d0*/  LD.E R243, [R14.64] ;  /* 0x000000060ef37980 */ /* 0x0004e2000c101900 */
[----:B------:R-:W-:-:S04]  /*187e0*/  DEPBAR.LE SB0, 0x0 ;  /* 0x000080000000791a */ /* 0x000fc80000000000 */
[----:B------:R-:W-:Y:S01]  /*187f0*/  BAR.SYNC.DEFER_BLOCKING 0x0 ;  /* 0x0000000000007b1d */ /* 0x000fe20000010000 */
[----:B------:R-:W-:-:S05]  /*18800*/  ISETP.GE.AND P0, PT, R180, R3, PT ;  /* 0x00000003b400720c */ /* 0x000fca0003f06270 */
[----:B----4-:R-:W3:Y:S01]  /*18810*/  MUFU.RCP R12, R5 ;  /* 0x00000005000c7308 */ /* 0x010ee20000001000 */
[----:B------:R-:W-:-:S07]  /*18820*/  IMAD.SHL.U32 R9, R75, 0x2, RZ ;  /* 0x000000024b097824 */ /* 0x000fce00078e00ff */
[----:B------:R1:W-:Y:S04]  /*18830*/  @P0 STS.128 [R237+0x10000], RZ ;  /* 0x010000ffed000388 */ /* 0x0003e80000000c00 */
[----:B------:R1:W-:Y:S04]  /*18840*/  @P0 STS.128 [R237+0x12000], RZ ;  /* 0x012000ffed000388 */ /* 0x0003e80000000c00 */
[----:B------:R1:W-:Y:S04]  /*18850*/  @P0 STS.128 [R237+0x14000], RZ ;  /* 0x014000ffed000388 */ /* 0x0003e80000000c00 */
[----:B------:R1:W-:Y:S01]  /*18860*/  @P0 STS.128 [R237+0x16000], RZ ;  /* 0x016000ffed000388 */ /* 0x0003e20000000c00 */
[----:B--2---:R-:W-:Y:S01]  /*18870*/  SHF.R.S32.HI R14, RZ, 0x1f, R77 ;  /* 0x0000001fff0e7819 */ /* 0x004fe2000001144d */
[----:B------:R-:W-:Y:S03]  /*18880*/  BSSY B0, `(.L_x_8460) ;  /* 0x0000021000007945 */ /* 0x000fe60003800000 */
[----:B------:R-:W-:-:S02]  /*18890*/  LEA.HI R53, R14, R77, RZ, 0x2 ;  /* 0x0000004d0e357211 */ /* 0x000fc400078f10ff */
[----:B------:R-:W-:Y:S02]  /*188a0*/  LOP3.LUT R9, R9, 0x6, RZ, 0xc0, !PT ;  /* 0x0000000609097812 */ /* 0x000fe400078ec0ff */
[----:B------:R-:W-:Y:S01]  /*188b0*/  SHF.R.S32.HI R53, RZ, 0x2, R53 ;  /* 0x00000002ff357819 */ /* 0x000fe20000011435 */
[----:B---3--:R-:W-:Y:S01]  /*188c0*/  FMUL.FTZ R243, R243, R12 ;  /* 0x0000000cf3f37220 */ /* 0x008fe20000410000 */
[----:B------:R-:W-:Y:S05]  /*188d0*/  @P0 BRA `(.L_x_8461) ;  /* 0x000001b000000947 */ /* 0x000fea0003800000 */
[C---:B-1----:R-:W-:Y:S02]  /*188e0*/  LOP3.LUT R5, R242.reuse, 0x1, RZ, 0xc0, !PT ;  /* 0x00000001f2057812 */ /* 0x042fe400078ec0ff */
        /* <DEDUP_REMOVED lines=26> */
.L_x_8461:
[----:B-1----:R-:W-:Y:S05]  /*18a90*/  BSYNC B0 ;  /* 0x0000000000007941 */ /* 0x002fea0003800000 */
.L_x_8460:
        /* <DEDUP_REMOVED lines=40> */
.L_x_8463:
[----:B------:R-:W-:Y:S05]  /*18d20*/  BSYNC B0 ;  /* 0x0000000000007941 */ /* 0x000fea0003800000 */
.L_x_8462:
        /* <DEDUP_REMOVED lines=42> */
.L_x_8465:
[----:B------:R-:W-:Y:S05]  /*18fd0*/  BSYNC B0 ;  /* 0x0000000000007941 */ /* 0x000fea0003800000 */
.L_x_8464:
        /* <DEDUP_REMOVED lines=48> */
.L_x_8467:
[----:B------:R-:W-:Y:S05]  /*192e0*/  BSYNC B0 ;  /* 0x0000000000007941 */ /* 0x000fea0003800000 */
.L_x_8466:
[C---:B------:R-:W-:Y:S01]  /*192f0*/  IMAD.SHL.U32 R3, R73.reuse, 0x40, RZ ;  /* 0x0000004049037824 */ /* 0x040fe200078e00ff */
[----:B------:R-:W-:Y:S01]  /*19300*/  R2P PR, R73, 0x6 ;  /* 0x0000000649007804 */ /* 0x000fe20000000000 */
[----:B------:R-:W-:Y:S01]  /*19310*/  IMAD.SHL.U32 R180, R180, 0x8, RZ ;  /* 0x00000008b4b47824 */ /* 0x000fe200078e00ff */
[----:B------:R-:W0:Y:S01]  /*19320*/  LDGDEPBAR ;  /* 0x00000000000079af */ /* 0x000e220000000000 */
[----:B------:R-:W-:Y:S01]  /*19330*/  IMAD R225, R72, 0x400, R55 ;  /* 0x0000040048e17824 */ /* 0x000fe200078e0237 */
[----:B------:R-:W-:Y:S01]  /*19340*/  LOP3.LUT R3, R3, 0x1c0, RZ, 0xc0, !PT ;  /* 0x000001c003037812 */ /* 0x000fe200078ec0ff */
[----:B------:R-:W-:Y:S01]  /*19350*/  BSSY B1, `(.L_x_8468) ;  /* 0x00001c6000017945 */ /* 0x000fe20003800000 */
[----:B------:R-:W-:Y:S01]  /*19360*/  ISETP.GT.AND P6, PT, R239, R230, PT ;  /* 0x000000e6ef00720c */ /* 0x000fe20003fc4270 */
[----:B------:R-:W-:Y:S01]  /*19370*/  IMAD.SHL.U32 R225, R225, 0x2, RZ ;  /* 0x00000002e1e17824 */ /* 0x000fe200078e00ff */
[----:B------:R-:W-:-:S02]  /*19380*/  LOP3.LUT R180, R3, 0x8, R180, 0xf8, !PT ;  /* 0x0000000803b47812 */ /* 0x000fc400078ef8b4 */
[----:B------:R-:W-:Y:S01]  /*19390*/  SHF.R.U32.HI R3, RZ, 0x3, R3 ;  /* 0x00000003ff037819 */ /* 0x000fe20000011603 */
[--C-:B------:R-:W-:Y:S01]  /*193a0*/  IMAD R223, R58, 0x2, R225.reuse ;  /* 0x000000023adf7824 */ /* 0x100fe200078e02e1 */
[----:B------:R-:W-:Y:S01]  /*193b0*/  LDSM.16.M88.4 R24, [R225] ;  /* 0x00000000e118783b */ /* 0x000fe20000000200 */
[----:B------:R-:W-:Y:S01]  /*193c0*/  IMAD R221, R56, 0x2, R225 ;  /* 0x0000000238dd7824 */ /* 0x000fe200078e02e1 */
[----:B------:R-:W-:Y:S01]  /*193d0*/  LOP3.LUT R3, R180, R3, RZ, 0x3c, !PT ;  /* 0x00000003b4037212 */ /* 0x000fe200078e3cff */
[----:B------:R-:W-:Y:S01]  /*193e0*/  IMAD R220, R56, 0x2, R223 ;  /* 0x0000000238dc7824 */ /* 0x000fe200078e02df */
[----:B------:R-:W-:Y:S01]  /*193f0*/  LDSM.16.M88.4 R68, [R223] ;  /* 0x00000000df44783b */ /* 0x000fe20000000200 */
[----:B------:R-:W-:Y:S02]  /*19400*/  ISETP.NE.U32.AND P0, PT, R240, RZ, PT ;  /* 0x000000fff000720c */ /* 0x000fe40003f05070 */
[----:B------:R-:W-:Y:S01]  /*19410*/  IMAD R224, R74, 0x200, R3 ;  /* 0x000002004ae07824 */ /* 0x000fe200078e0203 */
[----:B-----5:R-:W-:Y:S01]  /*19420*/  LDSM.16.M88.4 R20, [R221] ;  /* 0x00000000dd14783b */ /* 0x020fe20000000200 */
[----:B------:R-:W-:-:S02]  /*19430*/  ISETP.NE.AND.EX P0, PT, R241, RZ, PT, P0 ;  /* 0x000000fff100720c */ /* 0x000fc40003f05300 */
[----:B------:R-:W-:Y:S01]  /*19440*/  IMAD.SHL.U32 R224, R224, 0x2, RZ ;  /* 0x00000002e0e07824 */ /* 0x000fe200078e00ff */
[----:B------:R-:W-:Y:S04]  /*19450*/  LDSM.16.M88.4 R80, [R220] ;  /* 0x00000000dc50783b */ /* 0x000fe80000000200 */
        /* <DEDUP_REMOVED lines=9> */
[----:B--2---:R-:W2:Y:S01]  /*194f0*/  LDSM.16.M88.4 R12, [R224+0x9800] ;  /* 0x00980000e00c783b */ /* 0x004ea20000000200 */
        /* <DEDUP_REMOVED lines=22> */
[----:B-1----:R-:W-:Y:S01]  /*19660*/  HMMA.16816.F32.BF16 R4, R24, R84, RZ ;  /* 0x000000541804723c */ /* 0x002fe200000418ff */
[----:B------:R-:W-:Y:S01]  /*19670*/  LDSM.16.M88.4 R88, [R218+0x9800] ;  /* 0x00980000da58783b */ /* 0x000fe20000000200 */
[C---:B------:R-:W-:Y:S02]  /*19680*/  IADD3 R200, R222.reuse, 0x7000, RZ ;  /* 0x00007000dec87810 */ /* 0x040fe40007ffe0ff */
[----:B------:R-:W-:-:S04]  /*19690*/  IADD3 R167, R222, 0x7800, RZ ;  /* 0x00007800dea77810 */ /* 0x000fc80007ffe0ff */
[C---:B------:R-:W-:Y:S08]  /*196a0*/  HMMA.16816.F32.BF16 R84, R24.reuse, R86, RZ ;  /* 0x000000561854723c */ /* 0x040ff000000418ff */
[C---:B------:R-:W-:Y:S08]  /*196b0*/  HMMA.16816.F32.BF16 R36, R24.reuse, R32, RZ ;  /* 0x000000201824723c */ /* 0x040ff000000418ff */
        /* <DEDUP_REMOVED lines=154> */
[C---:B------:R-:W-:Y:S08]  /*1a060*/  HMMA.16816.F32.BF16 R80, R64.reuse, R78, R80 ;  /* 0x0000004e4050723c */ /* 0x040ff00000041850 */
[C---:B----4-:R-:W-:Y:S01]  /*1a070*/  HMMA.16816.F32.BF16 R76, R64.reuse, R16, R28 ;  /* 0x00000010404c723c */ /* 0x050fe2000004181c */
[----:B------:R-:W4:Y:S07]  /*1a080*/  LDSM.16.M88.4 R28, [R218+0xe000] ;  /* 0x00e00000da1c783b */ /* 0x000f2e0000000200 */
[----:B------:R-:W-:Y:S01]  /*1a090*/  HMMA.16816.F32.BF16 R68, R64, R18, R68 ;  /* 0x000000124044723c */ /* 0x000fe20000041844 */
[----:B------:R-:W3:Y:S04]  /*1a0a0*/  LDSM.16.M88.4 R16, [R218+0xf000] ;  /* 0x00f00000da10783b */ /* 0x000ee80000000200 */
        /* <DEDUP_REMOVED lines=11> */
[----:B------:R-:W-:Y:S07]  /*1a160*/  LDSM.16.M88.4 R24, [R211+0x6800] ;  /* 0x00680000d318783b */ /* 0x000fee0000000200 */
[C---:B----4-:R-:W-:Y:S01]  /*1a170*/  HMMA.16816.F32.BF16 R20, R60.reuse, R28, R4 ;  /* 0x0000001c3c14723c */ /* 0x050fe20000041804 */
[----:B------:R-:W2:Y:S07]  /*1a180*/  LDSM.16.M88.4 R4, [R220+0x6000] ;  /* 0x00600000dc04783b */ /* 0x000eae0000000200 */
[C---:B------:R-:W-:Y:S01]  /*1a190*/  HMMA.16816.F32.BF16 R88, R60.reuse, R30, R88 ;  /* 0x0000001e3c58723c */ /* 0x040fe20000041858 */
[----:B------:R-:W3:Y:S07]  /*1a1a0*/  LDSM.16.M88.4 R28, [R211+0x7000] ;  /* 0x00700000d31c783b */ /* 0x000eee0000000200 */
[----:B------:R-:W-:Y:S01]  /*1a1b0*/  HMMA.16816.F32.BF16 R48, R60, R16, R36 ;  /* 0x000000103c30723c */ /* 0x000fe20000041824 */
[----:B------:R-:W4:Y:S01]  /*1a1c0*/  LDSM.16.M88.4 R36, [R211+0x7800] ;  /* 0x00780000d324783b */ /* 0x000f220000000200 */
[----:B------:R-:W-:-:S06]  /*1a1d0*/  DEPBAR.LE SB0, 0x0 ;  /* 0x000080000000791a */ /* 0x000fcc0000000000 */
[C---:B------:R-:W-:Y:S08]  /*1a1e0*/  HMMA.16816.F32.BF16 R44, R60.reuse, R64, R44 ;  /* 0x000000403c2c723c */ /* 0x040ff0000004182c */
[C---:B------:R-:W-:Y:S08]  /*1a1f0*/  HMMA.16816.F32.BF16 R40, R60.reuse, R66, R40 ;  /* 0x000000423c28723c */ /* 0x040ff00000041828 */
[C---:B------:R-:W-:Y:S08]  /*1a200*/  HMMA.16816.F32.BF16 R80, R60.reuse, R18, R80 ;  /* 0x000000123c50723c */ /* 0x040ff00000041850 */
[C---:B-1----:R-:W-:Y:S07]  /*1a210*/  HMMA.16816.F32.BF16 R76, R60.reuse, R12, R76 ;  /* 0x0000000c3c4c723c */ /* 0x042fee000004184c */
[----:B------:R-:W-:Y:S01]  /*1a220*/  IMAD R12, R72, 0x10, R53 ;  /* 0x00000010480c7824 */ /* 0x000fe200078e0235 */
[----:B------:R-:W-:Y:S01]  /*1a230*/  HMMA.16816.F32.BF16 R68, R60, R14, R68 ;  /* 0x0000000e3c44723c */ /* 0x000fe20000041844 */
[----:B------:R-:W-:-:S02]  /*1a240*/  IMAD.IADD R13, R57, 0x1, -R236 ;  /* 0x00000001390d7824 */ /* 0x000fc400078e0aec */
[----:B------:R-:W-:-:S04]  /*1a250*/  IMAD.IADD R12, R59, 0x1, R12 ;  /* 0x000000013b0c7824 */ /* 0x000fc800078e020c */
[C---:B------:R-:W-:Y:S01]  /*1a260*/  IMAD.IADD R249, R12.reuse, 0x1, R13 ;  /* 0x000000010cf97824 */ /* 0x040fe200078e020d */
[C---:B------:R-:W-:Y:S01]  /*1a270*/  IADD3 R246, R12.reuse, 0x8, RZ ;  /* 0x000000080cf67810 */ /* 0x040fe20007ffe0ff */
[----:B------:R-:W-:Y:S01]  /*1a280*/  IMAD.IADD R8, R12, 0x1, R3 ;  /* 0x000000010c087824 */ /* 0x000fe200078e0203 */
[C---:B--2---:R-:W-:Y:S01]  /*1a290*/  HMMA.16816.F32.BF16 R20, R4.reuse, R32, R20 ;  /* 0x000000200414723c */ /* 0x044fe20000041814 */
[----:B------:R-:W-:Y:S02]  /*1a2a0*/  IMAD.IADD R248, R249, 0x1, -R2 ;  /* 0x00000001f9f87824 */ /* 0x000fe400078e0a02 */
[--C-:B------:R-:W-:Y:S01]  /*1a2b0*/  IMAD.IADD R244, R3, 0x1, R246.reuse ;  /* 0x0000000103f47824 */ /* 0x100fe200078e02f6 */
[-C--:B------:R-:W-:Y:S01]  /*1a2c0*/  IMNMX R247, R8, R57.reuse, PT ;  /* 0x0000003908f77217 */ /* 0x080fe20003800200 */
[----:B------:R-:W-:Y:S01]  /*1a2d0*/  IMAD.IADD R246, R13, 0x1, R246 ;  /* 0x000000010df67824 */ /* 0x000fe200078e02f6 */
[----:B------:R-:W-:Y:S02]  /*1a2e0*/  IMNMX R248, RZ, R248, !PT ;  /* 0x000000f8fff87217 */ /* 0x000fe40007800200 */
[----:B------:R-:W-:Y:S01]  /*1a2f0*/  HMMA.16816.F32.BF16 R88, R4, R34, R88 ;  /* 0x000000220458723c */ /* 0x000fe20000041858 */
[----:B------:R-:W-:Y:S01]  /*1a300*/  IMAD.IADD R245, R246, 0x1, -R2 ;  /* 0x00000001f6f57824 */ /* 0x000fe200078e0a02 */
[----:B------:R-:W-:-:S04]  /*1a310*/  IMNMX R244, R244, R57, PT ;  /* 0x00000039f4f47217 */ /* 0x000fc80003800200 */
[----:B------:R-:W-:Y:S02]  /*1a320*/  IMNMX R245, RZ, R245, !PT ;  /* 0x000000f5fff57217 */ /* 0x000fe40007800200 */
[C---:B------:R-:W-:Y:S08]  /*1a330*/  HMMA.16816.F32.BF16 R44, R4.reuse, R24, R44 ;  /* 0x00000018042c723c */ /* 0x040ff0000004182c */
[C---:B------:R-:W-:Y:S08]  /*1a340*/  HMMA.16816.F32.BF16 R40, R4.reuse, R26, R40 ;  /* 0x0000001a0428723c */ /* 0x040ff00000041828 */
[C---:B---3--:R-:W-:Y:S08]  /*1a350*/  HMMA.16816.F32.BF16 R48, R4.reuse, R28, R48 ;  /* 0x0000001c0430723c */ /* 0x048ff00000041830 */
[C---:B------:R-:W-:Y:S08]  /*1a360*/  HMMA.16816.F32.BF16 R80, R4.reuse, R30, R80 ;  /* 0x0000001e0450723c */ /* 0x040ff00000041850 */
[C---:B----4-:R-:W-:Y:S08]  /*1a370*/  HMMA.16816.F32.BF16 R76, R4.reuse, R36, R76 ;  /* 0x00000024044c723c */ /* 0x050ff0000004184c */
        /* <DEDUP_REMOVED lines=66> */
.L_x_8471:
[----:B------:R-:W2:Y:S02]  /*1a7a0*/  LD.E R5, [R10.64+0x38] ;  /* 0x000038060a057980 */ /* 0x000ea4000c101900 */
[----:B--2---:R-:W-:-:S04]  /*1a7b0*/  LEA R5, -R5, RZ, 0x6 ;  /* 0x000000ff05057211 */ /* 0x004fc800078e31ff */
[----:B------:R-:W-:Y:S02]  /*1a7c0*/  SHF.R.S32.HI R2, RZ, 0x1f, R5 ;  /* 0x0000001fff027819 */ /* 0x000fe40000011405 */
.L_x_8472:
[----:B------:R-:W-:Y:S05]  /*1a7d0*/  BSYNC B0 ;  /* 0x0000000000007941 */ /* 0x000fea0003800000 */
.L_x_8470:
        /* <DEDUP_REMOVED lines=125> */
.L_x_8469:
[----:B------:R-:W-:Y:S05]  /*1afb0*/  BSYNC B1 ;  /* 0x0000000000017941 */ /* 0x000fea0003800000 */
.L_x_8468:
[----:B------:R-:W2:Y:S01]  /*1afc0*/  LD.E R189, [R10.64+0xdc] ;  /* 0x0000dc060abd7980 */ /* 0x000ea2000c101900 */
[----:B-1----:R-:W-:-:S04]  /*1afd0*/  IMAD.IADD R19, R0, 0x1, R9 ;  /* 0x0000000100137824 */ /* 0x002fc800078e0209 */
[--C-:B------:R-:W-:Y:S01]  /*1afe0*/  IMAD.IADD R8, R249, 0x1, -R19.reuse ;  /* 0x00000001f9087824 */ /* 0x100fe200078e0a13 */
[C---:B------:R-:W-:Y:S01]  /*1aff0*/  IADD3 R2, R19.reuse, 0x1, RZ ;  /* 0x0000000113027810 */ /* 0x040fe20007ffe0ff */
[C---:B------:R-:W-:Y:S01]  /*1b000*/  IMAD.IADD R14, R246.reuse, 0x1, -R19 ;  /* 0x00000001f60e7824 */ /* 0x040fe200078e0a13 */
[----:B------:R-:W-:Y:S02]  /*1b010*/  IADD3 R3, R19, 0x8, RZ ;  /* 0x0000000813037810 */ /* 0x000fe40007ffe0ff */
[----:B------:R-:W-:Y:S01]  /*1b020*/  IABS R8, R8 ;  /* 0x0000000800087213 */ /* 0x000fe20000000000 */
[--C-:B------:R-:W-:Y:S01]  /*1b030*/  IMAD.IADD R28, R249, 0x1, -R2.reuse ;  /* 0x00000001f91c7824 */ /* 0x100fe200078e0a02 */
[----:B------:R-:W-:Y:S01]  /*1b040*/  IABS R14, R14 ;  /* 0x0000000e000e7213 */ /* 0x000fe20000000000 */
[C---:B------:R-:W-:Y:S01]  /*1b050*/  IMAD.IADD R26, R246.reuse, 0x1, -R2 ;  /* 0x00000001f61a7824 */ /* 0x040fe200078e0a02 */
[----:B------:R-:W-:Y:S01]  /*1b060*/  IADD3 R4, R19, 0x9, RZ ;  /* 0x0000000913047810 */ /* 0x000fe20007ffe0ff */
[C-C-:B------:R-:W-:Y:S01]  /*1b070*/  IMAD.IADD R17, R249.reuse, 0x1, -R3.reuse ;  /* 0x00000001f9117824 */ /* 0x140fe200078e0a03 */
[----:B------:R-:W1:Y:S01]  /*1b080*/  I2F R8, R8 ;  /* 0x0000000800087306 */ /* 0x000e620000201400 */
[----:B------:R-:W-:Y:S01]  /*1b090*/  IABS R28, R28 ;  /* 0x0000001c001c7213 */ /* 0x000fe20000000000 */
[C---:B------:R-:W-:Y:S01]  /*1b0a0*/  IMAD.IADD R9, R246.reuse, 0x1, -R3 ;  /* 0x00000001f6097824 */ /* 0x040fe200078e0a03 */
[----:B------:R-:W-:Y:S01]  /*1b0b0*/  IABS R26, R26 ;  /* 0x0000001a001a7213 */ /* 0x000fe20000000000 */
[--C-:B------:R-:W-:Y:S01]  /*1b0c0*/  IMAD.IADD R16, R249, 0x1, -R4.reuse ;  /* 0x00000001f9107824 */ /* 0x100fe200078e0a04 */
[----:B------:R-:W-:Y:S01]  /*1b0d0*/  IABS R17, R17 ;  /* 0x0000001100117213 */ /* 0x000fe20000000000 */
[----:B------:R-:W-:Y:S01]  /*1b0e0*/  IMAD.IADD R0, R246, 0x1, -R4 ;  /* 0x00000001f6007824 */ /* 0x000fe200078e0a04 */
[C---:B------:R-:W-:Y:S01]  /*1b0f0*/  IADD3 R7, R19.reuse, 0x10, RZ ;  /* 0x0000001013077810 */ /* 0x040fe20007ffe0ff */
[----:B------:R-:W3:Y:S01]  /*1b100*/  I2F R14, R14 ;  /* 0x0000000e000e7306 */ /* 0x000ee20000201400 */
[----:B------:R-:W-:-:S02]  /*1b110*/  ISETP.GE.AND P4, PT, R19, R248, PT ;  /* 0x000000f81300720c */ /* 0x000fc40003f86270 */
[----:B------:R-:W-:Y:S01]  /*1b120*/  IABS R9, R9 ;  /* 0x0000000900097213 */ /* 0x000fe20000000000 */
[----:B------:R-:W-:-:S04]  /*1b130*/  IMAD.IADD R15, R249, 0x1, -R7 ;  /* 0x00000001f90f7824 */ /* 0x000fc800078e0a07 */
[----:B------:R-:W4:Y:S01]  /*1b140*/  I2F R28, R28 ;  /* 0x0000001c001c7306 */ /* 0x000f220000201400 */
[----:B-1----:R-:W-:Y:S01]  /*1b150*/  FFMA.FTZ R8, -R243, R8, R20 ;  /* 0x00000008f3087223 */ /* 0x002fe20000010114 */
[C---:B------:R-:W-:Y:S02]  /*1b160*/  ISETP.GE.OR P4, PT, R19.reuse, R247, !P4 ;  /* 0x000000f71300720c */ /* 0x040fe40006786670 */
[----:B------:R-:W-:Y:S02]  /*1b170*/  IABS R16, R16 ;  /* 0x0000001000107213 */ /* 0x000fe40000000000 */
[----:B------:R-:W-:Y:S02]  /*1b180*/  IADD3 R24, R19, 0x11, RZ ;  /* 0x0000001113187810 */ /* 0x000fe40007ffe0ff */
[----:B------:R-:W1:Y:S01]  /*1b190*/  I2F R26, R26 ;  /* 0x0000001a001a7306 */ /* 0x000e620000201400 */
[C---:B------:R-:W-:Y:S02]  /*1b1a0*/  ISETP.GE.AND P5, PT, R3.reuse, R248, PT ;  /* 0x000000f80300720c */ /* 0x040fe40003fa6270 */
[----:B------:R-:W-:Y:S01]  /*1b1b0*/  ISETP.GE.AND P3, PT, R3, R245, PT ;  /* 0x000000f50300720c */ /* 0x000fe20003f66270 */
[----:B------:R-:W-:Y:S01]  /*1b1c0*/  IMAD.IADD R18, R246, 0x1, -R7 ;  /* 0x00000001f6127824 */ /* 0x000fe200078e0a07 */
[----:B------:R-:W-:-:S03]  /*1b1d0*/  FSEL R8, R8, -INF , !P4 ;  /* 0xff80000008087808 */ /* 0x000fc60006000000 */
[----:B------:R-:W5:Y:S01]  /*1b1e0*/  I2F R17, R17 ;  /* 0x0000001100117306 */ /* 0x000f620000201400 */
[C---:B------:R-:W-:Y:S01]  /*1b1f0*/  ISETP.GE.AND P2, PT, R2.reuse, R248, PT ;  /* 0x000000f80200720c */ /* 0x040fe20003f46270 */
[----:B------:R-:W-:Y:S01]  /*1b200*/  IMAD.IADD R6, R249, 0x1, -R24 ;  /* 0x00000001f9067824 */ /* 0x000fe200078e0a18 */
[----:B------:R-:W-:Y:S02]  /*1b210*/  ISETP.GE.AND P4, PT, R19, R245, PT ;  /* 0x000000f51300720c */ /* 0x000fe40003f86270 */
[----:B------:R-:W-:Y:S02]  /*1b220*/  IABS R0, R0 ;  /* 0x0000000000007213 */ /* 0x000fe40000000000 */
[----:B------:R-:W-:Y:S01]  /*1b230*/  IABS R15, R15 ;  /* 0x0000000f000f7213 */ /* 0x000fe20000000000 */
[----:B------:R-:W1:Y:S01]  /*1b240*/  I2F R9, R9 ;  /* 0x0000000900097306 */ /* 0x000e620000201400 */
[-C--:B------:R-:W-:Y:S01]  /*1b250*/  ISETP.GE.OR P5, PT, R3, R247.reuse, !P5 ;  /* 0x000000f70300720c */ /* 0x080fe20006fa6670 */
[----:B---3--:R-:W-:Y:S01]  /*1b260*/  FFMA.FTZ R14, -R243, R14, R22 ;  /* 0x0000000ef30e7223 */ /* 0x008fe20000010116 */
[----:B------:R-:W-:Y:S01]  /*1b270*/  ISETP.GE.OR P3, PT, R3, R244, !P3 ;  /* 0x000000f40300720c */ /* 0x000fe20005f66670 */
[----:B----4-:R-:W-:Y:S01]  /*1b280*/  FFMA.FTZ R3, -R243, R28, R21 ;  /* 0x0000001cf3037223 */ /* 0x010fe20000010115 */
[----:B------:R-:W-:-:S03]  /*1b290*/  ISETP.GE.OR P2, PT, R2, R247, !P2 ;  /* 0x000000f70200720c */ /* 0x000fc60005746670 */
[----:B------:R-:W3:Y:S01]  /*1b2a0*/  I2F R16, R16 ;  /* 0x0000001000107306 */ /* 0x000ee20000201400 */
[C---:B------:R-:W-:Y:S02]  /*1b2b0*/  ISETP.GE.OR P4, PT, R19.reuse, R244, !P4 ;  /* 0x000000f41300720c */ /* 0x040fe40006786670 */
[----:B------:R-:W-:Y:S02]  /*1b2c0*/  IABS R18, R18 ;  /* 0x0000001200127213 */ /* 0x000fe40000000000 */
[----:B------:R-:W-:Y:S02]  /*1b2d0*/  IABS R6, R6 ;  /* 0x0000000600067213 */ /* 0x000fe40000000000 */
[----:B------:R-:W-:Y:S01]  /*1b2e0*/  IADD3 R31, R19, 0x18, RZ ;  /* 0x00000018131f7810 */ /* 0x000fe20007ffe0ff */
[----:B------:R-:W4:Y:S01]  /*1b2f0*/  I2F R0, R0 ;  /* 0x0000000000007306 */ /* 0x000f220000201400 */
[----:B------:R-:W-:Y:S02]  /*1b300*/  FSEL R14, R14, -INF , !P4 ;  /* 0xff8000000e0e7808 */ /* 0x000fe40006000000 */
[----:B------:R-:W-:-:S02]  /*1b310*/  FSEL R3, R3, -INF , !P2 ;  /* 0xff80000003037808 */ /* 0x000fc40005000000 */
[----:B------:R-:W-:-:S03]  /*1b320*/  ISETP.GE.AND P1, PT, R2, R245, PT ;  /* 0x000000f50200720c */ /* 0x000fc60003f26270 */
[----:B------:R-:W3:Y:S01]  /*1b330*/  I2F R15, R15 ;  /* 0x0000000f000f7306 */ /* 0x000ee20000201400 */
[----:B------:R-:W-:Y:S02]  /*1b340*/  IADD3 R13, R19, 0x19, RZ ;  /* 0x00000019130d7810 */ /* 0x000fe40007ffe0ff */
[C---:B------:R-:W-:Y:S02]  /*1b350*/  ISETP.GE.AND P4, PT, R4.reuse, R248, PT ;  /* 0x000000f80400720c */ /* 0x040fe40003f86270 */
[----:B------:R-:W-:Y:S01]  /*1b360*/  ISETP.GE.AND P2, PT, R4, R245, PT ;  /* 0x000000f50400720c */ /* 0x000fe20003f46270 */
[----:B------:R-:W-:Y:S02]  /*1b370*/  IMAD.IADD R5, R249, 0x1, -R31 ;  /* 0x00000001f9057824 */ /* 0x000fe400078e0a1f */
[----:B------:R-:W4:Y:S01]  /*1b380*/  I2F R18, R18 ;  /* 0x0000001200127306 */ /* 0x000f220000201400 */
[C---:B-1----:R-:W-:Y:S01]  /*1b390*/  FFMA.FTZ R23, -R243.reuse, R26, R23 ;  /* 0x0000001af3177223 */ /* 0x042fe20000010117 */
[-C--:B------:R-:W-:Y:S01]  /*1b3a0*/  ISETP.GE.OR P1, PT, R2, R244.reuse, !P1 ;  /* 0x000000f40200720c */ /* 0x080fe20004f26670 */
[----:B-----5:R-:W-:Y:S01]  /*1b3b0*/  FFMA.FTZ R17, -R243, R17, R88 ;  /* 0x00000011f3117223 */ /* 0x020fe20000010158 */
[----:B------:R-:W-:Y:S01]  /*1b3c0*/  ISETP.GE.OR P4, PT, R4, R247, !P4 ;  /* 0x000000f70400720c */ /* 0x000fe20006786670 */
[----:B------:R-:W-:Y:S01]  /*1b3d0*/  IMAD.IADD R2, R246, 0x1, -R24 ;  /* 0x00000001f6027824 */ /* 0x000fe200078e0a18 */
[----:B------:R-:W-:-:S02]  /*1b3e0*/  ISETP.GE.OR P2, PT, R4, R244, !P2 ;  /* 0x000000f40400720c */ /* 0x000fc40005746670 */
[----:B------:R-:W1:Y:S01]  /*1b3f0*/  I2F R6, R6 ;  /* 0x0000000600067306 */ /* 0x000e620000201400 */
[C---:B------:R-:W-:Y:S01]  /*1b400*/  IMAD.IADD R20, R246.reuse, 0x1, -R13 ;  /* 0x00000001f6147824 */ /* 0x040fe200078e0a0d */
[----:B------:R-:W-:Y:S01]  /*1b410*/  IADD3 R4, R19, 0x20, RZ ;  /* 0x0000002013047810 */ /* 0x000fe20007ffe0ff */
[C---:B------:R-:W-:Y:S01]  /*1b420*/  IMAD.IADD R12, R246.reuse, 0x1, -R31 ;  /* 0x00000001f60c7824 */ /* 0x040fe200078e0a1f */
[----:B------:R-:W-:Y:S01]  /*1b430*/  IABS R5, R5 ;  /* 0x0000000500057213 */ /* 0x000fe20000000000 */
[----:B------:R-:W-:Y:S01]  /*1b440*/  FFMA.FTZ R90, -R243, R9, R90 ;  /* 0x00000009f35a7223 */ /* 0x000fe2000001015a */
[----:B------:R-:W-:Y:S01]  /*1b450*/  FSEL R9, R23, -INF , !P1 ;  /* 0xff80000017097808 */ /* 0x000fe20004800000 */
[----:B---3--:R-:W-:Y:S01]  /*1b460*/  FFMA.FTZ R16, -R243, R16, R89 ;  /* 0x00000010f3107223 */ /* 0x008fe20000010159 */
[----:B------:R-:W-:Y:S01]  /*1b470*/  FSEL R17, R17, -INF , !P5 ;  /* 0xff80000011117808 */ /* 0x000fe20006800000 */
[----:B------:R-:W-:Y:S01]  /*1b480*/  IMAD.IADD R22, R246, 0x1, -R4 ;  /* 0x00000001f6167824 */ /* 0x000fe200078e0a04 */
[----:B------:R-:W-:-:S02]  /*1b490*/  ISETP.GE.AND P1, PT, R7, R248, PT ;  /* 0x000000f80700720c */ /* 0x000fc40003f26270 */
[----:B------:R-:W-:Y:S01]  /*1b4a0*/  ISETP.GE.AND P5, PT, R7, R245, PT ;  /* 0x000000f50700720c */ /* 0x000fe20003fa6270 */
[----:B------:R-:W-:Y:S01]  /*1b4b0*/  IMAD.IADD R32, R249, 0x1, -R13 ;  /* 0x00000001f9207824 */ /* 0x000fe200078e0a0d */
[----:B------:R-:W-:Y:S02]  /*1b4c0*/  IABS R2, R2 ;  /* 0x0000000200027213 */ /* 0x000fe40000000000 */
[----:B------:R-:W-:Y:S02]  /*1b4d0*/  IABS R20, R20 ;  /* 0x0000001400147213 */ /* 0x000fe40000000000 */
[----:B------:R-:W-:Y:S02]  /*1b4e0*/  IADD3 R25, R19, 0x21, RZ ;  /* 0x0000002113197810 */ /* 0x000fe40007ffe0ff */
[----:B------:R-:W-:Y:S01]  /*1b4f0*/  IABS R12, R12 ;  /* 0x0000000c000c7213 */ /* 0x000fe20000000000 */
[----:B------:R-:W3:Y:S01]  /*1b500*/  I2F R5, R5 ;  /* 0x0000000500057306 */ /* 0x000ee20000201400 */
[----:B------:R-:W-:Y:S01]  /*1b510*/  ISETP.GE.OR P1, PT, R7, R247, !P1 ;  /* 0x000000f70700720c */ /* 0x000fe20004f26670 */
[----:B----4-:R-:W-:Y:S01]  /*1b520*/  FFMA.FTZ R0, -R243, R0, R91 ;  /* 0x00000000f3007223 */ /* 0x010fe2000001015b */
[----:B------:R-:W-:Y:S01]  /*1b530*/  ISETP.GE.OR P5, PT, R7, R244, !P5 ;  /* 0x000000f40700720c */ /* 0x000fe20006fa6670 */
[----:B------:R-:W-:Y:S01]  /*1b540*/  FFMA.FTZ R15, -R243, R15, R44 ;  /* 0x0000000ff30f7223 */ /* 0x000fe2000001012c */
[----:B------:R-:W-:Y:S01]  /*1b550*/  FSEL R7, R90, -INF , !P3 ;  /* 0xff8000005a077808 */ /* 0x000fe20005800000 */
[C---:B------:R-:W-:Y:S01]  /*1b560*/  IMAD.IADD R21, R249.reuse, 0x1, -R4 ;  /* 0x00000001f9157824 */ /* 0x040fe200078e0a04 */
[----:B------:R-:W-:Y:S01]  /*1b570*/  FSEL R16, R16, -INF , !P4 ;  /* 0xff80000010107808 */ /* 0x000fe20006000000 */
[----:B------:R4:W-:Y:S01]  /*1b580*/  I2F R26, R20 ;  /* 0x00000014001a7306 */ /* 0x0009e20000201400 */
[----:B------:R-:W-:Y:S01]  /*1b590*/  IABS R22, R22 ;  /* 0x0000001600167213 */ /* 0x000fe20000000000 */
[----:B------:R-:W-:Y:S01]  /*1b5a0*/  IMAD.IADD R30, R249, 0x1, -R25 ;  /* 0x00000001f91e7824 */ /* 0x000fe200078e0a19 */
[----:B------:R-:W-:-:S02]  /*1b5b0*/  ISETP.GE.AND P3, PT, R24, R248, PT ;  /* 0x000000f81800720c */ /* 0x000fc40003f66270 */
[C---:B------:R-:W-:Y:S02]  /*1b5c0*/  ISETP.GE.AND P4, PT, R24.reuse, R245, PT ;  /* 0x000000f51800720c */ /* 0x040fe40003f86270 */
[----:B------:R-:W-:Y:S01]  /*1b5d0*/  IABS R32, R32 ;  /* 0x0000002000207213 */ /* 0x000fe20000000000 */
[----:B------:R-:W5:Y:S01]  /*1b5e0*/  I2F R2, R2 ;  /* 0x0000000200027306 */ /* 0x000f620000201400 */
[C---:B------:R-:W-:Y:S01]  /*1b5f0*/  FFMA.FTZ R46, -R243.reuse, R18, R46 ;  /* 0x00000012f32e7223 */ /* 0x040fe2000001012e */
[C---:B------:R-:W-:Y:S01]  /*1b600*/  ISETP.GE.OR P3, PT, R24.reuse, R247, !P3 ;  /* 0x000000f71800720c */ /* 0x040fe20005f66670 */
[----:B-1----:R-:W-:Y:S01]  /*1b610*/  FFMA.FTZ R18, -R243, R6, R45 ;  /* 0x00000006f3127223 */ /* 0x002fe2000001012d */
[----:B------:R-:W-:Y:S01]  /*1b620*/  ISETP.GE.OR P4, PT, R24, R244, !P4 ;  /* 0x000000f41800720c */ /* 0x000fe20006786670 */
[----:B----4-:R-:W-:-:S03]  /*1b630*/  IMAD.IADD R20, R246, 0x1, -R25 ;  /* 0x00000001f6147824 */ /* 0x010fc600078e0a19 */
[----:B------:R-:W1:Y:S01]  /*1b640*/  I2F R12, R12 ;  /* 0x0000000c000c7306 */ /* 0x000e620000201400 */
[----:B------:R-:W-:Y:S02]  /*1b650*/  FSEL R0, R0, -INF , !P2 ;  /* 0xff80000000007808 */ /* 0x000fe40005000000 */
[----:B------:R-:W-:Y:S02]  /*1b660*/  FSEL R15, R15, -INF , !P1 ;  /* 0xff8000000f0f7808 */ /* 0x000fe40004800000 */
[----:B------:R-:W-:Y:S02]  /*1b670*/  IABS R21, R21 ;  /* 0x0000001500157213 */ /* 0x000fe40000000000 */
[----:B------:R-:W-:Y:S01]  /*1b680*/  IADD3 R24, R19, 0x28, RZ ;  /* 0x0000002813187810 */ /* 0x000fe20007ffe0ff */
[----:B------:R4:W-:Y:S01]  /*1b690*/  I2F R28, R22 ;  /* 0x00000016001c7306 */ /* 0x0009e20000201400 */
[----:B------:R-:W-:Y:S02]  /*1b6a0*/  IABS R20, R20 ;  /* 0x0000001400147213 */ /* 0x000fe40000000000 */
[----:B------:R-:W-:-:S02]  /*1b6b0*/  ISETP.GE.AND P2, PT, R31, R248, PT ;  /* 0x000000f81f00720c */ /* 0x000fc40003f46270 */
[C---:B------:R-:W-:Y:S02]  /*1b6c0*/  ISETP.GE.AND P1, PT, R31.reuse, R245, PT ;  /* 0x000000f51f00720c */ /* 0x040fe40003f26270 */
[----:B------:R-:W-:Y:S01]  /*1b6d0*/  IABS R30, R30 ;  /* 0x0000001e001e7213 */ /* 0x000fe20000000000 */
[----:B------:R-:W1:Y:S01]  /*1b6e0*/  I2F R32, R32 ;  /* 0x0000002000207306 */ /* 0x000e620000201400 */
[----:B------:R-:W-:Y:S01]  /*1b6f0*/  ISETP.GE.OR P2, PT, R31, R247, !P2 ;  /* 0x000000f71f00720c */ /* 0x000fe20005746670 */
[----:B------:R-:W-:Y:S01]  /*1b700*/  IMAD.IADD R29, R249, 0x1, -R24 ;  /* 0x00000001f91d7824 */ /* 0x000fe200078e0a18 */
[----:B------:R-:W-:Y:S02]  /*1b710*/  ISETP.GE.OR P1, PT, R31, R244, !P1 ;  /* 0x000000f41f00720c */ /* 0x000fe40004f26670 */
[----:B----4-:R-:W-:-:S03]  /*1b720*/  IADD3 R22, R19, 0x30, RZ ;  /* 0x0000003013167810 */ /* 0x010fc60007ffe0ff */
[----:B------:R4:W-:Y:S01]  /*1b730*/  I2F R27, R21 ;  /* 0x00000015001b7306 */ /* 0x0009e20000201400 */
[----:B------:R-:W-:Y:S02]  /*1b740*/  FSEL R6, R46, -INF , !P5 ;  /* 0xff8000002e067808 */ /* 0x000fe40006800000 */
[----:B------:R-:W-:Y:S01]  /*1b750*/  FSEL R18, R18, -INF , !P3 ;  /* 0xff80000012127808 */ /* 0x000fe20005800000 */
[----:B------:R-:W-:Y:S01]  /*1b760*/  IMAD.IADD R31, R249, 0x1, -R22 ;  /* 0x00000001f91f7824 */ /* 0x000fe200078e0a16 */
[----:B------:R-:W-:Y:S02]  /*1b770*/  IADD3 R23, R19, 0x29, RZ ;  /* 0x0000002913177810 */ /* 0x000fe40007ffe0ff */
[C---:B------:R-:W-:Y:S01]  /*1b780*/  ISETP.GE.AND P5, PT, R13.reuse, R248, PT ;  /* 0x000000f80d00720c */ /* 0x040fe20003fa6270 */
[----:B------:R1:W-:Y:S01]  /*1b790*/  I2F R34, R20 ;  /* 0x0000001400227306 */ /* 0x0003e20000201400 */
[C---:B------:R-:W-:Y:S02]  /*1b7a0*/  ISETP.GE.AND P3, PT, R13.reuse, R245, PT ;  /* 0x000000f50d00720c */ /* 0x040fe40003f66270 */
[----:B------:R-:W-:-:S02]  /*1b7b0*/  ISETP.GE.OR P5, PT, R13, R247, !P5 ;  /* 0x000000f70d00720c */ /* 0x000fc40006fa6670 */
[----:B----4-:R-:W-:-:S03]  /*1b7c0*/  IADD3 R21, R19, 0x31, RZ ;  /* 0x0000003113157810 */ /* 0x010fc60007ffe0ff */
[----:B------:R-:W4:Y:S01]  /*1b7d0*/  I2F R30, R30 ;  /* 0x0000001e001e7306 */ /* 0x000f220000201400 */
[----:B------:R-:W-:Y:S01]  /*1b7e0*/  ISETP.GE.OR P3, PT, R13, R244, !P3 ;  /* 0x000000f40d00720c */ /* 0x000fe20005f66670 */
[----:B---3--:R-:W-:Y:S01]  /*1b7f0*/  FFMA.FTZ R13, -R243, R5, R40 ;  /* 0x00000005f30d7223 */ /* 0x008fe20000010128 */
[C---:B-1----:R-:W-:Y:S02]  /*1b800*/  IADD3 R20, R19.reuse, 0x38, RZ ;  /* 0x0000003813147810 */ /* 0x042fe40007ffe0ff */
[----:B------:R-:W-:Y:S02]  /*1b810*/  IADD3 R19, R19, 0x39, RZ ;  /* 0x0000003913137810 */ /* 0x000fe40007ffe0ff */
[----:B------:R-:W-:Y:S02]  /*1b820*/  IABS R29, R29 ;  /* 0x0000001d001d7213 */ /* 0x000fe40000000000 */
[----:B------:R-:W-:Y:S01]  /*1b830*/  IABS R31, R31 ;  /* 0x0000001f001f7213 */ /* 0x000fe20000000000 */
[----:B------:R-:W-:-:S02]  /*1b840*/  IMAD.IADD R5, R249, 0x1, -R19 ;  /* 0x00000001f9057824 */ /* 0x000fc400078e0a13 */
[----:B------:R-:W-:Y:S02]  /*1b850*/  IMAD.IADD R36, R249, 0x1, -R23 ;  /* 0x00000001f9247824 */ /* 0x000fe400078e0a17 */
[----:B-----5:R-:W-:Y:S02]  /*1b860*/  FFMA.FTZ R2, -R243, R2, R47 ;  /* 0x00000002f3027223 */ /* 0x020fe4000001012f */
[----:B------:R-:W-:Y:S02]  /*1b870*/  IMAD.IADD R33, R249, 0x1, -R20 ;  /* 0x00000001f9217824 */ /* 0x000fe400078e0a14 */
[C---:B------:R-:W-:Y:S01]  /*1b880*/  FFMA.FTZ R12, -R243.reuse, R12, R42 ;  /* 0x0000000cf30c7223 */ /* 0x040fe2000001012a */
[----:B------:R-:W1:Y:S01]  /*1b890*/  I2F R29, R29 ;  /* 0x0000001d001d7306 */ /* 0x000e620000201400 */
[----:B------:R-:W-:Y:S01]  /*1b8a0*/  IABS R35, R5 ;  /* 0x0000000500237213 */ /* 0x000fe20000000000 */
[----:B------:R-:W-:Y:S01]  /*1b8b0*/  FFMA.FTZ R32, -R243, R32, R41 ;  /* 0x00000020f3207223 */ /* 0x000fe20000010129 */
[----:B------:R-:W-:-:S02]  /*1b8c0*/  IABS R36, R36 ;  /* 0x0000002400247213 */ /* 0x000fc40000000000 */
[----:B------:R-:W-:Y:S02]  /*1b8d0*/  FSEL R5, R2, -INF , !P4 ;  /* 0xff80000002057808 */ /* 0x000fe40006000000 */
[----:B------:R-:W-:Y:S01]  /*1b8e0*/  FSEL R13, R13, -INF , !P2 ;  /* 0xff8000000d0d7808 */ /* 0x000fe20005000000 */
[----:B------:R-:W3:Y:S01]  /*1b8f0*/  I2F R31, R31 ;  /* 0x0000001f001f7306 */ /* 0x000ee20000201400 */
[CC--:B------:R-:W-:Y:S02]  /*1b900*/  ISETP.GE.AND P4, PT, R4.reuse, R248.reuse, PT ;  /* 0x000000f80400720c */ /* 0x0c0fe40003f86270 */
[----:B------:R-:W-:Y:S02]  /*1b910*/  ISETP.GE.AND P2, PT, R4, R245, PT ;  /* 0x000000f50400720c */ /* 0x000fe40003f46270 */
[----:B------:R-:W-:Y:S02]  /*1b920*/  IABS R33, R33 ;  /* 0x0000002100217213 */ /* 0x000fe40000000000 */
[----:B------:R-:W-:Y:S01]  /*1b930*/  FSEL R2, R12, -INF , !P1 ;  /* 0xff8000000c027808 */ /* 0x000fe20004800000 */
[----:B------:R-:W-:Y:S01]  /*1b940*/  IMAD.IADD R38, R249, 0x1, -R21 ;  /* 0x00000001f9267824 */ /* 0x000fe200078e0a15 */
[----:B------:R-:W-:Y:S01]  /*1b950*/  ISETP.GE.AND P1, PT, R25, R248, PT ;  /* 0x000000f81900720c */ /* 0x000fe20003f26270 */
[----:B------:R-:W5:Y:S01]  /*1b960*/  I2F R36, R36 ;  /* 0x0000002400247306 */ /* 0x000f620000201400 */
[C---:B------:R-:W-:Y:S01]  /*1b970*/  ISETP.GE.OR P4, PT, R4.reuse, R247, !P4 ;  /* 0x000000f70400720c */ /* 0x040fe20006786670 */
[C---:B----4-:R-:W-:Y:S01]  /*1b980*/  FFMA.FTZ R30, -R243.reuse, R30, R49 ;  /* 0x0000001ef31e7223 */ /* 0x050fe20000010131 */
[----:B------:R-:W-:Y:S01]  /*1b990*/  ISETP.GE.OR P2, PT, R4, R244, !P2 ;  /* 0x000000f40400720c */ /* 0x000fe20005746670 */
[----:B------:R-:W-:Y:S01]  /*1b9a0*/  FFMA.FTZ R4, -R243, R26, R43 ;  /* 0x0000001af3047223 */ /* 0x000fe2000001012b */
[----:B------:R-:W-:-:S02]  /*1b9b0*/  FSEL R12, R32, -INF , !P5 ;  /* 0xff800000200c7808 */ /* 0x000fc40006800000 */
[C---:B------:R-:W-:Y:S01]  /*1b9c0*/  ISETP.GE.AND P5, PT, R25.reuse, R245, PT ;  /* 0x000000f51900720c */ /* 0x040fe20003fa6270 */
[----:B------:R-:W4:Y:S01]  /*1b9d0*/  I2F R33, R33 ;  /* 0x0000002100217306 */ /* 0x000f220000201400 */
[C---:B------:R-:W-:Y:S02]  /*1b9e0*/  ISETP.GE.OR P1, PT, R25.reuse, R247, !P1 ;  /* 0x000000f71900720c */ /* 0x040fe40004f26670 */
[----:B------:R-:W-:Y:S02]  /*1b9f0*/  FMNMX.FTZ R26, R8, R3, !PT ;  /* 0x00000003081a7209 */ /* 0x000fe40007810000 */
[----:B------:R-:W-:Y:S02]  /*1ba00*/  IABS R38, R38 ;  /* 0x0000002600267213 */ /* 0x000fe40000000000 */
[----:B------:R-:W-:Y:S02]  /*1ba10*/  ISETP.GE.OR P5, PT, R25, R244, !P5 ;  /* 0x000000f41900720c */ /* 0x000fe40006fa6670 */
[----:B------:R-:W-:-:S02]  /*1ba20*/  FSEL R4, R4, -INF , !P3 ;  /* 0xff80000004047808 */ /* 0x000fc40005800000 */
[----:B------:R-:W-:Y:S01]  /*1ba30*/  FSEL R252, R30, -INF , !P1 ;  /* 0xff8000001efc7808 */ /* 0x000fe20004800000 */
[----:B------:R-:W-:Y:S01]  /*1ba40*/  FFMA.FTZ R28, -R243, R28, R50 ;  /* 0x0000001cf31c7223 */ /* 0x000fe20000010132 */
[-C--:B------:R-:W-:Y:S02]  /*1ba50*/  ISETP.GE.AND P3, PT, R24, R248.reuse, PT ;  /* 0x000000f81800720c */ /* 0x080fe40003f66270 */
[----:B------:R-:W-:Y:S02]  /*1ba60*/  ISETP.GE.AND P1, PT, R22, R248, PT ;  /* 0x000000f81600720c */ /* 0x000fe40003f26270 */
[----:B------:R-:W-:Y:S01]  /*1ba70*/  FMNMX.FTZ R25, R17, R26, !PT ;  /* 0x0000001a11197209 */ /* 0x000fe20007810000 */
[----:B------:R-:W4:Y:S01]  /*1ba80*/  I2F R38, R38 ;  /* 0x0000002600267306 */ /* 0x000f220000201400 */
[C---:B-1----:R-:W-:Y:S01]  /*1ba90*/  FFMA.FTZ R29, -R243.reuse, R29, R80 ;  /* 0x0000001df31d7223 */ /* 0x042fe20000010150 */
[----:B------:R-:W-:Y:S01]  /*1baa0*/  ISETP.GE.OR P3, PT, R24, R247, !P3 ;  /* 0x000000f71800720c */ /* 0x000fe20005f66670 */
[----:B---3--:R-:W-:Y:S01]  /*1bab0*/  FFMA.FTZ R31, -R243, R31, R76 ;  /* 0x0000001ff31f7223 */ /* 0x008fe2000001014c */
[----:B------:R-:W-:-:S02]  /*1bac0*/  ISETP.GE.OR P1, PT, R22, R247, !P1 ;  /* 0x000000f71600720c */ /* 0x000fc40004f26670 */
[----:B------:R-:W-:Y:S02]  /*1bad0*/  FMNMX.FTZ R26, R16, R25, !PT ;  /* 0x00000019101a7209 */ /* 0x000fe40007810000 */
[----:B------:R-:W1:Y:S01]  /*1bae0*/  I2F R40, R35 ;  /* 0x0000002300287306 */ /* 0x000e620000201400 */
[----:B------:R-:W-:Y:S02]  /*1baf0*/  FSEL R199, R28, -INF , !P2 ;  /* 0xff8000001cc77808 */ /* 0x000fe40005000000 */
[----:B------:R-:W-:Y:S01]  /*1bb00*/  ISETP.GE.AND P2, PT, R23, R248, PT ;  /* 0x000000f81700720c */ /* 0x000fe20003f46270 */
[----:B------:R-:W-:Y:S01]  /*1bb10*/  FFMA.FTZ R27, -R243, R27, R48 ;  /* 0x0000001bf31b7223 */ /* 0x000fe20000010130 */
[----:B------:R-:W-:Y:S02]  /*1bb20*/  FSEL R251, R29, -INF , !P3 ;  /* 0xff8000001dfb7808 */ /* 0x000fe40005800000 */
[----:B------:R-:W-:Y:S02]  /*1bb30*/  FSEL R195, R31, -INF , !P1 ;  /* 0xff8000001fc37808 */ /* 0x000fe40004800000 */
[----:B------:R-:W-:Y:S01]  /*1bb40*/  FMNMX.FTZ R25, R15, R26, !PT ;  /* 0x0000001a0f197209 */ /* 0x000fe20007810000 */
[----:B-----5:R-:W-:Y:S01]  /*1bb50*/  FFMA.FTZ R36, -R243, R36, R81 ;  /* 0x00000024f3247223 */ /* 0x020fe20000010151 */
[----:B------:R-:W-:-:S02]  /*1bb60*/  ISETP.GE.AND P3, PT, R23, R245, PT ;  /* 0x000000f51700720c */ /* 0x000fc40003f66270 */
[----:B------:R-:W-:Y:S01]  /*1bb70*/  ISETP.GE.AND P1, PT, R20, R248, PT ;  /* 0x000000f81400720c */ /* 0x000fe20003f26270 */
[----:B----4-:R-:W-:Y:S01]  /*1bb80*/  FFMA.FTZ R33, -R243, R33, R68 ;  /* 0x00000021f3217223 */ /* 0x010fe20000010144 */
[C---:B------:R-:W-:Y:S02]  /*1bb90*/  ISETP.GE.OR P2, PT, R23.reuse, R247, !P2 ;  /* 0x000000f71700720c */ /* 0x040fe40005746670 */
[----:B------:R-:W-:Y:S02]  /*1bba0*/  FMNMX.FTZ R26, R18, R25, !PT ;  /* 0x00000019121a7209 */ /* 0x000fe40007810000 */
[----:B------:R-:W-:Y:S01]  /*1bbb0*/  ISETP.GE.OR P3, PT, R23, R244, !P3 ;  /* 0x000000f41700720c */ /* 0x000fe20005f66670 */
[----:B------:R-:W-:Y:S01]  /*1bbc0*/  IMAD.IADD R23, R246, 0x1, -R23 ;  /* 0x00000001f6177824 */ /* 0x000fe200078e0a17 */
[----:B------:R-:W-:Y:S02]  /*1bbd0*/  ISETP.GE.OR P1, PT, R20, R247, !P1 ;  /* 0x000000f71400720c */ /* 0x000fe40004f26670 */
[----:B------:R-:W-:-:S02]  /*1bbe0*/  FSEL R233, R27, -INF , !P4 ;  /* 0xff8000001be97808 */ /* 0x000fc40006000000 */
[----:B------:R-:W-:Y:S02]  /*1bbf0*/  ISETP.GE.AND P4, PT, R24, R245, PT ;  /* 0x000000f51800720c */ /* 0x000fe40003f86270 */
[----:B------:R-:W-:Y:S02]  /*1bc00*/  FSEL R250, R36, -INF , !P2 ;  /* 0xff80000024fa7808 */ /* 0x000fe40005000000 */
[----:B------:R-:W-:Y:S02]  /*1bc10*/  ISETP.GE.AND P2, PT, R21, R248, PT ;  /* 0x000000f81500720c */ /* 0x000fe40003f46270 */
[----:B------:R-:W-:Y:S02]  /*1bc20*/  FMNMX.FTZ R27, R13, R26, !PT ;  /* 0x0000001a0d1b7209 */ /* 0x000fe40007810000 */
[----:B------:R-:W-:Y:S01]  /*1bc30*/  FSEL R193, R33, -INF , !P1 ;  /* 0xff80000021c17808 */ /* 0x000fe20004800000 */
[----:B------:R-:W-:Y:S01]  /*1bc40*/  FFMA.FTZ R38, -R243, R38, R77 ;  /* 0x00000026f3267223 */ /* 0x000fe2000001014d */
[----:B------:R-:W-:-:S02]  /*1bc50*/  ISETP.GE.AND P1, PT, R19, R248, PT ;  /* 0x000000f81300720c */ /* 0x000fc40003f26270 */
[----:B------:R-:W-:Y:S01]  /*1bc60*/  ISETP.GE.OR P4, PT, R24, R244, !P4 ;  /* 0x000000f41800720c */ /* 0x000fe20006786670 */
[----:B------:R-:W-:Y:S01]  /*1bc70*/  IMAD.IADD R24, R246, 0x1, -R24 ;  /* 0x00000001f6187824 */ /* 0x000fe200078e0a18 */
[----:B------:R-:W-:Y:S01]  /*1bc80*/  IABS R26, R23 ;  /* 0x00000017001a7213 */ /* 0x000fe20000000000 */
[----:B-1----:R-:W-:Y:S01]  /*1bc90*/  FFMA.FTZ R40, -R243, R40, R69 ;  /* 0x00000028f3287223 */ /* 0x002fe20000010145 */
[----:B------:R-:W-:Y:S02]  /*1bca0*/  ISETP.GE.OR P2, PT, R21, R247, !P2 ;  /* 0x000000f71500720c */ /* 0x000fe40005746670 */
[----:B------:R-:W-:Y:S02]  /*1bcb0*/  FMNMX.FTZ R23, R12, R27, !PT ;  /* 0x0000001b0c177209 */ /* 0x000fe40007810000 */
[----:B------:R-:W-:Y:S02]  /*1bcc0*/  ISETP.GE.OR P1, PT, R19, R247, !P1 ;  /* 0x000000f71300720c */ /* 0x000fe40004f26670 */
[----:B------:R-:W-:-:S02]  /*1bcd0*/  FSEL R194, R38, -INF , !P2 ;  /* 0xff80000026c27808 */ /* 0x000fc40005000000 */
[----:B------:R-:W-:Y:S02]  /*1bce0*/  FMNMX.FTZ R23, R233, R23, !PT ;  /* 0x00000017e9177209 */ /* 0x000fe40007810000 */
[-C--:B------:R-:W-:Y:S02]  /*1bcf0*/  ISETP.GE.AND P2, PT, R22, R245.reuse, PT ;  /* 0x000000f51600720c */ /* 0x080fe40003f46270 */
[----:B------:R-:W-:Y:S02]  /*1bd00*/  IABS R24, R24 ;  /* 0x0000001800187213 */ /* 0x000fe40000000000 */
[----:B------:R-:W-:Y:S02]  /*1bd10*/  FSEL R192, R40, -INF , !P1 ;  /* 0xff80000028c07808 */ /* 0x000fe40004800000 */
[----:B------:R-:W-:Y:S01]  /*1bd20*/  ISETP.GE.AND P1, PT, R21, R245, PT ;  /* 0x000000f51500720c */ /* 0x000fe20003f26270 */
[----:B------:R-:W-:Y:S01]  /*1bd30*/  IMAD.IADD R25, R246, 0x1, -R22 ;  /* 0x00000001f6197824 */ /* 0x000fe200078e0a16 */
[----:B------:R-:W-:-:S02]  /*1bd40*/  FMNMX.FTZ R30, R252, R23, !PT ;  /* 0x00000017fc1e7209 */ /* 0x000fc40007810000 */
[-C--:B------:R-:W-:Y:S01]  /*1bd50*/  ISETP.GE.OR P2, PT, R22, R244.reuse, !P2 ;  /* 0x000000f41600720c */ /* 0x080fe20005746670 */
[----:B------:R-:W-:Y:S01]  /*1bd60*/  IMAD.MOV.U32 R22, RZ, RZ, R24 ;  /* 0x000000ffff167224 */ /* 0x000fe200078e0018 */
[----:B------:R-:W-:Y:S01]  /*1bd70*/  FMNMX.FTZ R28, R14, R9, !PT ;  /* 0x000000090e1c7209 */ /* 0x000fe20007810000 */
[----:B------:R-:W-:Y:S01]  /*1bd80*/  IMAD.IADD R24, R246, 0x1, -R21 ;  /* 0x00000001f6187824 */ /* 0x000fe200078e0a15 */
[----:B------:R-:W-:Y:S02]  /*1bd90*/  ISETP.GE.OR P1, PT, R21, R244, !P1 ;  /* 0x000000f41500720c */ /* 0x000fe40004f26670 */
[----:B------:R-:W-:Y:S02]  /*1bda0*/  FMNMX.FTZ R21, R251, R30, !PT ;  /* 0x0000001efb157209 */ /* 0x000fe40007810000 */
[----:B------:R-:W-:Y:S02]  /*1bdb0*/  FMNMX.FTZ R27, R7, R28, !PT ;  /* 0x0000001c071b7209 */ /* 0x000fe40007810000 */
[----:B------:R-:W-:-:S02]  /*1bdc0*/  FMNMX.FTZ R28, R250, R21, !PT ;  /* 0x00000015fa1c7209 */ /* 0x000fc40007810000 */
[----:B------:R-:W-:Y:S01]  /*1bdd0*/  FMNMX.FTZ R27, R0, R27, !PT ;  /* 0x0000001b001b7209 */ /* 0x000fe20007810000 */
[----:B------:R-:W1:Y:S01]  /*1bde0*/  I2F R22, R22 ;  /* 0x0000001600167306 */ /* 0x000e620000201400 */
[----:B------:R-:W-:Y:S02]  /*1bdf0*/  FMNMX.FTZ R21, R195, R28, !PT ;  /* 0x0000001cc3157209 */ /* 0x000fe40007810000 */
[----:B------:R-:W-:Y:S02]  /*1be00*/  FMNMX.FTZ R32, R6, R27, !PT ;  /* 0x0000001b06207209 */ /* 0x000fe40007810000 */
[----:B------:R-:W-:Y:S02]  /*1be10*/  IABS R25, R25 ;  /* 0x0000001900197213 */ /* 0x000fe40000000000 */
[----:B------:R-:W-:Y:S01]  /*1be20*/  FMNMX.FTZ R30, R194, R21, !PT ;  /* 0x00000015c21e7209 */ /* 0x000fe20007810000 */
[----:B------:R-:W3:Y:S01]  /*1be30*/  I2F R26, R26 ;  /* 0x0000001a001a7306 */ /* 0x000ee20000201400 */
[----:B------:R-:W-:Y:S01]  /*1be40*/  IMAD.IADD R23, R246, 0x1, -R20 ;  /* 0x00000001f6177824 */ /* 0x000fe200078e0a14 */
[----:B------:R-:W-:-:S02]  /*1be50*/  FMNMX.FTZ R27, R5, R32, !PT ;  /* 0x00000020051b7209 */ /* 0x000fc40007810000 */
[----:B------:R-:W-:Y:S02]  /*1be60*/  IABS R24, R24 ;  /* 0x0000001800187213 */ /* 0x000fe40000000000 */
[----:B------:R-:W-:Y:S02]  /*1be70*/  FMNMX.FTZ R21, R193, R30, !PT ;  /* 0x0000001ec1157209 */ /* 0x000fe40007810000 */
[----:B------:R-:W4:Y:S01]  /*1be80*/  I2F R25, R25 ;  /* 0x0000001900197306 */ /* 0x000f220000201400 */
[----:B------:R-:W-:Y:S01]  /*1be90*/  FMNMX.FTZ R27, R2, R27, !PT ;  /* 0x0000001b021b7209 */ /* 0x000fe20007810000 */
[----:B------:R-:W-:Y:S01]  /*1bea0*/  IMAD.IADD R28, R246, 0x1, -R19 ;  /* 0x00000001f61c7824 */ /* 0x000fe200078e0a13 */
[----:B------:R-:W-:Y:S01]  /*1beb0*/  IABS R23, R23 ;  /* 0x0000001700177213 */ /* 0x000fe20000000000 */
[C---:B------:R-:W-:Y:S01]  /*1bec0*/  FFMA.FTZ R34, -R243.reuse, R34, R51 ;  /* 0x00000022f3227223 */ /* 0x040fe20000010133 */
[----:B------:R-:W-:Y:S02]  /*1bed0*/  FMNMX.FTZ R21, R192, R21, !PT ;  /* 0x00000015c0157209 */ /* 0x000fe40007810000 */
[----:B------:R-:W-:Y:S01]  /*1bee0*/  FMNMX.FTZ R30, R4, R27, !PT ;  /* 0x0000001b041e7209 */ /* 0x000fe20007810000 */
[----:B------:R-:W5:Y:S01]  /*1bef0*/  I2F R24, R24 ;  /* 0x0000001800187306 */ /* 0x000f620000201400 */
[----:B-1----:R-:W-:Y:S01]  /*1bf00*/  FFMA.FTZ R82, -R243, R22, R82 ;  /* 0x00000016f3527223 */ /* 0x002fe20000010152 */
[----:B------:R-:W-:Y:S01]  /*1bf10*/  IABS R28, R28 ;  /* 0x0000001c001c7213 */ /* 0x000fe20000000000 */
[----:B------:R-:W1:Y:S01]  /*1bf20*/  SHFL.BFLY PT, R22, R21, 0x2, 0x1f ;  /* 0x0c401f0015167f89 */ /* 0x000e6200000e0000 */
[----:B------:R-:W-:-:S02]  /*1bf30*/  FSEL R198, R34, -INF , !P5 ;  /* 0xff80000022c67808 */ /* 0x000fc40006800000 */
[----:B------:R-:W-:Y:S02]  /*1bf40*/  FMNMX.FTZ R27, R199, R30, !PT ;  /* 0x0000001ec71b7209 */ /* 0x000fe40007810000 */
[----:B------:R-:W1:Y:S01]  /*1bf50*/  I2F R23, R23 ;  /* 0x0000001700177306 */ /* 0x000e620000201400 */
[----:B---3--:R-:W-:Y:S01]  /*1bf60*/  FFMA.FTZ R83, -R243, R26, R83 ;  /* 0x0000001af3537223 */ /* 0x008fe20000010153 */
[----:B------:R-:W-:Y:S02]  /*1bf70*/  FSEL R197, R82, -INF , !P4 ;  /* 0xff80000052c57808 */ /* 0x000fe40006000000 */
[----:B------:R-:W-:-:S04]  /*1bf80*/  FMNMX.FTZ R30, R198, R27, !PT ;  /* 0x0000001bc61e7209 */ /* 0x000fc80007810000 */
[----:B------:R-:W3:Y:S01]  /*1bf90*/  I2F R26, R28 ;  /* 0x0000001c001a7306 */ /* 0x000ee20000201400 */
[C---:B------:R-:W-:Y:S01]  /*1bfa0*/  ISETP.GE.AND P4, PT, R20.reuse, R245, PT ;  /* 0x000000f51400720c */ /* 0x040fe20003f86270 */
[----:B----4-:R-:W-:Y:S01]  /*1bfb0*/  FFMA.FTZ R25, -R243, R25, R78 ;  /* 0x00000019f3197223 */ /* 0x010fe2000001014e */
[----:B------:R-:W-:Y:S02]  /*1bfc0*/  FSEL R196, R83, -INF , !P3 ;  /* 0xff80000053c47808 */ /* 0x000fe40005800000 */
[----:B------:R-:W-:Y:S01]  /*1bfd0*/  FMNMX.FTZ R27, R197, R30, !PT ;  /* 0x0000001ec51b7209 */ /* 0x000fe20007810000 */
[----:B-----5:R-:W-:Y:S01]  /*1bfe0*/  FFMA.FTZ R24, -R243, R24, R79 ;  /* 0x00000018f3187223 */ /* 0x020fe2000001014f */
[----:B------:R-:W-:Y:S02]  /*1bff0*/  ISETP.GE.OR P4, PT, R20, R244, !P4 ;  /* 0x000000f41400720c */ /* 0x000fe40006786670 */
[----:B------:R-:W-:Y:S02]  /*1c000*/  FSEL R191, R25, -INF , !P2 ;  /* 0xff80000019bf7808 */ /* 0x000fe40005000000 */
[----:B------:R-:W-:Y:S01]  /*1c010*/  FMNMX.FTZ R20, R196, R27, !PT ;  /* 0x0000001bc4147209 */ /* 0x000fe20007810000 */
[----:B-1----:R-:W-:Y:S01]  /*1c020*/  FFMA.FTZ R23, -R243, R23, R70 ;  /* 0x00000017f3177223 */ /* 0x002fe20000010146 */
[----:B------:R-:W-:-:S02]  /*1c030*/  ISETP.GE.AND P2, PT, R19, R245, PT ;  /* 0x000000f51300720c */ /* 0x000fc40003f46270 */
[----:B------:R-:W-:Y:S02]  /*1c040*/  FSEL R188, R24, -INF , !P1 ;  /* 0xff80000018bc7808 */ /* 0x000fe40004800000 */
[----:B------:R-:W-:Y:S01]  /*1c050*/  FMNMX.FTZ R25, R191, R20, !PT ;  /* 0x00000014bf197209 */ /* 0x000fe20007810000 */
[----:B---3--:R-:W-:Y:S01]  /*1c060*/  FFMA.FTZ R26, -R243, R26, R71 ;  /* 0x0000001af31a7223 */ /* 0x008fe20000010147 */
[----:B------:R-:W-:Y:S02]  /*1c070*/  ISETP.GE.OR P2, PT, R19, R244, !P2 ;  /* 0x000000f41300720c */ /* 0x000fe40005746670 */
[----:B------:R-:W-:Y:S02]  /*1c080*/  FSEL R186, R23, -INF , !P4 ;  /* 0xff80000017ba7808 */ /* 0x000fe40006000000 */
[----:B------:R-:W-:Y:S02]  /*1c090*/  FMNMX.FTZ R25, R188, R25, !PT ;  /* 0x00000019bc197209 */ /* 0x000fe40007810000 */
[----:B------:R-:W-:-:S02]  /*1c0a0*/  FMNMX.FTZ R22, R21, R22, !PT ;  /* 0x0000001615167209 */ /* 0x000fc40007810000 */
[----:B------:R-:W-:Y:S02]  /*1c0b0*/  FSEL R182, R26, -INF , !P2 ;  /* 0xff8000001ab67808 */ /* 0x000fe40005000000 */
[----:B------:R-:W-:-:S04]  /*1c0c0*/  FMNMX.FTZ R21, R186, R25, !PT ;  /* 0x00000019ba157209 */ /* 0x000fc80007810000 */
[----:B------:R-:W-:Y:S01]  /*1c0d0*/  FMNMX.FTZ R21, R182, R21, !PT ;  /* 0x00000015b6157209 */ /* 0x000fe20007810000 */
[----:B------:R-:W1:Y:S04]  /*1c0e0*/  SHFL.BFLY PT, R19, R22, 0x1, 0x1f ;  /* 0x0c201f0016137f89 */ /* 0x000e6800000e0000 */
[----:B------:R-:W3:Y:S01]  /*1c0f0*/  SHFL.BFLY PT, R20, R21, 0x2, 0x1f ;  /* 0x0c401f0015147f89 */ /* 0x000ee200000e0000 */
[----:B-1----:R-:W-:Y:S02]  /*1c100*/  FMNMX.FTZ R164, R22, R19, !PT ;  /* 0x0000001316a47209 */ /* 0x002fe40007810000 */
[----:B---3--:R-:W-:-:S05]  /*1c110*/  FMNMX.FTZ R20, R21, R20, !PT ;  /* 0x0000001415147209 */ /* 0x008fca0007810000 */
[----:B------:R-:W1:Y:S01]  /*1c120*/  SHFL.BFLY PT, R19, R20, 0x1, 0x1f ;  /* 0x0c201f0014137f89 */ /* 0x000e6200000e0000 */
[----:B--2---:R-:W-:Y:S01]  /*1c130*/  FMUL.FTZ R190, R189, R164 ;  /* 0x000000a4bdbe7220 */ /* 0x004fe20000410000 */
[----:B------:R-:W-:Y:S01]  /*1c140*/  FSETP.NEU.FTZ.AND P1, PT, R164, -INF , PT ;  /* 0xff800000a400780b */ /* 0x000fe20003f3d000 */
[----:B------:R-:W-:-:S03]  /*1c150*/  IMAD.SHL.U32 R219, R55, 0x2, RZ ;  /* 0x0000000237db7824 */ /* 0x000fc600078e00ff */
[----:B------:R-:W-:Y:S01]  /*1c160*/  FSEL R190, R190, RZ, P1 ;  /* 0x000000ffbebe7208 */ /* 0x000fe20000800000 */
[----:B------:R-:W-:Y:S01]  /*1c170*/  IMAD R217, R58, 0x2, R219 ;  /* 0x000000023ad97824 */ /* 0x000fe200078e02db */
[----:B------:R-:W-:Y:S03]  /*1c180*/  LDSM.16.MT88.4 R156, [R219+0x10000] ;  /* 0x01000000db9c783b */ /* 0x000fe60000004200 */
[-CC-:B------:R-:W-:Y:S01]  /*1c190*/  FFMA.FTZ R176, R3, R189.reuse, -R190.reuse ;  /* 0x000000bd03b07223 */ /* 0x180fe200000108be */
[----:B------:R-:W2:Y:S01]  /*1c1a0*/  LDSM.16.MT88.4 R148, [R217+0x10000] ;  /* 0x01000000d994783b */ /* 0x000ea20000004200 */
[-CC-:B------:R-:W-:Y:S02]  /*1c1b0*/  FFMA.FTZ R181, R8, R189.reuse, -R190.reuse ;  /* 0x000000bd08b57223 */ /* 0x180fe400000108be */
[-CC-:B------:R-:W-:Y:S01]  /*1c1c0*/  FFMA.FTZ R179, R17, R189.reuse, -R190.reuse ;  /* 0x000000bd11b37223 */ /* 0x180fe200000108be */
[----:B------:R-:W-:Y:S01]  /*1c1d0*/  LDSM.16.MT88.4 R48, [R217+0x12000] ;  /* 0x01200000d930783b */ /* 0x000fe20000004200 */
[----:B------:R-:W-:-:S02]  /*1c1e0*/  FFMA.FTZ R166, R16, R189, -R190 ;  /* 0x000000bd10a67223 */ /* 0x000fc400000108be */
[--C-:B------:R-:W-:Y:S01]  /*1c1f0*/  FFMA.FTZ R177, R15, R189, -R190.reuse ;  /* 0x000000bd0fb17223 */ /* 0x100fe200000108be */
[----:B------:R-:W-:Y:S01]  /*1c200*/  LDSM.16.MT88.4 R104, [R219+0x16000] ;  /* 0x01600000db68783b */ /* 0x000fe20000004200 */
[----:B-1----:R-:W-:Y:S01]  /*1c210*/  FMNMX.FTZ R3, R20, R19, !PT ;  /* 0x0000001314037209 */ /* 0x002fe20007810000 */
[----:B------:R-:W-:Y:S01]  /*1c220*/  MUFU.EX2 R181, R181 ;  /* 0x000000b500b57308 */ /* 0x000fe20000000800 */
[--C-:B------:R-:W-:Y:S01]  /*1c230*/  FFMA.FTZ R173, R13, R189, -R190.reuse ;  /* 0x000000bd0dad7223 */ /* 0x100fe200000108be */
[----:B------:R-:W-:Y:S01]  /*1c240*/  LDSM.16.MT88.4 R20, [R217+0x12800] ;  /* 0x01280000d914783b */ /* 0x000fe20000004200 */
[----:B------:R-:W-:Y:S01]  /*1c250*/  FSETP.NEU.FTZ.AND P1, PT, R3, -INF , PT ;  /* 0xff8000000300780b */ /* 0x000fe20003f3d000 */
[----:B------:R-:W-:Y:S02]  /*1c260*/  FMUL.FTZ R180, R189, R3 ;  /* 0x00000003bdb47220 */ /* 0x000fe40000410000 */
[----:B------:R-:W-:Y:S01]  /*1c270*/  IMAD R216, R56, 0x2, R219 ;  /* 0x0000000238d87824 */ /* 0x000fe200078e02db */
[----:B------:R-:W-:Y:S02]  /*1c280*/  LDSM.16.MT88.4 R40, [R219+0x12000] ;  /* 0x01200000db28783b */ /* 0x000fe40000004200 */
[----:B------:R-:W-:Y:S01]  /*1c290*/  FSEL R180, R180, RZ, P1 ;  /* 0x000000ffb4b47208 */ /* 0x000fe20000800000 */
[----:B------:R-:W1:Y:S01]  /*1c2a0*/  MUFU.EX2 R176, R176 ;  /* 0x000000b000b07308 */ /* 0x000e620000000800 */
[-C--:B------:R-:W-:Y:S01]  /*1c2b0*/  FFMA.FTZ R8, R18, R189.reuse, -R190 ;  /* 0x000000bd12087223 */ /* 0x080fe200000108be */
[----:B------:R-:W-:Y:S02]  /*1c2c0*/  LDSM.16.MT88.4 R88, [R216+0x14000] ;  /* 0x01400000d858783b */ /* 0x000fe40000004200 */
[----:B------:R-:W-:-:S02]  /*1c2d0*/  FFMA.FTZ R183, R14, R189, -R180 ;  /* 0x000000bd0eb77223 */ /* 0x000fc400000108b4 */
[-CC-:B------:R-:W-:Y:S01]  /*1c2e0*/  FFMA.FTZ R178, R9, R189.reuse, -R180.reuse ;  /* 0x000000bd09b27223 */ /* 0x180fe200000108b4 */
[----:B------:R-:W-:Y:S01]  /*1c2f0*/  LDSM.16.MT88.4 R16, [R219+0x10800] ;  /* 0x01080000db10783b */ /* 0x000fe20000004200 */
[-CC-:B------:R-:W-:Y:S02]  /*1c300*/  FFMA.FTZ R187, R7, R189.reuse, -R180.reuse ;  /* 0x000000bd07bb7223 */ /* 0x180fe400000108b4 */
[-C--:B------:R-:W-:Y:S01]  /*1c310*/  FFMA.FTZ R174, R0, R189.reuse, -R180 ;  /* 0x000000bd00ae7223 */ /* 0x080fe200000108b4 */
[----:B------:R-:W-:Y:S01]  /*1c320*/  MUFU.EX2 R179, R179 ;  /* 0x000000b300b37308 */ /* 0x000fe20000000800 */
[----:B------:R-:W-:Y:S01]  /*1c330*/  FFMA.FTZ R0, R12, R189, -R190 ;  /* 0x000000bd0c007223 */ /* 0x000fe200000108be */
[----:B------:R-:W-:Y:S04]  /*1c340*/  LDSM.16.MT88.4 R140, [R216+0x10000] ;  /* 0x01000000d88c783b */ /* 0x000fe80000004200 */
[----:B------:R-:W3:Y:S02]  /*1c350*/  LDSM.16.MT88.4 R12, [R217+0x10800] ;  /* 0x01080000d90c783b */ /* 0x000ee40000004200 */
[----:B------:R-:W4:Y:S01]  /*1c360*/  MUFU.EX2 R166, R166 ;  /* 0x000000a600a67308 */ /* 0x000f220000000800 */
[----:B------:R-:W-:Y:S01]  /*1c370*/  IMAD R215, R56, 0x2, R217 ;  /* 0x0000000238d77824 */ /* 0x000fe200078e02d9 */
[----:B------:R-:W-:Y:S04]  /*1c380*/  LDSM.16.MT88.4 R72, [R219+0x14000] ;  /* 0x01400000db48783b */ /* 0x000fe80000004200 */
[----:B------:R-:W-:Y:S02]  /*1c390*/  LDSM.16.MT88.4 R80, [R217+0x14000] ;  /* 0x01400000d950783b */ /* 0x000fe40000004200 */
[----:B------:R-:W-:Y:S01]  /*1c3a0*/  MUFU.EX2 R183, R183 ;  /* 0x000000b700b77308 */ /* 0x000fe20000000800 */
[----:B-1----:R-:W-:Y:S01]  /*1c3b0*/  F2FP.BF16.PACK_AB R128, R176, R181 ;  /* 0x000000b5b080723e */ /* 0x002fe200000010ff */
[--C-:B------:R-:W-:Y:S01]  /*1c3c0*/  FFMA.FTZ R175, R2, R189, -R180.reuse ;  /* 0x000000bd02af7223 */ /* 0x100fe200000108b4 */
[----:B------:R-:W1:Y:S04]  /*1c3d0*/  LDSM.16.MT88.4 R64, [R215+0x12000] ;  /* 0x01200000d740783b */ /* 0x000e680000004200 */
[----:B------:R-:W-:Y:S01]  /*1c3e0*/  LDSM.16.MT88.4 R112, [R217+0x16000] ;  /* 0x01600000d970783b */ /* 0x000fe20000004200 */
[----:B------:R-:W5:Y:S03]  /*1c3f0*/  MUFU.EX2 R178, R178 ;  /* 0x000000b200b27308 */ /* 0x000f660000000800 */
[----:B------:R-:W-:Y:S04]  /*1c400*/  LDSM.16.MT88.4 R120, [R216+0x16000] ;  /* 0x01600000d878783b */ /* 0x000fe80000004200 */
[----:B------:R-:W-:Y:S01]  /*1c410*/  LDSM.16.MT88.4 R24, [R219+0x12800] ;  /* 0x01280000db18783b */ /* 0x000fe20000004200 */
[----:B------:R-:W-:Y:S03]  /*1c420*/  MUFU.EX2 R187, R187 ;  /* 0x000000bb00bb7308 */ /* 0x000fe60000000800 */
[----:B------:R-:W-:Y:S05]  /*1c430*/  LDSM.16.MT88.4 R32, [R216+0x10800] ;  /* 0x01080000d820783b */ /* 0x000fea0000004200 */
[----:B------:R-:W2:Y:S01]  /*1c440*/  MUFU.EX2 R174, R174 ;  /* 0x000000ae00ae7308 */ /* 0x000ea20000000800 */
[----:B----4-:R-:W-:Y:S01]  /*1c450*/  F2FP.BF16.PACK_AB R130, R166, R179 ;  /* 0x000000b3a682723e */ /* 0x010fe200000010ff */
[--C-:B------:R-:W-:Y:S01]  /*1c460*/  FFMA.FTZ R172, R6, R189, -R180.reuse ;  /* 0x000000bd06ac7223 */ /* 0x100fe200000108b4 */
[----:B-----5:R-:W-:Y:S01]  /*1c470*/  F2FP.BF16.PACK_AB R129, R178, R183 ;  /* 0x000000b7b281723e */ /* 0x020fe200000010ff */
[-CC-:B------:R-:W-:Y:S01]  /*1c480*/  FFMA.FTZ R9, R5, R189.reuse, -R180.reuse ;  /* 0x000000bd05097223 */ /* 0x180fe200000108b4 */
[----:B------:R-:W-:Y:S01]  /*1c490*/  LDSM.16.MT88.4 R56, [R216+0x12000] ;  /* 0x01200000d838783b */ /* 0x000fe20000004200 */
[----:B------:R-:W-:-:S02]  /*1c4a0*/  FFMA.FTZ R2, R4, R189, -R180 ;  /* 0x000000bd04027223 */ /* 0x000fc400000108b4 */
[----:B------:R-:W-:Y:S01]  /*1c4b0*/  MUFU.EX2 R177, R177 ;  /* 0x000000b100b17308 */ /* 0x000fe20000000800 */
[----:B------:R-:W-:Y:S04]  /*1c4c0*/  LDSM.16.MT88.4 R132, [R215+0x10000] ;  /* 0x01000000d784783b */ /* 0x000fe80000004200 */
[----:B------:R-:W-:Y:S01]  /*1c4d0*/  LDSM.16.MT88.4 R96, [R215+0x14000] ;  /* 0x01400000d760783b */ /* 0x000fe20000004200 */
[----:B--2---:R-:W-:Y:S02]  /*1c4e0*/  F2FP.BF16.PACK_AB R131, R174, R187 ;  /* 0x000000bbae83723e */ /* 0x004fe400000010ff */
[----:B------:R-:W2:Y:S01]  /*1c4f0*/  MUFU.EX2 R8, R8 ;  /* 0x0000000800087308 */ /* 0x000ea20000000800 */
[----:B------:R-:W-:Y:S04]  /*1c500*/  LDSM.16.MT88.4 R28, [R215+0x10800] ;  /* 0x01080000d71c783b */ /* 0x000fe80000004200 */
[----:B------:R-:W-:Y:S01]  /*1c510*/  LDSM.16.MT88.4 R168, [R215+0x16000] ;  /* 0x01600000d7a8783b */ /* 0x000fe20000004200 */
[C---:B------:R-:W-:Y:S02]  /*1c520*/  HMMA.16816.F32.BF16 R152, R128.reuse, R148, RZ ;  /* 0x000000948098723c */ /* 0x040fe400000418ff */
[----:B------:R-:W-:Y:S06]  /*1c530*/  MUFU.EX2 R173, R173 ;  /* 0x000000ad00ad7308 */ /* 0x000fec0000000800 */
[----:B------:R-:W-:Y:S02]  /*1c540*/  HMMA.16816.F32.BF16 R148, R128, R150, RZ ;  /* 0x000000968094723c */ /* 0x000fe400000418ff */
[----:B------:R-:W4:Y:S08]  /*1c550*/  MUFU.EX2 R0, R0 ;  /* 0x0000000000007308 */ /* 0x000f300000000800 */
[----:B------:R-:W-:Y:S08]  /*1c560*/  MUFU.EX2 R172, R172 ;  /* 0x000000ac00ac7308 */ /* 0x000ff00000000800 */
[----:B------:R-:W5:Y:S08]  /*1c570*/  MUFU.EX2 R9, R9 ;  /* 0x0000000900097308 */ /* 0x000f700000000800 */
[----:B------:R-:W-:Y:S08]  /*1c580*/  MUFU.EX2 R175, R175 ;  /* 0x000000af00af7308 */ /* 0x000ff00000000800 */
[----:B------:R-:W1:Y:S01]  /*1c590*/  MUFU.EX2 R2, R2 ;  /* 0x0000000200027308 */ /* 0x000e620000000800 */
[----:B--2---:R-:W-:-:S02]  /*1c5a0*/  F2FP.BF16.PACK_AB R4, R8, R177 ;  /* 0x000000b10804723e */ /* 0x004fc400000010ff */
[----:B----4-:R-:W-:Y:S02]  /*1c5b0*/  F2FP.BF16.PACK_AB R6, R0, R173 ;  /* 0x000000ad0006723e */ /* 0x010fe400000010ff */
[----:B-----5:R-:W-:Y:S02]  /*1c5c0*/  F2FP.BF16.PACK_AB R5, R9, R172 ;  /* 0x000000ac0905723e */ /* 0x020fe400000010ff */
[----:B-1----:R-:W-:-:S07]  /*1c5d0*/  F2FP.BF16.PACK_AB R7, R2, R175 ;  /* 0x000000af0207723e */ /* 0x002fce00000010ff */
[C---:B---3--:R-:W-:Y:S08]  /*1c5e0*/  HMMA.16816.F32.BF16 R152, R4.reuse, R12, R152 ;  /* 0x0000000c0498723c */ /* 0x048ff00000041898 */
[----:B------:R-:W-:Y:S01]  /*1c5f0*/  HMMA.16816.F32.BF16 R148, R4, R14, R148 ;  /* 0x0000000e0494723c */ /* 0x000fe20000041894 */
[----:B------:R-:W1:Y:S07]  /*1c600*/  LDSM.16.MT88.4 R12, [R215+0x12800] ;  /* 0x01280000d70c783b */ /* 0x000e6e0000004200 */
[C---:B------:R-:W-:Y:S08]  /*1c610*/  HMMA.16816.F32.BF16 R160, R128.reuse, R156, RZ ;  /* 0x0000009c80a0723c */ /* 0x040ff000000418ff */
[C---:B------:R-:W-:Y:S08]  /*1c620*/  HMMA.16816.F32.BF16 R156, R128.reuse, R158, RZ ;  /* 0x0000009e809c723c */ /* 0x040ff000000418ff */
[C---:B------:R-:W-:Y:S08]  /*1c630*/  HMMA.16816.F32.BF16 R60, R128.reuse, R64, RZ ;  /* 0x00000040803c723c */ /* 0x040ff000000418ff */
[----:B------:R-:W-:Y:S08]  /*1c640*/  HMMA.16816.F32.BF16 R64, R128, R66, RZ ;  /* 0x000000428040723c */ /* 0x000ff000000418ff */
[C---:B------:R-:W-:Y:S08]  /*1c650*/  HMMA.16816.F32.BF16 R160, R4.reuse, R16, R160 ;  /* 0x0000001004a0723c */ /* 0x040ff000000418a0 */
[C---:B------:R-:W-:Y:S01]  /*1c660*/  HMMA.16816.F32.BF16 R156, R4.reuse, R18, R156 ;  /* 0x00000012049c723c */ /* 0x040fe2000004189c */
[----:B------:R-:W2:Y:S07]  /*1c670*/  LDSM.16.MT88.4 R16, [R216+0x12800] ;  /* 0x01280000d810783b */ /* 0x000eae0000004200 */
[C---:B-1----:R-:W-:Y:S08]  /*1c680*/  HMMA.16816.F32.BF16 R60, R4.reuse, R12, R60 ;  /* 0x0000000c043c723c */ /* 0x042ff0000004183c */
[----:B------:R-:W-:Y:S01]  /*1c690*/  HMMA.16816.F32.BF16 R64, R4, R14, R64 ;  /* 0x0000000e0440723c */ /* 0x000fe20000041840 */
[----:B------:R-:W1:Y:S07]  /*1c6a0*/  LDSM.16.MT88.4 R12, [R219+0x16800] ;  /* 0x01680000db0c783b */ /* 0x000e6e0000004200 */
[C---:B------:R-:W-:Y:S08]  /*1c6b0*/  HMMA.16816.F32.BF16 R44, R128.reuse, R48, RZ ;  /* 0x00000030802c723c */ /* 0x040ff000000418ff */
[C---:B------:R-:W-:Y:S08]  /*1c6c0*/  HMMA.16816.F32.BF16 R52, R128.reuse, R56, RZ ;  /* 0x000000388034723c */ /* 0x040ff000000418ff */
[C---:B------:R-:W-:Y:S08]  /*1c6d0*/  HMMA.16816.F32.BF16 R48, R128.reuse, R50, RZ ;  /* 0x000000328030723c */ /* 0x040ff000000418ff */
[C---:B------:R-:W-:Y:S08]  /*1c6e0*/  HMMA.16816.F32.BF16 R56, R128.reuse, R58, RZ ;  /* 0x0000003a8038723c */ /* 0x040ff000000418ff */
[C---:B------:R-:W-:Y:S08]  /*1c6f0*/  HMMA.16816.F32.BF16 R100, R128.reuse, R104, RZ ;  /* 0x000000688064723c */ /* 0x040ff000000418ff */
[C---:B------:R-:W-:Y:S08]  /*1c700*/  HMMA.16816.F32.BF16 R104, R128.reuse, R106, RZ ;  /* 0x0000006a8068723c */ /* 0x040ff000000418ff */
[C---:B------:R-:W-:Y:S08]  /*1c710*/  HMMA.16816.F32.BF16 R136, R128.reuse, R132, RZ ;  /* 0x000000848088723c */ /* 0x040ff000000418ff */
[----:B------:R-:W-:Y:S08]  /*1c720*/  HMMA.16816.F32.BF16 R132, R128, R134, RZ ;  /* 0x000000868084723c */ /* 0x000ff000000418ff */
[C---:B------:R-:W-:Y:S08]  /*1c730*/  HMMA.16816.F32.BF16 R44, R4.reuse, R20, R44 ;  /* 0x00000014042c723c */ /* 0x040ff0000004182c */
[C---:B------:R-:W-:Y:S01]  /*1c740*/  HMMA.16816.F32.BF16 R48, R4.reuse, R22, R48 ;  /* 0x000000160430723c */ /* 0x040fe20000041830 */
[----:B------:R-:W3:Y:S07]  /*1c750*/  LDSM.16.MT88.4 R20, [R216+0x14800] ;  /* 0x01480000d814783b */ /* 0x000eee0000004200 */
[C---:B--2---:R-:W-:Y:S08]  /*1c760*/  HMMA.16816.F32.BF16 R52, R4.reuse, R16, R52 ;  /* 0x000000100434723c */ /* 0x044ff00000041834 */
        /* <DEDUP_REMOVED lines=10> */
[----:B------:R-:W-:Y:S08]  /*1c810*/  HMMA.16816.F32.BF16 R96, R128, R98, RZ ;  /* 0x000000628060723c */ /* 0x000ff000000418ff */
[C---:B------:R-:W-:Y:S08]  /*1c820*/  HMMA.16816.F32.BF16 R136, R4.reuse, R28, R136 ;  /* 0x0000001c0488723c */ /* 0x040ff00000041888 */
[----:B------:R-:W-:Y:S01]  /*1c830*/  HMMA.16816.F32.BF16 R132, R4, R30, R132 ;  /* 0x0000001e0484723c */ /* 0x000fe20000041884 */
[----:B------:R-:W4:Y:S07]  /*1c840*/  LDSM.16.MT88.4 R28, [R219+0x14800] ;  /* 0x01480000db1c783b */ /* 0x000f2e0000004200 */
        /* <DEDUP_REMOVED lines=26> */
[----:B------:R-:W-:Y:S01]  /*1c9f0*/  HMMA.16816.F32.BF16 R140, R4, R34, R140 ;  /* 0x00000022048c723c */ /* 0x000fe2000004188c */
[----:B------:R-:W-:-:S06]  /*1ca00*/  FFMA.FTZ R32, R196, R189, -R180 ;  /* 0x000000bdc4207223 */ /* 0x000fcc00000108b4 */
[-CC-:B------:R-:W-:Y:S01]  /*1ca10*/  FFMA.FTZ R34, R198, R189.reuse, -R180.reuse ;  /* 0x000000bdc6227223 */ /* 0x180fe200000108b4 */
[----:B----4-:R-:W-:Y:S01]  /*1ca20*/  HMMA.16816.F32.BF16 R68, R4, R28, R68 ;  /* 0x0000001c0444723c */ /* 0x010fe20000041844 */
[----:B------:R-:W-:-:S06]  /*1ca30*/  FFMA.FTZ R35, R197, R189, -R180 ;  /* 0x000000bdc5237223 */ /* 0x000fcc00000108b4 */
[-CC-:B------:R-:W-:Y:S01]  /*1ca40*/  FFMA.FTZ R28, R233, R189.reuse, -R190.reuse ;  /* 0x000000bde91c7223 */ /* 0x180fe200000108be */
[----:B------:R-:W-:Y:S01]  /*1ca50*/  HMMA.16816.F32.BF16 R72, R4, R30, R72 ;  /* 0x0000001e0448723c */ /* 0x000fe20000041848 */
[----:B------:R-:W-:-:S06]  /*1ca60*/  FFMA.FTZ R29, R251, R189, -R190 ;  /* 0x000000bdfb1d7223 */ /* 0x000fcc00000108be */
[-CC-:B------:R-:W-:Y:S02]  /*1ca70*/  FFMA.FTZ R31, R252, R189.reuse, -R190.reuse ;  /* 0x000000bdfc1f7223 */ /* 0x180fe400000108be */
[----:B------:R-:W-:Y:S01]  /*1ca80*/  FFMA.FTZ R30, R250, R189, -R190 ;  /* 0x000000bdfa1e7223 */ /* 0x000fe200000108be */
[----:B------:R-:W-:Y:S08]  /*1ca90*/  MUFU.EX2 R28, R28 ;  /* 0x0000001c001c7308 */ /* 0x000ff00000000800 */
[----:B------:R-:W4:Y:S08]  /*1caa0*/  MUFU.EX2 R31, R31 ;  /* 0x0000001f001f7308 */ /* 0x000f300000000800 */
[----:B------:R-:W-:Y:S08]  /*1cab0*/  MUFU.EX2 R29, R29 ;  /* 0x0000001d001d7308 */ /* 0x000ff00000000800 */
[----:B------:R-:W1:Y:S08]  /*1cac0*/  MUFU.EX2 R30, R30 ;  /* 0x0000001e001e7308 */ /* 0x000e700000000800 */
[----:B------:R-:W-:Y:S08]  /*1cad0*/  MUFU.EX2 R33, R33 ;  /* 0x0000002100217308 */ /* 0x000ff00000000800 */
[----:B------:R-:W1:Y:S08]  /*1cae0*/  MUFU.EX2 R34, R34 ;  /* 0x0000002200227308 */ /* 0x000e700000000800 */
[----:B------:R-:W-:Y:S08]  /*1caf0*/  MUFU.EX2 R35, R35 ;  /* 0x0000002300237308 */ /* 0x000ff00000000800 */
[----:B------:R-:W1:Y:S01]  /*1cb00*/  MUFU.EX2 R32, R32 ;  /* 0x0000002000207308 */ /* 0x000e620000000800 */
        /* <DEDUP_REMOVED lines=9> */
[----:B----4-:R-:W-:-:S02]  /*1cba0*/  F2FP.BF16.PACK_AB R4, R31, R28 ;  /* 0x0000001c1f04723e */ /* 0x010fc400000010ff */
[----:B-1----:R-:W-:Y:S02]  /*1cbb0*/  F2FP.BF16.PACK_AB R6, R30, R29 ;  /* 0x0000001d1e06723e */ /* 0x002fe400000010ff */
[----:B------:R-:W-:Y:S02]  /*1cbc0*/  F2FP.BF16.PACK_AB R5, R34, R33 ;  /* 0x000000212205723e */ /* 0x000fe400000010ff */
[----:B------:R-:W-:-:S07]  /*1cbd0*/  F2FP.BF16.PACK_AB R7, R32, R35 ;  /* 0x000000232007723e */ /* 0x000fce00000010ff */
[C---:B------:R-:W-:Y:S08]  /*1cbe0*/  HMMA.16816.F32.BF16 R144, R4.reuse, R12, R144 ;  /* 0x0000000c0490723c */ /* 0x040ff00000041890 */
[C---:B------:R-:W-:Y:S01]  /*1cbf0*/  HMMA.16816.F32.BF16 R140, R4.reuse, R14, R140 ;  /* 0x0000000e048c723c */ /* 0x040fe2000004188c */
[----:B------:R-:W1:Y:S07]  /*1cc00*/  LDSM.16.MT88.4 R12, [R217+0x13000] ;  /* 0x01300000d90c783b */ /* 0x000e6e0000004200 */
        /* <DEDUP_REMOVED lines=34> */
[----:B------:R-:W-:Y:S01]  /*1ce30*/  HMMA.16816.F32.BF16 R128, R4, R14, R128 ;  /* 0x0000000e0480723c */ /* 0x000fe20000041880 */
[----:B------:R-:W1:Y:S01]  /*1ce40*/  LDSM.16.MT88.4 R12, [R215+0x11800] ;  /* 0x01180000d70c783b */ /* 0x000e620000004200 */
        /* <DEDUP_REMOVED lines=9> */
[----:B------:R-:W5:Y:S08]  /*1cee0*/  MUFU.EX2 R169, R169 ;  /* 0x000000a900a97308 */ /* 0x000f700000000800 */
[----:B------:R-:W-:Y:S08]  /*1cef0*/  MUFU.EX2 R170, R170 ;  /* 0x000000aa00aa7308 */ /* 0x000ff00000000800 */
[----:B------:R-:W1:Y:S08]  /*1cf00*/  MUFU.EX2 R171, R171 ;  /* 0x000000ab00ab7308 */ /* 0x000e700000000800 */
[----:B------:R-:W-:Y:S08]  /*1cf10*/  MUFU.EX2 R190, R190 ;  /* 0x000000be00be7308 */ /* 0x000ff00000000800 */
[----:B------:R-:W1:Y:S08]  /*1cf20*/  MUFU.EX2 R191, R191 ;  /* 0x000000bf00bf7308 */ /* 0x000e700000000800 */
[----:B------:R-:W-:Y:S08]  /*1cf30*/  MUFU.EX2 R186, R186 ;  /* 0x000000ba00ba7308 */ /* 0x000ff00000000800 */
[----:B------:R-:W1:Y:S01]  /*1cf40*/  MUFU.EX2 R251, R251 ;  /* 0x000000fb00fb7308 */ /* 0x000e620000000800 */
[C---:B----4-:R-:W-:Y:S08]  /*1cf50*/  HMMA.16816.F32.BF16 R76, R4.reuse, R24, R76 ;  /* 0x00000018044c723c */ /* 0x050ff0000004184c */
[C---:B------:R-:W-:Y:S01]  /*1cf60*/  HMMA.16816.F32.BF16 R80, R4.reuse, R26, R80 ;  /* 0x0000001a0450723c */ /* 0x040fe20000041850 */
[----:B------:R-:W-:Y:S07]  /*1cf70*/  LDSM.16.MT88.4 R24, [R217+0x11800] ;  /* 0x01180000d918783b */ /* 0x000fee0000004200 */
[C---:B---3--:R-:W-:Y:S08]  /*1cf80*/  HMMA.16816.F32.BF16 R108, R4.reuse, R20, R108 ;  /* 0x00000014046c723c */ /* 0x048ff0000004186c */
[C---:B------:R-:W-:Y:S01]  /*1cf90*/  HMMA.16816.F32.BF16 R112, R4.reuse, R22, R112 ;  /* 0x000000160470723c */ /* 0x040fe20000041870 */
[----:B------:R-:W3:Y:S07]  /*1cfa0*/  LDSM.16.MT88.4 R20, [R219+0x11800] ;  /* 0x01180000db14783b */ /* 0x000eee0000004200 */
[C---:B--2---:R-:W-:Y:S08]  /*1cfb0*/  HMMA.16816.F32.BF16 R116, R4.reuse, R16, R116 ;  /* 0x000000100474723c */ /* 0x044ff00000041874 */
[----:B------:R-:W-:Y:S01]  /*1cfc0*/  HMMA.16816.F32.BF16 R120, R4, R18, R120 ;  /* 0x000000120478723c */ /* 0x000fe20000041878 */
[----:B------:R-:W2:Y:S06]  /*1cfd0*/  LDSM.16.MT88.4 R16, [R216+0x11800] ;  /* 0x01180000d810783b */ /* 0x000eac0000004200 */
[----:B-----5:R-:W-:-:S02]  /*1cfe0*/  F2FP.BF16.PACK_AB R4, R169, R168 ;  /* 0x000000a8a904723e */ /* 0x020fc400000010ff */
[----:B-1----:R-:W-:Y:S02]  /*1cff0*/  F2FP.BF16.PACK_AB R6, R171, R170 ;  /* 0x000000aaab06723e */ /* 0x002fe400000010ff */
[----:B------:R-:W-:Y:S02]  /*1d000*/  F2FP.BF16.PACK_AB R5, R191, R190 ;  /* 0x000000bebf05723e */ /* 0x000fe400000010ff */
[----:B------:R-:W-:-:S07]  /*1d010*/  F2FP.BF16.PACK_AB R7, R251, R186 ;  /* 0x000000bafb07723e */ /* 0x000fce00000010ff */
        /* <DEDUP_REMOVED lines=24> */
[----:B------:R-:W-:-:S02]  /*1d1a0*/  FADD.FTZ R176, R181, R176 ;  /* 0x000000b0b5b07221 */ /* 0x000fc40000010000 */
[----:B------:R-:W-:Y:S02]  /*1d1b0*/  FADD.FTZ R178, R183, R178 ;  /* 0x000000b2b7b27221 */ /* 0x000fe40000010000 */
[----:B------:R-:W-:Y:S02]  /*1d1c0*/  FADD.FTZ R179, R179, R176 ;  /* 0x000000b0b3b37221 */ /* 0x000fe40000010000 */
[----:B------:R-:W-:Y:S02]  /*1d1d0*/  FADD.FTZ R187, R187, R178 ;  /* 0x000000b2bbbb7221 */ /* 0x000fe40000010000 */
[----:B------:R-:W-:Y:S02]  /*1d1e0*/  FADD.FTZ R166, R166, R179 ;  /* 0x000000b3a6a67221 */ /* 0x000fe40000010000 */
[----:B------:R-:W-:Y:S01]  /*1d1f0*/  FADD.FTZ R187, R174, R187 ;  /* 0x000000bbaebb7221 */ /* 0x000fe20000010000 */
[----:B----4-:R-:W-:Y:S01]  /*1d200*/  HMMA.16816.F32.BF16 R60, R4, R24, R60 ;  /* 0x00000018043c723c */ /* 0x010fe2000004183c */
[----:B------:R-:W-:-:S02]  /*1d210*/  FADD.FTZ R177, R177, R166 ;  /* 0x000000a6b1b17221 */ /* 0x000fc40000010000 */
        /* <DEDUP_REMOVED lines=19> */
[----:B------:R-:W-:Y:S02]  /*1d350*/  FADD.FTZ R33, R33, R2 ;  /* 0x0000000221217221 */ /* 0x000fe40000010000 */
[----:B------:R-:W-:-:S02]  /*1d360*/  FADD.FTZ R28, R31, R28 ;  /* 0x0000001c1f1c7221 */ /* 0x000fc40000010000 */
[----:B------:R-:W-:Y:S01]  /*1d370*/  FADD.FTZ R34, R34, R33 ;  /* 0x0000002122227221 */ /* 0x000fe20000010000 */
[----:B------:R-:W1:Y:S01]  /*1d380*/  S2R R233, SR_CTAID.X ;  /* 0x0000000000e97919 */ /* 0x000e620000002500 */
        /* <DEDUP_REMOVED lines=8> */
[----:B----4-:R-:W-:Y:S01]  /*1d410*/  HMMA.16816.F32.BF16 R92, R4, R24, R92 ;  /* 0x00000018045c723c */ /* 0x010fe2000004185c */
[----:B------:R-:W-:Y:S02]  /*1d420*/  FADD.FTZ R170, R170, R169 ;  /* 0x000000a9aaaa7221 */ /* 0x000fe40000010000 */
[----:B------:R-:W-:Y:S02]  /*1d430*/  FADD.FTZ R186, R186, R191 ;  /* 0x000000bfbaba7221 */ /* 0x000fe40000010000 */
[----:B------:R-:W-:-:S03]  /*1d440*/  FADD.FTZ R250, R171, R170 ;  /* 0x000000aaabfa7221 */ /* 0x000fc60000010000 */
[----:B------:R-:W-:Y:S01]  /*1d450*/  HMMA.16816.F32.BF16 R96, R4, R26, R96 ;  /* 0x0000001a0460723c */ /* 0x000fe20000041860 */
[----:B------:R-:W-:-:S07]  /*1d460*/  FADD.FTZ R251, R251, R186 ;  /* 0x000000bafbfb7221 */ /* 0x000fce0000010000 */
        /* <DEDUP_REMOVED lines=76> */
.L_x_8475:
[----:B------:R-:W-:Y:S02]  /*1d930*/  ULDC.64 UR4, c[0x0][0x118] ;  /* 0x0000460000047ab9 */ /* 0x000fe40000000a00 */
[----:B------:R-:W2:Y:S02]  /*1d940*/  LD.E R5, [R10.64+0x40] ;  /* 0x000040040a057980 */ /* 0x000ea4000c101900 */
[----:B--2---:R-:W-:-:S04]  /*1d950*/  LEA R5, -R5, RZ, 0x6 ;  /* 0x000000ff05057211 */ /* 0x004fc800078e31ff */
[----:B------:R-:W-:Y:S02]  /*1d960*/  SHF.R.S32.HI R0, RZ, 0x1f, R5 ;  /* 0x0000001fff007819 */ /* 0x000fe40000011405 */
.L_x_8476:
[----:B------:R-:W-:Y:S05]  /*1d970*/  BSYNC B0 ;  /* 0x0000000000007941 */ /* 0x000fea0003800000 */
.L_x_8474:
[C---:B------:R-:W-:Y:S01]  /*1d980*/  LOP3.LUT P6, RZ, R242.reuse, 0x1, RZ, 0xc0, !PT ;  /* 0x00000001f2ff7812 */ /* 0x040fe200078cc0ff */
[----:B------:R-:W-:Y:S01]  /*1d990*/  ULDC.64 UR4, c[0x0][0x118] ;  /* 0x0000460000047ab9 */ /* 0x000fe20000000a00 */
[C---:B------:R-:W-:Y:S01]  /*1d9a0*/  LOP3.LUT P5, RZ, R242.reuse, 0x2, RZ, 0xc0, !PT ;  /* 0x00000002f2ff7812 */ /* 0x040fe200078ac0ff */
[----:B------:R-:W-:Y:S01]  /*1d9b0*/  BSSY B1, `(.L_x_8477) ;  /* 0x000031f000017945 */ /* 0x000fe20003800000 */
[C---:B------:R-:W-:Y:S02]  /*1d9c0*/  LOP3.LUT P4, RZ, R242.reuse, 0x4, RZ, 0xc0, !PT ;  /* 0x00000004f2ff7812 */ /* 0x040fe4000788c0ff */
[C---:B------:R-:W-:Y:S02]  /*1d9d0*/  IADD3 R7, P1, R5.reuse, R226, RZ ;  /* 0x000000e205077210 */ /* 0x040fe40007f3e0ff */
        /* <DEDUP_REMOVED lines=113> */
[----:B------:R-:W1:Y:S04]  /*1e0f0*/  LDSM.16.M88.4 R28, [R224+0x8000] ;  /* 0x00800000e01c783b */ /* 0x000e680000000200 */
[----:B-----5:R-:W5:Y:S04]  /*1e100*/  LDSM.16.M88.4 R20, [R224+0x8800] ;  /* 0x00880000e014783b */ /* 0x020f680000000200 */
[----:B---3--:R-:W2:Y:S04]  /*1e110*/  LDSM.16.M88.4 R12, [R224+0x9000] ;  /* 0x00900000e00c783b */ /* 0x008ea80000000200 */
[----:B------:R-:W4:Y:S04]  /*1e120*/  LDSM.16.M88.4 R192, [R224+0x9800] ;  /* 0x00980000e0c0783b */ /* 0x000f280000000200 */
[----:B------:R-:W-:Y:S04]  /*1e130*/  LDSM.16.M88.4 R184, [R223] ;  /* 0x00000000dfb8783b */ /* 0x000fe80000000200 */
[----:B------:R-:W3:Y:S04]  /*1e140*/  LDSM.16.M88.4 R180, [R222] ;  /* 0x00000000deb4783b */ /* 0x000ee80000000200 */
[----:B------:R-:W3:Y:S04]  /*1e150*/  LDSM.16.M88.4 R176, [R214] ;  /* 0x00000000d6b0783b */ /* 0x000ee80000000200 */
[----:B------:R-:W3:Y:S04]  /*1e160*/  LDSM.16.M88.4 R172, [R213] ;  /* 0x00000000d5ac783b */ /* 0x000ee80000000200 */
[----:B------:R-:W3:Y:S04]  /*1e170*/  LDSM.16.M88.4 R168, [R212] ;  /* 0x00000000d4a8783b */ /* 0x000ee80000000200 */
[----:B------:R-:W4:Y:S01]  /*1e180*/  S2R R0, SR_TID.X ;  /* 0x0000000000007919 */ /* 0x000f220000002100 */
[C---:B-1----:R-:W-:Y:S03]  /*1e190*/  HMMA.16816.F32.BF16 R32, R188.reuse, R28, RZ ;  /* 0x0000001cbc20723c */ /* 0x042fe600000418ff */
[----:B------:R-:W0:Y:S05]  /*1e1a0*/  LDGDEPBAR ;  /* 0x00000000000079af */ /* 0x000e2a0000000000 */
[C---:B-----5:R-:W-:Y:S08]  /*1e1b0*/  HMMA.16816.F32.BF16 R24, R188.reuse, R20, RZ ;  /* 0x00000014bc18723c */ /* 0x060ff000000418ff */
[----:B--2---:R-:W-:Y:S01]  /*1e1c0*/  HMMA.16816.F32.BF16 R16, R188, R12, RZ ;  /* 0x0000000cbc10723c */ /* 0x004fe200000418ff */
[----:B----4-:R-:W-:-:S07]  /*1e1d0*/  IMAD.SHL.U32 R0, R0, 0x2, RZ ;  /* 0x0000000200007824 */ /* 0x010fce00078e00ff */
[----:B------:R-:W-:Y:S01]  /*1e1e0*/  HMMA.16816.F32.BF16 R28, R188, R30, RZ ;  /* 0x0000001ebc1c723c */ /* 0x000fe200000418ff */
[----:B------:R-:W-:-:S05]  /*1e1f0*/  LOP3.LUT R0, R0, 0x6, RZ, 0xc0, !PT ;  /* 0x0000000600007812 */ /* 0x000fca00078ec0ff */
[----:B------:R-:W-:Y:S02]  /*1e200*/  IMAD R0, R239, 0x40, R0 ;  /* 0x00000040ef007824 */ /* 0x000fe400078e0200 */
[C---:B------:R-:W-:Y:S02]  /*1e210*/  HMMA.16816.F32.BF16 R20, R188.reuse, R22, RZ ;  /* 0x00000016bc14723c */ /* 0x040fe400000418ff */
[--C-:B------:R-:W-:Y:S01]  /*1e220*/  IMAD.IADD R2, R249, 0x1, -R0.reuse ;  /* 0x00000001f9027824 */ /* 0x100fe200078e0a00 */
[----:B------:R-:W-:Y:S01]  /*1e230*/  IADD3 R165, R0, 0x1, RZ ;  /* 0x0000000100a57810 */ /* 0x000fe20007ffe0ff */
[----:B------:R-:W-:Y:S01]  /*1e240*/  IMAD.IADD R166, R246, 0x1, -R0 ;  /* 0x00000001f6a67824 */ /* 0x000fe200078e0a00 */
[----:B------:R-:W-:Y:S02]  /*1e250*/  ISETP.GE.AND P1, PT, R0, R248, PT ;  /* 0x000000f80000720c */ /* 0x000fe40003f26270 */
[----:B------:R-:W-:Y:S01]  /*1e260*/  IABS R2, R2 ;  /* 0x0000000200027213 */ /* 0x000fe20000000000 */
[----:B------:R-:W-:Y:S01]  /*1e270*/  HMMA.16816.F32.BF16 R12, R188, R14, RZ ;  /* 0x0000000ebc0c723c */ /* 0x000fe200000418ff */
[----:B------:R-:W-:-:S02]  /*1e280*/  IABS R166, R166 ;  /* 0x000000a600a67213 */ /* 0x000fc40000000000 */
[C---:B------:R-:W-:Y:S02]  /*1e290*/  ISETP.GE.AND P6, PT, R165.reuse, R248, PT ;  /* 0x000000f8a500720c */ /* 0x040fe40003fc6270 */
[----:B------:R-:W1:Y:S01]  /*1e2a0*/  I2F R2, R2 ;  /* 0x0000000200027306 */ /* 0x000e620000201400 */
[C---:B------:R-:W-:Y:S02]  /*1e2b0*/  ISETP.GE.AND P2, PT, R165.reuse, R245, PT ;  /* 0x000000f5a500720c */ /* 0x040fe40003f46270 */
[----:B------:R-:W-:Y:S01]  /*1e2c0*/  HMMA.16816.F32.BF16 R4, R188, R192, RZ ;  /* 0x000000c0bc04723c */ /* 0x000fe200000418ff */
[CC--:B------:R-:W-:Y:S02]  /*1e2d0*/  ISETP.GE.OR P6, PT, R165.reuse, R247.reuse, !P6 ;  /* 0x000000f7a500720c */ /* 0x0c0fe400077c6670 */
[----:B------:R-:W-:Y:S02]  /*1e2e0*/  ISETP.GE.OR P2, PT, R165, R244, !P2 ;  /* 0x000000f4a500720c */ /* 0x000fe40005746670 */
[----:B------:R-:W2:Y:S01]  /*1e2f0*/  I2F R166, R166 ;  /* 0x000000a600a67306 */ /* 0x000ea20000201400 */
[----:B------:R-:W-:-:S02]  /*1e300*/  ISETP.GE.OR P1, PT, R0, R247, !P1 ;  /* 0x000000f70000720c */ /* 0x000fc40004f26670 */
[----:B------:R-:W-:Y:S08]  /*1e310*/  HMMA.16816.F32.BF16 R188, R188, R194, RZ ;  /* 0x000000c2bcbc723c */ /* 0x000ff000000418ff */
[C---:B---3--:R-:W-:Y:S08]  /*1e320*/  HMMA.16816.F32.BF16 R32, R184.reuse, R180, R32 ;  /* 0x000000b4b820723c */ /* 0x048ff00000041820 */
[C---:B------:R-:W-:Y:S01]  /*1e330*/  HMMA.16816.F32.BF16 R28, R184.reuse, R182, R28 ;  /* 0x000000b6b81c723c */ /* 0x040fe2000004181c */
[----:B------:R-:W-:Y:S07]  /*1e340*/  LDSM.16.M88.4 R180, [R218+0x9000] ;  /* 0x00900000dab4783b */ /* 0x000fee0000000200 */
        /* <DEDUP_REMOVED lines=12> */
[----:B------:R-:W-:Y:S07]  /*1e410*/  LDSM.16.M88.4 R180, [R220] ;  /* 0x00000000dcb4783b */ /* 0x000fee0000000200 */
[C---:B----4-:R-:W-:Y:S08]  /*1e420*/  HMMA.16816.F32.BF16 R32, R176.reuse, R172, R32 ;  /* 0x000000acb020723c */ /* 0x050ff00000041820 */
[C---:B------:R-:W-:Y:S01]  /*1e430*/  HMMA.16816.F32.BF16 R28, R176.reuse, R174, R28 ;  /* 0x000000aeb01c723c */ /* 0x040fe2000004181c */
[----:B------:R-:W3:Y:S07]  /*1e440*/  LDSM.16.M88.4 R172, [R211] ;  /* 0x00000000d3ac783b */ /* 0x000eee0000000200 */
[C---:B-----5:R-:W-:Y:S08]  /*1e450*/  HMMA.16816.F32.BF16 R24, R176.reuse, R184, R24 ;  /* 0x000000b8b018723c */ /* 0x060ff00000041818 */
[C---:B------:R-:W-:Y:S01]  /*1e460*/  HMMA.16816.F32.BF16 R20, R176.reuse, R186, R20 ;  /* 0x000000bab014723c */ /* 0x040fe20000041814 */
[----:B------:R-:W4:Y:S07]  /*1e470*/  LDSM.16.M88.4 R184, [R211+0x800] ;  /* 0x00080000d3b8783b */ /* 0x000f2e0000000200 */
[C---:B-1----:R-:W-:Y:S08]  /*1e480*/  HMMA.16816.F32.BF16 R4, R176.reuse, R168, R4 ;  /* 0x000000a8b004723c */ /* 0x042ff00000041804 */
[----:B------:R-:W-:Y:S01]  /*1e490*/  HMMA.16816.F32.BF16 R188, R176, R170, R188 ;  /* 0x000000aab0bc723c */ /* 0x000fe200000418bc */
[----:B------:R-:W1:Y:S04]  /*1e4a0*/  LDSM.16.M88.4 R176, [R211+0x1000] ;  /* 0x00100000d3b0783b */ /* 0x000e680000000200 */
[----:B------:R-:W5:Y:S03]  /*1e4b0*/  LDSM.16.M88.4 R168, [R211+0x1800] ;  /* 0x00180000d3a8783b */ /* 0x000f660000000200 */
[C---:B---3--:R-:W-:Y:S08]  /*1e4c0*/  HMMA.16816.F32.BF16 R32, R180.reuse, R172, R32 ;  /* 0x000000acb420723c */ /* 0x048ff00000041820 */
        /* <DEDUP_REMOVED lines=18> */
[C---:B---3--:R-:W-:Y:S08]  /*1e5f0*/  HMMA.16816.F32.BF16 R16, R176.reuse, R180, R16 ;  /* 0x000000b4b010723c */ /* 0x048ff00000041810 */
[C---:B------:R-:W-:Y:S01]  /*1e600*/  HMMA.16816.F32.BF16 R12, R176.reuse, R182, R12 ;  /* 0x000000b6b00c723c */ /* 0x040fe2000004180c */
[----:B------:R-:W1:Y:S07]  /*1e610*/  LDSM.16.M88.4 R180, [R223+0x2000] ;  /* 0x00200000dfb4783b */ /* 0x000e6e0000000200 */
[C---:B----4-:R-:W-:Y:S08]  /*1e620*/  HMMA.16816.F32.BF16 R4, R176.reuse, R168, R4 ;  /* 0x000000a8b004723c */ /* 0x050ff00000041804 */
[----:B------:R-:W-:Y:S01]  /*1e630*/  HMMA.16816.F32.BF16 R188, R176, R170, R188 ;  /* 0x000000aab0bc723c */ /* 0x000fe200000418bc */
[----:B------:R-:W3:Y:S04]  /*1e640*/  LDSM.16.M88.4 R176, [R208] ;  /* 0x00000000d0b0783b */ /* 0x000ee80000000200 */
[----:B------:R-:W4:Y:S03]  /*1e650*/  LDSM.16.M88.4 R168, [R207] ;  /* 0x00000000cfa8783b */ /* 0x000f260000000200 */
        /* <DEDUP_REMOVED lines=120> */
[C---:B---3--:R-:W-:Y:S08]  /*1ede0*/  HMMA.16816.F32.BF16 R16, R176.reuse, R180, R16 ;  /* 0x000000b4b010723c */ /* 0x048ff00000041810 */
[C---:B------:R-:W-:Y:S01]  /*1edf0*/  HMMA.16816.F32.BF16 R12, R176.reuse, R182, R12 ;  /* 0x000000b6b00c723c */ /* 0x040fe2000004180c */
[----:B------:R-:W1:Y:S07]  /*1ee00*/  LDSM.16.M88.4 R180, [R220+0x6000] ;  /* 0x00600000dcb4783b */ /* 0x000e6e0000000200 */
[C---:B----4-:R-:W-:Y:S08]  /*1ee10*/  HMMA.16816.F32.BF16 R4, R176.reuse, R168, R4 ;  /* 0x000000a8b004723c */ /* 0x050ff00000041804 */
[C---:B------:R-:W-:Y:S01]  /*1ee20*/  HMMA.16816.F32.BF16 R188, R176.reuse, R170, R188 ;  /* 0x000000aab0bc723c */ /* 0x040fe200000418bc */
[----:B------:R-:W3:Y:S07]  /*1ee30*/  LDSM.16.M88.4 R168, [R211+0x7000] ;  /* 0x00700000d3a8783b */ /* 0x000eee0000000200 */
[C---:B------:R-:W-:Y:S08]  /*1ee40*/  HMMA.16816.F32.BF16 R24, R176.reuse, R184, R24 ;  /* 0x000000b8b018723c */ /* 0x040ff00000041818 */
[----:B------:R-:W-:Y:S01]  /*1ee50*/  HMMA.16816.F32.BF16 R20, R176, R186, R20 ;  /* 0x000000bab014723c */ /* 0x000fe20000041814 */
[----:B------:R-:W4:Y:S07]  /*1ee60*/  LDSM.16.M88.4 R184, [R211+0x6800] ;  /* 0x00680000d3b8783b */ /* 0x000f2e0000000200 */
[C---:B-1----:R-:W-:Y:S08]  /*1ee70*/  HMMA.16816.F32.BF16 R32, R180.reuse, R172, R32 ;  /* 0x000000acb420723c */ /* 0x042ff00000041820 */
[----:B------:R-:W-:Y:S01]  /*1ee80*/  HMMA.16816.F32.BF16 R28, R180, R174, R28 ;  /* 0x000000aeb41c723c */ /* 0x000fe2000004181c */
[----:B------:R-:W1:Y:S01]  /*1ee90*/  LDSM.16.M88.4 R172, [R211+0x7800] ;  /* 0x00780000d3ac783b */ /* 0x000e620000000200 */
[----:B------:R-:W-:-:S06]  /*1eea0*/  DEPBAR.LE SB0, 0x0 ;  /* 0x000080000000791a */ /* 0x000fcc0000000000 */
[C---:B---3--:R-:W-:Y:S07]  /*1eeb0*/  HMMA.16816.F32.BF16 R16, R180.reuse, R168, R16 ;  /* 0x000000a8b410723c */ /* 0x048fee0000041810 */
[----:B------:R-:W-:Y:S01]  /*1eec0*/  IMAD.IADD R169, R249, 0x1, -R165 ;  /* 0x00000001f9a97824 */ /* 0x000fe200078e0aa5 */
[----:B------:R-:W-:Y:S01]  /*1eed0*/  IADD3 R168, R0, 0x8, RZ ;  /* 0x0000000800a87810 */ /* 0x000fe20007ffe0ff */
[----:B------:R-:W-:Y:S01]  /*1eee0*/  HMMA.16816.F32.BF16 R12, R180, R170, R12 ;  /* 0x000000aab40c723c */ /* 0x000fe2000004180c */
[----:B------:R-:W-:-:S02]  /*1eef0*/  FFMA.FTZ R32, -R243, R2, R32 ;  /* 0x00000002f3207223 */ /* 0x000fc40000010120 */
[----:B------:R-:W-:Y:S01]  /*1ef00*/  IABS R169, R169 ;  /* 0x000000a900a97213 */ /* 0x000fe20000000000 */
[----:B--2---:R-:W-:Y:S01]  /*1ef10*/  FFMA.FTZ R2, -R243, R166, R34 ;  /* 0x000000a6f3027223 */ /* 0x004fe20000010122 */
[----:B------:R-:W-:Y:S02]  /*1ef20*/  IADD3 R166, R0, 0x9, RZ ;  /* 0x0000000900a67810 */ /* 0x000fe40007ffe0ff */
[C---:B------:R-:W-:Y:S01]  /*1ef30*/  IMAD.IADD R171, R246.reuse, 0x1, -R165 ;  /* 0x00000001f6ab7824 */ /* 0x040fe200078e0aa5 */
[C---:B----4-:R-:W-:Y:S01]  /*1ef40*/  HMMA.16816.F32.BF16 R24, R180.reuse, R184, R24 ;  /* 0x000000b8b418723c */ /* 0x050fe20000041818 */
[C---:B------:R-:W-:Y:S02]  /*1ef50*/  IMAD.IADD R165, R249.reuse, 0x1, -R168 ;  /* 0x00000001f9a57824 */ /* 0x040fe400078e0aa8 */
[----:B------:R-:W-:Y:S01]  /*1ef60*/  IMAD.MOV.U32 R170, RZ, RZ, R169 ;  /* 0x000000ffffaa7224 */ /* 0x000fe200078e00a9 */
[----:B------:R-:W-:Y:S01]  /*1ef70*/  IABS R169, R171 ;  /* 0x000000ab00a97213 */ /* 0x000fe20000000000 */
[----:B------:R-:W-:Y:S01]  /*1ef80*/  IMAD.IADD R176, R249, 0x1, -R166 ;  /* 0x00000001f9b07824 */ /* 0x000fe200078e0aa6 */
[----:B------:R-:W-:Y:S01]  /*1ef90*/  IABS R165, R165 ;  /* 0x000000a500a57213 */ /* 0x000fe20000000000 */
[----:B------:R-:W-:Y:S01]  /*1efa0*/  IMAD.IADD R171, R246, 0x1, -R168 ;  /* 0x00000001f6ab7824 */ /* 0x000fe200078e0aa8 */
[C---:B------:R-:W-:Y:S01]  /*1efb0*/  HMMA.16816.F32.BF16 R20, R180.reuse, R186, R20 ;  /* 0x000000bab414723c */ /* 0x040fe20000041814 */
[----:B------:R-:W2:Y:S01]  /*1efc0*/  I2F R170, R170 ;  /* 0x000000aa00aa7306 */ /* 0x000ea20000201400 */
[----:B------:R-:W-:Y:S01]  /*1efd0*/  IABS R176, R176 ;  /* 0x000000b000b07213 */ /* 0x000fe20000000000 */
[----:B------:R-:W-:Y:S01]  /*1efe0*/  IMAD.MOV.U32 R34, RZ, RZ, R165 ;  /* 0x000000ffff227224 */ /* 0x000fe200078e00a5 */
[----:B------:R-:W-:Y:S01]  /*1eff0*/  FSEL R165, R32, -INF , !P1 ;  /* 0xff80000020a57808 */ /* 0x000fe20004800000 */
[----:B------:R-:W-:Y:S01]  /*1f000*/  IMAD.MOV.U32 R184, RZ, RZ, R8 ;  /* 0x000000ffffb87224 */ /* 0x000fe200078e0008 */
[C---:B------:R-:W-:Y:S01]  /*1f010*/  ISETP.GE.AND P1, PT, R0.reuse, R245, PT ;  /* 0x000000f50000720c */ /* 0x040fe20003f26270 */
[----:B------:R-:W-:Y:S01]  /*1f020*/  IMAD.MOV.U32 R185, RZ, RZ, R9 ;  /* 0x000000ffffb97224 */ /* 0x000fe200078e0009 */
[----:B-1----:R-:W-:Y:S01]  /*1f030*/  HMMA.16816.F32.BF16 R4, R180, R172, R4 ;  /* 0x000000acb404723c */ /* 0x002fe20000041804 */
[----:B------:R1:W3:Y:S01]  /*1f040*/  I2F R172, R169 ;  /* 0x000000a900ac7306 */ /* 0x0002e20000201400 */
[----:B------:R-:W-:Y:S01]  /*1f050*/  IABS R171, R171 ;  /* 0x000000ab00ab7213 */ /* 0x000fe20000000000 */
[----:B------:R-:W-:Y:S01]  /*1f060*/  BAR.SYNC.DEFER_BLOCKING 0x0 ;  /* 0x0000000000007b1d */ /* 0x000fe20000010000 */
[----:B------:R-:W-:-:S04]  /*1f070*/  ISETP.GE.OR P1, PT, R0, R244, !P1 ;  /* 0x000000f40000720c */ /* 0x000fc80004f26670 */
[----:B------:R-:W-:Y:S01]  /*1f080*/  FSEL R2, R2, -INF , !P1 ;  /* 0xff80000002027808 */ /* 0x000fe20004800000 */
[----:B------:R-:W4:Y:S01]  /*1f090*/  I2F R34, R34 ;  /* 0x0000002200227306 */ /* 0x000f220000201400 */
[----:B--2---:R-:W-:Y:S01]  /*1f0a0*/  FFMA.FTZ R32, -R243, R170, R33 ;  /* 0x000000aaf3207223 */ /* 0x004fe20000010121 */
[----:B------:R-:W-:Y:S01]  /*1f0b0*/  IADD3 R170, R0, 0x10, RZ ;  /* 0x0000001000aa7810 */ /* 0x000fe20007ffe0ff */
[----:B------:R-:W-:Y:S01]  /*1f0c0*/  HMMA.16816.F32.BF16 R188, R180, R174, R188 ;  /* 0x000000aeb4bc723c */ /* 0x000fe200000418bc */
[----:B------:R-:W-:Y:S02]  /*1f0d0*/  ISETP.GE.AND P1, PT, R168, R248, PT ;  /* 0x000000f8a800720c */ /* 0x000fe40003f26270 */
[----:B------:R-:W-:Y:S01]  /*1f0e0*/  FSEL R32, R32, -INF , !P6 ;  /* 0xff80000020207808 */ /* 0x000fe20007000000 */
[----:B------:R-:W-:Y:S01]  /*1f0f0*/  IMAD.IADD R173, R249, 0x1, -R170 ;  /* 0x00000001f9ad7824 */ /* 0x000fe200078e0aaa */
[----:B------:R-:W2:Y:S01]  /*1f100*/  I2F R33, R171 ;  /* 0x000000ab00217306 */ /* 0x000ea20000201400 */
[----:B-1----:R-:W-:Y:S01]  /*1f110*/  IMAD.IADD R169, R246, 0x1, -R166 ;  /* 0x00000001f6a97824 */ /* 0x002fe200078e0aa6 */
[----:B------:R-:W-:Y:S01]  /*1f120*/  ISETP.GE.OR P1, PT, R168, R247, !P1 ;  /* 0x000000f7a800720c */ /* 0x000fe20004f26670 */
[----:B---3--:R-:W-:Y:S01]  /*1f130*/  FFMA.FTZ R35, -R243, R172, R35 ;  /* 0x000000acf3237223 */ /* 0x008fe20000010123 */
[----:B------:R-:W-:-:S02]  /*1f140*/  IABS R173, R173 ;  /* 0x000000ad00ad7213 */ /* 0x000fc40000000000 */
[----:B------:R-:W-:Y:S02]  /*1f150*/  IABS R169, R169 ;  /* 0x000000a900a97213 */ /* 0x000fe40000000000 */
[----:B------:R-:W1:Y:S01]  /*1f160*/  I2F R176, R176 ;  /* 0x000000b000b07306 */ /* 0x000e620000201400 */
[C---:B----4-:R-:W-:Y:S01]  /*1f170*/  FFMA.FTZ R34, -R243.reuse, R34, R28 ;  /* 0x00000022f3227223 */ /* 0x050fe2000001011c */
[----:B------:R-:W-:Y:S02]  /*1f180*/  IADD3 R28, R0, 0x11, RZ ;  /* 0x00000011001c7810 */ /* 0x000fe40007ffe0ff */
[-C--:B------:R-:W-:Y:S02]  /*1f190*/  ISETP.GE.AND P6, PT, R168, R245.reuse, PT ;  /* 0x000000f5a800720c */ /* 0x080fe40003fc6270 */
[----:B------:R-:W-:Y:S02]  /*1f1a0*/  FSEL R34, R34, -INF , !P1 ;  /* 0xff80000022227808 */ /* 0x000fe40004800000 */
[----:B------:R3:W4:Y:S01]  /*1f1b0*/  I2F R172, R169 ;  /* 0x000000a900ac7306 */ /* 0x0007220000201400 */
[----:B------:R-:W-:Y:S01]  /*1f1c0*/  ISETP.GE.AND P1, PT, R166, R245, PT ;  /* 0x000000f5a600720c */ /* 0x000fe20003f26270 */
[----:B--2---:R-:W-:Y:S01]  /*1f1d0*/  FFMA.FTZ R30, -R243, R33, R30 ;  /* 0x00000021f31e7223 */ /* 0x004fe2000001011e */
[----:B------:R-:W-:-:S02]  /*1f1e0*/  ISETP.GE.OR P6, PT, R168, R244, !P6 ;  /* 0x000000f4a800720c */ /* 0x000fc400077c6670 */
[----:B------:R-:W-:Y:S02]  /*1f1f0*/  ISETP.GE.OR P1, PT, R166, R244, !P1 ;  /* 0x000000f4a600720c */ /* 0x000fe40004f26670 */
[----:B------:R-:W-:Y:S01]  /*1f200*/  FSEL R171, R30, -INF , !P6 ;  /* 0xff8000001eab7808 */ /* 0x000fe20007000000 */
[----:B------:R-:W2:Y:S01]  /*1f210*/  I2F R173, R173 ;  /* 0x000000ad00ad7306 */ /* 0x000ea20000201400 */
[----:B-1----:R-:W-:Y:S01]  /*1f220*/  FFMA.FTZ R33, -R243, R176, R29 ;  /* 0x000000b0f3217223 */ /* 0x002fe2000001011d */
[----:B------:R-:W-:Y:S01]  /*1f230*/  IADD3 R168, R0, 0x18, RZ ;  /* 0x0000001800a87810 */ /* 0x000fe20007ffe0ff */
[----:B------:R-:W-:Y:S01]  /*1f240*/  IMAD.IADD R29, R246, 0x1, -R28 ;  /* 0x00000001f61d7824 */ /* 0x000fe200078e0a1c */
[-C--:B------:R-:W-:Y:S02]  /*1f250*/  ISETP.GE.AND P6, PT, R170, R248.reuse, PT ;  /* 0x000000f8aa00720c */ /* 0x080fe40003fc6270 */
[----:B---3--:R-:W-:Y:S01]  /*1f260*/  FSEL R169, R35, -INF , !P2 ;  /* 0xff80000023a97808 */ /* 0x008fe20005000000 */
[----:B------:R-:W-:Y:S01]  /*1f270*/  IMAD.IADD R35, R246, 0x1, -R170 ;  /* 0x00000001f6237824 */ /* 0x000fe200078e0aaa */
[----:B------:R-:W-:Y:S01]  /*1f280*/  ISETP.GE.AND P2, PT, R166, R248, PT ;  /* 0x000000f8a600720c */ /* 0x000fe20003f46270 */
[----:B----4-:R-:W-:Y:S01]  /*1f290*/  FFMA.FTZ R30, -R243, R172, R31 ;  /* 0x000000acf31e7223 */ /* 0x010fe2000001011f */
[----:B------:R-:W-:Y:S01]  /*1f2a0*/  IABS R29, R29 ;  /* 0x0000001d001d7213 */ /* 0x000fe20000000000 */
[----:B------:R-:W-:Y:S01]  /*1f2b0*/  IMAD.IADD R172, R246, 0x1, -R168 ;  /* 0x00000001f6ac7824 */ /* 0x000fe200078e0aa8 */
[----:B------:R-:W-:Y:S01]  /*1f2c0*/  ISETP.GE.OR P2, PT, R166, R247, !P2 ;  /* 0x000000f7a600720c */ /* 0x000fe20005746670 */
[----:B------:R-:W-:Y:S01]  /*1f2d0*/  IMAD.IADD R166, R249, 0x1, -R28 ;  /* 0x00000001f9a67824 */ /* 0x000fe200078e0a1c */
[----:B------:R-:W-:Y:S01]  /*1f2e0*/  IABS R35, R35 ;  /* 0x0000002300237213 */ /* 0x000fe20000000000 */
[----:B------:R-:W-:Y:S01]  /*1f2f0*/  IMAD.MOV.U32 R176, RZ, RZ, R29 ;  /* 0x000000ffffb07224 */ /* 0x000fe200078e001d */
[----:B------:R-:W-:Y:S01]  /*1f300*/  FSEL R33, R33, -INF , !P2 ;  /* 0xff80000021217808 */ /* 0x000fe20005000000 */
[----:B--2---:R-:W-:Y:S01]  /*1f310*/  FFMA.FTZ R29, -R243, R173, R24 ;  /* 0x000000adf31d7223 */ /* 0x004fe20000010118 */
[----:B------:R-:W-:Y:S01]  /*1f320*/  IABS R166, R166 ;  /* 0x000000a600a67213 */ /* 0x000fe20000000000 */
[----:B------:R1:W2:Y:S01]  /*1f330*/  I2F R24, R176 ;  /* 0x000000b000187306 */ /* 0x0002a20000201400 */
[----:B------:R-:W-:-:S02]  /*1f340*/  ISETP.GE.AND P2, PT, R170, R245, PT ;  /* 0x000000f5aa00720c */ /* 0x000fc40003f46270 */
[C---:B------:R-:W-:Y:S02]  /*1f350*/  ISETP.GE.OR P6, PT, R170.reuse, R247, !P6 ;  /* 0x000000f7aa00720c */ /* 0x040fe400077c6670 */
[----:B------:R-:W-:Y:S01]  /*1f360*/  ISETP.GE.OR P2, PT, R170, R244, !P2 ;  /* 0x000000f4aa00720c */ /* 0x000fe20005746670 */
[----:B------:R-:W-:Y:S01]  /*1f370*/  IMAD.IADD R170, R249, 0x1, -R168 ;  /* 0x00000001f9aa7824 */ /* 0x000fe200078e0aa8 */
[----:B------:R-:W-:Y:S01]  /*1f380*/  IADD3 R31, R0, 0x19, RZ ;  /* 0x00000019001f7810 */ /* 0x000fe20007ffe0ff */
[----:B------:R-:W3:Y:S01]  /*1f390*/  I2F R35, R35 ;  /* 0x0000002300237306 */ /* 0x000ee20000201400 */
[----:B------:R-:W-:Y:S02]  /*1f3a0*/  FSEL R30, R30, -INF , !P1 ;  /* 0xff8000001e1e7808 */ /* 0x000fe40004800000 */
[----:B------:R-:W-:Y:S02]  /*1f3b0*/  IABS R170, R170 ;  /* 0x000000aa00aa7213 */ /* 0x000fe40000000000 */
[----:B------:R-:W-:-:S02]  /*1f3c0*/  FSEL R29, R29, -INF , !P6 ;  /* 0xff8000001d1d7808 */ /* 0x000fc40007000000 */
[----:B------:R-:W-:Y:S01]  /*1f3d0*/  IABS R172, R172 ;  /* 0x000000ac00ac7213 */ /* 0x000fe20000000000 */
[----:B------:R-:W4:Y:S01]  /*1f3e0*/  I2F R166, R166 ;  /* 0x000000a600a67306 */ /* 0x000f220000201400 */
[C---:B------:R-:W-:Y:S01]  /*1f3f0*/  ISETP.GE.AND P1, PT, R28.reuse, R248, PT ;  /* 0x000000f81c00720c */ /* 0x040fe20003f26270 */
[----:B-1----:R-:W-:Y:S01]  /*1f400*/  IMAD.IADD R176, R249, 0x1, -R31 ;  /* 0x00000001f9b07824 */ /* 0x002fe200078e0a1f */
[C---:B------:R-:W-:Y:S01]  /*1f410*/  ISETP.GE.AND P6, PT, R28.reuse, R245, PT ;  /* 0x000000f51c00720c */ /* 0x040fe20003fc6270 */
[----:B------:R-:W-:Y:S01]  /*1f420*/  IMAD.MOV.U32 R173, RZ, RZ, R172 ;  /* 0x000000ffffad7224 */ /* 0x000fe200078e00ac */
[C---:B------:R-:W-:Y:S01]  /*1f430*/  ISETP.GE.OR P1, PT, R28.reuse, R247, !P1 ;  /* 0x000000f71c00720c */ /* 0x040fe20004f26670 */
[C---:B--2---:R-:W-:Y:S01]  /*1f440*/  FFMA.FTZ R24, -R243.reuse, R24, R27 ;  /* 0x00000018f3187223 */ /* 0x044fe2000001011b */
[----:B------:R-:W-:Y:S01]  /*1f450*/  ISETP.GE.OR P6, PT, R28, R244, !P6 ;  /* 0x000000f41c00720c */ /* 0x000fe200077c6670 */
[----:B---3--:R-:W-:Y:S01]  /*1f460*/  FFMA.FTZ R26, -R243, R35, R26 ;  /* 0x00000023f31a7223 */ /* 0x008fe2000001011a */
[----:B------:R-:W1:Y:S01]  /*1f470*/  I2F R170, R170 ;  /* 0x000000aa00aa7306 */ /* 0x000e620000201400 */
[----:B------:R-:W-:-:S02]  /*1f480*/  IADD3 R35, R0, 0x20, RZ ;  /* 0x0000002000237810 */ /* 0x000fc40007ffe0ff */
[----:B------:R-:W-:Y:S02]  /*1f490*/  IABS R172, R176 ;  /* 0x000000b000ac7213 */ /* 0x000fe40000000000 */
[----:B------:R-:W-:Y:S01]  /*1f4a0*/  IADD3 R27, R0, 0x21, RZ ;  /* 0x00000021001b7810 */ /* 0x000fe20007ffe0ff */
[----:B----4-:R-:W-:Y:S01]  /*1f4b0*/  FFMA.FTZ R28, -R243, R166, R25 ;  /* 0x000000a6f31c7223 */ /* 0x010fe20000010119 */
[----:B------:R-:W-:Y:S01]  /*1f4c0*/  FSEL R25, R26, -INF , !P2 ;  /* 0xff8000001a197808 */ /* 0x000fe20005000000 */
[----:B------:R-:W-:Y:S01]  /*1f4d0*/  IMAD.IADD R26, R246, 0x1, -R31 ;  /* 0x00000001f61a7824 */ /* 0x000fe200078e0a1f */
[----:B------:R2:W3:Y:S01]  /*1f4e0*/  I2F R166, R173 ;  /* 0x000000ad00a67306 */ /* 0x0004e20000201400 */
[----:B------:R-:W-:Y:S02]  /*1f4f0*/  ISETP.GE.AND P2, PT, R168, R248, PT ;  /* 0x000000f8a800720c */ /* 0x000fe40003f46270 */
[----:B------:R-:W-:Y:S02]  /*1f500*/  FSEL R28, R28, -INF , !P1 ;  /* 0xff8000001c1c7808 */ /* 0x000fe40004800000 */
[----:B------:R-:W-:-:S02]  /*1f510*/  ISETP.GE.AND P1, PT, R168, R245, PT ;  /* 0x000000f5a800720c */ /* 0x000fc40003f26270 */
[----:B------:R-:W-:Y:S01]  /*1f520*/  IABS R26, R26 ;  /* 0x0000001a001a7213 */ /* 0x000fe20000000000 */
[----:B------:R-:W4:Y:S01]  /*1f530*/  I2F R172, R172 ;  /* 0x000000ac00ac7306 */ /* 0x000f220000201400 */
[C---:B------:R-:W-:Y:S02]  /*1f540*/  ISETP.GE.OR P2, PT, R168.reuse, R247, !P2 ;  /* 0x000000f7a800720c */ /* 0x040fe40005746670 */
[----:B------:R-:W-:Y:S01]  /*1f550*/  ISETP.GE.OR P1, PT, R168, R244, !P1 ;  /* 0x000000f4a800720c */ /* 0x000fe20004f26670 */
[----:B------:R-:W-:Y:S01]  /*1f560*/  IMAD.MOV.U32 R168, RZ, RZ, R26 ;  /* 0x000000ffffa87224 */ /* 0x000fe200078e001a */
[----:B------:R-:W-:Y:S01]  /*1f570*/  FSEL R24, R24, -INF , !P6 ;  /* 0xff80000018187808 */ /* 0x000fe20007000000 */
[----:B-1----:R-:W-:Y:S01]  /*1f580*/  FFMA.FTZ R26, -R243, R170, R20 ;  /* 0x000000aaf31a7223 */ /* 0x002fe20000010114 */
[----:B------:R-:W-:Y:S01]  /*1f590*/  ISETP.GE.AND P6, PT, R31, R248, PT ;  /* 0x000000f81f00720c */ /* 0x000fe20003fc6270 */
[--C-:B--2---:R-:W-:Y:S02]  /*1f5a0*/  IMAD.IADD R173, R249, 0x1, -R35.reuse ;  /* 0x00000001f9ad7824 */ /* 0x104fe400078e0a23 */
[----:B------:R-:W-:Y:S01]  /*1f5b0*/  IMAD.IADD R20, R246, 0x1, -R35 ;  /* 0x00000001f6147824 */ /* 0x000fe200078e0a23 */
[----:B------:R-:W-:Y:S01]  /*1f5c0*/  I2F R168, R168 ;  /* 0x000000a800a87306 */ /* 0x000fe20000201400 */
[----:B---3--:R-:W-:Y:S01]  /*1f5d0*/  FFMA.FTZ R166, -R243, R166, R22 ;  /* 0x000000a6f3a67223 */ /* 0x008fe20000010116 */
[----:B------:R-:W-:Y:S01]  /*1f5e0*/  IABS R170, R173 ;  /* 0x000000ad00aa7213 */ /* 0x000fe20000000000 */
[----:B------:R-:W-:Y:S01]  /*1f5f0*/  IMAD.IADD R173, R249, 0x1, -R27 ;  /* 0x00000001f9ad7824 */ /* 0x000fe200078e0a1b */
[----:B------:R-:W-:Y:S01]  /*1f600*/  IABS R20, R20 ;  /* 0x0000001400147213 */ /* 0x000fe20000000000 */
[----:B----4-:R-:W-:Y:S01]  /*1f610*/  FFMA.FTZ R21, -R243, R172, R21 ;  /* 0x000000acf3157223 */ /* 0x010fe20000010115 */
[----:B------:R-:W-:Y:S01]  /*1f620*/  FSEL R26, R26, -INF , !P2 ;  /* 0xff8000001a1a7808 */ /* 0x000fe20005000000 */
[----:B------:R-:W-:Y:S01]  /*1f630*/  IMAD.IADD R172, R246, 0x1, -R27 ;  /* 0x00000001f6ac7824 */ /* 0x000fe200078e0a1b */
[----:B------:R-:W-:Y:S01]  /*1f640*/  IABS R173, R173 ;  /* 0x000000ad00ad7213 */ /* 0x000fe20000000000 */
[----:B------:R-:W1:Y:S01]  /*1f650*/  I2F R22, R20 ;  /* 0x0000001400167306 */ /* 0x000e620000201400 */
[----:B------:R-:W-:-:S02]  /*1f660*/  ISETP.GE.AND P2, PT, R31, R245, PT ;  /* 0x000000f51f00720c */ /* 0x000fc40003f46270 */
[C---:B------:R-:W-:Y:S02]  /*1f670*/  ISETP.GE.OR P6, PT, R31.reuse, R247, !P6 ;  /* 0x000000f71f00720c */ /* 0x040fe400077c6670 */
[----:B------:R-:W-:Y:S02]  /*1f680*/  ISETP.GE.OR P2, PT, R31, R244, !P2 ;  /* 0x000000f41f00720c */ /* 0x000fe40005746670 */
[----:B------:R-:W-:Y:S01]  /*1f690*/  IADD3 R31, R0, 0x28, RZ ;  /* 0x00000028001f7810 */ /* 0x000fe20007ffe0ff */
[----:B------:R-:W2:Y:S01]  /*1f6a0*/  I2F R170, R170 ;  /* 0x000000aa00aa7306 */ /* 0x000ea20000201400 */
[----:B------:R-:W-:Y:S02]  /*1f6b0*/  FSEL R21, R21, -INF , !P6 ;  /* 0xff80000015157808 */ /* 0x000fe40007000000 */
[----:B------:R-:W-:Y:S02]  /*1f6c0*/  ISETP.GE.AND P6, PT, R35, R245, PT ;  /* 0x000000f52300720c */ /* 0x000fe40003fc6270 */
[----:B------:R-:W-:-:S02]  /*1f6d0*/  IABS R172, R172 ;  /* 0x000000ac00ac7213 */ /* 0x000fc40000000000 */
[----:B------:R-:W-:Y:S01]  /*1f6e0*/  ISETP.GE.OR P6, PT, R35, R244, !P6 ;  /* 0x000000f42300720c */ /* 0x000fe200077c6670 */
[----:B-1----:R-:W-:Y:S01]  /*1f6f0*/  FFMA.FTZ R18, -R243, R22, R18 ;  /* 0x00000016f3127223 */ /* 0x002fe20000010112 */
[----:B------:R-:W-:Y:S01]  /*1f700*/  FSEL R20, R166, -INF , !P1 ;  /* 0xff800000a6147808 */ /* 0x000fe20004800000 */
[----:B------:R-:W-:Y:S01]  /*1f710*/  IMAD.MOV.U32 R166, RZ, RZ, R173 ;  /* 0x000000ffffa67224 */ /* 0x000fe200078e00ad */
[----:B------:R-:W-:Y:S01]  /*1f720*/  ISETP.GE.AND P1, PT, R35, R248, PT ;  /* 0x000000f82300720c */ /* 0x000fe20003f26270 */
[----:B------:R-:W-:Y:S01]  /*1f730*/  IMAD.IADD R173, R249, 0x1, -R31 ;  /* 0x00000001f9ad7824 */ /* 0x000fe200078e0a1f */
[----:B------:R-:W-:Y:S02]  /*1f740*/  FSEL R195, R18, -INF , !P6 ;  /* 0xff80000012c37808 */ /* 0x000fe40007000000 */
[----:B------:R-:W-:Y:S01]  /*1f750*/  ISETP.GE.OR P1, PT, R35, R247, !P1 ;  /* 0x000000f72300720c */ /* 0x000fe20004f26670 */
[----:B------:R-:W1:Y:S01]  /*1f760*/  I2F R166, R166 ;  /* 0x000000a600a67306 */ /* 0x000e620000201400 */
[C---:B------:R-:W-:Y:S01]  /*1f770*/  FFMA.FTZ R35, -R243.reuse, R168, R23 ;  /* 0x000000a8f3237223 */ /* 0x040fe20000010117 */
[----:B------:R-:W-:Y:S01]  /*1f780*/  IADD3 R22, R0, 0x30, RZ ;  /* 0x0000003000167810 */ /* 0x000fe20007ffe0ff */
[----:B------:R-:W-:Y:S01]  /*1f790*/  IMAD.MOV.U32 R168, RZ, RZ, R172 ;  /* 0x000000ffffa87224 */ /* 0x000fe200078e00ac */
[----:B------:R-:W-:Y:S01]  /*1f7a0*/  IABS R172, R173 ;  /* 0x000000ad00ac7213 */ /* 0x000fe20000000000 */
[----:B--2---:R-:W-:Y:S01]  /*1f7b0*/  FFMA.FTZ R196, -R243, R170, R16 ;  /* 0x000000aaf3c47223 */ /* 0x004fe20000010110 */
[----:B------:R-:W-:Y:S01]  /*1f7c0*/  FSEL R16, R35, -INF , !P2 ;  /* 0xff80000023107808 */ /* 0x000fe20005000000 */
[----:B------:R-:W-:Y:S01]  /*1f7d0*/  IMAD.IADD R170, R246, 0x1, -R31 ;  /* 0x00000001f6aa7824 */ /* 0x000fe200078e0a1f */
[----:B------:R-:W-:Y:S01]  /*1f7e0*/  ISETP.GE.AND P2, PT, R27, R248, PT ;  /* 0x000000f81b00720c */ /* 0x000fe20003f46270 */
[----:B------:R-:W-:Y:S01]  /*1f7f0*/  IMAD.MOV.U32 R35, RZ, RZ, R172 ;  /* 0x000000ffff237224 */ /* 0x000fe200078e00ac */
[----:B------:R-:W2:Y:S01]  /*1f800*/  I2F R168, R168 ;  /* 0x000000a800a87306 */ /* 0x000ea20000201400 */
[----:B------:R-:W-:-:S02]  /*1f810*/  FSEL R196, R196, -INF , !P1 ;  /* 0xff800000c4c47808 */ /* 0x000fc40004800000 */
[----:B------:R-:W-:Y:S02]  /*1f820*/  ISETP.GE.OR P2, PT, R27, R247, !P2 ;  /* 0x000000f71b00720c */ /* 0x000fe40005746670 */
[----:B------:R-:W-:Y:S01]  /*1f830*/  ISETP.GE.AND P6, PT, R31, R248, PT ;  /* 0x000000f81f00720c */ /* 0x000fe20003fc6270 */
[----:B-1----:R-:W-:Y:S01]  /*1f840*/  FFMA.FTZ R198, -R243, R166, R17 ;  /* 0x000000a6f3c67223 */ /* 0x002fe20000010111 */
[----:B------:R-:W-:Y:S01]  /*1f850*/  IADD3 R23, R0, 0x29, RZ ;  /* 0x0000002900177810 */ /* 0x000fe20007ffe0ff */
[----:B------:R-:W1:Y:S01]  /*1f860*/  I2F R35, R35 ;  /* 0x0000002300237306 */ /* 0x000e620000201400 */
[-C--:B------:R-:W-:Y:S02]  /*1f870*/  ISETP.GE.AND P1, PT, R27, R245.reuse, PT ;  /* 0x000000f51b00720c */ /* 0x080fe40003f26270 */
[----:B------:R-:W-:Y:S01]  /*1f880*/  FSEL R198, R198, -INF , !P2 ;  /* 0xff800000c6c67808 */ /* 0x000fe20005000000 */
[----:B------:R-:W-:Y:S01]  /*1f890*/  IMAD.IADD R17, R246, 0x1, -R23 ;  /* 0x00000001f6117824 */ /* 0x000fe200078e0a17 */
[----:B------:R-:W-:-:S02]  /*1f8a0*/  ISETP.GE.AND P2, PT, R31, R245, PT ;  /* 0x000000f51f00720c */ /* 0x000fc40003f46270 */
[----:B------:R-:W-:Y:S01]  /*1f8b0*/  ISETP.GE.OR P6, PT, R31, R247, !P6 ;  /* 0x000000f71f00720c */ /* 0x000fe200077c6670 */
[----:B--2---:R-:W-:Y:S01]  /*1f8c0*/  FFMA.FTZ R19, -R243, R168, R19 ;  /* 0x000000a8f3137223 */ /* 0x004fe20000010113 */
[-C--:B------:R-:W-:Y:S01]  /*1f8d0*/  ISETP.GE.OR P2, PT, R31, R244.reuse, !P2 ;  /* 0x000000f41f00720c */ /* 0x080fe20005746670 */
[----:B------:R-:W-:Y:S01]  /*1f8e0*/  IMAD.IADD R31, R249, 0x1, -R22 ;  /* 0x00000001f91f7824 */ /* 0x000fe200078e0a16 */
[----:B------:R-:W-:Y:S01]  /*1f8f0*/  ISETP.GE.OR P1, PT, R27, R244, !P1 ;  /* 0x000000f41b00720c */ /* 0x000fe20004f26670 */
[----:B------:R-:W-:Y:S01]  /*1f900*/  IMAD.IADD R27, R249, 0x1, -R23 ;  /* 0x00000001f91b7824 */ /* 0x000fe200078e0a17 */
[----:B------:R-:W-:Y:S02]  /*1f910*/  IABS R170, R170 ;  /* 0x000000aa00aa7213 */ /* 0x000fe40000000000 */
[----:B------:R-:W-:Y:S01]  /*1f920*/  IABS R31, R31 ;  /* 0x0000001f001f7213 */ /* 0x000fe20000000000 */
[----:B-1----:R-:W-:Y:S01]  /*1f930*/  FFMA.FTZ R35, -R243, R35, R12 ;  /* 0x00000023f3237223 */ /* 0x002fe2000001010c */
[----:B------:R-:W-:Y:S01]  /*1f940*/  IABS R166, R27 ;  /* 0x0000001b00a67213 */ /* 0x000fe20000000000 */
[----:B------:R-:W-:Y:S01]  /*1f950*/  IMAD.IADD R12, R246, 0x1, -R22 ;  /* 0x00000001f60c7824 */ /* 0x000fe200078e0a16 */
[----:B------:R-:W1:Y:S01]  /*1f960*/  I2F R27, R170 ;  /* 0x000000aa001b7306 */ /* 0x000e620000201400 */
[----:B------:R-:W-:-:S02]  /*1f970*/  IABS R17, R17 ;  /* 0x0000001100117213 */ /* 0x000fc40000000000 */
[----:B------:R-:W-:Y:S01]  /*1f980*/  FSEL R193, R19, -INF , !P1 ;  /* 0xff80000013c17808 */ /* 0x000fe20004800000 */
[----:B------:R-:W-:Y:S01]  /*1f990*/  IMAD.MOV.U32 R19, RZ, RZ, R31 ;  /* 0x000000ffff137224 */ /* 0x000fe200078e001f */
[----:B------:R-:W-:Y:S01]  /*1f9a0*/  FSEL R199, R35, -INF , !P6 ;  /* 0xff80000023c77808 */ /* 0x000fe20007000000 */
[----:B------:R-:W-:Y:S01]  /*1f9b0*/  IMAD.MOV.U32 R18, RZ, RZ, R17 ;  /* 0x000000ffff127224 */ /* 0x000fe200078e0011 */
[----:B------:R-:W-:Y:S01]  /*1f9c0*/  IADD3 R17, R0, 0x31, RZ ;  /* 0x0000003100117810 */ /* 0x000fe20007ffe0ff */
[----:B------:R-:W2:Y:S01]  /*1f9d0*/  I2F R166, R166 ;  /* 0x000000a600a67306 */ /* 0x000ea20000201400 */
[C---:B------:R-:W-:Y:S02]  /*1f9e0*/  ISETP.GE.AND P1, PT, R23.reuse, R248, PT ;  /* 0x000000f81700720c */ /* 0x040fe40003f26270 */
[C---:B------:R-:W-:Y:S02]  /*1f9f0*/  ISETP.GE.AND P6, PT, R23.reuse, R245, PT ;  /* 0x000000f51700720c */ /* 0x040fe40003fc6270 */
[----:B------:R-:W-:-:S02]  /*1fa00*/  ISETP.GE.OR P1, PT, R23, R247, !P1 ;  /* 0x000000f71700720c */ /* 0x000fc40004f26670 */
[----:B------:R-:W-:Y:S01]  /*1fa10*/  ISETP.GE.OR P6, PT, R23, R244, !P6 ;  /* 0x000000f41700720c */ /* 0x000fe200077c6670 */
[----:B------:R-:W3:Y:S01]  /*1fa20*/  I2F R19, R19 ;  /* 0x0000001300137306 */ /* 0x000ee20000201400 */
[--C-:B------:R-:W-:Y:S01]  /*1fa30*/  IMAD.IADD R23, R249, 0x1, -R17.reuse ;  /* 0x00000001f9177824 */ /* 0x100fe200078e0a11 */
[----:B------:R-:W-:Y:S01]  /*1fa40*/  IABS R12, R12 ;  /* 0x0000000c000c7213 */ /* 0x000fe20000000000 */
[C---:B-1----:R-:W-:Y:S02]  /*1fa50*/  FFMA.FTZ R14, -R243.reuse, R27, R14 ;  /* 0x0000001bf30e7223 */ /* 0x042fe4000001010e */
[----:B------:R-:W-:Y:S01]  /*1fa60*/  IMAD.IADD R27, R246, 0x1, -R17 ;  /* 0x00000001f61b7824 */ /* 0x000fe200078e0a11 */
[----:B------:R-:W-:Y:S01]  /*1fa70*/  IABS R23, R23 ;  /* 0x0000001700177213 */ /* 0x000fe20000000000 */
[----:B------:R-:W-:Y:S01]  /*1fa80*/  IMAD.MOV.U32 R31, RZ, RZ, R12 ;  /* 0x000000ffff1f7224 */ /* 0x000fe200078e000c */
[----:B------:R-:W1:Y:S01]  /*1fa90*/  I2F R18, R18 ;  /* 0x0000001200127306 */ /* 0x000e620000201400 */
[----:B------:R-:W-:Y:S01]  /*1faa0*/  FSEL R194, R14, -INF , !P2 ;  /* 0xff8000000ec27808 */ /* 0x000fe20005000000 */
[----:B--2---:R-:W-:Y:S01]  /*1fab0*/  FFMA.FTZ R166, -R243, R166, R13 ;  /* 0x000000a6f3a67223 */ /* 0x004fe2000001010d */
[----:B------:R-:W-:Y:S01]  /*1fac0*/  IADD3 R12, R0, 0x38, RZ ;  /* 0x00000038000c7810 */ /* 0x000fe20007ffe0ff */
[----:B------:R-:W-:Y:S01]  /*1fad0*/  IMAD.MOV.U32 R14, RZ, RZ, R23 ;  /* 0x000000ffff0e7224 */ /* 0x000fe200078e0017 */
[----:B------:R-:W-:-:S02]  /*1fae0*/  ISETP.GE.AND P2, PT, R22, R248, PT ;  /* 0x000000f81600720c */ /* 0x000fc40003f46270 */
[----:B------:R-:W-:Y:S01]  /*1faf0*/  FSEL R197, R166, -INF , !P1 ;  /* 0xff800000a6c57808 */ /* 0x000fe20004800000 */
[----:B------:R-:W2:Y:S01]  /*1fb00*/  I2F R13, R31 ;  /* 0x0000001f000d7306 */ /* 0x000ea20000201400 */
[----:B---3--:R-:W-:Y:S01]  /*1fb10*/  FFMA.FTZ R19, -R243, R19, R4 ;  /* 0x00000013f3137223 */ /* 0x008fe20000010104 */
[----:B------:R-:W-:Y:S01]  /*1fb20*/  IADD3 R4, R0, 0x39, RZ ;  /* 0x0000003900047810 */ /* 0x000fe20007ffe0ff */
[C---:B------:R-:W-:Y:S01]  /*1fb30*/  IMAD.IADD R23, R249.reuse, 0x1, -R12 ;  /* 0x00000001f9177824 */ /* 0x040fe200078e0a0c */
[C---:B------:R-:W-:Y:S02]  /*1fb40*/  ISETP.GE.OR P2, PT, R22.reuse, R247, !P2 ;  /* 0x000000f71600720c */ /* 0x040fe40005746670 */
[----:B------:R-:W-:Y:S01]  /*1fb50*/  ISETP.GE.AND P1, PT, R22, R245, PT ;  /* 0x000000f51600720c */ /* 0x000fe20003f26270 */
[----:B------:R-:W-:Y:S01]  /*1fb60*/  IMAD.IADD R0, R249, 0x1, -R4 ;  /* 0x00000001f9007824 */ /* 0x000fe200078e0a04 */
[----:B------:R-:W3:Y:S01]  /*1fb70*/  I2F R14, R14 ;  /* 0x0000000e000e7306 */ /* 0x000ee20000201400 */
[----:B-1----:R-:W-:Y:S01]  /*1fb80*/  FFMA.FTZ R15, -R243, R18, R15 ;  /* 0x00000012f30f7223 */ /* 0x002fe2000001010f */
[----:B------:R-:W-:Y:S01]  /*1fb90*/  IABS R27, R27 ;  /* 0x0000001b001b7213 */ /* 0x000fe20000000000 */
[----:B------:R-:W-:Y:S01]  /*1fba0*/  IMAD.IADD R18, R246, 0x1, -R12 ;  /* 0x00000001f6127824 */ /* 0x000fe200078e0a0c */
[----:B------:R-:W-:-:S02]  /*1fbb0*/  FSEL R178, R19, -INF , !P2 ;  /* 0xff80000013b27808 */ /* 0x000fc40005000000 */
[----:B------:R-:W-:Y:S02]  /*1fbc0*/  IABS R19, R0 ;  /* 0x0000000000137213 */ /* 0x000fe40000000000 */
[----:B------:R-:W-:Y:S01]  /*1fbd0*/  IABS R18, R18 ;  /* 0x0000001200127213 */ /* 0x000fe20000000000 */
[----:B--2---:R-:W-:Y:S01]  /*1fbe0*/  FFMA.FTZ R13, -R243, R13, R6 ;  /* 0x0000000df30d7223 */ /* 0x004fe20000010106 */
[----:B------:R-:W-:Y:S01]  /*1fbf0*/  ISETP.GE.OR P1, PT, R22, R244, !P1 ;  /* 0x000000f41600720c */ /* 0x000fe20004f26670 */
[----:B------:R-:W-:Y:S01]  /*1fc00*/  IMAD.MOV.U32 R22, RZ, RZ, R27 ;  /* 0x000000ffff167224 */ /* 0x000fe200078e001b */
[----:B------:R-:W1:Y:S01]  /*1fc10*/  I2F R0, R18 ;  /* 0x0000001200007306 */ /* 0x000e620000201400 */
[----:B------:R-:W-:Y:S01]  /*1fc20*/  IABS R23, R23 ;  /* 0x0000001700177213 */ /* 0x000fe20000000000 */
[----:B------:R-:W-:Y:S01]  /*1fc30*/  IMAD.IADD R6, R246, 0x1, -R4 ;  /* 0x00000001f6067824 */ /* 0x000fe200078e0a04 */
[----:B------:R-:W-:Y:S01]  /*1fc40*/  FSEL R192, R15, -INF , !P6 ;  /* 0xff8000000fc07808 */ /* 0x000fe20007000000 */
[----:B---3--:R-:W-:Y:S01]  /*1fc50*/  FFMA.FTZ R5, -R243, R14, R5 ;  /* 0x0000000ef3057223 */ /* 0x008fe20000010105 */
[----:B------:R-:W-:-:S02]  /*1fc60*/  ISETP.GE.AND P6, PT, R17, R248, PT ;  /* 0x000000f81100720c */ /* 0x000fc40003fc6270 */
[----:B------:R-:W-:Y:S01]  /*1fc70*/  IABS R14, R6 ;  /* 0x00000006000e7213 */ /* 0x000fe20000000000 */
[----:B------:R-:W2:Y:S01]  /*1fc80*/  I2F R22, R22 ;  /* 0x0000001600167306 */ /* 0x000ea20000201400 */
[----:B------:R-:W-:Y:S02]  /*1fc90*/  ISETP.GE.OR P6, PT, R17, R247, !P6 ;  /* 0x000000f71100720c */ /* 0x000fe400077c6670 */
[----:B------:R-:W-:Y:S02]  /*1fca0*/  FSEL R176, R13, -INF , !P1 ;  /* 0xff8000000db07808 */ /* 0x000fe40004800000 */
[----:B------:R-:W-:Y:S02]  /*1fcb0*/  FSEL R181, R5, -INF , !P6 ;  /* 0xff80000005b57808 */ /* 0x000fe40007000000 */
[-C--:B------:R-:W-:Y:S01]  /*1fcc0*/  ISETP.GE.AND P6, PT, R12, R245.reuse, PT ;  /* 0x000000f50c00720c */ /* 0x080fe20003fc6270 */
[----:B------:R-:W3:Y:S01]  /*1fcd0*/  I2F R15, R23 ;  /* 0x00000017000f7306 */ /* 0x000ee20000201400 */
[----:B-1----:R-:W-:Y:S01]  /*1fce0*/  FFMA.FTZ R0, -R243, R0, R190 ;  /* 0x00000000f3007223 */ /* 0x002fe200000101be */
[----:B------:R-:W-:-:S02]  /*1fcf0*/  ISETP.GE.AND P2, PT, R17, R245, PT ;  /* 0x000000f51100720c */ /* 0x000fc40003f46270 */
[C---:B------:R-:W-:Y:S02]  /*1fd00*/  ISETP.GE.OR P6, PT, R12.reuse, R244, !P6 ;  /* 0x000000f40c00720c */ /* 0x040fe400077c6670 */
[----:B------:R-:W-:Y:S02]  /*1fd10*/  ISETP.GE.AND P1, PT, R12, R248, PT ;  /* 0x000000f80c00720c */ /* 0x000fe40003f26270 */
[----:B------:R-:W1:Y:S01]  /*1fd20*/  I2F R6, R19 ;  /* 0x0000001300067306 */ /* 0x000e620000201400 */
[----:B------:R-:W-:Y:S01]  /*1fd30*/  FSEL R170, R0, -INF , !P6 ;  /* 0xff80000000aa7808 */ /* 0x000fe20007000000 */
[----:B--2---:R-:W-:Y:S01]  /*1fd40*/  FFMA.FTZ R7, -R243, R22, R7 ;  /* 0x00000016f3077223 */ /* 0x004fe20000010107 */
[----:B------:R-:W-:Y:S02]  /*1fd50*/  ISETP.GT.AND P6, PT, R239, R230, PT ;  /* 0x000000e6ef00720c */ /* 0x000fe40003fc4270 */
[----:B------:R-:W-:Y:S02]  /*1fd60*/  ISETP.GE.OR P2, PT, R17, R244, !P2 ;  /* 0x000000f41100720c */ /* 0x000fe40005746670 */
[----:B------:R-:W-:Y:S01]  /*1fd70*/  ISETP.GE.OR P1, PT, R12, R247, !P1 ;  /* 0x000000f70c00720c */ /* 0x000fe20004f26670 */
[----:B------:R-:W2:Y:S01]  /*1fd80*/  I2F R14, R14 ;  /* 0x0000000e000e7306 */ /* 0x000ea20000201400 */
[----:B---3--:R-:W-:Y:S01]  /*1fd90*/  FFMA.FTZ R15, -R243, R15, R188 ;  /* 0x0000000ff30f7223 */ /* 0x008fe200000101bc */
[----:B------:R-:W-:-:S02]  /*1fda0*/  FSEL R172, R7, -INF , !P2 ;  /* 0xff80000007ac7808 */ /* 0x000fc40005000000 */
[C---:B------:R-:W-:Y:S02]  /*1fdb0*/  ISETP.GE.AND P2, PT, R4.reuse, R248, PT ;  /* 0x000000f80400720c */ /* 0x040fe40003f46270 */
[----:B------:R-:W-:Y:S02]  /*1fdc0*/  FSEL R180, R15, -INF , !P1 ;  /* 0xff8000000fb47808 */ /* 0x000fe40004800000 */
[C---:B------:R-:W-:Y:S01]  /*1fdd0*/  ISETP.GE.AND P1, PT, R4.reuse, R245, PT ;  /* 0x000000f50400720c */ /* 0x040fe20003f26270 */
[C---:B-1----:R-:W-:Y:S01]  /*1fde0*/  FFMA.FTZ R6, -R243.reuse, R6, R189 ;  /* 0x00000006f3067223 */ /* 0x042fe200000101bd */
[C---:B------:R-:W-:Y:S02]  /*1fdf0*/  ISETP.GE.OR P2, PT, R4.reuse, R247, !P2 ;  /* 0x000000f70400720c */ /* 0x040fe40005746670 */
[----:B------:R-:W-:Y:S02]  /*1fe00*/  ISETP.GE.OR P1, PT, R4, R244, !P1 ;  /* 0x000000f40400720c */ /* 0x000fe40004f26670 */
[----:B------:R-:W-:Y:S01]  /*1fe10*/  FSEL R177, R6, -INF , !P2 ;  /* 0xff80000006b17808 */ /* 0x000fe20005000000 */
[----:B--2---:R-:W-:-:S05]  /*1fe20*/  FFMA.FTZ R14, -R243, R14, R191 ;  /* 0x0000000ef30e7223 */ /* 0x004fca00000101bf */
[----:B------:R-:W-:Y:S01]  /*1fe30*/  FSEL R173, R14, -INF , !P1 ;  /* 0xff8000000ead7808 */ /* 0x000fe20004800000 */
[----:B------:R-:W-:Y:S05]  /*1fe40*/  @!P6 BRA `(.L_x_8478) ;  /* 0x00000d500000e947 */ /* 0x000fea0003800000 */
[----:B------:R-:W-:Y:S01]  /*1fe50*/  BSSY B0, `(.L_x_8479) ;  /* 0x0000044000007945 */ /* 0x000fe20003800000 */
[----:B------:R-:W-:Y:S05]  /*1fe60*/  @!P0 BRA `(.L_x_8480) ;  /* 0x000003e000008947 */ /* 0x000fea0003800000 */
[----:B------:R-:W-:Y:S02]  /*1fe70*/  ULDC.64 UR4, c[0x0][0x118] ;  /* 0x0000460000047ab9 */ /* 0x000fe40000000a00 */
[----:B------:R-:W2:Y:S01]  /*1fe80*/  LD.E R15, [R10.64+0x170] ;  /* 0x000170040a0f7980 */ /* 0x000ea2000c101900 */
[----:B------:R-:W-:Y:S02]  /*1fe90*/  IMAD.SHL.U32 R4, R239, 0x40, RZ ;  /* 0x00000040ef047824 */ /* 0x000fe400078e00ff */
[----:B------:R-:W-:-:S03]  /*1fea0*/  IMAD.MOV.U32 R8, RZ, RZ, RZ ;  /* 0x000000ffff087224 */ /* 0x000fc600078e00ff */
        /* <DEDUP_REMOVED lines=8> */
[----:B-1----:R-:W-:-:S04]  /*1ff30*/  IMAD.MOV R0, RZ, RZ, -R9 ;  /* 0x000000ffff007224 */ /* 0x002fc800078e0a09 */
        /* <DEDUP_REMOVED lines=18> */
[----:B------:R-:W-:-:S06]  /*20060*/  ISETP.GE.U32.AND P2, PT, R0, R7, PT ;  /* 0x000000070000720c */ /* 0x000fcc0003f46070 */
[----:B------:R-:W-:Y:S02]  /*20070*/  @P1 IADD3 R9, R9, 0x1, RZ ;  /* 0x0000000109091810 */ /* 0x000fe40007ffe0ff */
[----:B------:R-:W-:Y:S02]  /*20080*/  ISETP.GE.AND P1, PT, R4, RZ, PT ;  /* 0x000000ff0400720c */ /* 0x000fe40003f26270 */
[----:B------:R-:W-:-:S03]  /*20090*/  LOP3.LUT R4, RZ, R15, RZ, 0x33, !PT ;  /* 0x0000000fff047212 */ /* 0x000fc600078e33ff */
[----:B------:R-:W-:Y:S02]  /*200a0*/  @P2 IADD3 R13, R13, 0x1, RZ ;  /* 0x000000010d0d2810 */ /* 0x000fe40007ffe0ff */
[----:B------:R-:W-:-:S03]  /*200b0*/  ISETP.NE.AND P2, PT, R15, RZ, PT ;  /* 0x000000ff0f00720c */ /* 0x000fc60003f45270 */
[----:B------:R-:W-:-:S03]  /*200c0*/  @!P0 IMAD.MOV R13, RZ, RZ, -R13 ;  /* 0x000000ffff0d8224 */ /* 0x000fc600078e0a0d */
[----:B------:R-:W-:-:S05]  /*200d0*/  @!P1 IMAD.MOV R9, RZ, RZ, -R9 ;  /* 0x000000ffff099224 */ /* 0x000fca00078e0a09 */
        /* <DEDUP_REMOVED lines=11> */
[-C--:B--2---:R-:W-:Y:S02]  /*20190*/  IMAD R4, R9, R15.reuse, RZ ;  /* 0x0000000f09047224 */ /* 0x084fe400078e02ff */
[----:B------:R-:W-:-:S04]  /*201a0*/  IMAD.WIDE.U32 R14, R8, R15, RZ ;  /* 0x0000000f080e7225 */ /* 0x000fc800078e00ff */
[----:B------:R-:W-:Y:S02]  /*201b0*/  IMAD R4, R8, R7, R4 ;  /* 0x0000000708047224 */ /* 0x000fe400078e0204 */
[----:B----4-:R-:W-:Y:S02]  /*201c0*/  IMAD.IADD R5, R0, 0x1, -R5 ;  /* 0x0000000100057824 */ /* 0x010fe400078e0a05 */
[----:B------:R-:W-:Y:S02]  /*201d0*/  IMAD.IADD R15, R15, 0x1, R4 ;  /* 0x000000010f0f7824 */ /* 0x000fe400078e0204 */
[----:B---3--:R-:W-:Y:S01]  /*201e0*/  IMAD R7, R13, R5, RZ ;  /* 0x000000050d077224 */ /* 0x008fe200078e02ff */
[----:B------:R-:W-:-:S05]  /*201f0*/  SHF.R.S32.HI R0, RZ, 0x1f, R5 ;  /* 0x0000001fff007819 */ /* 0x000fca0000011405 */
[----:B------:R-:W-:Y:S02]  /*20200*/  IMAD R0, R12, R0, R7 ;  /* 0x000000000c007224 */ /* 0x000fe400078e0207 */
[----:B------:R-:W-:-:S04]  /*20210*/  IMAD.WIDE.U32 R12, R5, R12, R14 ;  /* 0x0000000c050c7225 */ /* 0x000fc800078e000e */
[----:B------:R-:W-:Y:S01]  /*20220*/  IMAD.MOV.U32 R9, RZ, RZ, R12 ;  /* 0x000000ffff097224 */ /* 0x000fe200078e000c */
[----:B------:R-:W-:Y:S01]  /*20230*/  IADD3 R6, R13, R0, RZ ;  /* 0x000000000d067210 */ /* 0x000fe20007ffe0ff */
[----:B------:R-:W-:Y:S05]  /*20240*/  BRA `(.L_x_8481) ;  /* 0x0000004000007947 */ /* 0x000fea0003800000 */
.L_x_8480:
[----:B------:R-:W-:Y:S02]  /*20250*/  ULDC.64 UR4, c[0x0][0x118] ;  /* 0x0000460000047ab9 */ /* 0x000fe40000000a00 */
[----:B------:R-:W2:Y:S02]  /*20260*/  LD.E R9, [R10.64+0x38] ;  /* 0x000038040a097980 */ /* 0x000ea4000c101900 */
[----:B--2---:R-:W-:-:S04]  /*20270*/  LEA R9, -R9, RZ, 0x6 ;  /* 0x000000ff09097211 */ /* 0x004fc800078e31ff */
[----:B------:R-:W-:Y:S02]  /*20280*/  SHF.R.S32.HI R6, RZ, 0x1f, R9 ;  /* 0x0000001fff067819 */ /* 0x000fe40000011409 */
.L_x_8481:
[----:B------:R-:W-:Y:S05]  /*20290*/  BSYNC B0 ;  /* 0x0000000000007941 */ /* 0x000fea0003800000 */
.L_x_8479:
[C---:B------:R-:W-:Y:S01]  /*202a0*/  @P5 IADD3 R5, P0, R9.reuse, R228, RZ ;  /* 0x000000e409055210 */ /* 0x040fe20007f1e0ff */
[----:B------:R-:W-:Y:S01]  /*202b0*/  STL [R1+0x10], R16 ;  /* 0x0000101001007387 */ /* 0x000fe20000100800 */
[CC--:B------:R-:W-:Y:S02]  /*202c0*/  LEA R174, P1, R9.reuse, R232.reuse, 0x1 ;  /* 0x000000e809ae7211 */ /* 0x0c0fe400078208ff */
[----:B------:R-:W-:Y:S01]  /*202d0*/  LOP3.LUT R4, R242, 0x1, RZ, 0xc0, !PT ;  /* 0x00000001f2047812 */ /* 0x000fe200078ec0ff */
[----:B------:R-:W-:Y:S01]  /*202e0*/  @P5 IMAD.X R0, R6, 0x1, R229, P0 ;  /* 0x0000000106005824 */ /* 0x000fe200000e06e5 */
[-C--:B------:R-:W-:Y:S01]  /*202f0*/  LEA.HI.X R175, R9, R231.reuse, R6, 0x1, P1 ;  /* 0x000000e709af7211 */ /* 0x080fe200008f0c06 */
[----:B------:R-:W-:Y:S01]  /*20300*/  STL.64 [R1+0x8], R10 ;  /* 0x0000080a01007387 */ /* 0x000fe20000100a00 */
[----:B------:R-:W-:Y:S02]  /*20310*/  @P5 LEA R18, P1, R5, R232, 0x1 ;  /* 0x000000e805125211 */ /* 0x000fe400078208ff */
[----:B------:R-:W-:Y:S01]  /*20320*/  @P4 IADD3 R7, P0, R9, R228, RZ ;  /* 0x000000e409074210 */ /* 0x000fe20007f1e0ff */
[----:B------:R1:W-:Y:S01]  /*20330*/  STL.64 [R1], R2 ;  /* 0x0000000201007387 */ /* 0x0003e20000100a00 */
[----:B------:R-:W-:-:S02]  /*20340*/  @P5 LEA.HI.X R19, R5, R231, R0, 0x1, P1 ;  /* 0x000000e705135211 */ /* 0x000fc400008f0c00 */
[----:B------:R-:W-:Y:S01]  /*20350*/  ISETP.NE.U32.AND P2, PT, R4, 0x1, PT ;  /* 0x000000010400780c */ /* 0x000fe20003f45070 */
[----:B------:R-:W-:Y:S01]  /*20360*/  @P4 IMAD.X R0, R6, 0x1, R229, P0 ;  /* 0x0000000106004824 */ /* 0x000fe200000e06e5 */
[----:B------:R-:W-:Y:S02]  /*20370*/  @P4 LEA R14, P1, R7, R232, 0x1 ;  /* 0x000000e8070e4211 */ /* 0x000fe400078208ff */
[----:B------:R-:W-:Y:S02]  /*20380*/  @P3 IADD3 R5, P0, R9, R228, RZ ;  /* 0x000000e409053210 */ /* 0x000fe40007f1e0ff */
[----:B------:R-:W-:-:S03]  /*20390*/  @P4 LEA.HI.X R15, R7, R231, R0, 0x1, P1 ;  /* 0x000000e7070f4211 */ /* 0x000fc600008f0c00 */
[----:B------:R-:W-:Y:S01]  /*203a0*/  @P3 IMAD.X R0, R6, 0x1, R229, P0 ;  /* 0x0000000106003824 */ /* 0x000fe200000e06e5 */
[----:B------:R-:W-:-:S04]  /*203b0*/  IADD3 R7, P1, P0, R228, R228, R9 ;  /* 0x000000e4e4077210 */ /* 0x000fc8000783e009 */
[----:B------:R-:W-:Y:S02]  /*203c0*/  IADD3.X R4, R229, R229, R6, P1, P0 ;  /* 0x000000e5e5047210 */ /* 0x000fe40000fe0406 */
[-C--:B------:R-:W-:Y:S02]  /*203d0*/  @P3 LEA R12, P0, R5, R232.reuse, 0x1 ;  /* 0x000000e8050c3211 */ /* 0x080fe400078008ff */
[-C--:B------:R-:W-:Y:S02]  /*203e0*/  @!P2 LEA R22, P1, R7, R232.reuse, 0x1 ;  /* 0x000000e80716a211 */ /* 0x080fe400078208ff */
[-C--:B------:R-:W-:Y:S02]  /*203f0*/  @P3 LEA.HI.X R13, R5, R231.reuse, R0, 0x1, P0 ;  /* 0x000000e7050d3211 */ /* 0x080fe400000f0c00 */
[C---:B------:R-:W-:Y:S02]  /*20400*/  @P5 LEA R188, P0, R7.reuse, R232, 0x1 ;  /* 0x000000e807bc5211 */ /* 0x040fe400078008ff */
[----:B------:R-:W-:-:S02]  /*20410*/  @!P2 LEA.HI.X R23, R7, R231, R4, 0x1, P1 ;  /* 0x000000e70717a211 */ /* 0x000fc400008f0c04 */
[CC--:B------:R-:W-:Y:S02]  /*20420*/  @P4 LEA R186, P1, R7.reuse, R232.reuse, 0x1 ;  /* 0x000000e807ba4211 */ /* 0x0c0fe400078208ff */
[CCC-:B------:R-:W-:Y:S02]  /*20430*/  @P5 LEA.HI.X R189, R7.reuse, R231.reuse, R4.reuse, 0x1, P0 ;  /* 0x000000e707bd5211 */ /* 0x1c0fe400000f0c04 */
[C---:B------:R-:W-:Y:S02]  /*20440*/  @P3 LEA R182, P0, R7.reuse, R232, 0x1 ;  /* 0x000000e807b63211 */ /* 0x040fe400078008ff */
[CCC-:B------:R-:W-:Y:S02]  /*20450*/  @P4 LEA.HI.X R187, R7.reuse, R231.reuse, R4.reuse, 0x1, P1 ;  /* 0x000000e707bb4211 */ /* 0x1c0fe400008f0c04 */
[C---:B------:R-:W-:Y:S02]  /*20460*/  IADD3 R0, P1, R7.reuse, R228, RZ ;  /* 0x000000e407007210 */ /* 0x040fe40007f3e0ff */
[----:B------:R-:W-:-:S02]  /*20470*/  @P3 LEA.HI.X R183, R7, R231, R4, 0x1, P0 ;  /* 0x000000e707b73211 */ /* 0x000fc400000f0c04 */
[----:B------:R-:W-:Y:S01]  /*20480*/  @!P2 IADD3 R9, P0, R9, R228, RZ ;  /* 0x000000e40909a210 */ /* 0x000fe20007f1e0ff */
[----:B------:R-:W-:Y:S01]  /*20490*/  IMAD.X R4, R4, 0x1, R229, P1 ;  /* 0x0000000104047824 */ /* 0x000fe200008e06e5 */
[----:B-1----:R-:W-:-:S03]  /*204a0*/  @!P2 LEA R2, P1, R0, R232, 0x1 ;  /* 0x000000e80002a211 */ /* 0x002fc600078208ff */
[----:B------:R-:W-:Y:S01]  /*204b0*/  @!P2 IMAD.X R6, R6, 0x1, R229, P0 ;  /* 0x000000010606a824 */ /* 0x000fe200000e06e5 */
[CC--:B------:R-:W-:Y:S02]  /*204c0*/  @P5 LEA R10, P0, R0.reuse, R232.reuse, 0x1 ;  /* 0x000000e8000a5211 */ /* 0x0c0fe400078008ff */
[CCC-:B------:R-:W-:Y:S02]  /*204d0*/  @!P2 LEA.HI.X R3, R0.reuse, R231.reuse, R4.reuse, 0x1, P1 ;  /* 0x000000e70003a211 */ /* 0x1c0fe400008f0c04 */
[CC--:B------:R-:W-:Y:S02]  /*204e0*/  @P4 LEA R16, P1, R0.reuse, R232.reuse, 0x1 ;  /* 0x000000e800104211 */ /* 0x0c0fe400078208ff */
[CCC-:B------:R-:W-:Y:S02]  /*204f0*/  @P5 LEA.HI.X R11, R0.reuse, R231.reuse, R4.reuse, 0x1, P0 ;  /* 0x000000e7000b5211 */ /* 0x1c0fe400000f0c04 */
[C---:B------:R-:W-:Y:S02]  /*20500*/  @P3 LEA R190, P0, R0.reuse, R232, 0x1 ;  /* 0x000000e800be3211 */ /* 0x040fe400078008ff */
[----:B------:R-:W-:-:S02]  /*20510*/  @P4 LEA.HI.X R17, R0, R231, R4, 0x1, P1 ;  /* 0x000000e700114211 */ /* 0x000fc400008f0c04 */
[C---:B------:R-:W-:Y:S02]  /*20520*/  @!P2 LEA R8, P1, R9.reuse, R232, 0x1 ;  /* 0x000000e80908a211 */ /* 0x040fe400078208ff */
[-C--:B------:R-:W-:Y:S01]  /*20530*/  @P3 LEA.HI.X R191, R0, R231.reuse, R4, 0x1, P0 ;  /* 0x000000e700bf3211 */ /* 0x080fe200000f0c04 */
[----:B------:R-:W-:Y:S02]  /*20540*/  IMAD.MOV.U32 R4, RZ, RZ, R16 ;  /* 0x000000ffff047224 */ /* 0x000fe400078e0010 */
[----:B------:R-:W-:Y:S01]  /*20550*/  IMAD.MOV.U32 R5, RZ, RZ, R17 ;  /* 0x000000ffff057224 */ /* 0x000fe200078e0011 */
[----:B------:R-:W-:Y:S01]  /*20560*/  @!P2 LEA.HI.X R9, R9, R231, R6, 0x1, P1 ;  /* 0x000000e70909a211 */ /* 0x000fe200008f0c06 */
[----:B------:R-:W-:Y:S01]  /*20570*/  IMAD.MOV.U32 R6, RZ, RZ, R4 ;  /* 0x000000ffff067224 */ /* 0x000fe200078e0004 */
[----:B------:R-:W-:Y:S01]  /*20580*/  ULDC.64 UR4, c[0x0][0x118] ;  /* 0x0000460000047ab9 */ /* 0x000fe20000000a00 */
[----:B------:R-:W-:Y:S01]  /*20590*/  IMAD.MOV.U32 R7, RZ, RZ, R5 ;  /* 0x000000ffff077224 */ /* 0x000fe200078e0005 */
[----:B------:R-:W-:Y:S01]  /*205a0*/  @!PT LDS RZ, [RZ] ;  /* 0x00000000fffff984 */ /* 0x000fe20000000800 */
[----:B------:R-:W-:Y:S01]  /*205b0*/  @!PT LDS RZ, [RZ] ;  /* 0x00000000fffff984 */ /* 0x000fe20000000800 */
[----:B------:R-:W-:Y:S01]  /*205c0*/  @!PT LDS RZ, [RZ] ;  /* 0x00000000fffff984 */ /* 0x000fe20000000800 */
[----:B------:R1:W-:Y:S01]  /*205d0*/  @!P2 LDGSTS.E.BYPASS.LTC128B.128 [R237+0x8000], [R174.64] ;  /* 0x08000000aeedafae */ /* 0x0003e2000b901d44 */
[----:B------:R-:W-:-:S02]  /*205e0*/  @P5 IMAD.MOV.U32 R4, RZ, RZ, R174 ;  /* 0x000000ffff045224 */ /* 0x000fc400078e00ae */
[----:B------:R-:W-:Y:S01]  /*205f0*/  @P5 IMAD.MOV.U32 R5, RZ, RZ, R175 ;  /* 0x000000ffff055224 */ /* 0x000fe200078e00af */
[----:B------:R1:W-:Y:S04]  /*20600*/  @P2 STS.128 [R237+0x8000], RZ ;  /* 0x008000ffed002388 */ /* 0x0003e80000000c00 */
[----:B------:R-:W-:Y:S01]  /*20610*/  @!PT LDS RZ, [RZ] ;  /* 0x00000000fffff984 */ /* 0x000fe20000000800 */
[----:B------:R-:W-:Y:S01]  /*20620*/  @!PT LDS RZ, [RZ] ;  /* 0x00000000fffff984 */ /* 0x000fe20000000800 */
[----:B------:R-:W-:Y:S01]  /*20630*/  @!PT LDS RZ, [RZ] ;  /* 0x00000000fffff984 */ /* 0x000fe20000000800 */
[----:B------:R2:W-:Y:S04]  /*20640*/  @P5 LDGSTS.E.BYPASS.LTC128B.128 [R237+0xa000], [R4.64+0x80] ;  /* 0x0a00008004ed5fae */ /* 0x0005e8000b901d44 */
[----:B------:R1:W-:Y:S04]  /*20650*/  @!P5 STS.128 [R237+0xa000], RZ ;  /* 0x00a000ffed00d388 */ /* 0x0003e80000000c00 */
[----:B------:R1:W5:Y:S01]  /*20660*/  LDL.LU R16, [R1+0x10] ;  /* 0x0000100001107983 */ /* 0x0003620000300800 */
[----:B--2---:R-:W-:-:S02]  /*20670*/  @P4 IMAD.MOV.U32 R4, RZ, RZ, R174 ;  /* 0x000000ffff044224 */ /* 0x004fc400078e00ae */
        /* <DEDUP_REMOVED lines=16> */
[----:B------:R3:W-:Y:S01]  /*20780*/  @!P2 LDGSTS.E.BYPASS.LTC128B.128 [R237+0x8800], [R8.64] ;  /* 0x0880000008edafae */ /* 0x0007e2000b901d44 */
[----:B--2---:R-:W-:Y:S02]  /*20790*/  IMAD.MOV.U32 R4, RZ, RZ, R10 ;  /* 0x000000ffff047224 */ /* 0x004fe400078e000a */
[----:B------:R-:W-:-:S02]  /*207a0*/  IMAD.MOV.U32 R5, RZ, RZ, R11 ;  /* 0x000000ffff057224 */ /* 0x000fc400078e000b */
[----:B------:R1:W5:Y:S01]  /*207b0*/  LDL.LU.64 R10, [R1+0x8] ;  /* 0x00000800010a7983 */ /* 0x0003620000300a00 */
[----:B---3--:R-:W-:Y:S02]  /*207c0*/  IMAD.MOV.U32 R8, RZ, RZ, R2 ;  /* 0x000000ffff087224 */ /* 0x008fe400078e0002 */
[----:B------:R-:W-:Y:S02]  /*207d0*/  IMAD.MOV.U32 R9, RZ, RZ, R3 ;  /* 0x000000ffff097224 */ /* 0x000fe400078e0003 */
[----:B------:R1:W5:Y:S01]  /*207e0*/  LDL.LU.64 R2, [R1] ;  /* 0x0000000001027983 */ /* 0x0003620000300a00 */
[----:B------:R-:W-:Y:S02]  /*207f0*/  IMAD.MOV.U32 R232, RZ, RZ, R174 ;  /* 0x000000ffffe87224 */ /* 0x000fe400078e00ae */
[----:B------:R-:W-:Y:S01]  /*20800*/  IMAD.MOV.U32 R231, RZ, RZ, R175 ;  /* 0x000000ffffe77224 */ /* 0x000fe200078e00af */
        /* <DEDUP_REMOVED lines=57> */
.L_x_8478:
[----:B------:R-:W-:Y:S05]  /*20ba0*/  BSYNC B1 ;  /* 0x0000000000017941 */ /* 0x000fea0003800000 */
.L_x_8477:
[----:B------:R-:W-:Y:S01]  /*20bb0*/  ULDC.64 UR4, c[0x0][0x118] ;  /* 0x0000460000047ab9 */ /* 0x000fe20000000a00 */
[----:B-1----:R-:W-:Y:S01]  /*20bc0*/  FMNMX.FTZ R5, R164, R165, !PT ;  /* 0x000000a5a4057209 */ /* 0x002fe20007810000 */
[----:B-----5:R1:W2:Y:S01]  /*20bd0*/  LD.E R174, [R10.64+0xdc] ;  /* 0x0000dc040aae7980 */ /* 0x0202a2000c101900 */
[----:B------:R-:W-:-:S02]  /*20be0*/  FMNMX.FTZ R4, R3, R2, !PT ;  /* 0x0000000203047209 */ /* 0x000fc40007810000 */
[----:B------:R-:W-:Y:S01]  /*20bf0*/  FMNMX.FTZ R5, R32, R5, !PT ;  /* 0x0000000520057209 */ /* 0x000fe20007810000 */
[----:B------:R-:W-:Y:S01]  /*20c00*/  LDSM.16.MT88.4 R12, [R217+0x10000] ;  /* 0x01000000d90c783b */ /* 0x000fe20000004200 */
[----:B------:R-:W-:Y:S02]  /*20c10*/  FMNMX.FTZ R4, R169, R4, !PT ;  /* 0x00000004a9047209 */ /* 0x000fe40007810000 */
[----:B------:R-:W-:Y:S02]  /*20c20*/  FMNMX.FTZ R0, R34, R5, !PT ;  /* 0x0000000522007209 */ /* 0x000fe40007810000 */
[----:B------:R-:W-:Y:S02]  /*20c30*/  FMNMX.FTZ R7, R171, R4, !PT ;  /* 0x00000004ab077209 */ /* 0x000fe40007810000 */
[----:B------:R-:W-:-:S04]  /*20c40*/  FMNMX.FTZ R0, R33, R0, !PT ;  /* 0x0000000021007209 */ /* 0x000fc80007810000 */
[----:B------:R-:W-:-:S04]  /*20c50*/  FMNMX.FTZ R5, R29, R0, !PT ;  /* 0x000000001d057209 */ /* 0x000fc80007810000 */
[----:B------:R-:W-:-:S04]  /*20c60*/  FMNMX.FTZ R5, R28, R5, !PT ;  /* 0x000000051c057209 */ /* 0x000fc80007810000 */
[----:B------:R-:W-:Y:S01]  /*20c70*/  FMNMX.FTZ R0, R26, R5, !PT ;  /* 0x000000051a007209 */ /* 0x000fe20007810000 */
[----:B-1----:R-:W-:Y:S03]  /*20c80*/  LDSM.16.MT88.4 R8, [R219+0x10000] ;  /* 0x01000000db08783b */ /* 0x002fe60000004200 */
        /* <DEDUP_REMOVED lines=42> */
[-CC-:B------:R-:W-:Y:S01]  /*20f30*/  FFMA.FTZ R33, R33, R174.reuse, -R179.reuse ;  /* 0x000000ae21217223 */ /* 0x180fe200000108b3 */
[----:B------:R-:W-:Y:S01]  /*20f40*/  FSEL R175, R175, RZ, P0 ;  /* 0x000000ffafaf7208 */ /* 0x000fe20000000000 */
[----:B------:R-:W-:-:S02]  /*20f50*/  FFMA.FTZ R164, R29, R174, -R179 ;  /* 0x000000ae1da47223 */ /* 0x000fc400000108b3 */
[----:B------:R-:W-:Y:S01]  /*20f60*/  FADD.FTZ R3, R3, -R4 ;  /* 0x8000000403037221 */ /* 0x000fe20000010000 */
[----:B------:R-:W1:Y:S01]  /*20f70*/  MUFU.EX2 R35, R35 ;  /* 0x0000002300237308 */ /* 0x000e620000000800 */
[-CC-:B------:R-:W-:Y:S02]  /*20f80*/  FFMA.FTZ R32, R2, R174.reuse, -R175.reuse ;  /* 0x000000ae02207223 */ /* 0x180fe400000108af */
[-CC-:B------:R-:W-:Y:S02]  /*20f90*/  FFMA.FTZ R2, R169, R174.reuse, -R175.reuse ;  /* 0x000000aea9027223 */ /* 0x180fe400000108af */
[-CC-:B------:R-:W-:Y:S02]  /*20fa0*/  FFMA.FTZ R0, R171, R174.reuse, -R175.reuse ;  /* 0x000000aeab007223 */ /* 0x180fe400000108af */
[----:B------:R-:W-:Y:S01]  /*20fb0*/  FFMA.FTZ R169, R30, R174, -R175 ;  /* 0x000000ae1ea97223 */ /* 0x000fe200000108af */
[----:B------:R-:W-:Y:S01]  /*20fc0*/  MUFU.EX2 R34, R34 ;  /* 0x0000002200227308 */ /* 0x000fe20000000800 */
[----:B------:R-:W-:-:S02]  /*20fd0*/  FMUL.FTZ R171, R174, R5 ;  /* 0x00000005aeab7220 */ /* 0x000fc40000410000 */
[----:B------:R-:W-:Y:S02]  /*20fe0*/  FMUL.FTZ R3, R174, R3 ;  /* 0x00000003ae037220 */ /* 0x000fe40000410000 */
[----:B------:R-:W-:Y:S02]  /*20ff0*/  FFMA.FTZ R189, R16, R174, -R175 ;  /* 0x000000ae10bd7223 */ /* 0x000fe400000108af */
[----:B------:R-:W-:Y:S01]  /*21000*/  LDSM.16.MT88.4 R16, [R219+0x12800] ;  /* 0x01280000db10783b */ /* 0x000fe20000004200 */
[----:B------:R-:W2:Y:S01]  /*21010*/  MUFU.EX2 R33, R33 ;  /* 0x0000002100217308 */ /* 0x000ea20000000800 */
[----:B-1----:R-:W-:Y:S01]  /*21020*/  F2FP.BF16.PACK_AB R4, R35, R168 ;  /* 0x000000a82304723e */ /* 0x002fe200000010ff */
[-CC-:B------:R-:W-:Y:S02]  /*21030*/  FFMA.FTZ R183, R28, R174.reuse, -R179.reuse ;  /* 0x000000ae1cb77223 */ /* 0x180fe400000108b3 */
[-CC-:B------:R-:W-:Y:S01]  /*21040*/  FFMA.FTZ R182, R26, R174.reuse, -R179.reuse ;  /* 0x000000ae1ab67223 */ /* 0x180fe200000108b3 */
[----:B------:R-:W-:Y:S01]  /*21050*/  LDSM.16.MT88.4 R28, [R217+0x10800] ;  /* 0x01080000d91c783b */ /* 0x000fe20000004200 */
[----:B------:R-:W-:-:S02]  /*21060*/  FFMA.FTZ R187, R21, R174, -R179 ;  /* 0x000000ae15bb7223 */ /* 0x000fc400000108b3 */
[----:B------:R-:W-:Y:S01]  /*21070*/  MUFU.EX2 R32, R32 ;  /* 0x0000002000207308 */ /* 0x000fe20000000800 */
[-CC-:B------:R-:W-:Y:S02]  /*21080*/  FFMA.FTZ R186, R25, R174.reuse, -R175.reuse ;  /* 0x000000ae19ba7223 */ /* 0x180fe400000108af */
[-CC-:B------:R-:W-:Y:S02]  /*21090*/  FFMA.FTZ R191, R24, R174.reuse, -R175.reuse ;  /* 0x000000ae18bf7223 */ /* 0x180fe400000108af */
[-CC-:B------:R-:W-:Y:S01]  /*210a0*/  FFMA.FTZ R188, R20, R174.reuse, -R175.reuse ;  /* 0x000000ae14bc7223 */ /* 0x180fe200000108af */
[----:B------:R-:W-:Y:S01]  /*210b0*/  LDSM.16.MT88.4 R24, [R216+0x10800] ;  /* 0x01080000d818783b */ /* 0x000fe20000004200 */
[----:B------:R-:W-:Y:S01]  /*210c0*/  FFMA.FTZ R252, R193, R174, -R175 ;  /* 0x000000aec1fc7223 */ /* 0x000fe200000108af */
[----:B------:R-:W1:Y:S01]  /*210d0*/  MUFU.EX2 R2, R2 ;  /* 0x0000000200027308 */ /* 0x000e620000000800 */
[----:B--2---:R-:W-:Y:S01]  /*210e0*/  F2FP.BF16.PACK_AB R6, R33, R34 ;  /* 0x000000222106723e */ /* 0x004fe200000010ff */
[----:B------:R-:W-:Y:S01]  /*210f0*/  LDSM.16.MT88.4 R20, [R215+0x10800] ;  /* 0x01080000d714783b */ /* 0x000fe20000004200 */
[----:B------:R-:W-:-:S02]  /*21100*/  FFMA.FTZ R196, R196, R174, -R179 ;  /* 0x000000aec4c47223 */ /* 0x000fc400000108b3 */
[-CC-:B------:R-:W-:Y:S02]  /*21110*/  FFMA.FTZ R198, R198, R174.reuse, -R179.reuse ;  /* 0x000000aec6c67223 */ /* 0x180fe400000108b3 */
[-CC-:B------:R-:W-:Y:S01]  /*21120*/  FFMA.FTZ R190, R199, R174.reuse, -R179.reuse ;  /* 0x000000aec7be7223 */ /* 0x180fe200000108b3 */
[----:B------:R-:W-:Y:S01]  /*21130*/  MUFU.EX2 R0, R0 ;  /* 0x0000000000007308 */ /* 0x000fe20000000800 */
[-C--:B------:R-:W-:Y:S02]  /*21140*/  FFMA.FTZ R197, R197, R174.reuse, -R179 ;  /* 0x000000aec5c57223 */ /* 0x080fe400000108b3 */
[-CC-:B------:R-:W-:Y:S02]  /*21150*/  FFMA.FTZ R195, R195, R174.reuse, -R175.reuse ;  /* 0x000000aec3c37223 */ /* 0x180fe400000108af */
[-CC-:B------:R-:W-:Y:S02]  /*21160*/  FFMA.FTZ R193, R194, R174.reuse, -R175.reuse ;  /* 0x000000aec2c17223 */ /* 0x180fe400000108af */
[----:B------:R-:W-:Y:S01]  /*21170*/  FFMA.FTZ R192, R192, R174, -R175 ;  /* 0x000000aec0c07223 */ /* 0x000fe200000108af */
[----:B------:R-:W2:Y:S01]  /*21180*/  MUFU.EX2 R169, R169 ;  /* 0x000000a900a97308 */ /* 0x000ea20000000800 */
[----:B-1----:R-:W-:-:S07]  /*21190*/  F2FP.BF16.PACK_AB R5, R2, R32 ;  /* 0x000000200205723e */ /* 0x002fce00000010ff */
[----:B------:R-:W1:Y:S08]  /*211a0*/  MUFU.EX2 R171, R171 ;  /* 0x000000ab00ab7308 */ /* 0x000e700000000800 */
        /* <DEDUP_REMOVED lines=25> */
[C---:B------:R-:W-:Y:S01]  /*21340*/  HMMA.16816.F32.BF16 R160, R4.reuse, R8, R160 ;  /* 0x0000000804a0723c */ /* 0x040fe200000418a0 */
[-C--:B------:R-:W-:Y:S02]  /*21350*/  FMUL.FTZ R136, R136, R171.reuse ;  /* 0x000000ab88887220 */ /* 0x080fe40000410000 */
[----:B------:R-:W-:Y:S01]  /*21360*/  FMUL.FTZ R137, R137, R171 ;  /* 0x000000ab89897220 */ /* 0x000fe20000410000 */
[----:B------:R-:W-:Y:S01]  /*21370*/  MUFU.EX2 R186, R186 ;  /* 0x000000ba00ba7308 */ /* 0x000fe20000000800 */
[-C--:B------:R-:W-:Y:S02]  /*21380*/  FMUL.FTZ R138, R138, R3.reuse ;  /* 0x000000038a8a7220 */ /* 0x080fe40000410000 */
[----:B------:R-:W-:Y:S01]  /*21390*/  FMUL.FTZ R139, R139, R3 ;  /* 0x000000038b8b7220 */ /* 0x000fe20000410000 */
[----:B------:R-:W-:Y:S01]  /*213a0*/  HMMA.16816.F32.BF16 R156, R4, R10, R156 ;  /* 0x0000000a049c723c */ /* 0x000fe2000004189c */
[----:B------:R-:W3:Y:S01]  /*213b0*/  LDSM.16.MT88.4 R8, [R216+0x10000] ;  /* 0x01000000d808783b */ /* 0x000ee20000004200 */
[----:B------:R-:W-:-:S02]  /*213c0*/  FMUL.FTZ R132, R132, R171 ;  /* 0x000000ab84847220 */ /* 0x000fc40000410000 */
[----:B------:R-:W-:Y:S01]  /*213d0*/  FMUL.FTZ R133, R133, R171 ;  /* 0x000000ab85857220 */ /* 0x000fe20000410000 */
[----:B------:R-:W4:Y:S01]  /*213e0*/  MUFU.EX2 R191, R191 ;  /* 0x000000bf00bf7308 */ /* 0x000f220000000800 */
[-C--:B------:R-:W-:Y:S02]  /*213f0*/  FMUL.FTZ R134, R134, R3.reuse ;  /* 0x0000000386867220 */ /* 0x080fe40000410000 */
[----:B------:R-:W-:Y:S02]  /*21400*/  FMUL.FTZ R135, R135, R3 ;  /* 0x0000000387877220 */ /* 0x000fe40000410000 */
[-C--:B------:R-:W-:Y:S02]  /*21410*/  FMUL.FTZ R144, R144, R171.reuse ;  /* 0x000000ab90907220 */ /* 0x080fe40000410000 */
[----:B------:R-:W-:Y:S01]  /*21420*/  FMUL.FTZ R145, R145, R171 ;  /* 0x000000ab91917220 */ /* 0x000fe20000410000 */
[----:B------:R-:W-:Y:S01]  /*21430*/  MUFU.EX2 R188, R188 ;  /* 0x000000bc00bc7308 */ /* 0x000fe20000000800 */
[----:B------:R-:W-:-:S02]  /*21440*/  FMUL.FTZ R146, R146, R3 ;  /* 0x0000000392927220 */ /* 0x000fc40000410000 */
[----:B------:R-:W-:Y:S02]  /*21450*/  FMUL.FTZ R147, R147, R3 ;  /* 0x0000000393937220 */ /* 0x000fe40000410000 */
[-C--:B------:R-:W-:Y:S02]  /*21460*/  FMUL.FTZ R140, R140, R171.reuse ;  /* 0x000000ab8c8c7220 */ /* 0x080fe40000410000 */
[----:B------:R-:W-:Y:S01]  /*21470*/  FMUL.FTZ R141, R141, R171 ;  /* 0x000000ab8d8d7220 */ /* 0x000fe20000410000 */
[----:B------:R-:W1:Y:S01]  /*21480*/  MUFU.EX2 R189, R189 ;  /* 0x000000bd00bd7308 */ /* 0x000e620000000800 */
[-C--:B------:R-:W-:Y:S02]  /*21490*/  FMUL.FTZ R142, R142, R3.reuse ;  /* 0x000000038e8e7220 */ /* 0x080fe40000410000 */
[----:B------:R-:W-:Y:S01]  /*214a0*/  FMUL.FTZ R143, R143, R3 ;  /* 0x000000038f8f7220 */ /* 0x000fe20000410000 */
[----:B--2---:R-:W-:Y:S01]  /*214b0*/  HMMA.16816.F32.BF16 R136, R4, R12, R136 ;  /* 0x0000000c0488723c */ /* 0x004fe20000041888 */
[----:B------:R-:W-:-:S02]  /*214c0*/  FMUL.FTZ R44, R44, R171 ;  /* 0x000000ab2c2c7220 */ /* 0x000fc40000410000 */
[----:B------:R-:W-:Y:S01]  /*214d0*/  FMUL.FTZ R45, R45, R171 ;  /* 0x000000ab2d2d7220 */ /* 0x000fe20000410000 */
[----:B------:R-:W2:Y:S01]  /*214e0*/  MUFU.EX2 R196, R196 ;  /* 0x000000c400c47308 */ /* 0x000ea20000000800 */
[-C--:B------:R-:W-:Y:S02]  /*214f0*/  FMUL.FTZ R46, R46, R3.reuse ;  /* 0x000000032e2e7220 */ /* 0x080fe40000410000 */
[----:B------:R-:W-:Y:S01]  /*21500*/  FMUL.FTZ R47, R47, R3 ;  /* 0x000000032f2f7220 */ /* 0x000fe20000410000 */
[----:B------:R-:W-:Y:S01]  /*21510*/  HMMA.16816.F32.BF16 R132, R4, R14, R132 ;  /* 0x0000000e0484723c */ /* 0x000fe20000041884 */
[----:B------:R-:W1:Y:S01]  /*21520*/  LDSM.16.MT88.4 R12, [R217+0x12000] ;  /* 0x01200000d90c783b */ /* 0x000e620000004200 */
[-C--:B------:R-:W-:Y:S02]  /*21530*/  FMUL.FTZ R48, R48, R171.reuse ;  /* 0x000000ab30307220 */ /* 0x080fe40000410000 */
[----:B------:R-:W-:Y:S01]  /*21540*/  FMUL.FTZ R49, R49, R171 ;  /* 0x000000ab31317220 */ /* 0x000fe20000410000 */
[----:B------:R-:W1:Y:S01]  /*21550*/  MUFU.EX2 R198, R198 ;  /* 0x000000c600c67308 */ /* 0x000e620000000800 */
[----:B------:R-:W-:-:S02]  /*21560*/  FMUL.FTZ R50, R50, R3 ;  /* 0x0000000332327220 */ /* 0x000fc40000410000 */
[C---:B---3--:R-:W-:Y:S01]  /*21570*/  HMMA.16816.F32.BF16 R144, R4.reuse, R8, R144 ;  /* 0x000000080490723c */ /* 0x048fe20000041890 */
[----:B------:R-:W-:Y:S02]  /*21580*/  FMUL.FTZ R51, R51, R3 ;  /* 0x0000000333337220 */ /* 0x000fe40000410000 */
[-C--:B------:R-:W-:Y:S02]  /*21590*/  FMUL.FTZ R36, R36, R171.reuse ;  /* 0x000000ab24247220 */ /* 0x080fe40000410000 */
[----:B------:R-:W-:Y:S01]  /*215a0*/  FMUL.FTZ R37, R37, R171 ;  /* 0x000000ab25257220 */ /* 0x000fe20000410000 */
[----:B------:R-:W-:Y:S01]  /*215b0*/  MUFU.EX2 R190, R190 ;  /* 0x000000be00be7308 */ /* 0x000fe20000000800 */
[-C--:B------:R-:W-:Y:S01]  /*215c0*/  FMUL.FTZ R38, R38, R3.reuse ;  /* 0x0000000326267220 */ /* 0x080fe20000410000 */
[----:B------:R-:W-:Y:S01]  /*215d0*/  HMMA.16816.F32.BF16 R140, R4, R10, R140 ;  /* 0x0000000a048c723c */ /* 0x000fe2000004188c */
[----:B------:R-:W3:Y:S01]  /*215e0*/  LDSM.16.MT88.4 R8, [R219+0x12000] ;  /* 0x01200000db08783b */ /* 0x000ee20000004200 */
[----:B------:R-:W-:-:S02]  /*215f0*/  FMUL.FTZ R39, R39, R3 ;  /* 0x0000000327277220 */ /* 0x000fc40000410000 */
[-C--:B------:R-:W-:Y:S02]  /*21600*/  FMUL.FTZ R40, R40, R171.reuse ;  /* 0x000000ab28287220 */ /* 0x080fe40000410000 */
[----:B------:R-:W-:Y:S01]  /*21610*/  FMUL.FTZ R41, R41, R171 ;  /* 0x000000ab29297220 */ /* 0x000fe20000410000 */
[----:B------:R-:W-:Y:S01]  /*21620*/  MUFU.EX2 R197, R197 ;  /* 0x000000c500c57308 */ /* 0x000fe20000000800 */
        /* <DEDUP_REMOVED lines=9> */
[----:B------:R-:W2:Y:S01]  /*216c0*/  MUFU.EX2 R252, R252 ;  /* 0x000000fc00fc7308 */ /* 0x000ea20000000800 */
[-C--:B------:R-:W-:Y:S01]  /*216d0*/  FMUL.FTZ R66, R66, R3.reuse ;  /* 0x0000000342427220 */ /* 0x080fe20000410000 */
[----:B-1----:R-:W-:Y:S01]  /*216e0*/  HMMA.16816.F32.BF16 R44, R4, R12, R44 ;  /* 0x0000000c042c723c */ /* 0x002fe2000004182c */
[----:B------:R-:W-:Y:S02]  /*216f0*/  FMUL.FTZ R67, R67, R3 ;  /* 0x0000000343437220 */ /* 0x000fe40000410000 */
[----:B------:R-:W-:-:S02]  /*21700*/  FMUL.FTZ R52, R52, R171 ;  /* 0x000000ab34347220 */ /* 0x000fc40000410000 */
[----:B------:R-:W-:Y:S01]  /*21710*/  FMUL.FTZ R53, R53, R171 ;  /* 0x000000ab35357220 */ /* 0x000fe20000410000 */
[----:B------:R-:W-:Y:S01]  /*21720*/  MUFU.EX2 R193, R193 ;  /* 0x000000c100c17308 */ /* 0x000fe20000000800 */
[-C--:B------:R-:W-:Y:S01]  /*21730*/  FMUL.FTZ R54, R54, R3.reuse ;  /* 0x0000000336367220 */ /* 0x080fe20000410000 */
[C---:B------:R-:W-:Y:S01]  /*21740*/  HMMA.16816.F32.BF16 R48, R4.reuse, R14, R48 ;  /* 0x0000000e0430723c */ /* 0x040fe20000041830 */
[----:B------:R-:W1:Y:S01]  /*21750*/  LDSM.16.MT88.4 R12, [R215+0x12000] ;  /* 0x01200000d70c783b */ /* 0x000e620000004200 */
[----:B------:R-:W-:Y:S02]  /*21760*/  FMUL.FTZ R55, R55, R3 ;  /* 0x0000000337377220 */ /* 0x000fe40000410000 */
[-C--:B------:R-:W-:Y:S02]  /*21770*/  FMUL.FTZ R56, R56, R171.reuse ;  /* 0x000000ab38387220 */ /* 0x080fe40000410000 */
[----:B------:R-:W-:Y:S01]  /*21780*/  FMUL.FTZ R57, R57, R171 ;  /* 0x000000ab39397220 */ /* 0x000fe20000410000 */
[----:B------:R-:W1:Y:S01]  /*21790*/  MUFU.EX2 R192, R192 ;  /* 0x000000c000c07308 */ /* 0x000e620000000800 */
[----:B---3--:R-:W-:Y:S01]  /*217a0*/  HMMA.16816.F32.BF16 R36, R4, R8, R36 ;  /* 0x000000080424723c */ /* 0x008fe20000041824 */
[----:B------:R-:W-:-:S02]  /*217b0*/  FMUL.FTZ R58, R58, R3 ;  /* 0x000000033a3a7220 */ /* 0x000fc40000410000 */
[----:B------:R-:W-:Y:S02]  /*217c0*/  FMUL.FTZ R59, R59, R3 ;  /* 0x000000033b3b7220 */ /* 0x000fe40000410000 */
[-C--:B------:R-:W-:Y:S02]  /*217d0*/  FMUL.FTZ R76, R76, R171.reuse ;  /* 0x000000ab4c4c7220 */ /* 0x080fe40000410000 */
[----:B------:R-:W-:Y:S01]  /*217e0*/  FMUL.FTZ R77, R77, R171 ;  /* 0x000000ab4d4d7220 */ /* 0x000fe20000410000 */
[----:B------:R-:W-:Y:S01]  /*217f0*/  HMMA.16816.F32.BF16 R40, R4, R10, R40 ;  /* 0x0000000a0428723c */ /* 0x000fe20000041828 */
[----:B------:R-:W3:Y:S01]  /*21800*/  LDSM.16.MT88.4 R8, [R216+0x12000] ;  /* 0x01200000d808783b */ /* 0x000ee20000004200 */
[-C--:B------:R-:W-:Y:S02]  /*21810*/  FMUL.FTZ R78, R78, R3.reuse ;  /* 0x000000034e4e7220 */ /* 0x080fe40000410000 */
[----:B------:R-:W-:Y:S02]  /*21820*/  FMUL.FTZ R79, R79, R3 ;  /* 0x000000034f4f7220 */ /* 0x000fe40000410000 */
[----:B------:R-:W-:-:S02]  /*21830*/  FMUL.FTZ R80, R80, R171 ;  /* 0x000000ab50507220 */ /* 0x000fc40000410000 */
[----:B------:R-:W-:Y:S02]  /*21840*/  FMUL.FTZ R81, R81, R171 ;  /* 0x000000ab51517220 */ /* 0x000fe40000410000 */
[-C--:B------:R-:W-:Y:S02]  /*21850*/  FMUL.FTZ R82, R82, R3.reuse ;  /* 0x0000000352527220 */ /* 0x080fe40000410000 */
[----:B------:R-:W-:Y:S02]  /*21860*/  FMUL.FTZ R83, R83, R3 ;  /* 0x0000000353537220 */ /* 0x000fe40000410000 */
[-C--:B------:R-:W-:Y:S02]  /*21870*/  FMUL.FTZ R68, R68, R171.reuse ;  /* 0x000000ab44447220 */ /* 0x080fe40000410000 */
[----:B------:R-:W-:Y:S02]  /*21880*/  FMUL.FTZ R69, R69, R171 ;  /* 0x000000ab45457220 */ /* 0x000fe40000410000 */
        /* <DEDUP_REMOVED lines=10> */
[----:B------:R-:W1:Y:S01]  /*21930*/  LDSM.16.MT88.4 R12, [R217+0x14000] ;  /* 0x01400000d90c783b */ /* 0x000e620000004200 */
[-C--:B------:R-:W-:Y:S02]  /*21940*/  FMUL.FTZ R94, R94, R3.reuse ;  /* 0x000000035e5e7220 */ /* 0x080fe40000410000 */
[----:B------:R-:W-:Y:S02]  /*21950*/  FMUL.FTZ R95, R95, R3 ;  /* 0x000000035f5f7220 */ /* 0x000fe40000410000 */
[-C--:B------:R-:W-:Y:S02]  /*21960*/  FMUL.FTZ R96, R96, R171.reuse ;  /* 0x000000ab60607220 */ /* 0x080fe40000410000 */
[----:B---3--:R-:W-:Y:S01]  /*21970*/  HMMA.16816.F32.BF16 R52, R4, R8, R52 ;  /* 0x000000080434723c */ /* 0x008fe20000041834 */
[----:B------:R-:W-:-:S02]  /*21980*/  FMUL.FTZ R97, R97, R171 ;  /* 0x000000ab61617220 */ /* 0x000fc40000410000 */
[-C--:B------:R-:W-:Y:S02]  /*21990*/  FMUL.FTZ R98, R98, R3.reuse ;  /* 0x0000000362627220 */ /* 0x080fe40000410000 */
[----:B------:R-:W-:Y:S02]  /*219a0*/  FMUL.FTZ R99, R99, R3 ;  /* 0x0000000363637220 */ /* 0x000fe40000410000 */
[-C--:B------:R-:W-:Y:S01]  /*219b0*/  FMUL.FTZ R84, R84, R171.reuse ;  /* 0x000000ab54547220 */ /* 0x080fe20000410000 */
[----:B------:R-:W-:Y:S01]  /*219c0*/  HMMA.16816.F32.BF16 R56, R4, R10, R56 ;  /* 0x0000000a0438723c */ /* 0x000fe20000041838 */
[----:B------:R-:W3:Y:S01]  /*219d0*/  LDSM.16.MT88.4 R8, [R219+0x14000] ;  /* 0x01400000db08783b */ /* 0x000ee20000004200 */
[----:B------:R-:W-:Y:S02]  /*219e0*/  FMUL.FTZ R85, R85, R171 ;  /* 0x000000ab55557220 */ /* 0x000fe40000410000 */
[-C--:B------:R-:W-:Y:S02]  /*219f0*/  FMUL.FTZ R86, R86, R3.reuse ;  /* 0x0000000356567220 */ /* 0x080fe40000410000 */
[----:B------:R-:W-:-:S02]  /*21a00*/  FMUL.FTZ R87, R87, R3 ;  /* 0x0000000357577220 */ /* 0x000fc40000410000 */
[-C--:B------:R-:W-:Y:S02]  /*21a10*/  FMUL.FTZ R88, R88, R171.reuse ;  /* 0x000000ab58587220 */ /* 0x080fe40000410000 */
[----:B------:R-:W-:Y:S02]  /*21a20*/  FMUL.FTZ R89, R89, R171 ;  /* 0x000000ab59597220 */ /* 0x000fe40000410000 */
[-C--:B------:R-:W-:Y:S02]  /*21a30*/  FMUL.FTZ R90, R90, R3.reuse ;  /* 0x000000035a5a7220 */ /* 0x080fe40000410000 */
[----:B------:R-:W-:Y:S02]  /*21a40*/  FMUL.FTZ R91, R91, R3 ;  /* 0x000000035b5b7220 */ /* 0x000fe40000410000 */
[-C--:B------:R-:W-:Y:S02]  /*21a50*/  FMUL.FTZ R108, R108, R171.reuse ;  /* 0x000000ab6c6c7220 */ /* 0x080fe40000410000 */
[----:B------:R-:W-:-:S02]  /*21a60*/  FMUL.FTZ R109, R109, R171 ;  /* 0x000000ab6d6d7220 */ /* 0x000fc40000410000 */
[-C--:B------:R-:W-:Y:S02]  /*21a70*/  FMUL.FTZ R110, R110, R3.reuse ;  /* 0x000000036e6e7220 */ /* 0x080fe40000410000 */
[----:B------:R-:W-:Y:S02]  /*21a80*/  FMUL.FTZ R111, R111, R3 ;  /* 0x000000036f6f7220 */ /* 0x000fe40000410000 */
        /* <DEDUP_REMOVED lines=37> */
[----:B------:R-:W-:Y:S02]  /*21ce0*/  FFMA.FTZ R168, R250, R171, R168 ;  /* 0x000000abfaa87223 */ /* 0x000fe400000100a8 */
[----:B------:R-:W-:Y:S02]  /*21cf0*/  FFMA.FTZ R3, R251, R3, R32 ;  /* 0x00000003fb037223 */ /* 0x000fe40000010020 */
        /* <DEDUP_REMOVED lines=8> */
[----:B------:R-:W-:-:S06]  /*21d80*/  FADD.FTZ R169, R169, R0 ;  /* 0x00000000a9a97221 */ /* 0x000fcc0000010000 */
[C---:B-1----:R-:W-:Y:S08]  /*21d90*/  HMMA.16816.F32.BF16 R108, R4.reuse, R12, R108 ;  /* 0x0000000c046c723c */ /* 0x042ff0000004186c */
[C---:B------:R-:W-:Y:S01]  /*21da0*/  HMMA.16816.F32.BF16 R112, R4.reuse, R14, R112 ;  /* 0x0000000e0470723c */ /* 0x040fe20000041870 */
[----:B------:R-:W1:Y:S07]  /*21db0*/  LDSM.16.MT88.4 R12, [R215+0x16000] ;  /* 0x01600000d70c783b */ /* 0x000e6e0000004200 */
[C---:B---3--:R-:W-:Y:S08]  /*21dc0*/  HMMA.16816.F32.BF16 R100, R4.reuse, R8, R100 ;  /* 0x000000080464723c */ /* 0x048ff00000041864 */
[C---:B------:R-:W-:Y:S01]  /*21dd0*/  HMMA.16816.F32.BF16 R104, R4.reuse, R10, R104 ;  /* 0x0000000a0468723c */ /* 0x040fe20000041868 */
[----:B------:R-:W3:Y:S07]  /*21de0*/  LDSM.16.MT88.4 R8, [R216+0x16000] ;  /* 0x01600000d808783b */ /* 0x000eee0000004200 */
        /* <DEDUP_REMOVED lines=8> */
[----:B----4-:R-:W-:Y:S01]  /*21e70*/  F2FP.BF16.PACK_AB R5, R191, R186 ;  /* 0x000000babf05723e */ /* 0x010fe200000010ff */
        /* <DEDUP_REMOVED lines=10> */
[----:B------:R-:W-:Y:S02]  /*21f20*/  FADD.FTZ R0, R189, R0 ;  /* 0x00000000bd007221 */ /* 0x000fe40000010000 */
[----:B--2---:R-:W-:-:S03]  /*21f30*/  FADD.FTZ R3, R196, R187 ;  /* 0x000000bbc4037221 */ /* 0x004fc60000010000 */
[----:B------:R-:W-:Y:S01]  /*21f40*/  HMMA.16816.F32.BF16 R40, R4, R18, R40 ;  /* 0x000000120428723c */ /* 0x000fe20000041828 */
[----:B------:R-:W2:Y:S01]  /*21f50*/  LDSM.16.MT88.4 R16, [R216+0x14800] ;  /* 0x01480000d810783b */ /* 0x000ea20000004200 */
        /* <DEDUP_REMOVED lines=44> */
[----:B------:R-:W-:Y:S01]  /*22220*/  HMMA.16816.F32.BF16 R128, R4, R22, R128 ;  /* 0x000000160480723c */ /* 0x000fe20000041880 */
[----:B------:R-:W4:Y:S06]  /*22230*/  LDSM.16.MT88.4 R20, [R217+0x13000] ;  /* 0x01300000d914783b */ /* 0x000f2c0000004200 */
[----:B------:R-:W-:-:S02]  /*22240*/  F2FP.BF16.PACK_AB R4, R198, R196 ;  /* 0x000000c4c604723e */ /* 0x000fc400000010ff */
[----:B------:R-:W-:Y:S01]  /*22250*/  F2FP.BF16.PACK_AB R5, R252, R195 ;  /* 0x000000c3fc05723e */ /* 0x000fe200000010ff */
[----:B------:R-:W-:Y:S01]  /*22260*/  FADD.FTZ R195, R195, R0 ;  /* 0x00000000c3c37221 */ /* 0x000fe20000010000 */
[C---:B------:R-:W-:Y:S01]  /*22270*/  F2FP.BF16.PACK_AB R6, R197.reuse, R190 ;  /* 0x000000bec506723e */ /* 0x040fe200000010ff */
[----:B------:R-:W-:Y:S01]  /*22280*/  FADD.FTZ R190, R190, R3 ;  /* 0x00000003bebe7221 */ /* 0x000fe20000010000 */
[----:B------:R-:W-:Y:S01]  /*22290*/  F2FP.BF16.PACK_AB R7, R192, R193 ;  /* 0x000000c1c007723e */ /* 0x000fe200000010ff */
[----:B------:R-:W-:Y:S02]  /*222a0*/  FADD.FTZ R252, R252, R195 ;  /* 0x000000c3fcfc7221 */ /* 0x000fe40000010000 */
[----:B------:R-:W-:Y:S02]  /*222b0*/  FADD.FTZ R197, R197, R190 ;  /* 0x000000bec5c57221 */ /* 0x000fe40000010000 */
[----:B------:R-:W-:Y:S02]  /*222c0*/  FADD.FTZ R3, R193, R252 ;  /* 0x000000fcc1037221 */ /* 0x000fe40000010000 */
[----:B--2---:R-:W-:Y:S02]  /*222d0*/  HMMA.16816.F32.BF16 R160, R4, R16, R160 ;  /* 0x0000001004a0723c */ /* 0x004fe400000418a0 */
[----:B------:R-:W-:-:S06]  /*222e0*/  FADD.FTZ R3, R192, R3 ;  /* 0x00000003c0037221 */ /* 0x000fcc0000010000 */
        /* <DEDUP_REMOVED lines=41> */
[----:B------:R-:W-:-:S04]  /*22580*/  FFMA.FTZ R29, R172, R174, -R175 ;  /* 0x000000aeac1d7223 */ /* 0x000fc800000108af */
[----:B------:R-:W-:Y:S02]  /*22590*/  MUFU.EX2 R28, R28 ;  /* 0x0000001c001c7308 */ /* 0x000fe40000000800 */
[-CC-:B------:R-:W-:Y:S01]  /*225a0*/  FFMA.FTZ R30, R170, R174.reuse, -R175.reuse ;  /* 0x000000aeaa1e7223 */ /* 0x180fe200000108af */
[----:B------:R-:W-:Y:S01]  /*225b0*/  HMMA.16816.F32.BF16 R36, R4, R24, R36 ;  /* 0x000000180424723c */ /* 0x000fe20000041824 */
[----:B------:R-:W-:-:S04]  /*225c0*/  FFMA.FTZ R31, R173, R174, -R175 ;  /* 0x000000aead1f7223 */ /* 0x000fc800000108af */
[----:B------:R-:W1:Y:S02]  /*225d0*/  MUFU.EX2 R29, R29 ;  /* 0x0000001d001d7308 */ /* 0x000e640000000800 */
[-CC-:B------:R-:W-:Y:S01]  /*225e0*/  FFMA.FTZ R24, R178, R174.reuse, -R179.reuse ;  /* 0x000000aeb2187223 */ /* 0x180fe200000108b3 */
[----:B------:R-:W-:Y:S01]  /*225f0*/  HMMA.16816.F32.BF16 R40, R4, R26, R40 ;  /* 0x0000001a0428723c */ /* 0x000fe20000041828 */
[----:B------:R-:W-:-:S04]  /*22600*/  FFMA.FTZ R25, R181, R174, -R179 ;  /* 0x000000aeb5197223 */ /* 0x000fc800000108b3 */
[----:B------:R-:W-:Y:S02]  /*22610*/  MUFU.EX2 R24, R24 ;  /* 0x0000001800187308 */ /* 0x000fe40000000800 */
[-CC-:B------:R-:W-:Y:S01]  /*22620*/  FFMA.FTZ R26, R180, R174.reuse, -R179.reuse ;  /* 0x000000aeb41a7223 */ /* 0x180fe200000108b3 */
[----:B----4-:R-:W-:Y:S01]  /*22630*/  HMMA.16816.F32.BF16 R108, R4, R20, R108 ;  /* 0x00000014046c723c */ /* 0x010fe2000004186c */
[----:B------:R-:W-:-:S04]  /*22640*/  FFMA.FTZ R27, R177, R174, -R179 ;  /* 0x000000aeb11b7223 */ /* 0x000fc800000108b3 */
[----:B------:R-:W4:Y:S03]  /*22650*/  MUFU.EX2 R25, R25 ;  /* 0x0000001900197308 */ /* 0x000f260000000800 */
[----:B------:R-:W-:Y:S01]  /*22660*/  HMMA.16816.F32.BF16 R112, R4, R22, R112 ;  /* 0x000000160470723c */ /* 0x000fe20000041870 */
[----:B------:R-:W2:Y:S04]  /*22670*/  LDSM.16.MT88.4 R20, [R216+0x15800] ;  /* 0x01580000d814783b */ /* 0x000ea80000004200 */
[----:B------:R-:W-:Y:S02]  /*22680*/  MUFU.EX2 R26, R26 ;  /* 0x0000001a001a7308 */ /* 0x000fe40000000800 */
[----:B-1----:R-:W-:Y:S01]  /*22690*/  F2FP.BF16.PACK_AB R5, R29, R28 ;  /* 0x0000001c1d05723e */ /* 0x002fe200000010ff */
[----:B------:R-:W-:Y:S01]  /*226a0*/  FADD.FTZ R28, R28, R3 ;  /* 0x000000031c1c7221 */ /* 0x000fe20000010000 */
[----:B------:R-:W-:-:S03]  /*226b0*/  MOV R3, R165 ;  /* 0x000000a500037202 */ /* 0x000fc60000000f00 */
[----:B------:R-:W-:Y:S01]  /*226c0*/  FADD.FTZ R29, R29, R28 ;  /* 0x0000001c1d1d7221 */ /* 0x000fe20000010000 */
[----:B------:R-:W1:Y:S01]  /*226d0*/  MUFU.EX2 R27, R27 ;  /* 0x0000001b001b7308 */ /* 0x000e620000000800 */
[----:B----4-:R-:W-:Y:S01]  /*226e0*/  F2FP.BF16.PACK_AB R4, R25, R24 ;  /* 0x000000181904723e */ /* 0x010fe200000010ff */
[----:B------:R-:W-:-:S04]  /*226f0*/  FADD.FTZ R24, R24, R197 ;  /* 0x000000c518187221 */ /* 0x000fc80000010000 */
[----:B------:R-:W-:Y:S02]  /*22700*/  FADD.FTZ R25, R25, R24 ;  /* 0x0000001819197221 */ /* 0x000fe40000010000 */
[----:B------:R-:W-:Y:S08]  /*22710*/  MUFU.EX2 R30, R30 ;  /* 0x0000001e001e7308 */ /* 0x000ff00000000800 */
[----:B------:R-:W4:Y:S01]  /*22720*/  MUFU.EX2 R31, R31 ;  /* 0x0000001f001f7308 */ /* 0x000f220000000800 */
[----:B-1----:R-:W-:Y:S01]  /*22730*/  F2FP.BF16.PACK_AB R6, R27, R26 ;  /* 0x0000001a1b06723e */ /* 0x002fe200000010ff */
[----:B------:R-:W-:-:S04]  /*22740*/  FADD.FTZ R26, R26, R25 ;  /* 0x000000191a1a7221 */ /* 0x000fc80000010000 */
[----:B------:R-:W-:Y:S01]  /*22750*/  FADD.FTZ R250, R27, R26 ;  /* 0x0000001a1bfa7221 */ /* 0x000fe20000010000 */
[----:B----4-:R-:W-:Y:S01]  /*22760*/  F2FP.BF16.PACK_AB R7, R31, R30 ;  /* 0x0000001e1f07723e */ /* 0x010fe200000010ff */
[----:B------:R-:W-:-:S04]  /*22770*/  FADD.FTZ R30, R30, R29 ;  /* 0x0000001d1e1e7221 */ /* 0x000fc80000010000 */
[----:B------:R-:W-:Y:S02]  /*22780*/  FADD.FTZ R251, R31, R30 ;  /* 0x0000001e1ffb7221 */ /* 0x000fe40000010000 */
[C---:B---3--:R-:W-:Y:S08]  /*22790*/  HMMA.16816.F32.BF16 R160, R4.reuse, R8, R160 ;  /* 0x0000000804a0723c */ /* 0x048ff000000418a0 */
        /* <DEDUP_REMOVED lines=38> */
[C---:B------:R-:W-:Y:S08]  /*22a00*/  HMMA.16816.F32.BF16 R112, R4.reuse, R10, R112 ;  /* 0x0000000a0470723c */ /* 0x040ff00000041870 */
[C---:B--2---:R-:W-:Y:S08]  /*22a10*/  HMMA.16816.F32.BF16 R116, R4.reuse, R16, R116 ;  /* 0x000000100474723c */ /* 0x044ff00000041874 */
[C---:B------:R-:W-:Y:S08]  /*22a20*/  HMMA.16816.F32.BF16 R120, R4.reuse, R18, R120 ;  /* 0x000000120478723c */ /* 0x040ff00000041878 */
[C---:B---3--:R-:W-:Y:S08]  /*22a30*/  HMMA.16816.F32.BF16 R124, R4.reuse, R12, R124 ;  /* 0x0000000c047c723c */ /* 0x048ff0000004187c */
[----:B------:R-:W-:Y:S11]  /*22a40*/  HMMA.16816.F32.BF16 R128, R4, R14, R128 ;  /* 0x0000000e0480723c */ /* 0x000ff60000041880 */
[----:B------:R-:W-:Y:S08]  /*22a50*/  @!UPT UIADD3 URZ, URZ, URZ, URZ ;  /* 0x0000003f3f3ff290 */ /* 0x000ff0000fffe03f */
.L_x_8473:
[----:B------:R-:W-:Y:S05]  /*22a60*/  @!P6 BRA `(.L_x_8482) ;  /* 0x00005a900000e947 */ /* 0x000fea0003800000 */
[----:B------:R-:W-:Y:S02]  /*22a70*/  MOV R0, R3 ;  /* 0x0000000300007202 */ /* 0x000fe40000000f00 */
[----:B------:R-:W-:-:S02]  /*22a80*/  MOV R2, R164 ;  /* 0x000000a400027202 */ /* 0x000fc40000000f00 */
.L_x_8491:
        /* <DEDUP_REMOVED lines=77> */
.L_x_8484:
[----:B------:R-:W-:Y:S02]  /*22f60*/  ULDC.64 UR4, c[0x0][0x118] ;  /* 0x0000460000047ab9 */ /* 0x000fe40000000a00 */
[----:B------:R-:W2:Y:S02]  /*22f70*/  LD.E R7, [R164.64+0x40] ;  /* 0x00004004a4077980 */ /* 0x000ea4000c101900 */
[----:B--2---:R-:W-:Y:S04]  /*22f80*/  LEA R7, -R7, RZ, 0x6 ;  /* 0x000000ff07077211 */ /* 0x004fe800078e31ff */
[----:B------:R-:W-:Y:S02]  /*22f90*/  SHF.R.S32.HI R4, RZ, 0x1f, R7 ;  /* 0x0000001fff047819 */ /* 0x000fe40000011407 */
.L_x_8485:
[----:B------:R-:W-:Y:S05]  /*22fa0*/  BSYNC B0 ;  /* 0x0000000000007941 */ /* 0x000fea0003800000 */
.L_x_8483:
        /* <DEDUP_REMOVED lines=11> */
[CCC-:B------:R-:W-:Y:S02]  /*23060*/  @P6 LEA.HI.X R17, R5.reuse, R185.reuse, R6.reuse, 0x1, P1 ;  /* 0x000000b905116211 */ /* 0x1c0fe400008f0c06 */
[CC--:B------:R-:W-:Y:S04]  /*23070*/  @P3 LEA R8, P1, R5.reuse, R184.reuse, 0x1 ;  /* 0x000000b805083211 */ /* 0x0c0fe800078208ff */
[-C--:B------:R-:W-:Y:S02]  /*23080*/  @P3 LEA.HI.X R9, R5, R185.reuse, R6, 0x1, P1 ;  /* 0x000000b905093211 */ /* 0x080fe400008f0c06 */
[-C--:B-1----:R-:W-:Y:S02]  /*23090*/  LEA R36, P0, R7, R184.reuse, 0x1 ;  /* 0x000000b807247211 */ /* 0x082fe400078008ff */
[-C--:B------:R-:W-:Y:S02]  /*230a0*/  @P4 LEA R18, P1, R3, R184.reuse, 0x1 ;  /* 0x000000b803124211 */ /* 0x080fe400078208ff */
        /* <DEDUP_REMOVED lines=11> */
[-C--:B------:R-:W-:Y:S02]  /*23160*/  @P5 LEA.HI.X R13, R5, R185.reuse, R6, 0x1, P0 ;  /* 0x000000b9050d5211 */ /* 0x080fe400000f0c06 */
[C---:B------:R-:W-:Y:S02]  /*23170*/  @P6 LEA R14, P0, R3.reuse, R184, 0x1 ;  /* 0x000000b8030e6211 */ /* 0x040fe400078008ff */
[CCC-:B------:R-:W-:Y:S02]  /*23180*/  @P5 LEA.HI.X R21, R3.reuse, R185.reuse, R4.reuse, 0x1, P2 ;  /* 0x000000b903155211 */ /* 0x1c0fe400010f0c04 */
[C---:B------:R-:W-:Y:S02]  /*23190*/  IADD3 R5, P2, R3.reuse, R226, RZ ;  /* 0x000000e203057210 */ /* 0x040fe40007f5e0ff */
        /* <DEDUP_REMOVED lines=14> */
[----:B------:R-:W-:Y:S01]  /*23280*/  ISETP.GT.AND P0, PT, R239, R230, PT ;  /* 0x000000e6ef00720c */ /* 0x000fe20003f04270 */
        /* <DEDUP_REMOVED lines=82> */
[----:B---3--:R-:W4:Y:S04]  /*237b0*/  LDSM.16.M88.4 R16, [R224+0x8800] ;  /* 0x00880000e010783b */ /* 0x008f280000000200 */
[----:B------:R-:W1:Y:S04]  /*237c0*/  LDSM.16.M88.4 R24, [R224+0x9000] ;  /* 0x00900000e018783b */ /* 0x000e680000000200 */
[----:B------:R-:W0:Y:S04]  /*237d0*/  LDGDEPBAR ;  /* 0x00000000000079af */ /* 0x000e280000000000 */
[----:B------:R-:W3:Y:S04]  /*237e0*/  LDSM.16.M88.4 R168, [R224+0x9800] ;  /* 0x00980000e0a8783b */ /* 0x000ee80000000200 */
[----:B------:R-:W-:Y:S04]  /*237f0*/  LDSM.16.M88.4 R172, [R223] ;  /* 0x00000000dfac783b */ /* 0x000fe80000000200 */
[----:B------:R-:W1:Y:S04]  /*23800*/  LDSM.16.M88.4 R176, [R222] ;  /* 0x00000000deb0783b */ /* 0x000e680000000200 */
        /* <DEDUP_REMOVED lines=43> */
[C---:B------:R-:W-:Y:S08]  /*23ac0*/  HMMA.16816.F32.BF16 R12, R172.reuse, R188, R12 ;  /* 0x000000bcac0c723c */ /* 0x040ff0000004180c */
[C---:B------:R-:W-:Y:S01]  /*23ad0*/  HMMA.16816.F32.BF16 R16, R172.reuse, R190, R16 ;  /* 0x000000beac10723c */ /* 0x040fe20000041810 */
[----:B------:R-:W4:Y:S07]  /*23ae0*/  LDSM.16.M88.4 R188, [R224+0xb000] ;  /* 0x00b00000e0bc783b */ /* 0x000f2e0000000200 */
[C---:B-1----:R-:W-:Y:S08]  /*23af0*/  HMMA.16816.F32.BF16 R20, R172.reuse, R192, R20 ;  /* 0x000000c0ac14723c */ /* 0x042ff00000041814 */
[C---:B------:R-:W-:Y:S01]  /*23b00*/  HMMA.16816.F32.BF16 R24, R172.reuse, R194, R24 ;  /* 0x000000c2ac18723c */ /* 0x040fe20000041818 */
[----:B------:R-:W-:Y:S07]  /*23b10*/  LDSM.16.M88.4 R192, [R208] ;  /* 0x00000000d0c0783b */ /* 0x000fee0000000200 */
[C---:B--2---:R-:W-:Y:S08]  /*23b20*/  HMMA.16816.F32.BF16 R28, R172.reuse, R168, R28 ;  /* 0x000000a8ac1c723c */ /* 0x044ff0000004181c */
[----:B------:R-:W-:Y:S01]  /*23b30*/  HMMA.16816.F32.BF16 R32, R172, R170, R32 ;  /* 0x000000aaac20723c */ /* 0x000fe20000041820 */
[----:B------:R-:W-:Y:S04]  /*23b40*/  LDSM.16.M88.4 R168, [R223+0x2000] ;  /* 0x00200000dfa8783b */ /* 0x000fe80000000200 */
[----:B------:R-:W1:Y:S03]  /*23b50*/  LDSM.16.M88.4 R172, [R210] ;  /* 0x00000000d2ac783b */ /* 0x000e660000000200 */
[C---:B---3--:R-:W-:Y:S08]  /*23b60*/  HMMA.16816.F32.BF16 R4, R176.reuse, R180, R4 ;  /* 0x000000b4b004723c */ /* 0x048ff00000041804 */
[C---:B------:R-:W-:Y:S01]  /*23b70*/  HMMA.16816.F32.BF16 R8, R176.reuse, R182, R8 ;  /* 0x000000b6b008723c */ /* 0x040fe20000041808 */
[----:B------:R-:W2:Y:S07]  /*23b80*/  LDSM.16.M88.4 R180, [R209] ;  /* 0x00000000d1b4783b */ /* 0x000eae0000000200 */
[C---:B----4-:R-:W-:Y:S08]  /*23b90*/  HMMA.16816.F32.BF16 R12, R176.reuse, R184, R12 ;  /* 0x000000b8b00c723c */ /* 0x050ff0000004180c */
[C---:B------:R-:W-:Y:S01]  /*23ba0*/  HMMA.16816.F32.BF16 R16, R176.reuse, R186, R16 ;  /* 0x000000bab010723c */ /* 0x040fe20000041810 */
[----:B------:R-:W3:Y:S07]  /*23bb0*/  LDSM.16.M88.4 R184, [R207] ;  /* 0x00000000cfb8783b */ /* 0x000eee0000000200 */
        /* <DEDUP_REMOVED lines=44> */
[----:B------:R-:W-:Y:S04]  /*23e80*/  LDSM.16.M88.4 R168, [R223+0x4000] ;  /* 0x00400000dfa8783b */ /* 0x000fe80000000200 */
[----:B------:R-:W1:Y:S03]  /*23e90*/  LDSM.16.M88.4 R172, [R206] ;  /* 0x00000000ceac783b */ /* 0x000e660000000200 */
        /* <DEDUP_REMOVED lines=9> */
[C---:B------:R-:W-:Y:S08]  /*23f30*/  HMMA.16816.F32.BF16 R28, R176.reuse, R192, R28 ;  /* 0x000000c0b01c723c */ /* 0x040ff0000004181c */
[----:B------:R-:W-:Y:S01]  /*23f40*/  HMMA.16816.F32.BF16 R32, R176, R194, R32 ;  /* 0x000000c2b020723c */ /* 0x000fe20000041820 */
[----:B------:R-:W4:Y:S04]  /*23f50*/  LDSM.16.M88.4 R176, [R203] ;  /* 0x00000000cbb0783b */ /* 0x000f280000000200 */
[----:B------:R-:W4:Y:S03]  /*23f60*/  LDSM.16.M88.4 R192, [R218+0xc000] ;  /* 0x00c00000dac0783b */ /* 0x000f260000000200 */
[C---:B-1----:R-:W-:Y:S07]  /*23f70*/  HMMA.16816.F32.BF16 R4, R168.reuse, R172, R4 ;  /* 0x000000aca804723c */ /* 0x042fee0000041804 */
[----:B------:R-:W-:Y:S01]  /*23f80*/  MOV R172, R36 ;  /* 0x0000002400ac7202 */ /* 0x000fe20000000f00 */
[C---:B------:R-:W-:Y:S04]  /*23f90*/  HMMA.16816.F32.BF16 R8, R168.reuse, R174, R8 ;  /* 0x000000aea808723c */ /* 0x040fe80000041808 */
[----:B------:R-:W-:Y:S02]  /*23fa0*/  IMAD.MOV.U32 R173, RZ, RZ, R37 ;  /* 0x000000ffffad7224 */ /* 0x000fe400078e0025 */
[----:B------:R1:W5:Y:S02]  /*23fb0*/  LDL.LU.64 R36, [R1] ;  /* 0x0000000001247983 */ /* 0x0003640000300a00 */
[C---:B--2---:R-:W-:Y:S07]  /*23fc0*/  HMMA.16816.F32.BF16 R12, R168.reuse, R180, R12 ;  /* 0x000000b4a80c723c */ /* 0x044fee000004180c */
[----:B------:R-:W-:Y:S01]  /*23fd0*/  IMAD.MOV.U32 R180, RZ, RZ, R172 ;  /* 0x000000ffffb47224 */ /* 0x000fe200078e00ac */
[C---:B------:R-:W-:Y:S04]  /*23fe0*/  HMMA.16816.F32.BF16 R16, R168.reuse, R182, R16 ;  /* 0x000000b6a810723c */ /* 0x040fe80000041810 */
[----:B------:R-:W-:Y:S02]  /*23ff0*/  IMAD.MOV.U32 R181, RZ, RZ, R173 ;  /* 0x000000ffffb57224 */ /* 0x000fe400078e00ad */
[----:B------:R-:W2:Y:S02]  /*24000*/  LDSM.16.M88.4 R172, [R218+0xd000] ;  /* 0x00d00000daac783b */ /* 0x000ea40000000200 */
[C---:B---3--:R-:W-:Y:S07]  /*24010*/  HMMA.16816.F32.BF16 R20, R168.reuse, R184, R20 ;  /* 0x000000b8a814723c */ /* 0x048fee0000041814 */
[----:B------:R-:W-:Y:S01]  /*24020*/  IMAD.MOV.U32 R184, RZ, RZ, R180 ;  /* 0x000000ffffb87224 */ /* 0x000fe200078e00b4 */
[C---:B------:R-:W-:Y:S04]  /*24030*/  HMMA.16816.F32.BF16 R24, R168.reuse, R186, R24 ;  /* 0x000000baa818723c */ /* 0x040fe80000041818 */
[----:B------:R-:W-:Y:S02]  /*24040*/  IMAD.MOV.U32 R185, RZ, RZ, R181 ;  /* 0x000000ffffb97224 */ /* 0x000fe400078e00b5 */
[----:B------:R-:W3:Y:S02]  /*24050*/  LDSM.16.M88.4 R180, [R218+0xd800] ;  /* 0x00d80000dab4783b */ /* 0x000ee40000000200 */
[C---:B----4-:R-:W-:Y:S08]  /*24060*/  HMMA.16816.F32.BF16 R28, R168.reuse, R176, R28 ;  /* 0x000000b0a81c723c */ /* 0x050ff0000004181c */
[----:B------:R-:W-:Y:S01]  /*24070*/  HMMA.16816.F32.BF16 R32, R168, R178, R32 ;  /* 0x000000b2a820723c */ /* 0x000fe20000041820 */
[----:B------:R-:W-:Y:S04]  /*24080*/  LDSM.16.M88.4 R168, [R220+0x4000] ;  /* 0x00400000dca8783b */ /* 0x000fe80000000200 */
[----:B------:R-:W4:Y:S03]  /*24090*/  LDSM.16.M88.4 R176, [R211+0x4000] ;  /* 0x00400000d3b0783b */ /* 0x000f260000000200 */
[C---:B------:R-:W-:Y:S07]  /*240a0*/  HMMA.16816.F32.BF16 R4, R188.reuse, R192, R4 ;  /* 0x000000c0bc04723c */ /* 0x040fee0000041804 */
[----:B------:R-:W-:Y:S01]  /*240b0*/  IMAD.MOV.U32 R192, RZ, RZ, R184 ;  /* 0x000000ffffc07224 */ /* 0x000fe200078e00b8 */
[C---:B------:R-:W-:Y:S04]  /*240c0*/  HMMA.16816.F32.BF16 R8, R188.reuse, R194, R8 ;  /* 0x000000c2bc08723c */ /* 0x040fe80000041808 */
[----:B------:R-:W-:Y:S02]  /*240d0*/  IMAD.MOV.U32 R193, RZ, RZ, R185 ;  /* 0x000000ffffc17224 */ /* 0x000fe400078e00b9 */
[----:B------:R-:W1:Y:S02]  /*240e0*/  LDSM.16.M88.4 R184, [R211+0x4800] ;  /* 0x00480000d3b8783b */ /* 0x000e640000000200 */
[C---:B------:R-:W-:Y:S07]  /*240f0*/  HMMA.16816.F32.BF16 R12, R188.reuse, R196, R12 ;  /* 0x000000c4bc0c723c */ /* 0x040fee000004180c */
[----:B------:R-:W-:Y:S01]  /*24100*/  MOV R196, R192 ;  /* 0x000000c000c47202 */ /* 0x000fe20000000f00 */
[C---:B------:R-:W-:Y:S04]  /*24110*/  HMMA.16816.F32.BF16 R16, R188.reuse, R198, R16 ;  /* 0x000000c6bc10723c */ /* 0x040fe80000041810 */
[----:B------:R-:W-:Y:S02]  /*24120*/  IMAD.MOV.U32 R197, RZ, RZ, R193 ;  /* 0x000000ffffc57224 */ /* 0x000fe400078e00c1 */
[----:B------:R-:W1:Y:S02]  /*24130*/  LDSM.16.M88.4 R192, [R211+0x5000] ;  /* 0x00500000d3c0783b */ /* 0x000e640000000200 */
[C---:B--2---:R-:W-:Y:S07]  /*24140*/  HMMA.16816.F32.BF16 R20, R188.reuse, R172, R20 ;  /* 0x000000acbc14723c */ /* 0x044fee0000041814 */
[----:B------:R-:W-:Y:S01]  /*24150*/  IMAD.MOV.U32 R172, RZ, RZ, R196 ;  /* 0x000000ffffac7224 */ /* 0x000fe200078e00c4 */
[C---:B------:R-:W-:Y:S04]  /*24160*/  HMMA.16816.F32.BF16 R24, R188.reuse, R174, R24 ;  /* 0x000000aebc18723c */ /* 0x040fe80000041818 */
[----:B------:R-:W-:Y:S02]  /*24170*/  IMAD.MOV.U32 R173, RZ, RZ, R197 ;  /* 0x000000ffffad7224 */ /* 0x000fe400078e00c5 */
[----:B------:R-:W2:Y:S02]  /*24180*/  LDSM.16.M88.4 R196, [R211+0x5800] ;  /* 0x00580000d3c4783b */ /* 0x000ea40000000200 */
[C---:B---3--:R-:W-:Y:S08]  /*24190*/  HMMA.16816.F32.BF16 R28, R188.reuse, R180, R28 ;  /* 0x000000b4bc1c723c */ /* 0x048ff0000004181c */
[----:B------:R-:W-:Y:S01]  /*241a0*/  HMMA.16816.F32.BF16 R32, R188, R182, R32 ;  /* 0x000000b6bc20723c */ /* 0x000fe20000041820 */
[----:B------:R-:W-:Y:S06]  /*241b0*/  LDSM.16.M88.4 R180, [R224+0xe000] ;  /* 0x00e00000e0b4783b */ /* 0x000fec0000000200 */
[----:B------:R-:W-:Y:S01]  /*241c0*/  IMAD.MOV.U32 R190, RZ, RZ, R172 ;  /* 0x000000ffffbe7224 */ /* 0x000fe200078e00ac */
[C---:B----4-:R-:W-:Y:S05]  /*241d0*/  HMMA.16816.F32.BF16 R4, R168.reuse, R176, R4 ;  /* 0x000000b0a804723c */ /* 0x050fea0000041804 */
[----:B------:R-:W-:Y:S02]  /*241e0*/  IMAD.MOV.U32 R191, RZ, RZ, R173 ;  /* 0x000000ffffbf7224 */ /* 0x000fe400078e00ad */
[----:B------:R-:W3:Y:S01]  /*241f0*/  LDSM.16.M88.4 R172, [R225+0x6000] ;  /* 0x00600000e1ac783b */ /* 0x000ee20000000200 */
[C---:B------:R-:W-:Y:S03]  /*24200*/  HMMA.16816.F32.BF16 R8, R168.reuse, R178, R8 ;  /* 0x000000b2a808723c */ /* 0x040fe60000041808 */
[----:B------:R-:W4:Y:S05]  /*24210*/  LDSM.16.M88.4 R176, [R224+0xe800] ;  /* 0x00e80000e0b0783b */ /* 0x000f2a0000000200 */
[C---:B-1----:R-:W-:Y:S08]  /*24220*/  HMMA.16816.F32.BF16 R12, R168.reuse, R184, R12 ;  /* 0x000000b8a80c723c */ /* 0x042ff0000004180c */
[C---:B------:R-:W-:Y:S01]  /*24230*/  HMMA.16816.F32.BF16 R16, R168.reuse, R186, R16 ;  /* 0x000000baa810723c */ /* 0x040fe20000041810 */
[----:B------:R-:W1:Y:S07]  /*24240*/  LDSM.16.M88.4 R184, [R224+0xf000] ;  /* 0x00f00000e0b8783b */ /* 0x000e6e0000000200 */
[C---:B------:R-:W-:Y:S08]  /*24250*/  HMMA.16816.F32.BF16 R20, R168.reuse, R192, R20 ;  /* 0x000000c0a814723c */ /* 0x040ff00000041814 */
[C---:B------:R-:W-:Y:S01]  /*24260*/  HMMA.16816.F32.BF16 R24, R168.reuse, R194, R24 ;  /* 0x000000c2a818723c */ /* 0x040fe20000041818 */
[----:B------:R-:W-:Y:S07]  /*24270*/  LDSM.16.M88.4 R192, [R202] ;  /* 0x00000000cac0783b */ /* 0x000fee0000000200 */
[C---:B--2---:R-:W-:Y:S07]  /*24280*/  HMMA.16816.F32.BF16 R28, R168.reuse, R196, R28 ;  /* 0x000000c4a81c723c */ /* 0x044fee000004181c */
[----:B------:R-:W-:Y:S01]  /*24290*/  IMAD.MOV.U32 R196, RZ, RZ, R190 ;  /* 0x000000ffffc47224 */ /* 0x000fe200078e00be */
[----:B------:R-:W-:Y:S01]  /*242a0*/  HMMA.16816.F32.BF16 R32, R168, R198, R32 ;  /* 0x000000c6a820723c */ /* 0x000fe20000041820 */
[----:B------:R-:W2:Y:S03]  /*242b0*/  LDSM.16.M88.4 R168, [R224+0xf800] ;  /* 0x00f80000e0a8783b */ /* 0x000ea60000000200 */
[----:B------:R-:W-:Y:S02]  /*242c0*/  IMAD.MOV.U32 R197, RZ, RZ, R191 ;  /* 0x000000ffffc57224 */ /* 0x000fe400078e00bf */
[----:B------:R-:W2:Y:S02]  /*242d0*/  LDSM.16.M88.4 R188, [R223+0x6000] ;  /* 0x00600000dfbc783b */ /* 0x000ea40000000200 */
[C---:B---3--:R-:W-:Y:S07]  /*242e0*/  HMMA.16816.F32.BF16 R4, R172.reuse, R180, R4 ;  /* 0x000000b4ac04723c */ /* 0x048fee0000041804 */
[----:B------:R-:W-:Y:S01]  /*242f0*/  MOV R180, R196 ;  /* 0x000000c400b47202 */ /* 0x000fe20000000f00 */
[C---:B------:R-:W-:Y:S04]  /*24300*/  HMMA.16816.F32.BF16 R8, R172.reuse, R182, R8 ;  /* 0x000000b6ac08723c */ /* 0x040fe80000041808 */
[----:B------:R-:W-:Y:S02]  /*24310*/  IMAD.MOV.U32 R181, RZ, RZ, R197 ;  /* 0x000000ffffb57224 */ /* 0x000fe400078e00c5 */
[----:B------:R-:W3:Y:S02]  /*24320*/  LDSM.16.M88.4 R196, [R201] ;  /* 0x00000000c9c4783b */ /* 0x000ee40000000200 */
[C---:B----4-:R-:W-:Y:S08]  /*24330*/  HMMA.16816.F32.BF16 R12, R172.reuse, R176, R12 ;  /* 0x000000b0ac0c723c */ /* 0x050ff0000004180c */
[C---:B------:R-:W-:Y:S01]  /*24340*/  HMMA.16816.F32.BF16 R16, R172.reuse, R178, R16 ;  /* 0x000000b2ac10723c */ /* 0x040fe20000041810 */
[----:B------:R-:W4:Y:S07]  /*24350*/  LDSM.16.M88.4 R176, [R200] ;  /* 0x00000000c8b0783b */ /* 0x000f2e0000000200 */
[C---:B-1----:R-:W-:Y:S08]  /*24360*/  HMMA.16816.F32.BF16 R20, R172.reuse, R184, R20 ;  /* 0x000000b8ac14723c */ /* 0x042ff00000041814 */
[C---:B------:R-:W-:Y:S01]  /*24370*/  HMMA.16816.F32.BF16 R24, R172.reuse, R186, R24 ;  /* 0x000000baac18723c */ /* 0x040fe20000041818 */
[----:B------:R-:W-:Y:S07]  /*24380*/  LDSM.16.M88.4 R184, [R218+0xe800] ;  /* 0x00e80000dab8783b */ /* 0x000fee0000000200 */
[C---:B--2---:R-:W-:Y:S08]  /*24390*/  HMMA.16816.F32.BF16 R28, R172.reuse, R168, R28 ;  /* 0x000000a8ac1c723c */ /* 0x044ff0000004181c */
[----:B------:R-:W-:Y:S01]  /*243a0*/  HMMA.16816.F32.BF16 R32, R172, R170, R32 ;  /* 0x000000aaac20723c */ /* 0x000fe20000041820 */
[----:B------:R-:W1:Y:S04]  /*243b0*/  LDSM.16.M88.4 R168, [R167] ;  /* 0x00000000a7a8783b */ /* 0x000e680000000200 */
[----:B------:R-:W-:Y:S03]  /*243c0*/  LDSM.16.M88.4 R172, [R221+0x6000] ;  /* 0x00600000ddac783b */ /* 0x000fe60000000200 */
[C---:B------:R-:W-:Y:S07]  /*243d0*/  HMMA.16816.F32.BF16 R4, R188.reuse, R192, R4 ;  /* 0x000000c0bc04723c */ /* 0x040fee0000041804 */
        /* <DEDUP_REMOVED lines=9> */
[C---:B----4-:R-:W-:Y:S07]  /*24470*/  HMMA.16816.F32.BF16 R20, R188.reuse, R176, R20 ;  /* 0x000000b0bc14723c */ /* 0x050fee0000041814 */
[----:B------:R-:W-:Y:S01]  /*24480*/  IMAD.MOV.U32 R176, RZ, RZ, R196 ;  /* 0x000000ffffb07224 */ /* 0x000fe200078e00c4 */
[C---:B------:R-:W-:Y:S04]  /*24490*/  HMMA.16816.F32.BF16 R24, R188.reuse, R178, R24 ;  /* 0x000000b2bc18723c */ /* 0x040fe80000041818 */
[----:B------:R-:W-:Y:S02]  /*244a0*/  IMAD.MOV.U32 R177, RZ, RZ, R197 ;  /* 0x000000ffffb17224 */ /* 0x000fe400078e00c5 */
[----:B------:R-:W4:Y:S02]  /*244b0*/  LDSM.16.M88.4 R196, [R218+0xf800] ;  /* 0x00f80000dac4783b */ /* 0x000f240000000200 */
[C---:B-1----:R-:W-:Y:S08]  /*244c0*/  HMMA.16816.F32.BF16 R28, R188.reuse, R168, R28 ;  /* 0x000000a8bc1c723c */ /* 0x042ff0000004181c */
[----:B------:R-:W-:Y:S01]  /*244d0*/  HMMA.16816.F32.BF16 R32, R188, R170, R32 ;  /* 0x000000aabc20723c */ /* 0x000fe20000041820 */
[----:B------:R-:W-:Y:S06]  /*244e0*/  LDSM.16.M88.4 R168, [R220+0x6000] ;  /* 0x00600000dca8783b */ /* 0x000fec0000000200 */
[----:B------:R-:W-:Y:S01]  /*244f0*/  MOV R190, R176 ;  /* 0x000000b000be7202 */ /* 0x000fe20000000f00 */
[C---:B--2---:R-:W-:Y:S05]  /*24500*/  HMMA.16816.F32.BF16 R4, R172.reuse, R180, R4 ;  /* 0x000000b4ac04723c */ /* 0x044fea0000041804 */
[----:B------:R-:W-:Y:S02]  /*24510*/  IMAD.MOV.U32 R191, RZ, RZ, R177 ;  /* 0x000000ffffbf7224 */ /* 0x000fe400078e00b1 */
[----:B------:R-:W1:Y:S01]  /*24520*/  LDSM.16.M88.4 R176, [R211+0x6000] ;  /* 0x00600000d3b0783b */ /* 0x000e620000000200 */
[C---:B------:R-:W-:Y:S03]  /*24530*/  HMMA.16816.F32.BF16 R8, R172.reuse, R182, R8 ;  /* 0x000000b6ac08723c */ /* 0x040fe60000041808 */
[----:B------:R-:W2:Y:S05]  /*24540*/  LDSM.16.M88.4 R180, [R211+0x6800] ;  /* 0x00680000d3b4783b */ /* 0x000eaa0000000200 */
[C---:B------:R-:W-:Y:S08]  /*24550*/  HMMA.16816.F32.BF16 R12, R172.reuse, R184, R12 ;  /* 0x000000b8ac0c723c */ /* 0x040ff0000004180c */
[C---:B------:R-:W-:Y:S01]  /*24560*/  HMMA.16816.F32.BF16 R16, R172.reuse, R186, R16 ;  /* 0x000000baac10723c */ /* 0x040fe20000041810 */
[----:B------:R-:W2:Y:S07]  /*24570*/  LDSM.16.M88.4 R184, [R211+0x7000] ;  /* 0x00700000d3b8783b */ /* 0x000eae0000000200 */
[C---:B---3--:R-:W-:Y:S07]  /*24580*/  HMMA.16816.F32.BF16 R20, R172.reuse, R192, R20 ;  /* 0x000000c0ac14723c */ /* 0x048fee0000041814 */
[----:B------:R-:W-:Y:S01]  /*24590*/  IMAD.MOV.U32 R192, RZ, RZ, R190 ;  /* 0x000000ffffc07224 */ /* 0x000fe200078e00be */
[C---:B------:R-:W-:Y:S04]  /*245a0*/  HMMA.16816.F32.BF16 R24, R172.reuse, R194, R24 ;  /* 0x000000c2ac18723c */ /* 0x040fe80000041818 */
[----:B------:R-:W-:Y:S02]  /*245b0*/  IMAD.MOV.U32 R193, RZ, RZ, R191 ;  /* 0x000000ffffc17224 */ /* 0x000fe400078e00bf */
[----:B------:R-:W3:Y:S02]  /*245c0*/  LDSM.16.M88.4 R188, [R211+0x7800] ;  /* 0x00780000d3bc783b */ /* 0x000ee40000000200 */
[C---:B----4-:R-:W-:Y:S01]  /*245d0*/  HMMA.16816.F32.BF16 R28, R172.reuse, R196, R28 ;  /* 0x000000c4ac1c723c */ /* 0x050fe2000004181c */
[----:B------:R-:W-:Y:S04]  /*245e0*/  DEPBAR.LE SB0, 0x0 ;  /* 0x000080000000791a */ /* 0x000fe80000000000 */
[----:B------:R-:W-:Y:S03]  /*245f0*/  BAR.SYNC.DEFER_BLOCKING 0x0 ;  /* 0x0000000000007b1d */ /* 0x000fe60000010000 */
[----:B------:R-:W-:Y:S08]  /*24600*/  HMMA.16816.F32.BF16 R32, R172, R198, R32 ;  /* 0x000000c6ac20723c */ /* 0x000ff00000041820 */
[C---:B-1----:R-:W-:Y:S08]  /*24610*/  HMMA.16816.F32.BF16 R4, R168.reuse, R176, R4 ;  /* 0x000000b0a804723c */ /* 0x042ff00000041804 */
[C---:B------:R-:W-:Y:S08]  /*24620*/  HMMA.16816.F32.BF16 R8, R168.reuse, R178, R8 ;  /* 0x000000b2a808723c */ /* 0x040ff00000041808 */
[C---:B--2---:R-:W-:Y:S08]  /*24630*/  HMMA.16816.F32.BF16 R12, R168.reuse, R180, R12 ;  /* 0x000000b4a80c723c */ /* 0x044ff0000004180c */
[C---:B------:R-:W-:Y:S08]  /*24640*/  HMMA.16816.F32.BF16 R16, R168.reuse, R182, R16 ;  /* 0x000000b6a810723c */ /* 0x040ff00000041810 */
[C---:B------:R-:W-:Y:S07]  /*24650*/  HMMA.16816.F32.BF16 R20, R168.reuse, R184, R20 ;  /* 0x000000b8a814723c */ /* 0x040fee0000041814 */
[----:B------:R-:W-:Y:S01]  /*24660*/  IMAD.MOV.U32 R184, RZ, RZ, R192 ;  /* 0x000000ffffb87224 */ /* 0x000fe200078e00c0 */
[C---:B------:R-:W-:Y:S04]  /*24670*/  HMMA.16816.F32.BF16 R24, R168.reuse, R186, R24 ;  /* 0x000000baa818723c */ /* 0x040fe80000041818 */
[----:B------:R-:W-:Y:S04]  /*24680*/  IMAD.MOV.U32 R185, RZ, RZ, R193 ;  /* 0x000000ffffb97224 */ /* 0x000fe800078e00c1 */
[C---:B---3--:R-:W-:Y:S08]  /*24690*/  HMMA.16816.F32.BF16 R28, R168.reuse, R188, R28 ;  /* 0x000000bca81c723c */ /* 0x048ff0000004181c */
        /* <DEDUP_REMOVED lines=16> */
[-C--:B------:R-:W-:Y:S02]  /*247a0*/  LOP3.LUT R172, R172, R175.reuse, RZ, 0x3c, !PT ;  /* 0x000000afacac7212 */ /* 0x080fe400078e3cff */
[----:B------:R-:W-:Y:S07]  /*247b0*/  IMAD.MOV R169, RZ, RZ, -R169 ;  /* 0x000000ffffa97224 */ /* 0x000fee00078e0aa9 */
[----:B-1----:R-:W1:Y:S02]  /*247c0*/  MUFU.RCP R3, R3 ;  /* 0x0000000300037308 */ /* 0x002e640000001000 */
[----:B-1----:R-:W-:Y:S02]  /*247d0*/  IADD3 R176, R3, 0xffffffe, RZ ;  /* 0x0ffffffe03b07810 */ /* 0x002fe40007ffe0ff */
[----:B------:R-:W-:Y:S06]  /*247e0*/  IABS R3, R166 ;  /* 0x000000a600037213 */ /* 0x000fec0000000000 */
[----:B------:R-:W1:Y:S01]  /*247f0*/  F2I.FTZ.U32.TRUNC.NTZ R177, R176 ;  /* 0x000000b000b17305 */ /* 0x000e62000021f000 */
[----:B------:R-:W-:Y:S01]  /*24800*/  LOP3.LUT R166, R166, R175, RZ, 0x3c, !PT ;  /* 0x000000afa6a67212 */ /* 0x000fe200078e3cff */
[--C-:B-1----:R-:W-:Y:S02]  /*24810*/  IMAD.MOV R173, RZ, RZ, -R177.reuse ;  /* 0x000000ffffad7224 */ /* 0x102fe400078e0ab1 */
[----:B------:R-:W-:Y:S02]  /*24820*/  IMAD.MOV.U32 R176, RZ, RZ, RZ ;  /* 0x000000ffffb07224 */ /* 0x000fe400078e00ff */
[----:B------:R-:W-:Y:S04]  /*24830*/  IMAD R173, R173, R170, RZ ;  /* 0x000000aaadad7224 */ /* 0x000fe800078e02ff */
[----:B------:R-:W-:Y:S02]  /*24840*/  IMAD.HI.U32 R173, R177, R173, R176 ;  /* 0x000000adb1ad7227 */ /* 0x000fe400078e00b0 */
[----:B------:R-:W2:Y:S04]  /*24850*/  LD.E.64 R176, [R164.64+0x20] ;  /* 0x00002004a4b07980 */ /* 0x000ea8000c101b00 */
[----:B------:R-:W-:Y:S04]  /*24860*/  IMAD.HI.U32 R171, R173, R168, RZ ;  /* 0x000000a8adab7227 */ /* 0x000fe800078e00ff */
[----:B------:R-:W-:Y:S02]  /*24870*/  IMAD R168, R171, R169, R168 ;  /* 0x000000a9aba87224 */ /* 0x000fe400078e02a8 */
[----:B------:R-:W-:Y:S03]  /*24880*/  IMAD.HI.U32 R174, R173, R3, RZ ;  /* 0x00000003adae7227 */ /* 0x000fe600078e00ff */
[----:B------:R-:W-:Y:S01]  /*24890*/  ISETP.GT.U32.AND P2, PT, R170, R168, PT ;  /* 0x000000a8aa00720c */ /* 0x000fe20003f44070 */
[----:B------:R-:W-:Y:S01]  /*248a0*/  IMAD R3, R174, R169, R3 ;  /* 0x000000a9ae037224 */ /* 0x000fe200078e0203 */
[----:B------:R-:W-:Y:S04]  /*248b0*/  LOP3.LUT R169, RZ, R175, RZ, 0x33, !PT ;  /* 0x000000afffa97212 */ /* 0x000fe800078e33ff */
[----:B------:R-:W-:Y:S07]  /*248c0*/  ISETP.GT.U32.AND P0, PT, R170, R3, PT ;  /* 0x00000003aa00720c */ /* 0x000fee0003f04070 */
[--C-:B------:R-:W-:Y:S01]  /*248d0*/  @!P2 IMAD.IADD R168, R168, 0x1, -R170.reuse ;  /* 0x00000001a8a8a824 */ /* 0x100fe200078e0aaa */
[----:B------:R-:W-:Y:S04]  /*248e0*/  @!P2 IADD3 R171, R171, 0x1, RZ ;  /* 0x00000001ababa810 */ /* 0x000fe80007ffe0ff */
[-C--:B------:R-:W-:Y:S01]  /*248f0*/  ISETP.GE.U32.AND P1, PT, R168, R170.reuse, PT ;  /* 0x000000aaa800720c */ /* 0x080fe20003f26070 */
[----:B------:R-:W-:Y:S01]  /*24900*/  @!P0 IMAD.IADD R3, R3, 0x1, -R170 ;  /* 0x0000000103038824 */ /* 0x000fe200078e0aaa */
[----:B------:R-:W-:Y:S02]  /*24910*/  @!P0 IADD3 R174, R174, 0x1, RZ ;  /* 0x00000001aeae8810 */ /* 0x000fe40007ffe0ff */
[----:B------:R-:W-:Y:S02]  /*24920*/  ISETP.GE.AND P0, PT, R172, RZ, PT ;  /* 0x000000ffac00720c */ /* 0x000fe40003f06270 */
[----:B------:R-:W-:Y:S07]  /*24930*/  ISETP.GE.U32.AND P2, PT, R3, R170, PT ;  /* 0x000000aa0300720c */ /* 0x000fee0003f46070 */
[----:B------:R-:W-:Y:S02]  /*24940*/  @P1 IADD3 R171, R171, 0x1, RZ ;  /* 0x00000001abab1810 */ /* 0x000fe40007ffe0ff */
[----:B------:R-:W-:Y:S03]  /*24950*/  ISETP.GE.AND P1, PT, R166, RZ, PT ;  /* 0x000000ffa600720c */ /* 0x000fe60003f26270 */
[----:B------:R-:W-:Y:S01]  /*24960*/  @!P0 IMAD.MOV R171, RZ, RZ, -R171 ;  /* 0x000000ffffab8224 */ /* 0x000fe200078e0aab */
[----:B------:R-:W-:Y:S02]  /*24970*/  @P2 IADD3 R174, R174, 0x1, RZ ;  /* 0x00000001aeae2810 */ /* 0x000fe40007ffe0ff */
[----:B------:R-:W-:Y:S04]  /*24980*/  ISETP.NE.AND P2, PT, R175, RZ, PT ;  /* 0x000000ffaf00720c */ /* 0x000fe80003f45270 */
[----:B------:R-:W-:Y:S02]  /*24990*/  SEL R173, R169, R171, !P2 ;  /* 0x000000aba9ad7207 */ /* 0x000fe40005000000 */
[----:B------:R-:W3:Y:S01]  /*249a0*/  LD.E.64 R170, [R164.64+0x38] ;  /* 0x00003804a4aa7980 */ /* 0x000ee2000c101b00 */
        /* <DEDUP_REMOVED lines=23> */
.L_x_8489:
[----:B------:R-:W-:Y:S02]  /*24b20*/  ULDC.64 UR4, c[0x0][0x118] ;  /* 0x0000460000047ab9 */ /* 0x000fe40000000a00 */
[----:B------:R-:W2:Y:S02]  /*24b30*/  LD.E R171, [R164.64+0x38] ;  /* 0x00003804a4ab7980 */ /* 0x000ea4000c101900 */
[----:B--2---:R-:W-:Y:S04]  /*24b40*/  LEA R171, -R171, RZ, 0x6 ;  /* 0x000000ffabab7211 */ /* 0x004fe800078e31ff */
[----:B------:R-:W-:Y:S02]  /*24b50*/  SHF.R.S32.HI R166, RZ, 0x1f, R171 ;  /* 0x0000001fffa67819 */ /* 0x000fe400000114ab */
.L_x_8490:
[----:B------:R-:W-:Y:S05]  /*24b60*/  BSYNC B0 ;  /* 0x0000000000007941 */ /* 0x000fea0003800000 */
.L_x_8488:
        /* <DEDUP_REMOVED lines=116> */
.L_x_8487:
[----:B------:R-:W-:Y:S05]  /*252b0*/  BSYNC B1 ;  /* 0x0000000000017941 */ /* 0x000fea0003800000 */
.L_x_8486:
[----:B------:R-:W2:Y:S01]  /*252c0*/  S2R R168, SR_TID.X ;  /* 0x0000000000a87919 */ /* 0x000ea20000002100 */
[----:B------:R-:W-:Y:S07]  /*252d0*/  ULDC.64 UR4, c[0x0][0x118] ;  /* 0x0000460000047ab9 */ /* 0x000fee0000000a00 */
[----:B------:R3:W4:Y:S01]  /*252e0*/  LD.E R165, [R164.64+0xdc] ;  /* 0x0000dc04a4a57980 */ /* 0x000722000c101900 */
[----:B--2---:R-:W-:Y:S04]  /*252f0*/  SHF.L.U32 R168, R168, 0x1, RZ ;  /* 0x00000001a8a87819 */ /* 0x004fe800000006ff */
[----:B------:R-:W-:Y:S05]  /*25300*/  LOP3.LUT R168, R168, 0x6, RZ, 0xc0, !PT ;  /* 0x00000006a8a87812 */ /* 0x000fea00078ec0ff */
[----:B------:R-:W-:Y:S05]  /*25310*/  IMAD R3, R239, 0x40, R168 ;  /* 0x00000040ef037824 */ /* 0x000fea00078e02a8 */
[----:B------:R-:W-:Y:S02]  /*25320*/  IADD3 R168, R249, -R3, RZ ;  /* 0x80000003f9a87210 */ /* 0x000fe40007ffe0ff */
[C---:B-1----:R-:W-:Y:S02]  /*25330*/  IADD3 R171, R3.reuse, 0x8, RZ ;  /* 0x0000000803ab7810 */ /* 0x042fe40007ffe0ff */
[----:B------:R-:W-:Y:S01]  /*25340*/  IABS R166, R168 ;  /* 0x000000a800a67213 */ /* 0x000fe20000000000 */
[----:B------:R-:W-:Y:S01]  /*25350*/  IMAD.IADD R168, R246, 0x1, -R3 ;  /* 0x00000001f6a87824 */ /* 0x000fe200078e0a03 */
[C---:B------:R-:W-:Y:S02]  /*25360*/  IADD3 R189, R3.reuse, 0x9, RZ ;  /* 0x0000000903bd7810 */ /* 0x040fe40007ffe0ff */
[C---:B------:R-:W-:Y:S02]  /*25370*/  IADD3 R186, R3.reuse, 0x10, RZ ;  /* 0x0000001003ba7810 */ /* 0x040fe40007ffe0ff */
[----:B------:R-:W-:Y:S01]  /*25380*/  IABS R169, R168 ;  /* 0x000000a800a97213 */ /* 0x000fe20000000000 */
[----:B------:R-:W1:Y:S01]  /*25390*/  I2F R166, R166 ;  /* 0x000000a600a67306 */ /* 0x000e620000201400 */
[C---:B------:R-:W-:Y:S02]  /*253a0*/  IADD3 R168, R3.reuse, 0x1, RZ ;  /* 0x0000000103a87810 */ /* 0x040fe40007ffe0ff */
[----:B------:R-:W-:Y:S02]  /*253b0*/  IADD3 R182, R3, 0x11, RZ ;  /* 0x0000001103b67810 */ /* 0x000fe40007ffe0ff */
[----:B------:R-:W-:Y:S02]  /*253c0*/  IADD3 R170, R249, -R168, RZ ;  /* 0x800000a8f9aa7210 */ /* 0x000fe40007ffe0ff */
[----:B------:R-:W-:Y:S02]  /*253d0*/  IADD3 R181, R3, 0x18, RZ ;  /* 0x0000001803b57810 */ /* 0x000fe40007ffe0ff */
[----:B------:R-:W-:Y:S01]  /*253e0*/  IABS R174, R170 ;  /* 0x000000aa00ae7213 */ /* 0x000fe20000000000 */
[----:B------:R-:W-:Y:S01]  /*253f0*/  IMAD.IADD R170, R249, 0x1, -R171 ;  /* 0x00000001f9aa7824 */ /* 0x000fe200078e0aab */
[C---:B------:R-:W-:Y:S01]  /*25400*/  IADD3 R179, R3.reuse, 0x19, RZ ;  /* 0x0000001903b37810 */ /* 0x040fe20007ffe0ff */
[----:B------:R-:W2:Y:S01]  /*25410*/  I2F R169, R169 ;  /* 0x000000a900a97306 */ /* 0x000ea20000201400 */
[----:B------:R-:W-:Y:S02]  /*25420*/  IADD3 R172, R3, 0x20, RZ ;  /* 0x0000002003ac7810 */ /* 0x000fe40007ffe0ff */
[----:B------:R-:W-:Y:S02]  /*25430*/  IABS R191, R170 ;  /* 0x000000aa00bf7213 */ /* 0x000fe40000000000 */
[C---:B------:R-:W-:Y:S02]  /*25440*/  IADD3 R170, R249.reuse, -R189, RZ ;  /* 0x800000bdf9aa7210 */ /* 0x040fe40007ffe0ff */
[C---:B------:R-:W-:Y:S02]  /*25450*/  ISETP.GE.AND P3, PT, R168.reuse, R248, PT ;  /* 0x000000f8a800720c */ /* 0x040fe40003f66270 */
[----:B------:R-:W-:Y:S01]  /*25460*/  IABS R192, R170 ;  /* 0x000000aa00c07213 */ /* 0x000fe20000000000 */
[----:B------:R-:W-:Y:S01]  /*25470*/  IMAD.IADD R170, R249, 0x1, -R186 ;  /* 0x00000001f9aa7824 */ /* 0x000fe200078e0aba */
[C---:B------:R-:W-:Y:S01]  /*25480*/  ISETP.GE.AND P0, PT, R168.reuse, R245, PT ;  /* 0x000000f5a800720c */ /* 0x040fe20003f06270 */
[----:B------:R-:W3:Y:S01]  /*25490*/  I2F R174, R174 ;  /* 0x000000ae00ae7306 */ /* 0x000ee20000201400 */
[C---:B------:R-:W-:Y:S01]  /*254a0*/  ISETP.GE.OR P3, PT, R168.reuse, R247, !P3 ;  /* 0x000000f7a800720c */ /* 0x040fe20005f66670 */
[----:B-1----:R-:W-:Y:S01]  /*254b0*/  FFMA.FTZ R4, -R243, R166, R4 ;  /* 0x000000a6f3047223 */ /* 0x002fe20000010104 */
[----:B------:R-:W-:Y:S02]  /*254c0*/  IABS R187, R170 ;  /* 0x000000aa00bb7213 */ /* 0x000fe40000000000 */
[C---:B------:R-:W-:Y:S02]  /*254d0*/  IADD3 R170, R249.reuse, -R182, RZ ;  /* 0x800000b6f9aa7210 */ /* 0x040fe40007ffe0ff */
[----:B------:R-:W-:Y:S02]  /*254e0*/  ISETP.GE.OR P0, PT, R168, R244, !P0 ;  /* 0x000000f4a800720c */ /* 0x000fe40004706670 */
[----:B------:R-:W-:Y:S01]  /*254f0*/  IABS R190, R170 ;  /* 0x000000aa00be7213 */ /* 0x000fe20000000000 */
[----:B------:R-:W-:Y:S01]  /*25500*/  IMAD.IADD R170, R249, 0x1, -R181 ;  /* 0x00000001f9aa7824 */ /* 0x000fe200078e0ab5 */
[----:B------:R-:W-:Y:S01]  /*25510*/  ISETP.GE.AND P4, PT, R3, R248, PT ;  /* 0x000000f80300720c */ /* 0x000fe20003f86270 */
[----:B--2---:R-:W-:Y:S01]  /*25520*/  FFMA.FTZ R6, -R243, R169, R6 ;  /* 0x000000a9f3067223 */ /* 0x004fe20000010106 */
[C---:B------:R-:W-:Y:S01]  /*25530*/  ISETP.GE.AND P6, PT, R3.reuse, R245, PT ;  /* 0x000000f50300720c */ /* 0x040fe20003fc6270 */
[----:B------:R-:W1:Y:S01]  /*25540*/  I2F R187, R187 ;  /* 0x000000bb00bb7306 */ /* 0x000e620000201400 */
[----:B------:R-:W-:Y:S02]  /*25550*/  IABS R183, R170 ;  /* 0x000000aa00b77213 */ /* 0x000fe40000000000 */
[C---:B------:R-:W-:Y:S02]  /*25560*/  IADD3 R170, R246.reuse, -R168, RZ ;  /* 0x800000a8f6aa7210 */ /* 0x040fe40007ffe0ff */
[----:B------:R-:W-:Y:S02]  /*25570*/  ISETP.GE.OR P4, PT, R3, R247, !P4 ;  /* 0x000000f70300720c */ /* 0x000fe40006786670 */
[----:B------:R-:W-:Y:S01]  /*25580*/  IABS R188, R170 ;  /* 0x000000aa00bc7213 */ /* 0x000fe20000000000 */
[----:B------:R-:W-:Y:S01]  /*25590*/  IMAD.IADD R170, R249, 0x1, -R179 ;  /* 0x00000001f9aa7824 */ /* 0x000fe200078e0ab3 */
[----:B------:R-:W-:Y:S01]  /*255a0*/  ISETP.GE.AND P1, PT, R171, R248, PT ;  /* 0x000000f8ab00720c */ /* 0x000fe20003f26270 */
[----:B---3--:R-:W-:Y:S01]  /*255b0*/  FFMA.FTZ R5, -R243, R174, R5 ;  /* 0x000000aef3057223 */ /* 0x008fe20000010105 */
[----:B------:R-:W-:Y:S01]  /*255c0*/  ISETP.GE.AND P5, PT, R171, R245, PT ;  /* 0x000000f5ab00720c */ /* 0x000fe20003fa6270 */
[----:B------:R-:W2:Y:S01]  /*255d0*/  I2F R191, R191 ;  /* 0x000000bf00bf7306 */ /* 0x000ea20000201400 */
[----:B------:R-:W-:Y:S02]  /*255e0*/  IABS R180, R170 ;  /* 0x000000aa00b47213 */ /* 0x000fe40000000000 */
[C---:B------:R-:W-:Y:S02]  /*255f0*/  IADD3 R170, R246.reuse, -R171, RZ ;  /* 0x800000abf6aa7210 */ /* 0x040fe40007ffe0ff */
[----:B------:R-:W-:Y:S02]  /*25600*/  ISETP.GE.OR P6, PT, R3, R244, !P6 ;  /* 0x000000f40300720c */ /* 0x000fe400077c6670 */
[----:B------:R-:W-:Y:S01]  /*25610*/  IABS R178, R170 ;  /* 0x000000aa00b27213 */ /* 0x000fe20000000000 */
[----:B------:R-:W-:Y:S01]  /*25620*/  IMAD.IADD R170, R249, 0x1, -R172 ;  /* 0x00000001f9aa7824 */ /* 0x000fe200078e0aac */
[C---:B------:R-:W-:Y:S01]  /*25630*/  ISETP.GE.OR P5, PT, R171.reuse, R244, !P5 ;  /* 0x000000f4ab00720c */ /* 0x040fe20006fa6670 */
[----:B------:R-:W3:Y:S01]  /*25640*/  I2F R183, R183 ;  /* 0x000000b700b77306 */ /* 0x000ee20000201400 */
[----:B------:R-:W-:Y:S01]  /*25650*/  ISETP.GE.OR P1, PT, R171, R247, !P1 ;  /* 0x000000f7ab00720c */ /* 0x000fe20004f26670 */
[----:B-1----:R-:W-:Y:S01]  /*25660*/  FFMA.FTZ R12, -R243, R187, R12 ;  /* 0x000000bbf30c7223 */ /* 0x002fe2000001010c */
[----:B------:R-:W-:Y:S02]  /*25670*/  IABS R177, R170 ;  /* 0x000000aa00b17213 */ /* 0x000fe40000000000 */
[----:B------:R-:W-:Y:S02]  /*25680*/  IADD3 R170, R246, -R189, RZ ;  /* 0x800000bdf6aa7210 */ /* 0x000fe40007ffe0ff */
[----:B------:R-:W-:Y:S02]  /*25690*/  FSEL R171, R4, -INF , !P4 ;  /* 0xff80000004ab7808 */ /* 0x000fe40006000000 */
[----:B------:R-:W-:Y:S01]  /*256a0*/  IABS R176, R170 ;  /* 0x000000aa00b07213 */ /* 0x000fe20000000000 */
[----:B------:R-:W1:Y:S01]  /*256b0*/  I2F R190, R190 ;  /* 0x000000be00be7306 */ /* 0x000e620000201400 */
[----:B------:R-:W-:Y:S02]  /*256c0*/  IADD3 R170, R3, 0x21, RZ ;  /* 0x0000002103aa7810 */ /* 0x000fe40007ffe0ff */
[----:B------:R-:W-:Y:S01]  /*256d0*/  FSEL R169, R6, -INF , !P6 ;  /* 0xff80000006a97808 */ /* 0x000fe20007000000 */
[----:B--2---:R-:W-:Y:S01]  /*256e0*/  FFMA.FTZ R8, -R243, R191, R8 ;  /* 0x000000bff3087223 */ /* 0x004fe20000010108 */
[----:B------:R-:W-:Y:S01]  /*256f0*/  FSEL R5, R5, -INF , !P3 ;  /* 0xff80000005057808 */ /* 0x000fe20005800000 */
[----:B------:R-:W-:Y:S01]  /*25700*/  IMAD.IADD R173, R249, 0x1, -R170 ;  /* 0x00000001f9ad7824 */ /* 0x000fe200078e0aaa */
[C---:B------:R-:W-:Y:S02]  /*25710*/  ISETP.GE.AND P6, PT, R186.reuse, R248, PT ;  /* 0x000000f8ba00720c */ /* 0x040fe40003fc6270 */
[----:B------:R-:W-:Y:S01]  /*25720*/  ISETP.GE.AND P3, PT, R186, R245, PT ;  /* 0x000000f5ba00720c */ /* 0x000fe20003f66270 */
[----:B------:R-:W2:Y:S01]  /*25730*/  I2F R180, R180 ;  /* 0x000000b400b47306 */ /* 0x000ea20000201400 */
[----:B------:R-:W-:Y:S02]  /*25740*/  IABS R164, R173 ;  /* 0x000000ad00a47213 */ /* 0x000fe40000000000 */
[----:B------:R-:W-:Y:S01]  /*25750*/  IADD3 R173, R246, -R186, RZ ;  /* 0x800000baf6ad7210 */ /* 0x000fe20007ffe0ff */
[----:B---3--:R-:W-:Y:S01]  /*25760*/  FFMA.FTZ R16, -R243, R183, R16 ;  /* 0x000000b7f3107223 */ /* 0x008fe20000010110 */
[C---:B------:R-:W-:Y:S02]  /*25770*/  ISETP.GE.OR P3, PT, R186.reuse, R244, !P3 ;  /* 0x000000f4ba00720c */ /* 0x040fe40005f66670 */
[-C--:B------:R-:W-:Y:S02]  /*25780*/  ISETP.GE.OR P6, PT, R186, R247.reuse, !P6 ;  /* 0x000000f7ba00720c */ /* 0x080fe400077c6670 */
[----:B------:R-:W-:Y:S01]  /*25790*/  IADD3 R166, R3, 0x28, RZ ;  /* 0x0000002803a67810 */ /* 0x000fe20007ffe0ff */
[----:B------:R-:W3:Y:S01]  /*257a0*/  I2F R168, R164 ;  /* 0x000000a400a87306 */ /* 0x000ee20000201400 */
[----:B------:R-:W-:Y:S02]  /*257b0*/  FSEL R194, R12, -INF , !P6 ;  /* 0xff8000000cc27808 */ /* 0x000fe40007000000 */
[----:B------:R-:W-:Y:S01]  /*257c0*/  ISETP.GE.AND P6, PT, R181, R248, PT ;  /* 0x000000f8b500720c */ /* 0x000fe20003fc6270 */
[----:B------:R-:W-:Y:S01]  /*257d0*/  IMAD.IADD R175, R249, 0x1, -R166 ;  /* 0x00000001f9af7824 */ /* 0x000fe200078e0aa6 */
[----:B------:R-:W-:Y:S01]  /*257e0*/  FSEL R8, R8, -INF , !P1 ;  /* 0xff80000008087808 */ /* 0x000fe20004800000 */
[----:B-1----:R-:W-:Y:S01]  /*257f0*/  FFMA.FTZ R13, -R243, R190, R13 ;  /* 0x000000bef30d7223 */ /* 0x002fe2000001010d */
[C---:B------:R-:W-:Y:S02]  /*25800*/  ISETP.GE.AND P1, PT, R182.reuse, R248, PT ;  /* 0x000000f8b600720c */ /* 0x040fe40003f26270 */
[----:B------:R-:W-:Y:S01]  /*25810*/  ISETP.GE.OR P6, PT, R181, R247, !P6 ;  /* 0x000000f7b500720c */ /* 0x000fe200077c6670 */
[----:B------:R-:W1:Y:S01]  /*25820*/  I2F R192, R192 ;  /* 0x000000c000c07306 */ /* 0x000e620000201400 */
[----:B------:R-:W-:Y:S02]  /*25830*/  IABS R175, R175 ;  /* 0x000000af00af7213 */ /* 0x000fe40000000000 */
[----:B------:R-:W-:Y:S01]  /*25840*/  ISETP.GE.OR P1, PT, R182, R247, !P1 ;  /* 0x000000f7b600720c */ /* 0x000fe20004f26670 */
[----:B--2---:R-:W-:Y:S01]  /*25850*/  FFMA.FTZ R17, -R243, R180, R17 ;  /* 0x000000b4f3117223 */ /* 0x004fe20000010111 */
[----:B------:R-:W-:Y:S02]  /*25860*/  FSEL R196, R16, -INF , !P6 ;  /* 0xff80000010c47808 */ /* 0x000fe40007000000 */
[----:B------:R-:W-:Y:S02]  /*25870*/  ISETP.GE.AND P6, PT, R179, R248, PT ;  /* 0x000000f8b300720c */ /* 0x000fe40003fc6270 */
[C---:B------:R-:W-:Y:S01]  /*25880*/  IADD3 R174, R246.reuse, -R182, RZ ;  /* 0x800000b6f6ae7210 */ /* 0x040fe20007ffe0ff */
[----:B------:R-:W2:Y:S01]  /*25890*/  I2F R177, R177 ;  /* 0x000000b100b17306 */ /* 0x000ea20000201400 */
[----:B------:R-:W-:Y:S02]  /*258a0*/  ISETP.GE.AND P2, PT, R189, R248, PT ;  /* 0x000000f8bd00720c */ /* 0x000fe40003f46270 */
[----:B------:R-:W-:Y:S01]  /*258b0*/  FSEL R195, R13, -INF , !P1 ;  /* 0xff8000000dc37808 */ /* 0x000fe20004800000 */
[----:B---3--:R-:W-:Y:S01]  /*258c0*/  FFMA.FTZ R21, -R243, R168, R21 ;  /* 0x000000a8f3157223 */ /* 0x008fe20000010115 */
[----:B------:R-:W-:Y:S02]  /*258d0*/  IABS R164, R173 ;  /* 0x000000ad00a47213 */ /* 0x000fe40000000000 */
[----:B------:R-:W-:Y:S02]  /*258e0*/  ISETP.GE.AND P4, PT, R189, R245, PT ;  /* 0x000000f5bd00720c */ /* 0x000fe40003f86270 */
[-C--:B------:R-:W-:Y:S01]  /*258f0*/  ISETP.GE.OR P6, PT, R179, R247.reuse, !P6 ;  /* 0x000000f7b300720c */ /* 0x080fe200077c6670 */
[----:B------:R-:W3:Y:S01]  /*25900*/  I2F R173, R164 ;  /* 0x000000a400ad7306 */ /* 0x000ee20000201400 */
[----:B------:R-:W-:Y:S02]  /*25910*/  IABS R174, R174 ;  /* 0x000000ae00ae7213 */ /* 0x000fe40000000000 */
[----:B------:R-:W-:Y:S01]  /*25920*/  IADD3 R6, R3, 0x30, RZ ;  /* 0x0000003003067810 */ /* 0x000fe20007ffe0ff */
[----:B-1----:R-:W-:Y:S01]  /*25930*/  FFMA.FTZ R9, -R243, R192, R9 ;  /* 0x000000c0f3097223 */ /* 0x002fe20000010109 */
[C---:B------:R-:W-:Y:S02]  /*25940*/  ISETP.GE.OR P2, PT, R189.reuse, R247, !P2 ;  /* 0x000000f7bd00720c */ /* 0x040fe40005746670 */
[----:B------:R-:W-:Y:S01]  /*25950*/  ISETP.GE.OR P4, PT, R189, R244, !P4 ;  /* 0x000000f4bd00720c */ /* 0x000fe20006786670 */
[----:B------:R-:W-:Y:S01]  /*25960*/  IMAD.IADD R191, R249, 0x1, -R6 ;  /* 0x00000001f9bf7824 */ /* 0x000fe200078e0a06 */
[----:B------:R-:W-:Y:S01]  /*25970*/  IADD3 R189, R246, -R181, RZ ;  /* 0x800000b5f6bd7210 */ /* 0x000fe20007ffe0ff */
[----:B------:R-:W1:Y:S01]  /*25980*/  I2F R188, R188 ;  /* 0x000000bc00bc7306 */ /* 0x000e620000201400 */
[----:B------:R-:W-:Y:S02]  /*25990*/  FSEL R197, R17, -INF , !P6 ;  /* 0xff80000011c57808 */ /* 0x000fe40007000000 */
[----:B------:R-:W-:Y:S01]  /*259a0*/  ISETP.GE.AND P6, PT, R172, R248, PT ;  /* 0x000000f8ac00720c */ /* 0x000fe20003fc6270 */
[----:B--2---:R-:W-:Y:S01]  /*259b0*/  FFMA.FTZ R20, -R243, R177, R20 ;  /* 0x000000b1f3147223 */ /* 0x004fe20000010114 */
[----:B------:R-:W-:Y:S02]  /*259c0*/  FSEL R9, R9, -INF , !P2 ;  /* 0xff80000009097808 */ /* 0x000fe40005000000 */
[----:B------:R-:W-:Y:S02]  /*259d0*/  ISETP.GE.AND P2, PT, R182, R245, PT ;  /* 0x000000f5b600720c */ /* 0x000fe40003f46270 */
[----:B------:R-:W-:Y:S01]  /*259e0*/  IABS R189, R189 ;  /* 0x000000bd00bd7213 */ /* 0x000fe20000000000 */
[----:B------:R-:W2:Y:S01]  /*259f0*/  I2F R175, R175 ;  /* 0x000000af00af7306 */ /* 0x000ea20000201400 */
[----:B------:R-:W-:Y:S02]  /*25a00*/  ISETP.GE.OR P6, PT, R172, R247, !P6 ;  /* 0x000000f7ac00720c */ /* 0x000fe400077c6670 */
[----:B------:R-:W-:Y:S01]  /*25a10*/  ISETP.GE.OR P2, PT, R182, R244, !P2 ;  /* 0x000000f4b600720c */ /* 0x000fe20005746670 */
[----:B---3--:R-:W-:Y:S01]  /*25a20*/  FFMA.FTZ R14, -R243, R173, R14 ;  /* 0x000000adf30e7223 */ /* 0x008fe2000001010e */
[C---:B------:R-:W-:Y:S02]  /*25a30*/  IADD3 R164, R3.reuse, 0x29, RZ ;  /* 0x0000002903a47810 */ /* 0x040fe40007ffe0ff */
[----:B------:R-:W-:Y:S02]  /*25a40*/  IADD3 R12, R3, 0x31, RZ ;  /* 0x00000031030c7810 */ /* 0x000fe40007ffe0ff */
[----:B------:R-:W-:Y:S01]  /*25a50*/  IABS R191, R191 ;  /* 0x000000bf00bf7213 */ /* 0x000fe20000000000 */
[----:B------:R-:W-:Y:S01]  /*25a60*/  IMAD.IADD R4, R249, 0x1, -R164 ;  /* 0x00000001f9047824 */ /* 0x000fe200078e0aa4 */
[----:B------:R-:W3:Y:S01]  /*25a70*/  I2F R174, R174 ;  /* 0x000000ae00ae7306 */ /* 0x000ee20000201400 */
[----:B------:R-:W-:Y:S01]  /*25a80*/  FSEL R187, R20, -INF , !P6 ;  /* 0xff80000014bb7808 */ /* 0x000fe20007000000 */
[----:B------:R-:W-:Y:S01]  /*25a90*/  IMAD.IADD R20, R246, 0x1, -R170 ;  /* 0x00000001f6147824 */ /* 0x000fe200078e0aaa */
[C---:B------:R-:W-:Y:S01]  /*25aa0*/  ISETP.GE.AND P6, PT, R170.reuse, R248, PT ;  /* 0x000000f8aa00720c */ /* 0x040fe20003fc6270 */
[----:B-1----:R-:W-:Y:S01]  /*25ab0*/  FFMA.FTZ R7, -R243, R188, R7 ;  /* 0x000000bcf3077223 */ /* 0x002fe20000010107 */
[----:B------:R-:W-:Y:S02]  /*25ac0*/  IABS R4, R4 ;  /* 0x0000000400047213 */ /* 0x000fe40000000000 */
[----:B------:R-:W-:Y:S02]  /*25ad0*/  ISETP.GE.OR P6, PT, R170, R247, !P6 ;  /* 0x000000f7aa00720c */ /* 0x000fe400077c6670 */
[----:B------:R-:W-:Y:S01]  /*25ae0*/  FSEL R7, R7, -INF , !P0 ;  /* 0xff80000007077808 */ /* 0x000fe20004000000 */
[----:B------:R-:W1:Y:S01]  /*25af0*/  I2F R186, R4 ;  /* 0x0000000400ba7306 */ /* 0x000e620000201400 */
[----:B------:R-:W-:Y:S02]  /*25b00*/  ISETP.GE.AND P0, PT, R179, R245, PT ;  /* 0x000000f5b300720c */ /* 0x000fe40003f06270 */
[----:B------:R-:W-:Y:S01]  /*25b10*/  FSEL R193, R21, -INF , !P6 ;  /* 0xff80000015c17808 */ /* 0x000fe20007000000 */
[----:B--2---:R-:W-:Y:S01]  /*25b20*/  FFMA.FTZ R24, -R243, R175, R24 ;  /* 0x000000aff3187223 */ /* 0x004fe20000010118 */
[C---:B------:R-:W-:Y:S02]  /*25b30*/  ISETP.GE.AND P6, PT, R166.reuse, R248, PT ;  /* 0x000000f8a600720c */ /* 0x040fe40003fc6270 */
[----:B------:R-:W-:Y:S02]  /*25b40*/  ISETP.GE.OR P0, PT, R179, R244, !P0 ;  /* 0x000000f4b300720c */ /* 0x000fe40004706670 */
[----:B------:R-:W-:Y:S01]  /*25b50*/  ISETP.GE.OR P6, PT, R166, R247, !P6 ;  /* 0x000000f7a600720c */ /* 0x000fe200077c6670 */
[----:B------:R-:W2:Y:S01]  /*25b60*/  I2F R182, R189 ;  /* 0x000000bd00b67306 */ /* 0x000ea20000201400 */
[----:B------:R-:W-:Y:S02]  /*25b70*/  FSEL R198, R14, -INF , !P3 ;  /* 0xff8000000ec67808 */ /* 0x000fe40005800000 */
[----:B------:R-:W-:Y:S01]  /*25b80*/  FSEL R192, R24, -INF , !P6 ;  /* 0xff80000018c07808 */ /* 0x000fe20007000000 */
[C---:B---3--:R-:W-:Y:S01]  /*25b90*/  FFMA.FTZ R15, -R243.reuse, R174, R15 ;  /* 0x000000aef30f7223 */ /* 0x048fe2000001010f */
[----:B------:R-:W-:Y:S02]  /*25ba0*/  ISETP.GE.AND P6, PT, R164, R248, PT ;  /* 0x000000f8a400720c */ /* 0x000fe40003fc6270 */
[----:B------:R-:W-:Y:S02]  /*25bb0*/  ISETP.GE.AND P3, PT, R166, R245, PT ;  /* 0x000000f5a600720c */ /* 0x000fe40003f66270 */
[----:B------:R-:W-:Y:S01]  /*25bc0*/  ISETP.GE.OR P6, PT, R164, R247, !P6 ;  /* 0x000000f7a400720c */ /* 0x000fe200077c6670 */
[----:B------:R-:W3:Y:S01]  /*25bd0*/  I2F R183, R191 ;  /* 0x000000bf00b77306 */ /* 0x000ee20000201400 */
[----:B------:R-:W-:Y:S02]  /*25be0*/  ISETP.GE.OR P3, PT, R166, R244, !P3 ;  /* 0x000000f4a600720c */ /* 0x000fe40005f66670 */
[C---:B------:R-:W-:Y:S01]  /*25bf0*/  IADD3 R166, R246.reuse, -R166, RZ ;  /* 0x800000a6f6a67210 */ /* 0x040fe20007ffe0ff */
[----:B-1----:R-:W-:Y:S01]  /*25c00*/  FFMA.FTZ R25, -R243, R186, R25 ;  /* 0x000000baf3197223 */ /* 0x002fe20000010119 */
[C---:B------:R-:W-:Y:S01]  /*25c10*/  IADD3 R4, R246.reuse, -R179, RZ ;  /* 0x800000b3f6047210 */ /* 0x040fe20007ffe0ff */
[----:B------:R-:W-:Y:S01]  /*25c20*/  IMAD.IADD R179, R246, 0x1, -R172 ;  /* 0x00000001f6b37824 */ /* 0x000fe200078e0aac */
[----:B------:R-:W-:Y:S02]  /*25c30*/  FSEL R199, R15, -INF , !P2 ;  /* 0xff8000000fc77808 */ /* 0x000fe40005000000 */
[----:B------:R-:W-:Y:S01]  /*25c40*/  IABS R4, R4 ;  /* 0x0000000400047213 */ /* 0x000fe20000000000 */
[----:B------:R-:W1:Y:S01]  /*25c50*/  I2F R178, R178 ;  /* 0x000000b200b27306 */ /* 0x000e620000201400 */
[----:B------:R-:W-:Y:S02]  /*25c60*/  IABS R166, R166 ;  /* 0x000000a600a67213 */ /* 0x000fe40000000000 */
[----:B------:R-:W-:Y:S01]  /*25c70*/  IABS R20, R20 ;  /* 0x0000001400147213 */ /* 0x000fe20000000000 */
[----:B------:R-:W-:Y:S01]  /*25c80*/  IMAD.MOV.U32 R13, RZ, RZ, R4 ;  /* 0x000000ffff0d7224 */ /* 0x000fe200078e0004 */
[----:B------:R-:W-:Y:S01]  /*25c90*/  IADD3 R4, R249, -R12, RZ ;  /* 0x8000000cf9047210 */ /* 0x000fe20007ffe0ff */
[----:B--2---:R-:W-:Y:S01]  /*25ca0*/  FFMA.FTZ R18, -R243, R182, R18 ;  /* 0x000000b6f3127223 */ /* 0x004fe20000010112 */
[----:B------:R-:W-:Y:S02]  /*25cb0*/  FSEL R189, R25, -INF , !P6 ;  /* 0xff80000019bd7808 */ /* 0x000fe40007000000 */
[----:B------:R-:W-:Y:S01]  /*25cc0*/  IABS R4, R4 ;  /* 0x0000000400047213 */ /* 0x000fe20000000000 */
[----:B------:R-:W2:Y:S01]  /*25cd0*/  I2F R16, R13 ;  /* 0x0000000d00107306 */ /* 0x000ea20000201400 */
[----:B------:R-:W-:Y:S02]  /*25ce0*/  ISETP.GE.AND P6, PT, R6, R248, PT ;  /* 0x000000f80600720c */ /* 0x000fe40003fc6270 */
[----:B------:R-:W-:Y:S01]  /*25cf0*/  ISETP.GE.AND P2, PT, R164, R245, PT ;  /* 0x000000f5a400720c */ /* 0x000fe20003f46270 */
[----:B---3--:R-:W-:Y:S01]  /*25d00*/  FFMA.FTZ R28, -R243, R183, R28 ;  /* 0x000000b7f31c7223 */ /* 0x008fe2000001011c */
[----:B------:R-:W-:Y:S02]  /*25d10*/  ISETP.GE.OR P6, PT, R6, R247, !P6 ;  /* 0x000000f70600720c */ /* 0x000fe400077c6670 */
[CC--:B------:R-:W-:Y:S02]  /*25d20*/  ISETP.GE.AND P1, PT, R181.reuse, R245.reuse, PT ;  /* 0x000000f5b500720c */ /* 0x0c0fe40003f26270 */
[-C--:B------:R-:W-:Y:S01]  /*25d30*/  ISETP.GE.OR P2, PT, R164, R244.reuse, !P2 ;  /* 0x000000f4a400720c */ /* 0x080fe20005746670 */
[----:B------:R-:W3:Y:S01]  /*25d40*/  I2F R180, R4 ;  /* 0x0000000400b47306 */ /* 0x000ee20000201400 */
[----:B------:R-:W-:Y:S01]  /*25d50*/  IMAD.IADD R164, R246, 0x1, -R164 ;  /* 0x00000001f6a47824 */ /* 0x000fe200078e0aa4 */
[----:B------:R-:W-:Y:S01]  /*25d60*/  ISETP.GE.OR P1, PT, R181, R244, !P1 ;  /* 0x000000f4b500720c */ /* 0x000fe20004f26670 */
[C---:B-1----:R-:W-:Y:S03]  /*25d70*/  FFMA.FTZ R10, -R243.reuse, R178, R10 ;  /* 0x000000b2f30a7223 */ /* 0x042fe6000001010a */
[----:B------:R-:W-:Y:S02]  /*25d80*/  IABS R164, R164 ;  /* 0x000000a400a47213 */ /* 0x000fe40000000000 */
[----:B------:R-:W-:Y:S02]  /*25d90*/  FSEL R252, R18, -INF , !P1 ;  /* 0xff80000012fc7808 */ /* 0x000fe40004800000 */
[----:B------:R-:W1:Y:S01]  /*25da0*/  I2F R176, R176 ;  /* 0x000000b000b07306 */ /* 0x000e620000201400 */
[----:B------:R-:W-:Y:S02]  /*25db0*/  ISETP.GE.AND P1, PT, R6, R245, PT ;  /* 0x000000f50600720c */ /* 0x000fe40003f26270 */
[----:B------:R-:W-:Y:S01]  /*25dc0*/  FSEL R10, R10, -INF , !P5 ;  /* 0xff8000000a0a7808 */ /* 0x000fe20006800000 */
[----:B--2---:R-:W-:Y:S01]  /*25dd0*/  FFMA.FTZ R19, -R243, R16, R19 ;  /* 0x00000010f3137223 */ /* 0x004fe20000010113 */
[----:B------:R-:W-:Y:S02]  /*25de0*/  IABS R13, R179 ;  /* 0x000000b3000d7213 */ /* 0x000fe40000000000 */
[----:B------:R-:W-:Y:S02]  /*25df0*/  FMNMX.FTZ R16, R171, R2, !PT ;  /* 0x00000002ab107209 */ /* 0x000fe40007810000 */
[----:B------:R-:W-:Y:S01]  /*25e00*/  FSEL R179, R28, -INF , !P6 ;  /* 0xff8000001cb37808 */ /* 0x000fe20007000000 */
[----:B------:R-:W2:Y:S01]  /*25e10*/  I2F R14, R166 ;  /* 0x000000a6000e7306 */ /* 0x000ea20000201400 */
[----:B------:R-:W-:Y:S01]  /*25e20*/  FMNMX.FTZ R15, R5, R16, !PT ;  /* 0x00000010050f7209 */ /* 0x000fe20007810000 */
[----:B------:R-:W-:Y:S01]  /*25e30*/  IMAD.MOV.U32 R28, RZ, RZ, R187 ;  /* 0x000000ffff1c7224 */ /* 0x000fe200078e00bb */
[----:B------:R-:W-:Y:S01]  /*25e40*/  FSEL R24, R19, -INF , !P0 ;  /* 0xff80000013187808 */ /* 0x000fe20004000000 */
[----:B---3--:R-:W-:Y:S01]  /*25e50*/  FFMA.FTZ R29, -R243, R180, R29 ;  /* 0x000000b4f31d7223 */ /* 0x008fe2000001011d */
[----:B------:R-:W-:Y:S02]  /*25e60*/  FMNMX.FTZ R16, R8, R15, !PT ;  /* 0x0000000f08107209 */ /* 0x000fe40007810000 */
[C---:B------:R-:W-:Y:S02]  /*25e70*/  ISETP.GE.AND P6, PT, R12.reuse, R248, PT ;  /* 0x000000f80c00720c */ /* 0x040fe40003fc6270 */
[C---:B------:R-:W-:Y:S01]  /*25e80*/  ISETP.GE.AND P0, PT, R12.reuse, R245, PT ;  /* 0x000000f50c00720c */ /* 0x040fe20003f06270 */
[----:B------:R-:W3:Y:S01]  /*25e90*/  I2F R13, R13 ;  /* 0x0000000d000d7306 */ /* 0x000ee20000201400 */
[----:B------:R-:W-:Y:S02]  /*25ea0*/  FMNMX.FTZ R15, R9, R16, !PT ;  /* 0x00000010090f7209 */ /* 0x000fe40007810000 */
[----:B------:R-:W-:Y:S01]  /*25eb0*/  IADD3 R4, R3, 0x38, RZ ;  /* 0x0000003803047810 */ /* 0x000fe20007ffe0ff */
[----:B-1----:R-:W-:Y:S01]  /*25ec0*/  FFMA.FTZ R11, -R243, R176, R11 ;  /* 0x000000b0f30b7223 */ /* 0x002fe2000001010b */
[C---:B------:R-:W-:Y:S02]  /*25ed0*/  ISETP.GE.OR P6, PT, R12.reuse, R247, !P6 ;  /* 0x000000f70c00720c */ /* 0x040fe400077c6670 */
[----:B------:R-:W-:Y:S02]  /*25ee0*/  ISETP.GE.OR P0, PT, R12, R244, !P0 ;  /* 0x000000f40c00720c */ /* 0x000fe40004706670 */
[----:B------:R-:W-:Y:S01]  /*25ef0*/  IADD3 R16, R246, -R12, RZ ;  /* 0x8000000cf6107210 */ /* 0x000fe20007ffe0ff */
[----:B------:R-:W1:Y:S01]  /*25f00*/  I2F R20, R20 ;  /* 0x0000001400147306 */ /* 0x000e620000201400 */
[----:B------:R-:W-:Y:S02]  /*25f10*/  FMNMX.FTZ R12, R194, R15, !PT ;  /* 0x0000000fc20c7209 */ /* 0x000fe40007810000 */
[----:B------:R-:W-:Y:S01]  /*25f20*/  IADD3 R17, R249, -R4, RZ ;  /* 0x80000004f9117210 */ /* 0x000fe20007ffe0ff */
[----:B--2---:R-:W-:Y:S01]  /*25f30*/  FFMA.FTZ R26, -R243, R14, R26 ;  /* 0x0000000ef31a7223 */ /* 0x004fe2000001011a */
[----:B------:R-:W-:Y:S02]  /*25f40*/  FMNMX.FTZ R15, R195, R12, !PT ;  /* 0x0000000cc30f7209 */ /* 0x000fe40007810000 */
[----:B------:R-:W-:Y:S02]  /*25f50*/  FMNMX.FTZ R12, R169, R0, !PT ;  /* 0x00000000a90c7209 */ /* 0x000fe40007810000 */
[----:B------:R-:W-:Y:S02]  /*25f60*/  IADD3 R3, R3, 0x39, RZ ;  /* 0x0000003903037810 */ /* 0x000fe40007ffe0ff */
[----:B------:R-:W-:Y:S02]  /*25f70*/  IABS R17, R17 ;  /* 0x0000001100117213 */ /* 0x000fe40000000000 */
[----:B------:R-:W-:Y:S01]  /*25f80*/  FMNMX.FTZ R18, R196, R15, !PT ;  /* 0x0000000fc4127209 */ /* 0x000fe20007810000 */
[----:B---3--:R-:W-:Y:S01]  /*25f90*/  FFMA.FTZ R22, -R243, R13, R22 ;  /* 0x0000000df3167223 */ /* 0x008fe20000010116 */
[----:B------:R-:W-:Y:S02]  /*25fa0*/  FMNMX.FTZ R15, R7, R12, !PT ;  /* 0x0000000c070f7209 */ /* 0x000fe40007810000 */
[----:B------:R-:W-:Y:S01]  /*25fb0*/  IADD3 R168, R249, -R3, RZ ;  /* 0x80000003f9a87210 */ /* 0x000fe20007ffe0ff */
[----:B------:R-:W2:Y:S01]  /*25fc0*/  I2F R17, R17 ;  /* 0x0000001100117306 */ /* 0x000ea20000201400 */
[----:B------:R-:W-:Y:S02]  /*25fd0*/  ISETP.GE.OR P1, PT, R6, R244, !P1 ;  /* 0x000000f40600720c */ /* 0x000fe40004f26670 */
[----:B------:R-:W-:Y:S02]  /*25fe0*/  IADD3 R13, R246, -R6, RZ ;  /* 0x80000006f60d7210 */ /* 0x000fe40007ffe0ff */
[----:B------:R-:W-:Y:S01]  /*25ff0*/  MOV R6, R164 ;  /* 0x000000a400067202 */ /* 0x000fe20000000f00 */
[----:B-1----:R-:W-:Y:S01]  /*26000*/  FFMA.FTZ R23, -R243, R20, R23 ;  /* 0x00000014f3177223 */ /* 0x002fe20000010117 */
[----:B------:R-:W-:Y:S02]  /*26010*/  FSEL R11, R11, -INF , !P4 ;  /* 0xff8000000b0b7808 */ /* 0x000fe40006000000 */
[----:B------:R-:W-:Y:S02]  /*26020*/  FMNMX.FTZ R18, R197, R18, !PT ;  /* 0x00000012c5127209 */ /* 0x000fe40007810000 */
[----:B------:R-:W-:Y:S01]  /*26030*/  FMNMX.FTZ R12, R10, R15, !PT ;  /* 0x0000000f0a0c7209 */ /* 0x000fe20007810000 */
[----:B------:R-:W1:Y:S01]  /*26040*/  I2F R6, R6 ;  /* 0x0000000600067306 */ /* 0x000e620000201400 */
[----:B------:R-:W-:Y:S02]  /*26050*/  IABS R13, R13 ;  /* 0x0000000d000d7213 */ /* 0x000fe40000000000 */
[----:B------:R-:W-:Y:S02]  /*26060*/  IABS R168, R168 ;  /* 0x000000a800a87213 */ /* 0x000fe40000000000 */
[----:B------:R-:W-:Y:S02]  /*26070*/  FMNMX.FTZ R18, R28, R18, !PT ;  /* 0x000000121c127209 */ /* 0x000fe40007810000 */
[----:B------:R-:W-:Y:S01]  /*26080*/  FMNMX.FTZ R15, R11, R12, !PT ;  /* 0x0000000c0b0f7209 */ /* 0x000fe20007810000 */
[C---:B------:R-:W-:Y:S01]  /*26090*/  IMAD.IADD R12, R246.reuse, 0x1, -R3 ;  /* 0x00000001f60c7824 */ /* 0x040fe200078e0a03 */
[----:B------:R-:W-:Y:S01]  /*260a0*/  IABS R16, R16 ;  /* 0x0000001000107213 */ /* 0x000fe20000000000 */
[----:B------:R-:W3:Y:S01]  /*260b0*/  I2F R13, R13 ;  /* 0x0000000d000d7306 */ /* 0x000ee20000201400 */
[----:B------:R-:W-:Y:S01]  /*260c0*/  IADD3 R14, R246, -R4, RZ ;  /* 0x80000004f60e7210 */ /* 0x000fe20007ffe0ff */
[----:B--2---:R-:W-:Y:S01]  /*260d0*/  FFMA.FTZ R32, -R243, R17, R32 ;  /* 0x00000011f3207223 */ /* 0x004fe20000010120 */
[----:B------:R-:W-:Y:S02]  /*260e0*/  FMNMX.FTZ R20, R198, R15, !PT ;  /* 0x0000000fc6147209 */ /* 0x000fe40007810000 */
[----:B------:R-:W-:Y:S02]  /*260f0*/  FMNMX.FTZ R18, R193, R18, !PT ;  /* 0x00000012c1127209 */ /* 0x000fe40007810000 */
[----:B------:R-:W-:Y:S02]  /*26100*/  IABS R14, R14 ;  /* 0x0000000e000e7213 */ /* 0x000fe40000000000 */
[----:B------:R-:W-:Y:S01]  /*26110*/  FMNMX.FTZ R15, R199, R20, !PT ;  /* 0x00000014c70f7209 */ /* 0x000fe20007810000 */
[----:B------:R-:W2:Y:S01]  /*26120*/  I2F R168, R168 ;  /* 0x000000a800a87306 */ /* 0x000ea20000201400 */
[-C--:B------:R-:W-:Y:S02]  /*26130*/  ISETP.GE.AND P5, PT, R172, R245.reuse, PT ;  /* 0x000000f5ac00720c */ /* 0x080fe40003fa6270 */
[----:B------:R-:W-:Y:S01]  /*26140*/  FMNMX.FTZ R18, R192, R18, !PT ;  /* 0x00000012c0127209 */ /* 0x000fe20007810000 */
[----:B-1----:R-:W-:Y:S01]  /*26150*/  FFMA.FTZ R27, -R243, R6, R27 ;  /* 0x00000006f31b7223 */ /* 0x002fe2000001011b */
[----:B------:R-:W-:Y:S02]  /*26160*/  IABS R12, R12 ;  /* 0x0000000c000c7213 */ /* 0x000fe40000000000 */
[----:B------:R-:W-:Y:S02]  /*26170*/  ISETP.GE.OR P5, PT, R172, R244, !P5 ;  /* 0x000000f4ac00720c */ /* 0x000fe40006fa6670 */
[----:B------:R-:W-:Y:S01]  /*26180*/  ISETP.GE.AND P4, PT, R170, R245, PT ;  /* 0x000000f5aa00720c */ /* 0x000fe20003f86270 */
[----:B------:R-:W1:Y:S01]  /*26190*/  I2F R16, R16 ;  /* 0x0000001000107306 */ /* 0x000e620000201400 */
[----:B------:R-:W-:Y:S02]  /*261a0*/  FMNMX.FTZ R18, R189, R18, !PT ;  /* 0x00000012bd127209 */ /* 0x000fe40007810000 */
[----:B------:R-:W-:Y:S01]  /*261b0*/  FMNMX.FTZ R15, R252, R15, !PT ;  /* 0x0000000ffc0f7209 */ /* 0x000fe20007810000 */
[----:B---3--:R-:W-:Y:S01]  /*261c0*/  FFMA.FTZ R30, -R243, R13, R30 ;  /* 0x0000000df31e7223 */ /* 0x008fe2000001011e */
[----:B------:R-:W-:Y:S02]  /*261d0*/  FSEL R177, R29, -INF , !P6 ;  /* 0xff8000001db17808 */ /* 0x000fe40007000000 */
[----:B------:R-:W-:Y:S02]  /*261e0*/  FSEL R25, R22, -INF , !P5 ;  /* 0xff80000016197808 */ /* 0x000fe40006800000 */
[----:B------:R-:W-:Y:S01]  /*261f0*/  ISETP.GE.OR P4, PT, R170, R244, !P4 ;  /* 0x000000f4aa00720c */ /* 0x000fe20006786670 */
[----:B------:R-:W3:Y:S01]  /*26200*/  I2F R14, R14 ;  /* 0x0000000e000e7306 */ /* 0x000ee20000201400 */
[----:B------:R-:W-:Y:S02]  /*26210*/  FMNMX.FTZ R15, R24, R15, !PT ;  /* 0x0000000f180f7209 */ /* 0x000fe40007810000 */
[----:B------:R-:W-:Y:S01]  /*26220*/  FMNMX.FTZ R18, R179, R18, !PT ;  /* 0x00000012b3127209 */ /* 0x000fe20007810000 */
[----:B--2---:R-:W-:Y:S01]  /*26230*/  FFMA.FTZ R33, -R243, R168, R33 ;  /* 0x000000a8f3217223 */ /* 0x004fe20000010121 */
[----:B------:R-:W-:Y:S02]  /*26240*/  FSEL R183, R23, -INF , !P4 ;  /* 0xff80000017b77808 */ /* 0x000fe40006000000 */
[----:B------:R-:W-:Y:S01]  /*26250*/  FMNMX.FTZ R17, R177, R18, !PT ;  /* 0x00000012b1117209 */ /* 0x000fe20007810000 */
[----:B------:R-:W-:Y:S01]  /*26260*/  LDSM.16.MT88.4 R20, [R217+0x10000] ;  /* 0x01000000d914783b */ /* 0x000fe20000004200 */
[----:B------:R-:W-:Y:S01]  /*26270*/  FMNMX.FTZ R18, R25, R15, !PT ;  /* 0x0000000f19127209 */ /* 0x000fe20007810000 */
[----:B------:R-:W2:Y:S01]  /*26280*/  I2F R12, R12 ;  /* 0x0000000c000c7306 */ /* 0x000ea20000201400 */
[CC--:B------:R-:W-:Y:S02]  /*26290*/  ISETP.GE.AND P6, PT, R4.reuse, R248.reuse, PT ;  /* 0x000000f80400720c */ /* 0x0c0fe40003fc6270 */
[----:B------:R-:W-:Y:S01]  /*262a0*/  ISETP.GE.AND P5, PT, R3, R248, PT ;  /* 0x000000f80300720c */ /* 0x000fe20003fa6270 */
[----:B-1----:R-:W-:Y:S01]  /*262b0*/  FFMA.FTZ R31, -R243, R16, R31 ;  /* 0x00000010f31f7223 */ /* 0x002fe2000001011f */
[----:B------:R-:W-:Y:S02]  /*262c0*/  FMNMX.FTZ R19, R183, R18, !PT ;  /* 0x00000012b7137209 */ /* 0x000fe40007810000 */
[-C--:B------:R-:W-:Y:S02]  /*262d0*/  ISETP.GE.OR P6, PT, R4, R247.reuse, !P6 ;  /* 0x000000f70400720c */ /* 0x080fe400077c6670 */
[----:B------:R-:W-:Y:S01]  /*262e0*/  FSEL R182, R26, -INF , !P3 ;  /* 0xff8000001ab67808 */ /* 0x000fe20005800000 */
[----:B------:R-:W-:Y:S01]  /*262f0*/  IMAD.MOV.U32 R26, RZ, RZ, R193 ;  /* 0x000000ffff1a7224 */ /* 0x000fe200078e00c1 */
[----:B------:R-:W-:Y:S02]  /*26300*/  ISETP.GE.OR P5, PT, R3, R247, !P5 ;  /* 0x000000f70300720c */ /* 0x000fe40006fa6670 */
[----:B------:R-:W-:Y:S01]  /*26310*/  FSEL R178, R32, -INF , !P6 ;  /* 0xff80000020b27808 */ /* 0x000fe20007000000 */
[----:B---3--:R-:W-:Y:S01]  /*26320*/  FFMA.FTZ R34, -R243, R14, R34 ;  /* 0x0000000ef3227223 */ /* 0x008fe20000010122 */
[----:B------:R-:W-:Y:S02]  /*26330*/  FSEL R181, R27, -INF , !P2 ;  /* 0xff8000001bb57808 */ /* 0x000fe40005000000 */
[----:B------:R-:W-:Y:S02]  /*26340*/  FMNMX.FTZ R6, R182, R19, !PT ;  /* 0x00000013b6067209 */ /* 0x000fe40007810000 */
[----:B------:R-:W-:Y:S02]  /*26350*/  FSEL R176, R33, -INF , !P5 ;  /* 0xff80000021b07808 */ /* 0x000fe40006800000 */
[----:B------:R-:W-:Y:S02]  /*26360*/  FSEL R175, R30, -INF , !P1 ;  /* 0xff8000001eaf7808 */ /* 0x000fe40004800000 */
[----:B------:R-:W-:Y:S01]  /*26370*/  FMNMX.FTZ R17, R178, R17, !PT ;  /* 0x00000011b2117209 */ /* 0x000fe20007810000 */
[----:B--2---:R-:W-:Y:S01]  /*26380*/  FFMA.FTZ R35, -R243, R12, R35 ;  /* 0x0000000cf3237223 */ /* 0x004fe20000010123 */
        /* <DEDUP_REMOVED lines=9> */
[----:B------:R-:W-:Y:S02]  /*26420*/  FMNMX.FTZ R12, R174, R13, !PT ;  /* 0x0000000dae0c7209 */ /* 0x000fe40007810000 */
[----:B------:R-:W-:Y:S02]  /*26430*/  ISETP.GE.OR P1, PT, R3, R244, !P1 ;  /* 0x000000f40300720c */ /* 0x000fe40004f26670 */
[----:B------:R-:W-:Y:S02]  /*26440*/  FMNMX.FTZ R3, R173, R12, !PT ;  /* 0x0000000cad037209 */ /* 0x000fe40007810000 */
[----:B------:R-:W-:Y:S02]  /*26450*/  FSEL R166, R35, -INF , !P1 ;  /* 0xff80000023a67808 */ /* 0x000fe40004800000 */
[----:B------:R-:W-:Y:S02]  /*26460*/  MOV R32, R189 ;  /* 0x000000bd00207202 */ /* 0x000fe40000000f00 */
[----:B------:R-:W-:Y:S02]  /*26470*/  FMNMX.FTZ R6, R166, R3, !PT ;  /* 0x00000003a6067209 */ /* 0x000fe40007810000 */
[----:B------:R-:W-:Y:S03]  /*26480*/  MOV R33, R192 ;  /* 0x000000c000217202 */ /* 0x000fe60000000f00 */
        /* <DEDUP_REMOVED lines=50> */
[C---:B------:R-:W-:Y:S01]  /*267b0*/  FMUL.FTZ R4, R2.reuse, R160 ;  /* 0x000000a002047220 */ /* 0x040fe20000410000 */
[----:B------:R-:W2:Y:S01]  /*267c0*/  LDSM.16.MT88.4 R28, [R216+0x10000] ;  /* 0x01000000d81c783b */ /* 0x000ea20000004200 */
[C---:B------:R-:W-:Y:S01]  /*267d0*/  FMUL.FTZ R8, R2.reuse, R156 ;  /* 0x0000009c02087220 */ /* 0x040fe20000410000 */
[----:B------:R-:W3:Y:S01]  /*267e0*/  MUFU.EX2 R192, R192 ;  /* 0x000000c000c07308 */ /* 0x000ee20000000800 */
[C---:B------:R-:W-:Y:S01]  /*267f0*/  FMUL.FTZ R9, R2.reuse, R157 ;  /* 0x0000009d02097220 */ /* 0x040fe20000410000 */
[----:B------:R-:W-:Y:S01]  /*26800*/  MOV R156, R26 ;  /* 0x0000001a009c7202 */ /* 0x000fe20000000f00 */
[----:B------:R-:W-:Y:S01]  /*26810*/  FMUL.FTZ R17, R2, R149 ;  /* 0x0000009502117220 */ /* 0x000fe20000410000 */
[----:B------:R-:W-:Y:S01]  /*26820*/  MOV R160, R25 ;  /* 0x0000001900a07202 */ /* 0x000fe20000000f00 */
[C---:B----4-:R-:W-:Y:S01]  /*26830*/  FMUL.FTZ R6, R0.reuse, R162 ;  /* 0x000000a200067220 */ /* 0x050fe20000410000 */
[----:B------:R-:W-:Y:S01]  /*26840*/  MOV R157, R32 ;  /* 0x00000020009d7202 */ /* 0x000fe20000000f00 */
        /* <DEDUP_REMOVED lines=12> */
[----:B------:R-:W-:Y:S02]  /*26910*/  IMAD.MOV.U32 R162, RZ, RZ, R24 ;  /* 0x000000ffffa27224 */ /* 0x000fe400078e0018 */
[C---:B------:R-:W-:Y:S02]  /*26920*/  FMUL.FTZ R24, R2.reuse, R140 ;  /* 0x0000008c02187220 */ /* 0x040fe40000410000 */
[----:B------:R-:W-:Y:S01]  /*26930*/  LDSM.16.MT88.4 R140, [R215+0x12000] ;  /* 0x01200000d78c783b */ /* 0x000fe20000004200 */
[----:B------:R-:W-:Y:S01]  /*26940*/  MUFU.EX2 R189, R189 ;  /* 0x000000bd00bd7308 */ /* 0x000fe20000000800 */
[----:B------:R-:W-:Y:S02]  /*26950*/  FMUL.FTZ R32, R2, R132 ;  /* 0x0000008402207220 */ /* 0x000fe40000410000 */
[C---:B------:R-:W-:Y:S02]  /*26960*/  FMUL.FTZ R34, R0.reuse, R134 ;  /* 0x0000008600227220 */ /* 0x040fe40000410000 */
[----:B------:R-:W-:Y:S02]  /*26970*/  FMUL.FTZ R35, R0, R135 ;  /* 0x0000008700237220 */ /* 0x000fe40000410000 */
[--C-:B------:R-:W-:Y:S01]  /*26980*/  FFMA.FTZ R148, R162, R165, -R172.reuse ;  /* 0x000000a5a2947223 */ /* 0x100fe200000108ac */
[----:B------:R-:W-:Y:S01]  /*26990*/  MOV R162, R160 ;  /* 0x000000a000a27202 */ /* 0x000fe20000000f00 */
[----:B------:R-:W-:Y:S01]  /*269a0*/  IMAD.MOV.U32 R163, RZ, RZ, R33 ;  /* 0x000000ffffa37224 */ /* 0x000fe200078e0021 */
[----:B------:R-:W3:Y:S01]  /*269b0*/  MUFU.EX2 R188, R188 ;  /* 0x000000bc00bc7308 */ /* 0x000ee20000000800 */
[----:B------:R-:W-:Y:S02]  /*269c0*/  FMUL.FTZ R33, R2, R133 ;  /* 0x0000008502217220 */ /* 0x000fe40000410000 */
[----:B------:R-:W-:Y:S01]  /*269d0*/  LDSM.16.MT88.4 R132, [R216+0x12000] ;  /* 0x01200000d884783b */ /* 0x000fe20000004200 */
[----:B----4-:R-:W-:Y:S01]  /*269e0*/  F2FP.BF16.PACK_AB R169, R190, R191 ;  /* 0x000000bfbea9723e */ /* 0x010fe200000010ff */
[C---:B-----5:R-:W-:Y:S02]  /*269f0*/  FMUL.FTZ R36, R2.reuse, R36 ;  /* 0x0000002402247220 */ /* 0x060fe40000410000 */
[----:B------:R-:W-:Y:S02]  /*26a00*/  FMUL.FTZ R37, R2, R37 ;  /* 0x0000002502257220 */ /* 0x000fe40000410000 */
[C---:B------:R-:W-:Y:S01]  /*26a10*/  FMUL.FTZ R38, R0.reuse, R38 ;  /* 0x0000002600267220 */ /* 0x040fe20000410000 */
[----:B------:R4:W-:Y:S01]  /*26a20*/  MUFU.EX2 R160, R148 ;  /* 0x0000009400a07308 */ /* 0x0009e20000000800 */
        /* <DEDUP_REMOVED lines=12> */
[----:B------:R-:W3:Y:S01]  /*26af0*/  MUFU.EX2 R195, R195 ;  /* 0x000000c300c37308 */ /* 0x000ee20000000800 */
[C---:B-1----:R-:W-:Y:S01]  /*26b00*/  HMMA.16816.F32.BF16 R4, R168.reuse, R12, R4 ;  /* 0x0000000ca804723c */ /* 0x042fe20000041804 */
[----:B----4-:R-:W-:Y:S04]  /*26b10*/  LDSM.16.MT88.4 R148, [R215+0x10800] ;  /* 0x01080000d794783b */ /* 0x010fe80000004200 */
        /* <DEDUP_REMOVED lines=18> */
[----:B------:R-:W-:Y:S01]  /*26c40*/  FMUL.FTZ R21, R2, R145 ;  /* 0x0000009102157220 */ /* 0x000fe20000410000 */
[----:B------:R-:W4:Y:S01]  /*26c50*/  MUFU.EX2 R199, R199 ;  /* 0x000000c700c77308 */ /* 0x000f220000000800 */
[C---:B------:R-:W-:Y:S02]  /*26c60*/  FMUL.FTZ R55, R0.reuse, R55 ;  /* 0x0000003700377220 */ /* 0x040fe40000410000 */
[C---:B------:R-:W-:Y:S04]  /*26c70*/  FMUL.FTZ R22, R0.reuse, R146 ;  /* 0x0000009200167220 */ /* 0x040fe80000410000 */
[----:B------:R-:W-:Y:S02]  /*26c80*/  FMUL.FTZ R23, R0, R147 ;  /* 0x0000009300177220 */ /* 0x000fe40000410000 */
[----:B------:R-:W3:Y:S01]  /*26c90*/  LDSM.16.MT88.4 R144, [R219+0x12000] ;  /* 0x01200000db90783b */ /* 0x000ee20000004200 */
[C---:B------:R-:W-:Y:S01]  /*26ca0*/  FMUL.FTZ R56, R2.reuse, R56 ;  /* 0x0000003802387220 */ /* 0x040fe20000410000 */
[----:B------:R-:W1:Y:S01]  /*26cb0*/  MUFU.EX2 R252, R252 ;  /* 0x000000fc00fc7308 */ /* 0x000e620000000800 */
[----:B------:R-:W-:Y:S02]  /*26cc0*/  FMUL.FTZ R57, R2, R57 ;  /* 0x0000003902397220 */ /* 0x000fe40000410000 */
[C---:B--2---:R-:W-:Y:S03]  /*26cd0*/  HMMA.16816.F32.BF16 R20, R168.reuse, R28, R20 ;  /* 0x0000001ca814723c */ /* 0x044fe60000041814 */
        /* <DEDUP_REMOVED lines=84> */
[C---:B------:R-:W-:Y:S04]  /*27220*/  FMUL.FTZ R108, R2.reuse, R108 ;  /* 0x0000006c026c7220 */ /* 0x040fe80000410000 */
[----:B------:R-:W-:Y:S01]  /*27230*/  FMUL.FTZ R109, R2, R109 ;  /* 0x0000006d026d7220 */ /* 0x000fe20000410000 */
        /* <DEDUP_REMOVED lines=20> */
[-C--:B------:R-:W-:Y:S02]  /*27380*/  FFMA.FTZ R181, R181, R165.reuse, -R172 ;  /* 0x000000a5b5b57223 */ /* 0x080fe400000108ac */
[----:B------:R-:W-:Y:S03]  /*27390*/  FFMA.FTZ R179, R179, R165, -R180 ;  /* 0x000000a5b3b37223 */ /* 0x000fe600000108b4 */
[C---:B------:R-:W-:Y:S01]  /*273a0*/  HMMA.16816.F32.BF16 R120, R168.reuse, R138, R120 ;  /* 0x0000008aa878723c */ /* 0x040fe20000041878 */
[----:B------:R-:W1:Y:S02]  /*273b0*/  LDSM.16.MT88.4 R136, [R217+0x10800] ;  /* 0x01080000d988783b */ /* 0x000e640000004200 */
[C---:B------:R-:W-:Y:S02]  /*273c0*/  FMUL.FTZ R124, R2.reuse, R124 ;  /* 0x0000007c027c7220 */ /* 0x040fe40000410000 */
[----:B------:R-:W-:Y:S02]  /*273d0*/  FMUL.FTZ R125, R2, R125 ;  /* 0x0000007d027d7220 */ /* 0x000fe40000410000 */
[C---:B------:R-:W-:Y:S02]  /*273e0*/  FMUL.FTZ R126, R0.reuse, R126 ;  /* 0x0000007e007e7220 */ /* 0x040fe40000410000 */
[----:B------:R-:W-:Y:S03]  /*273f0*/  FMUL.FTZ R127, R0, R127 ;  /* 0x0000007f007f7220 */ /* 0x000fe60000410000 */
[C---:B------:R-:W-:Y:S02]  /*27400*/  FMUL.FTZ R128, R2.reuse, R128 ;  /* 0x0000008002807220 */ /* 0x040fe40000410000 */
[----:B------:R-:W-:Y:S02]  /*27410*/  FMUL.FTZ R129, R2, R129 ;  /* 0x0000008102817220 */ /* 0x000fe40000410000 */
[C---:B--2---:R-:W-:Y:S03]  /*27420*/  HMMA.16816.F32.BF16 R124, R168.reuse, R132, R124 ;  /* 0x00000084a87c723c */ /* 0x044fe6000004187c */
[C---:B------:R-:W-:Y:S02]  /*27430*/  FMUL.FTZ R130, R0.reuse, R130 ;  /* 0x0000008200827220 */ /* 0x040fe40000410000 */
[----:B------:R-:W-:Y:S02]  /*27440*/  FMUL.FTZ R131, R0, R131 ;  /* 0x0000008300837220 */ /* 0x000fe40000410000 */
[----:B------:R-:W-:Y:S01]  /*27450*/  F2FP.BF16.PACK_AB R132, R195, R194 ;  /* 0x000000c2c384723e */ /* 0x000fe200000010ff */
[----:B------:R-:W-:Y:S01]  /*27460*/  FFMA.FTZ R187, R2, R250, R187 ;  /* 0x000000fa02bb7223 */ /* 0x000fe200000100bb */
[----:B----4-:R-:W-:Y:S03]  /*27470*/  F2FP.BF16.PACK_AB R133, R199, R198 ;  /* 0x000000c6c785723e */ /* 0x010fe600000010ff */
[----:B------:R-:W-:Y:S01]  /*27480*/  HMMA.16816.F32.BF16 R128, R168, R134, R128 ;  /* 0x00000086a880723c */ /* 0x000fe20000041880 */
[----:B------:R-:W-:Y:S02]  /*27490*/  MUFU.EX2 R168, R177 ;  /* 0x000000b100a87308 */ /* 0x000fe40000000800 */
[----:B------:R-:W-:Y:S02]  /*274a0*/  FFMA.FTZ R191, R0, R251, R191 ;  /* 0x000000fb00bf7223 */ /* 0x000fe400000100bf */
[----:B------:R-:W-:Y:S02]  /*274b0*/  FADD.FTZ R186, R186, R187 ;  /* 0x000000bbbaba7221 */ /* 0x000fe40000010000 */
[----:B------:R-:W-:Y:S01]  /*274c0*/  F2FP.BF16.PACK_AB R134, R197, R196 ;  /* 0x000000c4c586723e */ /* 0x000fe200000010ff */
[----:B------:R-:W-:Y:S01]  /*274d0*/  IMAD.MOV.U32 R170, RZ, RZ, R156 ;  /* 0x000000ffffaa7224 */ /* 0x000fe200078e009c */
[----:B------:R-:W-:Y:S03]  /*274e0*/  F2FP.BF16.PACK_AB R135, R160, R252 ;  /* 0x000000fca087723e */ /* 0x000fe600000010ff */
[----:B------:R-:W-:Y:S01]  /*274f0*/  MOV R171, R157 ;  /* 0x0000009d00ab7202 */ /* 0x000fe20000000f00 */
[----:B------:R-:W-:Y:S01]  /*27500*/  FADD.FTZ R190, R190, R191 ;  /* 0x000000bfbebe7221 */ /* 0x000fe20000010000 */
[----:B------:R-:W-:Y:S02]  /*27510*/  LDSM.16.MT88.4 R156, [R215+0x12800] ;  /* 0x01280000d79c783b */ /* 0x000fe40000004200 */
        /* <DEDUP_REMOVED lines=12> */
[C---:B------:R-:W-:Y:S07]  /*275e0*/  HMMA.16816.F32.BF16 R36, R132.reuse, R152, R36 ;  /* 0x000000988424723c */ /* 0x040fee0000041824 */
[-CC-:B------:R-:W-:Y:S01]  /*275f0*/  FFMA.FTZ R152, R161, R165.reuse, -R180.reuse ;  /* 0x000000a5a1987223 */ /* 0x180fe200000108b4 */
[C---:B------:R-:W-:Y:S03]  /*27600*/  HMMA.16816.F32.BF16 R40, R132.reuse, R154, R40 ;  /* 0x0000009a8428723c */ /* 0x040fe60000041828 */
[----:B------:R3:W-:Y:S01]  /*27610*/  MUFU.EX2 R161, R152 ;  /* 0x0000009800a17308 */ /* 0x0007e20000000800 */
[-CC-:B------:R-:W-:Y:S03]  /*27620*/  FFMA.FTZ R153, R163, R165.reuse, -R180.reuse ;  /* 0x000000a5a3997223 */ /* 0x180fe600000108b4 */
[-CC-:B------:R-:W-:Y:S01]  /*27630*/  FFMA.FTZ R154, R171, R165.reuse, -R180.reuse ;  /* 0x000000a5ab9a7223 */ /* 0x180fe200000108b4 */
[C---:B--2---:R-:W-:Y:S04]  /*27640*/  HMMA.16816.F32.BF16 R44, R132.reuse, R140, R44 ;  /* 0x0000008c842c723c */ /* 0x044fe8000004182c */
[-CC-:B------:R-:W-:Y:S01]  /*27650*/  FFMA.FTZ R155, R170, R165.reuse, -R180.reuse ;  /* 0x000000a5aa9b7223 */ /* 0x180fe200000108b4 */
[----:B------:R-:W-:Y:S01]  /*27660*/  MUFU.EX2 R163, R153 ;  /* 0x0000009900a37308 */ /* 0x000fe20000000800 */
[-C--:B------:R-:W-:Y:S02]  /*27670*/  FFMA.FTZ R180, R176, R165.reuse, -R180 ;  /* 0x000000a5b0b47223 */ /* 0x080fe400000108b4 */
[C---:B------:R-:W-:Y:S01]  /*27680*/  HMMA.16816.F32.BF16 R48, R132.reuse, R142, R48 ;  /* 0x0000008e8430723c */ /* 0x040fe20000041830 */
[----:B------:R-:W2:Y:S06]  /*27690*/  LDSM.16.MT88.4 R140, [R216+0x14800] ;  /* 0x01480000d88c783b */ /* 0x000eac0000004200 */
[----:B------:R-:W-:Y:S01]  /*276a0*/  MUFU.EX2 R169, R155 ;  /* 0x0000009b00a97308 */ /* 0x000fe20000000800 */
[C---:B-1----:R-:W-:Y:S04]  /*276b0*/  HMMA.16816.F32.BF16 R52, R132.reuse, R136, R52 ;  /* 0x000000888434723c */ /* 0x042fe80000041834 */
[----:B---3--:R-:W-:Y:S04]  /*276c0*/  FFMA.FTZ R152, R162, R165, -R172 ;  /* 0x000000a5a2987223 */ /* 0x008fe800000108ac */
[C---:B------:R-:W-:Y:S01]  /*276d0*/  HMMA.16816.F32.BF16 R56, R132.reuse, R138, R56 ;  /* 0x0000008a8438723c */ /* 0x040fe20000041838 */
[----:B------:R-:W1:Y:S01]  /*276e0*/  LDSM.16.MT88.4 R136, [R215+0x14800] ;  /* 0x01480000d788783b */ /* 0x000e620000004200 */
[----:B------:R-:W3:Y:S06]  /*276f0*/  MUFU.EX2 R155, R154 ;  /* 0x0000009a009b7308 */ /* 0x000eec0000000800 */
[C---:B------:R-:W-:Y:S04]  /*27700*/  HMMA.16816.F32.BF16 R60, R132.reuse, R156, R60 ;  /* 0x0000009c843c723c */ /* 0x040fe8000004183c */
[----:B------:R-:W1:Y:S04]  /*27710*/  MUFU.EX2 R153, R152 ;  /* 0x0000009800997308 */ /* 0x000e680000000800 */
[C---:B------:R-:W-:Y:S06]  /*27720*/  HMMA.16816.F32.BF16 R64, R132.reuse, R158, R64 ;  /* 0x0000009e8440723c */ /* 0x040fec0000041840 */
[----:B------:R3:W1:Y:S02]  /*27730*/  MUFU.EX2 R156, R183 ;  /* 0x000000b7009c7308 */ /* 0x0006640000000800 */
[C---:B------:R-:W-:Y:S08]  /*27740*/  HMMA.16816.F32.BF16 R68, R132.reuse, R144, R68 ;  /* 0x000000908444723c */ /* 0x040ff00000041844 */
[C---:B------:R-:W-:Y:S01]  /*27750*/  HMMA.16816.F32.BF16 R72, R132.reuse, R146, R72 ;  /* 0x000000928448723c */ /* 0x040fe20000041848 */
[----:B------:R-:W1:Y:S01]  /*27760*/  LDSM.16.MT88.4 R144, [R219+0x16800] ;  /* 0x01680000db90783b */ /* 0x000e620000004200 */
[----:B------:R1:W-:Y:S06]  /*27770*/  MUFU.EX2 R162, R182 ;  /* 0x000000b600a27308 */ /* 0x0003ec0000000800 */
[C---:B----4-:R-:W-:Y:S04]  /*27780*/  HMMA.16816.F32.BF16 R76, R132.reuse, R148, R76 ;  /* 0x00000094844c723c */ /* 0x050fe8000004184c */
[----:B------:R4:W1:Y:S01]  /*27790*/  MUFU.EX2 R170, R181 ;  /* 0x000000b500aa7308 */ /* 0x0008620000000800 */
[----:B---3--:R-:W-:Y:S03]  /*277a0*/  MOV R183, R155 ;  /* 0x0000009b00b77202 */ /* 0x008fe60000000f00 */
[C---:B------:R-:W-:Y:S01]  /*277b0*/  HMMA.16816.F32.BF16 R80, R132.reuse, R150, R80 ;  /* 0x000000968450723c */ /* 0x040fe20000041850 */
[----:B------:R-:W3:Y:S05]  /*277c0*/  LDSM.16.MT88.4 R148, [R217+0x16800] ;  /* 0x01680000d994783b */ /* 0x000eea0000004200 */
[----:B------:R-:W-:Y:S02]  /*277d0*/  MUFU.EX2 R171, R179 ;  /* 0x000000b300ab7308 */ /* 0x000fe40000000800 */
[C---:B--2---:R-:W-:Y:S04]  /*277e0*/  HMMA.16816.F32.BF16 R84, R132.reuse, R140, R84 ;  /* 0x0000008c8454723c */ /* 0x044fe80000041854 */
[----:B-1----:R-:W-:Y:S02]  /*277f0*/  MOV R182, R153 ;  /* 0x0000009900b67202 */ /* 0x002fe40000000f00 */
[----:B------:R-:W-:Y:S02]  /*27800*/  LDSM.16.MT88.4 R152, [R217+0x11000] ;  /* 0x01100000d998783b */ /* 0x000fe40000004200 */
[C---:B------:R-:W-:Y:S01]  /*27810*/  HMMA.16816.F32.BF16 R88, R132.reuse, R142, R88 ;  /* 0x0000008e8458723c */ /* 0x040fe20000041858 */
[----:B------:R-:W1:Y:S03]  /*27820*/  MUFU.EX2 R179, R180 ;  /* 0x000000b400b37308 */ /* 0x000e660000000800 */
[----:B----4-:R-:W-:Y:S02]  /*27830*/  IMAD.MOV.U32 R181, RZ, RZ, R156 ;  /* 0x000000ffffb57224 */ /* 0x010fe400078e009c */
[----:B------:R-:W2:Y:S02]  /*27840*/  LDSM.16.MT88.4 R140, [R216+0x16800] ;  /* 0x01680000d88c783b */ /* 0x000ea40000004200 */
[C---:B------:R-:W-:Y:S06]  /*27850*/  HMMA.16816.F32.BF16 R92, R132.reuse, R136, R92 ;  /* 0x00000088845c723c */ /* 0x040fec000004185c */
[----:B------:R-:W-:Y:S02]  /*27860*/  LDSM.16.MT88.4 R156, [R216+0x11000] ;  /* 0x01100000d89c783b */ /* 0x000fe40000004200 */
[C---:B------:R-:W-:Y:S06]  /*27870*/  HMMA.16816.F32.BF16 R96, R132.reuse, R138, R96 ;  /* 0x0000008a8460723c */ /* 0x040fec0000041860 */
[----:B------:R-:W4:Y:S02]  /*27880*/  LDSM.16.MT88.4 R136, [R215+0x16800] ;  /* 0x01680000d788783b */ /* 0x000f240000004200 */
        /* <DEDUP_REMOVED lines=10> */
[----:B------:R-:W-:Y:S01]  /*27930*/  HMMA.16816.F32.BF16 R128, R132, R138, R128 ;  /* 0x0000008a8480723c */ /* 0x000fe20000041880 */
[----:B------:R-:W2:Y:S06]  /*27940*/  LDSM.16.MT88.4 R136, [R219+0x13000] ;  /* 0x01300000db88783b */ /* 0x000eac0000004200 */
[----:B------:R-:W-:Y:S02]  /*27950*/  F2FP.BF16.PACK_AB R134, R183, R163 ;  /* 0x000000a3b786723e */ /* 0x000fe400000010ff */
        /* <DEDUP_REMOVED lines=20> */
[----:B------:R-:W2:Y:S07]  /*27aa0*/  LDSM.16.MT88.4 R140, [R215+0x15000] ;  /* 0x01500000d78c783b */ /* 0x000eae0000004200 */
[C---:B-1----:R-:W-:Y:S08]  /*27ab0*/  HMMA.16816.F32.BF16 R52, R132.reuse, R144, R52 ;  /* 0x000000908434723c */ /* 0x042ff00000041834 */
[C---:B------:R-:W-:Y:S01]  /*27ac0*/  HMMA.16816.F32.BF16 R56, R132.reuse, R146, R56 ;  /* 0x000000928438723c */ /* 0x040fe20000041838 */
[----:B------:R-:W1:Y:S07]  /*27ad0*/  LDSM.16.MT88.4 R144, [R219+0x17000] ;  /* 0x01700000db90783b */ /* 0x000e6e0000004200 */
[C---:B----4-:R-:W-:Y:S07]  /*27ae0*/  HMMA.16816.F32.BF16 R60, R132.reuse, R152, R60 ;  /* 0x00000098843c723c */ /* 0x050fee000004183c */
[----:B------:R-:W-:Y:S01]  /*27af0*/  MOV R152, R162 ;  /* 0x000000a200987202 */ /* 0x000fe20000000f00 */
[C---:B------:R-:W-:Y:S01]  /*27b00*/  HMMA.16816.F32.BF16 R64, R132.reuse, R154, R64 ;  /* 0x0000009a8440723c */ /* 0x040fe20000041840 */
[----:B------:R-:W4:Y:S03]  /*27b10*/  MUFU.EX2 R162, R174 ;  /* 0x000000ae00a27308 */ /* 0x000f260000000800 */
[----:B------:R-:W-:Y:S03]  /*27b20*/  MOV R153, R163 ;  /* 0x000000a300997202 */ /* 0x000fe60000000f00 */
[----:B------:R-:W-:Y:S01]  /*27b30*/  MOV R154, R160 ;  /* 0x000000a0009a7202 */ /* 0x000fe20000000f00 */
[C---:B------:R-:W-:Y:S03]  /*27b40*/  HMMA.16816.F32.BF16 R68, R132.reuse, R156, R68 ;  /* 0x0000009c8444723c */ /* 0x040fe60000041844 */
[----:B------:R1:W-:Y:S01]  /*27b50*/  MUFU.EX2 R160, R178 ;  /* 0x000000b200a07308 */ /* 0x0003e20000000800 */
[----:B------:R-:W-:Y:S04]  /*27b60*/  IMAD.MOV.U32 R155, RZ, RZ, R161 ;  /* 0x000000ffff9b7224 */ /* 0x000fe800078e00a1 */
[C---:B------:R-:W-:Y:S01]  /*27b70*/  HMMA.16816.F32.BF16 R72, R132.reuse, R158, R72 ;  /* 0x0000009e8448723c */ /* 0x040fe20000041848 */
[----:B------:R-:W-:Y:S04]  /*27b80*/  LDSM.16.MT88.4 R156, [R219+0x11800] ;  /* 0x01180000db9c783b */ /* 0x000fe80000004200 */
[----:B------:R-:W1:Y:S03]  /*27b90*/  MUFU.EX2 R163, R175 ;  /* 0x000000af00a37308 */ /* 0x000e660000000800 */
        /* <DEDUP_REMOVED lines=9> */
[C---:B-1----:R-:W-:Y:S07]  /*27c30*/  HMMA.16816.F32.BF16 R100, R132.reuse, R144, R100 ;  /* 0x000000908464723c */ /* 0x042fee0000041864 */
[-CC-:B------:R-:W-:Y:S01]  /*27c40*/  FFMA.FTZ R144, R173, R165.reuse, -R172.reuse ;  /* 0x000000a5ad907223 */ /* 0x180fe200000108ac */
[C---:B------:R-:W-:Y:S03]  /*27c50*/  HMMA.16816.F32.BF16 R104, R132.reuse, R146, R104 ;  /* 0x000000928468723c */ /* 0x040fe60000041868 */
[----:B------:R1:W1:Y:S01]  /*27c60*/  MUFU.EX2 R161, R144 ;  /* 0x0000009000a17308 */ /* 0x0002620000000800 */
[----:B------:R-:W-:Y:S01]  /*27c70*/  FFMA.FTZ R172, R166, R165, -R172 ;  /* 0x000000a5a6ac7223 */ /* 0x000fe200000108ac */
[----:B------:R-:W-:Y:S01]  /*27c80*/  MOV R166, R179 ;  /* 0x000000b300a67202 */ /* 0x000fe20000000f00 */
[----:B------:R-:W-:Y:S01]  /*27c90*/  IMAD.MOV.U32 R145, RZ, RZ, R154 ;  /* 0x000000ffff917224 */ /* 0x000fe200078e009a */
[----:B------:R-:W-:Y:S01]  /*27ca0*/  LDSM.16.MT88.4 R176, [R219+0x13800] ;  /* 0x01380000dbb0783b */ /* 0x000fe20000004200 */
[C---:B---3--:R-:W-:Y:S04]  /*27cb0*/  HMMA.16816.F32.BF16 R108, R132.reuse, R148, R108 ;  /* 0x00000094846c723c */ /* 0x048fe8000004186c */
[----:B------:R-:W-:Y:S01]  /*27cc0*/  MOV R146, R182 ;  /* 0x000000b600927202 */ /* 0x000fe20000000f00 */
[----:B------:R3:W3:Y:S01]  /*27cd0*/  MUFU.EX2 R165, R172 ;  /* 0x000000ac00a57308 */ /* 0x0006e20000000800 */
[----:B------:R-:W-:Y:S02]  /*27ce0*/  MOV R147, R155 ;  /* 0x0000009b00937202 */ /* 0x000fe40000000f00 */
[C---:B------:R-:W-:Y:S01]  /*27cf0*/  HMMA.16816.F32.BF16 R112, R132.reuse, R150, R112 ;  /* 0x000000968470723c */ /* 0x040fe20000041870 */
[----:B------:R-:W3:Y:S03]  /*27d00*/  LDSM.16.MT88.4 R148, [R217+0x11800] ;  /* 0x01180000d994783b */ /* 0x000ee60000004200 */
[----:B------:R-:W-:Y:S01]  /*27d10*/  MOV R155, R152 ;  /* 0x00000098009b7202 */ /* 0x000fe20000000f00 */
[----:B------:R-:W-:Y:S01]  /*27d20*/  IMAD.MOV.U32 R152, RZ, RZ, R153 ;  /* 0x000000ffff987224 */ /* 0x000fe200078e0099 */
[----:B------:R-:W-:Y:S02]  /*27d30*/  MOV R153, R181 ;  /* 0x000000b500997202 */ /* 0x000fe40000000f00 */
[C---:B--2---:R-:W-:Y:S04]  /*27d40*/  HMMA.16816.F32.BF16 R116, R132.reuse, R136, R116 ;  /* 0x000000888474723c */ /* 0x044fe80000041874 */
[----:B-1----:R-:W-:Y:S02]  /*27d50*/  IMAD.MOV.U32 R144, RZ, RZ, R183 ;  /* 0x000000ffff907224 */ /* 0x002fe400078e00b7 */
[----:B------:R-:W-:Y:S02]  /*27d60*/  LDSM.16.MT88.4 R180, [R217+0x13800] ;  /* 0x01380000d9b4783b */ /* 0x000fe40000004200 */
[C---:B------:R-:W-:Y:S06]  /*27d70*/  HMMA.16816.F32.BF16 R120, R132.reuse, R138, R120 ;  /* 0x0000008a8478723c */ /* 0x040fec0000041878 */
[----:B------:R-:W1:Y:S02]  /*27d80*/  LDSM.16.MT88.4 R136, [R216+0x11800] ;  /* 0x01180000d888783b */ /* 0x000e640000004200 */
[C---:B----4-:R-:W-:Y:S06]  /*27d90*/  HMMA.16816.F32.BF16 R124, R132.reuse, R140, R124 ;  /* 0x0000008c847c723c */ /* 0x050fec000004187c */
[----:B---3--:R-:W2:Y:S01]  /*27da0*/  LDSM.16.MT88.4 R172, [R215+0x11800] ;  /* 0x01180000d7ac783b */ /* 0x008ea20000004200 */
[----:B------:R-:W-:Y:S01]  /*27db0*/  MOV R140, R171 ;  /* 0x000000ab008c7202 */ /* 0x000fe20000000f00 */
[----:B------:R-:W-:Y:S04]  /*27dc0*/  HMMA.16816.F32.BF16 R128, R132, R142, R128 ;  /* 0x0000008e8480723c */ /* 0x000fe80000041880 */
[----:B------:R-:W-:Y:S03]  /*27dd0*/  MOV R141, R170 ;  /* 0x000000aa008d7202 */ /* 0x000fe60000000f00 */
[----:B------:R-:W-:Y:S01]  /*27de0*/  IMAD.MOV.U32 R133, RZ, RZ, R162 ;  /* 0x000000ffff857224 */ /* 0x000fe200078e00a2 */
[----:B------:R-:W-:Y:S01]  /*27df0*/  MOV R142, R168 ;  /* 0x000000a8008e7202 */ /* 0x000fe20000000f00 */
[----:B------:R-:W-:Y:S03]  /*27e00*/  IMAD.MOV.U32 R132, RZ, RZ, R169 ;  /* 0x000000ffff847224 */ /* 0x000fe600078e00a9 */
[----:B------:R-:W-:Y:S02]  /*27e10*/  MOV R143, R163 ;  /* 0x000000a3008f7202 */ /* 0x000fe40000000f00 */
[----:B------:R-:W-:Y:S02]  /*27e20*/  MOV R134, R161 ;  /* 0x000000a100867202 */ /* 0x000fe40000000f00 */
[----:B------:R-:W-:Y:S02]  /*27e30*/  MOV R135, R160 ;  /* 0x000000a000877202 */ /* 0x000fe40000000f00 */
[----:B------:R-:W-:Y:S02]  /*27e40*/  F2FP.BF16.PACK_AB R168, R142, R140 ;  /* 0x0000008c8ea8723e */ /* 0x000fe400000010ff */
[----:B------:R-:W-:Y:S02]  /*27e50*/  F2FP.BF16.PACK_AB R170, R166, R135 ;  /* 0x00000087a6aa723e */ /* 0x000fe400000010ff */
[----:B------:R-:W-:Y:S02]  /*27e60*/  F2FP.BF16.PACK_AB R169, R133, R143 ;  /* 0x0000008f85a9723e */ /* 0x000fe400000010ff */
[----:B------:R-:W-:Y:S07]  /*27e70*/  F2FP.BF16.PACK_AB R171, R165, R134 ;  /* 0x00000086a5ab723e */ /* 0x000fee00000010ff */
[C---:B------:R-:W-:Y:S01]  /*27e80*/  HMMA.16816.F32.BF16 R160, R168.reuse, R156, R4 ;  /* 0x0000009ca8a0723c */ /* 0x040fe20000041804 */
[----:B------:R-:W3:Y:S07]  /*27e90*/  LDSM.16.MT88.4 R4, [R216+0x13800] ;  /* 0x01380000d804783b */ /* 0x000eee0000004200 */
[C---:B------:R-:W-:Y:S07]  /*27ea0*/  HMMA.16816.F32.BF16 R156, R168.reuse, R158, R8 ;  /* 0x0000009ea89c723c */ /* 0x040fee0000041808 */
[----:B------:R-:W-:Y:S01]  /*27eb0*/  IMAD.MOV.U32 R9, RZ, RZ, R155 ;  /* 0x000000ffff097224 */ /* 0x000fe200078e009b */
[----:B------:R-:W-:Y:S04]  /*27ec0*/  MOV R10, R152 ;  /* 0x00000098000a7202 */ /* 0x000fe80000000f00 */
[----:B------:R-:W-:Y:S02]  /*27ed0*/  MOV R11, R153 ;  /* 0x00000099000b7202 */ /* 0x000fe40000000f00 */
[C---:B------:R-:W-:Y:S07]  /*27ee0*/  HMMA.16816.F32.BF16 R152, R168.reuse, R148, R12 ;  /* 0x00000094a898723c */ /* 0x040fee000004180c */
[----:B------:R-:W-:Y:S01]  /*27ef0*/  IMAD.MOV.U32 R15, RZ, RZ, R132 ;  /* 0x000000ffff0f7224 */ /* 0x000fe200078e0084 */
[C---:B------:R-:W-:Y:S04]  /*27f00*/  HMMA.16816.F32.BF16 R148, R168.reuse, R150, R16 ;  /* 0x00000096a894723c */ /* 0x040fe80000041810 */
[----:B------:R-:W-:Y:S01]  /*27f10*/  IMAD.MOV.U32 R12, RZ, RZ, R9 ;  /* 0x000000ffff0c7224 */ /* 0x000fe200078e0009 */
[----:B------:R-:W-:Y:S02]  /*27f20*/  MOV R13, R10 ;  /* 0x0000000a000d7202 */ /* 0x000fe40000000f00 */
[----:B------:R-:W-:Y:S01]  /*27f30*/  MOV R16, R144 ;  /* 0x0000009000107202 */ /* 0x000fe20000000f00 */
[----:B------:R-:W-:Y:S01]  /*27f40*/  IMAD.MOV.U32 R18, RZ, RZ, R147 ;  /* 0x000000ffff127224 */ /* 0x000fe200078e0093 */
[----:B------:R-:W-:Y:S03]  /*27f50*/  MOV R17, R146 ;  /* 0x0000009200117202 */ /* 0x000fe60000000f00 */
[----:B------:R-:W-:Y:S02]  /*27f60*/  MOV R19, R145 ;  /* 0x0000009100137202 */ /* 0x000fe40000000f00 */
[C---:B-1----:R-:W-:Y:S03]  /*27f70*/  HMMA.16816.F32.BF16 R144, R168.reuse, R136, R20 ;  /* 0x00000088a890723c */ /* 0x042fe60000041814 */
[----:B------:R-:W-:Y:S02]  /*27f80*/  MOV R14, R11 ;  /* 0x0000000b000e7202 */ /* 0x000fe40000000f00 */
[----:B------:R-:W1:Y:S02]  /*27f90*/  LDSM.16.MT88.4 R8, [R215+0x13800] ;  /* 0x01380000d708783b */ /* 0x000e640000004200 */
[----:B------:R-:W-:Y:S01]  /*27fa0*/  MOV R20, R142 ;  /* 0x0000008e00147202 */ /* 0x000fe20000000f00 */
[----:B------:R-:W-:Y:S01]  /*27fb0*/  IMAD.MOV.U32 R21, RZ, RZ, R143 ;  /* 0x000000ffff157224 */ /* 0x000fe200078e008f */
[----:B------:R-:W-:Y:S03]  /*27fc0*/  MOV R22, R140 ;  /* 0x0000008c00167202 */ /* 0x000fe60000000f00 */
[----:B------:R-:W-:Y:S02]  /*27fd0*/  MOV R23, R141 ;  /* 0x0000008d00177202 */ /* 0x000fe40000000f00 */
[C---:B------:R-:W-:Y:S07]  /*27fe0*/  HMMA.16816.F32.BF16 R140, R168.reuse, R138, R24 ;  /* 0x0000008aa88c723c */ /* 0x040fee0000041818 */
[----:B------:R-:W-:Y:S01]  /*27ff0*/  IMAD.MOV.U32 R27, RZ, RZ, R133 ;  /* 0x000000ffff1b7224 */ /* 0x000fe200078e0085 */
[C---:B--2---:R-:W-:Y:S01]  /*28000*/  HMMA.16816.F32.BF16 R136, R168.reuse, R172, R28 ;  /* 0x000000aca888723c */ /* 0x044fe2000004181c */
        /* <DEDUP_REMOVED lines=10> */
[C---:B------:R-:W-:Y:S04]  /*280b0*/  HMMA.16816.F32.BF16 R40, R168.reuse, R178, R40 ;  /* 0x000000b2a828723c */ /* 0x040fe80000041828 */
[----:B------:R-:W-:Y:S01]  /*280c0*/  MOV R176, R13 ;  /* 0x0000000d00b07202 */ /* 0x000fe20000000f00 */
[----:B------:R-:W-:Y:S01]  /*280d0*/  IMAD.MOV.U32 R35, RZ, RZ, R27 ;  /* 0x000000ffff237224 */ /* 0x000fe200078e001b */
[----:B------:R-:W-:Y:S01]  /*280e0*/  MOV R175, R23 ;  /* 0x0000001700af7202 */ /* 0x000fe20000000f00 */
[----:B------:R-:W-:Y:S01]  /*280f0*/  LDSM.16.MT88.4 R24, [R215+0x15800] ;  /* 0x01580000d718783b */ /* 0x000fe20000004200 */
[C---:B------:R-:W-:Y:S04]  /*28100*/  HMMA.16816.F32.BF16 R44, R168.reuse, R180, R44 ;  /* 0x000000b4a82c723c */ /* 0x040fe8000004182c */
[----:B------:R-:W-:Y:S01]  /*28110*/  MOV R179, R14 ;  /* 0x0000000e00b37202 */ /* 0x000fe20000000f00 */
[----:B------:R-:W-:Y:S02]  /*28120*/  IMAD.MOV.U32 R178, RZ, RZ, R15 ;  /* 0x000000ffffb27224 */ /* 0x000fe400078e000f */
[----:B------:R-:W2:Y:S01]  /*28130*/  LDSM.16.MT88.4 R12, [R219+0x15800] ;  /* 0x01580000db0c783b */ /* 0x000ea20000004200 */
[C---:B------:R-:W-:Y:S04]  /*28140*/  HMMA.16816.F32.BF16 R48, R168.reuse, R182, R48 ;  /* 0x000000b6a830723c */ /* 0x040fe80000041830 */
[----:B------:R-:W-:Y:S02]  /*28150*/  MOV R181, R17 ;  /* 0x0000001100b57202 */ /* 0x000fe40000000f00 */
[----:B------:R-:W-:Y:S01]  /*28160*/  MOV R180, R18 ;  /* 0x0000001200b47202 */ /* 0x000fe20000000f00 */
[----:B------:R-:W-:Y:S01]  /*28170*/  LDSM.16.MT88.4 R20, [R216+0x15800] ;  /* 0x01580000d814783b */ /* 0x000fe20000004200 */
[C---:B---3--:R-:W-:Y:S04]  /*28180*/  HMMA.16816.F32.BF16 R52, R168.reuse, R4, R52 ;  /* 0x00000004a834723c */ /* 0x048fe80000041834 */
[----:B------:R-:W-:Y:S03]  /*28190*/  IMAD.MOV.U32 R183, RZ, RZ, R19 ;  /* 0x000000ffffb77224 */ /* 0x000fe600078e0013 */
[----:B------:R-:W3:Y:S01]  /*281a0*/  LDSM.16.MT88.4 R16, [R217+0x15800] ;  /* 0x01580000d910783b */ /* 0x000ee20000004200 */
[C---:B------:R-:W-:Y:S07]  /*281b0*/  HMMA.16816.F32.BF16 R56, R168.reuse, R6, R56 ;  /* 0x00000006a838723c */ /* 0x040fee0000041838 */
[----:B------:R-:W4:Y:S01]  /*281c0*/  LDSM.16.MT88.4 R4, [R217+0x17800] ;  /* 0x01780000d904783b */ /* 0x000f220000004200 */
[C---:B-1----:R-:W-:Y:S08]  /*281d0*/  HMMA.16816.F32.BF16 R60, R168.reuse, R8, R60 ;  /* 0x00000008a83c723c */ /* 0x042ff0000004183c */
[C---:B------:R-:W-:Y:S01]  /*281e0*/  HMMA.16816.F32.BF16 R64, R168.reuse, R10, R64 ;  /* 0x0000000aa840723c */ /* 0x040fe20000041840 */
[----:B------:R-:W1:Y:S07]  /*281f0*/  LDSM.16.MT88.4 R8, [R216+0x17800] ;  /* 0x01780000d808783b */ /* 0x000e6e0000004200 */
[C---:B--2---:R-:W-:Y:S08]  /*28200*/  HMMA.16816.F32.BF16 R68, R168.reuse, R12, R68 ;  /* 0x0000000ca844723c */ /* 0x044ff00000041844 */
[C---:B------:R-:W-:Y:S01]  /*28210*/  HMMA.16816.F32.BF16 R72, R168.reuse, R14, R72 ;  /* 0x0000000ea848723c */ /* 0x040fe20000041848 */
[----:B------:R-:W2:Y:S07]  /*28220*/  LDSM.16.MT88.4 R12, [R215+0x17800] ;  /* 0x01780000d70c783b */ /* 0x000eae0000004200 */
[C---:B---3--:R-:W-:Y:S07]  /*28230*/  HMMA.16816.F32.BF16 R76, R168.reuse, R16, R76 ;  /* 0x00000010a84c723c */ /* 0x048fee000004184c */
[----:B------:R-:W-:Y:S01]  /*28240*/  FADD.FTZ R17, R189, R190 ;  /* 0x000000bebd117221 */ /* 0x000fe20000010000 */
        /* <DEDUP_REMOVED lines=14> */
[C---:B----4-:R-:W-:Y:S04]  /*28330*/  HMMA.16816.F32.BF16 R108, R168.reuse, R4, R108 ;  /* 0x00000004a86c723c */ /* 0x050fe8000004186c */
[----:B------:R-:W-:Y:S03]  /*28340*/  FADD.FTZ R2, R177, R2 ;  /* 0x00000002b1027221 */ /* 0x000fe60000010000 */
[----:B------:R-:W-:Y:S01]  /*28350*/  FADD.FTZ R5, R193, R186 ;  /* 0x000000bac1057221 */ /* 0x000fe20000010000 */
[C---:B------:R-:W-:Y:S04]  /*28360*/  HMMA.16816.F32.BF16 R112, R168.reuse, R6, R112 ;  /* 0x00000006a870723c */ /* 0x040fe80000041870 */
[----:B------:R-:W-:Y:S02]  /*28370*/  FADD.FTZ R5, R192, R5 ;  /* 0x00000005c0057221 */ /* 0x000fe40000010000 */
[----:B------:R-:W-:Y:S02]  /*28380*/  FADD.FTZ R2, R175, R2 ;  /* 0x00000002af027221 */ /* 0x000fe40000010000 */
[C---:B-1----:R-:W-:Y:S04]  /*28390*/  HMMA.16816.F32.BF16 R116, R168.reuse, R8, R116 ;  /* 0x00000008a874723c */ /* 0x042fe80000041874 */
[----:B------:R-:W-:Y:S02]  /*283a0*/  FADD.FTZ R194, R194, R5 ;  /* 0x00000005c2c27221 */ /* 0x000fe40000010000 */
[----:B------:R-:W-:Y:S02]  /*283b0*/  FADD.FTZ R2, R33, R2 ;  /* 0x0000000221027221 */ /* 0x000fe40000010000 */
[----:B------:R-:W-:Y:S01]  /*283c0*/  FADD.FTZ R195, R195, R194 ;  /* 0x000000c2c3c37221 */ /* 0x000fe20000010000 */
[C---:B------:R-:W-:Y:S03]  /*283d0*/  HMMA.16816.F32.BF16 R120, R168.reuse, R10, R120 ;  /* 0x0000000aa878723c */ /* 0x040fe60000041878 */
[----:B------:R-:W-:Y:S02]  /*283e0*/  FADD.FTZ R196, R196, R195 ;  /* 0x000000c3c4c47221 */ /* 0x000fe40000010000 */
[----:B------:R-:W-:Y:S02]  /*283f0*/  FADD.FTZ R2, R35, R2 ;  /* 0x0000000223027221 */ /* 0x000fe40000010000 */
[----:B------:R-:W-:Y:S01]  /*28400*/  FADD.FTZ R197, R197, R196 ;  /* 0x000000c4c5c57221 */ /* 0x000fe20000010000 */
[C---:B--2---:R-:W-:Y:S04]  /*28410*/  HMMA.16816.F32.BF16 R124, R168.reuse, R12, R124 ;  /* 0x0000000ca87c723c */ /* 0x044fe8000004187c */
[----:B------:R-:W-:Y:S02]  /*28420*/  FADD.FTZ R197, R180, R197 ;  /* 0x000000c5b4c57221 */ /* 0x000fe40000010000 */
[----:B------:R-:W-:Y:S02]  /*28430*/  FADD.FTZ R2, R173, R2 ;  /* 0x00000002ad027221 */ /* 0x000fe40000010000 */
[----:B------:R-:W-:Y:S01]  /*28440*/  FADD.FTZ R0, R178, R197 ;  /* 0x000000c5b2007221 */ /* 0x000fe20000010000 */
[----:B------:R-:W-:Y:S03]  /*28450*/  HMMA.16816.F32.BF16 R128, R168, R14, R128 ;  /* 0x0000000ea880723c */ /* 0x000fe60000041880 */
[----:B------:R-:W-:Y:S02]  /*28460*/  FADD.FTZ R0, R176, R0 ;  /* 0x00000000b0007221 */ /* 0x000fe40000010000 */
[----:B------:R-:W-:Y:S01]  /*28470*/  FADD.FTZ R251, R165, R2 ;  /* 0x00000002a5fb7221 */ /* 0x000fe20000010000 */
[----:B------:R-:W-:Y:S01]  /*28480*/  MOV R2, R164 ;  /* 0x000000a400027202 */ /* 0x000fe20000000f00 */
[----:B------:R-:W-:Y:S05]  /*28490*/  FADD.FTZ R0, R174, R0 ;  /* 0x00000000ae007221 */ /* 0x000fea0000010000 */
[----:B------:R-:W-:Y:S04]  /*284a0*/  FADD.FTZ R0, R32, R0 ;  /* 0x0000000020007221 */ /* 0x000fe80000010000 */
[----:B------:R-:W-:Y:S04]  /*284b0*/  FADD.FTZ R0, R34, R0 ;  /* 0x0000000022007221 */ /* 0x000fe80000010000 */
[----:B------:R-:W-:Y:S04]  /*284c0*/  FADD.FTZ R0, R172, R0 ;  /* 0x00000000ac007221 */ /* 0x000fe80000010000 */
[----:B------:R-:W-:Y:S01]  /*284d0*/  FADD.FTZ R250, R166, R0 ;  /* 0x00000000a6fa7221 */ /* 0x000fe20000010000 */
[----:B------:R-:W-:Y:S01]  /*284e0*/  MOV R0, R3 ;  /* 0x0000000300007202 */ /* 0x000fe20000000f00 */
[----:B------:R-:W-:-:S05]  /*284f0*/  @P0 BRA `(.L_x_8491) ;  /* 0xffffa59000000947 */ /* 0x000fca000383ffff */
.L_x_8482:
        /* <DEDUP_REMOVED lines=11> */
.L_x_8510:
[----:B---3--:R-:W-:Y:S01]  /*285b0*/  FADD.FTZ R11, R10, R250 ;  /* 0x000000fa0a0b7221 */ /* 0x008fe20000010000 */
[----:B------:R-:W-:Y:S05]  /*285c0*/  BRA.DIV ~URZ, `(.L_x_8493) ;  /* 0x00001e427f007947 */ /* 0x000fea000b800000 */
[----:B------:R-:W3:Y:S04]  /*285d0*/  SHFL.BFLY PT, R12, R251, 0x2, 0x1f ;  /* 0x0c401f00fb0c7f89 */ /* 0x000ee800000e0000 */
[----:B------:R-:W4:Y:S01]  /*285e0*/  SHFL.BFLY PT, R2, R11, 0x1, 0x1f ;  /* 0x0c201f000b027f89 */ /* 0x000f2200000e0000 */
[----:B---3--:R-:W-:Y:S02]  /*285f0*/  FADD.FTZ R12, R12, R251 ;  /* 0x000000fb0c0c7221 */ /* 0x008fe40000010000 */
[----:B----4-:R-:W-:-:S03]  /*28600*/  FADD.FTZ R2, R11, R2 ;  /* 0x000000020b027221 */ /* 0x010fc60000010000 */
[----:B------:R3:W4:Y:S04]  /*28610*/  SHFL.BFLY PT, R10, R12, 0x1, 0x1f ;  /* 0x0c201f000c0a7f89 */ /* 0x00072800000e0000 */
.L_x_8511:
        /* <DEDUP_REMOVED lines=234> */
[----:B-1----:R-:W2:Y:S04]  /*294c0*/  LD.E.64 R14, [R4.64+0xb0] ;  /* 0x0000b004040e7980 */ /* 0x002ea8000c101b00 */
        /* <DEDUP_REMOVED lines=8> */
[----:B----4-:R-:W-:Y:S01]  /*29550*/  LEA.HI R17, R144, R144, RZ, 0x1 ;  /* 0x0000009090117211 */ /* 0x010fe200078f08ff */
[----:B------:R-:W-:Y:S01]  /*29560*/  @P4 MUFU.LG2 R2, R2 ;  /* 0x0000000200024308 */ /* 0x000fe20000000c00 */
[----:B------:R-:W-:Y:S01]  /*29570*/  LOP3.LUT R12, R12, 0xffffffe0, RZ, 0xc0, !PT ;  /* 0xffffffe00c0c7812 */ /* 0x000fe200078ec0ff */
[----:B------:R-:W-:Y:S01]  /*29580*/  BSSY B0, `(.L_x_8494) ;  /* 0x0000055000007945 */ /* 0x000fe20003800000 */
[C---:B------:R-:W-:Y:S02]  /*29590*/  SHF.L.U32 R19, R17.reuse, 0x2, RZ ;  /* 0x0000000211137819 */ /* 0x040fe400000006ff */
[----:B------:R-:W-:Y:S02]  /*295a0*/  IADD3 R12, -R12, R9, RZ ;  /* 0x000000090c0c7210 */ /* 0x000fe40007ffe1ff */
        /* <DEDUP_REMOVED lines=24> */
[----:B------:R-:W-:Y:S02]  /*29730*/  IADD3 R146, R11, -R146, RZ ;  /* 0x800000920b927210 */ /* 0x000fe40007ffe0ff */
[----:B------:R-:W-:Y:S02]  /*29740*/  SHF.L.U32 R152, R144, 0x2, RZ ;  /* 0x0000000290987819 */ /* 0x000fe400000006ff */
[----:B------:R-:W-:Y:S02]  /*29750*/  MOV R9, 0xff800000 ;  /* 0xff80000000097802 */ /* 0x000fe40000000f00 */
[----:B------:R-:W-:Y:S01]  /*29760*/  MOV R11, 0xff800000 ;  /* 0xff800000000b7802 */ /* 0x000fe20000000f00 */
[----:B-----5:R-:W-:Y:S01]  /*29770*/  @P3 FFMA.FTZ R11, R3, R0, R6 ;  /* 0x00000000030b3223 */ /* 0x020fe20000010006 */
        /* <DEDUP_REMOVED lines=36> */
[----:B------:R-:W-:Y:S02]  /*299c0*/  IMAD R14, R14, R145, R238 ;  /* 0x000000910e0e7224 */ /* 0x000fe400078e02ee */
[----:B------:R-:W-:Y:S02]  /*299d0*/  @P4 FMUL.FTZ R145, R2, 0.69314718246459960938 ;  /* 0x3f31721802914820 */ /* 0x000fe40000410000 */
[----:B------:R-:W-:Y:S02]  /*299e0*/  IMAD R14, R15, R14, R7 ;  /* 0x0000000e0f0e7224 */ /* 0x000fe400078e0207 */
[----:B------:R-:W-:Y:S01]  /*299f0*/  @P4 FFMA.FTZ R9, R164, R0, R145 ;  /* 0x00000000a4094223 */ /* 0x000fe20000010091 */
[----:B------:R-:W-:Y:S05]  /*29a00*/  @P0 BRA `(.L_x_8495) ;  /* 0x000000c000000947 */ /* 0x000fea0003800000 */
[----:B-1--4-:R-:W-:Y:S01]  /*29a10*/  IMAD R3, R233, -0x40, R236 ;  /* 0xffffffc0e9037824 */ /* 0x012fe200078e02ec */
[----:B------:R-:W-:Y:S01]  /*29a20*/  IADD3 R2, R146, 0x8, RZ ;  /* 0x0000000892027810 */ /* 0x000fe20007ffe0ff */
[----:B------:R-:W-:Y:S01]  /*29a30*/  ULDC.64 UR4, c[0x0][0x118] ;  /* 0x0000460000047ab9 */ /* 0x000fe20000000a00 */
[----:B------:R-:W-:-:S02]  /*29a40*/  SHF.R.S32.HI R7, RZ, 0x1f, R14 ;  /* 0x0000001fff077819 */ /* 0x000fc4000001140e */
[----:B------:R-:W-:Y:S02]  /*29a50*/  IADD3 R0, P0, R14, R146, RZ ;  /* 0x000000920e007210 */ /* 0x000fe40007f1e0ff */
[-C--:B------:R-:W-:Y:S02]  /*29a60*/  ISETP.GE.AND P2, PT, R146, R3.reuse, PT ;  /* 0x000000039200720c */ /* 0x080fe40003f46270 */
[----:B------:R-:W-:Y:S02]  /*29a70*/  ISETP.GE.AND P1, PT, R2, R3, PT ;  /* 0x000000030200720c */ /* 0x000fe40003f26270 */
[----:B------:R-:W-:Y:S02]  /*29a80*/  LEA.HI.X.SX32 R7, R146, R7, 0x1, P0 ;  /* 0x0000000792077211 */ /* 0x000fe400000f0eff */
[----:B------:R-:W-:-:S04]  /*29a90*/  LEA R2, P0, R0, R150, 0x2 ;  /* 0x0000009600027211 */ /* 0x000fc800078010ff */
[----:B------:R-:W-:-:S05]  /*29aa0*/  LEA.HI.X R3, R0, R151, R7, 0x2, P0 ;  /* 0x0000009700037211 */ /* 0x000fca00000f1407 */
[----:B------:R1:W-:Y:S04]  /*29ab0*/  @!P2 ST.E [R2.64], R9 ;  /* 0x000000090200a985 */ /* 0x0003e8000c101904 */
[----:B------:R1:W-:Y:S02]  /*29ac0*/  @!P1 ST.E [R2.64+0x20], R11 ;  /* 0x0000200b02009985 */ /* 0x0003e4000c101904 */
.L_x_8495:
[----:B-1--4-:R-:W-:Y:S05]  /*29ad0*/  BSYNC B0 ;  /* 0x0000000000007941 */ /* 0x012fea0003800000 */
.L_x_8494:
        /* <DEDUP_REMOVED lines=25> */
.L_x_8497:
[----:B------:R-:W-:Y:S05]  /*29c70*/  BSYNC B0 ;  /* 0x0000000000007941 */ /* 0x000fea0003800000 */
.L_x_8496:
        /* <DEDUP_REMOVED lines=15> */
.L_x_8499:
[----:B------:R-:W-:Y:S05]  /*29d70*/  BSYNC B0 ;  /* 0x0000000000007941 */ /* 0x000fea0003800000 */
.L_x_8498:
        /* <DEDUP_REMOVED lines=15> */
.L_x_8501:
[----:B------:R-:W-:Y:S05]  /*29e70*/  BSYNC B0 ;  /* 0x0000000000007941 */ /* 0x000fea0003800000 */
.L_x_8500:
        /* <DEDUP_REMOVED lines=15> */
.L_x_8503:
[----:B------:R-:W-:Y:S05]  /*29f70*/  BSYNC B0 ;  /* 0x0000000000007941 */ /* 0x000fea0003800000 */
.L_x_8502:
        /* <DEDUP_REMOVED lines=15> */
.L_x_8505:
[----:B------:R-:W-:Y:S05]  /*2a070*/  BSYNC B0 ;  /* 0x0000000000007941 */ /* 0x000fea0003800000 */
.L_x_8504:
        /* <DEDUP_REMOVED lines=15> */
.L_x_8507:
[----:B------:R-:W-:Y:S05]  /*2a170*/  BSYNC B0 ;  /* 0x0000000000007941 */ /* 0x000fea0003800000 */
.L_x_8506:
        /* <DEDUP_REMOVED lines=15> */
.L_x_8509:
[----:B------:R-:W-:Y:S05]  /*2a270*/  BSYNC B0 ;  /* 0x0000000000007941 */ /* 0x000fea0003800000 */
.L_x_8508:
[----:B------:R-:W-:Y:S01]  /*2a280*/  IADD3 R10, R10, 0x38, RZ ;  /* 0x000000380a0a7810 */ /* 0x000fe20007ffe0ff */
[----:B------:R-:W-:-:S03]  /*2a290*/  IMAD.MOV.U32 R235, RZ, RZ, 0x0 ;  /* 0x00000000ffeb7424 */ /* 0x000fc600078e00ff */
[----:B------:R-:W-:-:S13]  /*2a2a0*/  ISETP.GE.AND P0, PT, R10, R233, PT ;  /* 0x000000e90a00720c */ /* 0x000fda0003f06270 */
[----:B------:R-:W-:Y:S05]  /*2a2b0*/  @P0 RET.REL.NODEC R234 `(_ZN5flash24flash_fwd_splitkv_kernelI23Flash_fwd_kernel_traitsILi256ELi64ELi64ELi4ELb0ELb0EN7cutlass10bfloat16_tE19Flash_kernel_traitsILi256ELi64ELi64ELi4ES3_EELb0ELb1ELb1ELb0ELb0ELb0ELb1ELb1EEEvNS_16Flash_fwd_paramsE) ;  /* 0xfffd5d40ea000950 */ /* 0x000fea0003c3ffff */
        /* <DEDUP_REMOVED lines=11> */
[----:B------:R-:W-:Y:S05]  /*2a370*/  @P0 RET.REL.NODEC R234 `(_ZN5flash24flash_fwd_splitkv_kernelI23Flash_fwd_kernel_traitsILi256ELi64ELi64ELi4ELb0ELb0EN7cutlass10bfloat16_tE19Flash_kernel_traitsILi256ELi64ELi64ELi4ES3_EELb0ELb1ELb1ELb0ELb0ELb0ELb1ELb1EEEvNS_16Flash_fwd_paramsE) ;  /* 0xfffd5c80ea000950 */ /* 0x000fea0003c3ffff */
[----:B------:R-:W-:Y:S01]  /*2a380*/  MOV R235, 0x0 ;  /* 0x0000000000eb7802 */ /* 0x000fe20000000f00 */
[----:B------:R-:W-:-:S02]  /*2a390*/  ULDC.64 UR4, c[0x0][0x118] ;  /* 0x0000460000047ab9 */ /* 0x000fc40000000a00 */
[----:B------:R2:W-:Y:S01]  /*2a3a0*/  ST.E.128 [R8.64+0xe300], R16 ;  /* 0x00e3001008007985 */ /* 0x0005e2000c101d04 */
[----:B------:R-:W-:Y:S05]  /*2a3b0*/  RET.REL.NODEC R234 `(_ZN5flash24flash_fwd_splitkv_kernelI23Flash_fwd_kernel_traitsILi256ELi64ELi64ELi4ELb0ELb0EN7cutlass10bfloat16_tE19Flash_kernel_traitsILi256ELi64ELi64ELi4ES3_EELb0ELb1ELb1ELb0ELb0ELb0ELb1ELb1EEEvNS_16Flash_fwd_paramsE) ;  /* 0xfffd5c40ea007950 */ /* 0x000fea0003c3ffff */
.L_x_8492:
[----:B------:R-:W-:Y:S01]  /*2a3c0*/  IMAD.MOV.U32 R12, RZ, RZ, R250 ;  /* 0x000000ffff0c7224 */ /* 0x000fe200078e00fa */
[----:B------:R-:W-:Y:S02]  /*2a3d0*/  MOV R9, 0x2 ;  /* 0x0000000200097802 */ /* 0x000fe40000000f00 */
[----:B------:R-:W-:Y:S02]  /*2a3e0*/  MOV R8, 0x2a400 ;  /* 0x0002a40000087802 */ /* 0x000fe40000000f00 */
[----:B-1---5:R-:W-:Y:S05]  /*2a3f0*/  CALL.REL.NOINC `($__internal_36_$__cuda_sm70_shflsync_bfly_p) ;  /* 0x000000f000007944 */ /* 0x022fea0003c00000 */
[----:B-12---:R-:W-:Y:S05]  /*2a400*/  BRA `(.L_x_8510) ;  /* 0xffffe1a000007947 */ /* 0x006fea000383ffff */
.L_x_8493:
[----:B------:R-:W-:Y:S01]  /*2a410*/  IMAD.MOV.U32 R12, RZ, RZ, R11 ;  /* 0x000000ffff0c7224 */ /* 0x000fe200078e000b */
[----:B------:R-:W-:Y:S02]  /*2a420*/  MOV R9, 0x1 ;  /* 0x0000000100097802 */ /* 0x000fe40000000f00 */
[----:B------:R-:W-:Y:S02]  /*2a430*/  MOV R8, 0x2a450 ;  /* 0x0002a45000087802 */ /* 0x000fe40000000f00 */
[----:B-12--5:R-:W-:Y:S05]  /*2a440*/  CALL.REL.NOINC `($__internal_36_$__cuda_sm70_shflsync_bfly_p) ;  /* 0x000000a000007944 */ /* 0x026fea0003c00000 */
[----:B--2---:R-:W-:Y:S01]  /*2a450*/  FADD.FTZ R2, R11, R10 ;  /* 0x0000000a0b027221 */ /* 0x004fe20000010000 */
[----:B-1----:R-:W-:Y:S02]  /*2a460*/  MOV R12, R251 ;  /* 0x000000fb000c7202 */ /* 0x002fe40000000f00 */
[----:B------:R-:W-:-:S02]  /*2a470*/  MOV R9, 0x2 ;  /* 0x0000000200097802 */ /* 0x000fc40000000f00 */
[----:B------:R-:W-:Y:S02]  /*2a480*/  MOV R8, 0x2a4a0 ;  /* 0x0002a4a000087802 */ /* 0x000fe40000000f00 */
[----:B------:R-:W-:Y:S05]  /*2a490*/  CALL.REL.NOINC `($__internal_36_$__cuda_sm70_shflsync_bfly_p) ;  /* 0x0000005000007944 */ /* 0x000fea0003c00000 */
[----:B-12---:R-:W-:Y:S01]  /*2a4a0*/  FADD.FTZ R12, R251, R10 ;  /* 0x0000000afb0c7221 */ /* 0x006fe20000010000 */
[----:B------:R-:W-:Y:S02]  /*2a4b0*/  MOV R9, 0x1 ;  /* 0x0000000100097802 */ /* 0x000fe40000000f00 */
[----:B------:R-:W-:Y:S02]  /*2a4c0*/  MOV R8, 0x2a4e0 ;  /* 0x0002a4e000087802 */ /* 0x000fe40000000f00 */
[----:B------:R-:W-:Y:S05]  /*2a4d0*/  CALL.REL.NOINC `($__internal_36_$__cuda_sm70_shflsync_bfly_p) ;  /* 0x0000001000007944 */ /* 0x000fea0003c00000 */
[----:B-12---:R-:W-:Y:S05]  /*2a4e0*/  BRA `(.L_x_8511) ;  /* 0xffffe13000007947 */ /* 0x006fea000383ffff */
        .weak           $__internal_36_$__cuda_sm70_shflsync_bfly_p
        .type           $__internal_36_$__cuda_sm70_shflsync_bfly_p,@function
        .size           $__internal_36_$__cuda_sm70_shflsync_bfly_p,(.L_x_8917 - $__internal_36_$__cuda_sm70_shflsync_bfly_p)
$__internal_36_$__cuda_sm70_shflsync_bfly_p:
[----:B------:R-:W-:Y:S01]  /*2a4f0*/  MOV R14, R8 ;  /* 0x00000008000e7202 */ /* 0x000fe20000000f00 */
[----:B------:R-:W-:Y:S04]  /*2a500*/  WARPSYNC R6 ;  /* 0x0000000600007348 */ /* 0x000fe80003800000 */
[----:B------:R-:W-:Y:S01]  /*2a510*/  MOV R15, 0x0 ;  /* 0x00000000000f7802 */ /* 0x000fe20000000f00 */
[----:B------:R1:W2:Y:S03]  /*2a520*/  SHFL.BFLY PT, R10, R12, R9, R7 ;  /* 0x0c0000090c0a7389 */ /* 0x0002a600000e0007 */
[----:B------:R-:W-:Y:S05]  /*2a530*/  RET.REL.NODEC R14 `(_ZN5flash24flash_fwd_splitkv_kernelI23Flash_fwd_kernel_traitsILi256ELi64ELi64ELi4ELb0ELb0EN7cutlass10bfloat16_tE19Flash_kernel_traitsILi256ELi64ELi64ELi4ES3_EELb0ELb1ELb1ELb0ELb0ELb0ELb1ELb1EEEvNS_16Flash_fwd_paramsE) ;  /* 0xfffd5ac00e007950 */ /* 0x000fea0003c3ffff */
.L_x_8512:
        /* <DEDUP_REMOVED lines=12> */
.L_x_8917:


//--------------------- .text._ZN5flash24flash_fwd_splitkv_kernelI23Flash_fwd_kernel_traitsILi256ELi64ELi64ELi4ELb0ELb0EN7cutlass10bfloat16_tE19Flash_kernel_traitsILi256ELi64ELi64ELi4ES3_EELb0ELb1ELb1ELb0ELb0ELb1ELb1ELb1EEEvNS_16Flash_fwd_paramsE --------------------------
	.section	.text._ZN5flash24flash_fwd_splitkv_kernelI23Flash_fwd_kernel_traitsILi256ELi64ELi64ELi4ELb0ELb0EN7cutlass10bfloat16_tE19Flash_kernel_traitsILi256ELi64ELi64ELi4ES3_EELb0ELb1ELb1ELb0ELb0ELb1ELb1ELb1EEEvNS_16Flash_fwd_paramsE,"ax",@progbits
	.sectioninfo	@"SHI_REGISTERS=255"
	.align	128
        .global         _ZN5flash24flash_fwd_splitkv_kernelI23Flash_fwd_kernel_traitsILi256ELi64ELi64ELi4ELb0ELb0EN7cutlass10bfloat16_tE19Flash_kernel_traitsILi256ELi64ELi64ELi4ES3_EELb0ELb1ELb1ELb0ELb0ELb1ELb1ELb1EEEvNS_16Flash_fwd_paramsE
        .type           _ZN5flash24flash_fwd_splitkv_kernelI23Flash_fwd_kernel_traitsILi256ELi64ELi64ELi4ELb0ELb0EN7cutlass10bfloat16_tE19Flash_kernel_traitsILi256ELi64ELi64ELi4ES3_EELb0ELb1ELb1ELb0ELb0ELb1ELb1ELb1EEEvNS_16Flash_fwd_paramsE,@function
        .size           _ZN5flash24flash_fwd_splitkv_kernelI23Flash_fwd_kernel_traitsILi256ELi64ELi64ELi4ELb0ELb0EN7cutlass10bfloat16_tE19Flash_kernel_traitsILi256ELi64ELi64ELi4ES3_EELb0ELb1ELb1ELb0ELb0ELb1ELb1ELb1EEEvNS_16Flash_fwd_paramsE,(.L_x_8919 - _ZN5flash24flash_fwd_splitkv_kernelI23Flash_fwd_kernel_traitsILi256ELi64ELi64ELi4ELb0ELb0EN7cutlass10bfloat16_tE19Flash_kernel_traitsILi256ELi64ELi64ELi4ES3_EELb0ELb1ELb1ELb0ELb0ELb1ELb1ELb1EEEvNS_16Flash_fwd_paramsE)
        .other          _ZN5flash24flash_fwd_splitkv_kernelI23Flash_fwd_kernel_traitsILi256ELi64ELi64ELi4ELb0ELb0EN7cutlass10bfloat16_tE19Flash_kernel_traitsILi256ELi64ELi64ELi4ES3_EELb0ELb1ELb1ELb0ELb0ELb1ELb1ELb1EEEvNS_16Flash_fwd_paramsE,@"STO_CUDA_ENTRY STV_DEFAULT"
_ZN5flash24flash_fwd_splitkv_kernelI23Flash_fwd_kernel_traitsILi256ELi64ELi64ELi4ELb0ELb0EN7cutlass10bfloat16_tE19Flash_kernel_traitsILi256ELi64ELi64ELi4ES3_EELb0ELb1ELb1ELb0ELb0ELb1ELb1ELb1EEEvNS_16Flash_fwd_paramsE:
.text._ZN5flash24flash_fwd_splitkv_kernelI23Flash_fwd_kernel_traitsILi256ELi64ELi64ELi4ELb0ELb0EN7cutlass10bfloat16_tE19Flash_kernel_traitsILi256ELi64ELi64ELi4ES3_EELb0ELb1ELb1ELb0ELb0ELb1ELb1ELb1EEEvNS_16Flash_fwd_paramsE:
        /* <DEDUP_REMOVED lines=30> */
[----:B---34-:R-:W-:Y:S05]  /*01e0*/  CALL.REL.NOINC `($_ZN5flash24flash_fwd_splitkv_kernelI23Flash_fwd_kernel_traitsILi256ELi64ELi64ELi4ELb0ELb0EN7cutlass10bfloat16_tE19Flash_kernel_traitsILi256ELi64ELi64ELi4ES3_EELb0ELb1ELb1ELb0ELb0ELb1ELb1ELb1EEEvNS_16Flash_fwd_paramsE$_ZN5flash30compute_attn_1rowblock_splitkvI23Flash_fwd_kernel_traitsILi256ELi64ELi64ELi4ELb0ELb0EN7cutlass10bfloat16_tE19Flash_kernel_traitsILi256ELi64ELi64ELi4ES3_EELb0ELb1ELb1ELb0ELb0ELb1ELb1ELb1ENS_16Flash_fwd_paramsEEEvRKT8_iiiii) ;  /* 0x0000002000007944 */ /* 0x018fea0003c00000 */
[----:B------:R-:W-:Y:S05]  /*01f0*/  BSYNC B4 ;  /* 0x0000000000047941 */ /* 0x000fea0003800000 */
.L_x_8513:
[----:B------:R-:W-:Y:S05]  /*0200*/  EXIT ;  /* 0x000000000000794d */ /* 0x000fea0003800000 */
        .type           $_ZN5flash24flash_fwd_splitkv_kernelI23Flash_fwd_kernel_traitsILi256ELi64ELi64ELi4ELb0ELb0EN7cutlass10bfloat16_tE19Flash_kernel_traitsILi256ELi64ELi64ELi4ES3_EELb0ELb1ELb1ELb0ELb0ELb1ELb1ELb1EEEvNS_16Flash_fwd_paramsE$_ZN5flash30compute_attn_1rowblock_splitkvI23Flash_fwd_kernel_traitsILi256ELi64ELi64ELi4ELb0ELb0EN7cutlass10bfloat16_tE19Flash_kernel_traitsILi256ELi64ELi64ELi4ES3_EELb0ELb1ELb1ELb0ELb0ELb1ELb1ELb1ENS_16Flash_fwd_paramsEEEvRKT8_iiiii,@function
        .size           $_ZN5flash24flash_fwd_splitkv_kernelI23Flash_fwd_kernel_traitsILi256ELi64ELi64ELi4ELb0ELb0EN7cutlass10bfloat16_tE19Flash_kernel_traitsILi256ELi64ELi64ELi4ES3_EELb0ELb1ELb1ELb0ELb0ELb1ELb1ELb1EEEvNS_16Flash_fwd_paramsE$_ZN5flash30compute_attn_1rowblock_splitkvI23Flash_fwd_kernel_traitsILi256ELi64ELi64ELi4ELb0ELb0EN7cutlass10bfloat16_tE19Flash_kernel_traitsILi256ELi64ELi64ELi4ES3_EELb0ELb1ELb1ELb0ELb0ELb1ELb1ELb1ENS_16Flash_fwd_paramsEEEvRKT8_iiiii,($__internal_37_$__cuda_sm70_shflsync_bfly_p - $_ZN5flash24flash_fwd_splitkv_kernelI23Flash_fwd_kernel_traitsILi256ELi64ELi64ELi4ELb0ELb0EN7cutlass10bfloat16_tE19Flash_kernel_traitsILi256ELi64ELi64ELi4ES3_EELb0ELb1ELb1ELb0ELb0ELb1ELb1ELb1EEEvNS_16Flash_fwd_paramsE$_ZN5flash30compute_attn_1rowblock_splitkvI23Flash_fwd_kernel_traitsILi256ELi64ELi64ELi4ELb0ELb0EN7cutlass10bfloat16_tE19Flash_kernel_traitsILi256ELi64ELi64ELi4ES3_EELb0ELb1ELb1ELb0ELb0ELb1ELb1ELb1ENS_16Flash_fwd_paramsEEEvRKT8_iiiii)
$_ZN5flash24flash_fwd_splitkv_kernelI23Flash_fwd_kernel_traitsILi256ELi64ELi64ELi4ELb0ELb0EN7cutlass10bfloat16_tE19Flash_kernel_traitsILi256ELi64ELi64ELi4ES3_EELb0ELb1ELb1ELb0ELb0ELb1ELb1ELb1EEEvNS_16Flash_fwd_paramsE$_ZN5flash30compute_attn_1rowblock_splitkvI23Flash_fwd_kernel_traitsILi256ELi64ELi64ELi4ELb0ELb0EN7cutlass10bfloat16_tE19Flash_kernel_traitsILi256ELi64ELi64ELi4ES3_EELb0ELb1ELb1ELb0ELb0ELb1ELb1ELb1ENS_16Flash_fwd_paramsEEEvRKT8_iiiii:
        /* <DEDUP_REMOVED lines=20> */
.L_x_8515:
[----:B------:R-:W-:Y:S05]  /*0350*/  BSYNC B0 ;  /* 0x0000000000007941 */ /* 0x000fea0003800000 */
.L_x_8514:
        /* <DEDUP_REMOVED lines=17> */
.L_x_8517:
[----:B------:R4:W5:Y:S02]  /*0470*/  LD.E R61, [R10.64+0xb8] ;  /* 0x0000b8060a3d7980 */ /* 0x000964000c101900 */
.L_x_8518:
[----:B------:R-:W-:Y:S05]  /*0480*/  BSYNC B0 ;  /* 0x0000000000007941 */ /* 0x000fea0003800000 */
.L_x_8516:
        /* <DEDUP_REMOVED lines=10> */
.L_x_8520:
[----:B------:R-:W2:Y:S01]  /*0530*/  LD.E.64 R2, [R10.64+0x108] ;  /* 0x000108060a027980 */ /* 0x000ea2000c101b00 */
[----:B------:R-:W-:Y:S01]  /*0540*/  BSSY B0, `(.L_x_8522) ;  /* 0x0000006000007945 */ /* 0x000fe20003800000 */
[----:B------:R-:W-:Y:S01]  /*0550*/  IMAD.MOV.U32 R52, RZ, RZ, RZ ;  /* 0x000000ffff347224 */ /* 0x000fe200078e00ff */
[----:B--2---:R-:W-:-:S04]  /*0560*/  ISETP.NE.U32.AND P0, PT, R2, RZ, PT ;  /* 0x000000ff0200720c */ /* 0x004fc80003f05070 */
[----:B------:R-:W-:-:S13]  /*0570*/  ISETP.NE.AND.EX P0, PT, R3, RZ, PT, P0 ;  /* 0x000000ff0300720c */ /* 0x000fda0003f05300 */
[----:B------:R-:W-:Y:S05]  /*0580*/  @!P0 BRA `(.L_x_8523) ;  /* 0x0000001000008947 */ /* 0x000fea0003800000 */
[----:B------:R2:W5:Y:S02]  /*0590*/  LD.E R52, [R10.64+0xbc] ;  /* 0x0000bc060a347980 */ /* 0x000564000c101900 */
.L_x_8523:
[----:B------:R-:W-:Y:S05]  /*05a0*/  BSYNC B0 ;  /* 0x0000000000007941 */ /* 0x000fea0003800000 */
.L_x_8522:
[----:B-----5:R-:W-:Y:S02]  /*05b0*/  IADD3 R52, R61, R52, RZ ;  /* 0x000000343d347210 */ /* 0x020fe40007ffe0ff */
.L_x_8521:
[----:B------:R-:W-:Y:S05]  /*05c0*/  BSYNC B1 ;  /* 0x0000000000017941 */ /* 0x000fea0003800000 */
.L_x_8519:
[----:B------:R-:W-:Y:S01]  /*05d0*/  IMAD.SHL.U32 R54, R234, 0x40, RZ ;  /* 0x00000040ea367824 */ /* 0x000fe200078e00ff */
[----:B------:R-:W-:Y:S01]  /*05e0*/  MOV R2, R233 ;  /* 0x000000e900027202 */ /* 0x000fe20000000f00 */
[----:B------:R-:W-:-:S03]  /*05f0*/  IMAD.MOV.U32 R3, RZ, RZ, 0x0 ;  /* 0x00000000ff037424 */ /* 0x000fc600078e00ff */
[----:B------:R-:W-:-:S13]  /*0600*/  ISETP.GT.AND P0, PT, R235, R54, PT ;  /* 0x00000036eb00720c */ /* 0x000fda0003f04270 */
[----:B------:R-:W-:Y:S05]  /*0610*/  @!P0 RET.REL.NODEC R2 `(_ZN5flash24flash_fwd_splitkv_kernelI23Flash_fwd_kernel_traitsILi256ELi64ELi64ELi4ELb0ELb0EN7cutlass10bfloat16_tE19Flash_kernel_traitsILi256ELi64ELi64ELi4ES3_EELb0ELb1ELb1ELb0ELb0ELb1ELb1ELb1EEEvNS_16Flash_fwd_paramsE) ;  /* 0xfffff9e002008950 */ /* 0x000fea0003c3ffff */
[----:B------:R-:W4:Y:S04]  /*0620*/  LD.E R0, [R10.64+0xb8] ;  /* 0x0000b8060a007980 */ /* 0x000f28000c101900 */
[----:B-1----:R-:W5:Y:S04]  /*0630*/  LD.E R7, [R10.64+0x184] ;  /* 0x000184060a077980 */ /* 0x002f68000c101900 */
[----:B--2---:R-:W2:Y:S01]  /*0640*/  LD.E R4, [R10.64+0x188] ;  /* 0x000188060a047980 */ /* 0x004ea2000c101900 */
        /* <DEDUP_REMOVED lines=89> */
.L_x_8526:
[----:B------:R-:W-:Y:S05]  /*0be0*/  BSYNC B0 ;  /* 0x0000000000007941 */ /* 0x000fea0003800000 */
.L_x_8525:
        /* <DEDUP_REMOVED lines=12> */
.L_x_8528:
[----:B------:R-:W-:Y:S05]  /*0cb0*/  BSYNC B0 ;  /* 0x0000000000007941 */ /* 0x000fea0003800000 */
.L_x_8527:
        /* <DEDUP_REMOVED lines=12> */
.L_x_8530:
[----:B------:R-:W-:Y:S05]  /*0d80*/  BSYNC B0 ;  /* 0x0000000000007941 */ /* 0x000fea0003800000 */
.L_x_8529:
        /* <DEDUP_REMOVED lines=12> */
.L_x_8532:
[----:B------:R-:W-:Y:S05]  /*0e50*/  BSYNC B0 ;  /* 0x0000000000007941 */ /* 0x000fea0003800000 */
.L_x_8531:
        /* <DEDUP_REMOVED lines=12> */
.L_x_8534:
[----:B------:R-:W-:Y:S05]  /*0f20*/  BSYNC B0 ;  /* 0x0000000000007941 */ /* 0x000fea0003800000 */
.L_x_8533:
        /* <DEDUP_REMOVED lines=12> */
.L_x_8536:
[----:B------:R-:W-:Y:S05]  /*0ff0*/  BSYNC B0 ;  /* 0x0000000000007941 */ /* 0x000fea0003800000 */
.L_x_8535:
        /* <DEDUP_REMOVED lines=12> */
.L_x_8538:
[----:B------:R-:W-:Y:S05]  /*10c0*/  BSYNC B0 ;  /* 0x0000000000007941 */ /* 0x000fea0003800000 */
.L_x_8537:
        /* <DEDUP_REMOVED lines=12> */
.L_x_8540:
[----:B------:R-:W-:Y:S05]  /*1190*/  BSYNC B0 ;  /* 0x0000000000007941 */ /* 0x000fea0003800000 */
.L_x_8539:
        /* <DEDUP_REMOVED lines=30> */
[----:B------:R-:W-:Y:S05]  /*1380*/  @P6 RET.REL.NODEC R4 `(_ZN5flash24flash_fwd_splitkv_kernelI23Flash_fwd_kernel_traitsILi256ELi64ELi64ELi4ELb0ELb0EN7cutlass10bfloat16_tE19Flash_kernel_traitsILi256ELi64ELi64ELi4ES3_EELb0ELb1ELb1ELb0ELb0ELb1ELb1ELb1EEEvNS_16Flash_fwd_paramsE) ;  /* 0xffffec7004006950 */ /* 0x000fea0003c3ffff */
[----:B-1----:R-:W-:-:S05]  /*1390*/  MOV R0, 0xff800000 ;  /* 0xff80000000007802 */ /* 0x002fca0000000f00 */
[----:B------:R1:W-:Y:S02]  /*13a0*/  ST.E [R2.64+0xe0], R0 ;  /* 0x0000e00002007985 */ /* 0x0003e4000c101906 */
[----:B-1----:R-:W-:Y:S02]  /*13b0*/  MOV R2, R233 ;  /* 0x000000e900027202 */ /* 0x002fe40000000f00 */
[----:B------:R-:W-:-:S04]  /*13c0*/  MOV R3, 0x0 ;  /* 0x0000000000037802 */ /* 0x000fc80000000f00 */
[----:B------:R-:W-:Y:S05]  /*13d0*/  RET.REL.NODEC R2 `(_ZN5flash24flash_fwd_splitkv_kernelI23Flash_fwd_kernel_traitsILi256ELi64ELi64ELi4ELb0ELb0EN7cutlass10bfloat16_tE19Flash_kernel_traitsILi256ELi64ELi64ELi4ES3_EELb0ELb1ELb1ELb0ELb0ELb1ELb1ELb1EEEvNS_16Flash_fwd_paramsE) ;  /* 0xffffec2002007950 */ /* 0x000fea0003c3ffff */
.L_x_8524:
        /* <DEDUP_REMOVED lines=60> */
[----:B------:R3:W2:Y:S02]  /*17a0*/  LD.E R3, [R6.64] ;  /* 0x0000000606037980 */ /* 0x0006a4000c101900 */
        /* <DEDUP_REMOVED lines=27> */
[----:B--2---:R-:W-:Y:S01]  /*1960*/  SHF.R.S32.HI R0, RZ, 0x1f, R3 ;  /* 0x0000001fff007819 */ /* 0x004fe20000011403 */
[----:B----4-:R-:W-:-:S04]  /*1970*/  IMAD R6, R15, R3, RZ ;  /* 0x000000030f067224 */ /* 0x010fc800078e02ff */
[C---:B------:R-:W-:Y:S02]  /*1980*/  IMAD R6, R14.reuse, R0, R6 ;  /* 0x000000000e067224 */ /* 0x040fe400078e0206 */
[----:B------:R-:W-:-:S04]  /*1990*/  IMAD.WIDE.U32 R14, R14, R3, RZ ;  /* 0x000000030e0e7225 */ /* 0x000fc800078e00ff */
[----:B------:R-:W-:Y:S02]  /*19a0*/  IMAD.IADD R15, R15, 0x1, R6 ;  /* 0x000000010f0f7824 */ /* 0x000fe400078e0206 */
[----:B------:R-:W-:Y:S02]  /*19b0*/  IMAD R6, R49, R13, RZ ;  /* 0x0000000d31067224 */ /* 0x000fe400078e02ff */
[----:B------:R-:W-:-:S04]  /*19c0*/  IMAD.WIDE.U32 R14, R13, R48, R14 ;  /* 0x000000300d0e7225 */ /* 0x000fc800078e000e */
[----:B------:R-:W-:Y:S02]  /*19d0*/  IMAD R4, R9, R3, RZ ;  /* 0x0000000309047224 */ /* 0x000fe400078e02ff */
[----:B------:R-:W-:Y:S02]  /*19e0*/  IMAD R6, R48, R7, R6 ;  /* 0x0000000730067224 */ /* 0x000fe400078e0206 */
[----:B------:R-:W-:-:S04]  /*19f0*/  IMAD.WIDE.U32 R22, R8, R3, RZ ;  /* 0x0000000308167225 */ /* 0x000fc800078e00ff */
[----:B------:R-:W-:Y:S01]  /*1a00*/  IMAD R4, R8, R0, R4 ;  /* 0x0000000008047224 */ /* 0x000fe200078e0204 */
[----:B------:R-:W-:Y:S01]  /*1a10*/  MOV R8, R14 ;  /* 0x0000000e00087202 */ /* 0x000fe20000000f00 */
[----:B------:R-:W-:Y:S01]  /*1a20*/  IMAD.IADD R9, R15, 0x1, R6 ;  /* 0x000000010f097824 */ /* 0x000fe200078e0206 */
[----:B------:R-:W-:Y:S01]  /*1a30*/  SHF.R.S32.HI R15, RZ, 0x1f, R16 ;  /* 0x0000001fff0f7819 */ /* 0x000fe20000011410 */
[----:B------:R-:W-:Y:S02]  /*1a40*/  IMAD R6, R19, R16, RZ ;  /* 0x0000001013067224 */ /* 0x000fe400078e02ff */
[----:B------:R-:W-:-:S04]  /*1a50*/  IMAD.WIDE.U32 R8, R16, R18, R8 ;  /* 0x0000001210087225 */ /* 0x000fc800078e0008 */
[----:B------:R-:W-:Y:S01]  /*1a60*/  IMAD R6, R18, R15, R6 ;  /* 0x0000000f12067224 */ /* 0x000fe200078e0206 */
[----:B------:R-:W-:Y:S01]  /*1a70*/  IADD3 R14, R23, R4, RZ ;  /* 0x00000004170e7210 */ /* 0x000fe20007ffe0ff */
[----:B------:R-:W-:Y:S01]  /*1a80*/  IMAD.MOV.U32 R19, RZ, RZ, R22 ;  /* 0x000000ffff137224 */ /* 0x000fe200078e0016 */
[----:B------:R-:W-:Y:S01]  /*1a90*/  MOV R3, R8 ;  /* 0x0000000800037202 */ /* 0x000fe20000000f00 */
[----:B------:R-:W-:Y:S01]  /*1aa0*/  IMAD.IADD R0, R9, 0x1, R6 ;  /* 0x0000000109007824 */ /* 0x000fe200078e0206 */
[----:B------:R-:W-:Y:S05]  /*1ab0*/  BRA `(.L_x_8543) ;  /* 0x0000054000007947 */ /* 0x000fea0003800000 */
.L_x_8542:
        /* <DEDUP_REMOVED lines=23> */
[-C--:B---3--:R-:W-:Y:S02]  /*1c30*/  @!P4 IMAD R2, R49, R15.reuse, RZ ;  /* 0x0000000f3102c224 */ /* 0x088fe400078e02ff */
[----:B------:R-:W-:Y:S01]  /*1c40*/  @!P4 IMAD.WIDE.U32 R30, R48, R15, RZ ;  /* 0x0000000f301ec225 */ /* 0x000fe200078e00ff */
[----:B------:R-:W-:-:S03]  /*1c50*/  ISETP.GT.U32.AND P0, PT, R3, R0, PT ;  /* 0x000000000300720c */ /* 0x000fc60003f04070 */
[----:B------:R-:W-:Y:S02]  /*1c60*/  @!P4 IMAD R2, R7, R48, R2 ;  /* 0x000000300702c224 */ /* 0x000fe400078e0202 */
[----:B------:R-:W-:Y:S01]  /*1c70*/  @P4 IMAD.IADD R8, R15, 0x1, R16 ;  /* 0x000000010f084824 */ /* 0x000fe200078e0210 */
[----:B-----5:R-:W-:Y:S02]  /*1c80*/  @!P4 SHF.R.S32.HI R7, RZ, 0x1f, R14 ;  /* 0x0000001fff07c819 */ /* 0x020fe4000001140e */
[----:B------:R-:W-:Y:S01]  /*1c90*/  @!P4 IADD3 R9, R31, R2, RZ ;  /* 0x000000021f09c210 */ /* 0x000fe20007ffe0ff */
[-C--:B------:R-:W-:Y:S02]  /*1ca0*/  @P4 IMAD R12, R49, R8.reuse, RZ ;  /* 0x00000008310c4224 */ /* 0x080fe400078e02ff */
[----:B------:R-:W-:-:S04]  /*1cb0*/  @P4 IMAD.WIDE.U32 R26, R48, R8, RZ ;  /* 0x00000008301a4225 */ /* 0x000fc800078e00ff */
[-C--:B------:R-:W-:Y:S02]  /*1cc0*/  @!P4 IMAD R2, R25, R14.reuse, RZ ;  /* 0x0000000e1902c224 */ /* 0x080fe400078e02ff */
[----:B------:R-:W-:Y:S02]  /*1cd0*/  @!P4 IMAD.MOV.U32 R8, RZ, RZ, R30 ;  /* 0x000000ffff08c224 */ /* 0x000fe400078e001e */
[C---:B------:R-:W-:Y:S02]  /*1ce0*/  @!P4 IMAD R2, R24.reuse, R7, R2 ;  /* 0x000000071802c224 */ /* 0x040fe400078e0202 */
[----:B------:R-:W-:Y:S01]  /*1cf0*/  @!P4 IMAD.WIDE.U32 R8, R24, R14, R8 ;  /* 0x0000000e1808c225 */ /* 0x000fe200078e0008 */
[----:B------:R-:W-:Y:S02]  /*1d00*/  @P4 IADD3 R12, R27, R12, RZ ;  /* 0x0000000c1b0c4210 */ /* 0x000fe40007ffe0ff */
[----:B------:R-:W-:Y:S01]  /*1d10*/  @!P0 IADD3 R0, R0, -R3, RZ ;  /* 0x8000000300008210 */ /* 0x000fe20007ffe0ff */
[----:B------:R-:W-:Y:S01]  /*1d20*/  @P4 IMAD.MOV.U32 R13, RZ, RZ, R26 ;  /* 0x000000ffff0d4224 */ /* 0x000fe200078e001a */
[----:B------:R-:W-:Y:S01]  /*1d30*/  @!P4 MOV R13, R8 ;  /* 0x00000008000dc202 */ /* 0x000fe20000000f00 */
[----:B------:R-:W-:Y:S01]  /*1d40*/  @!P4 IMAD.IADD R12, R9, 0x1, R2 ;  /* 0x00000001090cc824 */ /* 0x000fe200078e0202 */
[----:B------:R-:W-:-:S02]  /*1d50*/  ISETP.GE.U32.AND P3, PT, R0, R3, PT ;  /* 0x000000030000720c */ /* 0x000fc40003f66070 */
[----:B------:R-:W-:Y:S02]  /*1d60*/  LOP3.LUT R3, R236, R6, RZ, 0x3c, !PT ;  /* 0x00000006ec037212 */ /* 0x000fe400078e3cff */
[-C--:B------:R-:W-:Y:S02]  /*1d70*/  LOP3.LUT R13, R13, R12.reuse, RZ, 0x3c, !PT ;  /* 0x0000000c0d0d7212 */ /* 0x080fe400078e3cff */
[----:B------:R-:W-:Y:S02]  /*1d80*/  ISETP.GE.AND P1, PT, R3, RZ, PT ;  /* 0x000000ff0300720c */ /* 0x000fe40003f26270 */
[----:B------:R-:W-:Y:S02]  /*1d90*/  @!P0 IADD3 R4, R4, 0x1, RZ ;  /* 0x0000000104048810 */ /* 0x000fe40007ffe0ff */
[----:B------:R-:W-:Y:S02]  /*1da0*/  LOP3.LUT R12, R13, R12, RZ, 0x3c, !PT ;  /* 0x0000000c0d0c7212 */ /* 0x000fe400078e3cff */
[----:B------:R-:W-:-:S02]  /*1db0*/  ISETP.NE.AND P0, PT, R6, RZ, PT ;  /* 0x000000ff0600720c */ /* 0x000fc40003f05270 */
[----:B------:R-:W-:Y:S02]  /*1dc0*/  LEA R2, R165, 0xffffffc0, 0x6 ;  /* 0xffffffc0a5027811 */ /* 0x000fe400078e30ff */
[----:B------:R-:W-:Y:S01]  /*1dd0*/  LOP3.LUT R13, R13, R12, RZ, 0x3c, !PT ;  /* 0x0000000c0d0d7212 */ /* 0x000fe200078e3cff */
[----:B----4-:R-:W-:Y:S01]  /*1de0*/  @!P4 IMAD R8, R51, R15, RZ ;  /* 0x0000000f3308c224 */ /* 0x010fe200078e02ff */
[----:B------:R-:W-:Y:S01]  /*1df0*/  @!P4 SHF.R.S32.HI R0, RZ, 0x1f, R15 ;  /* 0x0000001fff00c819 */ /* 0x000fe2000001140f */
[-C--:B------:R-:W-:Y:S01]  /*1e00*/  IMAD R9, R49, R2.reuse, RZ ;  /* 0x0000000231097224 */ /* 0x080fe200078e02ff */
[----:B------:R-:W-:Y:S02]  /*1e10*/  SHF.R.S32.HI R7, RZ, 0x1f, R2 ;  /* 0x0000001fff077819 */ /* 0x000fe40000011402 */
[----:B------:R-:W-:Y:S01]  /*1e20*/  @P3 IADD3 R4, R4, 0x1, RZ ;  /* 0x0000000104043810 */ /* 0x000fe20007ffe0ff */
[----:B------:R-:W-:-:S04]  /*1e30*/  IMAD.WIDE.U32 R24, R48, R2, R12 ;  /* 0x0000000230187225 */ /* 0x000fc800078e000c */
[----:B------:R-:W-:Y:S02]  /*1e40*/  @!P4 IMAD R0, R0, R50, R8 ;  /* 0x000000320000c224 */ /* 0x000fe400078e0208 */
[----:B------:R-:W-:-:S04]  /*1e50*/  @!P4 IMAD.WIDE.U32 R12, R50, R15, RZ ;  /* 0x0000000f320cc225 */ /* 0x000fc800078e00ff */
[----:B------:R-:W-:Y:S02]  /*1e60*/  IMAD R9, R7, R48, R9 ;  /* 0x0000003007097224 */ /* 0x000fe400078e0209 */
[----:B------:R-:W-:Y:S02]  /*1e70*/  @P4 IMAD.IADD R15, R15, 0x1, R16 ;  /* 0x000000010f0f4824 */ /* 0x000fe400078e0210 */
[----:B------:R-:W-:Y:S01]  /*1e80*/  @!P1 IMAD.MOV R4, RZ, RZ, -R4 ;  /* 0x000000ffff049224 */ /* 0x000fe200078e0a04 */
[----:B------:R-:W-:Y:S01]  /*1e90*/  @!P0 LOP3.LUT R4, RZ, R6, RZ, 0x33, !PT ;  /* 0x00000006ff048212 */ /* 0x000fe200078e33ff */
[----:B------:R-:W-:Y:S01]  /*1ea0*/  IMAD.IADD R9, R25, 0x1, R9 ;  /* 0x0000000119097824 */ /* 0x000fe200078e0209 */
[----:B------:R-:W-:Y:S01]  /*1eb0*/  @!P4 IADD3 R17, R13, R0, RZ ;  /* 0x000000000d11c210 */ /* 0x000fe20007ffe0ff */
[-C--:B------:R-:W-:Y:S01]  /*1ec0*/  @P4 IMAD R3, R51, R15.reuse, RZ ;  /* 0x0000000f33034224 */ /* 0x080fe200078e02ff */
[----:B------:R-:W-:Y:S01]  /*1ed0*/  MOV R8, R24 ;  /* 0x0000001800087202 */ /* 0x000fe20000000f00 */
[----:B------:R-:W-:Y:S01]  /*1ee0*/  @P4 IMAD.WIDE.U32 R24, R50, R15, RZ ;  /* 0x0000000f32184225 */ /* 0x000fe200078e00ff */
[----:B------:R-:W-:-:S02]  /*1ef0*/  @!P4 MOV R16, R12 ;  /* 0x0000000c0010c202 */ /* 0x000fc40000000f00 */
[----:B------:R-:W-:Y:S01]  /*1f00*/  @!P4 SHF.R.S32.HI R0, RZ, 0x1f, R14 ;  /* 0x0000001fff00c819 */ /* 0x000fe2000001140e */
[----:B------:R-:W-:Y:S01]  /*1f10*/  @!P4 IMAD R12, R23, R14, RZ ;  /* 0x0000000e170cc224 */ /* 0x000fe200078e02ff */
[----:B------:R-:W-:Y:S01]  /*1f20*/  SHF.R.S32.HI R15, RZ, 0x1f, R4 ;  /* 0x0000001fff0f7819 */ /* 0x000fe20000011404 */
[----:B------:R-:W-:Y:S02]  /*1f30*/  IMAD R6, R19, R4, RZ ;  /* 0x0000000413067224 */ /* 0x000fe400078e02ff */
[----:B------:R-:W-:Y:S01]  /*1f40*/  @!P4 IMAD.WIDE.U32 R16, R22, R14, R16 ;  /* 0x0000000e1610c225 */ /* 0x000fe200078e0010 */
[----:B------:R-:W-:-:S03]  /*1f50*/  @P4 MOV R19, R24 ;  /* 0x0000001800134202 */ /* 0x000fc60000000f00 */
[----:B------:R-:W-:Y:S02]  /*1f60*/  @!P4 IMAD R0, R22, R0, R12 ;  /* 0x000000001600c224 */ /* 0x000fe400078e020c */
[----:B------:R-:W-:Y:S01]  /*1f70*/  IMAD.WIDE.U32 R8, R18, R4, R8 ;  /* 0x0000000412087225 */ /* 0x000fe200078e0008 */
[----:B------:R-:W-:-:S03]  /*1f80*/  @!P4 MOV R19, R16 ;  /* 0x000000100013c202 */ /* 0x000fc60000000f00 */
[----:B------:R-:W-:Y:S02]  /*1f90*/  IMAD R6, R18, R15, R6 ;  /* 0x0000000f12067224 */ /* 0x000fe400078e0206 */
[----:B------:R-:W-:Y:S01]  /*1fa0*/  @P4 IMAD.IADD R14, R25, 0x1, R3 ;  /* 0x00000001190e4824 */ /* 0x000fe200078e0203 */
[----:B------:R-:W-:Y:S01]  /*1fb0*/  MOV R3, R8 ;  /* 0x0000000800037202 */ /* 0x000fe20000000f00 */
[----:B------:R-:W-:Y:S01]  /*1fc0*/  @!P4 IMAD.IADD R14, R17, 0x1, R0 ;  /* 0x00000001110ec824 */ /* 0x000fe200078e0200 */
[----:B------:R-:W-:Y:S01]  /*1fd0*/  MOV R13, R2 ;  /* 0x00000002000d7202 */ /* 0x000fe20000000f00 */
[----:B------:R-:W-:Y:S01]  /*1fe0*/  IMAD.IADD R0, R9, 0x1, R6 ;  /* 0x0000000109007824 */ /* 0x000fe200078e0206 */
[----:B------:R-:W-:Y:S02]  /*1ff0*/  MOV R16, R4 ;  /* 0x0000000400107202 */ /* 0x000fe40000000f00 */
.L_x_8543:
[----:B-1----:R-:W-:Y:S05]  /*2000*/  BSYNC B0 ;  /* 0x0000000000007941 */ /* 0x002fea0003800000 */
.L_x_8541:
        /* <DEDUP_REMOVED lines=19> */
[----:B------:R-:W-:Y:S02]  /*2140*/  LEA.HI R4, R4, R6, RZ, 0x3 ;  /* 0x0000000604047211 */ /* 0x000fe400078f18ff */
[----:B------:R-:W-:Y:S02]  /*2150*/  IADD3 R30, P0, R18, R19, RZ ;  /* 0x00000013121e7210 */ /* 0x000fe40007f1e0ff */
[----:B------:R-:W-:Y:S02]  /*2160*/  SHF.R.S32.HI R19, RZ, 0x1f, R18 ;  /* 0x0000001fff137819 */ /* 0x000fe40000011412 */
[----:B------:R-:W-:-:S02]  /*2170*/  LEA.HI R12, R12, R56, RZ, 0x1 ;  /* 0x000000380c0c7211 */ /* 0x000fc400078f08ff */
[----:B------:R-:W-:Y:S01]  /*2180*/  LOP3.LUT R17, R4, 0xfffffff8, RZ, 0xc0, !PT ;  /* 0xfffffff804117812 */ /* 0x000fe200078ec0ff */
[-C--:B-----5:R-:W-:Y:S01]  /*2190*/  IMAD R7, R7, R50.reuse, RZ ;  /* 0x0000003207077224 */ /* 0x0a0fe200078e02ff */
[----:B------:R-:W-:Y:S01]  /*21a0*/  LOP3.LUT R12, R12, 0xfffffffe, RZ, 0xc0, !PT ;  /* 0xfffffffe0c0c7812 */ /* 0x000fe200078ec0ff */
[----:B------:R-:W-:Y:S02]  /*21b0*/  IMAD.X R31, R19, 0x1, R14, P0 ;  /* 0x00000001131f7824 */ /* 0x000fe400000e060e */
[----:B------:R-:W-:Y:S01]  /*21c0*/  IMAD.IADD R6, R6, 0x1, -R17 ;  /* 0x0000000106067824 */ /* 0x000fe200078e0a11 */
[----:B------:R-:W-:Y:S01]  /*21d0*/  SHF.R.S32.HI R160, RZ, 0x3, R160 ;  /* 0x00000003ffa07819 */ /* 0x000fe200000114a0 */
[C---:B------:R-:W-:Y:S02]  /*21e0*/  IMAD R7, R13.reuse, R51, R7 ;  /* 0x000000330d077224 */ /* 0x040fe400078e0207 */
[----:B------:R-:W-:-:S04]  /*21f0*/  IMAD.WIDE.U32 R30, R13, R50, R30 ;  /* 0x000000320d1e7225 */ /* 0x000fc800078e001e */
[----:B------:R-:W-:Y:S02]  /*2200*/  IMAD.IADD R56, R56, 0x1, -R12 ;  /* 0x0000000138387824 */ /* 0x000fe400078e0a0c */
[----:B------:R-:W-:Y:S02]  /*2210*/  IMAD.SHL.U32 R12, R6, 0x40, RZ ;  /* 0x00000040060c7824 */ /* 0x000fe400078e00ff */
[----:B------:R-:W-:Y:S02]  /*2220*/  IMAD.IADD R31, R31, 0x1, R7 ;  /* 0x000000011f1f7824 */ /* 0x000fe400078e0207 */
[----:B------:R-:W-:Y:S01]  /*2230*/  IMAD.SHL.U32 R17, R160, 0x40, RZ ;  /* 0x00000040a0117824 */ /* 0x000fe200078e00ff */
[----:B------:R-:W-:Y:S01]  /*2240*/  LOP3.LUT R12, R12, 0x1c0, RZ, 0xc0, !PT ;  /* 0x000001c00c0c7812 */ /* 0x000fe200078ec0ff */
[----:B------:R-:W-:Y:S02]  /*2250*/  IMAD R7, R29, R16, RZ ;  /* 0x000000101d077224 */ /* 0x000fe400078e02ff */
[----:B------:R-:W-:Y:S01]  /*2260*/  IMAD.SHL.U32 R13, R56, 0x8, RZ ;  /* 0x00000008380d7824 */ /* 0x000fe200078e00ff */
[----:B------:R-:W-:Y:S01]  /*2270*/  LOP3.LUT R17, R17, 0x1c0, RZ, 0xc0, !PT ;  /* 0x000001c011117812 */ /* 0x000fe200078ec0ff */
[-C--:B------:R-:W-:Y:S01]  /*2280*/  IMAD R7, R15, R28.reuse, R7 ;  /* 0x0000001c0f077224 */ /* 0x080fe200078e0207 */
[----:B------:R-:W-:Y:S01]  /*2290*/  SHF.R.U32.HI R41, RZ, 0x3, R12 ;  /* 0x00000003ff297819 */ /* 0x000fe2000001160c */
[----:B------:R-:W-:Y:S01]  /*22a0*/  IMAD.WIDE.U32 R28, R16, R28, R30 ;  /* 0x0000001c101c7225 */ /* 0x000fe200078e001e */
[----:B------:R-:W-:-:S02]  /*22b0*/  LOP3.LUT R13, R12, 0x8, R13, 0xf8, !PT ;  /* 0x000000080c0d7812 */ /* 0x000fc400078ef80d */
[C---:B------:R-:W-:Y:S02]  /*22c0*/  LOP3.LUT P4, RZ, R6.reuse, 0x4, RZ, 0xc0, !PT ;  /* 0x0000000406ff7812 */ /* 0x040fe4000788c0ff */
[----:B------:R-:W-:Y:S02]  /*22d0*/  LOP3.LUT P3, RZ, R6, 0x2, RZ, 0xc0, !PT ;  /* 0x0000000206ff7812 */ /* 0x000fe4000786c0ff */
[----:B------:R-:W-:Y:S01]  /*22e0*/  SHF.R.S32.HI R57, RZ, 0x1f, R237 ;  /* 0x0000001fff397819 */ /* 0x000fe200000114ed */
[----:B------:R-:W-:Y:S01]  /*22f0*/  IMAD.IADD R29, R29, 0x1, R7 ;  /* 0x000000011d1d7824 */ /* 0x000fe200078e0207 */
[----:B------:R-:W-:Y:S01]  /*2300*/  LEA.HI R14, R53, R58, RZ, 0x6 ;  /* 0x0000003a350e7211 */ /* 0x000fe200078f30ff */
[----:B------:R-:W-:Y:S01]  /*2310*/  IMAD R184, R51, R160, RZ ;  /* 0x000000a033b87224 */ /* 0x000fe200078e02ff */
[----:B------:R-:W-:Y:S02]  /*2320*/  SHF.R.S32.HI R161, RZ, 0x1f, R160 ;  /* 0x0000001fffa17819 */ /* 0x000fe400000114a0 */
[----:B-1----:R-:W-:-:S02]  /*2330*/  LOP3.LUT R21, R17, 0x38, R18, 0xf8, !PT ;  /* 0x0000003811157812 */ /* 0x002fc400078ef812 */
[----:B------:R-:W-:Y:S02]  /*2340*/  LOP3.LUT R41, R13, R41, RZ, 0x3c, !PT ;  /* 0x000000290d297212 */ /* 0x000fe400078e3cff */
[----:B------:R-:W-:Y:S01]  /*2350*/  SHF.R.U32.HI R17, RZ, 0x3, R17 ;  /* 0x00000003ff117819 */ /* 0x000fe20000011611 */
[----:B------:R-:W-:Y:S02]  /*2360*/  IMAD.SHL.U32 R14, R14, 0x8, RZ ;  /* 0x000000080e0e7824 */ /* 0x000fe400078e00ff */
[-C--:B------:R-:W-:Y:S01]  /*2370*/  IMAD R184, R161, R50.reuse, R184 ;  /* 0x00000032a1b87224 */ /* 0x080fe200078e02b8 */
[----:B------:R-:W-:Y:S01]  /*2380*/  LOP3.LUT R17, R21, R17, RZ, 0x3c, !PT ;  /* 0x0000001115117212 */ /* 0x000fe200078e3cff */
[----:B------:R-:W-:Y:S01]  /*2390*/  IMAD.WIDE.U32 R28, R160, R50, R28 ;  /* 0x00000032a01c7225 */ /* 0x000fe200078e001c */
[----:B------:R-:W-:Y:S02]  /*23a0*/  SHF.R.S32.HI R87, RZ, 0x1f, R61 ;  /* 0x0000001fff577819 */ /* 0x000fe4000001143d */
[----:B------:R-:W-:Y:S01]  /*23b0*/  LOP3.LUT R159, R17, 0xfffffe00, R14, 0xf8, !PT ;  /* 0xfffffe00119f7812 */ /* 0x000fe200078ef80e */
[----:B------:R-:W-:Y:S01]  /*23c0*/  IMAD.IADD R184, R29, 0x1, R184 ;  /* 0x000000011db87824 */ /* 0x000fe200078e02b8 */
[----:B------:R-:W-:Y:S01]  /*23d0*/  IADD3 R14, R18, 0x40, RZ ;  /* 0x00000040120e7810 */ /* 0x000fe20007ffe0ff */
[----:B------:R-:W-:Y:S01]  /*23e0*/  IMAD.SHL.U32 R4, R4, 0x40, RZ ;  /* 0x0000004004047824 */ /* 0x000fe200078e00ff */
[----:B------:R-:W-:-:S02]  /*23f0*/  SHF.R.S32.HI R167, RZ, 0x1f, R236 ;  /* 0x0000001fffa77819 */ /* 0x000fc400000114ec */
[----:B------:R-:W-:Y:S02]  /*2400*/  LEA.HI R87, R87, R61, RZ, 0x6 ;  /* 0x0000003d57577211 */ /* 0x000fe400078f30ff */
[----:B------:R-:W-:Y:S02]  /*2410*/  LOP3.LUT R41, R41, 0xfffffe00, R4, 0xf8, !PT ;  /* 0xfffffe0029297812 */ /* 0x000fe400078ef804 */
        /* <DEDUP_REMOVED lines=29> */
[----:B------:R-:W-:Y:S01]  /*25f0*/  LEA.HI.X R184, R28, R23, R184, 0x1, P0 ;  /* 0x000000171cb87211 */ /* 0x000fe200000f0cb8 */
[----:B----4-:R-:W-:Y:S01]  /*2600*/  IMAD R4, R9, R236, RZ ;  /* 0x000000ec09047224 */ /* 0x010fe200078e02ff */
[----:B------:R-:W-:Y:S01]  /*2610*/  ISETP.GE.AND P0, PT, R14, R63, PT ;  /* 0x0000003f0e00720c */ /* 0x000fe20003f06270 */
[----:B------:R-:W-:Y:S01]  /*2620*/  IMAD.X R7, R19, 0x1, R5, P1 ;  /* 0x0000000113077824 */ /* 0x000fe200008e0605 */
[----:B------:R-:W-:-:S02]  /*2630*/  IADD3 R12, R18, 0xc0, RZ ;  /* 0x000000c0120c7810 */ /* 0x000fc40007ffe0ff */
[----:B------:R-:W-:Y:S01]  /*2640*/  ISETP.GE.AND P1, PT, R18, R63, PT ;  /* 0x0000003f1200720c */ /* 0x000fe20003f26270 */
[----:B------:R-:W-:Y:S01]  /*2650*/  IMAD R4, R8, R167, R4 ;  /* 0x000000a708047224 */ /* 0x000fe200078e0204 */
[----:B------:R-:W-:Y:S02]  /*2660*/  SEL R5, RZ, 0xffffffff, P0 ;  /* 0xffffffffff057807 */ /* 0x000fe40000000000 */
[----:B------:R-:W-:Y:S01]  /*2670*/  IADD3 R13, R18, 0x80, RZ ;  /* 0x00000080120d7810 */ /* 0x000fe20007ffe0ff */
[----:B------:R-:W-:Y:S01]  /*2680*/  IMAD.WIDE.U32 R8, R236, R8, R6 ;  /* 0x00000008ec087225 */ /* 0x000fe200078e0006 */
[-C--:B------:R-:W-:Y:S02]  /*2690*/  ISETP.GE.AND P0, PT, R12, R63.reuse, PT ;  /* 0x0000003f0c00720c */ /* 0x080fe40003f06270 */
[----:B------:R-:W-:Y:S02]  /*26a0*/  SEL R6, RZ, 0x1, P1 ;  /* 0x00000001ff067807 */ /* 0x000fe40000800000 */
[----:B------:R-:W-:-:S02]  /*26b0*/  ISETP.GE.AND P1, PT, R13, R63, PT ;  /* 0x0000003f0d00720c */ /* 0x000fc40003f26270 */
[----:B------:R-:W-:Y:S01]  /*26c0*/  SEL R60, RZ, 0x8, P0 ;  /* 0x00000008ff3c7807 */ /* 0x000fe20000000000 */
[----:B------:R-:W-:Y:S01]  /*26d0*/  IMAD.IADD R9, R9, 0x1, R4 ;  /* 0x0000000109097824 */ /* 0x000fe200078e0204 */
[----:B------:R-:W-:Y:S02]  /*26e0*/  IADD3 R162, P0, R18, R3, RZ ;  /* 0x0000000312a27210 */ /* 0x000fe40007f1e0ff */
[----:B------:R-:W-:Y:S01]  /*26f0*/  SEL R4, RZ, 0x4, P1 ;  /* 0x00000004ff047807 */ /* 0x000fe20000800000 */
[--C-:B------:R-:W-:Y:S01]  /*2700*/  @P5 IMAD.MOV.U32 R176, RZ, RZ, R24.reuse ;  /* 0x000000ffffb05224 */ /* 0x100fe200078e0018 */
[----:B------:R-:W-:Y:S01]  /*2710*/  ISETP.GT.AND P1, PT, R165, R87, PT ;  /* 0x00000057a500720c */ /* 0x000fe20003f24270 */
[----:B------:R-:W-:Y:S02]  /*2720*/  @!P5 IMAD.MOV.U32 R176, RZ, RZ, R24 ;  /* 0x000000ffffb0d224 */ /* 0x000fe400078e0018 */
[----:B------:R-:W-:Y:S02]  /*2730*/  IMAD.X R163, R19, 0x1, R0, P0 ;  /* 0x0000000113a37824 */ /* 0x000fe400000e0600 */
[----:B------:R-:W-:-:S02]  /*2740*/  @P5 IMAD.MOV.U32 R177, RZ, RZ, R25 ;  /* 0x000000ffffb15224 */ /* 0x000fc400078e0019 */
[----:B------:R-:W-:Y:S02]  /*2750*/  @!P5 IMAD.MOV.U32 R177, RZ, RZ, R25 ;  /* 0x000000ffffb1d224 */ /* 0x000fe400078e0019 */
        /* <DEDUP_REMOVED lines=185> */
.L_x_8662:
        /* <DEDUP_REMOVED lines=30> */
.L_x_8546:
[----:B------:R-:W-:Y:S05]  /*34d0*/  BSYNC B0 ;  /* 0x0000000000007941 */ /* 0x000fea0003800000 */
.L_x_8545:
        /* <DEDUP_REMOVED lines=21> */
.L_x_8548:
[----:B------:R-:W-:Y:S05]  /*3630*/  BSYNC B0 ;  /* 0x0000000000007941 */ /* 0x000fea0003800000 */
.L_x_8547:
        /* <DEDUP_REMOVED lines=21> */
.L_x_8550:
[----:B------:R-:W-:Y:S05]  /*3790*/  BSYNC B0 ;  /* 0x0000000000007941 */ /* 0x000fea0003800000 */
.L_x_8549:
        /* <DEDUP_REMOVED lines=21> */
.L_x_8552:
[----:B------:R-:W-:Y:S05]  /*38f0*/  BSYNC B0 ;  /* 0x0000000000007941 */ /* 0x000fea0003800000 */
.L_x_8551:
        /* <DEDUP_REMOVED lines=66> */
.L_x_8559:
[----:B------:R-:W-:Y:S05]  /*3d20*/  BSYNC B0 ;  /* 0x0000000000007941 */ /* 0x000fea0003800000 */
.L_x_8558:
        /* <DEDUP_REMOVED lines=51> */
.L_x_8561:
[----:B------:R-:W-:Y:S05]  /*4060*/  BSYNC B0 ;  /* 0x0000000000007941 */ /* 0x000fea0003800000 */
.L_x_8560:
        /* <DEDUP_REMOVED lines=51> */
.L_x_8563:
[----:B------:R-:W-:Y:S05]  /*43a0*/  BSYNC B0 ;  /* 0x0000000000007941 */ /* 0x000fea0003800000 */
.L_x_8562:
        /* <DEDUP_REMOVED lines=50> */
.L_x_8557:
[----:B------:R-:W-:Y:S05]  /*46d0*/  BSYNC B1 ;  /* 0x0000000000017941 */ /* 0x000fea0003800000 */
.L_x_8556:
        /* <DEDUP_REMOVED lines=63> */
.L_x_8567:
[----:B------:R-:W-:Y:S05]  /*4ad0*/  BSYNC B0 ;  /* 0x0000000000007941 */ /* 0x000fea0003800000 */
.L_x_8566:
        /* <DEDUP_REMOVED lines=53> */
.L_x_8569:
[----:B------:R-:W-:Y:S05]  /*4e30*/  BSYNC B0 ;  /* 0x0000000000007941 */ /* 0x000fea0003800000 */
.L_x_8568:
        /* <DEDUP_REMOVED lines=53> */
.L_x_8571:
[----:B------:R-:W-:Y:S05]  /*5190*/  BSYNC B0 ;  /* 0x0000000000007941 */ /* 0x000fea0003800000 */
.L_x_8570:
        /* <DEDUP_REMOVED lines=52> */
.L_x_8565:
[----:B------:R-:W-:Y:S05]  /*54e0*/  BSYNC B1 ;  /* 0x0000000000017941 */ /* 0x000fea0003800000 */
.L_x_8564:
        /* <DEDUP_REMOVED lines=63> */
.L_x_8575:
[----:B------:R-:W-:Y:S05]  /*58e0*/  BSYNC B0 ;  /* 0x0000000000007941 */ /* 0x000fea0003800000 */
.L_x_8574:
        /* <DEDUP_REMOVED lines=53> */
.L_x_8577:
[----:B------:R-:W-:Y:S05]  /*5c40*/  BSYNC B0 ;  /* 0x0000000000007941 */ /* 0x000fea0003800000 */
.L_x_8576:
        /* <DEDUP_REMOVED lines=53> */
.L_x_8579:
[----:B------:R-:W-:Y:S05]  /*5fa0*/  BSYNC B0 ;  /* 0x0000000000007941 */ /* 0x000fea0003800000 */
.L_x_8578:
        /* <DEDUP_REMOVED lines=52> */
.L_x_8573:
[----:B------:R-:W-:Y:S05]  /*62f0*/  BSYNC B1 ;  /* 0x0000000000017941 */ /* 0x000fea0003800000 */
.L_x_8572:
        /* <DEDUP_REMOVED lines=67> */
.L_x_8583:
[----:B------:R-:W-:Y:S05]  /*6730*/  BSYNC B0 ;  /* 0x0000000000007941 */ /* 0x000fea0003800000 */
.L_x_8582:
        /* <DEDUP_REMOVED lines=53> */
.L_x_8585:
[----:B------:R-:W-:Y:S05]  /*6a90*/  BSYNC B0 ;  /* 0x0000000000007941 */ /* 0x000fea0003800000 */
.L_x_8584:
        /* <DEDUP_REMOVED lines=53> */
.L_x_8587:
[----:B------:R-:W-:Y:S05]  /*6df0*/  BSYNC B0 ;  /* 0x0000000000007941 */ /* 0x000fea0003800000 */
.L_x_8586:
        /* <DEDUP_REMOVED lines=52> */
.L_x_8581:
[----:B------:R-:W-:Y:S05]  /*7140*/  BSYNC B1 ;  /* 0x0000000000017941 */ /* 0x000fea0003800000 */
.L_x_8580:
[----:B------:R-:W2:Y:S02]  /*7150*/  LD.E R0, [R10.64+0xd0] ;  /* 0x0000d0060a007980 */ /* 0x000ea4000c101900 */
[----:B--2---:R-:W-:Y:S05]  /*7160*/  IMAD.U32 R0, R0, -0x20, RZ ;  /* 0xffffffe000007824 */ /* 0x004fea00078e00ff */
[C---:B------:R-:W-:Y:S02]  /*7170*/  LEA R20, P1, R0.reuse, R20, 0x1 ;  /* 0x0000001400147211 */ /* 0x040fe400078208ff */
[C---:B------:R-:W-:Y:S02]  /*7180*/  LEA R42, P0, R0.reuse, R42, 0x1 ;  /* 0x0000002a002a7211 */ /* 0x040fe400078008ff */
[C---:B------:R-:W-:Y:S02]  /*7190*/  LEA.HI.X.SX32 R21, R0.reuse, R21, 0x1, P1 ;  /* 0x0000001500157211 */ /* 0x040fe400008f0eff */
[----:B------:R-:W-:Y:S01]  /*71a0*/  LEA.HI.X.SX32 R43, R0, R43, 0x1, P0 ;  /* 0x0000002b002b7211 */ /* 0x000fe200000f0eff */
[----:B------:R-:W-:-:S05]  /*71b0*/  BRA `(.L_x_8588) ;  /* 0x00006a3000007947 */ /* 0x000fca0003800000 */
.L_x_8555:
        /* <DEDUP_REMOVED lines=94> */
.L_x_8594:
[----:B------:R-:W-:Y:S05]  /*77a0*/  BSYNC B0 ;  /* 0x0000000000007941 */ /* 0x000fea0003800000 */
.L_x_8593:
[----:B-----5:R2:W-:Y:S02]  /*77b0*/  ST.E.128 [R124.64], R24 ;  /* 0x000000187c007985 */ /* 0x0205e4000c101d06 */
.L_x_8592:
[----:B------:R-:W-:Y:S05]  /*77c0*/  BSYNC B1 ;  /* 0x0000000000017941 */ /* 0x000fea0003800000 */
.L_x_8591:
        /* <DEDUP_REMOVED lines=92> */
.L_x_8598:
[----:B------:R-:W-:Y:S05]  /*7d90*/  BSYNC B0 ;  /* 0x0000000000007941 */ /* 0x000fea0003800000 */
.L_x_8597:
[----:B-----5:R2:W-:Y:S02]  /*7da0*/  ST.E.128 [R124.64+0x80], R24 ;  /* 0x000080187c007985 */ /* 0x0205e4000c101d06 */
.L_x_8596:
[----:B------:R-:W-:Y:S05]  /*7db0*/  BSYNC B1 ;  /* 0x0000000000017941 */ /* 0x000fea0003800000 */
.L_x_8595:
        /* <DEDUP_REMOVED lines=92> */
.L_x_8602:
[----:B------:R-:W-:Y:S05]  /*8380*/  BSYNC B0 ;  /* 0x0000000000007941 */ /* 0x000fea0003800000 */
.L_x_8601:
[----:B-----5:R2:W-:Y:S02]  /*8390*/  ST.E.128 [R124.64+0x100], R24 ;  /* 0x000100187c007985 */ /* 0x0205e4000c101d06 */
.L_x_8600:
[----:B------:R-:W-:Y:S05]  /*83a0*/  BSYNC B1 ;  /* 0x0000000000017941 */ /* 0x000fea0003800000 */
.L_x_8599:
        /* <DEDUP_REMOVED lines=91> */
.L_x_8604:
[----:B------:R-:W-:Y:S05]  /*8960*/  BSYNC B0 ;  /* 0x0000000000007941 */ /* 0x000fea0003800000 */
.L_x_8603:
[----:B-----5:R2:W-:Y:S02]  /*8970*/  ST.E.128 [R124.64+0x180], R24 ;  /* 0x000180187c007985 */ /* 0x0205e4000c101d06 */
.L_x_8590:
[----:B------:R-:W-:Y:S05]  /*8980*/  BSYNC B2 ;  /* 0x0000000000027941 */ /* 0x000fea0003800000 */
.L_x_8589:
        /* <DEDUP_REMOVED lines=97> */
.L_x_8610:
[----:B------:R-:W-:Y:S05]  /*8fa0*/  BSYNC B0 ;  /* 0x0000000000007941 */ /* 0x000fea0003800000 */
.L_x_8609:
[C---:B------:R-:W-:Y:S04]  /*8fb0*/  LEA R2, P0, R228.reuse, R124, 0x1 ;  /* 0x0000007ce4027211 */ /* 0x040fe800078008ff */
[----:B------:R-:W-:Y:S05]  /*8fc0*/  LEA.HI.X R3, R228, R125, R229, 0x1, P0 ;  /* 0x0000007de4037211 */ /* 0x000fea00000f0ce5 */
[----:B-----5:R2:W-:Y:S04]  /*8fd0*/  ST.E.128 [R2.64], R24 ;  /* 0x0000001802007985 */ /* 0x0205e8000c101d06 */
.L_x_8608:
[----:B------:R-:W-:Y:S05]  /*8fe0*/  BSYNC B1 ;  /* 0x0000000000017941 */ /* 0x000fea0003800000 */
.L_x_8607:
        /* <DEDUP_REMOVED lines=92> */
.L_x_8614:
[----:B------:R-:W-:Y:S05]  /*95b0*/  BSYNC B0 ;  /* 0x0000000000007941 */ /* 0x000fea0003800000 */
.L_x_8613:
[C---:B------:R-:W-:Y:S04]  /*95c0*/  LEA R2, P0, R84.reuse, R124, 0x1 ;  /* 0x0000007c54027211 */ /* 0x040fe800078008ff */
[----:B------:R-:W-:Y:S05]  /*95d0*/  LEA.HI.X R3, R84, R125, R83, 0x1, P0 ;  /* 0x0000007d54037211 */ /* 0x000fea00000f0c53 */
[----:B-----5:R2:W-:Y:S04]  /*95e0*/  ST.E.128 [R2.64], R24 ;  /* 0x0000001802007985 */ /* 0x0205e8000c101d06 */
.L_x_8612:
[----:B------:R-:W-:Y:S05]  /*95f0*/  BSYNC B1 ;  /* 0x0000000000017941 */ /* 0x000fea0003800000 */
.L_x_8611:
        /* <DEDUP_REMOVED lines=92> */
.L_x_8618:
[----:B------:R-:W-:Y:S05]  /*9bc0*/  BSYNC B0 ;  /* 0x0000000000007941 */ /* 0x000fea0003800000 */
.L_x_8617:
[C---:B------:R-:W-:Y:S04]  /*9bd0*/  LEA R2, P0, R80.reuse, R124, 0x1 ;  /* 0x0000007c50027211 */ /* 0x040fe800078008ff */
[----:B------:R-:W-:Y:S05]  /*9be0*/  LEA.HI.X R3, R80, R125, R79, 0x1, P0 ;  /* 0x0000007d50037211 */ /* 0x000fea00000f0c4f */
[----:B-----5:R2:W-:Y:S04]  /*9bf0*/  ST.E.128 [R2.64], R24 ;  /* 0x0000001802007985 */ /* 0x0205e8000c101d06 */
.L_x_8616:
[----:B------:R-:W-:Y:S05]  /*9c00*/  BSYNC B1 ;  /* 0x0000000000017941 */ /* 0x000fea0003800000 */
.L_x_8615:
        /* <DEDUP_REMOVED lines=91> */
.L_x_8620:
[----:B------:R-:W-:Y:S05]  /*a1c0*/  BSYNC B0 ;  /* 0x0000000000007941 */ /* 0x000fea0003800000 */
.L_x_8619:
[C---:B------:R-:W-:Y:S04]  /*a1d0*/  LEA R2, P0, R74.reuse, R124, 0x1 ;  /* 0x0000007c4a027211 */ /* 0x040fe800078008ff */
[----:B------:R-:W-:Y:S05]  /*a1e0*/  LEA.HI.X R3, R74, R125, R73, 0x1, P0 ;  /* 0x0000007d4a037211 */ /* 0x000fea00000f0c49 */
[----:B-----5:R2:W-:Y:S04]  /*a1f0*/  ST.E.128 [R2.64], R24 ;  /* 0x0000001802007985 */ /* 0x0205e8000c101d06 */
.L_x_8606:
[----:B------:R-:W-:Y:S05]  /*a200*/  BSYNC B2 ;  /* 0x0000000000027941 */ /* 0x000fea0003800000 */
.L_x_8605:
        /* <DEDUP_REMOVED lines=97> */
.L_x_8626:
[----:B------:R-:W-:Y:S05]  /*a820*/  BSYNC B0 ;  /* 0x0000000000007941 */ /* 0x000fea0003800000 */
.L_x_8625:
[C---:B------:R-:W-:Y:S04]  /*a830*/  LEA R2, P0, R85.reuse, R124, 0x1 ;  /* 0x0000007c55027211 */ /* 0x040fe800078008ff */
[----:B------:R-:W-:Y:S05]  /*a840*/  LEA.HI.X R3, R85, R125, R86, 0x1, P0 ;  /* 0x0000007d55037211 */ /* 0x000fea00000f0c56 */
[----:B-----5:R2:W-:Y:S04]  /*a850*/  ST.E.128 [R2.64], R24 ;  /* 0x0000001802007985 */ /* 0x0205e8000c101d06 */
.L_x_8624:
[----:B------:R-:W-:Y:S05]  /*a860*/  BSYNC B1 ;  /* 0x0000000000017941 */ /* 0x000fea0003800000 */
.L_x_8623:
        /* <DEDUP_REMOVED lines=92> */
.L_x_8630:
[----:B------:R-:W-:Y:S05]  /*ae30*/  BSYNC B0 ;  /* 0x0000000000007941 */ /* 0x000fea0003800000 */
.L_x_8629:
[C---:B------:R-:W-:Y:S04]  /*ae40*/  LEA R2, P0, R82.reuse, R124, 0x1 ;  /* 0x0000007c52027211 */ /* 0x040fe800078008ff */
[----:B------:R-:W-:Y:S05]  /*ae50*/  LEA.HI.X R3, R82, R125, R81, 0x1, P0 ;  /* 0x0000007d52037211 */ /* 0x000fea00000f0c51 */
[----:B-----5:R2:W-:Y:S04]  /*ae60*/  ST.E.128 [R2.64], R24 ;  /* 0x0000001802007985 */ /* 0x0205e8000c101d06 */
.L_x_8628:
[----:B------:R-:W-:Y:S05]  /*ae70*/  BSYNC B1 ;  /* 0x0000000000017941 */ /* 0x000fea0003800000 */
.L_x_8627:
        /* <DEDUP_REMOVED lines=92> */
.L_x_8634:
[----:B------:R-:W-:Y:S05]  /*b440*/  BSYNC B0 ;  /* 0x0000000000007941 */ /* 0x000fea0003800000 */
.L_x_8633:
[C---:B------:R-:W-:Y:S04]  /*b450*/  LEA R2, P0, R78.reuse, R124, 0x1 ;  /* 0x0000007c4e027211 */ /* 0x040fe800078008ff */
[----:B------:R-:W-:Y:S05]  /*b460*/  LEA.HI.X R3, R78, R125, R77, 0x1, P0 ;  /* 0x0000007d4e037211 */ /* 0x000fea00000f0c4d */
[----:B-----5:R2:W-:Y:S04]  /*b470*/  ST.E.128 [R2.64], R24 ;  /* 0x0000001802007985 */ /* 0x0205e8000c101d06 */
.L_x_8632:
[----:B------:R-:W-:Y:S05]  /*b480*/  BSYNC B1 ;  /* 0x0000000000017941 */ /* 0x000fea0003800000 */
.L_x_8631:
        /* <DEDUP_REMOVED lines=91> */
.L_x_8636:
[----:B------:R-:W-:Y:S05]  /*ba40*/  BSYNC B0 ;  /* 0x0000000000007941 */ /* 0x000fea0003800000 */
.L_x_8635:
[C---:B------:R-:W-:Y:S04]  /*ba50*/  LEA R2, P0, R72.reuse, R124, 0x1 ;  /* 0x0000007c48027211 */ /* 0x040fe800078008ff */
[----:B------:R-:W-:Y:S05]  /*ba60*/  LEA.HI.X R3, R72, R125, R71, 0x1, P0 ;  /* 0x0000007d48037211 */ /* 0x000fea00000f0c47 */
[----:B-----5:R2:W-:Y:S04]  /*ba70*/  ST.E.128 [R2.64], R24 ;  /* 0x0000001802007985 */ /* 0x0205e8000c101d06 */
.L_x_8622:
[----:B------:R-:W-:Y:S05]  /*ba80*/  BSYNC B2 ;  /* 0x0000000000027941 */ /* 0x000fea0003800000 */
.L_x_8621:
        /* <DEDUP_REMOVED lines=100> */
.L_x_8642:
[----:B------:R-:W-:Y:S05]  /*c0d0*/  BSYNC B0 ;  /* 0x0000000000007941 */ /* 0x000fea0003800000 */
.L_x_8641:
[----:B------:R-:W-:Y:S02]  /*c0e0*/  IMAD R0, R49, 0x60, RZ ;  /* 0x0000006031007824 */ /* 0x000fe400078e02ff */
[----:B------:R-:W-:Y:S05]  /*c0f0*/  IMAD.WIDE.U32 R2, R48, 0x60, R124 ;  /* 0x0000006030027825 */ /* 0x000fea00078e007c */
[----:B------:R-:W-:Y:S05]  /*c100*/  IADD3 R3, R3, R0, RZ ;  /* 0x0000000003037210 */ /* 0x000fea0007ffe0ff */
[----:B-----5:R2:W-:Y:S02]  /*c110*/  ST.E.128 [R2.64], R24 ;  /* 0x0000001802007985 */ /* 0x0205e4000c101d06 */
.L_x_8640:
[----:B------:R-:W-:Y:S05]  /*c120*/  BSYNC B1 ;  /* 0x0000000000017941 */ /* 0x000fea0003800000 */
.L_x_8639:
        /* <DEDUP_REMOVED lines=92> */
.L_x_8646:
[----:B------:R-:W-:Y:S05]  /*c6f0*/  BSYNC B0 ;  /* 0x0000000000007941 */ /* 0x000fea0003800000 */
.L_x_8645:
[C---:B------:R-:W-:Y:S04]  /*c700*/  LEA R2, P0, R76.reuse, R124, 0x1 ;  /* 0x0000007c4c027211 */ /* 0x040fe800078008ff */
[----:B------:R-:W-:Y:S05]  /*c710*/  LEA.HI.X R3, R76, R125, R75, 0x1, P0 ;  /* 0x0000007d4c037211 */ /* 0x000fea00000f0c4b */
[----:B-----5:R2:W-:Y:S04]  /*c720*/  ST.E.128 [R2.64], R24 ;  /* 0x0000001802007985 */ /* 0x0205e8000c101d06 */
.L_x_8644:
[----:B------:R-:W-:Y:S05]  /*c730*/  BSYNC B1 ;  /* 0x0000000000017941 */ /* 0x000fea0003800000 */
.L_x_8643:
        /* <DEDUP_REMOVED lines=92> */
.L_x_8650:
[----:B------:R-:W-:Y:S05]  /*cd00*/  BSYNC B0 ;  /* 0x0000000000007941 */ /* 0x000fea0003800000 */
.L_x_8649:
[C---:B------:R-:W-:Y:S04]  /*cd10*/  LEA R2, P0, R70.reuse, R124, 0x1 ;  /* 0x0000007c46027211 */ /* 0x040fe800078008ff */
[----:B------:R-:W-:Y:S05]  /*cd20*/  LEA.HI.X R3, R70, R125, R69, 0x1, P0 ;  /* 0x0000007d46037211 */ /* 0x000fea00000f0c45 */
[----:B-----5:R2:W-:Y:S04]  /*cd30*/  ST.E.128 [R2.64], R24 ;  /* 0x0000001802007985 */ /* 0x0205e8000c101d06 */
.L_x_8648:
[----:B------:R-:W-:Y:S05]  /*cd40*/  BSYNC B1 ;  /* 0x0000000000017941 */ /* 0x000fea0003800000 */
.L_x_8647:
        /* <DEDUP_REMOVED lines=91> */
.L_x_8652:
[----:B------:R-:W-:Y:S05]  /*d300*/  BSYNC B0 ;  /* 0x0000000000007941 */ /* 0x000fea0003800000 */
.L_x_8651:
[C---:B------:R-:W-:Y:S04]  /*d310*/  LEA R2, P0, R68.reuse, R124, 0x1 ;  /* 0x0000007c44027211 */ /* 0x040fe800078008ff */
[----:B------:R-:W-:Y:S05]  /*d320*/  LEA.HI.X R3, R68, R125, R67, 0x1, P0 ;  /* 0x0000007d44037211 */ /* 0x000fea00000f0c43 */
[----:B-----5:R2:W-:Y:S04]  /*d330*/  ST.E.128 [R2.64], R24 ;  /* 0x0000001802007985 */ /* 0x0205e8000c101d06 */
.L_x_8638:
[----:B------:R-:W-:Y:S05]  /*d340*/  BSYNC B2 ;  /* 0x0000000000027941 */ /* 0x000fea0003800000 */
.L_x_8637:
        /* <DEDUP_REMOVED lines=11> */
.L_x_8554:
        /* <DEDUP_REMOVED lines=22> */
.L_x_8654:
[----:B------:R-:W-:Y:S05]  /*d560*/  BSYNC B0 ;  /* 0x0000000000007941 */ /* 0x000fea0003800000 */
.L_x_8653:
        /* <DEDUP_REMOVED lines=33> */
.L_x_8656:
[----:B------:R-:W-:Y:S05]  /*d780*/  BSYNC B0 ;  /* 0x0000000000007941 */ /* 0x000fea0003800000 */
.L_x_8655:
        /* <DEDUP_REMOVED lines=33> */
.L_x_8658:
[----:B------:R-:W-:Y:S05]  /*d9a0*/  BSYNC B0 ;  /* 0x0000000000007941 */ /* 0x000fea0003800000 */
.L_x_8657:
        /* <DEDUP_REMOVED lines=36> */
.L_x_8588:
[----:B------:R-:W-:Y:S05]  /*dbf0*/  BSYNC B3 ;  /* 0x0000000000037941 */ /* 0x000fea0003800000 */
.L_x_8553:
        /* <DEDUP_REMOVED lines=91> */
.L_x_8660:
        /* <DEDUP_REMOVED lines=10> */
.L_x_8661:
[----:B------:R-:W-:Y:S05]  /*e250*/  BSYNC B0 ;  /* 0x0000000000007941 */ /* 0x000fea0003800000 */
.L_x_8659:
[----:B------:R-:W-:Y:S04]  /*e260*/  IADD3 R9, R9, -0x1, RZ ;  /* 0xffffffff09097810 */ /* 0x000fe80007ffe0ff */
[----:B------:R-:W-:Y:S11]  /*e270*/  ISETP.GT.AND P0, PT, R9, R87, PT ;  /* 0x000000570900720c */ /* 0x000ff60003f04270 */
[----:B------:R-:W-:Y:S02]  /*e280*/  @!UPT UIADD3 URZ, URZ, URZ, URZ ;  /* 0x0000003f3f3ff290 */ /* 0x000fe4000fffe03f */
[----:B------:R-:W-:-:S05]  /*e290*/  @P0 BRA `(.L_x_8662) ;  /* 0xffff505000000947 */ /* 0x000fca000383ffff */
.L_x_8544:
        /* <DEDUP_REMOVED lines=111> */
.L_x_8671:
[----:B------:R-:W-:Y:S05]  /*e990*/  BSYNC B0 ;  /* 0x0000000000007941 */ /* 0x000fea0003800000 */
.L_x_8670:
[----:B-----5:R3:W-:Y:S02]  /*e9a0*/  STS.128 [R240], R24 ;  /* 0x00000018f0007388 */ /* 0x0207e40000000c00 */
.L_x_8669:
[----:B------:R-:W-:Y:S05]  /*e9b0*/  BSYNC B1 ;  /* 0x0000000000017941 */ /* 0x000fea0003800000 */
.L_x_8668:
        /* <DEDUP_REMOVED lines=50> */
.L_x_8675:
[----:B------:R-:W-:Y:S05]  /*ece0*/  BSYNC B0 ;  /* 0x0000000000007941 */ /* 0x000fea0003800000 */
.L_x_8674:
[----:B-----5:R1:W-:Y:S02]  /*ecf0*/  STS.128 [R240+0x2000], R24 ;  /* 0x00200018f0007388 */ /* 0x0203e40000000c00 */
.L_x_8673:
[----:B------:R-:W-:Y:S05]  /*ed00*/  BSYNC B1 ;  /* 0x0000000000017941 */ /* 0x000fea0003800000 */
.L_x_8672:
        /* <DEDUP_REMOVED lines=50> */
.L_x_8679:
[----:B------:R-:W-:Y:S05]  /*f030*/  BSYNC B0 ;  /* 0x0000000000007941 */ /* 0x000fea0003800000 */
.L_x_8678:
[----:B-----5:R3:W-:Y:S02]  /*f040*/  STS.128 [R240+0x4000], R24 ;  /* 0x00400018f0007388 */ /* 0x0207e40000000c00 */
.L_x_8677:
[----:B------:R-:W-:Y:S05]  /*f050*/  BSYNC B1 ;  /* 0x0000000000017941 */ /* 0x000fea0003800000 */
.L_x_8676:
        /* <DEDUP_REMOVED lines=49> */
.L_x_8681:
[----:B------:R-:W-:Y:S05]  /*f370*/  BSYNC B0 ;  /* 0x0000000000007941 */ /* 0x000fea0003800000 */
.L_x_8680:
[----:B-----5:R3:W-:Y:S02]  /*f380*/  STS.128 [R240+0x6000], R24 ;  /* 0x00600018f0007388 */ /* 0x0207e40000000c00 */
.L_x_8667:
[----:B------:R-:W-:Y:S05]  /*f390*/  BSYNC B2 ;  /* 0x0000000000027941 */ /* 0x000fea0003800000 */
.L_x_8666:
        /* <DEDUP_REMOVED lines=63> */
.L_x_8687:
[----:B------:R-:W-:Y:S05]  /*f790*/  BSYNC B0 ;  /* 0x0000000000007941 */ /* 0x000fea0003800000 */
.L_x_8686:
[----:B-----5:R3:W-:Y:S02]  /*f7a0*/  STS.128 [R240+0x800], R24 ;  /* 0x00080018f0007388 */ /* 0x0207e40000000c00 */
.L_x_8685:
[----:B------:R-:W-:Y:S05]  /*f7b0*/  BSYNC B1 ;  /* 0x0000000000017941 */ /* 0x000fea0003800000 */
.L_x_8684:
        /* <DEDUP_REMOVED lines=50> */
.L_x_8691:
[----:B------:R-:W-:Y:S05]  /*fae0*/  BSYNC B0 ;  /* 0x0000000000007941 */ /* 0x000fea0003800000 */
.L_x_8690:
[----:B-----5:R3:W-:Y:S02]  /*faf0*/  STS.128 [R240+0x2800], R24 ;  /* 0x00280018f0007388 */ /* 0x0207e40000000c00 */
.L_x_8689:
[----:B------:R-:W-:Y:S05]  /*fb00*/  BSYNC B1 ;  /* 0x0000000000017941 */ /* 0x000fea0003800000 */
.L_x_8688:
        /* <DEDUP_REMOVED lines=50> */
.L_x_8695:
[----:B------:R-:W-:Y:S05]  /*fe30*/  BSYNC B0 ;  /* 0x0000000000007941 */ /* 0x000fea0003800000 */
.L_x_8694:
[----:B-----5:R3:W-:Y:S02]  /*fe40*/  STS.128 [R240+0x4800], R24 ;  /* 0x00480018f0007388 */ /* 0x0207e40000000c00 */
.L_x_8693:
[----:B------:R-:W-:Y:S05]  /*fe50*/  BSYNC B1 ;  /* 0x0000000000017941 */ /* 0x000fea0003800000 */
.L_x_8692:
        /* <DEDUP_REMOVED lines=49> */
.L_x_8697:
[----:B------:R-:W-:Y:S05]  /*10170*/  BSYNC B0 ;  /* 0x0000000000007941 */ /* 0x000fea0003800000 */
.L_x_8696:
[----:B-----5:R3:W-:Y:S02]  /*10180*/  STS.128 [R240+0x6800], R24 ;  /* 0x00680018f0007388 */ /* 0x0207e40000000c00 */
.L_x_8683:
[----:B------:R-:W-:Y:S05]  /*10190*/  BSYNC B2 ;  /* 0x0000000000027941 */ /* 0x000fea0003800000 */
.L_x_8682:
        /* <DEDUP_REMOVED lines=64> */
.L_x_8703:
[----:B------:R-:W-:Y:S05]  /*105a0*/  BSYNC B0 ;  /* 0x0000000000007941 */ /* 0x000fea0003800000 */
.L_x_8702:
[----:B-----5:R3:W-:Y:S02]  /*105b0*/  STS.128 [R240+0x1000], R24 ;  /* 0x00100018f0007388 */ /* 0x0207e40000000c00 */
.L_x_8701:
[----:B------:R-:W-:Y:S05]  /*105c0*/  BSYNC B1 ;  /* 0x0000000000017941 */ /* 0x000fea0003800000 */
.L_x_8700:
        /* <DEDUP_REMOVED lines=50> */
.L_x_8707:
[----:B------:R-:W-:Y:S05]  /*108f0*/  BSYNC B0 ;  /* 0x0000000000007941 */ /* 0x000fea0003800000 */
.L_x_8706:
[----:B-----5:R3:W-:Y:S02]  /*10900*/  STS.128 [R240+0x3000], R24 ;  /* 0x00300018f0007388 */ /* 0x0207e40000000c00 */
.L_x_8705:
[----:B------:R-:W-:Y:S05]  /*10910*/  BSYNC B1 ;  /* 0x0000000000017941 */ /* 0x000fea0003800000 */
.L_x_8704:
        /* <DEDUP_REMOVED lines=50> */
.L_x_8711:
[----:B------:R-:W-:Y:S05]  /*10c40*/  BSYNC B0 ;  /* 0x0000000000007941 */ /* 0x000fea0003800000 */
.L_x_8710:
[----:B-----5:R3:W-:Y:S02]  /*10c50*/  STS.128 [R240+0x5000], R24 ;  /* 0x00500018f0007388 */ /* 0x0207e40000000c00 */
.L_x_8709:
[----:B------:R-:W-:Y:S05]  /*10c60*/  BSYNC B1 ;  /* 0x0000000000017941 */ /* 0x000fea0003800000 */
.L_x_8708:
        /* <DEDUP_REMOVED lines=47> */
.L_x_8713:
[----:B------:R-:W-:Y:S05]  /*10f60*/  BSYNC B0 ;  /* 0x0000000000007941 */ /* 0x000fea0003800000 */
.L_x_8712:
[----:B-----5:R1:W-:Y:S02]  /*10f70*/  STS.128 [R240+0x7000], R44 ;  /* 0x0070002cf0007388 */ /* 0x0203e40000000c00 */
.L_x_8699:
[----:B------:R-:W-:Y:S05]  /*10f80*/  BSYNC B2 ;  /* 0x0000000000027941 */ /* 0x000fea0003800000 */
.L_x_8698:
        /* <DEDUP_REMOVED lines=63> */
.L_x_8718:
[----:B------:R-:W-:Y:S05]  /*11380*/  BSYNC B0 ;  /* 0x0000000000007941 */ /* 0x000fea0003800000 */
.L_x_8717:
[----:B-----5:R1:W-:Y:S02]  /*11390*/  STS.128 [R240+0x1800], R20 ;  /* 0x00180014f0007388 */ /* 0x0203e40000000c00 */
.L_x_8716:
[----:B------:R-:W-:Y:S05]  /*113a0*/  BSYNC B1 ;  /* 0x0000000000017941 */ /* 0x000fea0003800000 */
.L_x_8715:
        /* <DEDUP_REMOVED lines=50> */
.L_x_8722:
[----:B------:R-:W-:Y:S05]  /*116d0*/  BSYNC B0 ;  /* 0x0000000000007941 */ /* 0x000fea0003800000 */
.L_x_8721:
[----:B-----5:R1:W-:Y:S02]  /*116e0*/  STS.128 [R240+0x3800], R16 ;  /* 0x00380010f0007388 */ /* 0x0203e40000000c00 */
.L_x_8720:
[----:B------:R-:W-:Y:S05]  /*116f0*/  BSYNC B1 ;  /* 0x0000000000017941 */ /* 0x000fea0003800000 */
.L_x_8719:
        /* <DEDUP_REMOVED lines=50> */
.L_x_8726:
[----:B------:R-:W-:Y:S05]  /*11a20*/  BSYNC B0 ;  /* 0x0000000000007941 */ /* 0x000fea0003800000 */
.L_x_8725:
[----:B-----5:R1:W-:Y:S02]  /*11a30*/  STS.128 [R240+0x5800], R16 ;  /* 0x00580010f0007388 */ /* 0x0203e40000000c00 */
.L_x_8724:
[----:B------:R-:W-:Y:S05]  /*11a40*/  BSYNC B1 ;  /* 0x0000000000017941 */ /* 0x000fea0003800000 */
.L_x_8723:
        /* <DEDUP_REMOVED lines=49> */
.L_x_8728:
[----:B------:R-:W-:Y:S05]  /*11d60*/  BSYNC B0 ;  /* 0x0000000000007941 */ /* 0x000fea0003800000 */
.L_x_8727:
[----:B-----5:R1:W-:Y:S01]  /*11d70*/  STS.128 [R240+0x7800], R16 ;  /* 0x00780010f0007388 */ /* 0x0203e20000000c00 */
[----:B------:R-:W-:Y:S05]  /*11d80*/  BRA `(.L_x_8714) ;  /* 0x00006a7000007947 */ /* 0x000fea0003800000 */
.L_x_8665:
        /* <DEDUP_REMOVED lines=93> */
.L_x_8734:
[----:B------:R-:W-:Y:S05]  /*12360*/  BSYNC B0 ;  /* 0x0000000000007941 */ /* 0x000fea0003800000 */
.L_x_8733:
[----:B-----5:R3:W-:Y:S02]  /*12370*/  STS.128 [R240], R32 ;  /* 0x00000020f0007388 */ /* 0x0207e40000000c00 */
.L_x_8732:
[----:B------:R-:W-:Y:S05]  /*12380*/  BSYNC B1 ;  /* 0x0000000000017941 */ /* 0x000fea0003800000 */
.L_x_8731:
        /* <DEDUP_REMOVED lines=91> */
.L_x_8738:
[----:B------:R-:W-:Y:S05]  /*12940*/  BSYNC B0 ;  /* 0x0000000000007941 */ /* 0x000fea0003800000 */
.L_x_8737:
[----:B-----5:R1:W-:Y:S02]  /*12950*/  STS.128 [R240+0x2000], R32 ;  /* 0x00200020f0007388 */ /* 0x0203e40000000c00 */
.L_x_8736:
[----:B------:R-:W-:Y:S05]  /*12960*/  BSYNC B1 ;  /* 0x0000000000017941 */ /* 0x000fea0003800000 */
.L_x_8735:
        /* <DEDUP_REMOVED lines=91> */
.L_x_8742:
[----:B------:R-:W-:Y:S05]  /*12f20*/  BSYNC B0 ;  /* 0x0000000000007941 */ /* 0x000fea0003800000 */
.L_x_8741:
[----:B-----5:R3:W-:Y:S02]  /*12f30*/  STS.128 [R240+0x4000], R32 ;  /* 0x00400020f0007388 */ /* 0x0207e40000000c00 */
.L_x_8740:
[----:B------:R-:W-:Y:S05]  /*12f40*/  BSYNC B1 ;  /* 0x0000000000017941 */ /* 0x000fea0003800000 */
.L_x_8739:
        /* <DEDUP_REMOVED lines=90> */
.L_x_8744:
[----:B------:R-:W-:Y:S05]  /*134f0*/  BSYNC B0 ;  /* 0x0000000000007941 */ /* 0x000fea0003800000 */
.L_x_8743:
[----:B-----5:R3:W-:Y:S02]  /*13500*/  STS.128 [R240+0x6000], R32 ;  /* 0x00600020f0007388 */ /* 0x0207e40000000c00 */
.L_x_8730:
[----:B------:R-:W-:Y:S05]  /*13510*/  BSYNC B2 ;  /* 0x0000000000027941 */ /* 0x000fea0003800000 */
.L_x_8729:
        /* <DEDUP_REMOVED lines=98> */
.L_x_8750:
[----:B------:R-:W-:Y:S05]  /*13b40*/  BSYNC B0 ;  /* 0x0000000000007941 */ /* 0x000fea0003800000 */
.L_x_8749:
[----:B-----5:R3:W-:Y:S02]  /*13b50*/  STS.128 [R240+0x800], R32 ;  /* 0x00080020f0007388 */ /* 0x0207e40000000c00 */
.L_x_8748:
[----:B------:R-:W-:Y:S05]  /*13b60*/  BSYNC B1 ;  /* 0x0000000000017941 */ /* 0x000fea0003800000 */
.L_x_8747:
        /* <DEDUP_REMOVED lines=94> */
.L_x_8754:
[----:B------:R-:W-:Y:S05]  /*14150*/  BSYNC B0 ;  /* 0x0000000000007941 */ /* 0x000fea0003800000 */
.L_x_8753:
[----:B-----5:R3:W-:Y:S02]  /*14160*/  STS.128 [R240+0x2800], R32 ;  /* 0x00280020f0007388 */ /* 0x0207e40000000c00 */
.L_x_8752:
[----:B------:R-:W-:Y:S05]  /*14170*/  BSYNC B1 ;  /* 0x0000000000017941 */ /* 0x000fea0003800000 */
.L_x_8751:
        /* <DEDUP_REMOVED lines=94> */
.L_x_8758:
[----:B------:R-:W-:Y:S05]  /*14760*/  BSYNC B0 ;  /* 0x0000000000007941 */ /* 0x000fea0003800000 */
.L_x_8757:
[----:B-----5:R3:W-:Y:S02]  /*14770*/  STS.128 [R240+0x4800], R32 ;  /* 0x00480020f0007388 */ /* 0x0207e40000000c00 */
.L_x_8756:
[----:B------:R-:W-:Y:S05]  /*14780*/  BSYNC B1 ;  /* 0x0000000000017941 */ /* 0x000fea0003800000 */
.L_x_8755:
        /* <DEDUP_REMOVED lines=93> */
.L_x_8760:
[----:B------:R-:W-:Y:S05]  /*14d60*/  BSYNC B0 ;  /* 0x0000000000007941 */ /* 0x000fea0003800000 */
.L_x_8759:
[----:B-----5:R1:W-:Y:S02]  /*14d70*/  STS.128 [R240+0x6800], R20 ;  /* 0x00680014f0007388 */ /* 0x0203e40000000c00 */
.L_x_8746:
[----:B------:R-:W-:Y:S05]  /*14d80*/  BSYNC B2 ;  /* 0x0000000000027941 */ /* 0x000fea0003800000 */
.L_x_8745:
        /* <DEDUP_REMOVED lines=99> */
.L_x_8766:
[----:B------:R-:W-:Y:S05]  /*153c0*/  BSYNC B0 ;  /* 0x0000000000007941 */ /* 0x000fea0003800000 */
.L_x_8765:
[----:B-----5:R3:W-:Y:S02]  /*153d0*/  STS.128 [R240+0x1000], R32 ;  /* 0x00100020f0007388 */ /* 0x0207e40000000c00 */
.L_x_8764:
[----:B------:R-:W-:Y:S05]  /*153e0*/  BSYNC B1 ;  /* 0x0000000000017941 */ /* 0x000fea0003800000 */
.L_x_8763:
        /* <DEDUP_REMOVED lines=94> */
.L_x_8770:
[----:B------:R-:W-:Y:S05]  /*159d0*/  BSYNC B0 ;  /* 0x0000000000007941 */ /* 0x000fea0003800000 */
.L_x_8769:
[----:B-----5:R3:W-:Y:S02]  /*159e0*/  STS.128 [R240+0x3000], R32 ;  /* 0x00300020f0007388 */ /* 0x0207e40000000c00 */
.L_x_8768:
[----:B------:R-:W-:Y:S05]  /*159f0*/  BSYNC B1 ;  /* 0x0000000000017941 */ /* 0x000fea0003800000 */
.L_x_8767:
        /* <DEDUP_REMOVED lines=94> */
.L_x_8774:
[----:B------:R-:W-:Y:S05]  /*15fe0*/  BSYNC B0 ;  /* 0x0000000000007941 */ /* 0x000fea0003800000 */
.L_x_8773:
[----:B-----5:R3:W-:Y:S02]  /*15ff0*/  STS.128 [R240+0x5000], R32 ;  /* 0x00500020f0007388 */ /* 0x0207e40000000c00 */
.L_x_8772:
[----:B------:R-:W-:Y:S05]  /*16000*/  BSYNC B1 ;  /* 0x0000000000017941 */ /* 0x000fea0003800000 */
.L_x_8771:
        /* <DEDUP_REMOVED lines=93> */
.L_x_8776:
[----:B------:R-:W-:Y:S05]  /*165e0*/  BSYNC B0 ;  /* 0x0000000000007941 */ /* 0x000fea0003800000 */
.L_x_8775:
[----:B-----5:R1:W-:Y:S02]  /*165f0*/  STS.128 [R240+0x7000], R24 ;  /* 0x00700018f0007388 */ /* 0x0203e40000000c00 */
.L_x_8762:
[----:B------:R-:W-:Y:S05]  /*16600*/  BSYNC B2 ;  /* 0x0000000000027941 */ /* 0x000fea0003800000 */
.L_x_8761:
        /* <DEDUP_REMOVED lines=97> */
.L_x_8780:
[----:B------:R-:W-:Y:S05]  /*16c20*/  BSYNC B0 ;  /* 0x0000000000007941 */ /* 0x000fea0003800000 */
.L_x_8779:
[----:B-----5:R1:W-:Y:S02]  /*16c30*/  STS.128 [R240+0x1800], R20 ;  /* 0x00180014f0007388 */ /* 0x0203e40000000c00 */
.L_x_8778:
[----:B------:R-:W-:Y:S05]  /*16c40*/  BSYNC B1 ;  /* 0x0000000000017941 */ /* 0x000fea0003800000 */
.L_x_8777:
        /* <DEDUP_REMOVED lines=95> */
.L_x_8784:
[----:B------:R-:W-:Y:S05]  /*17240*/  BSYNC B0 ;  /* 0x0000000000007941 */ /* 0x000fea0003800000 */
.L_x_8783:
[----:B-----5:R1:W-:Y:S02]  /*17250*/  STS.128 [R240+0x3800], R20 ;  /* 0x00380014f0007388 */ /* 0x0203e40000000c00 */
.L_x_8782:
[----:B------:R-:W-:Y:S05]  /*17260*/  BSYNC B1 ;  /* 0x0000000000017941 */ /* 0x000fea0003800000 */
.L_x_8781:
        /* <DEDUP_REMOVED lines=94> */
.L_x_8788:
[----:B------:R-:W-:Y:S05]  /*17850*/  BSYNC B0 ;  /* 0x0000000000007941 */ /* 0x000fea0003800000 */
.L_x_8787:
[----:B-----5:R1:W-:Y:S02]  /*17860*/  STS.128 [R240+0x5800], R20 ;  /* 0x00580014f0007388 */ /* 0x0203e40000000c00 */
.L_x_8786:
[----:B------:R-:W-:Y:S05]  /*17870*/  BSYNC B1 ;  /* 0x0000000000017941 */ /* 0x000fea0003800000 */
.L_x_8785:
        /* <DEDUP_REMOVED lines=96> */
.L_x_8790:
[----:B------:R-:W-:Y:S05]  /*17e80*/  BSYNC B0 ;  /* 0x0000000000007941 */ /* 0x000fea0003800000 */
.L_x_8789:
[----:B-----5:R1:W-:Y:S01]  /*17e90*/  STS.128 [R240+0x7800], R20 ;  /* 0x00780014f0007388 */ /* 0x0203e20000000c00 */
[----:B------:R-:W-:Y:S05]  /*17ea0*/  BRA `(.L_x_8714) ;  /* 0x0000095000007947 */ /* 0x000fea0003800000 */
.L_x_8664:
        /* <DEDUP_REMOVED lines=37> */
.L_x_8792:
[----:B------:R-:W-:Y:S05]  /*18100*/  BSYNC B0 ;  /* 0x0000000000007941 */ /* 0x000fea0003800000 */
.L_x_8791:
        /* <DEDUP_REMOVED lines=36> */
.L_x_8794:
[----:B------:R-:W-:Y:S05]  /*18350*/  BSYNC B0 ;  /* 0x0000000000007941 */ /* 0x000fea0003800000 */
.L_x_8793:
        /* <DEDUP_REMOVED lines=36> */
.L_x_8796:
[----:B------:R-:W-:Y:S05]  /*185a0*/  BSYNC B0 ;  /* 0x0000000000007941 */ /* 0x000fea0003800000 */
.L_x_8795:
        /* <DEDUP_REMOVED lines=37> */
.L_x_8714:
[----:B------:R-:W-:Y:S05]  /*18800*/  BSYNC B3 ;  /* 0x0000000000037941 */ /* 0x000fea0003800000 */
.L_x_8663:
        /* <DEDUP_REMOVED lines=38> */
.L_x_8798:
[----:B------:R-:W-:Y:S05]  /*18a70*/  BSYNC B0 ;  /* 0x0000000000007941 */ /* 0x000fea0003800000 */
.L_x_8797:
        /* <DEDUP_REMOVED lines=38> */
.L_x_8800:
[----:B------:R-:W-:Y:S05]  /*18ce0*/  BSYNC B0 ;  /* 0x0000000000007941 */ /* 0x000fea0003800000 */
.L_x_8799:
        /* <DEDUP_REMOVED lines=40> */
.L_x_8802:
[----:B------:R-:W-:Y:S05]  /*18f70*/  BSYNC B0 ;  /* 0x0000000000007941 */ /* 0x000fea0003800000 */
.L_x_8801:
        /* <DEDUP_REMOVED lines=43> */
.L_x_8804:
[----:B------:R-:W-:Y:S05]  /*19230*/  BSYNC B0 ;  /* 0x0000000000007941 */ /* 0x000fea0003800000 */
.L_x_8803:
[----:B-12---:R-:W2:Y:S04]  /*19240*/  LD.E.64 R12, [R10.64+0x1c0] ;  /* 0x0001c0060a0c7980 */ /* 0x006ea8000c101b00 */
[----:B---3-5:R-:W3:Y:S01]  /*19250*/  LD.E.64 R6, [R10.64+0x1b8] ;  /* 0x0001b8060a067980 */ /* 0x028ee2000c101b00 */
[----:B------:R-:W-:-:S03]  /*19260*/  IMAD.MOV.U32 R166, RZ, RZ, R236 ;  /* 0x000000ffffa67224 */ /* 0x000fc600078e00ec */
[----:B----4-:R-:W4:Y:S04]  /*19270*/  LD.E R3, [R10.64+0xd8] ;  /* 0x0000d8060a037980 */ /* 0x010f28000c101900 */
[----:B------:R-:W0:Y:S01]  /*19280*/  LDGDEPBAR ;  /* 0x00000000000079af */ /* 0x000e220000000000 */
[----:B--2---:R-:W-:Y:S02]  /*19290*/  IMAD R5, R13, R237, RZ ;  /* 0x000000ed0d057224 */ /* 0x004fe400078e02ff */
[----:B------:R-:W-:-:S04]  /*192a0*/  IMAD.WIDE.U32 R8, R237, R12, R166 ;  /* 0x0000000ced087225 */ /* 0x000fc800078e00a6 */
[----:B------:R-:W-:Y:S01]  /*192b0*/  IMAD R5, R12, R57, R5 ;  /* 0x000000390c057224 */ /* 0x000fe200078e0205 */
[----:B---3--:R-:W-:-:S03]  /*192c0*/  LEA R6, P0, R8, R6, 0x2 ;  /* 0x0000000608067211 */ /* 0x008fc600078010ff */
[----:B------:R-:W-:Y:S02]  /*192d0*/  IMAD.IADD R5, R9, 0x1, R5 ;  /* 0x0000000109057824 */ /* 0x000fe400078e0205 */
[----:B------:R1:W5:Y:S03]  /*192e0*/  LD.E R9, [R10.64+0x188] ;  /* 0x000188060a097980 */ /* 0x000366000c101900 */
[----:B------:R-:W-:Y:S02]  /*192f0*/  LEA.HI.X R7, R8, R7, R5, 0x2, P0 ;  /* 0x0000000708077211 */ /* 0x000fe400000f1405 */
[----:B------:R1:W5:Y:S04]  /*19300*/  LD.E R8, [R10.64+0x184] ;  /* 0x000184060a087980 */ /* 0x000368000c101900 */
        /* <DEDUP_REMOVED lines=12> */
[----:B------:R-:W-:Y:S03]  /*193d0*/  BSSY B0, `(.L_x_8805) ;  /* 0x0000024000007945 */ /* 0x000fe60003800000 */
[----:B------:R-:W-:Y:S01]  /*193e0*/  SHF.R.S32.HI R36, RZ, 0x2, R36 ;  /* 0x00000002ff247819 */ /* 0x000fe20000011424 */
[----:B--2---:R-:W-:Y:S01]  /*193f0*/  FMUL.FTZ R243, R243, R3 ;  /* 0x00000003f3f37220 */ /* 0x004fe20000410000 */
[----:B------:R-:W-:Y:S01]  /*19400*/  LOP3.LUT R3, R58, 0x6, RZ, 0xc0, !PT ;  /* 0x000000063a037812 */ /* 0x000fe200078ec0ff */
        /* <DEDUP_REMOVED lines=32> */
.L_x_8806:
[----:B-1----:R-:W-:Y:S05]  /*19610*/  BSYNC B0 ;  /* 0x0000000000007941 */ /* 0x002fea0003800000 */
.L_x_8805:
        /* <DEDUP_REMOVED lines=13> */
[CC--:B--2---:R-:W-:Y:S02]  /*196f0*/  @!P6 LEA R16, P0, R226.reuse, R185.reuse, 0x1 ;  /* 0x000000b9e210e211 */ /* 0x0c4fe400078008ff */
        /* <DEDUP_REMOVED lines=26> */
.L_x_8808:
[----:B------:R-:W-:Y:S05]  /*198a0*/  BSYNC B0 ;  /* 0x0000000000007941 */ /* 0x000fea0003800000 */
.L_x_8807:
        /* <DEDUP_REMOVED lines=42> */
.L_x_8810:
[----:B------:R-:W-:Y:S05]  /*19b50*/  BSYNC B0 ;  /* 0x0000000000007941 */ /* 0x000fea0003800000 */
.L_x_8809:
        /* <DEDUP_REMOVED lines=54> */
.L_x_8812:
[----:B------:R-:W-:Y:S05]  /*19ec0*/  BSYNC B0 ;  /* 0x0000000000007941 */ /* 0x000fea0003800000 */
.L_x_8811:
        /* <DEDUP_REMOVED lines=20> */
[----:B------:R-:W-:Y:S01]  /*1a010*/  IADD3 R222, R224, 0x8020, RZ ;  /* 0x00008020e0de7810 */ /* 0x000fe20007ffe0ff */
        /* <DEDUP_REMOVED lines=193> */
[C---:B------:R-:W-:Y:S02]  /*1ac30*/  HMMA.16816.F32.BF16 R48, R76.reuse, R70, R48 ;  /* 0x000000464c30723c */ /* 0x040fe40000041830 */
[----:B------:R1:W1:Y:S02]  /*1ac40*/  MUFU.TANH R21, R19 ;  /* 0x0000001300157308 */ /* 0x0002640000002400 */
[----:B-1----:R-:W1:Y:S04]  /*1ac50*/  LDSM.16.M88.4 R16, [R222+0x7800] ;  /* 0x00780000de10783b */ /* 0x002e680000000200 */
[----:B------:R-:W-:Y:S01]  /*1ac60*/  HMMA.16816.F32.BF16 R84, R76, R22, R84 ;  /* 0x000000164c54723c */ /* 0x000fe20000041854 */
[----:B------:R-:W-:-:S02]  /*1ac70*/  FMUL.FTZ R28, R28, R0 ;  /* 0x000000001c1c7220 */ /* 0x000fc40000410000 */
[-C--:B------:R-:W-:Y:S02]  /*1ac80*/  FMUL.FTZ R29, R29, R0.reuse ;  /* 0x000000001d1d7220 */ /* 0x080fe40000410000 */
[-C--:B------:R-:W-:Y:S02]  /*1ac90*/  FMUL.FTZ R30, R30, R0.reuse ;  /* 0x000000001e1e7220 */ /* 0x080fe40000410000 */
[----:B------:R-:W-:Y:S01]  /*1aca0*/  FMUL.FTZ R31, R31, R0 ;  /* 0x000000001f1f7220 */ /* 0x000fe20000410000 */
[----:B--2---:R-:W-:Y:S01]  /*1acb0*/  HMMA.16816.F32.BF16 R64, R24, R56, R64 ;  /* 0x000000381840723c */ /* 0x004fe20000041840 */
[----:B------:R-:W2:Y:S07]  /*1acc0*/  MUFU.TANH R42, R28 ;  /* 0x0000001c002a7308 */ /* 0x000eae0000002400 */
[C---:B------:R-:W-:Y:S01]  /*1acd0*/  HMMA.16816.F32.BF16 R72, R32.reuse, R88, R72 ;  /* 0x000000582048723c */ /* 0x040fe20000041848 */
[----:B------:R-:W1:Y:S07]  /*1ace0*/  MUFU.TANH R43, R29 ;  /* 0x0000001d002b7308 */ /* 0x000e6e0000002400 */
[C---:B------:R-:W-:Y:S01]  /*1acf0*/  HMMA.16816.F32.BF16 R88, R32.reuse, R90, R48 ;  /* 0x0000005a2058723c */ /* 0x040fe20000041830 */
[----:B------:R-:W1:Y:S01]  /*1ad00*/  MUFU.TANH R55, R30 ;  /* 0x0000001e00377308 */ /* 0x000e620000002400 */
[----:B------:R-:W-:Y:S07]  /*1ad10*/  LDSM.16.M88.4 R48, [R211+0x7000] ;  /* 0x00700000d330783b */ /* 0x000fee0000000200 */
        /* <DEDUP_REMOVED lines=15> */
[C---:B------:R-:W-:Y:S08]  /*1ae10*/  HMMA.16816.F32.BF16 R80, R12.reuse, R62, R80 ;  /* 0x0000003e0c50723c */ /* 0x040ff00000041850 */
[C---:B---3--:R-:W-:Y:S08]  /*1ae20*/  HMMA.16816.F32.BF16 R44, R12.reuse, R4, R44 ;  /* 0x000000040c2c723c */ /* 0x048ff0000004182c */
[C---:B------:R-:W-:Y:S08]  /*1ae30*/  HMMA.16816.F32.BF16 R72, R12.reuse, R48, R72 ;  /* 0x000000300c48723c */ /* 0x040ff00000041848 */
[C---:B------:R-:W-:Y:S08]  /*1ae40*/  HMMA.16816.F32.BF16 R88, R12.reuse, R50, R88 ;  /* 0x000000320c58723c */ /* 0x040ff00000041858 */
[----:B------:R-:W-:Y:S01]  /*1ae50*/  HMMA.16816.F32.BF16 R84, R12, R6, R84 ;  /* 0x000000060c54723c */ /* 0x000fe20000041854 */
[----:B------:R-:W-:Y:S01]  /*1ae60*/  IMAD.IADD R54, R54, 0x1, R36 ;  /* 0x0000000136367824 */ /* 0x000fe200078e0224 */
[----:B------:R-:W-:-:S04]  /*1ae70*/  IADD3 R4, R52, 0x1, -R235 ;  /* 0x0000000134047810 */ /* 0x000fc80007ffe8eb */
[----:B-----5:R-:W-:Y:S01]  /*1ae80*/  IADD3 R9, R9, R4, RZ ;  /* 0x0000000409097210 */ /* 0x020fe20007ffe0ff */
[----:B------:R-:W-:Y:S01]  /*1ae90*/  IMAD.IADD R4, R52, 0x1, -R235 ;  /* 0x0000000134047824 */ /* 0x000fe200078e0aeb */
[----:B------:R-:W-:Y:S01]  /*1aea0*/  IADD3 R246, R54, 0x8, RZ ;  /* 0x0000000836f67810 */ /* 0x000fe20007ffe0ff */
[-C--:B------:R-:W-:Y:S02]  /*1aeb0*/  FMUL.FTZ R34, R44, R0.reuse ;  /* 0x000000002c227220 */ /* 0x080fe40000410000 */
[----:B------:R-:W-:Y:S01]  /*1aec0*/  FMUL.FTZ R35, R45, R0 ;  /* 0x000000002d237220 */ /* 0x000fe20000410000 */
[----:B------:R-:W-:Y:S01]  /*1aed0*/  IADD3 R244, R9, R246, RZ ;  /* 0x000000f609f47210 */ /* 0x000fe20007ffe0ff */
        /* <DEDUP_REMOVED lines=18> */
[----:B------:R-:W-:Y:S02]  /*1b000*/  IMAD.IADD R249, R54, 0x1, R4 ;  /* 0x0000000136f97824 */ /* 0x000fe400078e0204 */
[----:B------:R-:W-:Y:S02]  /*1b010*/  FMUL.FTZ R44, R84, R0 ;  /* 0x00000000542c7220 */ /* 0x000fe40000410000 */
[----:B------:R-:W-:-:S02]  /*1b020*/  IMAD.IADD R246, R4, 0x1, R246 ;  /* 0x0000000104f67824 */ /* 0x000fc400078e02f6 */
[-C--:B------:R-:W-:Y:S02]  /*1b030*/  FMUL.FTZ R45, R85, R0.reuse ;  /* 0x00000000552d7220 */ /* 0x080fe40000410000 */
[----:B------:R-:W-:Y:S01]  /*1b040*/  FMUL.FTZ R33, R86, R0 ;  /* 0x0000000056217220 */ /* 0x000fe20000410000 */
[----:B------:R-:W-:Y:S01]  /*1b050*/  ISETP.GT.AND P6, PT, R241, R230, PT ;  /* 0x000000e6f100720c */ /* 0x000fe20003fc4270 */
[----:B------:R-:W-:Y:S01]  /*1b060*/  FMUL.FTZ R87, R87, R0 ;  /* 0x0000000057577220 */ /* 0x000fe20000410000 */
[C---:B------:R-:W-:Y:S01]  /*1b070*/  IADD3 R248, -R8.reuse, R249, RZ ;  /* 0x000000f908f87210 */ /* 0x040fe20007ffe1ff */
[----:B------:R-:W1:Y:S01]  /*1b080*/  MUFU.TANH R57, R57 ;  /* 0x0000003900397308 */ /* 0x000e620000002400 */
[----:B------:R-:W-:-:S07]  /*1b090*/  IADD3 R245, -R8, R246, RZ ;  /* 0x000000f608f57210 */ /* 0x000fce0007ffe1ff */
[----:B------:R-:W2:Y:S08]  /*1b0a0*/  MUFU.TANH R22, R22 ;  /* 0x0000001600167308 */ /* 0x000eb00000002400 */
[----:B------:R-:W3:Y:S08]  /*1b0b0*/  MUFU.TANH R16, R16 ;  /* 0x0000001000107308 */ /* 0x000ef00000002400 */
        /* <DEDUP_REMOVED lines=20> */
[----:B------:R1:W1:Y:S01]  /*1b200*/  MUFU.TANH R8, R87 ;  /* 0x0000005700087308 */ /* 0x0002620000002400 */
        /* <DEDUP_REMOVED lines=54> */
[-C--:B------:R-:W-:Y:S02]  /*1b570*/  @!P3 IADD3 R4, R4, -R9.reuse, RZ ;  /* 0x800000090404b210 */ /* 0x080fe40007ffe0ff */
        /* <DEDUP_REMOVED lines=9> */
[----:B------:R-:W-:Y:S01]  /*1b610*/  @!P1 IMAD.MOV R4, RZ, RZ, -R4 ;  /* 0x000000ffff049224 */ /* 0x000fe200078e0a04 */
[----:B------:R-:W-:-:S04]  /*1b620*/  @!P3 IADD3 R14, -R14, RZ, RZ ;  /* 0x000000ff0e0eb210 */ /* 0x000fc80007ffe1ff */
[C---:B------:R-:W-:Y:S02]  /*1b630*/  SEL R4, R0.reuse, R4, !P2 ;  /* 0x0000000400047207 */ /* 0x040fe40005000000 */
[----:B------:R-:W-:-:S03]  /*1b640*/  SEL R0, R0, R14, !P2 ;  /* 0x0000000e00007207 */ /* 0x000fc60005000000 */
[----:B------:R-:W-:-:S04]  /*1b650*/  IMAD.WIDE R46, R4, 0x4, R238 ;  /* 0x00000004042e7825 */ /* 0x000fc800078e02ee */
[C---:B------:R-:W-:Y:S01]  /*1b660*/  IMAD.WIDE R14, R0.reuse, 0x4, R238 ;  /* 0x00000004000e7825 */ /* 0x040fe200078e02ee */
        /* <DEDUP_REMOVED lines=17> */
.L_x_8816:
[----:B------:R-:W2:Y:S02]  /*1b780*/  LD.E R6, [R10.64+0x38] ;  /* 0x000038060a067980 */ /* 0x000ea4000c101900 */
[----:B--2---:R-:W-:-:S04]  /*1b790*/  LEA R6, -R6, RZ, 0x6 ;  /* 0x000000ff06067211 */ /* 0x004fc800078e31ff */
[----:B------:R-:W-:Y:S02]  /*1b7a0*/  SHF.R.S32.HI R0, RZ, 0x1f, R6 ;  /* 0x0000001fff007819 */ /* 0x000fe40000011406 */
.L_x_8817:
[----:B------:R-:W-:Y:S05]  /*1b7b0*/  BSYNC B0 ;  /* 0x0000000000007941 */ /* 0x000fea0003800000 */
.L_x_8815:
        /* <DEDUP_REMOVED lines=15> */
[----:B------:R-:W-:-:S03]  /*1b8b0*/  @P4 LEA R52, P1, R4, R232, 0x1 ;  /* 0x000000e804344211 */ /* 0x000fc600078208ff */
[----:B------:R-:W-:Y:S01]  /*1b8c0*/  @!PT LDS RZ, [RZ] ;  /* 0x00000000fffff984 */ /* 0x000fe20000000800 */
[----:B------:R-:W-:Y:S01]  /*1b8d0*/  @!PT LDS RZ, [RZ] ;  /* 0x00000000fffff984 */ /* 0x000fe20000000800 */
[----:B------:R-:W-:Y:S01]  /*1b8e0*/  @!PT LDS RZ, [RZ] ;  /* 0x00000000fffff984 */ /* 0x000fe20000000800 */
[----:B------:R1:W-:Y:S01]  /*1b8f0*/  @P4 LDGSTS.E.BYPASS.LTC128B.128 [R240+0xa000], [R62.64+0x80] ;  /* 0x0a0000803ef04fae */ /* 0x0003e2000b901d46 */
[CCC-:B------:R-:W-:Y:S02]  /*1b900*/  @P4 LEA.HI.X R53, R4.reuse, R231.reuse, R0.reuse, 0x1, P1 ;  /* 0x000000e704354211 */ /* 0x1c0fe400008f0c00 */
[CC--:B------:R-:W-:Y:S01]  /*1b910*/  @P3 LEA R50, P1, R4.reuse, R232.reuse, 0x1 ;  /* 0x000000e804323211 */ /* 0x0c0fe200078208ff */
[----:B------:R1:W-:Y:S03]  /*1b920*/  @!P4 STS.128 [R240+0xa000], RZ ;  /* 0x00a000fff000c388 */ /* 0x0003e60000000c00 */
[C---:B------:R-:W-:Y:S01]  /*1b930*/  @P3 LEA.HI.X R51, R4.reuse, R231, R0, 0x1, P1 ;  /* 0x000000e704333211 */ /* 0x040fe200008f0c00 */
[----:B------:R-:W-:Y:S01]  /*1b940*/  @!PT LDS RZ, [RZ] ;  /* 0x00000000fffff984 */ /* 0x000fe20000000800 */
[----:B------:R-:W-:Y:S01]  /*1b950*/  @!PT LDS RZ, [RZ] ;  /* 0x00000000fffff984 */ /* 0x000fe20000000800 */
[----:B------:R-:W-:Y:S01]  /*1b960*/  @!PT LDS RZ, [RZ] ;  /* 0x00000000fffff984 */ /* 0x000fe20000000800 */
[----:B------:R1:W-:Y:S01]  /*1b970*/  @P3 LDGSTS.E.BYPASS.LTC128B.128 [R240+0xc000], [R62.64+0x100] ;  /* 0x0c0001003ef03fae */ /* 0x0003e2000b901d46 */
[----:B------:R-:W-:-:S03]  /*1b980*/  @P2 LEA R46, P1, R4, R232, 0x1 ;  /* 0x000000e8042e2211 */ /* 0x000fc600078208ff */
[----:B------:R1:W-:Y:S01]  /*1b990*/  @!P3 STS.128 [R240+0xc000], RZ ;  /* 0x00c000fff000b388 */ /* 0x0003e20000000c00 */
[CC--:B------:R-:W-:Y:S02]  /*1b9a0*/  @P2 LEA.HI.X R47, R4.reuse, R231.reuse, R0, 0x1, P1 ;  /* 0x000000e7042f2211 */ /* 0x0c0fe400008f0c00 */
[----:B------:R-:W-:Y:S01]  /*1b9b0*/  IADD3 R4, P1, R4, R228, RZ ;  /* 0x000000e404047210 */ /* 0x000fe20007f3e0ff */
[----:B------:R-:W-:Y:S01]  /*1b9c0*/  @!PT LDS RZ, [RZ] ;  /* 0x00000000fffff984 */ /* 0x000fe20000000800 */
[----:B------:R-:W-:Y:S01]  /*1b9d0*/  @!PT LDS RZ, [RZ] ;  /* 0x00000000fffff984 */ /* 0x000fe20000000800 */
[----:B------:R-:W-:Y:S01]  /*1b9e0*/  @!PT LDS RZ, [RZ] ;  /* 0x00000000fffff984 */ /* 0x000fe20000000800 */
[----:B------:R1:W-:Y:S04]  /*1b9f0*/  @P2 LDGSTS.E.BYPASS.LTC128B.128 [R240+0xe000], [R62.64+0x180] ;  /* 0x0e0001803ef02fae */ /* 0x0003e8000b901d46 */
        /* <DEDUP_REMOVED lines=8> */
[----:B------:R-:W-:-:S03]  /*1ba80*/  @P4 LEA R14, P1, R4, R232, 0x1 ;  /* 0x000000e8040e4211 */ /* 0x000fc600078208ff */
[----:B------:R1:W-:Y:S01]  /*1ba90*/  @!P5 STS.128 [R240+0x8800], RZ ;  /* 0x008800fff000d388 */ /* 0x0003e20000000c00 */
[CCC-:B------:R-:W-:Y:S02]  /*1baa0*/  @P4 LEA.HI.X R15, R4.reuse, R231.reuse, R0.reuse, 0x1, P1 ;  /* 0x000000e7040f4211 */ /* 0x1c0fe400008f0c00 */
[CC--:B------:R-:W-:Y:S01]  /*1bab0*/  @P3 LEA R12, P1, R4.reuse, R232.reuse, 0x1 ;  /* 0x000000e8040c3211 */ /* 0x0c0fe200078208ff */
[----:B------:R-:W-:Y:S01]  /*1bac0*/  @!PT LDS RZ, [RZ] ;  /* 0x00000000fffff984 */ /* 0x000fe20000000800 */
[----:B------:R-:W-:Y:S01]  /*1bad0*/  @!PT LDS RZ, [RZ] ;  /* 0x00000000fffff984 */ /* 0x000fe20000000800 */
[----:B------:R-:W-:Y:S01]  /*1bae0*/  @!PT LDS RZ, [RZ] ;  /* 0x00000000fffff984 */ /* 0x000fe20000000800 */
[----:B------:R1:W-:Y:S03]  /*1baf0*/  @P4 LDGSTS.E.BYPASS.LTC128B.128 [R240+0xa800], [R52.64+0x80] ;  /* 0x0a80008034f04fae */ /* 0x0003e6000b901d46 */
[C---:B------:R-:W-:Y:S01]  /*1bb00*/  @P3 LEA.HI.X R13, R4.reuse, R231, R0, 0x1, P1 ;  /* 0x000000e7040d3211 */ /* 0x040fe200008f0c00 */
[----:B------:R1:W-:Y:S01]  /*1bb10*/  @!P4 STS.128 [R240+0xa800], RZ ;  /* 0x00a800fff000c388 */ /* 0x0003e20000000c00 */
[----:B------:R-:W-:-:S03]  /*1bb20*/  @P2 LEA R6, P1, R4, R232, 0x1 ;  /* 0x000000e804062211 */ /* 0x000fc600078208ff */
[----:B------:R-:W-:Y:S01]  /*1bb30*/  @!PT LDS RZ, [RZ] ;  /* 0x00000000fffff984 */ /* 0x000fe20000000800 */
[----:B------:R-:W-:Y:S01]  /*1bb40*/  @!PT LDS RZ, [RZ] ;  /* 0x00000000fffff984 */ /* 0x000fe20000000800 */
[----:B------:R-:W-:Y:S01]  /*1bb50*/  @!PT LDS RZ, [RZ] ;  /* 0x00000000fffff984 */ /* 0x000fe20000000800 */
[----:B------:R1:W-:Y:S01]  /*1bb60*/  @P3 LDGSTS.E.BYPASS.LTC128B.128 [R240+0xc800], [R50.64+0x100] ;  /* 0x0c80010032f03fae */ /* 0x0003e2000b901d46 */
[CC--:B------:R-:W-:Y:S02]  /*1bb70*/  @P2 LEA.HI.X R7, R4.reuse, R231.reuse, R0, 0x1, P1 ;  /* 0x000000e704072211 */ /* 0x0c0fe400008f0c00 */
[----:B------:R-:W-:Y:S01]  /*1bb80*/  IADD3 R4, P1, R4, R228, RZ ;  /* 0x000000e404047210 */ /* 0x000fe20007f3e0ff */
[----:B------:R1:W-:Y:S04]  /*1bb90*/  @!P3 STS.128 [R240+0xc800], RZ ;  /* 0x00c800fff000b388 */ /* 0x0003e80000000c00 */
        /* <DEDUP_REMOVED lines=12> */
[----:B------:R1:W-:Y:S01]  /*1bc60*/  @P5 LDGSTS.E.BYPASS.LTC128B.128 [R240+0x9000], [R58.64] ;  /* 0x090000003af05fae */ /* 0x0003e2000b901d46 */
        /* <DEDUP_REMOVED lines=8> */
[----:B------:R-:W-:Y:S01]  /*1bcf0*/  @P2 LEA R70, P1, R4, R232, 0x1 ;  /* 0x000000e804462211 */ /* 0x000fe200078208ff */
[----:B------:R-:W-:-:S02]  /*1bd00*/  IMAD.MOV.U32 R232, RZ, RZ, R62 ;  /* 0x000000ffffe87224 */ /* 0x000fc400078e003e */
        /* <DEDUP_REMOVED lines=34> */
.L_x_8814:
[----:B-1234-:R-:W-:Y:S05]  /*1bf30*/  BSYNC B1 ;  /* 0x0000000000017941 */ /* 0x01efea0003800000 */
.L_x_8813:
[----:B------:R-:W2:Y:S01]  /*1bf40*/  LD.E R186, [R10.64+0xdc] ;  /* 0x0000dc060aba7980 */ /* 0x000ea2000c101900 */
        /* <DEDUP_REMOVED lines=9> */
[----:B------:R-:W-:Y:S01]  /*1bfe0*/  ISETP.GE.AND P4, PT, R6, R248, PT ;  /* 0x000000f80600720c */ /* 0x000fe20003f86270 */
[--C-:B------:R-:W-:Y:S01]  /*1bff0*/  IMAD.IADD R12, R246, 0x1, -R13.reuse ;  /* 0x00000001f60c7824 */ /* 0x100fe200078e0a0d */
[----:B------:R-:W1:Y:S01]  /*1c000*/  I2F R14, R14 ;  /* 0x0000000e000e7306 */ /* 0x000e620000201400 */
[----:B------:R-:W-:Y:S01]  /*1c010*/  IABS R3, R3 ;  /* 0x0000000300037213 */ /* 0x000fe20000000000 */
[----:B------:R-:W-:Y:S01]  /*1c020*/  IMAD.IADD R50, R249, 0x1, -R13 ;  /* 0x00000001f9327824 */ /* 0x000fe200078e0a0d */
[----:B------:R-:W-:-:S02]  /*1c030*/  IABS R49, R49 ;  /* 0x0000003100317213 */ /* 0x000fc40000000000 */
[----:B------:R-:W-:Y:S02]  /*1c040*/  IABS R12, R12 ;  /* 0x0000000c000c7213 */ /* 0x000fe40000000000 */
[C---:B------:R-:W-:Y:S01]  /*1c050*/  IADD3 R2, R6.reuse, 0x9, RZ ;  /* 0x0000000906027810 */ /* 0x040fe20007ffe0ff */
[----:B------:R-:W3:Y:S01]  /*1c060*/  I2F R15, R15 ;  /* 0x0000000f000f7306 */ /* 0x000ee20000201400 */
[C---:B------:R-:W-:Y:S02]  /*1c070*/  ISETP.GE.OR P4, PT, R6.reuse, R247, !P4 ;  /* 0x000000f70600720c */ /* 0x040fe40006786670 */
[----:B------:R-:W-:Y:S01]  /*1c080*/  IADD3 R9, R6, 0x10, RZ ;  /* 0x0000001006097810 */ /* 0x000fe20007ffe0ff */
[--C-:B------:R-:W-:Y:S01]  /*1c090*/  IMAD.IADD R0, R246, 0x1, -R2.reuse ;  /* 0x00000001f6007824 */ /* 0x100fe200078e0a02 */
[----:B------:R-:W-:Y:S01]  /*1c0a0*/  ISETP.GE.AND P2, PT, R4, R248, PT ;  /* 0x000000f80400720c */ /* 0x000fe20003f46270 */
[----:B------:R-:W-:Y:S01]  /*1c0b0*/  IMAD.IADD R36, R249, 0x1, -R2 ;  /* 0x00000001f9247824 */ /* 0x000fe200078e0a02 */
[----:B------:R-:W-:Y:S01]  /*1c0c0*/  IABS R50, R50 ;  /* 0x0000003200327213 */ /* 0x000fe20000000000 */
[----:B------:R-:W4:Y:S01]  /*1c0d0*/  I2F R3, R3 ;  /* 0x0000000300037306 */ /* 0x000f220000201400 */
[----:B-1----:R-:W-:-:S02]  /*1c0e0*/  FFMA.FTZ R37, -R243, R14, R37 ;  /* 0x0000000ef3257223 */ /* 0x002fc40000010125 */
[----:B------:R-:W-:-:S05]  /*1c0f0*/  IMAD.IADD R46, R249, 0x1, -R9 ;  /* 0x00000001f92e7824 */ /* 0x000fca00078e0a09 */
[----:B------:R-:W1:Y:S01]  /*1c100*/  I2F R49, R49 ;  /* 0x0000003100317306 */ /* 0x000e620000201400 */
[----:B---3--:R-:W-:Y:S01]  /*1c110*/  FFMA.FTZ R15, -R243, R15, R20 ;  /* 0x0000000ff30f7223 */ /* 0x008fe20000010114 */
[----:B------:R-:W-:Y:S02]  /*1c120*/  FSEL R20, R37, -INF , !P4 ;  /* 0xff80000025147808 */ /* 0x000fe40006000000 */
[----:B------:R-:W-:-:S04]  /*1c130*/  ISETP.GE.AND P4, PT, R6, R245, PT ;  /* 0x000000f50600720c */ /* 0x000fc80003f86270 */
[----:B------:R-:W3:Y:S01]  /*1c140*/  I2F R12, R12 ;  /* 0x0000000c000c7306 */ /* 0x000ee20000201400 */
[----:B----4-:R-:W-:Y:S01]  /*1c150*/  FFMA.FTZ R3, -R243, R3, R38 ;  /* 0x00000003f3037223 */ /* 0x010fe20000010126 */
[----:B------:R-:W-:Y:S02]  /*1c160*/  ISETP.GE.OR P2, PT, R4, R247, !P2 ;  /* 0x000000f70400720c */ /* 0x000fe40005746670 */
[----:B------:R-:W-:Y:S02]  /*1c170*/  ISETP.GE.OR P4, PT, R6, R244, !P4 ;  /* 0x000000f40600720c */ /* 0x000fe40006786670 */
[----:B------:R-:W-:Y:S02]  /*1c180*/  IABS R0, R0 ;  /* 0x0000000000007213 */ /* 0x000fe40000000000 */
[----:B------:R-:W-:Y:S01]  /*1c190*/  IABS R46, R46 ;  /* 0x0000002e002e7213 */ /* 0x000fe20000000000 */
[----:B------:R-:W4:Y:S01]  /*1c1a0*/  I2F R50, R50 ;  /* 0x0000003200327306 */ /* 0x000f220000201400 */
[----:B------:R-:W-:-:S02]  /*1c1b0*/  FSEL R15, R15, -INF , !P4 ;  /* 0xff8000000f0f7808 */ /* 0x000fc40006000000 */
[----:B------:R-:W-:Y:S02]  /*1c1c0*/  FSEL R3, R3, -INF , !P2 ;  /* 0xff80000003037808 */ /* 0x000fe40005000000 */
[----:B------:R-:W-:Y:S02]  /*1c1d0*/  IADD3 R47, R6, 0x11, RZ ;  /* 0x00000011062f7810 */ /* 0x000fe40007ffe0ff */
[C---:B------:R-:W-:Y:S01]  /*1c1e0*/  ISETP.GE.AND P4, PT, R2.reuse, R248, PT ;  /* 0x000000f80200720c */ /* 0x040fe20003f86270 */
[----:B------:R-:W5:Y:S01]  /*1c1f0*/  I2F R0, R0 ;  /* 0x0000000000007306 */ /* 0x000f620000201400 */
[-C--:B------:R-:W-:Y:S02]  /*1c200*/  ISETP.GE.AND P2, PT, R2, R245.reuse, PT ;  /* 0x000000f50200720c */ /* 0x080fe40003f46270 */
[----:B------:R-:W-:Y:S01]  /*1c210*/  ISETP.GE.AND P1, PT, R4, R245, PT ;  /* 0x000000f50400720c */ /* 0x000fe20003f26270 */
[----:B------:R-:W-:Y:S01]  /*1c220*/  IMAD.IADD R59, R246, 0x1, -R9 ;  /* 0x00000001f63b7824 */ /* 0x000fe200078e0a09 */
[C---:B------:R-:W-:Y:S01]  /*1c230*/  ISETP.GE.OR P4, PT, R2.reuse, R247, !P4 ;  /* 0x000000f70200720c */ /* 0x040fe20006786670 */
[----:B-1----:R-:W-:Y:S01]  /*1c240*/  FFMA.FTZ R21, -R243, R49, R21 ;  /* 0x00000031f3157223 */ /* 0x002fe20000010115 */
[-C--:B------:R-:W-:Y:S01]  /*1c250*/  ISETP.GE.OR P2, PT, R2, R244.reuse, !P2 ;  /* 0x000000f40200720c */ /* 0x080fe20005746670 */
[----:B------:R-:W1:Y:S01]  /*1c260*/  I2F R46, R46 ;  /* 0x0000002e002e7306 */ /* 0x000e620000201400 */
[----:B------:R-:W-:Y:S01]  /*1c270*/  IMAD.IADD R7, R249, 0x1, -R47 ;  /* 0x00000001f9077824 */ /* 0x000fe200078e0a2f */
[----:B------:R-:W-:-:S02]  /*1c280*/  ISETP.GE.OR P1, PT, R4, R244, !P1 ;  /* 0x000000f40400720c */ /* 0x000fc40004f26670 */
[----:B------:R-:W-:Y:S01]  /*1c290*/  IADD3 R2, R6, 0x20, RZ ;  /* 0x0000002006027810 */ /* 0x000fe20007ffe0ff */
[----:B---3--:R-:W-:Y:S01]  /*1c2a0*/  FFMA.FTZ R55, -R243, R12, R55 ;  /* 0x0000000cf3377223 */ /* 0x008fe20000010137 */
[----:B------:R-:W-:Y:S02]  /*1c2b0*/  IABS R36, R36 ;  /* 0x0000002400247213 */ /* 0x000fe40000000000 */
[----:B------:R-:W-:Y:S02]  /*1c2c0*/  IABS R59, R59 ;  /* 0x0000003b003b7213 */ /* 0x000fe40000000000 */
[----:B------:R-:W-:Y:S01]  /*1c2d0*/  FSEL R12, R21, -INF , !P1 ;  /* 0xff800000150c7808 */ /* 0x000fe20004800000 */
[--C-:B------:R-:W-:Y:S01]  /*1c2e0*/  IMAD.IADD R21, R246, 0x1, -R2.reuse ;  /* 0x00000001f6157824 */ /* 0x100fe200078e0a02 */
[----:B------:R-:W-:Y:S01]  /*1c2f0*/  IABS R7, R7 ;  /* 0x0000000700077213 */ /* 0x000fe20000000000 */
[----:B------:R-:W3:Y:S01]  /*1c300*/  I2F R36, R36 ;  /* 0x0000002400247306 */ /* 0x000ee20000201400 */
[C---:B------:R-:W-:Y:S01]  /*1c310*/  IADD3 R58, R6.reuse, 0x19, RZ ;  /* 0x00000019063a7810 */ /* 0x040fe20007ffe0ff */
[----:B------:R-:W-:Y:S01]  /*1c320*/  IMAD.IADD R38, R249, 0x1, -R2 ;  /* 0x00000001f9267824 */ /* 0x000fe200078e0a02 */
[----:B------:R-:W-:-:S02]  /*1c330*/  IADD3 R60, R6, 0x18, RZ ;  /* 0x00000018063c7810 */ /* 0x000fc40007ffe0ff */
[----:B------:R-:W-:Y:S01]  /*1c340*/  IABS R21, R21 ;  /* 0x0000001500157213 */ /* 0x000fe20000000000 */
[C---:B------:R-:W-:Y:S02]  /*1c350*/  IMAD.IADD R37, R246.reuse, 0x1, -R58 ;  /* 0x00000001f6257824 */ /* 0x040fe400078e0a3a */
[----:B------:R-:W1:Y:S01]  /*1c360*/  I2F R59, R59 ;  /* 0x0000003b003b7306 */ /* 0x000e620000201400 */
[-C--:B------:R-:W-:Y:S01]  /*1c370*/  ISETP.GE.AND P1, PT, R9, R248.reuse, PT ;  /* 0x000000f80900720c */ /* 0x080fe20003f26270 */
[C---:B------:R-:W-:Y:S01]  /*1c380*/  IMAD.IADD R4, R246.reuse, 0x1, -R47 ;  /* 0x00000001f6047824 */ /* 0x040fe200078e0a2f */
[----:B------:R-:W-:Y:S01]  /*1c390*/  ISETP.GE.AND P5, PT, R13, R248, PT ;  /* 0x000000f80d00720c */ /* 0x000fe20003fa6270 */
[----:B------:R-:W-:-:S04]  /*1c3a0*/  IMAD.IADD R14, R246, 0x1, -R60 ;  /* 0x00000001f60e7824 */ /* 0x000fc800078e0a3c */
[----:B------:R-:W1:Y:S01]  /*1c3b0*/  I2F R7, R7 ;  /* 0x0000000700077306 */ /* 0x000e620000201400 */
[C---:B----4-:R-:W-:Y:S01]  /*1c3c0*/  FFMA.FTZ R42, -R243.reuse, R50, R42 ;  /* 0x00000032f32a7223 */ /* 0x050fe2000001012a */
[----:B------:R-:W-:Y:S01]  /*1c3d0*/  IADD3 R50, R6, 0x21, RZ ;  /* 0x0000002106327810 */ /* 0x000fe20007ffe0ff */
[----:B-----5:R-:W-:Y:S01]  /*1c3e0*/  FFMA.FTZ R0, -R243, R0, R56 ;  /* 0x00000000f3007223 */ /* 0x020fe20000010138 */
[----:B------:R-:W-:Y:S02]  /*1c3f0*/  IABS R38, R38 ;  /* 0x0000002600267213 */ /* 0x000fe40000000000 */
[----:B------:R-:W-:Y:S02]  /*1c400*/  ISETP.GE.OR P1, PT, R9, R247, !P1 ;  /* 0x000000f70900720c */ /* 0x000fe40004f26670 */
[----:B------:R1:W-:Y:S01]  /*1c410*/  I2F R52, R21 ;  /* 0x0000001500347306 */ /* 0x0003e20000201400 */
[----:B------:R-:W-:Y:S02]  /*1c420*/  IABS R37, R37 ;  /* 0x0000002500257213 */ /* 0x000fe40000000000 */
[----:B------:R-:W-:-:S02]  /*1c430*/  ISETP.GE.OR P5, PT, R13, R247, !P5 ;  /* 0x000000f70d00720c */ /* 0x000fc40006fa6670 */
[----:B------:R-:W-:Y:S02]  /*1c440*/  IABS R4, R4 ;  /* 0x0000000400047213 */ /* 0x000fe40000000000 */
[----:B------:R-:W-:Y:S01]  /*1c450*/  IABS R14, R14 ;  /* 0x0000000e000e7213 */ /* 0x000fe20000000000 */
[----:B------:R4:W-:Y:S01]  /*1c460*/  I2F R51, R38 ;  /* 0x0000002600337306 */ /* 0x0009e20000201400 */
[----:B------:R-:W-:Y:S02]  /*1c470*/  ISETP.GE.AND P3, PT, R13, R245, PT ;  /* 0x000000f50d00720c */ /* 0x000fe40003f66270 */
[----:B------:R-:W-:Y:S01]  /*1c480*/  FSEL R0, R0, -INF , !P2 ;  /* 0xff80000000007808 */ /* 0x000fe20005000000 */
[----:B-1----:R-:W-:-:S04]  /*1c490*/  FFMA.FTZ R21, -R243, R46, R57 ;  /* 0x0000002ef3157223 */ /* 0x002fc80000010139 */
[----:B------:R1:W-:Y:S01]  /*1c4a0*/  I2F R49, R37 ;  /* 0x0000002500317306 */ /* 0x0003e20000201400 */
[C---:B------:R-:W-:Y:S02]  /*1c4b0*/  ISETP.GE.AND P2, PT, R60.reuse, R248, PT ;  /* 0x000000f83c00720c */ /* 0x040fe40003f46270 */
[----:B------:R-:W-:Y:S02]  /*1c4c0*/  FSEL R21, R21, -INF , !P1 ;  /* 0xff80000015157808 */ /* 0x000fe40004800000 */
[----:B------:R-:W-:Y:S01]  /*1c4d0*/  ISETP.GE.AND P1, PT, R60, R245, PT ;  /* 0x000000f53c00720c */ /* 0x000fe20003f26270 */
[--C-:B----4-:R-:W-:Y:S01]  /*1c4e0*/  IMAD.IADD R38, R246, 0x1, -R50.reuse ;  /* 0x00000001f6267824 */ /* 0x110fe200078e0a32 */
[----:B------:R-:W-:Y:S01]  /*1c4f0*/  ISETP.GE.OR P3, PT, R13, R244, !P3 ;  /* 0x000000f40d00720c */ /* 0x000fe20005f66670 */
[----:B------:R-:W-:Y:S01]  /*1c500*/  IMAD.IADD R53, R249, 0x1, -R50 ;  /* 0x00000001f9357824 */ /* 0x000fe200078e0a32 */
[----:B------:R-:W4:Y:S01]  /*1c510*/  I2F R4, R4 ;  /* 0x0000000400047306 */ /* 0x000f220000201400 */
[----:B---3--:R-:W-:Y:S01]  /*1c520*/  FFMA.FTZ R36, -R243, R36, R43 ;  /* 0x00000024f3247223 */ /* 0x008fe2000001012b */
[----:B------:R-:W-:Y:S01]  /*1c530*/  IABS R38, R38 ;  /* 0x0000002600267213 */ /* 0x000fe20000000000 */
[----:B------:R-:W-:Y:S01]  /*1c540*/  IMAD.IADD R13, R249, 0x1, -R60 ;  /* 0x00000001f90d7824 */ /* 0x000fe200078e0a3c */
[----:B-1----:R-:W-:-:S02]  /*1c550*/  FSEL R37, R42, -INF , !P5 ;  /* 0xff8000002a257808 */ /* 0x002fc40006800000 */
[----:B------:R-:W-:Y:S02]  /*1c560*/  ISETP.GE.AND P5, PT, R9, R245, PT ;  /* 0x000000f50900720c */ /* 0x000fe40003fa6270 */
[C---:B------:R-:W-:Y:S01]  /*1c570*/  IADD3 R42, R6.reuse, 0x31, RZ ;  /* 0x00000031062a7810 */ /* 0x040fe20007ffe0ff */
[----:B------:R-:W1:Y:S01]  /*1c580*/  I2F R14, R14 ;  /* 0x0000000e000e7306 */ /* 0x000e620000201400 */
[----:B------:R-:W-:Y:S02]  /*1c590*/  IADD3 R43, R6, 0x30, RZ ;  /* 0x00000030062b7810 */ /* 0x000fe40007ffe0ff */
[C---:B------:R-:W-:Y:S02]  /*1c5a0*/  ISETP.GE.OR P2, PT, R60.reuse, R247, !P2 ;  /* 0x000000f73c00720c */ /* 0x040fe40005746670 */
[-C--:B------:R-:W-:Y:S01]  /*1c5b0*/  ISETP.GE.OR P1, PT, R60, R244.reuse, !P1 ;  /* 0x000000f43c00720c */ /* 0x080fe20004f26670 */
[----:B------:R-:W-:Y:S01]  /*1c5c0*/  FFMA.FTZ R60, -R243, R59, R16 ;  /* 0x0000003bf33c7223 */ /* 0x000fe20000010110 */
[----:B------:R-:W-:Y:S01]  /*1c5d0*/  ISETP.GE.OR P5, PT, R9, R244, !P5 ;  /* 0x000000f40900720c */ /* 0x000fe20006fa6670 */
[----:B------:R-:W-:Y:S01]  /*1c5e0*/  FFMA.FTZ R16, -R243, R7, R22 ;  /* 0x00000007f3107223 */ /* 0x000fe20000010116 */
[----:B------:R-:W-:Y:S01]  /*1c5f0*/  FSEL R9, R55, -INF , !P3 ;  /* 0xff80000037097808 */ /* 0x000fe20005800000 */
[----:B------:R-:W-:Y:S01]  /*1c600*/  IMAD.IADD R22, R249, 0x1, -R42 ;  /* 0x00000001f9167824 */ /* 0x000fe200078e0a2a */
[----:B------:R-:W-:Y:S01]  /*1c610*/  IABS R53, R53 ;  /* 0x0000003500357213 */ /* 0x000fe20000000000 */
[----:B------:R3:W-:Y:S01]  /*1c620*/  I2F R55, R38 ;  /* 0x0000002600377306 */ /* 0x0007e20000201400 */
[----:B------:R-:W-:-:S02]  /*1c630*/  IABS R13, R13 ;  /* 0x0000000d000d7213 */ /* 0x000fc40000000000 */
[----:B------:R-:W-:Y:S02]  /*1c640*/  FSEL R36, R36, -INF , !P4 ;  /* 0xff80000024247808 */ /* 0x000fe40006000000 */
[----:B------:R-:W-:Y:S02]  /*1c650*/  FSEL R7, R60, -INF , !P5 ;  /* 0xff8000003c077808 */ /* 0x000fe40006800000 */
[C---:B------:R-:W-:Y:S01]  /*1c660*/  ISETP.GE.AND P3, PT, R47.reuse, R248, PT ;  /* 0x000000f82f00720c */ /* 0x040fe20003f66270 */
[----:B------:R-:W5:Y:S01]  /*1c670*/  I2F R53, R53 ;  /* 0x0000003500357306 */ /* 0x000f620000201400 */
[----:B------:R-:W-:Y:S02]  /*1c680*/  ISETP.GE.AND P4, PT, R47, R245, PT ;  /* 0x000000f52f00720c */ /* 0x000fe40003f86270 */
[----:B------:R-:W-:Y:S01]  /*1c690*/  IABS R60, R22 ;  /* 0x00000016003c7213 */ /* 0x000fe20000000000 */
[----:B---3--:R-:W-:Y:S01]  /*1c6a0*/  IMAD.IADD R38, R249, 0x1, -R43 ;  /* 0x00000001f9267824 */ /* 0x008fe200078e0a2b */
[----:B------:R-:W-:-:S03]  /*1c6b0*/  IADD3 R22, R6, 0x39, RZ ;  /* 0x0000003906167810 */ /* 0x000fc60007ffe0ff */
[----:B------:R-:W3:Y:S01]  /*1c6c0*/  I2F R13, R13 ;  /* 0x0000000d000d7306 */ /* 0x000ee20000201400 */
[C---:B------:R-:W-:Y:S02]  /*1c6d0*/  ISETP.GE.OR P3, PT, R47.reuse, R247, !P3 ;  /* 0x000000f72f00720c */ /* 0x040fe40005f66670 */
[----:B------:R-:W-:Y:S02]  /*1c6e0*/  IABS R59, R38 ;  /* 0x00000026003b7213 */ /* 0x000fe40000000000 */
[C---:B------:R-:W-:Y:S02]  /*1c6f0*/  IADD3 R38, R6.reuse, 0x38, RZ ;  /* 0x0000003806267810 */ /* 0x040fe40007ffe0ff */
[----:B------:R-:W-:Y:S02]  /*1c700*/  ISETP.GE.OR P4, PT, R47, R244, !P4 ;  /* 0x000000f42f00720c */ /* 0x000fe40006786670 */
[C---:B------:R-:W-:Y:S02]  /*1c710*/  IADD3 R47, R6.reuse, 0x28, RZ ;  /* 0x00000028062f7810 */ /* 0x040fe40007ffe0ff */
[----:B------:R-:W-:Y:S01]  /*1c720*/  IADD3 R46, R6, 0x29, RZ ;  /* 0x00000029062e7810 */ /* 0x000fe20007ffe0ff */
[----:B------:R-:W-:-:S02]  /*1c730*/  IMAD.IADD R6, R249, 0x1, -R22 ;  /* 0x00000001f9067824 */ /* 0x000fc400078e0a16 */
[----:B----4-:R-:W-:Y:S02]  /*1c740*/  FFMA.FTZ R4, -R243, R4, R17 ;  /* 0x00000004f3047223 */ /* 0x010fe40000010111 */
[----:B------:R-:W-:Y:S02]  /*1c750*/  IMAD.IADD R61, R249, 0x1, -R38 ;  /* 0x00000001f93d7824 */ /* 0x000fe400078e0a26 */
[----:B-1----:R-:W-:Y:S01]  /*1c760*/  FFMA.FTZ R18, -R243, R14, R18 ;  /* 0x0000000ef3127223 */ /* 0x002fe20000010112 */
[----:B------:R-:W1:Y:S01]  /*1c770*/  I2F R59, R59 ;  /* 0x0000003b003b7306 */ /* 0x000e620000201400 */
[----:B------:R-:W-:Y:S01]  /*1c780*/  IMAD.IADD R54, R249, 0x1, -R58 ;  /* 0x00000001f9367824 */ /* 0x000fe200078e0a3a */
[----:B------:R-:W-:Y:S02]  /*1c790*/  IABS R14, R6 ;  /* 0x00000006000e7213 */ /* 0x000fe40000000000 */
[----:B------:R-:W-:Y:S02]  /*1c7a0*/  FSEL R6, R4, -INF , !P4 ;  /* 0xff80000004067808 */ /* 0x000fe40006000000 */
[----:B------:R-:W-:-:S02]  /*1c7b0*/  IABS R61, R61 ;  /* 0x0000003d003d7213 */ /* 0x000fc40000000000 */
[----:B------:R-:W-:Y:S02]  /*1c7c0*/  FSEL R4, R18, -INF , !P1 ;  /* 0xff80000012047808 */ /* 0x000fe40004800000 */
[C---:B------:R-:W-:Y:S02]  /*1c7d0*/  ISETP.GE.AND P1, PT, R50.reuse, R248, PT ;  /* 0x000000f83200720c */ /* 0x040fe40003f26270 */
[----:B------:R-:W-:Y:S01]  /*1c7e0*/  IABS R54, R54 ;  /* 0x0000003600367213 */ /* 0x000fe20000000000 */
[----:B------:R-:W-:Y:S01]  /*1c7f0*/  IMAD.IADD R56, R249, 0x1, -R47 ;  /* 0x00000001f9387824 */ /* 0x000fe200078e0a2f */
[----:B------:R-:W-:Y:S01]  /*1c800*/  ISETP.GE.OR P1, PT, R50, R247, !P1 ;  /* 0x000000f73200720c */ /* 0x000fe20004f26670 */
[C---:B-----5:R-:W-:Y:S01]  /*1c810*/  FFMA.FTZ R29, -R243.reuse, R53, R29 ;  /* 0x00000035f31d7223 */ /* 0x060fe2000001011d */
[----:B------:R-:W4:Y:S01]  /*1c820*/  I2F R61, R61 ;  /* 0x0000003d003d7306 */ /* 0x000f220000201400 */
[----:B---3--:R-:W-:Y:S01]  /*1c830*/  FFMA.FTZ R13, -R243, R13, R23 ;  /* 0x0000000df30d7223 */ /* 0x008fe20000010117 */
[----:B------:R-:W-:Y:S01]  /*1c840*/  IABS R56, R56 ;  /* 0x0000003800387213 */ /* 0x000fe20000000000 */
[----:B------:R-:W-:Y:S01]  /*1c850*/  IMAD.MOV.U32 R17, RZ, RZ, R14 ;  /* 0x000000ffff117224 */ /* 0x000fe200078e000e */
[----:B------:R-:W-:-:S02]  /*1c860*/  FSEL R252, R29, -INF , !P1 ;  /* 0xff8000001dfc7808 */ /* 0x000fc40004800000 */
[----:B------:R-:W-:Y:S02]  /*1c870*/  FMNMX.FTZ R18, R20, R3, !PT ;  /* 0x0000000314127209 */ /* 0x000fe40007810000 */
[----:B------:R-:W3:Y:S01]  /*1c880*/  I2F R54, R54 ;  /* 0x0000003600367306 */ /* 0x000ee20000201400 */
[-C--:B------:R-:W-:Y:S01]  /*1c890*/  ISETP.GE.AND P1, PT, R43, R248.reuse, PT ;  /* 0x000000f82b00720c */ /* 0x080fe20003f26270 */
[----:B-1----:R-:W-:Y:S01]  /*1c8a0*/  FFMA.FTZ R34, -R243, R59, R34 ;  /* 0x0000003bf3227223 */ /* 0x002fe20000010122 */
[----:B------:R-:W-:Y:S01]  /*1c8b0*/  FSEL R14, R13, -INF , !P2 ;  /* 0xff8000000d0e7808 */ /* 0x000fe20005000000 */
[----:B------:R-:W-:Y:S01]  /*1c8c0*/  IMAD.IADD R57, R249, 0x1, -R46 ;  /* 0x00000001f9397824 */ /* 0x000fe200078e0a2e */
[C---:B------:R-:W-:Y:S02]  /*1c8d0*/  ISETP.GE.AND P4, PT, R2.reuse, R248, PT ;  /* 0x000000f80200720c */ /* 0x040fe40003f86270 */
[----:B------:R-:W-:Y:S02]  /*1c8e0*/  ISETP.GE.AND P2, PT, R2, R245, PT ;  /* 0x000000f50200720c */ /* 0x000fe40003f46270 */
[----:B------:R-:W-:Y:S01]  /*1c8f0*/  FMNMX.FTZ R18, R37, R18, !PT ;  /* 0x0000001225127209 */ /* 0x000fe20007810000 */
[----:B------:R-:W1:Y:S01]  /*1c900*/  I2F R56, R56 ;  /* 0x0000003800387306 */ /* 0x000e620000201400 */
[----:B------:R-:W-:-:S02]  /*1c910*/  FSEL R16, R16, -INF , !P3 ;  /* 0xff80000010107808 */ /* 0x000fc40005800000 */
[----:B------:R-:W-:Y:S02]  /*1c920*/  ISETP.GE.OR P1, PT, R43, R247, !P1 ;  /* 0x000000f72b00720c */ /* 0x000fe40004f26670 */
[----:B------:R-:W-:-:S03]  /*1c930*/  ISETP.GE.AND P3, PT, R58, R245, PT ;  /* 0x000000f53a00720c */ /* 0x000fc60003f66270 */
[----:B------:R-:W5:Y:S01]  /*1c940*/  I2F R17, R17 ;  /* 0x0000001100117306 */ /* 0x000f620000201400 */
[C---:B------:R-:W-:Y:S01]  /*1c950*/  ISETP.GE.OR P4, PT, R2.reuse, R247, !P4 ;  /* 0x000000f70200720c */ /* 0x040fe20006786670 */
[C---:B------:R-:W-:Y:S01]  /*1c960*/  FFMA.FTZ R28, -R243.reuse, R51, R28 ;  /* 0x00000033f31c7223 */ /* 0x040fe2000001011c */
[----:B------:R-:W-:Y:S01]  /*1c970*/  ISETP.GE.OR P2, PT, R2, R244, !P2 ;  /* 0x000000f40200720c */ /* 0x000fe20005746670 */
[----:B------:R-:W-:Y:S01]  /*1c980*/  FFMA.FTZ R2, -R243, R49, R19 ;  /* 0x00000031f3027223 */ /* 0x000fe20000010113 */
[----:B------:R-:W-:Y:S02]  /*1c990*/  FMNMX.FTZ R18, R36, R18, !PT ;  /* 0x0000001224127209 */ /* 0x000fe40007810000 */
[----:B------:R-:W-:Y:S02]  /*1c9a0*/  FSEL R195, R34, -INF , !P1 ;  /* 0xff80000022c37808 */ /* 0x000fe40004800000 */
[----:B------:R-:W-:Y:S02]  /*1c9b0*/  IABS R57, R57 ;  /* 0x0000003900397213 */ /* 0x000fe40000000000 */
[----:B------:R-:W-:-:S02]  /*1c9c0*/  ISETP.GE.OR P3, PT, R58, R244, !P3 ;  /* 0x000000f43a00720c */ /* 0x000fc40005f66670 */
[-C--:B------:R-:W-:Y:S01]  /*1c9d0*/  ISETP.GE.AND P1, PT, R38, R248.reuse, PT ;  /* 0x000000f82600720c */ /* 0x080fe20003f26270 */
[----:B----4-:R-:W-:Y:S01]  /*1c9e0*/  FFMA.FTZ R44, -R243, R61, R44 ;  /* 0x0000003df32c7223 */ /* 0x010fe2000001012c */
[----:B------:R-:W-:Y:S02]  /*1c9f0*/  ISETP.GE.AND P5, PT, R58, R248, PT ;  /* 0x000000f83a00720c */ /* 0x000fe40003fa6270 */
[----:B------:R-:W-:Y:S01]  /*1ca00*/  FMNMX.FTZ R18, R21, R18, !PT ;  /* 0x0000001215127209 */ /* 0x000fe20007810000 */
[----:B---3--:R-:W-:Y:S01]  /*1ca10*/  FFMA.FTZ R48, -R243, R54, R48 ;  /* 0x00000036f3307223 */ /* 0x008fe20000010130 */
[----:B------:R-:W-:Y:S02]  /*1ca20*/  FSEL R2, R2, -INF , !P3 ;  /* 0xff80000002027808 */ /* 0x000fe40005800000 */
[----:B------:R-:W-:Y:S02]  /*1ca30*/  FSEL R233, R28, -INF , !P4 ;  /* 0xff8000001ce97808 */ /* 0x000fe40006000000 */
[----:B------:R-:W-:Y:S01]  /*1ca40*/  ISETP.GE.OR P1, PT, R38, R247, !P1 ;  /* 0x000000f72600720c */ /* 0x000fe20004f26670 */
[----:B------:R-:W3:Y:S01]  /*1ca50*/  I2F R57, R57 ;  /* 0x0000003900397306 */ /* 0x000ee20000201400 */
[----:B------:R-:W-:-:S02]  /*1ca60*/  ISETP.GE.AND P3, PT, R47, R248, PT ;  /* 0x000000f82f00720c */ /* 0x000fc40003f66270 */
[C---:B------:R-:W-:Y:S02]  /*1ca70*/  ISETP.GE.AND P4, PT, R47.reuse, R245, PT ;  /* 0x000000f52f00720c */ /* 0x040fe40003f86270 */
[-C--:B------:R-:W-:Y:S02]  /*1ca80*/  ISETP.GE.OR P5, PT, R58, R247.reuse, !P5 ;  /* 0x000000f73a00720c */ /* 0x080fe40006fa6670 */
[----:B------:R-:W-:Y:S02]  /*1ca90*/  FMNMX.FTZ R18, R16, R18, !PT ;  /* 0x0000001210127209 */ /* 0x000fe40007810000 */
[----:B------:R-:W-:Y:S02]  /*1caa0*/  FSEL R193, R44, -INF , !P1 ;  /* 0xff8000002cc17808 */ /* 0x000fe40004800000 */
[C---:B------:R-:W-:Y:S02]  /*1cab0*/  ISETP.GE.OR P3, PT, R47.reuse, R247, !P3 ;  /* 0x000000f72f00720c */ /* 0x040fe40005f66670 */
[----:B------:R-:W-:Y:S01]  /*1cac0*/  ISETP.GE.OR P4, PT, R47, R244, !P4 ;  /* 0x000000f42f00720c */ /* 0x000fe20006786670 */
[----:B------:R-:W-:Y:S01]  /*1cad0*/  IMAD.IADD R47, R246, 0x1, -R47 ;  /* 0x00000001f62f7824 */ /* 0x000fe200078e0a2f */
[----:B------:R-:W-:-:S02]  /*1cae0*/  ISETP.GE.AND P1, PT, R22, R248, PT ;  /* 0x000000f81600720c */ /* 0x000fc40003f26270 */
[----:B------:R-:W-:Y:S02]  /*1caf0*/  FSEL R13, R48, -INF , !P5 ;  /* 0xff800000300d7808 */ /* 0x000fe40006800000 */
[----:B------:R-:W-:Y:S01]  /*1cb00*/  FMNMX.FTZ R18, R14, R18, !PT ;  /* 0x000000120e127209 */ /* 0x000fe20007810000 */
[C---:B------:R-:W-:Y:S01]  /*1cb10*/  FFMA.FTZ R32, -R243.reuse, R52, R32 ;  /* 0x00000034f3207223 */ /* 0x040fe20000010120 */
[----:B------:R-:W-:Y:S01]  /*1cb20*/  ISETP.GE.OR P1, PT, R22, R247, !P1 ;  /* 0x000000f71600720c */ /* 0x000fe20004f26670 */
[C---:B-1----:R-:W-:Y:S02]  /*1cb30*/  FFMA.FTZ R26, -R243.reuse, R56, R26 ;  /* 0x00000038f31a7223 */ /* 0x042fe4000001011a */
[----:B-----5:R-:W-:Y:S01]  /*1cb40*/  FFMA.FTZ R17, -R243, R17, R45 ;  /* 0x00000011f3117223 */ /* 0x020fe2000001012d */
[----:B------:R-:W-:Y:S02]  /*1cb50*/  FMNMX.FTZ R18, R13, R18, !PT ;  /* 0x000000120d127209 */ /* 0x000fe40007810000 */
[----:B------:R-:W-:-:S02]  /*1cb60*/  IABS R47, R47 ;  /* 0x0000002f002f7213 */ /* 0x000fc40000000000 */
[----:B------:R-:W-:Y:S02]  /*1cb70*/  FSEL R199, R32, -INF , !P2 ;  /* 0xff80000020c77808 */ /* 0x000fe40005000000 */
[----:B------:R-:W-:Y:S02]  /*1cb80*/  FSEL R251, R26, -INF , !P3 ;  /* 0xff8000001afb7808 */ /* 0x000fe40005800000 */
[----:B------:R-:W-:Y:S02]  /*1cb90*/  FSEL R192, R17, -INF , !P1 ;  /* 0xff80000011c07808 */ /* 0x000fe40004800000 */
[C---:B------:R-:W-:Y:S02]  /*1cba0*/  ISETP.GE.AND P2, PT, R46.reuse, R248, PT ;  /* 0x000000f82e00720c */ /* 0x040fe40003f46270 */
[C---:B------:R-:W-:Y:S02]  /*1cbb0*/  ISETP.GE.AND P3, PT, R46.reuse, R245, PT ;  /* 0x000000f52e00720c */ /* 0x040fe40003f66270 */
[----:B------:R-:W-:Y:S01]  /*1cbc0*/  FMNMX.FTZ R17, R233, R18, !PT ;  /* 0x00000012e9117209 */ /* 0x000fe20007810000 */
[----:B------:R-:W-:Y:S01]  /*1cbd0*/  IMAD.MOV.U32 R197, RZ, RZ, R47 ;  /* 0x000000ffffc57224 */ /* 0x000fe200078e002f */
[----:B------:R-:W-:Y:S01]  /*1cbe0*/  FMNMX.FTZ R18, R15, R12, !PT ;  /* 0x0000000c0f127209 */ /* 0x000fe20007810000 */
[----:B---3--:R-:W-:Y:S01]  /*1cbf0*/  FFMA.FTZ R27, -R243, R57, R27 ;  /* 0x00000039f31b7223 */ /* 0x008fe2000001011b */
[----:B------:R-:W-:-:S02]  /*1cc00*/  ISETP.GE.OR P2, PT, R46, R247, !P2 ;  /* 0x000000f72e00720c */ /* 0x000fc40005746670 */
[----:B------:R-:W-:Y:S01]  /*1cc10*/  ISETP.GE.OR P3, PT, R46, R244, !P3 ;  /* 0x000000f42e00720c */ /* 0x000fe20005f66670 */
[C---:B------:R-:W-:Y:S01]  /*1cc20*/  IMAD.IADD R46, R246.reuse, 0x1, -R46 ;  /* 0x00000001f62e7824 */ /* 0x040fe200078e0a2e */
[----:B------:R-:W-:Y:S01]  /*1cc30*/  FMNMX.FTZ R18, R9, R18, !PT ;  /* 0x0000001209127209 */ /* 0x000fe20007810000 */
[----:B------:R-:W1:Y:S01]  /*1cc40*/  I2F R58, R60 ;  /* 0x0000003c003a7306 */ /* 0x000e620000201400 */
[----:B------:R-:W-:Y:S01]  /*1cc50*/  FSEL R250, R27, -INF , !P2 ;  /* 0xff8000001bfa7808 */ /* 0x000fe20005000000 */
[----:B------:R-:W-:Y:S01]  /*1cc60*/  IMAD.IADD R26, R246, 0x1, -R43 ;  /* 0x00000001f61a7824 */ /* 0x000fe200078e0a2b */
[----:B------:R-:W-:Y:S02]  /*1cc70*/  FMNMX.FTZ R18, R0, R18, !PT ;  /* 0x0000001200127209 */ /* 0x000fe40007810000 */
[----:B------:R-:W-:-:S03]  /*1cc80*/  IABS R27, R46 ;  /* 0x0000002e001b7213 */ /* 0x000fc60000000000 */
[----:B------:R-:W3:Y:S01]  /*1cc90*/  I2F R197, R197 ;  /* 0x000000c500c57306 */ /* 0x000ee20000201400 */
[C---:B------:R-:W-:Y:S01]  /*1cca0*/  IMAD.IADD R23, R246.reuse, 0x1, -R42 ;  /* 0x00000001f6177824 */ /* 0x040fe200078e0a2a */
[----:B------:R-:W-:Y:S02]  /*1ccb0*/  FMNMX.FTZ R18, R7, R18, !PT ;  /* 0x0000001207127209 */ /* 0x000fe40007810000 */
[----:B------:R-:W-:Y:S01]  /*1ccc0*/  IABS R26, R26 ;  /* 0x0000001a001a7213 */ /* 0x000fe20000000000 */
[----:B------:R-:W-:Y:S01]  /*1ccd0*/  IMAD.IADD R19, R246, 0x1, -R38 ;  /* 0x00000001f6137824 */ /* 0x000fe200078e0a26 */
[----:B------:R-:W-:Y:S02]  /*1cce0*/  FMNMX.FTZ R17, R252, R17, !PT ;  /* 0x00000011fc117209 */ /* 0x000fe40007810000 */
[----:B------:R-:W4:Y:S01]  /*1ccf0*/  I2F R27, R27 ;  /* 0x0000001b001b7306 */ /* 0x000f220000201400 */
[----:B------:R-:W-:Y:S02]  /*1cd00*/  FMNMX.FTZ R18, R6, R18, !PT ;  /* 0x0000001206127209 */ /* 0x000fe40007810000 */
[----:B------:R-:W-:Y:S01]  /*1cd10*/  IABS R23, R23 ;  /* 0x0000001700177213 */ /* 0x000fe20000000000 */
[----:B------:R-:W-:Y:S01]  /*1cd20*/  IMAD.IADD R28, R246, 0x1, -R22 ;  /* 0x00000001f61c7824 */ /* 0x000fe200078e0a16 */
[----:B------:R-:W-:-:S02]  /*1cd30*/  ISETP.GE.AND P5, PT, R50, R245, PT ;  /* 0x000000f53200720c */ /* 0x000fc40003fa6270 */
[----:B------:R-:W-:Y:S01]  /*1cd40*/  ISETP.GE.AND P2, PT, R42, R248, PT ;  /* 0x000000f82a00720c */ /* 0x000fe20003f46270 */
[----:B------:R-:W5:Y:S01]  /*1cd50*/  I2F R26, R26 ;  /* 0x0000001a001a7306 */ /* 0x000f620000201400 */
[----:B------:R-:W-:Y:S02]  /*1cd60*/  FMNMX.FTZ R17, R251, R17, !PT ;  /* 0x00000011fb117209 */ /* 0x000fe40007810000 */
[----:B------:R-:W-:Y:S02]  /*1cd70*/  FMNMX.FTZ R18, R4, R18, !PT ;  /* 0x0000001204127209 */ /* 0x000fe40007810000 */
[----:B------:R-:W-:Y:S01]  /*1cd80*/  IABS R19, R19 ;  /* 0x0000001300137213 */ /* 0x000fe20000000000 */
[C---:B------:R-:W-:Y:S01]  /*1cd90*/  FFMA.FTZ R5, -R243.reuse, R55, R5 ;  /* 0x00000037f3057223 */ /* 0x040fe20000010105 */
[----:B------:R-:W-:Y:S01]  /*1cda0*/  ISETP.GE.OR P5, PT, R50, R244, !P5 ;  /* 0x000000f43200720c */ /* 0x000fe20006fa6670 */
[C---:B-1----:R-:W-:Y:S01]  /*1cdb0*/  FFMA.FTZ R35, -R243.reuse, R58, R35 ;  /* 0x0000003af3237223 */ /* 0x042fe20000010123 */
[----:B------:R-:W1:Y:S01]  /*1cdc0*/  I2F R23, R23 ;  /* 0x0000001700177306 */ /* 0x000e620000201400 */
[----:B---3--:R-:W-:Y:S01]  /*1cdd0*/  FFMA.FTZ R197, -R243, R197, R25 ;  /* 0x000000c5f3c57223 */ /* 0x008fe20000010119 */
[----:B------:R-:W-:-:S02]  /*1cde0*/  ISETP.GE.OR P2, PT, R42, R247, !P2 ;  /* 0x000000f72a00720c */ /* 0x000fc40005746670 */
[----:B------:R-:W-:Y:S02]  /*1cdf0*/  FMNMX.FTZ R17, R250, R17, !PT ;  /* 0x00000011fa117209 */ /* 0x000fe40007810000 */
[----:B------:R-:W-:Y:S02]  /*1ce00*/  FMNMX.FTZ R25, R2, R18, !PT ;  /* 0x0000001202197209 */ /* 0x000fe40007810000 */
[----:B------:R-:W-:Y:S01]  /*1ce10*/  IABS R28, R28 ;  /* 0x0000001c001c7213 */ /* 0x000fe20000000000 */
[----:B------:R-:W3:Y:S01]  /*1ce20*/  I2F R19, R19 ;  /* 0x0000001300137306 */ /* 0x000ee20000201400 */
[----:B------:R-:W-:Y:S02]  /*1ce30*/  FSEL R194, R35, -INF , !P2 ;  /* 0xff80000023c27808 */ /* 0x000fe40005000000 */
[----:B------:R-:W-:Y:S02]  /*1ce40*/  FMNMX.FTZ R17, R195, R17, !PT ;  /* 0x00000011c3117209 */ /* 0x000fe40007810000 */
[----:B------:R-:W-:-:S02]  /*1ce50*/  FSEL R198, R5, -INF , !P5 ;  /* 0xff80000005c67808 */ /* 0x000fc40006800000 */
[----:B------:R-:W-:Y:S01]  /*1ce60*/  FMNMX.FTZ R25, R199, R25, !PT ;  /* 0x00000019c7197209 */ /* 0x000fe20007810000 */
[----:B------:R-:W1:Y:S01]  /*1ce70*/  I2F R5, R28 ;  /* 0x0000001c00057306 */ /* 0x000e620000201400 */
[----:B----4-:R-:W-:Y:S01]  /*1ce80*/  FFMA.FTZ R24, -R243, R27, R24 ;  /* 0x0000001bf3187223 */ /* 0x010fe20000010118 */
[----:B------:R-:W-:Y:S02]  /*1ce90*/  ISETP.GE.AND P2, PT, R43, R245, PT ;  /* 0x000000f52b00720c */ /* 0x000fe40003f46270 */
[----:B------:R-:W-:Y:S02]  /*1cea0*/  FMNMX.FTZ R17, R194, R17, !PT ;  /* 0x00000011c2117209 */ /* 0x000fe40007810000 */
[----:B------:R-:W-:Y:S02]  /*1ceb0*/  FSEL R197, R197, -INF , !P4 ;  /* 0xff800000c5c57808 */ /* 0x000fe40006000000 */
[----:B------:R-:W-:Y:S01]  /*1cec0*/  FMNMX.FTZ R25, R198, R25, !PT ;  /* 0x00000019c6197209 */ /* 0x000fe20007810000 */
[----:B-----5:R-:W-:Y:S01]  /*1ced0*/  FFMA.FTZ R26, -R243, R26, R30 ;  /* 0x0000001af31a7223 */ /* 0x020fe2000001011e */
[----:B------:R-:W-:-:S02]  /*1cee0*/  ISETP.GE.OR P2, PT, R43, R244, !P2 ;  /* 0x000000f42b00720c */ /* 0x000fc40005746670 */
[----:B------:R-:W-:Y:S02]  /*1cef0*/  ISETP.GE.AND P1, PT, R42, R245, PT ;  /* 0x000000f52a00720c */ /* 0x000fe40003f26270 */
[----:B------:R-:W-:Y:S02]  /*1cf00*/  FMNMX.FTZ R17, R193, R17, !PT ;  /* 0x00000011c1117209 */ /* 0x000fe40007810000 */
[----:B------:R-:W-:Y:S02]  /*1cf10*/  FSEL R196, R24, -INF , !P3 ;  /* 0xff80000018c47808 */ /* 0x000fe40005800000 */
[----:B------:R-:W-:Y:S01]  /*1cf20*/  FMNMX.FTZ R25, R197, R25, !PT ;  /* 0x00000019c5197209 */ /* 0x000fe20007810000 */
[----:B-1----:R-:W-:Y:S01]  /*1cf30*/  FFMA.FTZ R23, -R243, R23, R31 ;  /* 0x00000017f3177223 */ /* 0x002fe2000001011f */
[----:B------:R-:W-:Y:S02]  /*1cf40*/  ISETP.GE.OR P1, PT, R42, R244, !P1 ;  /* 0x000000f42a00720c */ /* 0x000fe40004f26670 */
[----:B------:R-:W-:-:S02]  /*1cf50*/  FMNMX.FTZ R17, R192, R17, !PT ;  /* 0x00000011c0117209 */ /* 0x000fc40007810000 */
[----:B------:R-:W-:Y:S02]  /*1cf60*/  ISETP.GE.AND P4, PT, R38, R245, PT ;  /* 0x000000f52600720c */ /* 0x000fe40003f86270 */
[----:B------:R-:W-:Y:S02]  /*1cf70*/  FSEL R191, R26, -INF , !P2 ;  /* 0xff8000001abf7808 */ /* 0x000fe40005000000 */
[----:B------:R-:W-:Y:S01]  /*1cf80*/  FMNMX.FTZ R25, R196, R25, !PT ;  /* 0x00000019c4197209 */ /* 0x000fe20007810000 */
[----:B---3--:R-:W-:Y:S01]  /*1cf90*/  FFMA.FTZ R19, -R243, R19, R33 ;  /* 0x00000013f3137223 */ /* 0x008fe20000010121 */
[----:B------:R-:W-:Y:S01]  /*1cfa0*/  ISETP.GE.AND P2, PT, R22, R245, PT ;  /* 0x000000f51600720c */ /* 0x000fe20003f46270 */
[----:B------:R-:W1:Y:S01]  /*1cfb0*/  SHFL.BFLY PT, R18, R17, 0x2, 0x1f ;  /* 0x0c401f0011127f89 */ /* 0x000e6200000e0000 */
[----:B------:R-:W-:Y:S02]  /*1cfc0*/  ISETP.GE.OR P4, PT, R38, R244, !P4 ;  /* 0x000000f42600720c */ /* 0x000fe40006786670 */
[----:B------:R-:W-:-:S02]  /*1cfd0*/  FSEL R189, R23, -INF , !P1 ;  /* 0xff80000017bd7808 */ /* 0x000fc40004800000 */
[----:B------:R-:W-:Y:S01]  /*1cfe0*/  FMNMX.FTZ R25, R191, R25, !PT ;  /* 0x00000019bf197209 */ /* 0x000fe20007810000 */
[----:B------:R-:W-:Y:S01]  /*1cff0*/  FFMA.FTZ R5, -R243, R5, R8 ;  /* 0x00000005f3057223 */ /* 0x000fe20000010108 */
[----:B------:R-:W-:Y:S02]  /*1d000*/  ISETP.GE.OR P2, PT, R22, R244, !P2 ;  /* 0x000000f41600720c */ /* 0x000fe40005746670 */
[----:B------:R-:W-:Y:S02]  /*1d010*/  FSEL R188, R19, -INF , !P4 ;  /* 0xff80000013bc7808 */ /* 0x000fe40006000000 */
        /* <DEDUP_REMOVED lines=11> */
[----:B--2---:R-:W-:Y:S02]  /*1d0d0*/  FMUL.FTZ R190, R186, R164 ;  /* 0x000000a4babe7220 */ /* 0x004fe40000410000 */
[----:B------:R-:W-:-:S03]  /*1d0e0*/  IMAD.SHL.U32 R219, R41, 0x2, RZ ;  /* 0x0000000229db7824 */ /* 0x000fc600078e00ff */
[----:B------:R-:W-:Y:S01]  /*1d0f0*/  FSEL R190, R190, RZ, P1 ;  /* 0x000000ffbebe7208 */ /* 0x000fe20000800000 */
[----:B------:R-:W-:Y:S01]  /*1d100*/  IMAD R217, R40, 0x2, R219 ;  /* 0x0000000228d97824 */ /* 0x000fe200078e02db */
[----:B------:R-:W-:Y:S03]  /*1d110*/  LDSM.16.MT88.4 R156, [R219+0x10000] ;  /* 0x01000000db9c783b */ /* 0x000fe60000004200 */
[-CC-:B------:R-:W-:Y:S01]  /*1d120*/  FFMA.FTZ R178, R3, R186.reuse, -R190.reuse ;  /* 0x000000ba03b27223 */ /* 0x180fe200000108be */
[----:B------:R-:W1:Y:S01]  /*1d130*/  LDSM.16.MT88.4 R148, [R217+0x10000] ;  /* 0x01000000d994783b */ /* 0x000e620000004200 */
[-CC-:B------:R-:W-:Y:S02]  /*1d140*/  FFMA.FTZ R179, R20, R186.reuse, -R190.reuse ;  /* 0x000000ba14b37223 */ /* 0x180fe400000108be */
[-CC-:B------:R-:W-:Y:S01]  /*1d150*/  FFMA.FTZ R177, R37, R186.reuse, -R190.reuse ;  /* 0x000000ba25b17223 */ /* 0x180fe200000108be */
[----:B------:R-:W2:Y:S01]  /*1d160*/  LDSM.16.MT88.4 R48, [R217+0x12000] ;  /* 0x01200000d930783b */ /* 0x000ea20000004200 */
[----:B---3--:R-:W-:Y:S01]  /*1d170*/  FMNMX.FTZ R3, R8, R5, !PT ;  /* 0x0000000508037209 */ /* 0x008fe20007810000 */
[----:B------:R-:W-:-:S02]  /*1d180*/  FFMA.FTZ R174, R36, R186, -R190 ;  /* 0x000000ba24ae7223 */ /* 0x000fc400000108be */
[----:B------:R-:W-:Y:S01]  /*1d190*/  LDSM.16.MT88.4 R104, [R219+0x16000] ;  /* 0x01600000db68783b */ /* 0x000fe20000004200 */
[----:B------:R-:W-:Y:S01]  /*1d1a0*/  FSETP.NEU.FTZ.AND P1, PT, R3, -INF , PT ;  /* 0xff8000000300780b */ /* 0x000fe20003f3d000 */
[----:B------:R-:W-:Y:S02]  /*1d1b0*/  FMUL.FTZ R183, R186, R3 ;  /* 0x00000003bab77220 */ /* 0x000fe40000410000 */
[----:B------:R-:W-:Y:S03]  /*1d1c0*/  LDSM.16.MT88.4 R40, [R219+0x12000] ;  /* 0x01200000db28783b */ /* 0x000fe60000004200 */
[----:B------:R-:W-:Y:S01]  /*1d1d0*/  FSEL R183, R183, RZ, P1 ;  /* 0x000000ffb7b77208 */ /* 0x000fe20000800000 */
[-C--:B------:R-:W-:Y:S01]  /*1d1e0*/  FFMA.FTZ R166, R14, R186.reuse, -R190 ;  /* 0x000000ba0ea67223 */ /* 0x080fe200000108be */
[----:B------:R-:W-:Y:S03]  /*1d1f0*/  LDSM.16.MT88.4 R72, [R219+0x14000] ;  /* 0x01400000db48783b */ /* 0x000fe60000004200 */
[-CC-:B------:R-:W-:Y:S01]  /*1d200*/  FFMA.FTZ R181, R15, R186.reuse, -R183.reuse ;  /* 0x000000ba0fb57223 */ /* 0x180fe200000108b7 */
[----:B------:R-:W-:Y:S01]  /*1d210*/  LDSM.16.MT88.4 R80, [R217+0x14000] ;  /* 0x01400000d950783b */ /* 0x000fe20000004200 */
[----:B------:R-:W-:-:S02]  /*1d220*/  FFMA.FTZ R180, R12, R186, -R183 ;  /* 0x000000ba0cb47223 */ /* 0x000fc400000108b7 */
[-CC-:B------:R-:W-:Y:S01]  /*1d230*/  FFMA.FTZ R182, R9, R186.reuse, -R183.reuse ;  /* 0x000000ba09b67223 */ /* 0x180fe200000108b7 */
[----:B------:R-:W-:Y:S01]  /*1d240*/  LDSM.16.MT88.4 R112, [R217+0x16000] ;  /* 0x01600000d970783b */ /* 0x000fe20000004200 */
[-C--:B------:R-:W-:Y:S01]  /*1d250*/  FFMA.FTZ R176, R0, R186.reuse, -R183 ;  /* 0x000000ba00b07223 */ /* 0x080fe200000108b7 */
[----:B------:R-:W-:Y:S01]  /*1d260*/  MUFU.EX2 R179, R179 ;  /* 0x000000b300b37308 */ /* 0x000fe20000000800 */
[----:B------:R-:W-:Y:S01]  /*1d270*/  FFMA.FTZ R0, R13, R186, -R190 ;  /* 0x000000ba0d007223 */ /* 0x000fe200000108be */
[----:B------:R-:W-:Y:S04]  /*1d280*/  LDSM.16.MT88.4 R24, [R219+0x12800] ;  /* 0x01280000db18783b */ /* 0x000fe80000004200 */
[----:B------:R-:W-:Y:S02]  /*1d290*/  LDSM.16.MT88.4 R12, [R217+0x10800] ;  /* 0x01080000d90c783b */ /* 0x000fe40000004200 */
[----:B------:R-:W3:Y:S08]  /*1d2a0*/  MUFU.EX2 R178, R178 ;  /* 0x000000b200b27308 */ /* 0x000ef00000000800 */
[----:B------:R-:W-:Y:S08]  /*1d2b0*/  MUFU.EX2 R177, R177 ;  /* 0x000000b100b17308 */ /* 0x000ff00000000800 */
[----:B------:R-:W4:Y:S08]  /*1d2c0*/  MUFU.EX2 R174, R174 ;  /* 0x000000ae00ae7308 */ /* 0x000f300000000800 */
[----:B------:R-:W-:Y:S08]  /*1d2d0*/  MUFU.EX2 R181, R181 ;  /* 0x000000b500b57308 */ /* 0x000ff00000000800 */
[----:B------:R-:W5:Y:S08]  /*1d2e0*/  MUFU.EX2 R180, R180 ;  /* 0x000000b400b47308 */ /* 0x000f700000000800 */
[----:B------:R-:W-:Y:S08]  /*1d2f0*/  MUFU.EX2 R182, R182 ;  /* 0x000000b600b67308 */ /* 0x000ff00000000800 */
[----:B------:R-:W1:Y:S01]  /*1d300*/  MUFU.EX2 R176, R176 ;  /* 0x000000b000b07308 */ /* 0x000e620000000800 */
[----:B---3--:R-:W-:-:S02]  /*1d310*/  F2FP.BF16.PACK_AB R128, R178, R179 ;  /* 0x000000b3b280723e */ /* 0x008fc400000010ff */
[----:B----4-:R-:W-:Y:S02]  /*1d320*/  F2FP.BF16.PACK_AB R130, R174, R177 ;  /* 0x000000b1ae82723e */ /* 0x010fe400000010ff */
[----:B-----5:R-:W-:Y:S01]  /*1d330*/  F2FP.BF16.PACK_AB R129, R180, R181 ;  /* 0x000000b5b481723e */ /* 0x020fe200000010ff */
[-CC-:B------:R-:W-:Y:S02]  /*1d340*/  FFMA.FTZ R173, R21, R186.reuse, -R190.reuse ;  /* 0x000000ba15ad7223 */ /* 0x180fe400000108be */
[-C--:B------:R-:W-:Y:S02]  /*1d350*/  FFMA.FTZ R8, R16, R186.reuse, -R190 ;  /* 0x000000ba10087223 */ /* 0x080fe400000108be */
[-CC-:B------:R-:W-:Y:S02]  /*1d360*/  FFMA.FTZ R175, R7, R186.reuse, -R183.reuse ;  /* 0x000000ba07af7223 */ /* 0x180fe400000108b7 */
[--C-:B------:R-:W-:Y:S01]  /*1d370*/  FFMA.FTZ R9, R6, R186, -R183.reuse ;  /* 0x000000ba06097223 */ /* 0x100fe200000108b7 */
[----:B-1----:R-:W-:Y:S01]  /*1d380*/  F2FP.BF16.PACK_AB R131, R176, R182 ;  /* 0x000000b6b083723e */ /* 0x002fe200000010ff */
[----:B------:R-:W-:-:S02]  /*1d390*/  FFMA.FTZ R172, R4, R186, -R183 ;  /* 0x000000ba04ac7223 */ /* 0x000fc400000108b7 */
[C---:B------:R-:W-:Y:S02]  /*1d3a0*/  IMAD R215, R39.reuse, 0x2, R217 ;  /* 0x0000000227d77824 */ /* 0x040fe400078e02d9 */
[----:B------:R-:W-:Y:S01]  /*1d3b0*/  FFMA.FTZ R2, R2, R186, -R183 ;  /* 0x000000ba02027223 */ /* 0x000fe200000108b7 */
[----:B------:R-:W-:Y:S01]  /*1d3c0*/  MUFU.EX2 R173, R173 ;  /* 0x000000ad00ad7308 */ /* 0x000fe20000000800 */
[C---:B------:R-:W-:Y:S01]  /*1d3d0*/  HMMA.16816.F32.BF16 R152, R128.reuse, R148, RZ ;  /* 0x000000948098723c */ /* 0x040fe200000418ff */
[----:B------:R-:W1:Y:S04]  /*1d3e0*/  LDSM.16.MT88.4 R64, [R215+0x12000] ;  /* 0x01200000d740783b */ /* 0x000e680000004200 */
[----:B------:R-:W3:Y:S02]  /*1d3f0*/  LDSM.16.MT88.4 R16, [R219+0x10800] ;  /* 0x01080000db10783b */ /* 0x000ee40000004200 */
[----:B------:R-:W4:Y:S01]  /*1d400*/  MUFU.EX2 R8, R8 ;  /* 0x0000000800087308 */ /* 0x000f220000000800 */
[C---:B------:R-:W-:Y:S01]  /*1d410*/  HMMA.16816.F32.BF16 R148, R128.reuse, R150, RZ ;  /* 0x000000968094723c */ /* 0x040fe200000418ff */
[----:B------:R-:W-:Y:S01]  /*1d420*/  IMAD R216, R39, 0x2, R219 ;  /* 0x0000000227d87824 */ /* 0x000fe200078e02db */
[----:B------:R-:W-:Y:S04]  /*1d430*/  LDSM.16.MT88.4 R132, [R215+0x10000] ;  /* 0x01000000d784783b */ /* 0x000fe80000004200 */
[----:B------:R-:W-:Y:S01]  /*1d440*/  LDSM.16.MT88.4 R56, [R216+0x12000] ;  /* 0x01200000d838783b */ /* 0x000fe20000004200 */
[----:B------:R-:W-:Y:S03]  /*1d450*/  MUFU.EX2 R166, R166 ;  /* 0x000000a600a67308 */ /* 0x000fe60000000800 */
[----:B------:R-:W-:Y:S05]  /*1d460*/  LDSM.16.MT88.4 R20, [R217+0x12800] ;  /* 0x01280000d914783b */ /* 0x000fea0000004200 */
[----:B------:R-:W5:Y:S08]  /*1d470*/  MUFU.EX2 R0, R0 ;  /* 0x0000000000007308 */ /* 0x000f700000000800 */
[----:B------:R-:W-:Y:S08]  /*1d480*/  MUFU.EX2 R175, R175 ;  /* 0x000000af00af7308 */ /* 0x000ff00000000800 */
[----:B------:R-:W1:Y:S01]  /*1d490*/  MUFU.EX2 R9, R9 ;  /* 0x0000000900097308 */ /* 0x000e620000000800 */
[C---:B------:R-:W-:Y:S01]  /*1d4a0*/  HMMA.16816.F32.BF16 R160, R128.reuse, R156, RZ ;  /* 0x0000009c80a0723c */ /* 0x040fe200000418ff */
[----:B------:R-:W-:Y:S04]  /*1d4b0*/  LDSM.16.MT88.4 R96, [R215+0x14000] ;  /* 0x01400000d760783b */ /* 0x000fe80000004200 */
[----:B------:R-:W-:Y:S02]  /*1d4c0*/  LDSM.16.MT88.4 R28, [R215+0x10800] ;  /* 0x01080000d71c783b */ /* 0x000fe40000004200 */
[----:B------:R-:W-:Y:S01]  /*1d4d0*/  MUFU.EX2 R172, R172 ;  /* 0x000000ac00ac7308 */ /* 0x000fe20000000800 */
[C---:B--2---:R-:W-:Y:S01]  /*1d4e0*/  HMMA.16816.F32.BF16 R44, R128.reuse, R48, RZ ;  /* 0x00000030802c723c */ /* 0x044fe200000418ff */
[----:B------:R-:W-:Y:S06]  /*1d4f0*/  LDSM.16.MT88.4 R168, [R215+0x16000] ;  /* 0x01600000d7a8783b */ /* 0x000fec0000004200 */
[----:B------:R-:W2:Y:S01]  /*1d500*/  MUFU.EX2 R2, R2 ;  /* 0x0000000200027308 */ /* 0x000ea20000000800 */
[----:B----4-:R-:W-:Y:S01]  /*1d510*/  F2FP.BF16.PACK_AB R4, R8, R173 ;  /* 0x000000ad0804723e */ /* 0x010fe200000010ff */
[----:B-1----:R-:W-:Y:S01]  /*1d520*/  HMMA.16816.F32.BF16 R60, R128, R64, RZ ;  /* 0x00000040803c723c */ /* 0x002fe200000418ff */
[----:B-----5:R-:W-:Y:S01]  /*1d530*/  F2FP.BF16.PACK_AB R6, R0, R166 ;  /* 0x000000a60006723e */ /* 0x020fe200000010ff */
[----:B------:R-:W-:Y:S01]  /*1d540*/  LDSM.16.MT88.4 R88, [R216+0x14000] ;  /* 0x01400000d858783b */ /* 0x000fe20000004200 */
[----:B------:R-:W-:-:S03]  /*1d550*/  F2FP.BF16.PACK_AB R5, R9, R175 ;  /* 0x000000af0905723e */ /* 0x000fc600000010ff */
[----:B------:R-:W-:Y:S02]  /*1d560*/  LDSM.16.MT88.4 R140, [R216+0x10000] ;  /* 0x01000000d88c783b */ /* 0x000fe40000004200 */
[----:B------:R-:W-:Y:S02]  /*1d570*/  HMMA.16816.F32.BF16 R100, R128, R104, RZ ;  /* 0x000000688064723c */ /* 0x000fe400000418ff */
[----:B------:R-:W-:Y:S01]  /*1d580*/  LDSM.16.MT88.4 R120, [R216+0x16000] ;  /* 0x01600000d878783b */ /* 0x000fe20000004200 */
[----:B--2---:R-:W-:-:S03]  /*1d590*/  F2FP.BF16.PACK_AB R7, R2, R172 ;  /* 0x000000ac0207723e */ /* 0x004fc600000010ff */
[----:B------:R-:W-:Y:S04]  /*1d5a0*/  LDSM.16.MT88.4 R32, [R216+0x10800] ;  /* 0x01080000d820783b */ /* 0x000fe80000004200 */
[C---:B------:R-:W-:Y:S08]  /*1d5b0*/  HMMA.16816.F32.BF16 R152, R4.reuse, R12, R152 ;  /* 0x0000000c0498723c */ /* 0x040ff00000041898 */
[----:B------:R-:W-:Y:S01]  /*1d5c0*/  HMMA.16816.F32.BF16 R148, R4, R14, R148 ;  /* 0x0000000e0494723c */ /* 0x000fe20000041894 */
[----:B------:R-:W1:Y:S07]  /*1d5d0*/  LDSM.16.MT88.4 R12, [R215+0x12800] ;  /* 0x01280000d70c783b */ /* 0x000e6e0000004200 */
[C---:B------:R-:W-:Y:S08]  /*1d5e0*/  HMMA.16816.F32.BF16 R156, R128.reuse, R158, RZ ;  /* 0x0000009e809c723c */ /* 0x040ff000000418ff */
[----:B------:R-:W-:Y:S08]  /*1d5f0*/  HMMA.16816.F32.BF16 R64, R128, R66, RZ ;  /* 0x000000428040723c */ /* 0x000ff000000418ff */
[C---:B---3--:R-:W-:Y:S08]  /*1d600*/  HMMA.16816.F32.BF16 R160, R4.reuse, R16, R160 ;  /* 0x0000001004a0723c */ /* 0x048ff000000418a0 */
        /* <DEDUP_REMOVED lines=218> */
[----:B------:R-:W-:Y:S01]  /*1e3b0*/  FADD.FTZ R34, R188, R34 ;  /* 0x00000022bc227221 */ /* 0x000fe20000010000 */
[----:B------:R-:W-:Y:S01]  /*1e3c0*/  MOV R233, 0x1f0 ;  /* 0x000001f000e97802 */ /* 0x000fe20000000f00 */
        /* <DEDUP_REMOVED lines=79> */
.L_x_8820:
[----:B------:R-:W-:Y:S02]  /*1e8c0*/  ULDC.64 UR4, c[0x0][0x118] ;  /* 0x0000460000047ab9 */ /* 0x000fe40000000a00 */
[----:B------:R-:W2:Y:S02]  /*1e8d0*/  LD.E R4, [R10.64+0x40] ;  /* 0x000040040a047980 */ /* 0x000ea4000c101900 */
[----:B--2---:R-:W-:-:S04]  /*1e8e0*/  LEA R4, -R4, RZ, 0x6 ;  /* 0x000000ff04047211 */ /* 0x004fc800078e31ff */
[----:B------:R-:W-:Y:S02]  /*1e8f0*/  SHF.R.S32.HI R2, RZ, 0x1f, R4 ;  /* 0x0000001fff027819 */ /* 0x000fe40000011404 */
.L_x_8821:
[----:B------:R-:W-:Y:S05]  /*1e900*/  BSYNC B0 ;  /* 0x0000000000007941 */ /* 0x000fea0003800000 */
.L_x_8819:
[C---:B------:R-:W-:Y:S01]  /*1e910*/  LOP3.LUT P6, RZ, R242.reuse, 0x1, RZ, 0xc0, !PT ;  /* 0x00000001f2ff7812 */ /* 0x040fe200078cc0ff */
[----:B------:R-:W-:Y:S01]  /*1e920*/  ULDC.64 UR4, c[0x0][0x118] ;  /* 0x0000460000047ab9 */ /* 0x000fe20000000a00 */
[C---:B------:R-:W-:Y:S02]  /*1e930*/  LOP3.LUT P5, RZ, R242.reuse, 0x2, RZ, 0xc0, !PT ;  /* 0x00000002f2ff7812 */ /* 0x040fe400078ac0ff */
        /* <DEDUP_REMOVED lines=115> */
[----:B-----5:R-:W1:Y:S04]  /*1f070*/  LDSM.16.M88.4 R24, [R224+0x8000] ;  /* 0x00800000e018783b */ /* 0x020e680000000200 */
[----:B--2---:R-:W2:Y:S04]  /*1f080*/  LDSM.16.M88.4 R16, [R224+0x8800] ;  /* 0x00880000e010783b */ /* 0x004ea80000000200 */
[----:B----4-:R-:W3:Y:S04]  /*1f090*/  LDSM.16.M88.4 R4, [R224+0x9000] ;  /* 0x00900000e004783b */ /* 0x010ee80000000200 */
[----:B------:R-:W4:Y:S04]  /*1f0a0*/  LDSM.16.M88.4 R192, [R224+0x9800] ;  /* 0x00980000e0c0783b */ /* 0x000f280000000200 */
[----:B------:R-:W-:Y:S04]  /*1f0b0*/  LDSM.16.M88.4 R32, [R223] ;  /* 0x00000000df20783b */ /* 0x000fe80000000200 */
[----:B------:R-:W4:Y:S04]  /*1f0c0*/  LDSM.16.M88.4 R180, [R222] ;  /* 0x00000000deb4783b */ /* 0x000f280000000200 */
[----:B------:R-:W4:Y:S04]  /*1f0d0*/  LDSM.16.M88.4 R176, [R214] ;  /* 0x00000000d6b0783b */ /* 0x000f280000000200 */
[----:B------:R-:W4:Y:S04]  /*1f0e0*/  LDSM.16.M88.4 R168, [R213] ;  /* 0x00000000d5a8783b */ /* 0x000f280000000200 */
[----:B------:R-:W4:Y:S04]  /*1f0f0*/  LDSM.16.M88.4 R172, [R212] ;  /* 0x00000000d4ac783b */ /* 0x000f280000000200 */
[----:B------:R-:W5:Y:S01]  /*1f100*/  LD.E R0, [R10.64+0x18c] ;  /* 0x00018c040a007980 */ /* 0x000f62000c101900 */
[C---:B-1----:R-:W-:Y:S03]  /*1f110*/  HMMA.16816.F32.BF16 R28, R184.reuse, R24, RZ ;  /* 0x00000018b81c723c */ /* 0x042fe600000418ff */
[----:B------:R-:W-:Y:S04]  /*1f120*/  LDSM.16.M88.4 R196, [R223+0x6000] ;  /* 0x00600000dfc4783b */ /* 0x000fe80000000200 */
[----:B------:R-:W1:Y:S01]  /*1f130*/  S2R R2, SR_TID.X ;  /* 0x0000000000027919 */ /* 0x000e620000002100 */
[C---:B--2---:R-:W-:Y:S03]  /*1f140*/  HMMA.16816.F32.BF16 R20, R184.reuse, R16, RZ ;  /* 0x00000010b814723c */ /* 0x044fe600000418ff */
[----:B------:R-:W0:Y:S05]  /*1f150*/  LDGDEPBAR ;  /* 0x00000000000079af */ /* 0x000e2a0000000000 */
        /* <DEDUP_REMOVED lines=15> */
[----:B------:R-:W2:Y:S07]  /*1f250*/  LDSM.16.M88.4 R168, [R221] ;  /* 0x00000000dda8783b */ /* 0x000eae0000000200 */
[C---:B------:R-:W-:Y:S08]  /*1f260*/  HMMA.16816.F32.BF16 R188, R32.reuse, R172, R188 ;  /* 0x000000ac20bc723c */ /* 0x040ff000000418bc */
[----:B------:R-:W-:Y:S01]  /*1f270*/  HMMA.16816.F32.BF16 R184, R32, R174, R184 ;  /* 0x000000ae20b8723c */ /* 0x000fe200000418b8 */
[----:B------:R-:W3:Y:S04]  /*1f280*/  LDSM.16.M88.4 R32, [R218+0x9000] ;  /* 0x00900000da20783b */ /* 0x000ee80000000200 */
[----:B------:R-:W4:Y:S03]  /*1f290*/  LDSM.16.M88.4 R172, [R218+0x9800] ;  /* 0x00980000daac783b */ /* 0x000f260000000200 */
[C---:B--2---:R-:W-:Y:S08]  /*1f2a0*/  HMMA.16816.F32.BF16 R28, R168.reuse, R180, R28 ;  /* 0x000000b4a81c723c */ /* 0x044ff0000004181c */
[C---:B------:R-:W-:Y:S01]  /*1f2b0*/  HMMA.16816.F32.BF16 R24, R168.reuse, R182, R24 ;  /* 0x000000b6a818723c */ /* 0x040fe20000041818 */
[----:B------:R-:W-:Y:S07]  /*1f2c0*/  LDSM.16.M88.4 R180, [R211] ;  /* 0x00000000d3b4783b */ /* 0x000fee0000000200 */
[C---:B------:R-:W-:Y:S08]  /*1f2d0*/  HMMA.16816.F32.BF16 R20, R168.reuse, R176, R20 ;  /* 0x000000b0a814723c */ /* 0x040ff00000041814 */
[C---:B------:R-:W-:Y:S01]  /*1f2e0*/  HMMA.16816.F32.BF16 R16, R168.reuse, R178, R16 ;  /* 0x000000b2a810723c */ /* 0x040fe20000041810 */
[----:B------:R-:W-:Y:S07]  /*1f2f0*/  LDSM.16.M88.4 R176, [R211+0x800] ;  /* 0x00080000d3b0783b */ /* 0x000fee0000000200 */
[C---:B---3--:R-:W-:Y:S08]  /*1f300*/  HMMA.16816.F32.BF16 R12, R168.reuse, R32, R12 ;  /* 0x00000020a80c723c */ /* 0x048ff0000004180c */
[C---:B------:R-:W-:Y:S01]  /*1f310*/  HMMA.16816.F32.BF16 R4, R168.reuse, R34, R4 ;  /* 0x00000022a804723c */ /* 0x040fe20000041804 */
[----:B------:R-:W2:Y:S07]  /*1f320*/  LDSM.16.M88.4 R32, [R220] ;  /* 0x00000000dc20783b */ /* 0x000eae0000000200 */
[C---:B----4-:R-:W-:Y:S08]  /*1f330*/  HMMA.16816.F32.BF16 R188, R168.reuse, R172, R188 ;  /* 0x000000aca8bc723c */ /* 0x050ff000000418bc */
[----:B------:R-:W-:Y:S01]  /*1f340*/  HMMA.16816.F32.BF16 R184, R168, R174, R184 ;  /* 0x000000aea8b8723c */ /* 0x000fe200000418b8 */
[----:B------:R-:W3:Y:S04]  /*1f350*/  LDSM.16.M88.4 R168, [R211+0x1000] ;  /* 0x00100000d3a8783b */ /* 0x000ee80000000200 */
[----:B------:R-:W4:Y:S03]  /*1f360*/  LDSM.16.M88.4 R172, [R211+0x1800] ;  /* 0x00180000d3ac783b */ /* 0x000f260000000200 */
        /* <DEDUP_REMOVED lines=18> */
[----:B------:R-:W-:Y:S07]  /*1f490*/  LDSM.16.M88.4 R176, [R209] ;  /* 0x00000000d1b0783b */ /* 0x000fee0000000200 */
[C---:B---3--:R-:W-:Y:S08]  /*1f4a0*/  HMMA.16816.F32.BF16 R12, R168.reuse, R32, R12 ;  /* 0x00000020a80c723c */ /* 0x048ff0000004180c */
[C---:B------:R-:W-:Y:S01]  /*1f4b0*/  HMMA.16816.F32.BF16 R4, R168.reuse, R34, R4 ;  /* 0x00000022a804723c */ /* 0x040fe20000041804 */
[----:B------:R-:W2:Y:S07]  /*1f4c0*/  LDSM.16.M88.4 R32, [R223+0x2000] ;  /* 0x00200000df20783b */ /* 0x000eae0000000200 */
[C---:B----4-:R-:W-:Y:S08]  /*1f4d0*/  HMMA.16816.F32.BF16 R188, R168.reuse, R172, R188 ;  /* 0x000000aca8bc723c */ /* 0x050ff000000418bc */
[----:B------:R-:W-:Y:S01]  /*1f4e0*/  HMMA.16816.F32.BF16 R184, R168, R174, R184 ;  /* 0x000000aea8b8723c */ /* 0x000fe200000418b8 */
[----:B------:R-:W3:Y:S04]  /*1f4f0*/  LDSM.16.M88.4 R168, [R208] ;  /* 0x00000000d0a8783b */ /* 0x000ee80000000200 */
[----:B------:R-:W4:Y:S03]  /*1f500*/  LDSM.16.M88.4 R172, [R207] ;  /* 0x00000000cfac783b */ /* 0x000f260000000200 */
        /* <DEDUP_REMOVED lines=86> */
[----:B------:R-:W-:Y:S07]  /*1fa70*/  LDSM.16.M88.4 R172, [R224+0xf000] ;  /* 0x00f00000e0ac783b */ /* 0x000fee0000000200 */
[C---:B----4-:R-:W-:Y:S08]  /*1fa80*/  HMMA.16816.F32.BF16 R188, R32.reuse, R168, R188 ;  /* 0x000000a820bc723c */ /* 0x050ff000000418bc */
[----:B------:R-:W-:Y:S01]  /*1fa90*/  HMMA.16816.F32.BF16 R184, R32, R170, R184 ;  /* 0x000000aa20b8723c */ /* 0x000fe200000418b8 */
[----:B------:R-:W2:Y:S04]  /*1faa0*/  LDSM.16.M88.4 R32, [R225+0x6000] ;  /* 0x00600000e120783b */ /* 0x000ea80000000200 */
[----:B------:R-:W3:Y:S03]  /*1fab0*/  LDSM.16.M88.4 R168, [R224+0xf800] ;  /* 0x00f80000e0a8783b */ /* 0x000ee60000000200 */
[C---:B--2---:R-:W-:Y:S08]  /*1fac0*/  HMMA.16816.F32.BF16 R12, R32.reuse, R172, R12 ;  /* 0x000000ac200c723c */ /* 0x044ff0000004180c */
[C---:B------:R-:W-:Y:S01]  /*1fad0*/  HMMA.16816.F32.BF16 R4, R32.reuse, R174, R4 ;  /* 0x000000ae2004723c */ /* 0x040fe20000041804 */
[----:B------:R-:W2:Y:S07]  /*1fae0*/  LDSM.16.M88.4 R172, [R202] ;  /* 0x00000000caac783b */ /* 0x000eae0000000200 */
        /* <DEDUP_REMOVED lines=8> */
[----:B------:R-:W4:Y:S04]  /*1fb70*/  LDSM.16.M88.4 R32, [R200] ;  /* 0x00000000c820783b */ /* 0x000f280000000200 */
        /* <DEDUP_REMOVED lines=11> */
[----:B------:R-:W-:Y:S08]  /*1fc30*/  HMMA.16816.F32.BF16 R184, R196, R194, R184 ;  /* 0x000000c2c4b8723c */ /* 0x000ff000000418b8 */
        /* <DEDUP_REMOVED lines=8> */
[----:B------:R-:W2:Y:S01]  /*1fcc0*/  LDSM.16.M88.4 R32, [R211+0x7000] ;  /* 0x00700000d320783b */ /* 0x000ea20000000200 */
[----:B------:R-:W-:-:S06]  /*1fcd0*/  IMAD.SHL.U32 R2, R2, 0x2, RZ ;  /* 0x0000000202027824 */ /* 0x000fcc00078e00ff */
[C---:B------:R-:W-:Y:S08]  /*1fce0*/  HMMA.16816.F32.BF16 R12, R180.reuse, R168, R12 ;  /* 0x000000a8b40c723c */ /* 0x040ff0000004180c */
[----:B------:R-:W-:Y:S01]  /*1fcf0*/  HMMA.16816.F32.BF16 R4, R180, R170, R4 ;  /* 0x000000aab404723c */ /* 0x000fe20000041804 */
[----:B------:R-:W3:Y:S01]  /*1fd00*/  LDSM.16.M88.4 R168, [R211+0x6800] ;  /* 0x00680000d3a8783b */ /* 0x000ee20000000200 */
[----:B------:R-:W-:-:S06]  /*1fd10*/  LOP3.LUT R2, R2, 0x6, RZ, 0xc0, !PT ;  /* 0x0000000602027812 */ /* 0x000fcc00078ec0ff */
[----:B-1----:R-:W-:Y:S01]  /*1fd20*/  HMMA.16816.F32.BF16 R28, R176, R172, R28 ;  /* 0x000000acb01c723c */ /* 0x002fe2000004181c */
[----:B------:R-:W-:-:S07]  /*1fd30*/  IMAD R2, R241, 0x40, R2 ;  /* 0x00000040f1027824 */ /* 0x000fce00078e0202 */
[----:B------:R-:W-:Y:S01]  /*1fd40*/  HMMA.16816.F32.BF16 R24, R176, R174, R24 ;  /* 0x000000aeb018723c */ /* 0x000fe20000041818 */
[----:B------:R-:W1:Y:S01]  /*1fd50*/  LDSM.16.M88.4 R172, [R211+0x7800] ;  /* 0x00780000d3ac783b */ /* 0x000e620000000200 */
[----:B------:R-:W-:-:S06]  /*1fd60*/  IMAD.IADD R165, R249, 0x1, -R2 ;  /* 0x00000001f9a57824 */ /* 0x000fcc00078e0a02 */
[----:B--2---:R-:W-:Y:S01]  /*1fd70*/  HMMA.16816.F32.BF16 R12, R176, R32, R12 ;  /* 0x00000020b00c723c */ /* 0x004fe2000004180c */
[----:B------:R-:W-:Y:S01]  /*1fd80*/  IABS R165, R165 ;  /* 0x000000a500a57213 */ /* 0x000fe20000000000 */
[----:B------:R-:W-:-:S06]  /*1fd90*/  IMAD.IADD R166, R246, 0x1, -R2 ;  /* 0x00000001f6a67824 */ /* 0x000fcc00078e0a02 */
[----:B------:R-:W-:Y:S01]  /*1fda0*/  HMMA.16816.F32.BF16 R4, R176, R34, R4 ;  /* 0x00000022b004723c */ /* 0x000fe20000041804 */
[----:B------:R-:W-:Y:S01]  /*1fdb0*/  IMAD.MOV.U32 R33, RZ, RZ, R165 ;  /* 0x000000ffff217224 */ /* 0x000fe200078e00a5 */
[----:B------:R-:W-:-:S06]  /*1fdc0*/  IABS R165, R166 ;  /* 0x000000a600a57213 */ /* 0x000fcc0000000000 */
[----:B---3--:R-:W-:Y:S01]  /*1fdd0*/  HMMA.16816.F32.BF16 R20, R176, R168, R20 ;  /* 0x000000a8b014723c */ /* 0x008fe20000041814 */
[C---:B------:R-:W-:Y:S01]  /*1fde0*/  IADD3 R32, R2.reuse, 0x1, RZ ;  /* 0x0000000102207810 */ /* 0x040fe20007ffe0ff */
[----:B------:R-:W-:Y:S01]  /*1fdf0*/  IMAD.MOV.U32 R35, RZ, RZ, R165 ;  /* 0x000000ffff237224 */ /* 0x000fe200078e00a5 */
[----:B------:R-:W-:-:S05]  /*1fe00*/  IADD3 R34, R2, 0x8, RZ ;  /* 0x0000000802227810 */ /* 0x000fca0007ffe0ff */
[C---:B------:R-:W-:Y:S01]  /*1fe10*/  HMMA.16816.F32.BF16 R16, R176.reuse, R170, R16 ;  /* 0x000000aab010723c */ /* 0x040fe20000041810 */
[----:B------:R-:W-:Y:S02]  /*1fe20*/  IMAD.IADD R165, R246, 0x1, -R32 ;  /* 0x00000001f6a57824 */ /* 0x000fe400078e0a20 */
[-C--:B-----5:R-:W-:Y:S02]  /*1fe30*/  FMUL.FTZ R28, R28, R0.reuse ;  /* 0x000000001c1c7220 */ /* 0x0a0fe40000410000 */
[-C--:B------:R-:W-:Y:S01]  /*1fe40*/  FMUL.FTZ R31, R31, R0.reuse ;  /* 0x000000001f1f7220 */ /* 0x080fe20000410000 */
[----:B------:R-:W-:Y:S01]  /*1fe50*/  IABS R165, R165 ;  /* 0x000000a500a57213 */ /* 0x000fe20000000000 */
[C---:B------:R-:W-:Y:S01]  /*1fe60*/  IMAD.IADD R168, R249.reuse, 0x1, -R34 ;  /* 0x00000001f9a87824 */ /* 0x040fe200078e0a22 */
[----:B------:R-:W-:Y:S01]  /*1fe70*/  IADD3 R171, R2, 0x11, RZ ;  /* 0x0000001102ab7810 */ /* 0x000fe20007ffe0ff */
[----:B------:R-:W-:Y:S01]  /*1fe80*/  FMUL.FTZ R24, R24, R0 ;  /* 0x0000000018187220 */ /* 0x000fe20000410000 */
[C---:B------:R-:W-:Y:S01]  /*1fe90*/  ISETP.GE.AND P1, PT, R2.reuse, R248, PT ;  /* 0x000000f80200720c */ /* 0x040fe20003f26270 */
[----:B------:R-:W-:Y:S01]  /*1fea0*/  IMAD.MOV.U32 R169, RZ, RZ, R165 ;  /* 0x000000ffffa97224 */ /* 0x000fe200078e00a5 */
[----:B------:R-:W-:Y:S01]  /*1feb0*/  IABS R165, R168 ;  /* 0x000000a800a57213 */ /* 0x000fe20000000000 */
[----:B-1----:R-:W-:Y:S01]  /*1fec0*/  HMMA.16816.F32.BF16 R188, R176, R172, R188 ;  /* 0x000000acb0bc723c */ /* 0x002fe200000418bc */
[----:B------:R-:W-:Y:S01]  /*1fed0*/  IMAD.IADD R166, R249, 0x1, -R32 ;  /* 0x00000001f9a67824 */ /* 0x000fe200078e0a20 */
[----:B------:R-:W-:Y:S01]  /*1fee0*/  I2F R33, R33 ;  /* 0x0000002100217306 */ /* 0x000fe20000201400 */
[----:B------:R-:W-:Y:S01]  /*1fef0*/  FMUL.FTZ R27, R27, R0 ;  /* 0x000000001b1b7220 */ /* 0x000fe20000410000 */
[----:B------:R-:W-:Y:S01]  /*1ff00*/  IADD3 R198, R2, 0x19, RZ ;  /* 0x0000001902c67810 */ /* 0x000fe20007ffe0ff */
[----:B------:R-:W-:-:S04]  /*1ff10*/  DEPBAR.LE SB0, 0x0 ;  /* 0x000080000000791a */ /* 0x000fc80000000000 */
[----:B------:R-:W-:Y:S01]  /*1ff20*/  HMMA.16816.F32.BF16 R184, R176, R174, R184 ;  /* 0x000000aeb0b8723c */ /* 0x000fe200000418b8 */
[----:B------:R1:W-:Y:S01]  /*1ff30*/  I2F R179, R165 ;  /* 0x000000a500b37306 */ /* 0x0003e20000201400 */
[----:B------:R-:W-:-:S07]  /*1ff40*/  IABS R166, R166 ;  /* 0x000000a600a67213 */ /* 0x000fce0000000000 */
[----:B------:R2:W3:Y:S01]  /*1ff50*/  MUFU.TANH R180, R28 ;  /* 0x0000001c00b47308 */ /* 0x0004e20000002400 */
[----:B------:R-:W-:Y:S01]  /*1ff60*/  IADD3 R178, R2, 0x9, RZ ;  /* 0x0000000902b27810 */ /* 0x000fe20007ffe0ff */
[----:B-1----:R-:W-:-:S05]  /*1ff70*/  IMAD.IADD R165, R246, 0x1, -R171 ;  /* 0x00000001f6a57824 */ /* 0x002fca00078e0aab */
[----:B------:R-:W-:Y:S01]  /*1ff80*/  IABS R165, R165 ;  /* 0x000000a500a57213 */ /* 0x000fe20000000000 */
[-C--:B--2---:R-:W-:Y:S02]  /*1ff90*/  FMUL.FTZ R28, R29, R0.reuse ;  /* 0x000000001d1c7220 */ /* 0x084fe40000410000 */
[----:B------:R-:W-:Y:S01]  /*1ffa0*/  FMUL.FTZ R29, R30, R0 ;  /* 0x000000001e1d7220 */ /* 0x000fe20000410000 */
[----:B------:R1:W-:Y:S01]  /*1ffb0*/  I2F R173, R165 ;  /* 0x000000a500ad7306 */ /* 0x0003e20000201400 */
[C---:B------:R-:W-:Y:S01]  /*1ffc0*/  ISETP.GE.AND P6, PT, R32.reuse, R248, PT ;  /* 0x000000f82000720c */ /* 0x040fe20003fc6270 */
[----:B------:R-:W-:Y:S01]  /*1ffd0*/  IMAD.IADD R177, R249, 0x1, -R178 ;  /* 0x00000001f9b17824 */ /* 0x000fe200078e0ab2 */
[----:B------:R-:W-:Y:S01]  /*1ffe0*/  ISETP.GE.AND P2, PT, R32, R245, PT ;  /* 0x000000f52000720c */ /* 0x000fe20003f46270 */
[----:B------:R-:W-:Y:S01]  /*1fff0*/  IMAD.IADD R176, R246, 0x1, -R34 ;  /* 0x00000001f6b07824 */ /* 0x000fe200078e0a22 */
[----:B------:R-:W-:-:S03]  /*20000*/  ISETP.GE.OR P6, PT, R32, R247, !P6 ;  /* 0x000000f72000720c */ /* 0x000fc600077c6670 */
[----:B------:R-:W-:Y:S01]  /*20010*/  I2F R35, R35 ;  /* 0x0000002300237306 */ /* 0x000fe20000201400 */
[----:B------:R-:W-:Y:S02]  /*20020*/  ISETP.GE.OR P2, PT, R32, R244, !P2 ;  /* 0x000000f42000720c */ /* 0x000fe40005746670 */
[----:B-1----:R-:W-:-:S05]  /*20030*/  IADD3 R165, R2, 0x18, RZ ;  /* 0x0000001802a57810 */ /* 0x002fca0007ffe0ff */
[----:B------:R-:W1:Y:S01]  /*20040*/  MUFU.TANH R29, R29 ;  /* 0x0000001d001d7308 */ /* 0x000e620000002400 */
[----:B------:R-:W-:Y:S01]  /*20050*/  IABS R177, R177 ;  /* 0x000000b100b17213 */ /* 0x000fe20000000000 */
[----:B------:R-:W-:-:S06]  /*20060*/  IMAD.IADD R30, R246, 0x1, -R165 ;  /* 0x00000001f61e7824 */ /* 0x000fcc00078e0aa5 */
[----:B------:R-:W-:Y:S01]  /*20070*/  I2F R166, R166 ;  /* 0x000000a600a67306 */ /* 0x000fe20000201400 */
[----:B------:R-:W-:Y:S01]  /*20080*/  IADD3 R175, R2, 0x10, RZ ;  /* 0x0000001002af7810 */ /* 0x000fe20007ffe0ff */
[----:B---3--:R-:W-:-:S06]  /*20090*/  FFMA.FTZ R33, -R243, R33, R180 ;  /* 0x00000021f3217223 */ /* 0x008fcc00000101b4 */
[----:B------:R-:W2:Y:S01]  /*200a0*/  MUFU.TANH R28, R28 ;  /* 0x0000001c001c7308 */ /* 0x000ea20000002400 */
[----:B------:R-:W-:Y:S02]  /*200b0*/  IABS R30, R30 ;  /* 0x0000001e001e7213 */ /* 0x000fe40000000000 */
[----:B------:R-:W-:-:S05]  /*200c0*/  IABS R176, R176 ;  /* 0x000000b000b07213 */ /* 0x000fca0000000000 */
[----:B------:R3:W-:Y:S01]  /*200d0*/  MUFU.TANH R32, R24 ;  /* 0x0000001800207308 */ /* 0x0007e20000002400 */
[----:B------:R-:W-:-:S07]  /*200e0*/  ISETP.GE.OR P1, PT, R2, R247, !P1 ;  /* 0x000000f70200720c */ /* 0x000fce0004f26670 */
[----:B------:R-:W-:Y:S08]  /*200f0*/  I2F R169, R169 ;  /* 0x000000a900a97306 */ /* 0x000ff00000201400 */
[----:B------:R-:W4:Y:S01]  /*20100*/  MUFU.TANH R31, R31 ;  /* 0x0000001f001f7308 */ /* 0x000f220000002400 */
[-C--:B---3--:R-:W-:Y:S02]  /*20110*/  FMUL.FTZ R24, R25, R0.reuse ;  /* 0x0000000019187220 */ /* 0x088fe40000410000 */
[----:B------:R-:W-:-:S02]  /*20120*/  FMUL.FTZ R25, R26, R0 ;  /* 0x000000001a197220 */ /* 0x000fc40000410000 */
[----:B------:R-:W-:-:S03]  /*20130*/  IMAD.IADD R172, R246, 0x1, -R178 ;  /* 0x00000001f6ac7824 */ /* 0x000fc600078e0ab2 */
[----:B------:R-:W-:Y:S01]  /*20140*/  I2F R177, R177 ;  /* 0x000000b100b17306 */ /* 0x000fe20000201400 */
[----:B------:R-:W-:-:S07]  /*20150*/  IMAD.IADD R174, R249, 0x1, -R175 ;  /* 0x00000001f9ae7824 */ /* 0x000fce00078e0aaf */
[----:B------:R-:W-:Y:S01]  /*20160*/  MUFU.TANH R24, R24 ;  /* 0x0000001800187308 */ /* 0x000fe20000002400 */
[----:B-1----:R-:W-:Y:S01]  /*20170*/  FFMA.FTZ R29, -R243, R35, R29 ;  /* 0x00000023f31d7223 */ /* 0x002fe2000001011d */
[----:B------:R-:W-:-:S06]  /*20180*/  IABS R172, R172 ;  /* 0x000000ac00ac7213 */ /* 0x000fcc0000000000 */
[----:B------:R1:W-:Y:S01]  /*20190*/  I2F R180, R30 ;  /* 0x0000001e00b47306 */ /* 0x0003e20000201400 */
[----:B------:R-:W-:Y:S01]  /*201a0*/  IABS R174, R174 ;  /* 0x000000ae00ae7213 */ /* 0x000fe20000000000 */
[----:B--2---:R-:W-:Y:S02]  /*201b0*/  FFMA.FTZ R166, -R243, R166, R28 ;  /* 0x000000a6f3a67223 */ /* 0x004fe4000001011c */
[----:B------:R-:W-:-:S04]  /*201c0*/  FMUL.FTZ R20, R20, R0 ;  /* 0x0000000014147220 */ /* 0x000fc80000410000 */
[----:B------:R-:W-:Y:S01]  /*201d0*/  I2F R176, R176 ;  /* 0x000000b000b07306 */ /* 0x000fe20000201400 */
[----:B-1----:R-:W-:-:S07]  /*201e0*/  FSEL R30, R33, -INF , !P1 ;  /* 0xff800000211e7808 */ /* 0x002fce0004800000 */
[----:B------:R-:W1:Y:S01]  /*201f0*/  MUFU.TANH R25, R25 ;  /* 0x0000001900197308 */ /* 0x000e620000002400 */
[----:B------:R-:W-:Y:S01]  /*20200*/  ISETP.GE.AND P1, PT, R2, R245, PT ;  /* 0x000000f50200720c */ /* 0x000fe20003f26270 */
[----:B----4-:R-:W-:-:S03]  /*20210*/  FFMA.FTZ R31, -R243, R169, R31 ;  /* 0x000000a9f31f7223 */ /* 0x010fc6000001011f */
[----:B------:R-:W-:Y:S01]  /*20220*/  ISETP.GE.OR P1, PT, R2, R244, !P1 ;  /* 0x000000f40200720c */ /* 0x000fe20004f26670 */
[----:B------:R-:W-:-:S03]  /*20230*/  IMAD.IADD R168, R246, 0x1, -R175 ;  /* 0x00000001f6a87824 */ /* 0x000fc600078e0aaf */
[----:B------:R-:W-:Y:S01]  /*20240*/  FSEL R28, R29, -INF , !P1 ;  /* 0xff8000001d1c7808 */ /* 0x000fe20004800000 */
[----:B------:R-:W-:Y:S01]  /*20250*/  I2F R172, R172 ;  /* 0x000000ac00ac7306 */ /* 0x000fe20000201400 */
[----:B------:R-:W-:Y:S02]  /*20260*/  FSEL R29, R166, -INF , !P6 ;  /* 0xff800000a61d7808 */ /* 0x000fe40007000000 */
[C---:B------:R-:W-:Y:S02]  /*20270*/  ISETP.GE.AND P1, PT, R34.reuse, R248, PT ;  /* 0x000000f82200720c */ /* 0x040fe40003f26270 */
[----:B------:R-:W-:-:S03]  /*20280*/  ISETP.GE.AND P6, PT, R34, R245, PT ;  /* 0x000000f52200720c */ /* 0x000fc60003fc6270 */
[----:B------:R-:W-:Y:S01]  /*20290*/  I2F R174, R174 ;  /* 0x000000ae00ae7306 */ /* 0x000fe20000201400 */
[C---:B------:R-:W-:Y:S02]  /*202a0*/  ISETP.GE.OR P1, PT, R34.reuse, R247, !P1 ;  /* 0x000000f72200720c */ /* 0x040fe40004f26670 */
[----:B------:R-:W-:-:S05]  /*202b0*/  ISETP.GE.OR P6, PT, R34, R244, !P6 ;  /* 0x000000f42200720c */ /* 0x000fca00077c6670 */
[----:B------:R2:W3:Y:S01]  /*202c0*/  MUFU.TANH R33, R27 ;  /* 0x0000001b00217308 */ /* 0x0004e20000002400 */
[----:B------:R-:W-:Y:S01]  /*202d0*/  IABS R168, R168 ;  /* 0x000000a800a87213 */ /* 0x000fe20000000000 */
[----:B------:R-:W-:-:S06]  /*202e0*/  FMUL.FTZ R34, R22, R0 ;  /* 0x0000000016227220 */ /* 0x000fcc0000410000 */
[----:B------:R-:W4:Y:S01]  /*202f0*/  MUFU.TANH R20, R20 ;  /* 0x0000001400147308 */ /* 0x000f220000002400 */
[----:B-1----:R-:W-:Y:S01]  /*20300*/  FFMA.FTZ R25, -R243, R176, R25 ;  /* 0x000000b0f3197223 */ /* 0x002fe20000010119 */
[----:B--2---:R-:W-:Y:S01]  /*20310*/  FSEL R27, R31, -INF , !P2 ;  /* 0xff8000001f1b7808 */ /* 0x004fe20005000000 */
[----:B------:R-:W-:Y:S02]  /*20320*/  FFMA.FTZ R31, -R243, R177, R24 ;  /* 0x000000b1f31f7223 */ /* 0x000fe40000010118 */
[--C-:B------:R-:W-:Y:S02]  /*20330*/  IMAD.IADD R24, R249, 0x1, -R198.reuse ;  /* 0x00000001f9187824 */ /* 0x100fe400078e0ac6 */
[----:B------:R-:W-:Y:S02]  /*20340*/  FMUL.FTZ R23, R23, R0 ;  /* 0x0000000017177220 */ /* 0x000fe40000410000 */
[C---:B------:R-:W-:Y:S01]  /*20350*/  IMAD.IADD R170, R249.reuse, 0x1, -R171 ;  /* 0x00000001f9aa7824 */ /* 0x040fe200078e0aab */
[----:B------:R-:W-:Y:S01]  /*20360*/  IABS R22, R24 ;  /* 0x0000001800167213 */ /* 0x000fe20000000000 */
[----:B------:R-:W-:Y:S01]  /*20370*/  IMAD.IADD R183, R249, 0x1, -R165 ;  /* 0x00000001f9b77824 */ /* 0x000fe200078e0aa5 */
[----:B------:R-:W-:Y:S01]  /*20380*/  I2F R168, R168 ;  /* 0x000000a800a87306 */ /* 0x000fe20000201400 */
[----:B------:R-:W-:Y:S01]  /*20390*/  IMAD.IADD R24, R246, 0x1, -R198 ;  /* 0x00000001f6187824 */ /* 0x000fe200078e0ac6 */
[----:B------:R-:W-:Y:S01]  /*203a0*/  FSEL R26, R25, -INF , !P6 ;  /* 0xff800000191a7808 */ /* 0x000fe20007000000 */
[-C--:B------:R-:W-:Y:S01]  /*203b0*/  FMUL.FTZ R18, R18, R0.reuse ;  /* 0x0000000012127220 */ /* 0x080fe20000410000 */
[----:B------:R-:W-:Y:S01]  /*203c0*/  IADD3 R197, R2, 0x20, RZ ;  /* 0x0000002002c57810 */ /* 0x000fe20007ffe0ff */
[----:B------:R-:W-:Y:S01]  /*203d0*/  FMUL.FTZ R21, R21, R0 ;  /* 0x0000000015157220 */ /* 0x000fe20000410000 */
[----:B------:R-:W-:-:S02]  /*203e0*/  ISETP.GE.AND P6, PT, R175, R248, PT ;  /* 0x000000f8af00720c */ /* 0x000fc40003fc6270 */
[----:B------:R-:W1:Y:S01]  /*203f0*/  MUFU.TANH R34, R34 ;  /* 0x0000002200227308 */ /* 0x000e620000002400 */
[----:B------:R-:W-:Y:S02]  /*20400*/  IABS R170, R170 ;  /* 0x000000aa00aa7213 */ /* 0x000fe40000000000 */
[----:B------:R-:W-:Y:S01]  /*20410*/  IABS R183, R183 ;  /* 0x000000b700b77213 */ /* 0x000fe20000000000 */
[C---:B---3--:R-:W-:Y:S01]  /*20420*/  FFMA.FTZ R25, -R243.reuse, R172, R33 ;  /* 0x000000acf3197223 */ /* 0x048fe20000010121 */
[----:B------:R-:W-:Y:S01]  /*20430*/  ISETP.GE.AND P2, PT, R178, R248, PT ;  /* 0x000000f8b200720c */ /* 0x000fe20003f46270 */
[----:B----4-:R-:W-:Y:S01]  /*20440*/  FFMA.FTZ R20, -R243, R174, R20 ;  /* 0x000000aef3147223 */ /* 0x010fe20000010114 */
[----:B------:R-:W-:Y:S01]  /*20450*/  IABS R24, R24 ;  /* 0x0000001800187213 */ /* 0x000fe20000000000 */
[----:B------:R-:W2:Y:S01]  /*20460*/  MUFU.TANH R23, R23 ;  /* 0x0000001700177308 */ /* 0x000ea20000002400 */
[----:B------:R-:W-:Y:S01]  /*20470*/  FMUL.FTZ R16, R16, R0 ;  /* 0x0000000010107220 */ /* 0x000fe20000410000 */
[----:B------:R-:W-:Y:S01]  /*20480*/  ISETP.GE.OR P6, PT, R175, R247, !P6 ;  /* 0x000000f7af00720c */ /* 0x000fe200077c6670 */
[----:B------:R-:W-:-:S02]  /*20490*/  IMAD.IADD R33, R249, 0x1, -R197 ;  /* 0x00000001f9217824 */ /* 0x000fc400078e0ac5 */
[----:B------:R-:W-:Y:S01]  /*204a0*/  FMUL.FTZ R17, R17, R0 ;  /* 0x0000000011117220 */ /* 0x000fe20000410000 */
[----:B------:R-:W-:Y:S01]  /*204b0*/  ISETP.GE.OR P2, PT, R178, R247, !P2 ;  /* 0x000000f7b200720c */ /* 0x000fe20005746670 */
[----:B------:R-:W-:Y:S01]  /*204c0*/  FFMA.FTZ R32, -R243, R179, R32 ;  /* 0x000000b3f3207223 */ /* 0x000fe20000010120 */
[----:B------:R-:W3:Y:S01]  /*204d0*/  MUFU.TANH R18, R18 ;  /* 0x0000001200127308 */ /* 0x000ee20000002400 */
[----:B------:R-:W-:Y:S01]  /*204e0*/  IMAD.MOV.U32 R194, RZ, RZ, R24 ;  /* 0x000000ffffc27224 */ /* 0x000fe200078e0018 */
[----:B------:R-:W-:Y:S02]  /*204f0*/  FSEL R24, R20, -INF , !P6 ;  /* 0xff80000014187808 */ /* 0x000fe40007000000 */
[----:B------:R-:W-:Y:S01]  /*20500*/  IABS R20, R33 ;  /* 0x0000002100147213 */ /* 0x000fe20000000000 */
[----:B------:R-:W-:Y:S01]  /*20510*/  IMAD.IADD R33, R246, 0x1, -R197 ;  /* 0x00000001f6217824 */ /* 0x000fe200078e0ac5 */
[----:B------:R-:W-:Y:S02]  /*20520*/  IADD3 R192, R2, 0x21, RZ ;  /* 0x0000002102c07810 */ /* 0x000fe40007ffe0ff */
[----:B------:R-:W-:Y:S01]  /*20530*/  I2F R170, R170 ;  /* 0x000000aa00aa7306 */ /* 0x000fe20000201400 */
[----:B------:R-:W-:-:S02]  /*20540*/  FSEL R32, R32, -INF , !P1 ;  /* 0xff80000020207808 */ /* 0x000fc40004800000 */
[----:B------:R-:W-:-:S05]  /*20550*/  FSEL R31, R31, -INF , !P2 ;  /* 0xff8000001f1f7808 */ /* 0x000fca0005000000 */
[----:B------:R-:W-:Y:S01]  /*20560*/  I2F R183, R183 ;  /* 0x000000b700b77306 */ /* 0x000fe20000201400 */
[-C--:B------:R-:W-:Y:S02]  /*20570*/  ISETP.GE.AND P1, PT, R178, R245.reuse, PT ;  /* 0x000000f5b200720c */ /* 0x080fe40003f26270 */
[----:B------:R-:W-:-:S05]  /*20580*/  ISETP.GE.AND P2, PT, R175, R245, PT ;  /* 0x000000f5af00720c */ /* 0x000fca0003f46270 */
[----:B------:R-:W4:Y:S01]  /*20590*/  MUFU.TANH R21, R21 ;  /* 0x0000001500157308 */ /* 0x000f220000002400 */
[----:B------:R-:W-:-:S07]  /*205a0*/  IADD3 R182, R2, 0x28, RZ ;  /* 0x0000002802b67810 */ /* 0x000fce0007ffe0ff */
[----:B------:R5:W2:Y:S01]  /*205b0*/  MUFU.TANH R199, R16 ;  /* 0x0000001000c77308 */ /* 0x000aa20000002400 */
[----:B------:R-:W-:Y:S01]  /*205c0*/  ISETP.GE.AND P6, PT, R171, R245, PT ;  /* 0x000000f5ab00720c */ /* 0x000fe20003fc6270 */
[----:B-1----:R-:W-:Y:S01]  /*205d0*/  FFMA.FTZ R34, -R243, R168, R34 ;  /* 0x000000a8f3227223 */ /* 0x002fe20000010122 */
[----:B------:R-:W-:Y:S01]  /*205e0*/  ISETP.GE.OR P1, PT, R178, R244, !P1 ;  /* 0x000000f4b200720c */ /* 0x000fe20004f26670 */
[----:B------:R-:W-:-:S04]  /*205f0*/  IMAD.IADD R195, R249, 0x1, -R192 ;  /* 0x00000001f9c37824 */ /* 0x000fc800078e0ac0 */
[----:B------:R-:W-:Y:S01]  /*20600*/  I2F R22, R22 ;  /* 0x0000001600167306 */ /* 0x000fe20000201400 */
[----:B------:R-:W-:Y:S01]  /*20610*/  ISETP.GE.OR P2, PT, R175, R244, !P2 ;  /* 0x000000f4af00720c */ /* 0x000fe20005746670 */
[----:B------:R-:W-:Y:S01]  /*20620*/  FMUL.FTZ R14, R14, R0 ;  /* 0x000000000e0e7220 */ /* 0x000fe20000410000 */
[----:B------:R-:W-:-:S05]  /*20630*/  IABS R33, R33 ;  /* 0x0000002100217213 */ /* 0x000fca0000000000 */
[----:B------:R-:W1:Y:S01]  /*20640*/  MUFU.TANH R17, R17 ;  /* 0x0000001100117308 */ /* 0x000e620000002400 */
[----:B-----5:R-:W-:Y:S01]  /*20650*/  FMUL.FTZ R16, R19, R0 ;  /* 0x0000000013107220 */ /* 0x020fe20000410000 */
[----:B------:R-:W-:Y:S01]  /*20660*/  ISETP.GE.OR P6, PT, R171, R244, !P6 ;  /* 0x000000f4ab00720c */ /* 0x000fe200077c6670 */
[----:B------:R-:W-:Y:S02]  /*20670*/  IMAD.IADD R181, R249, 0x1, -R182 ;  /* 0x00000001f9b57824 */ /* 0x000fe400078e0ab6 */
[----:B--2---:R-:W-:-:S03]  /*20680*/  FFMA.FTZ R23, -R243, R173, R23 ;  /* 0x000000adf3177223 */ /* 0x004fc60000010117 */
[----:B------:R-:W-:Y:S01]  /*20690*/  I2F R194, R194 ;  /* 0x000000c200c27306 */ /* 0x000fe20000201400 */
[----:B------:R-:W-:Y:S01]  /*206a0*/  FSEL R25, R25, -INF , !P1 ;  /* 0xff80000019197808 */ /* 0x000fe20004800000 */
[-C--:B------:R-:W-:Y:S01]  /*206b0*/  FMUL.FTZ R12, R12, R0.reuse ;  /* 0x000000000c0c7220 */ /* 0x080fe20000410000 */
[----:B------:R-:W-:Y:S01]  /*206c0*/  IABS R195, R195 ;  /* 0x000000c300c37213 */ /* 0x000fe20000000000 */
[----:B------:R-:W-:-:S04]  /*206d0*/  FMUL.FTZ R13, R13, R0 ;  /* 0x000000000d0d7220 */ /* 0x000fc80000410000 */
[----:B------:R-:W2:Y:S01]  /*206e0*/  MUFU.TANH R16, R16 ;  /* 0x0000001000107308 */ /* 0x000ea20000002400 */
[----:B------:R-:W-:Y:S01]  /*206f0*/  ISETP.GE.AND P1, PT, R171, R248, PT ;  /* 0x000000f8ab00720c */ /* 0x000fe20003f26270 */
[----:B---3--:R-:W-:Y:S01]  /*20700*/  FFMA.FTZ R180, -R243, R180, R18 ;  /* 0x000000b4f3b47223 */ /* 0x008fe20000010112 */
[----:B------:R-:W-:Y:S01]  /*20710*/  IADD3 R178, R2, 0x29, RZ ;  /* 0x0000002902b27810 */ /* 0x000fe20007ffe0ff */
[----:B------:R-:W-:-:S04]  /*20720*/  FMUL.FTZ R4, R4, R0 ;  /* 0x0000000004047220 */ /* 0x000fc80000410000 */
[----:B------:R3:W-:Y:S01]  /*20730*/  I2F R196, R20 ;  /* 0x0000001400c47306 */ /* 0x0007e20000201400 */
[----:B------:R-:W-:Y:S01]  /*20740*/  IABS R181, R181 ;  /* 0x000000b500b57213 */ /* 0x000fe20000000000 */
[----:B----4-:R-:W-:Y:S01]  /*20750*/  FFMA.FTZ R21, -R243, R170, R21 ;  /* 0x000000aaf3157223 */ /* 0x010fe20000010115 */
[----:B------:R-:W-:Y:S01]  /*20760*/  FSEL R18, R23, -INF , !P6 ;  /* 0xff80000017127808 */ /* 0x000fe20007000000 */
[----:B------:R-:W-:-:S04]  /*20770*/  IMAD.IADD R179, R246, 0x1, -R192 ;  /* 0x00000001f6b37824 */ /* 0x000fc800078e0ac0 */
[----:B------:R-:W-:Y:S01]  /*20780*/  I2F R193, R33 ;  /* 0x0000002100c17306 */ /* 0x000fe20000201400 */
[----:B------:R-:W-:Y:S01]  /*20790*/  FFMA.FTZ R183, -R243, R183, R199 ;  /* 0x000000b7f3b77223 */ /* 0x000fe200000101c7 */
[----:B------:R-:W-:Y:S02]  /*207a0*/  ISETP.GE.AND P6, PT, R198, R248, PT ;  /* 0x000000f8c600720c */ /* 0x000fe40003fc6270 */
[----:B---3--:R-:W-:-:S04]  /*207b0*/  FSEL R20, R34, -INF , !P2 ;  /* 0xff80000022147808 */ /* 0x008fc80005000000 */
[----:B------:R3:W4:Y:S01]  /*207c0*/  MUFU.TANH R173, R14 ;  /* 0x0000000e00ad7308 */ /* 0x0007220000002400 */
[----:B------:R-:W-:Y:S02]  /*207d0*/  ISETP.GE.AND P2, PT, R165, R248, PT ;  /* 0x000000f8a500720c */ /* 0x000fe40003f46270 */
[-C--:B------:R-:W-:Y:S02]  /*207e0*/  ISETP.GE.OR P1, PT, R171, R247.reuse, !P1 ;  /* 0x000000f7ab00720c */ /* 0x080fe40004f26670 */
[-C--:B------:R-:W-:Y:S01]  /*207f0*/  ISETP.GE.OR P2, PT, R165, R247.reuse, !P2 ;  /* 0x000000f7a500720c */ /* 0x080fe20005746670 */
[--C-:B------:R-:W-:Y:S02]  /*20800*/  IMAD.IADD R174, R246, 0x1, -R178.reuse ;  /* 0x00000001f6ae7824 */ /* 0x100fe400078e0ab2 */
[----:B------:R-:W-:Y:S01]  /*20810*/  I2F R195, R195 ;  /* 0x000000c300c37306 */ /* 0x000fe20000201400 */
[----:B-1----:R-:W-:Y:S01]  /*20820*/  FFMA.FTZ R19, -R243, R22, R17 ;  /* 0x00000016f3137223 */ /* 0x002fe20000010111 */
[----:B------:R-:W-:Y:S01]  /*20830*/  ISETP.GE.OR P6, PT, R198, R247, !P6 ;  /* 0x000000f7c600720c */ /* 0x000fe200077c6670 */
[----:B------:R-:W-:Y:S01]  /*20840*/  IMAD.IADD R177, R249, 0x1, -R178 ;  /* 0x00000001f9b17824 */ /* 0x000fe200078e0ab2 */
[----:B------:R-:W-:-:S04]  /*20850*/  FSEL R21, R21, -INF , !P1 ;  /* 0xff80000015157808 */ /* 0x000fc80004800000 */
[----:B------:R-:W1:Y:S01]  /*20860*/  MUFU.TANH R12, R12 ;  /* 0x0000000c000c7308 */ /* 0x000e620000002400 */
[----:B------:R-:W-:Y:S01]  /*20870*/  IABS R179, R179 ;  /* 0x000000b300b37213 */ /* 0x000fe20000000000 */
[----:B---3--:R-:W-:Y:S01]  /*20880*/  FMUL.FTZ R14, R15, R0 ;  /* 0x000000000f0e7220 */ /* 0x008fe20000410000 */
[----:B------:R-:W-:-:S05]  /*20890*/  FSEL R22, R183, -INF , !P2 ;  /* 0xff800000b7167808 */ /* 0x000fca0005000000 */
[----:B------:R-:W3:Y:S01]  /*208a0*/  MUFU.TANH R13, R13 ;  /* 0x0000000d000d7308 */ /* 0x000ee20000002400 */
[-C--:B------:R-:W-:Y:S02]  /*208b0*/  ISETP.GE.AND P1, PT, R165, R245.reuse, PT ;  /* 0x000000f5a500720c */ /* 0x080fe40003f26270 */
[----:B------:R-:W-:Y:S01]  /*208c0*/  ISETP.GE.AND P2, PT, R198, R245, PT ;  /* 0x000000f5c600720c */ /* 0x000fe20003f46270 */
[----:B------:R-:W-:Y:S01]  /*208d0*/  FMUL.FTZ R7, R7, R0 ;  /* 0x0000000007077220 */ /* 0x000fe20000410000 */
[----:B------:R-:W-:-:S03]  /*208e0*/  IADD3 R171, R2, 0x31, RZ ;  /* 0x0000003102ab7810 */ /* 0x000fc60007ffe0ff */
[----:B------:R-:W-:Y:S01]  /*208f0*/  I2F R181, R181 ;  /* 0x000000b500b57306 */ /* 0x000fe20000201400 */
[----:B------:R-:W-:Y:S01]  /*20900*/  IABS R174, R174 ;  /* 0x000000ae00ae7213 */ /* 0x000fe20000000000 */
[----:B------:R-:W-:Y:S01]  /*20910*/  IMAD.IADD R175, R246, 0x1, -R182 ;  /* 0x00000001f6af7824 */ /* 0x000fe200078e0ab6 */
[----:B------:R-:W-:Y:S01]  /*20920*/  FSEL R19, R19, -INF , !P6 ;  /* 0xff80000013137808 */ /* 0x000fe20007000000 */
[----:B--2---:R-:W-:-:S04]  /*20930*/  FFMA.FTZ R16, -R243, R194, R16 ;  /* 0x000000c2f3107223 */ /* 0x004fc80000010110 */
[----:B------:R-:W2:Y:S01]  /*20940*/  MUFU.TANH R4, R4 ;  /* 0x0000000400047308 */ /* 0x000ea20000002400 */
[----:B------:R-:W-:Y:S01]  /*20950*/  ISETP.GE.AND P6, PT, R197, R245, PT ;  /* 0x000000f5c500720c */ /* 0x000fe20003fc6270 */
[----:B------:R-:W-:Y:S01]  /*20960*/  FMUL.FTZ R5, R5, R0 ;  /* 0x0000000005057220 */ /* 0x000fe20000410000 */
[-C--:B------:R-:W-:Y:S02]  /*20970*/  ISETP.GE.OR P1, PT, R165, R244.reuse, !P1 ;  /* 0x000000f4a500720c */ /* 0x080fe40004f26670 */
[-C--:B------:R-:W-:Y:S01]  /*20980*/  ISETP.GE.OR P2, PT, R198, R244.reuse, !P2 ;  /* 0x000000f4c600720c */ /* 0x080fe20005746670 */
[----:B------:R-:W-:Y:S01]  /*20990*/  IMAD.IADD R170, R249, 0x1, -R171 ;  /* 0x00000001f9aa7824 */ /* 0x000fe200078e0aab */
[----:B------:R-:W-:Y:S01]  /*209a0*/  IABS R177, R177 ;  /* 0x000000b100b17213 */ /* 0x000fe20000000000 */
[----:B------:R-:W-:Y:S01]  /*209b0*/  I2F R179, R179 ;  /* 0x000000b300b37306 */ /* 0x000fe20000201400 */
[----:B----4-:R-:W-:Y:S01]  /*209c0*/  FFMA.FTZ R173, -R243, R193, R173 ;  /* 0x000000c1f3ad7223 */ /* 0x010fe200000101ad */
[----:B------:R-:W-:Y:S01]  /*209d0*/  ISETP.GE.OR P6, PT, R197, R244, !P6 ;  /* 0x000000f4c500720c */ /* 0x000fe200077c6670 */
[----:B------:R-:W-:Y:S01]  /*209e0*/  FMUL.FTZ R6, R6, R0 ;  /* 0x0000000006067220 */ /* 0x000fe20000410000 */
[----:B------:R-:W-:-:S04]  /*209f0*/  IABS R175, R175 ;  /* 0x000000af00af7213 */ /* 0x000fc80000000000 */
[----:B------:R-:W4:Y:S01]  /*20a00*/  MUFU.TANH R14, R14 ;  /* 0x0000000e000e7308 */ /* 0x000f220000002400 */
[----:B------:R-:W-:Y:S02]  /*20a10*/  IADD3 R172, R2, 0x30, RZ ;  /* 0x0000003002ac7810 */ /* 0x000fe40007ffe0ff */
[----:B------:R-:W-:Y:S02]  /*20a20*/  FSEL R17, R180, -INF , !P1 ;  /* 0xff800000b4117808 */ /* 0x000fe40004800000 */
[----:B------:R-:W-:Y:S02]  /*20a30*/  FSEL R16, R16, -INF , !P2 ;  /* 0xff80000010107808 */ /* 0x000fe40005000000 */
[-C--:B------:R-:W-:Y:S01]  /*20a40*/  ISETP.GE.AND P1, PT, R197, R248.reuse, PT ;  /* 0x000000f8c500720c */ /* 0x080fe20003f26270 */
[----:B------:R-:W-:Y:S01]  /*20a50*/  I2F R174, R174 ;  /* 0x000000ae00ae7306 */ /* 0x000fe20000201400 */
[----:B------:R-:W-:Y:S02]  /*20a60*/  ISETP.GE.AND P2, PT, R192, R248, PT ;  /* 0x000000f8c000720c */ /* 0x000fe40003f46270 */
[----:B------:R-:W-:Y:S01]  /*20a70*/  IADD3 R33, R2, 0x38, RZ ;  /* 0x0000003802217810 */ /* 0x000fe20007ffe0ff */
[----:B-1----:R-:W-:Y:S01]  /*20a80*/  FFMA.FTZ R12, -R243, R196, R12 ;  /* 0x000000c4f30c7223 */ /* 0x002fe2000001010c */
[----:B------:R-:W-:-:S03]  /*20a90*/  IABS R170, R170 ;  /* 0x000000aa00aa7213 */ /* 0x000fc60000000000 */
[----:B------:R-:W1:Y:S01]  /*20aa0*/  MUFU.TANH R7, R7 ;  /* 0x0000000700077308 */ /* 0x000e620000002400 */
[----:B------:R-:W-:Y:S01]  /*20ab0*/  FSEL R194, R173, -INF , !P6 ;  /* 0xff800000adc27808 */ /* 0x000fe20007000000 */
[----:B---3--:R-:W-:Y:S01]  /*20ac0*/  FFMA.FTZ R13, -R243, R195, R13 ;  /* 0x000000c3f30d7223 */ /* 0x008fe2000001010d */
[----:B------:R-:W-:Y:S01]  /*20ad0*/  ISETP.GE.AND P6, PT, R182, R248, PT ;  /* 0x000000f8b600720c */ /* 0x000fe20003fc6270 */
[--C-:B------:R-:W-:Y:S01]  /*20ae0*/  IMAD.IADD R176, R249, 0x1, -R172.reuse ;  /* 0x00000001f9b07824 */ /* 0x100fe200078e0aac */
[-C--:B------:R-:W-:Y:S01]  /*20af0*/  ISETP.GE.OR P1, PT, R197, R247.reuse, !P1 ;  /* 0x000000f7c500720c */ /* 0x080fe20004f26670 */
[----:B------:R-:W-:Y:S02]  /*20b00*/  IMAD.IADD R168, R246, 0x1, -R172 ;  /* 0x00000001f6a87824 */ /* 0x000fe400078e0aac */
[----:B------:R-:W-:Y:S01]  /*20b10*/  I2F R177, R177 ;  /* 0x000000b100b17306 */ /* 0x000fe20000201400 */
[-C--:B------:R-:W-:Y:S01]  /*20b20*/  ISETP.GE.OR P2, PT, R192, R247.reuse, !P2 ;  /* 0x000000f7c000720c */ /* 0x080fe20005746670 */
[----:B------:R-:W-:Y:S01]  /*20b30*/  FMUL.FTZ R189, R189, R0 ;  /* 0x00000000bdbd7220 */ /* 0x000fe20000410000 */
[----:B------:R-:W-:Y:S01]  /*20b40*/  ISETP.GE.OR P6, PT, R182, R247, !P6 ;  /* 0x000000f7b600720c */ /* 0x000fe200077c6670 */
[----:B------:R-:W-:-:S04]  /*20b50*/  IMAD.IADD R34, R246, 0x1, -R33 ;  /* 0x00000001f6227824 */ /* 0x000fc800078e0a21 */
[----:B------:R-:W3:Y:S01]  /*20b60*/  MUFU.TANH R5, R5 ;  /* 0x0000000500057308 */ /* 0x000ee20000002400 */
[----:B--2---:R-:W-:Y:S01]  /*20b70*/  FFMA.FTZ R181, -R243, R181, R4 ;  /* 0x000000b5f3b57223 */ /* 0x004fe20000010104 */
[----:B------:R-:W-:Y:S01]  /*20b80*/  FSEL R195, R12, -INF , !P1 ;  /* 0xff8000000cc37808 */ /* 0x000fe20004800000 */
[----:B------:R-:W-:Y:S01]  /*20b90*/  FMUL.FTZ R12, R188, R0 ;  /* 0x00000000bc0c7220 */ /* 0x000fe20000410000 */
[----:B------:R-:W-:-:S04]  /*20ba0*/  FSEL R196, R13, -INF , !P2 ;  /* 0xff8000000dc47808 */ /* 0x000fc80005000000 */
[----:B------:R-:W-:Y:S01]  /*20bb0*/  I2F R175, R175 ;  /* 0x000000af00af7306 */ /* 0x000fe20000201400 */
[----:B------:R-:W-:Y:S01]  /*20bc0*/  IABS R176, R176 ;  /* 0x000000b000b07213 */ /* 0x000fe20000000000 */
[----:B------:R-:W-:Y:S01]  /*20bd0*/  FMUL.FTZ R13, R190, R0 ;  /* 0x00000000be0d7220 */ /* 0x000fe20000410000 */
[----:B------:R-:W-:-:S05]  /*20be0*/  IABS R168, R168 ;  /* 0x000000a800a87213 */ /* 0x000fca0000000000 */
[----:B------:R-:W2:Y:S01]  /*20bf0*/  MUFU.TANH R6, R6 ;  /* 0x0000000600067308 */ /* 0x000ea20000002400 */
[----:B------:R-:W-:Y:S01]  /*20c00*/  ISETP.GE.AND P1, PT, R192, R245, PT ;  /* 0x000000f5c000720c */ /* 0x000fe20003f26270 */
[----:B------:R-:W-:Y:S01]  /*20c10*/  FMUL.FTZ R186, R186, R0 ;  /* 0x00000000baba7220 */ /* 0x000fe20000410000 */
[----:B------:R-:W-:Y:S01]  /*20c20*/  IABS R34, R34 ;  /* 0x0000002200227213 */ /* 0x000fe20000000000 */
[----:B----4-:R-:W-:Y:S01]  /*20c30*/  FFMA.FTZ R14, -R243, R179, R14 ;  /* 0x000000b3f30e7223 */ /* 0x010fe2000001010e */
[----:B------:R-:W-:-:S03]  /*20c40*/  FSEL R198, R181, -INF , !P6 ;  /* 0xff800000b5c67808 */ /* 0x000fc60007000000 */
[----:B------:R-:W-:Y:S01]  /*20c50*/  I2F R170, R170 ;  /* 0x000000aa00aa7306 */ /* 0x000fe20000201400 */
[----:B------:R-:W-:Y:S01]  /*20c60*/  ISETP.GE.AND P6, PT, R178, R245, PT ;  /* 0x000000f5b200720c */ /* 0x000fe20003fc6270 */
[----:B------:R-:W-:Y:S01]  /*20c70*/  IMAD.IADD R166, R246, 0x1, -R171 ;  /* 0x00000001f6a67824 */ /* 0x000fe200078e0aab */
[----:B------:R-:W-:-:S05]  /*20c80*/  ISETP.GE.OR P1, PT, R192, R244, !P1 ;  /* 0x000000f4c000720c */ /* 0x000fca0004f26670 */
[----:B------:R-:W4:Y:S01]  /*20c90*/  MUFU.TANH R4, R189 ;  /* 0x000000bd00047308 */ /* 0x000f220000002400 */
[----:B------:R-:W-:Y:S01]  /*20ca0*/  IMAD.IADD R169, R249, 0x1, -R33 ;  /* 0x00000001f9a97824 */ /* 0x000fe200078e0a21 */
[----:B------:R-:W-:Y:S01]  /*20cb0*/  ISETP.GE.OR P6, PT, R178, R244, !P6 ;  /* 0x000000f4b200720c */ /* 0x000fe200077c6670 */
[----:B------:R-:W-:Y:S02]  /*20cc0*/  FMUL.FTZ R191, R191, R0 ;  /* 0x00000000bfbf7220 */ /* 0x000fe40000410000 */
[C---:B-1----:R-:W-:Y:S01]  /*20cd0*/  FFMA.FTZ R7, -R243.reuse, R174, R7 ;  /* 0x000000aef3077223 */ /* 0x042fe20000010107 */
[----:B------:R-:W-:Y:S02]  /*20ce0*/  IADD3 R165, R2, 0x39, RZ ;  /* 0x0000003902a57810 */ /* 0x000fe40007ffe0ff */
[----:B------:R-:W-:Y:S01]  /*20cf0*/  I2F R176, R176 ;  /* 0x000000b000b07306 */ /* 0x000fe20000201400 */
[----:B------:R-:W-:Y:S01]  /*20d00*/  FSEL R192, R14, -INF , !P1 ;  /* 0xff8000000ec07808 */ /* 0x000fe20004800000 */
[----:B---3--:R-:W-:Y:S01]  /*20d10*/  FFMA.FTZ R177, -R243, R177, R5 ;  /* 0x000000b1f3b17223 */ /* 0x008fe20000010105 */
[----:B------:R-:W-:Y:S01]  /*20d20*/  IABS R166, R166 ;  /* 0x000000a600a67213 */ /* 0x000fe20000000000 */
[----:B------:R-:W-:Y:S01]  /*20d30*/  FMUL.FTZ R14, R184, R0 ;  /* 0x00000000b80e7220 */ /* 0x000fe20000410000 */
[----:B------:R-:W-:-:S03]  /*20d40*/  IABS R169, R169 ;  /* 0x000000a900a97213 */ /* 0x000fc60000000000 */
[----:B------:R-:W-:Y:S01]  /*20d50*/  I2F R168, R168 ;  /* 0x000000a800a87306 */ /* 0x000fe20000201400 */
[----:B------:R-:W-:Y:S02]  /*20d60*/  ISETP.GE.AND P2, PT, R182, R245, PT ;  /* 0x000000f5b600720c */ /* 0x000fe40003f46270 */
[----:B------:R-:W-:-:S05]  /*20d70*/  ISETP.GE.AND P1, PT, R178, R248, PT ;  /* 0x000000f8b200720c */ /* 0x000fca0003f26270 */
[----:B------:R-:W1:Y:S01]  /*20d80*/  MUFU.TANH R12, R12 ;  /* 0x0000000c000c7308 */ /* 0x000e620000002400 */
[----:B--2---:R-:W-:-:S07]  /*20d90*/  FFMA.FTZ R6, -R243, R175, R6 ;  /* 0x000000aff3067223 */ /* 0x004fce0000010106 */
[----:B------:R-:W2:Y:S01]  /*20da0*/  MUFU.TANH R13, R13 ;  /* 0x0000000d000d7308 */ /* 0x000ea20000002400 */
[--C-:B------:R-:W-:Y:S01]  /*20db0*/  IMAD.IADD R35, R249, 0x1, -R165.reuse ;  /* 0x00000001f9237824 */ /* 0x100fe200078e0aa5 */
[----:B------:R-:W-:Y:S01]  /*20dc0*/  ISETP.GE.OR P2, PT, R182, R244, !P2 ;  /* 0x000000f4b600720c */ /* 0x000fe20005746670 */
[----:B------:R-:W-:-:S05]  /*20dd0*/  IMAD.IADD R2, R246, 0x1, -R165 ;  /* 0x00000001f6027824 */ /* 0x000fca00078e0aa5 */
[----:B------:R-:W-:Y:S01]  /*20de0*/  I2F R34, R34 ;  /* 0x0000002200227306 */ /* 0x000fe20000201400 */
[----:B------:R-:W-:-:S07]  /*20df0*/  ISETP.GE.OR P1, PT, R178, R247, !P1 ;  /* 0x000000f7b200720c */ /* 0x000fce0004f26670 */
[----:B------:R-:W3:Y:S01]  /*20e00*/  MUFU.TANH R186, R186 ;  /* 0x000000ba00ba7308 */ /* 0x000ee20000002400 */
[----:B----4-:R-:W-:-:S07]  /*20e10*/  FFMA.FTZ R4, -R243, R170, R4 ;  /* 0x000000aaf3047223 */ /* 0x010fce0000010104 */
[----:B------:R4:W-:Y:S01]  /*20e20*/  MUFU.TANH R5, R191 ;  /* 0x000000bf00057308 */ /* 0x0009e20000002400 */
[----:B------:R-:W-:Y:S01]  /*20e30*/  FSEL R193, R6, -INF , !P2 ;  /* 0xff80000006c17808 */ /* 0x000fe20005000000 */
[-C--:B------:R-:W-:Y:S01]  /*20e40*/  FMUL.FTZ R6, R185, R0.reuse ;  /* 0x00000000b9067220 */ /* 0x080fe20000410000 */
[----:B------:R-:W-:Y:S01]  /*20e50*/  IABS R35, R35 ;  /* 0x0000002300237213 */ /* 0x000fe20000000000 */
[----:B------:R-:W-:Y:S01]  /*20e60*/  FMUL.FTZ R187, R187, R0 ;  /* 0x00000000bbbb7220 */ /* 0x000fe20000410000 */
[----:B------:R-:W-:-:S03]  /*20e70*/  IABS R2, R2 ;  /* 0x0000000200027213 */ /* 0x000fc60000000000 */
[----:B------:R-:W5:Y:S01]  /*20e80*/  I2F R166, R166 ;  /* 0x000000a600a67306 */ /* 0x000f620000201400 */
[----:B------:R-:W-:Y:S02]  /*20e90*/  FSEL R197, R177, -INF , !P1 ;  /* 0xff800000b1c57808 */ /* 0x000fe40004800000 */
[----:B----4-:R-:W-:Y:S02]  /*20ea0*/  FSEL R191, R7, -INF , !P6 ;  /* 0xff80000007bf7808 */ /* 0x010fe40007000000 */
[----:B------:R-:W-:-:S03]  /*20eb0*/  ISETP.GE.AND P6, PT, R171, R248, PT ;  /* 0x000000f8ab00720c */ /* 0x000fc60003fc6270 */
[----:B------:R-:W-:Y:S01]  /*20ec0*/  I2F R169, R169 ;  /* 0x000000a900a97306 */ /* 0x000fe20000201400 */
[----:B------:R-:W-:-:S07]  /*20ed0*/  ISETP.GE.OR P6, PT, R171, R247, !P6 ;  /* 0x000000f7ab00720c */ /* 0x000fce00077c6670 */
[----:B------:R-:W4:Y:S01]  /*20ee0*/  MUFU.TANH R14, R14 ;  /* 0x0000000e000e7308 */ /* 0x000f220000002400 */
[C---:B------:R-:W-:Y:S02]  /*20ef0*/  ISETP.GE.AND P2, PT, R172.reuse, R248, PT ;  /* 0x000000f8ac00720c */ /* 0x040fe40003f46270 */
[-C--:B------:R-:W-:Y:S02]  /*20f00*/  ISETP.GE.AND P1, PT, R172, R245.reuse, PT ;  /* 0x000000f5ac00720c */ /* 0x080fe40003f26270 */
[----:B------:R-:W-:Y:S01]  /*20f10*/  FSEL R180, R4, -INF , !P6 ;  /* 0xff80000004b47808 */ /* 0x000fe20007000000 */
[----:B-1----:R-:W-:Y:S01]  /*20f20*/  FFMA.FTZ R12, -R243, R176, R12 ;  /* 0x000000b0f30c7223 */ /* 0x002fe2000001010c */
[----:B------:R-:W-:Y:S01]  /*20f30*/  ISETP.GE.AND P6, PT, R33, R245, PT ;  /* 0x000000f52100720c */ /* 0x000fe20003fc6270 */
[C---:B--2---:R-:W-:Y:S01]  /*20f40*/  FFMA.FTZ R13, -R243.reuse, R168, R13 ;  /* 0x000000a8f30d7223 */ /* 0x044fe2000001010d */
[C---:B------:R-:W-:Y:S01]  /*20f50*/  ISETP.GE.OR P2, PT, R172.reuse, R247, !P2 ;  /* 0x000000f7ac00720c */ /* 0x040fe20005746670 */
[----:B------:R-:W-:Y:S01]  /*20f60*/  I2F R35, R35 ;  /* 0x0000002300237306 */ /* 0x000fe20000201400 */
[----:B------:R-:W-:Y:S01]  /*20f70*/  ISETP.GE.OR P1, PT, R172, R244, !P1 ;  /* 0x000000f4ac00720c */ /* 0x000fe20004f26670 */
[----:B---3--:R-:W-:Y:S01]  /*20f80*/  FFMA.FTZ R34, -R243, R34, R186 ;  /* 0x00000022f3227223 */ /* 0x008fe200000101ba */
[----:B------:R-:W-:-:S02]  /*20f90*/  ISETP.GE.OR P6, PT, R33, R244, !P6 ;  /* 0x000000f42100720c */ /* 0x000fc400077c6670 */
[----:B------:R-:W-:-:S03]  /*20fa0*/  FSEL R178, R12, -INF , !P2 ;  /* 0xff8000000cb27808 */ /* 0x000fc60005000000 */
[----:B------:R-:W-:Y:S01]  /*20fb0*/  I2F R2, R2 ;  /* 0x0000000200027306 */ /* 0x000fe20000201400 */
[----:B------:R-:W-:Y:S02]  /*20fc0*/  FSEL R175, R13, -INF , !P1 ;  /* 0xff8000000daf7808 */ /* 0x000fe40004800000 */
[----:B------:R-:W-:-:S05]  /*20fd0*/  ISETP.GE.AND P2, PT, R171, R245, PT ;  /* 0x000000f5ab00720c */ /* 0x000fca0003f46270 */
[----:B------:R-:W1:Y:S01]  /*20fe0*/  MUFU.TANH R6, R6 ;  /* 0x0000000600067308 */ /* 0x000e620000002400 */
[----:B------:R-:W-:Y:S02]  /*20ff0*/  ISETP.GE.AND P1, PT, R33, R248, PT ;  /* 0x000000f82100720c */ /* 0x000fe40003f26270 */
[----:B------:R-:W-:-:S05]  /*21000*/  FSEL R170, R34, -INF , !P6 ;  /* 0xff80000022aa7808 */ /* 0x000fca0007000000 */
[----:B------:R-:W2:Y:S01]  /*21010*/  MUFU.TANH R187, R187 ;  /* 0x000000bb00bb7308 */ /* 0x000ea20000002400 */
[----:B------:R-:W-:Y:S01]  /*21020*/  ISETP.GT.AND P6, PT, R241, R230, PT ;  /* 0x000000e6f100720c */ /* 0x000fe20003fc4270 */
[----:B-----5:R-:W-:Y:S01]  /*21030*/  FFMA.FTZ R5, -R243, R166, R5 ;  /* 0x000000a6f3057223 */ /* 0x020fe20000010105 */
[----:B------:R-:W-:Y:S01]  /*21040*/  ISETP.GE.OR P2, PT, R171, R244, !P2 ;  /* 0x000000f4ab00720c */ /* 0x000fe20005746670 */
[----:B----4-:R-:W-:Y:S01]  /*21050*/  FFMA.FTZ R14, -R243, R169, R14 ;  /* 0x000000a9f30e7223 */ /* 0x010fe2000001010e */
[----:B------:R-:W-:Y:S01]  /*21060*/  BAR.SYNC.DEFER_BLOCKING 0x0 ;  /* 0x0000000000007b1d */ /* 0x000fe20000010000 */
[----:B------:R-:W-:Y:S02]  /*21070*/  ISETP.GE.OR P1, PT, R33, R247, !P1 ;  /* 0x000000f72100720c */ /* 0x000fe40004f26670 */
[----:B------:R-:W-:Y:S02]  /*21080*/  FSEL R171, R5, -INF , !P2 ;  /* 0xff80000005ab7808 */ /* 0x000fe40005000000 */
[----:B------:R-:W-:-:S02]  /*21090*/  FSEL R179, R14, -INF , !P1 ;  /* 0xff8000000eb37808 */ /* 0x000fc40004800000 */
[C---:B------:R-:W-:Y:S02]  /*210a0*/  ISETP.GE.AND P2, PT, R165.reuse, R248, PT ;  /* 0x000000f8a500720c */ /* 0x040fe40003f46270 */
[----:B------:R-:W-:Y:S01]  /*210b0*/  ISETP.GE.AND P1, PT, R165, R245, PT ;  /* 0x000000f5a500720c */ /* 0x000fe20003f26270 */
[----:B-1----:R-:W-:Y:S01]  /*210c0*/  FFMA.FTZ R6, -R243, R35, R6 ;  /* 0x00000023f3067223 */ /* 0x002fe20000010106 */
[----:B------:R-:W-:Y:S01]  /*210d0*/  ISETP.GE.OR P2, PT, R165, R247, !P2 ;  /* 0x000000f7a500720c */ /* 0x000fe20005746670 */
        /* <DEDUP_REMOVED lines=74> */
.L_x_8825:
[----:B------:R-:W-:Y:S02]  /*21580*/  ULDC.64 UR4, c[0x0][0x118] ;  /* 0x0000460000047ab9 */ /* 0x000fe40000000a00 */
[----:B------:R-:W2:Y:S02]  /*21590*/  LD.E R7, [R10.64+0x38] ;  /* 0x000038040a077980 */ /* 0x000ea4000c101900 */
[----:B--2---:R-:W-:-:S04]  /*215a0*/  LEA R7, -R7, RZ, 0x6 ;  /* 0x000000ff07077211 */ /* 0x004fc800078e31ff */
[----:B------:R-:W-:Y:S02]  /*215b0*/  SHF.R.S32.HI R6, RZ, 0x1f, R7 ;  /* 0x0000001fff067819 */ /* 0x000fe40000011407 */
.L_x_8826:
[----:B------:R-:W-:Y:S05]  /*215c0*/  BSYNC B0 ;  /* 0x0000000000007941 */ /* 0x000fea0003800000 */
.L_x_8824:
[C---:B------:R-:W-:Y:S01]  /*215d0*/  @P5 IADD3 R2, P0, R7.reuse, R228, RZ ;  /* 0x000000e407025210 */ /* 0x040fe20007f1e0ff */
[----:B------:R-:W-:Y:S01]  /*215e0*/  STL [R1+0x20], R22 ;  /* 0x0000201601007387 */ /* 0x000fe20000100800 */
[CC--:B------:R-:W-:Y:S02]  /*215f0*/  LEA R168, P1, R7.reuse, R232.reuse, 0x1 ;  /* 0x000000e807a87211 */ /* 0x0c0fe400078208ff */
[----:B------:R-:W-:Y:S01]  /*21600*/  LOP3.LUT R5, R242, 0x1, RZ, 0xc0, !PT ;  /* 0x00000001f2057812 */ /* 0x000fe200078ec0ff */
[----:B------:R-:W-:Y:S01]  /*21610*/  @P5 IMAD.X R0, R6, 0x1, R229, P0 ;  /* 0x0000000106005824 */ /* 0x000fe200000e06e5 */
[CC--:B------:R-:W-:Y:S01]  /*21620*/  LEA.HI.X R169, R7.reuse, R231.reuse, R6, 0x1, P1 ;  /* 0x000000e707a97211 */ /* 0x0c0fe200008f0c06 */
[----:B------:R-:W-:Y:S01]  /*21630*/  STL.64 [R1+0x18], R20 ;  /* 0x0000181401007387 */ /* 0x000fe20000100a00 */
[C---:B------:R-:W-:Y:S02]  /*21640*/  @P5 LEA R14, P1, R2.reuse, R232, 0x1 ;  /* 0x000000e8020e5211 */ /* 0x040fe400078208ff */
[----:B------:R-:W-:Y:S01]  /*21650*/  @P4 IADD3 R4, P0, R7, R228, RZ ;  /* 0x000000e407044210 */ /* 0x000fe20007f1e0ff */
[----:B------:R-:W-:Y:S01]  /*21660*/  STL.64 [R1+0x10], R18 ;  /* 0x0000101201007387 */ /* 0x000fe20000100a00 */
[----:B------:R-:W-:-:S02]  /*21670*/  @P5 LEA.HI.X R15, R2, R231, R0, 0x1, P1 ;  /* 0x000000e7020f5211 */ /* 0x000fc400008f0c00 */
[----:B------:R-:W-:Y:S01]  /*21680*/  @P4 LEA R12, P1, R4, R232, 0x1 ;  /* 0x000000e8040c4211 */ /* 0x000fe200078208ff */
[--C-:B------:R-:W-:Y:S01]  /*21690*/  @P4 IMAD.X R0, R6, 0x1, R229.reuse, P0 ;  /* 0x0000000106004824 */ /* 0x100fe200000e06e5 */
[-C--:B------:R-:W-:Y:S01]  /*216a0*/  @P3 IADD3 R2, P0, R7, R228.reuse, RZ ;  /* 0x000000e407023210 */ /* 0x080fe20007f1e0ff */
[----:B------:R-:W-:Y:S01]  /*216b0*/  STL.64 [R1+0x8], R16 ;  /* 0x0000081001007387 */ /* 0x000fe20000100a00 */
[----:B------:R-:W-:Y:S02]  /*216c0*/  ISETP.NE.U32.AND P2, PT, R5, 0x1, PT ;  /* 0x000000010500780c */ /* 0x000fe40003f45070 */
[----:B------:R-:W-:Y:S01]  /*216d0*/  @P4 LEA.HI.X R13, R4, R231, R0, 0x1, P1 ;  /* 0x000000e7040d4211 */ /* 0x000fe200008f0c00 */
[----:B------:R-:W-:Y:S01]  /*216e0*/  @P3 IMAD.X R0, R6, 0x1, R229, P0 ;  /* 0x0000000106003824 */ /* 0x000fe200000e06e5 */
[----:B------:R-:W-:Y:S01]  /*216f0*/  IADD3 R5, P1, P0, R228, R228, R7 ;  /* 0x000000e4e4057210 */ /* 0x000fe2000783e007 */
[----:B------:R1:W-:Y:S03]  /*21700*/  STL.64 [R1], R10 ;  /* 0x0000000a01007387 */ /* 0x0003e60000100a00 */
[----:B------:R-:W-:-:S02]  /*21710*/  IADD3.X R4, R229, R229, R6, P1, P0 ;  /* 0x000000e5e5047210 */ /* 0x000fc40000fe0406 */
[----:B------:R-:W-:-:S03]  /*21720*/  @P3 LEA R8, P0, R2, R232, 0x1 ;  /* 0x000000e802083211 */ /* 0x000fc600078008ff */
[CC--:B------:R-:W-:Y:S02]  /*21730*/  @!P2 LEA R34, P1, R5.reuse, R232.reuse, 0x1 ;  /* 0x000000e80522a211 */ /* 0x0c0fe400078208ff */
[-C--:B------:R-:W-:Y:S02]  /*21740*/  @P3 LEA.HI.X R9, R2, R231.reuse, R0, 0x1, P0 ;  /* 0x000000e702093211 */ /* 0x080fe400000f0c00 */
[CC--:B------:R-:W-:Y:S02]  /*21750*/  @P5 LEA R188, P0, R5.reuse, R232.reuse, 0x1 ;  /* 0x000000e805bc5211 */ /* 0x0c0fe400078008ff */
        /* <DEDUP_REMOVED lines=9> */
[-C--:B-1----:R-:W-:Y:S01]  /*217f0*/  @!P2 LEA R10, P1, R0, R232.reuse, 0x1 ;  /* 0x000000e8000aa211 */ /* 0x082fe200078208ff */
[----:B------:R-:W-:Y:S01]  /*21800*/  @!P2 IMAD.X R6, R6, 0x1, R229, P0 ;  /* 0x000000010606a824 */ /* 0x000fe200000e06e5 */
[CC--:B------:R-:W-:Y:S02]  /*21810*/  @P5 LEA R16, P0, R0.reuse, R232.reuse, 0x1 ;  /* 0x000000e800105211 */ /* 0x0c0fe400078008ff */
[CCC-:B------:R-:W-:Y:S02]  /*21820*/  @!P2 LEA.HI.X R11, R0.reuse, R231.reuse, R4.reuse, 0x1, P1 ;  /* 0x000000e7000ba211 */ /* 0x1c0fe400008f0c04 */
[C---:B------:R-:W-:Y:S02]  /*21830*/  @P5 LEA.HI.X R17, R0.reuse, R231, R4, 0x1, P0 ;  /* 0x000000e700115211 */ /* 0x040fe400000f0c04 */
[CC--:B------:R-:W-:Y:S02]  /*21840*/  @P3 LEA R22, P0, R0.reuse, R232.reuse, 0x1 ;  /* 0x000000e800163211 */ /* 0x0c0fe400078008ff */
[----:B------:R-:W-:-:S02]  /*21850*/  @P4 LEA R20, P1, R0, R232, 0x1 ;  /* 0x000000e800144211 */ /* 0x000fc400078208ff */
[CCC-:B------:R-:W-:Y:S02]  /*21860*/  @P3 LEA.HI.X R23, R0.reuse, R231.reuse, R4.reuse, 0x1, P0 ;  /* 0x000000e700173211 */ /* 0x1c0fe400000f0c04 */
[-C--:B------:R-:W-:Y:S01]  /*21870*/  @P4 LEA.HI.X R21, R0, R231.reuse, R4, 0x1, P1 ;  /* 0x000000e700154211 */ /* 0x080fe200008f0c04 */
[----:B------:R-:W-:Y:S01]  /*21880*/  IMAD.MOV.U32 R4, RZ, RZ, R22 ;  /* 0x000000ffff047224 */ /* 0x000fe200078e0016 */
[C---:B------:R-:W-:Y:S01]  /*21890*/  @!P2 LEA R18, P1, R7.reuse, R232, 0x1 ;  /* 0x000000e80712a211 */ /* 0x040fe200078208ff */
[----:B------:R-:W-:Y:S01]  /*218a0*/  IMAD.MOV.U32 R5, RZ, RZ, R23 ;  /* 0x000000ffff057224 */ /* 0x000fe200078e0017 */
[----:B------:R-:W-:Y:S01]  /*218b0*/  ULDC.64 UR4, c[0x0][0x118] ;  /* 0x0000460000047ab9 */ /* 0x000fe20000000a00 */
[----:B------:R1:W5:Y:S01]  /*218c0*/  LDL.LU R22, [R1+0x20] ;  /* 0x0000200001167983 */ /* 0x0003620000300800 */
[----:B------:R-:W-:Y:S01]  /*218d0*/  @!P2 LEA.HI.X R19, R7, R231, R6, 0x1, P1 ;  /* 0x000000e70713a211 */ /* 0x000fe200008f0c06 */
[----:B------:R-:W-:Y:S02]  /*218e0*/  IMAD.MOV.U32 R6, RZ, RZ, R4 ;  /* 0x000000ffff067224 */ /* 0x000fe400078e0004 */
        /* <DEDUP_REMOVED lines=12> */
[----:B------:R1:W-:Y:S01]  /*219b0*/  @!P5 STS.128 [R240+0xa000], RZ ;  /* 0x00a000fff000d388 */ /* 0x0003e20000000c00 */
        /* <DEDUP_REMOVED lines=27> */
[----:B------:R1:W-:Y:S01]  /*21b70*/  @P4 LDGSTS.E.BYPASS.LTC128B.128 [R240+0xc800], [R12.64+0x100] ;  /* 0x0c8001000cf04fae */ /* 0x0003e2000b901d44 */
[----:B--2---:R-:W-:-:S02]  /*21b80*/  IMAD.MOV.U32 R4, RZ, RZ, R20 ;  /* 0x000000ffff047224 */ /* 0x004fc400078e0014 */
[----:B------:R-:W-:Y:S02]  /*21b90*/  IMAD.MOV.U32 R5, RZ, RZ, R21 ;  /* 0x000000ffff057224 */ /* 0x000fe400078e0015 */
[----:B------:R2:W5:Y:S04]  /*21ba0*/  LDL.LU.64 R20, [R1+0x18] ;  /* 0x0000180001147983 */ /* 0x0005680000300a00 */
[----:B---3--:R2:W5:Y:S01]  /*21bb0*/  LDL.LU.64 R18, [R1+0x10] ;  /* 0x0000100001127983 */ /* 0x0085620000300a00 */
[----:B----4-:R-:W-:Y:S02]  /*21bc0*/  IMAD.MOV.U32 R14, RZ, RZ, R16 ;  /* 0x000000ffff0e7224 */ /* 0x010fe400078e0010 */
[----:B------:R-:W-:Y:S02]  /*21bd0*/  IMAD.MOV.U32 R15, RZ, RZ, R17 ;  /* 0x000000ffff0f7224 */ /* 0x000fe400078e0011 */
[----:B------:R2:W5:Y:S01]  /*21be0*/  LDL.LU.64 R16, [R1+0x8] ;  /* 0x0000080001107983 */ /* 0x0005620000300a00 */
[----:B-1----:R-:W-:-:S02]  /*21bf0*/  IMAD.MOV.U32 R12, RZ, RZ, R10 ;  /* 0x000000ffff0c7224 */ /* 0x002fc400078e000a */
[----:B------:R-:W-:Y:S02]  /*21c00*/  IMAD.MOV.U32 R13, RZ, RZ, R11 ;  /* 0x000000ffff0d7224 */ /* 0x000fe400078e000b */
[----:B------:R2:W5:Y:S01]  /*21c10*/  LDL.LU.64 R10, [R1] ;  /* 0x00000000010a7983 */ /* 0x0005620000300a00 */
[----:B------:R-:W-:Y:S02]  /*21c20*/  IMAD.MOV.U32 R232, RZ, RZ, R168 ;  /* 0x000000ffffe87224 */ /* 0x000fe400078e00a8 */
[----:B------:R-:W-:Y:S01]  /*21c30*/  IMAD.MOV.U32 R231, RZ, RZ, R169 ;  /* 0x000000ffffe77224 */ /* 0x000fe200078e00a9 */
        /* <DEDUP_REMOVED lines=47> */
.L_x_8823:
[----:B------:R-:W-:Y:S05]  /*21f30*/  BSYNC B1 ;  /* 0x0000000000017941 */ /* 0x000fea0003800000 */
.L_x_8822:
[----:B------:R-:W-:Y:S01]  /*21f40*/  ULDC.64 UR4, c[0x0][0x118] ;  /* 0x0000460000047ab9 */ /* 0x000fe20000000a00 */
[----:B--2---:R-:W-:Y:S01]  /*21f50*/  FMNMX.FTZ R4, R3, R28, !PT ;  /* 0x0000001c03047209 */ /* 0x004fe20007810000 */
[----:B-----5:R1:W2:Y:S01]  /*21f60*/  LD.E R174, [R10.64+0xdc] ;  /* 0x0000dc040aae7980 */ /* 0x0202a2000c101900 */
        /* <DEDUP_REMOVED lines=56> */
[-CC-:B------:R-:W-:Y:S02]  /*222f0*/  FFMA.FTZ R35, R29, R174.reuse, -R177.reuse ;  /* 0x000000ae1d237223 */ /* 0x180fe400000108b1 */
[-C--:B------:R-:W-:Y:S02]  /*22300*/  FFMA.FTZ R33, R31, R174.reuse, -R177 ;  /* 0x000000ae1f217223 */ /* 0x080fe400000108b1 */
[-CC-:B------:R-:W-:Y:S01]  /*22310*/  FFMA.FTZ R32, R28, R174.reuse, -R173.reuse ;  /* 0x000000ae1c207223 */ /* 0x180fe200000108ad */
[----:B------:R-:W-:Y:S01]  /*22320*/  MUFU.EX2 R168, R168 ;  /* 0x000000a800a87308 */ /* 0x000fe20000000800 */
[-CC-:B------:R-:W-:Y:S01]  /*22330*/  FFMA.FTZ R2, R27, R174.reuse, -R173.reuse ;  /* 0x000000ae1b027223 */ /* 0x180fe200000108ad */
[----:B------:R-:W-:Y:S01]  /*22340*/  LDSM.16.MT88.4 R28, [R217+0x10800] ;  /* 0x01080000d91c783b */ /* 0x000fe20000004200 */
[----:B------:R-:W-:-:S02]  /*22350*/  FFMA.FTZ R0, R26, R174, -R173 ;  /* 0x000000ae1a007223 */ /* 0x000fc400000108ad */
[-C--:B------:R-:W-:Y:S02]  /*22360*/  FFMA.FTZ R164, R25, R174.reuse, -R173 ;  /* 0x000000ae19a47223 */ /* 0x080fe400000108ad */
[----:B------:R-:W-:Y:S01]  /*22370*/  FFMA.FTZ R186, R19, R174, -R177 ;  /* 0x000000ae13ba7223 */ /* 0x000fe200000108b1 */
[----:B------:R-:W2:Y:S01]  /*22380*/  MUFU.EX2 R35, R35 ;  /* 0x0000002300237308 */ /* 0x000ea20000000800 */
[-C--:B-1----:R-:W-:Y:S02]  /*22390*/  FMUL.FTZ R152, R152, R169.reuse ;  /* 0x000000a998987220 */ /* 0x082fe40000410000 */
[-C--:B------:R-:W-:Y:S02]  /*223a0*/  FMUL.FTZ R153, R153, R169.reuse ;  /* 0x000000a999997220 */ /* 0x080fe40000410000 */
[-C--:B------:R-:W-:Y:S02]  /*223b0*/  FMUL.FTZ R148, R148, R169.reuse ;  /* 0x000000a994947220 */ /* 0x080fe40000410000 */
[-C--:B------:R-:W-:Y:S01]  /*223c0*/  FMUL.FTZ R149, R149, R169.reuse ;  /* 0x000000a995957220 */ /* 0x080fe20000410000 */
[----:B------:R-:W-:Y:S01]  /*223d0*/  MUFU.EX2 R34, R34 ;  /* 0x0000002200227308 */ /* 0x000fe20000000800 */
[----:B------:R-:W-:-:S02]  /*223e0*/  FMUL.FTZ R160, R160, R169 ;  /* 0x000000a9a0a07220 */ /* 0x000fc40000410000 */
[-C--:B------:R-:W-:Y:S02]  /*223f0*/  FMUL.FTZ R161, R161, R169.reuse ;  /* 0x000000a9a1a17220 */ /* 0x080fe40000410000 */
[-C--:B------:R-:W-:Y:S02]  /*22400*/  FMUL.FTZ R156, R156, R169.reuse ;  /* 0x000000a99c9c7220 */ /* 0x080fe40000410000 */
[-C--:B------:R-:W-:Y:S01]  /*22410*/  FMUL.FTZ R157, R157, R169.reuse ;  /* 0x000000a99d9d7220 */ /* 0x080fe20000410000 */
[----:B------:R-:W1:Y:S01]  /*22420*/  MUFU.EX2 R33, R33 ;  /* 0x0000002100217308 */ /* 0x000e620000000800 */
[----:B--2---:R-:W-:Y:S01]  /*22430*/  F2FP.BF16.PACK_AB R4, R35, R168 ;  /* 0x000000a82304723e */ /* 0x004fe200000010ff */
[-C--:B------:R-:W-:Y:S02]  /*22440*/  FMUL.FTZ R136, R136, R169.reuse ;  /* 0x000000a988887220 */ /* 0x080fe40000410000 */
[-C--:B------:R-:W-:Y:S02]  /*22450*/  FMUL.FTZ R137, R137, R169.reuse ;  /* 0x000000a989897220 */ /* 0x080fe40000410000 */
[----:B------:R-:W-:-:S02]  /*22460*/  FMUL.FTZ R132, R132, R169 ;  /* 0x000000a984847220 */ /* 0x000fc40000410000 */
[----:B------:R-:W-:Y:S01]  /*22470*/  MUFU.EX2 R32, R32 ;  /* 0x0000002000207308 */ /* 0x000fe20000000800 */
[-C--:B------:R-:W-:Y:S02]  /*22480*/  FMUL.FTZ R133, R133, R169.reuse ;  /* 0x000000a985857220 */ /* 0x080fe40000410000 */
[-C--:B------:R-:W-:Y:S02]  /*22490*/  FMUL.FTZ R144, R144, R169.reuse ;  /* 0x000000a990907220 */ /* 0x080fe40000410000 */
[-C--:B------:R-:W-:Y:S02]  /*224a0*/  FMUL.FTZ R145, R145, R169.reuse ;  /* 0x000000a991917220 */ /* 0x080fe40000410000 */
[-C--:B------:R-:W-:Y:S01]  /*224b0*/  FMUL.FTZ R140, R140, R169.reuse ;  /* 0x000000a98c8c7220 */ /* 0x080fe20000410000 */
[----:B------:R-:W2:Y:S01]  /*224c0*/  MUFU.EX2 R2, R2 ;  /* 0x0000000200027308 */ /* 0x000ea20000000800 */
        /* <DEDUP_REMOVED lines=8> */
[-C--:B------:R-:W-:Y:S01]  /*22550*/  FMUL.FTZ R37, R37, R169.reuse ;  /* 0x000000a925257220 */ /* 0x080fe20000410000 */
[----:B------:R-:W1:Y:S01]  /*22560*/  MUFU.EX2 R164, R164 ;  /* 0x000000a400a47308 */ /* 0x000e620000000800 */
[----:B--2---:R-:W-:Y:S01]  /*22570*/  F2FP.BF16.PACK_AB R5, R2, R32 ;  /* 0x000000200205723e */ /* 0x004fe200000010ff */
[----:B------:R-:W-:-:S02]  /*22580*/  FMUL.FTZ R40, R40, R169 ;  /* 0x000000a928287220 */ /* 0x000fc40000410000 */
[-C--:B------:R-:W-:Y:S02]  /*22590*/  FMUL.FTZ R41, R41, R169.reuse ;  /* 0x000000a929297220 */ /* 0x080fe40000410000 */
[-C--:B------:R-:W-:Y:S02]  /*225a0*/  FMUL.FTZ R60, R60, R169.reuse ;  /* 0x000000a93c3c7220 */ /* 0x080fe40000410000 */
[----:B------:R-:W2:Y:S01]  /*225b0*/  MUFU.EX2 R3, R3 ;  /* 0x0000000300037308 */ /* 0x000ea20000000800 */
[-C--:B------:R-:W-:Y:S02]  /*225c0*/  FMUL.FTZ R61, R61, R169.reuse ;  /* 0x000000a93d3d7220 */ /* 0x080fe40000410000 */
[-C--:B------:R-:W-:Y:S02]  /*225d0*/  FMUL.FTZ R64, R64, R169.reuse ;  /* 0x000000a940407220 */ /* 0x080fe40000410000 */
[-C--:B------:R-:W-:Y:S02]  /*225e0*/  FMUL.FTZ R65, R65, R169.reuse ;  /* 0x000000a941417220 */ /* 0x080fe40000410000 */
[-C--:B------:R-:W-:Y:S01]  /*225f0*/  FMUL.FTZ R52, R52, R169.reuse ;  /* 0x000000a934347220 */ /* 0x080fe20000410000 */
[----:B-1----:R-:W-:Y:S01]  /*22600*/  F2FP.BF16.PACK_AB R7, R164, R0 ;  /* 0x00000000a407723e */ /* 0x002fe200000010ff */
[-C--:B------:R-:W-:Y:S01]  /*22610*/  FMUL.FTZ R53, R53, R169.reuse ;  /* 0x000000a935357220 */ /* 0x080fe20000410000 */
[----:B------:R-:W-:Y:S01]  /*22620*/  MUFU.EX2 R186, R186 ;  /* 0x000000ba00ba7308 */ /* 0x000fe20000000800 */
[----:B------:R-:W-:-:S02]  /*22630*/  FMUL.FTZ R56, R56, R169 ;  /* 0x000000a938387220 */ /* 0x000fc40000410000 */
[-C--:B------:R-:W-:Y:S02]  /*22640*/  FMUL.FTZ R57, R57, R169.reuse ;  /* 0x000000a939397220 */ /* 0x080fe40000410000 */
[----:B------:R-:W-:Y:S02]  /*22650*/  FMUL.FTZ R76, R76, R169 ;  /* 0x000000a94c4c7220 */ /* 0x000fe40000410000 */
[-C--:B--2---:R-:W-:Y:S02]  /*22660*/  FMUL.FTZ R154, R154, R3.reuse ;  /* 0x000000039a9a7220 */ /* 0x084fe40000410000 */
[-C--:B------:R-:W-:Y:S02]  /*22670*/  FMUL.FTZ R155, R155, R3.reuse ;  /* 0x000000039b9b7220 */ /* 0x080fe40000410000 */
[-C--:B------:R-:W-:Y:S02]  /*22680*/  FMUL.FTZ R150, R150, R3.reuse ;  /* 0x0000000396967220 */ /* 0x080fe40000410000 */
[----:B------:R-:W-:-:S02]  /*22690*/  FMUL.FTZ R151, R151, R3 ;  /* 0x0000000397977220 */ /* 0x000fc40000410000 */
        /* <DEDUP_REMOVED lines=29> */
[-C--:B------:R-:W-:Y:S01]  /*22870*/  FMUL.FTZ R67, R67, R3.reuse ;  /* 0x0000000343437220 */ /* 0x080fe20000410000 */
[----:B-1----:R-:W-:Y:S01]  /*22880*/  HMMA.16816.F32.BF16 R136, R4, R12, R136 ;  /* 0x0000000c0488723c */ /* 0x002fe20000041888 */
[----:B------:R-:W-:-:S02]  /*22890*/  FMUL.FTZ R54, R54, R3 ;  /* 0x0000000336367220 */ /* 0x000fc40000410000 */
[-C--:B------:R-:W-:Y:S02]  /*228a0*/  FMUL.FTZ R55, R55, R3.reuse ;  /* 0x0000000337377220 */ /* 0x080fe40000410000 */
[-C--:B------:R-:W-:Y:S02]  /*228b0*/  FMUL.FTZ R58, R58, R3.reuse ;  /* 0x000000033a3a7220 */ /* 0x080fe40000410000 */
[----:B------:R-:W-:Y:S01]  /*228c0*/  FMUL.FTZ R59, R59, R3 ;  /* 0x000000033b3b7220 */ /* 0x000fe20000410000 */
[----:B------:R-:W-:Y:S01]  /*228d0*/  HMMA.16816.F32.BF16 R132, R4, R14, R132 ;  /* 0x0000000e0484723c */ /* 0x000fe20000041884 */
[----:B------:R-:W1:Y:S01]  /*228e0*/  LDSM.16.MT88.4 R12, [R217+0x12000] ;  /* 0x01200000d90c783b */ /* 0x000e620000004200 */
[----:B------:R-:W-:Y:S02]  /*228f0*/  FMUL.FTZ R77, R77, R169 ;  /* 0x000000a94d4d7220 */ /* 0x000fe40000410000 */
[-C--:B------:R-:W-:Y:S02]  /*22900*/  FMUL.FTZ R78, R78, R3.reuse ;  /* 0x000000034e4e7220 */ /* 0x080fe40000410000 */
[----:B------:R-:W-:-:S02]  /*22910*/  FMUL.FTZ R79, R79, R3 ;  /* 0x000000034f4f7220 */ /* 0x000fc40000410000 */
        /* <DEDUP_REMOVED lines=16> */
[----:B------:R-:W-:Y:S02]  /*22a20*/  FMUL.FTZ R93, R93, R169 ;  /* 0x000000a95d5d7220 */ /* 0x000fe40000410000 */
[-C--:B------:R-:W-:Y:S02]  /*22a30*/  FMUL.FTZ R94, R94, R3.reuse ;  /* 0x000000035e5e7220 */ /* 0x080fe40000410000 */
[----:B------:R-:W-:Y:S01]  /*22a40*/  FMUL.FTZ R95, R95, R3 ;  /* 0x000000035f5f7220 */ /* 0x000fe20000410000 */
[----:B-1----:R-:W-:Y:S01]  /*22a50*/  HMMA.16816.F32.BF16 R44, R4, R12, R44 ;  /* 0x0000000c042c723c */ /* 0x002fe2000004182c */
[----:B------:R-:W-:-:S02]  /*22a60*/  FMUL.FTZ R96, R96, R169 ;  /* 0x000000a960607220 */ /* 0x000fc40000410000 */
[----:B------:R-:W-:Y:S02]  /*22a70*/  FMUL.FTZ R97, R97, R169 ;  /* 0x000000a961617220 */ /* 0x000fe40000410000 */
[-C--:B------:R-:W-:Y:S02]  /*22a80*/  FMUL.FTZ R98, R98, R3.reuse ;  /* 0x0000000362627220 */ /* 0x080fe40000410000 */
[----:B------:R-:W-:Y:S01]  /*22a90*/  FMUL.FTZ R99, R99, R3 ;  /* 0x0000000363637220 */ /* 0x000fe20000410000 */
[----:B------:R-:W-:Y:S01]  /*22aa0*/  HMMA.16816.F32.BF16 R48, R4, R14, R48 ;  /* 0x0000000e0430723c */ /* 0x000fe20000041830 */
[----:B------:R-:W1:Y:S01]  /*22ab0*/  LDSM.16.MT88.4 R12, [R215+0x12000] ;  /* 0x01200000d70c783b */ /* 0x000e620000004200 */
[-C--:B------:R-:W-:Y:S02]  /*22ac0*/  FMUL.FTZ R84, R84, R169.reuse ;  /* 0x000000a954547220 */ /* 0x080fe40000410000 */
[----:B------:R-:W-:Y:S02]  /*22ad0*/  FMUL.FTZ R85, R85, R169 ;  /* 0x000000a955557220 */ /* 0x000fe40000410000 */
[----:B------:R-:W-:-:S02]  /*22ae0*/  FMUL.FTZ R86, R86, R3 ;  /* 0x0000000356567220 */ /* 0x000fc40000410000 */
[C---:B--2---:R-:W-:Y:S01]  /*22af0*/  HMMA.16816.F32.BF16 R36, R4.reuse, R8, R36 ;  /* 0x000000080424723c */ /* 0x044fe20000041824 */
[----:B------:R-:W-:Y:S02]  /*22b00*/  FMUL.FTZ R87, R87, R3 ;  /* 0x0000000357577220 */ /* 0x000fe40000410000 */
[-C--:B------:R-:W-:Y:S02]  /*22b10*/  FMUL.FTZ R88, R88, R169.reuse ;  /* 0x000000a958587220 */ /* 0x080fe40000410000 */
[----:B------:R-:W-:Y:S02]  /*22b20*/  FMUL.FTZ R89, R89, R169 ;  /* 0x000000a959597220 */ /* 0x000fe40000410000 */
[-C--:B------:R-:W-:Y:S01]  /*22b30*/  FMUL.FTZ R90, R90, R3.reuse ;  /* 0x000000035a5a7220 */ /* 0x080fe20000410000 */
[----:B------:R-:W-:Y:S01]  /*22b40*/  HMMA.16816.F32.BF16 R40, R4, R10, R40 ;  /* 0x0000000a0428723c */ /* 0x000fe20000041828 */
[----:B------:R-:W2:Y:S01]  /*22b50*/  LDSM.16.MT88.4 R8, [R216+0x12000] ;  /* 0x01200000d808783b */ /* 0x000ea20000004200 */
        /* <DEDUP_REMOVED lines=9> */
[-C--:B------:R-:W-:Y:S02]  /*22bf0*/  FMUL.FTZ R100, R100, R169.reuse ;  /* 0x000000a964647220 */ /* 0x080fe40000410000 */
[----:B------:R-:W-:Y:S02]  /*22c00*/  FMUL.FTZ R101, R101, R169 ;  /* 0x000000a965657220 */ /* 0x000fe40000410000 */
[-C--:B------:R-:W-:Y:S01]  /*22c10*/  FMUL.FTZ R102, R102, R3.reuse ;  /* 0x0000000366667220 */ /* 0x080fe20000410000 */
[----:B-1----:R-:W-:Y:S01]  /*22c20*/  HMMA.16816.F32.BF16 R60, R4, R12, R60 ;  /* 0x0000000c043c723c */ /* 0x002fe2000004183c */
[----:B------:R-:W-:-:S02]  /*22c30*/  FMUL.FTZ R103, R103, R3 ;  /* 0x0000000367677220 */ /* 0x000fc40000410000 */
[-C--:B------:R-:W-:Y:S02]  /*22c40*/  FMUL.FTZ R104, R104, R169.reuse ;  /* 0x000000a968687220 */ /* 0x080fe40000410000 */
[----:B------:R-:W-:Y:S02]  /*22c50*/  FMUL.FTZ R105, R105, R169 ;  /* 0x000000a969697220 */ /* 0x000fe40000410000 */
        /* <DEDUP_REMOVED lines=15> */
[-CC-:B------:R-:W-:Y:S02]  /*22d50*/  FFMA.FTZ R190, R18, R174.reuse, -R173.reuse ;  /* 0x000000ae12be7223 */ /* 0x180fe400000108ad */
[-CC-:B------:R-:W-:Y:S02]  /*22d60*/  FFMA.FTZ R188, R17, R174.reuse, -R173.reuse ;  /* 0x000000ae11bc7223 */ /* 0x180fe400000108ad */
[-C--:B------:R-:W-:Y:S02]  /*22d70*/  FFMA.FTZ R189, R16, R174.reuse, -R173 ;  /* 0x000000ae10bd7223 */ /* 0x080fe400000108ad */
[----:B------:R-:W-:Y:S01]  /*22d80*/  LDSM.16.MT88.4 R16, [R219+0x12800] ;  /* 0x01280000db10783b */ /* 0x000fe20000004200 */
[-CC-:B------:R-:W-:Y:S01]  /*22d90*/  FFMA.FTZ R181, R24, R174.reuse, -R177.reuse ;  /* 0x000000ae18b57223 */ /* 0x180fe200000108b1 */
[----:B------:R-:W-:Y:S01]  /*22da0*/  MUFU.EX2 R190, R190 ;  /* 0x000000be00be7308 */ /* 0x000fe20000000800 */
[-CC-:B------:R-:W-:Y:S01]  /*22db0*/  FFMA.FTZ R183, R21, R174.reuse, -R177.reuse ;  /* 0x000000ae15b77223 */ /* 0x180fe200000108b1 */
[----:B------:R-:W-:Y:S01]  /*22dc0*/  LDSM.16.MT88.4 R24, [R216+0x10800] ;  /* 0x01080000d818783b */ /* 0x000fe20000004200 */
[----:B------:R-:W-:-:S02]  /*22dd0*/  FFMA.FTZ R182, R22, R174, -R177 ;  /* 0x000000ae16b67223 */ /* 0x000fc400000108b1 */
[----:B------:R-:W-:Y:S02]  /*22de0*/  FFMA.FTZ R187, R20, R174, -R173 ;  /* 0x000000ae14bb7223 */ /* 0x000fe400000108ad */
[-C--:B------:R-:W-:Y:S01]  /*22df0*/  FMUL.FTZ R116, R116, R169.reuse ;  /* 0x000000a974747220 */ /* 0x080fe20000410000 */
[----:B------:R-:W3:Y:S01]  /*22e00*/  MUFU.EX2 R181, R181 ;  /* 0x000000b500b57308 */ /* 0x000ee20000000800 */
[----:B------:R-:W-:Y:S01]  /*22e10*/  FMUL.FTZ R117, R117, R169 ;  /* 0x000000a975757220 */ /* 0x000fe20000410000 */
[----:B------:R-:W-:Y:S01]  /*22e20*/  LDSM.16.MT88.4 R20, [R215+0x10800] ;  /* 0x01080000d714783b */ /* 0x000fe20000004200 */
[----:B-1----:R-:W-:Y:S01]  /*22e30*/  HMMA.16816.F32.BF16 R76, R4, R12, R76 ;  /* 0x0000000c044c723c */ /* 0x002fe2000004184c */
[-C--:B------:R-:W-:Y:S02]  /*22e40*/  FMUL.FTZ R118, R118, R3.reuse ;  /* 0x0000000376767220 */ /* 0x080fe40000410000 */
[----:B------:R-:W-:Y:S02]  /*22e50*/  FMUL.FTZ R119, R119, R3 ;  /* 0x0000000377777220 */ /* 0x000fe40000410000 */
[----:B------:R-:W-:Y:S01]  /*22e60*/  MUFU.EX2 R183, R183 ;  /* 0x000000b700b77308 */ /* 0x000fe20000000800 */
[----:B------:R-:W-:-:S02]  /*22e70*/  FMUL.FTZ R120, R120, R169 ;  /* 0x000000a978787220 */ /* 0x000fc40000410000 */
[C---:B------:R-:W-:Y:S01]  /*22e80*/  HMMA.16816.F32.BF16 R80, R4.reuse, R14, R80 ;  /* 0x0000000e0450723c */ /* 0x040fe20000041850 */
[----:B------:R-:W1:Y:S01]  /*22e90*/  LDSM.16.MT88.4 R12, [R215+0x14000] ;  /* 0x01400000d70c783b */ /* 0x000e620000004200 */
[----:B------:R-:W-:Y:S02]  /*22ea0*/  FMUL.FTZ R121, R121, R169 ;  /* 0x000000a979797220 */ /* 0x000fe40000410000 */
[-C--:B------:R-:W-:Y:S01]  /*22eb0*/  FMUL.FTZ R122, R122, R3.reuse ;  /* 0x000000037a7a7220 */ /* 0x080fe20000410000 */
[----:B------:R-:W-:Y:S01]  /*22ec0*/  MUFU.EX2 R182, R182 ;  /* 0x000000b600b67308 */ /* 0x000fe20000000800 */
[----:B------:R-:W-:Y:S02]  /*22ed0*/  FMUL.FTZ R123, R123, R3 ;  /* 0x000000037b7b7220 */ /* 0x000fe40000410000 */
[----:B--2---:R-:W-:Y:S01]  /*22ee0*/  HMMA.16816.F32.BF16 R68, R4, R8, R68 ;  /* 0x000000080444723c */ /* 0x004fe20000041844 */
[-CC-:B------:R-:W-:Y:S02]  /*22ef0*/  FFMA.FTZ R199, R195, R174.reuse, -R177.reuse ;  /* 0x000000aec3c77223 */ /* 0x180fe400000108b1 */
[----:B------:R-:W-:-:S02]  /*22f00*/  FFMA.FTZ R196, R196, R174, -R177 ;  /* 0x000000aec4c47223 */ /* 0x000fc400000108b1 */
[----:B------:R-:W2:Y:S01]  /*22f10*/  MUFU.EX2 R187, R187 ;  /* 0x000000bb00bb7308 */ /* 0x000ea20000000800 */
[-CC-:B------:R-:W-:Y:S02]  /*22f20*/  FFMA.FTZ R195, R198, R174.reuse, -R177.reuse ;  /* 0x000000aec6c37223 */ /* 0x180fe400000108b1 */
[----:B------:R-:W-:Y:S01]  /*22f30*/  HMMA.16816.F32.BF16 R72, R4, R10, R72 ;  /* 0x0000000a0448723c */ /* 0x000fe20000041848 */
[----:B------:R-:W4:Y:S01]  /*22f40*/  LDSM.16.MT88.4 R8, [R216+0x14000] ;  /* 0x01400000d808783b */ /* 0x000f220000004200 */
[-C--:B------:R-:W-:Y:S02]  /*22f50*/  FFMA.FTZ R197, R197, R174.reuse, -R177 ;  /* 0x000000aec5c57223 */ /* 0x080fe400000108b1 */
[-CC-:B------:R-:W-:Y:S01]  /*22f60*/  FFMA.FTZ R194, R194, R174.reuse, -R173.reuse ;  /* 0x000000aec2c27223 */ /* 0x180fe200000108ad */
[----:B------:R-:W-:Y:S01]  /*22f70*/  MUFU.EX2 R188, R188 ;  /* 0x000000bc00bc7308 */ /* 0x000fe20000000800 */
[-CC-:B------:R-:W-:Y:S02]  /*22f80*/  FFMA.FTZ R192, R192, R174.reuse, -R173.reuse ;  /* 0x000000aec0c07223 */ /* 0x180fe400000108ad */
[----:B------:R-:W-:-:S02]  /*22f90*/  FFMA.FTZ R193, R193, R174, -R173 ;  /* 0x000000aec1c17223 */ /* 0x000fc400000108ad */
[----:B------:R-:W-:Y:S02]  /*22fa0*/  FFMA.FTZ R191, R191, R174, -R173 ;  /* 0x000000aebfbf7223 */ /* 0x000fe400000108ad */
[----:B------:R-:W-:Y:S01]  /*22fb0*/  FFMA.FTZ R168, R251, R169, R168 ;  /* 0x000000a9fba87223 */ /* 0x000fe200000100a8 */
[----:B------:R-:W2:Y:S01]  /*22fc0*/  MUFU.EX2 R189, R189 ;  /* 0x000000bd00bd7308 */ /* 0x000ea20000000800 */
[----:B------:R-:W-:Y:S02]  /*22fd0*/  FFMA.FTZ R3, R250, R3, R32 ;  /* 0x00000003fa037223 */ /* 0x000fe40000010020 */
[----:B------:R-:W-:Y:S02]  /*22fe0*/  FADD.FTZ R168, R35, R168 ;  /* 0x000000a823a87221 */ /* 0x000fe40000010000 */
[----:B------:R-:W-:Y:S01]  /*22ff0*/  FADD.FTZ R2, R2, R3 ;  /* 0x0000000302027221 */ /* 0x000fe20000010000 */
[----:B------:R-:W-:Y:S01]  /*23000*/  MOV R3, R165 ;  /* 0x000000a500037202 */ /* 0x000fe20000000f00 */
[----:B------:R-:W-:Y:S01]  /*23010*/  FADD.FTZ R168, R34, R168 ;  /* 0x000000a822a87221 */ /* 0x000fe20000010000 */
[----:B------:R-:W4:Y:S01]  /*23020*/  MUFU.EX2 R199, R199 ;  /* 0x000000c700c77308 */ /* 0x000f220000000800 */
[----:B------:R-:W-:-:S02]  /*23030*/  FADD.FTZ R2, R0, R2 ;  /* 0x0000000200027221 */ /* 0x000fc40000010000 */
[----:B------:R-:W-:Y:S01]  /*23040*/  FADD.FTZ R33, R33, R168 ;  /* 0x000000a821217221 */ /* 0x000fe20000010000 */
[----:B-1----:R-:W-:Y:S01]  /*23050*/  HMMA.16816.F32.BF16 R92, R4, R12, R92 ;  /* 0x0000000c045c723c */ /* 0x002fe2000004185c */
[----:B------:R-:W-:Y:S02]  /*23060*/  FADD.FTZ R164, R164, R2 ;  /* 0x00000002a4a47221 */ /* 0x000fe40000010000 */
[----:B---3--:R-:W-:Y:S01]  /*23070*/  FADD.FTZ R33, R181, R33 ;  /* 0x00000021b5217221 */ /* 0x008fe20000010000 */
[----:B------:R-:W-:Y:S01]  /*23080*/  MUFU.EX2 R196, R196 ;  /* 0x000000c400c47308 */ /* 0x000fe20000000800 */
[----:B--2---:R-:W-:-:S03]  /*23090*/  FADD.FTZ R164, R187, R164 ;  /* 0x000000a4bba47221 */ /* 0x004fc60000010000 */
[C---:B------:R-:W-:Y:S01]  /*230a0*/  HMMA.16816.F32.BF16 R96, R4.reuse, R14, R96 ;  /* 0x0000000e0460723c */ /* 0x040fe20000041860 */
[----:B------:R-:W1:Y:S03]  /*230b0*/  LDSM.16.MT88.4 R12, [R217+0x16000] ;  /* 0x01600000d90c783b */ /* 0x000e660000004200 */
[----:B------:R-:W-:Y:S04]  /*230c0*/  MUFU.EX2 R195, R195 ;  /* 0x000000c300c37308 */ /* 0x000fe80000000800 */
[C---:B----4-:R-:W-:Y:S04]  /*230d0*/  HMMA.16816.F32.BF16 R84, R4.reuse, R8, R84 ;  /* 0x000000080454723c */ /* 0x050fe80000041854 */
[----:B------:R-:W-:Y:S04]  /*230e0*/  MUFU.EX2 R197, R197 ;  /* 0x000000c500c57308 */ /* 0x000fe80000000800 */
[C---:B------:R-:W-:Y:S01]  /*230f0*/  HMMA.16816.F32.BF16 R88, R4.reuse, R10, R88 ;  /* 0x0000000a0458723c */ /* 0x040fe20000041858 */
[----:B------:R-:W2:Y:S03]  /*23100*/  LDSM.16.MT88.4 R8, [R219+0x16000] ;  /* 0x01600000db08783b */ /* 0x000ea60000004200 */
[----:B------:R-:W3:Y:S08]  /*23110*/  MUFU.EX2 R194, R194 ;  /* 0x000000c200c27308 */ /* 0x000ef00000000800 */
[----:B------:R-:W4:Y:S08]  /*23120*/  MUFU.EX2 R192, R192 ;  /* 0x000000c000c07308 */ /* 0x000f300000000800 */
[----:B------:R-:W-:Y:S01]  /*23130*/  MUFU.EX2 R193, R193 ;  /* 0x000000c100c17308 */ /* 0x000fe20000000800 */
[C---:B-1----:R-:W-:Y:S07]  /*23140*/  HMMA.16816.F32.BF16 R108, R4.reuse, R12, R108 ;  /* 0x0000000c046c723c */ /* 0x042fee000004186c */
[----:B------:R-:W1:Y:S01]  /*23150*/  MUFU.EX2 R191, R191 ;  /* 0x000000bf00bf7308 */ /* 0x000e620000000800 */
        /* <DEDUP_REMOVED lines=24> */
[----:B---3--:R-:W-:-:S05]  /*232e0*/  FADD.FTZ R189, R194, R189 ;  /* 0x000000bdc2bd7221 */ /* 0x008fca0000010000 */
        /* <DEDUP_REMOVED lines=45> */
[----:B------:R-:W-:Y:S01]  /*235c0*/  HMMA.16816.F32.BF16 R128, R4, R22, R128 ;  /* 0x000000160480723c */ /* 0x000fe20000041880 */
[----:B------:R-:W2:Y:S06]  /*235d0*/  LDSM.16.MT88.4 R20, [R217+0x13000] ;  /* 0x01300000d914783b */ /* 0x000eac0000004200 */
        /* <DEDUP_REMOVED lines=49> */
[C---:B------:R-:W-:Y:S07]  /*238f0*/  HMMA.16816.F32.BF16 R136, R4.reuse, R28, R136 ;  /* 0x0000001c0488723c */ /* 0x040fee0000041888 */
[-CC-:B------:R-:W-:Y:S01]  /*23900*/  FFMA.FTZ R28, R175, R174.reuse, -R173.reuse ;  /* 0x000000aeaf1c7223 */ /* 0x180fe200000108ad */
[----:B------:R-:W-:Y:S01]  /*23910*/  HMMA.16816.F32.BF16 R132, R4, R30, R132 ;  /* 0x0000001e0484723c */ /* 0x000fe20000041884 */
[----:B------:R-:W-:-:S04]  /*23920*/  FFMA.FTZ R29, R171, R174, -R173 ;  /* 0x000000aeab1d7223 */ /* 0x000fc800000108ad */
[----:B------:R-:W2:Y:S02]  /*23930*/  MUFU.EX2 R28, R28 ;  /* 0x0000001c001c7308 */ /* 0x000ea40000000800 */
[-CC-:B------:R-:W-:Y:S01]  /*23940*/  FFMA.FTZ R30, R170, R174.reuse, -R173.reuse ;  /* 0x000000aeaa1e7223 */ /* 0x180fe200000108ad */
[----:B------:R-:W-:Y:S01]  /*23950*/  HMMA.16816.F32.BF16 R36, R4, R24, R36 ;  /* 0x000000180424723c */ /* 0x000fe20000041824 */
[----:B------:R-:W-:-:S04]  /*23960*/  FFMA.FTZ R31, R172, R174, -R173 ;  /* 0x000000aeac1f7223 */ /* 0x000fc800000108ad */
[----:B------:R-:W1:Y:S02]  /*23970*/  MUFU.EX2 R29, R29 ;  /* 0x0000001d001d7308 */ /* 0x000e640000000800 */
[-CC-:B------:R-:W-:Y:S01]  /*23980*/  FFMA.FTZ R24, R178, R174.reuse, -R177.reuse ;  /* 0x000000aeb2187223 */ /* 0x180fe200000108b1 */
[----:B------:R-:W-:Y:S01]  /*23990*/  HMMA.16816.F32.BF16 R40, R4, R26, R40 ;  /* 0x0000001a0428723c */ /* 0x000fe20000041828 */
[----:B------:R-:W-:-:S04]  /*239a0*/  FFMA.FTZ R25, R180, R174, -R177 ;  /* 0x000000aeb4197223 */ /* 0x000fc800000108b1 */
[----:B------:R-:W3:Y:S01]  /*239b0*/  MUFU.EX2 R24, R24 ;  /* 0x0000001800187308 */ /* 0x000ee20000000800 */
[----:B--2---:R-:W-:Y:S02]  /*239c0*/  FADD.FTZ R191, R28, R191 ;  /* 0x000000bf1cbf7221 */ /* 0x004fe40000010000 */
[-CC-:B------:R-:W-:Y:S01]  /*239d0*/  FFMA.FTZ R26, R179, R174.reuse, -R177.reuse ;  /* 0x000000aeb31a7223 */ /* 0x180fe200000108b1 */
[----:B----4-:R-:W-:Y:S01]  /*239e0*/  HMMA.16816.F32.BF16 R108, R4, R20, R108 ;  /* 0x00000014046c723c */ /* 0x010fe2000004186c */
[----:B------:R-:W-:-:S03]  /*239f0*/  FFMA.FTZ R27, R176, R174, -R177 ;  /* 0x000000aeb01b7223 */ /* 0x000fc600000108b1 */
[----:B------:R-:W2:Y:S01]  /*23a00*/  MUFU.EX2 R25, R25 ;  /* 0x0000001900197308 */ /* 0x000ea20000000800 */
[----:B-1----:R-:W-:-:S03]  /*23a10*/  FADD.FTZ R191, R29, R191 ;  /* 0x000000bf1dbf7221 */ /* 0x002fc60000010000 */
[----:B------:R-:W-:Y:S01]  /*23a20*/  HMMA.16816.F32.BF16 R112, R4, R22, R112 ;  /* 0x000000160470723c */ /* 0x000fe20000041870 */
[----:B------:R-:W1:Y:S03]  /*23a30*/  LDSM.16.MT88.4 R20, [R216+0x15800] ;  /* 0x01580000d814783b */ /* 0x000e660000004200 */
[----:B------:R-:W4:Y:S01]  /*23a40*/  MUFU.EX2 R26, R26 ;  /* 0x0000001a001a7308 */ /* 0x000f220000000800 */
[----:B---3--:R-:W-:Y:S02]  /*23a50*/  FADD.FTZ R197, R24, R197 ;  /* 0x000000c518c57221 */ /* 0x008fe40000010000 */
[----:B------:R-:W-:-:S05]  /*23a60*/  F2FP.BF16.PACK_AB R5, R29, R28 ;  /* 0x0000001c1d05723e */ /* 0x000fca00000010ff */
[----:B------:R-:W3:Y:S01]  /*23a70*/  MUFU.EX2 R27, R27 ;  /* 0x0000001b001b7308 */ /* 0x000ee20000000800 */
[C---:B--2---:R-:W-:Y:S01]  /*23a80*/  F2FP.BF16.PACK_AB R4, R25.reuse, R24 ;  /* 0x000000181904723e */ /* 0x044fe200000010ff */
[----:B------:R-:W-:-:S06]  /*23a90*/  FADD.FTZ R197, R25, R197 ;  /* 0x000000c519c57221 */ /* 0x000fcc0000010000 */
[----:B------:R-:W2:Y:S01]  /*23aa0*/  MUFU.EX2 R30, R30 ;  /* 0x0000001e001e7308 */ /* 0x000ea20000000800 */
[----:B----4-:R-:W-:-:S07]  /*23ab0*/  FADD.FTZ R197, R26, R197 ;  /* 0x000000c51ac57221 */ /* 0x010fce0000010000 */
[----:B------:R-:W4:Y:S01]  /*23ac0*/  MUFU.EX2 R31, R31 ;  /* 0x0000001f001f7308 */ /* 0x000f220000000800 */
[C---:B---3--:R-:W-:Y:S01]  /*23ad0*/  F2FP.BF16.PACK_AB R6, R27.reuse, R26 ;  /* 0x0000001a1b06723e */ /* 0x048fe200000010ff */
[----:B------:R-:W-:Y:S02]  /*23ae0*/  FADD.FTZ R251, R27, R197 ;  /* 0x000000c51bfb7221 */ /* 0x000fe40000010000 */
[----:B--2---:R-:W-:Y:S01]  /*23af0*/  FADD.FTZ R191, R30, R191 ;  /* 0x000000bf1ebf7221 */ /* 0x004fe20000010000 */
[----:B----4-:R-:W-:-:S03]  /*23b00*/  F2FP.BF16.PACK_AB R7, R31, R30 ;  /* 0x0000001e1f07723e */ /* 0x010fc600000010ff */
[----:B------:R-:W-:-:S04]  /*23b10*/  FADD.FTZ R250, R31, R191 ;  /* 0x000000bf1ffa7221 */ /* 0x000fc80000010000 */
[C---:B------:R-:W-:Y:S08]  /*23b20*/  HMMA.16816.F32.BF16 R160, R4.reuse, R8, R160 ;  /* 0x0000000804a0723c */ /* 0x040ff000000418a0 */
        /* <DEDUP_REMOVED lines=44> */
.L_x_8818:
[----:B------:R-:W-:Y:S05]  /*23df0*/  @!P6 BRA `(.L_x_8827) ;  /* 0x00005fc00000e947 */ /* 0x000fea0003800000 */
[----:B------:R-:W-:Y:S02]  /*23e00*/  MOV R0, R3 ;  /* 0x0000000300007202 */ /* 0x000fe40000000f00 */
[----:B------:R-:W-:-:S02]  /*23e10*/  MOV R2, R164 ;  /* 0x000000a400027202 */ /* 0x000fc40000000f00 */
.L_x_8836:
        /* <DEDUP_REMOVED lines=77> */
.L_x_8829:
[----:B------:R-:W-:Y:S02]  /*242f0*/  ULDC.64 UR4, c[0x0][0x118] ;  /* 0x0000460000047ab9 */ /* 0x000fe40000000a00 */
[----:B------:R-:W2:Y:S02]  /*24300*/  LD.E R7, [R164.64+0x40] ;  /* 0x00004004a4077980 */ /* 0x000ea4000c101900 */
[----:B--2---:R-:W-:Y:S04]  /*24310*/  LEA R7, -R7, RZ, 0x6 ;  /* 0x000000ff07077211 */ /* 0x004fe800078e31ff */
[----:B------:R-:W-:Y:S02]  /*24320*/  SHF.R.S32.HI R3, RZ, 0x1f, R7 ;  /* 0x0000001fff037819 */ /* 0x000fe40000011407 */
.L_x_8830:
[----:B------:R-:W-:Y:S05]  /*24330*/  BSYNC B0 ;  /* 0x0000000000007941 */ /* 0x000fea0003800000 */
.L_x_8828:
        /* <DEDUP_REMOVED lines=9> */
[----:B------:R-:W-:Y:S01]  /*243d0*/  IMAD.X R5, R3, 0x1, R227, P1 ;  /* 0x0000000103057824 */ /* 0x000fe200008e06e3 */
[CC--:B------:R-:W-:Y:S04]  /*243e0*/  @P6 LEA R16, P1, R6.reuse, R185.reuse, 0x1 ;  /* 0x000000b906106211 */ /* 0x0c0fe800078208ff */
[CCC-:B------:R-:W-:Y:S02]  /*243f0*/  @P6 LEA.HI.X R17, R6.reuse, R184.reuse, R5.reuse, 0x1, P1 ;  /* 0x000000b806116211 */ /* 0x1c0fe400008f0c05 */
[CC--:B------:R-:W-:Y:S04]  /*24400*/  @P3 LEA R8, P1, R6.reuse, R185.reuse, 0x1 ;  /* 0x000000b906083211 */ /* 0x0c0fe800078208ff */
[-C--:B------:R-:W-:Y:S02]  /*24410*/  @P3 LEA.HI.X R9, R6, R184.reuse, R5, 0x1, P1 ;  /* 0x000000b806093211 */ /* 0x080fe400008f0c05 */
[CC--:B-1----:R-:W-:Y:S02]  /*24420*/  LEA R36, P0, R7.reuse, R185.reuse, 0x1 ;  /* 0x000000b907247211 */ /* 0x0c2fe400078008ff */
[-C--:B------:R-:W-:Y:S02]  /*24430*/  @P4 LEA R18, P1, R4, R185.reuse, 0x1 ;  /* 0x000000b904124211 */ /* 0x080fe400078208ff */
[----:B------:R-:W-:Y:S02]  /*24440*/  LEA.HI.X R37, R7, R184, R3, 0x1, P0 ;  /* 0x000000b807257211 */ /* 0x000fe400000f0c03 */
[----:B------:R-:W-:Y:S02]  /*24450*/  @P5 MOV R28, R36 ;  /* 0x00000024001c5202 */ /* 0x000fe40000000f00 */
[C---:B------:R-:W-:Y:S01]  /*24460*/  @P5 LEA R12, P0, R6.reuse, R185, 0x1 ;  /* 0x000000b9060c5211 */ /* 0x040fe200078008ff */
[----:B------:R-:W-:Y:S01]  /*24470*/  @!PT LDS RZ, [RZ] ;  /* 0x00000000fffff984 */ /* 0x000fe20000000800 */
[----:B------:R-:W-:Y:S01]  /*24480*/  @!PT LDS RZ, [RZ] ;  /* 0x00000000fffff984 */ /* 0x000fe20000000800 */
[----:B------:R-:W-:Y:S01]  /*24490*/  @!PT LDS RZ, [RZ] ;  /* 0x00000000fffff984 */ /* 0x000fe20000000800 */
[----:B------:R1:W-:Y:S01]  /*244a0*/  @P6 LDGSTS.E.BYPASS.LTC128B.128 [R240+0x10000], [R36.64] ;  /* 0x1000000024f06fae */ /* 0x0003e2000b901d44 */
[----:B------:R-:W-:Y:S01]  /*244b0*/  @P5 IMAD.MOV.U32 R29, RZ, RZ, R37 ;  /* 0x000000ffff1d5224 */ /* 0x000fe200078e0025 */
[----:B------:R-:W-:Y:S02]  /*244c0*/  IADD3.X R3, R5, R227, RZ, P2, !PT ;  /* 0x000000e305037210 */ /* 0x000fe400017fe4ff */
[CCC-:B------:R-:W-:Y:S01]  /*244d0*/  @P5 LEA.HI.X R13, R6.reuse, R184.reuse, R5.reuse, 0x1, P0 ;  /* 0x000000b8060d5211 */ /* 0x1c0fe200000f0c05 */
[----:B------:R-:W-:Y:S01]  /*244e0*/  @!P6 STS.128 [R240+0x10000], RZ ;  /* 0x010000fff000e388 */ /* 0x000fe20000000c00 */
[-C--:B------:R-:W-:Y:S02]  /*244f0*/  @P4 LEA R10, P2, R6, R185.reuse, 0x1 ;  /* 0x000000b9060a4211 */ /* 0x080fe400078408ff */
[-C--:B------:R-:W-:Y:S02]  /*24500*/  @P6 LEA R14, P0, R4, R185.reuse, 0x1 ;  /* 0x000000b9040e6211 */ /* 0x080fe400078008ff */
[----:B------:R-:W-:Y:S01]  /*24510*/  @!PT LDS RZ, [RZ] ;  /* 0x00000000fffff984 */ /* 0x000fe20000000800 */
[----:B------:R-:W-:Y:S01]  /*24520*/  @!PT LDS RZ, [RZ] ;  /* 0x00000000fffff984 */ /* 0x000fe20000000800 */
[----:B------:R-:W-:Y:S01]  /*24530*/  @!PT LDS RZ, [RZ] ;  /* 0x00000000fffff984 */ /* 0x000fe20000000800 */
[----:B------:R2:W-:Y:S01]  /*24540*/  @P5 LDGSTS.E.BYPASS.LTC128B.128 [R240+0x12000], [R28.64+0x80] ;  /* 0x120000801cf05fae */ /* 0x0005e2000b901d44 */
[-C--:B------:R-:W-:Y:S02]  /*24550*/  @P4 LEA.HI.X R11, R6, R184.reuse, R5, 0x1, P2 ;  /* 0x000000b8060b4211 */ /* 0x080fe400010f0c05 */
[CCC-:B------:R-:W-:Y:S02]  /*24560*/  @P6 LEA.HI.X R15, R4.reuse, R184.reuse, R3.reuse, 0x1, P0 ;  /* 0x000000b8040f6211 */ /* 0x1c0fe400000f0c03 */
[----:B------:R-:W-:Y:S01]  /*24570*/  @!P5 STS.128 [R240+0x12000], RZ ;  /* 0x012000fff000d388 */ /* 0x000fe20000000c00 */
[CC--:B------:R-:W-:Y:S02]  /*24580*/  @P5 LEA R20, P2, R4.reuse, R185.reuse, 0x1 ;  /* 0x000000b904145211 */ /* 0x0c0fe400078408ff */
[CCC-:B------:R-:W-:Y:S02]  /*24590*/  @P4 LEA.HI.X R19, R4.reuse, R184.reuse, R3.reuse, 0x1, P1 ;  /* 0x000000b804134211 */ /* 0x1c0fe400008f0c03 */
[C-C-:B------:R-:W-:Y:S02]  /*245a0*/  @P5 LEA.HI.X R21, R4.reuse, R184, R3.reuse, 0x1, P2 ;  /* 0x000000b804155211 */ /* 0x140fe400010f0c03 */
[CC--:B------:R-:W-:Y:S02]  /*245b0*/  @P3 LEA R6, P0, R4.reuse, R185.reuse, 0x1 ;  /* 0x000000b904063211 */ /* 0x0c0fe400078008ff */
[C---:B------:R-:W-:Y:S02]  /*245c0*/  IADD3 R5, P2, R4.reuse, R226, RZ ;  /* 0x000000e204057210 */ /* 0x040fe40007f5e0ff */
[-C--:B------:R-:W-:Y:S02]  /*245d0*/  @P3 LEA.HI.X R7, R4, R184.reuse, R3, 0x1, P0 ;  /* 0x000000b804073211 */ /* 0x080fe400000f0c03 */
[-C--:B------:R-:W-:Y:S01]  /*245e0*/  @P6 LEA R26, P0, R5, R185.reuse, 0x1 ;  /* 0x000000b9051a6211 */ /* 0x080fe200078008ff */
[----:B------:R-:W-:Y:S01]  /*245f0*/  IMAD.X R3, R3, 0x1, R227, P2 ;  /* 0x0000000103037824 */ /* 0x000fe200010e06e3 */
[CC--:B------:R-:W-:Y:S02]  /*24600*/  @P5 LEA R24, P2, R5.reuse, R185.reuse, 0x1 ;  /* 0x000000b905185211 */ /* 0x0c0fe400078408ff */
[CC--:B------:R-:W-:Y:S02]  /*24610*/  @P4 LEA R22, P1, R5.reuse, R185.reuse, 0x1 ;  /* 0x000000b905164211 */ /* 0x0c0fe400078208ff */
[CCC-:B------:R-:W-:Y:S02]  /*24620*/  @P6 LEA.HI.X R27, R5.reuse, R184.reuse, R3.reuse, 0x1, P0 ;  /* 0x000000b8051b6211 */ /* 0x1c0fe400000f0c03 */
[C---:B------:R-:W-:Y:S01]  /*24630*/  @P5 LEA.HI.X R25, R5.reuse, R184, R3, 0x1, P2 ;  /* 0x000000b805195211 */ /* 0x040fe200010f0c03 */
[----:B--2---:R-:W-:Y:S01]  /*24640*/  @P4 IMAD.MOV.U32 R29, RZ, RZ, R37 ;  /* 0x000000ffff1d4224 */ /* 0x004fe200078e0025 */
[----:B------:R-:W-:Y:S02]  /*24650*/  @P4 MOV R28, R36 ;  /* 0x00000024001c4202 */ /* 0x000fe40000000f00 */
[CCC-:B------:R-:W-:Y:S02]  /*24660*/  @P4 LEA.HI.X R23, R5.reuse, R184.reuse, R3.reuse, 0x1, P1 ;  /* 0x000000b805174211 */ /* 0x1c0fe400008f0c03 */
[C---:B------:R-:W-:Y:S01]  /*24670*/  @P3 LEA R4, P0, R5.reuse, R185, 0x1 ;  /* 0x000000b905043211 */ /* 0x040fe200078008ff */
[----:B------:R-:W-:Y:S01]  /*24680*/  @!PT LDS RZ, [RZ] ;  /* 0x00000000fffff984 */ /* 0x000fe20000000800 */
[----:B------:R-:W-:Y:S01]  /*24690*/  @!PT LDS RZ, [RZ] ;  /* 0x00000000fffff984 */ /* 0x000fe20000000800 */
[----:B------:R-:W-:Y:S01]  /*246a0*/  @!PT LDS RZ, [RZ] ;  /* 0x00000000fffff984 */ /* 0x000fe20000000800 */
[----:B------:R2:W-:Y:S03]  /*246b0*/  @P4 LDGSTS.E.BYPASS.LTC128B.128 [R240+0x14000], [R28.64+0x100] ;  /* 0x140001001cf04fae */ /* 0x0005e6000b901d44 */
[----:B------:R-:W-:Y:S02]  /*246c0*/  @P3 LEA.HI.X R5, R5, R184, R3, 0x1, P0 ;  /* 0x000000b805053211 */ /* 0x000fe400000f0c03 */
[----:B------:R-:W-:Y:S01]  /*246d0*/  @!P4 STS.128 [R240+0x14000], RZ ;  /* 0x014000fff000c388 */ /* 0x000fe20000000c00 */
[----:B------:R-:W-:Y:S02]  /*246e0*/  ISETP.GT.AND P0, PT, R241, R230, PT ;  /* 0x000000e6f100720c */ /* 0x000fe40003f04270 */
        /* <DEDUP_REMOVED lines=68> */
[----:B-1----:R-:W2:Y:S05]  /*24b30*/  LDSM.16.M88.4 R8, [R224+0x8000] ;  /* 0x00800000e008783b */ /* 0x002eaa0000000200 */
[----:B---3--:R-:W4:Y:S05]  /*24b40*/  LDSM.16.M88.4 R16, [R224+0x8800] ;  /* 0x00880000e010783b */ /* 0x008f2a0000000200 */
[----:B------:R-:W1:Y:S05]  /*24b50*/  LDSM.16.M88.4 R24, [R224+0x9000] ;  /* 0x00900000e018783b */ /* 0x000e6a0000000200 */
[----:B------:R-:W0:Y:S05]  /*24b60*/  LDGDEPBAR ;  /* 0x00000000000079af */ /* 0x000e2a0000000000 */
[----:B------:R-:W3:Y:S05]  /*24b70*/  LDSM.16.M88.4 R168, [R224+0x9800] ;  /* 0x00980000e0a8783b */ /* 0x000eea0000000200 */
[----:B------:R-:W-:Y:S05]  /*24b80*/  LDSM.16.M88.4 R172, [R223] ;  /* 0x00000000dfac783b */ /* 0x000fea0000000200 */
[----:B------:R-:W1:Y:S05]  /*24b90*/  LDSM.16.M88.4 R176, [R222] ;  /* 0x00000000deb0783b */ /* 0x000e6a0000000200 */
[----:B------:R-:W3:Y:S01]  /*24ba0*/  LDSM.16.M88.4 R180, [R214] ;  /* 0x00000000d6b4783b */ /* 0x000ee20000000200 */
[C---:B--2---:R-:W-:Y:S04]  /*24bb0*/  HMMA.16816.F32.BF16 R4, R32.reuse, R8, RZ ;  /* 0x000000082004723c */ /* 0x044fe800000418ff */
[----:B------:R-:W2:Y:S05]  /*24bc0*/  LDSM.16.M88.4 R184, [R213] ;  /* 0x00000000d5b8783b */ /* 0x000eaa0000000200 */
[----:B------:R-:W2:Y:S01]  /*24bd0*/  LDSM.16.M88.4 R188, [R212] ;  /* 0x00000000d4bc783b */ /* 0x000ea20000000200 */
[C---:B------:R-:W-:Y:S04]  /*24be0*/  HMMA.16816.F32.BF16 R8, R32.reuse, R10, RZ ;  /* 0x0000000a2008723c */ /* 0x040fe800000418ff */
[----:B------:R-:W-:Y:S04]  /*24bf0*/  LDSM.16.M88.4 R192, [R218+0x8800] ;  /* 0x00880000dac0783b */ /* 0x000fe80000000200 */
[C---:B----4-:R-:W-:Y:S01]  /*24c00*/  HMMA.16816.F32.BF16 R12, R32.reuse, R16, RZ ;  /* 0x00000010200c723c */ /* 0x050fe200000418ff */
[----:B------:R-:W-:Y:S05]  /*24c10*/  LDSM.16.M88.4 R196, [R211+0x800] ;  /* 0x00080000d3c4783b */ /* 0x000fea0000000200 */
[----:B------:R-:W4:Y:S02]  /*24c20*/  LD.E R3, [R164.64+0x18c] ;  /* 0x00018c04a4037980 */ /* 0x000f24000c101900 */
[C---:B------:R-:W-:Y:S08]  /*24c30*/  HMMA.16816.F32.BF16 R16, R32.reuse, R18, RZ ;  /* 0x000000122010723c */ /* 0x040ff000000418ff */
[C---:B-1----:R-:W-:Y:S08]  /*24c40*/  HMMA.16816.F32.BF16 R20, R32.reuse, R24, RZ ;  /* 0x000000182014723c */ /* 0x042ff000000418ff */
[C---:B------:R-:W-:Y:S08]  /*24c50*/  HMMA.16816.F32.BF16 R24, R32.reuse, R26, RZ ;  /* 0x0000001a2018723c */ /* 0x040ff000000418ff */
[C---:B---3--:R-:W-:Y:S08]  /*24c60*/  HMMA.16816.F32.BF16 R28, R32.reuse, R168, RZ ;  /* 0x000000a8201c723c */ /* 0x048ff000000418ff */
[----:B------:R-:W-:Y:S01]  /*24c70*/  HMMA.16816.F32.BF16 R32, R32, R170, RZ ;  /* 0x000000aa2020723c */ /* 0x000fe200000418ff */
[----:B------:R-:W-:Y:S07]  /*24c80*/  LDSM.16.M88.4 R168, [R221] ;  /* 0x00000000dda8783b */ /* 0x000fee0000000200 */
        /* <DEDUP_REMOVED lines=11> */
[----:B------:R-:W-:Y:S05]  /*24d40*/  LDSM.16.M88.4 R172, [R220] ;  /* 0x00000000dcac783b */ /* 0x000fea0000000200 */
[----:B------:R-:W2:Y:S02]  /*24d50*/  LDSM.16.M88.4 R188, [R211] ;  /* 0x00000000d3bc783b */ /* 0x000ea40000000200 */
[C---:B-1----:R-:W-:Y:S07]  /*24d60*/  HMMA.16816.F32.BF16 R4, R168.reuse, R176, R4 ;  /* 0x000000b0a804723c */ /* 0x042fee0000041804 */
[----:B------:R-:W-:Y:S01]  /*24d70*/  MOV R176, R36 ;  /* 0x0000002400b07202 */ /* 0x000fe20000000f00 */
[C---:B------:R-:W-:Y:S04]  /*24d80*/  HMMA.16816.F32.BF16 R8, R168.reuse, R178, R8 ;  /* 0x000000b2a808723c */ /* 0x040fe80000041808 */
[----:B------:R-:W-:Y:S02]  /*24d90*/  IMAD.MOV.U32 R177, RZ, RZ, R37 ;  /* 0x000000ffffb17224 */ /* 0x000fe400078e0025 */
[----:B------:R1:W5:Y:S02]  /*24da0*/  LDL.LU.64 R36, [R1] ;  /* 0x0000000001247983 */ /* 0x0003640000300a00 */
[C---:B------:R-:W-:Y:S07]  /*24db0*/  HMMA.16816.F32.BF16 R12, R168.reuse, R192, R12 ;  /* 0x000000c0a80c723c */ /* 0x040fee000004180c */
        /* <DEDUP_REMOVED lines=9> */
[C---:B--2---:R-:W-:Y:S07]  /*24e50*/  HMMA.16816.F32.BF16 R28, R168.reuse, R184, R28 ;  /* 0x000000b8a81c723c */ /* 0x044fee000004181c */
[----:B------:R-:W-:Y:S01]  /*24e60*/  MOV R184, R180 ;  /* 0x000000b400b87202 */ /* 0x000fe20000000f00 */
[----:B------:R-:W-:Y:S01]  /*24e70*/  HMMA.16816.F32.BF16 R32, R168, R186, R32 ;  /* 0x000000baa820723c */ /* 0x000fe20000041820 */
[----:B------:R-:W-:Y:S03]  /*24e80*/  LDSM.16.M88.4 R168, [R225+0x2000] ;  /* 0x00200000e1a8783b */ /* 0x000fe60000000200 */
[----:B------:R-:W-:Y:S02]  /*24e90*/  IMAD.MOV.U32 R185, RZ, RZ, R181 ;  /* 0x000000ffffb97224 */ /* 0x000fe400078e00b5 */
[----:B------:R-:W2:Y:S02]  /*24ea0*/  LDSM.16.M88.4 R180, [R224+0xa000] ;  /* 0x00a00000e0b4783b */ /* 0x000ea40000000200 */
        /* <DEDUP_REMOVED lines=9> */
[----:B------:R-:W2:Y:S02]  /*24f40*/  LDSM.16.M88.4 R188, [R224+0xb000] ;  /* 0x00b00000e0bc783b */ /* 0x000ea40000000200 */
[C---:B-1----:R-:W-:Y:S08]  /*24f50*/  HMMA.16816.F32.BF16 R20, R172.reuse, R176, R20 ;  /* 0x000000b0ac14723c */ /* 0x042ff00000041814 */
[C---:B------:R-:W-:Y:S01]  /*24f60*/  HMMA.16816.F32.BF16 R24, R172.reuse, R178, R24 ;  /* 0x000000b2ac18723c */ /* 0x040fe20000041818 */
[----:B------:R-:W-:Y:S07]  /*24f70*/  LDSM.16.M88.4 R176, [R223+0x2000] ;  /* 0x00200000dfb0783b */ /* 0x000fee0000000200 */
[C---:B---3--:R-:W-:Y:S08]  /*24f80*/  HMMA.16816.F32.BF16 R28, R172.reuse, R192, R28 ;  /* 0x000000c0ac1c723c */ /* 0x048ff0000004181c */
[----:B------:R-:W-:Y:S01]  /*24f90*/  HMMA.16816.F32.BF16 R32, R172, R194, R32 ;  /* 0x000000c2ac20723c */ /* 0x000fe20000041820 */
[----:B------:R-:W1:Y:S05]  /*24fa0*/  LDSM.16.M88.4 R172, [R224+0xb800] ;  /* 0x00b80000e0ac783b */ /* 0x000e6a0000000200 */
[----:B------:R-:W3:Y:S02]  /*24fb0*/  LDSM.16.M88.4 R192, [R210] ;  /* 0x00000000d2c0783b */ /* 0x000ee40000000200 */
[C---:B--2---:R-:W-:Y:S08]  /*24fc0*/  HMMA.16816.F32.BF16 R4, R168.reuse, R180, R4 ;  /* 0x000000b4a804723c */ /* 0x044ff00000041804 */
[C---:B------:R-:W-:Y:S01]  /*24fd0*/  HMMA.16816.F32.BF16 R8, R168.reuse, R182, R8 ;  /* 0x000000b6a808723c */ /* 0x040fe20000041808 */
[----:B------:R-:W2:Y:S07]  /*24fe0*/  LDSM.16.M88.4 R180, [R209] ;  /* 0x00000000d1b4783b */ /* 0x000eae0000000200 */
[C---:B------:R-:W-:Y:S07]  /*24ff0*/  HMMA.16816.F32.BF16 R12, R168.reuse, R184, R12 ;  /* 0x000000b8a80c723c */ /* 0x040fee000004180c */
[----:B------:R-:W-:Y:S01]  /*25000*/  MOV R184, R196 ;  /* 0x000000c400b87202 */ /* 0x000fe20000000f00 */
[C---:B------:R-:W-:Y:S04]  /*25010*/  HMMA.16816.F32.BF16 R16, R168.reuse, R186, R16 ;  /* 0x000000baa810723c */ /* 0x040fe80000041810 */
[----:B------:R-:W-:Y:S02]  /*25020*/  IMAD.MOV.U32 R185, RZ, RZ, R197 ;  /* 0x000000ffffb97224 */ /* 0x000fe400078e00c5 */
[----:B------:R-:W2:Y:S02]  /*25030*/  LDSM.16.M88.4 R196, [R208] ;  /* 0x00000000d0c4783b */ /* 0x000ea40000000200 */
[C---:B------:R-:W-:Y:S07]  /*25040*/  HMMA.16816.F32.BF16 R20, R168.reuse, R188, R20 ;  /* 0x000000bca814723c */ /* 0x040fee0000041814 */
[----:B------:R-:W-:Y:S01]  /*25050*/  MOV R188, R184 ;  /* 0x000000b800bc7202 */ /* 0x000fe20000000f00 */
[C---:B------:R-:W-:Y:S04]  /*25060*/  HMMA.16816.F32.BF16 R24, R168.reuse, R190, R24 ;  /* 0x000000bea818723c */ /* 0x040fe80000041818 */
[----:B------:R-:W-:Y:S02]  /*25070*/  IMAD.MOV.U32 R189, RZ, RZ, R185 ;  /* 0x000000ffffbd7224 */ /* 0x000fe400078e00b9 */
[----:B------:R-:W4:Y:S02]  /*25080*/  LDSM.16.M88.4 R184, [R207] ;  /* 0x00000000cfb8783b */ /* 0x000f240000000200 */
[C---:B-1----:R-:W-:Y:S08]  /*25090*/  HMMA.16816.F32.BF16 R28, R168.reuse, R172, R28 ;  /* 0x000000aca81c723c */ /* 0x042ff0000004181c */
[----:B------:R-:W-:Y:S01]  /*250a0*/  HMMA.16816.F32.BF16 R32, R168, R174, R32 ;  /* 0x000000aea820723c */ /* 0x000fe20000041820 */
[----:B------:R-:W-:Y:S05]  /*250b0*/  LDSM.16.M88.4 R168, [R221+0x2000] ;  /* 0x00200000dda8783b */ /* 0x000fea0000000200 */
[----:B------:R-:W1:Y:S02]  /*250c0*/  LDSM.16.M88.4 R172, [R218+0xa000] ;  /* 0x00a00000daac783b */ /* 0x000e640000000200 */
[C---:B---3--:R-:W-:Y:S08]  /*250d0*/  HMMA.16816.F32.BF16 R4, R176.reuse, R192, R4 ;  /* 0x000000c0b004723c */ /* 0x048ff00000041804 */
[C---:B------:R-:W-:Y:S01]  /*250e0*/  HMMA.16816.F32.BF16 R8, R176.reuse, R194, R8 ;  /* 0x000000c2b008723c */ /* 0x040fe20000041808 */
[----:B------:R-:W-:Y:S07]  /*250f0*/  LDSM.16.M88.4 R192, [R218+0xb800] ;  /* 0x00b80000dac0783b */ /* 0x000fee0000000200 */
[C---:B--2---:R-:W-:Y:S08]  /*25100*/  HMMA.16816.F32.BF16 R12, R176.reuse, R180, R12 ;  /* 0x000000b4b00c723c */ /* 0x044ff0000004180c */
[C---:B------:R-:W-:Y:S01]  /*25110*/  HMMA.16816.F32.BF16 R16, R176.reuse, R182, R16 ;  /* 0x000000b6b010723c */ /* 0x040fe20000041810 */
[----:B------:R-:W2:Y:S07]  /*25120*/  LDSM.16.M88.4 R180, [R218+0xa800] ;  /* 0x00a80000dab4783b */ /* 0x000eae0000000200 */
[C---:B------:R-:W-:Y:S07]  /*25130*/  HMMA.16816.F32.BF16 R20, R176.reuse, R196, R20 ;  /* 0x000000c4b014723c */ /* 0x040fee0000041814 */
[----:B------:R-:W-:Y:S01]  /*25140*/  MOV R196, R188 ;  /* 0x000000bc00c47202 */ /* 0x000fe20000000f00 */
[C---:B------:R-:W-:Y:S04]  /*25150*/  HMMA.16816.F32.BF16 R24, R176.reuse, R198, R24 ;  /* 0x000000c6b018723c */ /* 0x040fe80000041818 */
[----:B------:R-:W-:Y:S02]  /*25160*/  IMAD.MOV.U32 R197, RZ, RZ, R189 ;  /* 0x000000ffffc57224 */ /* 0x000fe400078e00bd */
[----:B------:R-:W3:Y:S02]  /*25170*/  LDSM.16.M88.4 R188, [R218+0xb000] ;  /* 0x00b00000dabc783b */ /* 0x000ee40000000200 */
[C---:B----4-:R-:W-:Y:S08]  /*25180*/  HMMA.16816.F32.BF16 R28, R176.reuse, R184, R28 ;  /* 0x000000b8b01c723c */ /* 0x050ff0000004181c */
[----:B------:R-:W-:Y:S01]  /*25190*/  HMMA.16816.F32.BF16 R32, R176, R186, R32 ;  /* 0x000000bab020723c */ /* 0x000fe20000041820 */
[----:B------:R-:W-:Y:S05]  /*251a0*/  LDSM.16.M88.4 R176, [R220+0x2000] ;  /* 0x00200000dcb0783b */ /* 0x000fea0000000200 */
[----:B------:R-:W4:Y:S02]  /*251b0*/  LDSM.16.M88.4 R184, [R211+0x2000] ;  /* 0x00200000d3b8783b */ /* 0x000f240000000200 */
        /* <DEDUP_REMOVED lines=12> */
[----:B------:R-:W3:Y:S02]  /*25280*/  LDSM.16.M88.4 R192, [R224+0xc000] ;  /* 0x00c00000e0c0783b */ /* 0x000ee40000000200 */
[C---:B----4-:R-:W-:Y:S07]  /*25290*/  HMMA.16816.F32.BF16 R4, R176.reuse, R184, R4 ;  /* 0x000000b8b004723c */ /* 0x050fee0000041804 */
[----:B------:R-:W-:Y:S01]  /*252a0*/  MOV R184, R196 ;  /* 0x000000c400b87202 */ /* 0x000fe20000000f00 */
[C---:B------:R-:W-:Y:S04]  /*252b0*/  HMMA.16816.F32.BF16 R8, R176.reuse, R186, R8 ;  /* 0x000000bab008723c */ /* 0x040fe80000041808 */
[----:B------:R-:W-:Y:S02]  /*252c0*/  IMAD.MOV.U32 R185, RZ, RZ, R197 ;  /* 0x000000ffffb97224 */ /* 0x000fe400078e00c5 */
[----:B------:R-:W4:Y:S02]  /*252d0*/  LDSM.16.M88.4 R196, [R224+0xc800] ;  /* 0x00c80000e0c4783b */ /* 0x000f240000000200 */
[C---:B-1----:R-:W-:Y:S07]  /*252e0*/  HMMA.16816.F32.BF16 R12, R176.reuse, R172, R12 ;  /* 0x000000acb00c723c */ /* 0x042fee000004180c */
[----:B------:R-:W-:Y:S01]  /*252f0*/  MOV R172, R184 ;  /* 0x000000b800ac7202 */ /* 0x000fe20000000f00 */
[C---:B------:R-:W-:Y:S04]  /*25300*/  HMMA.16816.F32.BF16 R16, R176.reuse, R174, R16 ;  /* 0x000000aeb010723c */ /* 0x040fe80000041810 */
[----:B------:R-:W-:Y:S02]  /*25310*/  IMAD.MOV.U32 R173, RZ, RZ, R185 ;  /* 0x000000ffffad7224 */ /* 0x000fe400078e00b9 */
[----:B------:R-:W1:Y:S02]  /*25320*/  LDSM.16.M88.4 R184, [R224+0xd000] ;  /* 0x00d00000e0b8783b */ /* 0x000e640000000200 */
[C---:B--2---:R-:W-:Y:S07]  /*25330*/  HMMA.16816.F32.BF16 R20, R176.reuse, R180, R20 ;  /* 0x000000b4b014723c */ /* 0x044fee0000041814 */
[----:B------:R-:W-:Y:S01]  /*25340*/  MOV R180, R172 ;  /* 0x000000ac00b47202 */ /* 0x000fe20000000f00 */
[C---:B------:R-:W-:Y:S04]  /*25350*/  HMMA.16816.F32.BF16 R24, R176.reuse, R182, R24 ;  /* 0x000000b6b018723c */ /* 0x040fe80000041818 */
[----:B------:R-:W-:Y:S02]  /*25360*/  IMAD.MOV.U32 R181, RZ, RZ, R173 ;  /* 0x000000ffffb57224 */ /* 0x000fe400078e00ad */
[----:B------:R-:W2:Y:S02]  /*25370*/  LDSM.16.M88.4 R172, [R224+0xd800] ;  /* 0x00d80000e0ac783b */ /* 0x000ea40000000200 */
[C---:B---3--:R-:W-:Y:S08]  /*25380*/  HMMA.16816.F32.BF16 R28, R176.reuse, R168, R28 ;  /* 0x000000a8b01c723c */ /* 0x048ff0000004181c */
[----:B------:R-:W-:Y:S01]  /*25390*/  HMMA.16816.F32.BF16 R32, R176, R170, R32 ;  /* 0x000000aab020723c */ /* 0x000fe20000041820 */
[----:B------:R-:W-:Y:S05]  /*253a0*/  LDSM.16.M88.4 R168, [R223+0x4000] ;  /* 0x00400000dfa8783b */ /* 0x000fea0000000200 */
[----:B------:R-:W3:Y:S02]  /*253b0*/  LDSM.16.M88.4 R176, [R206] ;  /* 0x00000000ceb0783b */ /* 0x000ee40000000200 */
[C---:B------:R-:W-:Y:S07]  /*253c0*/  HMMA.16816.F32.BF16 R4, R188.reuse, R192, R4 ;  /* 0x000000c0bc04723c */ /* 0x040fee0000041804 */
[----:B------:R-:W-:Y:S01]  /*253d0*/  MOV R192, R180 ;  /* 0x000000b400c07202 */ /* 0x000fe20000000f00 */
[C---:B------:R-:W-:Y:S04]  /*253e0*/  HMMA.16816.F32.BF16 R8, R188.reuse, R194, R8 ;  /* 0x000000c2bc08723c */ /* 0x040fe80000041808 */
[----:B------:R-:W-:Y:S02]  /*253f0*/  IMAD.MOV.U32 R193, RZ, RZ, R181 ;  /* 0x000000ffffc17224 */ /* 0x000fe400078e00b5 */
[----:B------:R-:W3:Y:S02]  /*25400*/  LDSM.16.M88.4 R180, [R205] ;  /* 0x00000000cdb4783b */ /* 0x000ee40000000200 */
[C---:B----4-:R-:W-:Y:S07]  /*25410*/  HMMA.16816.F32.BF16 R12, R188.reuse, R196, R12 ;  /* 0x000000c4bc0c723c */ /* 0x050fee000004180c */
[----:B------:R-:W-:Y:S01]  /*25420*/  MOV R196, R192 ;  /* 0x000000c000c47202 */ /* 0x000fe20000000f00 */
[C---:B------:R-:W-:Y:S04]  /*25430*/  HMMA.16816.F32.BF16 R16, R188.reuse, R198, R16 ;  /* 0x000000c6bc10723c */ /* 0x040fe80000041810 */
[----:B------:R-:W-:Y:S02]  /*25440*/  IMAD.MOV.U32 R197, RZ, RZ, R193 ;  /* 0x000000ffffc57224 */ /* 0x000fe400078e00c1 */
[----:B------:R-:W4:Y:S02]  /*25450*/  LDSM.16.M88.4 R192, [R204] ;  /* 0x00000000ccc0783b */ /* 0x000f240000000200 */
[C---:B-1----:R-:W-:Y:S07]  /*25460*/  HMMA.16816.F32.BF16 R20, R188.reuse, R184, R20 ;  /* 0x000000b8bc14723c */ /* 0x042fee0000041814 */
[----:B------:R-:W-:Y:S01]  /*25470*/  MOV R184, R196 ;  /* 0x000000c400b87202 */ /* 0x000fe20000000f00 */
[C---:B------:R-:W-:Y:S04]  /*25480*/  HMMA.16816.F32.BF16 R24, R188.reuse, R186, R24 ;  /* 0x000000babc18723c */ /* 0x040fe80000041818 */
[----:B------:R-:W-:Y:S02]  /*25490*/  IMAD.MOV.U32 R185, RZ, RZ, R197 ;  /* 0x000000ffffb97224 */ /* 0x000fe400078e00c5 */
[----:B------:R-:W1:Y:S02]  /*254a0*/  LDSM.16.M88.4 R196, [R203] ;  /* 0x00000000cbc4783b */ /* 0x000e640000000200 */
[C---:B--2---:R-:W-:Y:S08]  /*254b0*/  HMMA.16816.F32.BF16 R28, R188.reuse, R172, R28 ;  /* 0x000000acbc1c723c */ /* 0x044ff0000004181c */
[----:B------:R-:W-:Y:S01]  /*254c0*/  HMMA.16816.F32.BF16 R32, R188, R174, R32 ;  /* 0x000000aebc20723c */ /* 0x000fe20000041820 */
[----:B------:R-:W-:Y:S06]  /*254d0*/  LDSM.16.M88.4 R172, [R221+0x4000] ;  /* 0x00400000ddac783b */ /* 0x000fec0000000200 */
[----:B------:R-:W-:Y:S01]  /*254e0*/  MOV R190, R184 ;  /* 0x000000b800be7202 */ /* 0x000fe20000000f00 */
[C---:B---3--:R-:W-:Y:S05]  /*254f0*/  HMMA.16816.F32.BF16 R4, R168.reuse, R176, R4 ;  /* 0x000000b0a804723c */ /* 0x048fea0000041804 */
[----:B------:R-:W-:Y:S02]  /*25500*/  IMAD.MOV.U32 R191, RZ, RZ, R185 ;  /* 0x000000ffffbf7224 */ /* 0x000fe400078e00b9 */
[----:B------:R-:W2:Y:S01]  /*25510*/  LDSM.16.M88.4 R184, [R218+0xc000] ;  /* 0x00c00000dab8783b */ /* 0x000ea20000000200 */
[C---:B------:R-:W-:Y:S04]  /*25520*/  HMMA.16816.F32.BF16 R8, R168.reuse, R178, R8 ;  /* 0x000000b2a808723c */ /* 0x040fe80000041808 */
[----:B------:R-:W3:Y:S04]  /*25530*/  LDSM.16.M88.4 R176, [R218+0xc800] ;  /* 0x00c80000dab0783b */ /* 0x000ee80000000200 */
[C---:B------:R-:W-:Y:S08]  /*25540*/  HMMA.16816.F32.BF16 R12, R168.reuse, R180, R12 ;  /* 0x000000b4a80c723c */ /* 0x040ff0000004180c */
[C---:B------:R-:W-:Y:S01]  /*25550*/  HMMA.16816.F32.BF16 R16, R168.reuse, R182, R16 ;  /* 0x000000b6a810723c */ /* 0x040fe20000041810 */
[----:B------:R-:W3:Y:S07]  /*25560*/  LDSM.16.M88.4 R180, [R218+0xd000] ;  /* 0x00d00000dab4783b */ /* 0x000eee0000000200 */
[C---:B----4-:R-:W-:Y:S08]  /*25570*/  HMMA.16816.F32.BF16 R20, R168.reuse, R192, R20 ;  /* 0x000000c0a814723c */ /* 0x050ff00000041814 */
[C---:B------:R-:W-:Y:S01]  /*25580*/  HMMA.16816.F32.BF16 R24, R168.reuse, R194, R24 ;  /* 0x000000c2a818723c */ /* 0x040fe20000041818 */
[----:B------:R-:W-:Y:S07]  /*25590*/  LDSM.16.M88.4 R192, [R211+0x4000] ;  /* 0x00400000d3c0783b */ /* 0x000fee0000000200 */
[C---:B-1----:R-:W-:Y:S07]  /*255a0*/  HMMA.16816.F32.BF16 R28, R168.reuse, R196, R28 ;  /* 0x000000c4a81c723c */ /* 0x042fee000004181c */
[----:B------:R-:W-:Y:S01]  /*255b0*/  MOV R196, R190 ;  /* 0x000000be00c47202 */ /* 0x000fe20000000f00 */
[----:B------:R-:W-:Y:S01]  /*255c0*/  HMMA.16816.F32.BF16 R32, R168, R198, R32 ;  /* 0x000000c6a820723c */ /* 0x000fe20000041820 */
[----:B------:R-:W1:Y:S03]  /*255d0*/  LDSM.16.M88.4 R168, [R218+0xd800] ;  /* 0x00d80000daa8783b */ /* 0x000e660000000200 */
[----:B------:R-:W-:Y:S02]  /*255e0*/  IMAD.MOV.U32 R197, RZ, RZ, R191 ;  /* 0x000000ffffc57224 */ /* 0x000fe400078e00bf */
[----:B------:R-:W4:Y:S02]  /*255f0*/  LDSM.16.M88.4 R188, [R220+0x4000] ;  /* 0x00400000dcbc783b */ /* 0x000f240000000200 */
[C---:B--2---:R-:W-:Y:S07]  /*25600*/  HMMA.16816.F32.BF16 R4, R172.reuse, R184, R4 ;  /* 0x000000b8ac04723c */ /* 0x044fee0000041804 */
[----:B------:R-:W-:Y:S01]  /*25610*/  MOV R184, R196 ;  /* 0x000000c400b87202 */ /* 0x000fe20000000f00 */
[C---:B------:R-:W-:Y:S04]  /*25620*/  HMMA.16816.F32.BF16 R8, R172.reuse, R186, R8 ;  /* 0x000000baac08723c */ /* 0x040fe80000041808 */
[----:B------:R-:W-:Y:S02]  /*25630*/  IMAD.MOV.U32 R185, RZ, RZ, R197 ;  /* 0x000000ffffb97224 */ /* 0x000fe400078e00c5 */
[----:B------:R-:W2:Y:S02]  /*25640*/  LDSM.16.M88.4 R196, [R211+0x4800] ;  /* 0x00480000d3c4783b */ /* 0x000ea40000000200 */
        /* <DEDUP_REMOVED lines=8> */
[----:B------:R-:W1:Y:S05]  /*256d0*/  LDSM.16.M88.4 R168, [R211+0x5800] ;  /* 0x00580000d3a8783b */ /* 0x000e6a0000000200 */
[----:B------:R-:W1:Y:S02]  /*256e0*/  LDSM.16.M88.4 R172, [R225+0x6000] ;  /* 0x00600000e1ac783b */ /* 0x000e640000000200 */
[C---:B----4-:R-:W-:Y:S07]  /*256f0*/  HMMA.16816.F32.BF16 R4, R188.reuse, R192, R4 ;  /* 0x000000c0bc04723c */ /* 0x050fee0000041804 */
[----:B------:R-:W-:Y:S01]  /*25700*/  MOV R192, R184 ;  /* 0x000000b800c07202 */ /* 0x000fe20000000f00 */
[C---:B------:R-:W-:Y:S04]  /*25710*/  HMMA.16816.F32.BF16 R8, R188.reuse, R194, R8 ;  /* 0x000000c2bc08723c */ /* 0x040fe80000041808 */
[----:B------:R-:W-:Y:S02]  /*25720*/  IMAD.MOV.U32 R193, RZ, RZ, R185 ;  /* 0x000000ffffc17224 */ /* 0x000fe400078e00b9 */
[----:B------:R-:W4:Y:S02]  /*25730*/  LDSM.16.M88.4 R184, [R224+0xe800] ;  /* 0x00e80000e0b8783b */ /* 0x000f240000000200 */
[C---:B--2---:R-:W-:Y:S07]  /*25740*/  HMMA.16816.F32.BF16 R12, R188.reuse, R196, R12 ;  /* 0x000000c4bc0c723c */ /* 0x044fee000004180c */
[----:B------:R-:W-:Y:S01]  /*25750*/  MOV R196, R192 ;  /* 0x000000c000c47202 */ /* 0x000fe20000000f00 */
[C---:B------:R-:W-:Y:S04]  /*25760*/  HMMA.16816.F32.BF16 R16, R188.reuse, R198, R16 ;  /* 0x000000c6bc10723c */ /* 0x040fe80000041810 */
[----:B------:R-:W-:Y:S02]  /*25770*/  IMAD.MOV.U32 R197, RZ, RZ, R193 ;  /* 0x000000ffffc57224 */ /* 0x000fe400078e00c1 */
[----:B------:R-:W2:Y:S02]  /*25780*/  LDSM.16.M88.4 R192, [R224+0xf000] ;  /* 0x00f00000e0c0783b */ /* 0x000ea40000000200 */
[C---:B---3--:R-:W-:Y:S07]  /*25790*/  HMMA.16816.F32.BF16 R20, R188.reuse, R176, R20 ;  /* 0x000000b0bc14723c */ /* 0x048fee0000041814 */
[----:B------:R-:W-:Y:S01]  /*257a0*/  MOV R176, R196 ;  /* 0x000000c400b07202 */ /* 0x000fe20000000f00 */
[C---:B------:R-:W-:Y:S04]  /*257b0*/  HMMA.16816.F32.BF16 R24, R188.reuse, R178, R24 ;  /* 0x000000b2bc18723c */ /* 0x040fe80000041818 */
[----:B------:R-:W-:Y:S02]  /*257c0*/  IMAD.MOV.U32 R177, RZ, RZ, R197 ;  /* 0x000000ffffb17224 */ /* 0x000fe400078e00c5 */
[----:B------:R-:W3:Y:S02]  /*257d0*/  LDSM.16.M88.4 R196, [R224+0xf800] ;  /* 0x00f80000e0c4783b */ /* 0x000ee40000000200 */
[C---:B-1----:R-:W-:Y:S08]  /*257e0*/  HMMA.16816.F32.BF16 R28, R188.reuse, R168, R28 ;  /* 0x000000a8bc1c723c */ /* 0x042ff0000004181c */
[----:B------:R-:W-:Y:S01]  /*257f0*/  HMMA.16816.F32.BF16 R32, R188, R170, R32 ;  /* 0x000000aabc20723c */ /* 0x000fe20000041820 */
[----:B------:R-:W-:Y:S06]  /*25800*/  LDSM.16.M88.4 R168, [R223+0x6000] ;  /* 0x00600000dfa8783b */ /* 0x000fec0000000200 */
[----:B------:R-:W-:Y:S01]  /*25810*/  MOV R190, R176 ;  /* 0x000000b000be7202 */ /* 0x000fe20000000f00 */
[C---:B------:R-:W-:Y:S05]  /*25820*/  HMMA.16816.F32.BF16 R4, R172.reuse, R180, R4 ;  /* 0x000000b4ac04723c */ /* 0x040fea0000041804 */
[----:B------:R-:W-:Y:S02]  /*25830*/  IMAD.MOV.U32 R191, RZ, RZ, R177 ;  /* 0x000000ffffbf7224 */ /* 0x000fe400078e00b1 */
[----:B------:R-:W1:Y:S01]  /*25840*/  LDSM.16.M88.4 R176, [R202] ;  /* 0x00000000cab0783b */ /* 0x000e620000000200 */
[C---:B------:R-:W-:Y:S04]  /*25850*/  HMMA.16816.F32.BF16 R8, R172.reuse, R182, R8 ;  /* 0x000000b6ac08723c */ /* 0x040fe80000041808 */
[----:B------:R-:W1:Y:S04]  /*25860*/  LDSM.16.M88.4 R180, [R201] ;  /* 0x00000000c9b4783b */ /* 0x000e680000000200 */
[C---:B----4-:R-:W-:Y:S08]  /*25870*/  HMMA.16816.F32.BF16 R12, R172.reuse, R184, R12 ;  /* 0x000000b8ac0c723c */ /* 0x050ff0000004180c */
[C---:B------:R-:W-:Y:S01]  /*25880*/  HMMA.16816.F32.BF16 R16, R172.reuse, R186, R16 ;  /* 0x000000baac10723c */ /* 0x040fe20000041810 */
[----:B------:R-:W4:Y:S07]  /*25890*/  LDSM.16.M88.4 R184, [R200] ;  /* 0x00000000c8b8783b */ /* 0x000f2e0000000200 */
[C---:B--2---:R-:W-:Y:S07]  /*258a0*/  HMMA.16816.F32.BF16 R20, R172.reuse, R192, R20 ;  /* 0x000000c0ac14723c */ /* 0x044fee0000041814 */
[----:B------:R-:W-:Y:S01]  /*258b0*/  MOV R192, R190 ;  /* 0x000000be00c07202 */ /* 0x000fe20000000f00 */
[C---:B------:R-:W-:Y:S04]  /*258c0*/  HMMA.16816.F32.BF16 R24, R172.reuse, R194, R24 ;  /* 0x000000c2ac18723c */ /* 0x040fe80000041818 */
[----:B------:R-:W-:Y:S02]  /*258d0*/  IMAD.MOV.U32 R193, RZ, RZ, R191 ;  /* 0x000000ffffc17224 */ /* 0x000fe400078e00bf */
[----:B------:R-:W2:Y:S02]  /*258e0*/  LDSM.16.M88.4 R188, [R167] ;  /* 0x00000000a7bc783b */ /* 0x000ea40000000200 */
[C---:B---3--:R-:W-:Y:S07]  /*258f0*/  HMMA.16816.F32.BF16 R28, R172.reuse, R196, R28 ;  /* 0x000000c4ac1c723c */ /* 0x048fee000004181c */
        /* <DEDUP_REMOVED lines=14> */
[C---:B--2---:R-:W-:Y:S08]  /*259e0*/  HMMA.16816.F32.BF16 R28, R168.reuse, R188, R28 ;  /* 0x000000bca81c723c */ /* 0x044ff0000004181c */
[----:B------:R-:W-:Y:S01]  /*259f0*/  HMMA.16816.F32.BF16 R32, R168, R190, R32 ;  /* 0x000000bea820723c */ /* 0x000fe20000041820 */
[----:B------:R-:W2:Y:S05]  /*25a00*/  LDSM.16.M88.4 R168, [R218+0xf800] ;  /* 0x00f80000daa8783b */ /* 0x000eaa0000000200 */
[----:B------:R-:W4:Y:S02]  /*25a10*/  LDSM.16.M88.4 R188, [R211+0x6000] ;  /* 0x00600000d3bc783b */ /* 0x000f240000000200 */
[C---:B---3--:R-:W-:Y:S08]  /*25a20*/  HMMA.16816.F32.BF16 R4, R172.reuse, R192, R4 ;  /* 0x000000c0ac04723c */ /* 0x048ff00000041804 */
[C---:B------:R-:W-:Y:S08]  /*25a30*/  HMMA.16816.F32.BF16 R8, R172.reuse, R194, R8 ;  /* 0x000000c2ac08723c */ /* 0x040ff00000041808 */
[C---:B-1----:R-:W-:Y:S08]  /*25a40*/  HMMA.16816.F32.BF16 R12, R172.reuse, R176, R12 ;  /* 0x000000b0ac0c723c */ /* 0x042ff0000004180c */
[C---:B------:R-:W-:Y:S08]  /*25a50*/  HMMA.16816.F32.BF16 R16, R172.reuse, R178, R16 ;  /* 0x000000b2ac10723c */ /* 0x040ff00000041810 */
[C---:B------:R-:W-:Y:S08]  /*25a60*/  HMMA.16816.F32.BF16 R20, R172.reuse, R180, R20 ;  /* 0x000000b4ac14723c */ /* 0x040ff00000041814 */
[C---:B------:R-:W-:Y:S08]  /*25a70*/  HMMA.16816.F32.BF16 R24, R172.reuse, R182, R24 ;  /* 0x000000b6ac18723c */ /* 0x040ff00000041818 */
[C---:B--2---:R-:W-:Y:S08]  /*25a80*/  HMMA.16816.F32.BF16 R28, R172.reuse, R168, R28 ;  /* 0x000000a8ac1c723c */ /* 0x044ff0000004181c */
[----:B------:R-:W-:Y:S01]  /*25a90*/  HMMA.16816.F32.BF16 R32, R172, R170, R32 ;  /* 0x000000aaac20723c */ /* 0x000fe20000041820 */
[----:B------:R-:W1:Y:S07]  /*25aa0*/  LDSM.16.M88.4 R168, [R211+0x6800] ;  /* 0x00680000d3a8783b */ /* 0x000e6e0000000200 */
[C---:B----4-:R-:W-:Y:S08]  /*25ab0*/  HMMA.16816.F32.BF16 R4, R184.reuse, R188, R4 ;  /* 0x000000bcb804723c */ /* 0x050ff00000041804 */
        /* <DEDUP_REMOVED lines=23> */
[----:B------:R2:W2:Y:S10]  /*25c30*/  MUFU.TANH R170, R12 ;  /* 0x0000000c00aa7308 */ /* 0x0004b40000002400 */
[----:B------:R3:W3:Y:S01]  /*25c40*/  MUFU.TANH R171, R13 ;  /* 0x0000000d00ab7308 */ /* 0x0006e20000002400 */
[----:B-1----:R-:W1:Y:S01]  /*25c50*/  LDSM.16.M88.4 R8, [R211+0x7800] ;  /* 0x00780000d308783b */ /* 0x002e620000000200 */
[----:B------:R-:W-:Y:S04]  /*25c60*/  DEPBAR.LE SB0, 0x0 ;  /* 0x000080000000791a */ /* 0x000fe80000000000 */
[----:B------:R-:W-:Y:S01]  /*25c70*/  BAR.SYNC.DEFER_BLOCKING 0x0 ;  /* 0x0000000000007b1d */ /* 0x000fe20000010000 */
[C---:B----4-:R-:W-:Y:S05]  /*25c80*/  HMMA.16816.F32.BF16 R20, R184.reuse, R4, R20 ;  /* 0x00000004b814723c */ /* 0x050fea0000041814 */
[-C--:B--2---:R-:W-:Y:S02]  /*25c90*/  FMUL.FTZ R12, R14, R3.reuse ;  /* 0x000000030e0c7220 */ /* 0x084fe40000410000 */
[-C--:B------:R-:W-:Y:S01]  /*25ca0*/  FMUL.FTZ R14, R16, R3.reuse ;  /* 0x00000003100e7220 */ /* 0x080fe20000410000 */
[C---:B------:R-:W-:Y:S03]  /*25cb0*/  HMMA.16816.F32.BF16 R24, R184.reuse, R6, R24 ;  /* 0x00000006b818723c */ /* 0x040fe60000041818 */
[----:B------:R-:W2:Y:S01]  /*25cc0*/  MUFU.TANH R12, R12 ;  /* 0x0000000c000c7308 */ /* 0x000ea20000002400 */
[-C--:B------:R-:W-:Y:S02]  /*25cd0*/  FMUL.FTZ R4, R18, R3.reuse ;  /* 0x0000000312047220 */ /* 0x080fe40000410000 */
[-C--:B---3--:R-:W-:Y:S02]  /*25ce0*/  FMUL.FTZ R13, R15, R3.reuse ;  /* 0x000000030f0d7220 */ /* 0x088fe40000410000 */
[-C--:B------:R-:W-:Y:S04]  /*25cf0*/  FMUL.FTZ R15, R17, R3.reuse ;  /* 0x00000003110f7220 */ /* 0x080fe80000410000 */
[-C--:B------:R-:W-:Y:S01]  /*25d00*/  FMUL.FTZ R5, R19, R3.reuse ;  /* 0x0000000313057220 */ /* 0x080fe20000410000 */
[----:B------:R-:W3:Y:S03]  /*25d10*/  MUFU.TANH R13, R13 ;  /* 0x0000000d000d7308 */ /* 0x000ee60000002400 */
[-C--:B------:R-:W-:Y:S02]  /*25d20*/  FMUL.FTZ R16, R20, R3.reuse ;  /* 0x0000000314107220 */ /* 0x080fe40000410000 */
[-C--:B------:R-:W-:Y:S02]  /*25d30*/  FMUL.FTZ R18, R21, R3.reuse ;  /* 0x0000000315127220 */ /* 0x080fe40000410000 */
[-C--:B------:R-:W-:Y:S02]  /*25d40*/  FMUL.FTZ R17, R22, R3.reuse ;  /* 0x0000000316117220 */ /* 0x080fe40000410000 */
[-C--:B------:R-:W-:Y:S01]  /*25d50*/  FMUL.FTZ R6, R23, R3.reuse ;  /* 0x0000000317067220 */ /* 0x080fe20000410000 */
[----:B------:R-:W4:Y:S01]  /*25d60*/  MUFU.TANH R14, R14 ;  /* 0x0000000e000e7308 */ /* 0x000f220000002400 */
[-C--:B------:R-:W-:Y:S01]  /*25d70*/  FMUL.FTZ R19, R24, R3.reuse ;  /* 0x0000000318137220 */ /* 0x080fe20000410000 */
[C---:B-1----:R-:W-:Y:S03]  /*25d80*/  HMMA.16816.F32.BF16 R28, R184.reuse, R8, R28 ;  /* 0x00000008b81c723c */ /* 0x042fe6000004181c */
[-C--:B------:R-:W-:Y:S02]  /*25d90*/  FMUL.FTZ R20, R25, R3.reuse ;  /* 0x0000000319147220 */ /* 0x080fe40000410000 */
[-C--:B------:R-:W-:Y:S03]  /*25da0*/  FMUL.FTZ R7, R27, R3.reuse ;  /* 0x000000031b077220 */ /* 0x080fe60000410000 */
[----:B------:R-:W1:Y:S01]  /*25db0*/  MUFU.TANH R15, R15 ;  /* 0x0000000f000f7308 */ /* 0x000e620000002400 */
[----:B------:R-:W-:Y:S03]  /*25dc0*/  HMMA.16816.F32.BF16 R32, R184, R10, R32 ;  /* 0x0000000ab820723c */ /* 0x000fe60000041820 */
[-C--:B------:R-:W-:Y:S04]  /*25dd0*/  FMUL.FTZ R8, R26, R3.reuse ;  /* 0x000000031a087220 */ /* 0x080fe80000410000 */
[----:B------:R-:W-:Y:S01]  /*25de0*/  MOV R185, R196 ;  /* 0x000000c400b97202 */ /* 0x000fe20000000f00 */
[----:B------:R-:W-:Y:S01]  /*25df0*/  IMAD.MOV.U32 R184, RZ, RZ, R197 ;  /* 0x000000ffffb87224 */ /* 0x000fe200078e00c5 */
[----:B------:R-:W1:Y:S06]  /*25e00*/  MUFU.TANH R4, R4 ;  /* 0x0000000400047308 */ /* 0x000e6c0000002400 */
        /* <DEDUP_REMOVED lines=91> */
[----:B------:R-:W-:Y:S02]  /*263c0*/  IMAD R10, R34, R22, R10 ;  /* 0x00000016220a7224 */ /* 0x000fe400078e020a */
[----:B------:R-:W-:Y:S02]  /*263d0*/  IMAD.MOV.U32 R29, RZ, RZ, R32 ;  /* 0x000000ffff1d7224 */ /* 0x000fe400078e0020 */
[----:B------:R-:W-:Y:S01]  /*263e0*/  IMAD.IADD R9, R33, 0x1, R10 ;  /* 0x0000000121097824 */ /* 0x000fe200078e020a */
[----:B------:R-:W-:-:S05]  /*263f0*/  BRA `(.L_x_8835) ;  /* 0x0000004000007947 */ /* 0x000fca0003800000 */
.L_x_8834:
[----:B------:R-:W-:Y:S02]  /*26400*/  ULDC.64 UR4, c[0x0][0x118] ;  /* 0x0000460000047ab9 */ /* 0x000fe40000000a00 */
[----:B------:R-:W2:Y:S02]  /*26410*/  LD.E R29, [R164.64+0x38] ;  /* 0x00003804a41d7980 */ /* 0x000ea4000c101900 */
[----:B--2---:R-:W-:Y:S04]  /*26420*/  LEA R29, -R29, RZ, 0x6 ;  /* 0x000000ff1d1d7211 */ /* 0x004fe800078e31ff */
[----:B------:R-:W-:Y:S02]  /*26430*/  SHF.R.S32.HI R9, RZ, 0x1f, R29 ;  /* 0x0000001fff097819 */ /* 0x000fe4000001141d */
.L_x_8835:
[----:B------:R-:W-:Y:S05]  /*26440*/  BSYNC B0 ;  /* 0x0000000000007941 */ /* 0x000fea0003800000 */
.L_x_8833:
        /* <DEDUP_REMOVED lines=116> */
.L_x_8832:
[----:B--234-:R-:W-:Y:S05]  /*26b90*/  BSYNC B1 ;  /* 0x0000000000017941 */ /* 0x01cfea0003800000 */
.L_x_8831:
[----:B------:R-:W2:Y:S01]  /*26ba0*/  S2R R33, SR_TID.X ;  /* 0x0000000000217919 */ /* 0x000ea20000002100 */
[----:B------:R-:W-:Y:S07]  /*26bb0*/  ULDC.64 UR4, c[0x0][0x118] ;  /* 0x0000460000047ab9 */ /* 0x000fee0000000a00 */
[----:B------:R3:W4:Y:S01]  /*26bc0*/  LD.E R165, [R164.64+0xdc] ;  /* 0x0000dc04a4a57980 */ /* 0x000722000c101900 */
[----:B--2---:R-:W-:Y:S04]  /*26bd0*/  SHF.L.U32 R33, R33, 0x1, RZ ;  /* 0x0000000121217819 */ /* 0x004fe800000006ff */
[----:B------:R-:W-:Y:S05]  /*26be0*/  LOP3.LUT R33, R33, 0x6, RZ, 0xc0, !PT ;  /* 0x0000000621217812 */ /* 0x000fea00078ec0ff */
[----:B------:R-:W-:Y:S04]  /*26bf0*/  IMAD R33, R241, 0x40, R33 ;  /* 0x00000040f1217824 */ /* 0x000fe800078e0221 */
[----:B------:R-:W-:Y:S01]  /*26c00*/  IMAD.IADD R23, R246, 0x1, -R33 ;  /* 0x00000001f6177824 */ /* 0x000fe200078e0a21 */
[C---:B------:R-:W-:Y:S02]  /*26c10*/  IADD3 R177, R33.reuse, 0x20, RZ ;  /* 0x0000002021b17810 */ /* 0x040fe40007ffe0ff */
[C---:B------:R-:W-:Y:S02]  /*26c20*/  IADD3 R34, R33.reuse, 0x1, RZ ;  /* 0x0000000121227810 */ /* 0x040fe40007ffe0ff */
[----:B------:R-:W-:Y:S01]  /*26c30*/  IADD3 R31, R33, 0x8, RZ ;  /* 0x00000008211f7810 */ /* 0x000fe20007ffe0ff */
[----:B------:R-:W-:Y:S01]  /*26c40*/  IMAD.IADD R35, R249, 0x1, -R177 ;  /* 0x00000001f9237824 */ /* 0x000fe200078e0ab1 */
[----:B------:R-:W-:Y:S02]  /*26c50*/  IADD3 R10, R33, 0x10, RZ ;  /* 0x00000010210a7810 */ /* 0x000fe40007ffe0ff */
[C---:B------:R-:W-:Y:S01]  /*26c60*/  IADD3 R32, R249.reuse, -R33, RZ ;  /* 0x80000021f9207210 */ /* 0x040fe20007ffe0ff */
[C---:B------:R-:W-:Y:S01]  /*26c70*/  IMAD.IADD R187, R249.reuse, 0x1, -R31 ;  /* 0x00000001f9bb7824 */ /* 0x040fe200078e0a1f */
[----:B------:R-:W-:Y:S01]  /*26c80*/  IABS R181, R35 ;  /* 0x0000002300b57213 */ /* 0x000fe20000000000 */
[----:B------:R-:W-:Y:S01]  /*26c90*/  IMAD.IADD R191, R249, 0x1, -R10 ;  /* 0x00000001f9bf7824 */ /* 0x000fe200078e0a0a */
[----:B------:R-:W-:Y:S02]  /*26ca0*/  IADD3 R35, R33, 0x21, RZ ;  /* 0x0000002121237810 */ /* 0x000fe40007ffe0ff */
[CC--:B------:R-:W-:Y:S02]  /*26cb0*/  ISETP.GE.AND P0, PT, R34.reuse, R245.reuse, PT ;  /* 0x000000f52200720c */ /* 0x0c0fe40003f06270 */
[-C--:B------:R-:W-:Y:S01]  /*26cc0*/  ISETP.GE.AND P3, PT, R34, R248.reuse, PT ;  /* 0x000000f82200720c */ /* 0x080fe20003f66270 */
[----:B---3--:R-:W-:Y:S01]  /*26cd0*/  IMAD.IADD R164, R249, 0x1, -R35 ;  /* 0x00000001f9a47824 */ /* 0x008fe200078e0a23 */
[C---:B------:R-:W-:Y:S01]  /*26ce0*/  ISETP.GE.AND P1, PT, R31.reuse, R248, PT ;  /* 0x000000f81f00720c */ /* 0x040fe20003f26270 */
[----:B------:R-:W2:Y:S01]  /*26cf0*/  I2F R181, R181 ;  /* 0x000000b500b57306 */ /* 0x000ea20000201400 */
[----:B------:R-:W-:Y:S02]  /*26d00*/  IADD3 R178, R246, -R10, RZ ;  /* 0x8000000af6b27210 */ /* 0x000fe40007ffe0ff */
[----:B------:R-:W-:Y:S02]  /*26d10*/  IABS R164, R164 ;  /* 0x000000a400a47213 */ /* 0x000fe40000000000 */
[----:B------:R-:W-:Y:S02]  /*26d20*/  ISETP.GE.AND P5, PT, R31, R245, PT ;  /* 0x000000f51f00720c */ /* 0x000fe40003fa6270 */
[----:B------:R-:W-:Y:S02]  /*26d30*/  ISETP.GE.OR P0, PT, R34, R244, !P0 ;  /* 0x000000f42200720c */ /* 0x000fe40004706670 */
[----:B------:R-:W-:Y:S02]  /*26d40*/  IABS R32, R32 ;  /* 0x0000002000207213 */ /* 0x000fe40000000000 */
[-C--:B------:R-:W-:Y:S02]  /*26d50*/  IADD3 R9, R249, -R34.reuse, RZ ;  /* 0x80000022f9097210 */ /* 0x080fe40007ffe0ff */
[----:B------:R-:W-:Y:S02]  /*26d60*/  IADD3 R188, R246, -R34, RZ ;  /* 0x80000022f6bc7210 */ /* 0x000fe40007ffe0ff */
[-C--:B------:R-:W-:Y:S01]  /*26d70*/  ISETP.GE.OR P3, PT, R34, R247.reuse, !P3 ;  /* 0x000000f72200720c */ /* 0x080fe20005f66670 */
[----:B------:R-:W3:Y:S01]  /*26d80*/  I2F R32, R32 ;  /* 0x0000002000207306 */ /* 0x000ee20000201400 */
[C---:B------:R-:W-:Y:S02]  /*26d90*/  ISETP.GE.OR P1, PT, R31.reuse, R247, !P1 ;  /* 0x000000f71f00720c */ /* 0x040fe40004f26670 */
[C---:B------:R-:W-:Y:S02]  /*26da0*/  IADD3 R29, R246.reuse, -R31, RZ ;  /* 0x8000001ff61d7210 */ /* 0x040fe40007ffe0ff */
[----:B------:R-:W-:Y:S02]  /*26db0*/  ISETP.GE.OR P5, PT, R31, R244, !P5 ;  /* 0x000000f41f00720c */ /* 0x000fe40006fa6670 */
[----:B------:R-:W-:Y:S01]  /*26dc0*/  IABS R31, R178 ;  /* 0x000000b2001f7213 */ /* 0x000fe20000000000 */
[----:B-12---:R-:W-:Y:S01]  /*26dd0*/  FFMA.FTZ R16, -R243, R181, R16 ;  /* 0x000000b5f3107223 */ /* 0x006fe20000010110 */
[----:B------:R-:W-:Y:S01]  /*26de0*/  IABS R23, R23 ;  /* 0x0000001700177213 */ /* 0x000fe20000000000 */
[----:B------:R-:W1:Y:S01]  /*26df0*/  I2F R34, R164 ;  /* 0x000000a400227306 */ /* 0x000e620000201400 */
[----:B------:R-:W-:Y:S02]  /*26e00*/  IABS R187, R187 ;  /* 0x000000bb00bb7213 */ /* 0x000fe40000000000 */
[C---:B------:R-:W-:Y:S02]  /*26e10*/  IADD3 R192, R33.reuse, 0x11, RZ ;  /* 0x0000001121c07810 */ /* 0x040fe40007ffe0ff */
[----:B------:R-:W-:Y:S02]  /*26e20*/  IABS R9, R9 ;  /* 0x0000000900097213 */ /* 0x000fe40000000000 */
[C---:B------:R-:W-:Y:S02]  /*26e30*/  ISETP.GE.AND P4, PT, R33.reuse, R248, PT ;  /* 0x000000f82100720c */ /* 0x040fe40003f86270 */
[C---:B------:R-:W-:Y:S01]  /*26e40*/  IADD3 R186, R33.reuse, 0x18, RZ ;  /* 0x0000001821ba7810 */ /* 0x040fe20007ffe0ff */
[----:B------:R-:W2:Y:S01]  /*26e50*/  I2F R178, R31 ;  /* 0x0000001f00b27306 */ /* 0x000ea20000201400 */
[----:B------:R-:W-:Y:S02]  /*26e60*/  ISETP.GE.OR P4, PT, R33, R247, !P4 ;  /* 0x000000f72100720c */ /* 0x000fe40006786670 */
[----:B------:R-:W-:Y:S01]  /*26e70*/  IABS R191, R191 ;  /* 0x000000bf00bf7213 */ /* 0x000fe20000000000 */
[----:B---3--:R-:W-:Y:S01]  /*26e80*/  FFMA.FTZ R166, -R243, R32, R166 ;  /* 0x00000020f3a67223 */ /* 0x008fe200000101a6 */
[----:B------:R-:W-:Y:S01]  /*26e90*/  IADD3 R183, R33, 0x19, RZ ;  /* 0x0000001921b77810 */ /* 0x000fe20007ffe0ff */
[----:B------:R-:W-:Y:S01]  /*26ea0*/  IMAD.IADD R189, R249, 0x1, -R186 ;  /* 0x00000001f9bd7824 */ /* 0x000fe200078e0aba */
[C---:B------:R-:W-:Y:S02]  /*26eb0*/  ISETP.GE.AND P6, PT, R33.reuse, R245, PT ;  /* 0x000000f52100720c */ /* 0x040fe40003fc6270 */
[----:B------:R-:W-:Y:S01]  /*26ec0*/  IADD3 R30, R33, 0x9, RZ ;  /* 0x00000009211e7810 */ /* 0x000fe20007ffe0ff */
[----:B------:R-:W3:Y:S01]  /*26ed0*/  I2F R23, R23 ;  /* 0x0000001700177306 */ /* 0x000ee20000201400 */
[----:B------:R-:W-:Y:S01]  /*26ee0*/  IABS R189, R189 ;  /* 0x000000bd00bd7213 */ /* 0x000fe20000000000 */
[----:B------:R-:W-:Y:S01]  /*26ef0*/  IMAD.IADD R182, R249, 0x1, -R183 ;  /* 0x00000001f9b67824 */ /* 0x000fe200078e0ab7 */
[----:B------:R-:W-:Y:S01]  /*26f00*/  ISETP.GE.OR P6, PT, R33, R244, !P6 ;  /* 0x000000f42100720c */ /* 0x000fe200077c6670 */
[----:B-1----:R-:W-:Y:S01]  /*26f10*/  FFMA.FTZ R18, -R243, R34, R18 ;  /* 0x00000022f3127223 */ /* 0x002fe20000010112 */
[----:B------:R-:W-:Y:S02]  /*26f20*/  IADD3 R164, R246, -R192, RZ ;  /* 0x800000c0f6a47210 */ /* 0x000fe40007ffe0ff */
[----:B------:R-:W-:Y:S02]  /*26f30*/  IABS R182, R182 ;  /* 0x000000b600b67213 */ /* 0x000fe40000000000 */
[----:B------:R-:W-:Y:S01]  /*26f40*/  IABS R164, R164 ;  /* 0x000000a400a47213 */ /* 0x000fe20000000000 */
[----:B------:R-:W1:Y:S01]  /*26f50*/  I2F R187, R187 ;  /* 0x000000bb00bb7306 */ /* 0x000e620000201400 */
[----:B------:R-:W-:Y:S02]  /*26f60*/  IADD3 R22, R249, -R30, RZ ;  /* 0x8000001ef9167210 */ /* 0x000fe40007ffe0ff */
[----:B------:R-:W-:Y:S01]  /*26f70*/  IABS R29, R29 ;  /* 0x0000001d001d7213 */ /* 0x000fe20000000000 */
[----:B--2---:R-:W-:Y:S01]  /*26f80*/  FFMA.FTZ R12, -R243, R178, R12 ;  /* 0x000000b2f30c7223 */ /* 0x004fe2000001010c */
[----:B------:R-:W-:Y:S02]  /*26f90*/  IADD3 R31, R33, 0x29, RZ ;  /* 0x00000029211f7810 */ /* 0x000fe40007ffe0ff */
[----:B------:R-:W-:Y:S02]  /*26fa0*/  IADD3 R190, R249, -R192, RZ ;  /* 0x800000c0f9be7210 */ /* 0x000fe40007ffe0ff */
[----:B------:R-:W-:Y:S01]  /*26fb0*/  IABS R22, R22 ;  /* 0x0000001600167213 */ /* 0x000fe20000000000 */
[----:B------:R-:W2:Y:S01]  /*26fc0*/  I2F R9, R9 ;  /* 0x0000000900097306 */ /* 0x000ea20000201400 */
[----:B------:R-:W-:Y:S02]  /*26fd0*/  IABS R190, R190 ;  /* 0x000000be00be7213 */ /* 0x000fe40000000000 */
[----:B------:R-:W-:Y:S01]  /*26fe0*/  IABS R188, R188 ;  /* 0x000000bc00bc7213 */ /* 0x000fe20000000000 */
[----:B---3--:R-:W-:Y:S01]  /*26ff0*/  FFMA.FTZ R173, -R243, R23, R173 ;  /* 0x00000017f3ad7223 */ /* 0x008fe200000101ad */
[----:B------:R-:W-:Y:S01]  /*27000*/  FSEL R23, R166, -INF , !P4 ;  /* 0xff800000a6177808 */ /* 0x000fe20006000000 */
[----:B------:R-:W-:Y:S01]  /*27010*/  IMAD.MOV.U32 R166, RZ, RZ, R164 ;  /* 0x000000ffffa67224 */ /* 0x000fe200078e00a4 */
[----:B------:R-:W-:Y:S02]  /*27020*/  IADD3 R164, R249, -R31, RZ ;  /* 0x8000001ff9a47210 */ /* 0x000fe40007ffe0ff */
[C---:B------:R-:W-:Y:S01]  /*27030*/  ISETP.GE.AND P2, PT, R30.reuse, R248, PT ;  /* 0x000000f81e00720c */ /* 0x040fe20003f46270 */
[----:B------:R-:W3:Y:S01]  /*27040*/  I2F R191, R191 ;  /* 0x000000bf00bf7306 */ /* 0x000ee20000201400 */
[----:B------:R-:W-:Y:S02]  /*27050*/  IABS R164, R164 ;  /* 0x000000a400a47213 */ /* 0x000fe40000000000 */
[----:B------:R-:W-:Y:S01]  /*27060*/  ISETP.GE.OR P2, PT, R30, R247, !P2 ;  /* 0x000000f71e00720c */ /* 0x000fe20005746670 */
[----:B-1----:R-:W-:Y:S01]  /*27070*/  FFMA.FTZ R175, -R243, R187, R175 ;  /* 0x000000bbf3af7223 */ /* 0x002fe200000101af */
[----:B------:R-:W-:Y:S02]  /*27080*/  IADD3 R179, R246, -R30, RZ ;  /* 0x8000001ef6b37210 */ /* 0x000fe40007ffe0ff */
[----:B------:R-:W-:Y:S02]  /*27090*/  IADD3 R32, R33, 0x28, RZ ;  /* 0x0000002821207810 */ /* 0x000fe40007ffe0ff */
[----:B------:R-:W-:Y:S01]  /*270a0*/  IABS R179, R179 ;  /* 0x000000b300b37213 */ /* 0x000fe20000000000 */
[----:B------:R-:W1:Y:S01]  /*270b0*/  I2F R187, R164 ;  /* 0x000000a400bb7306 */ /* 0x000e620000201400 */
[----:B------:R-:W-:Y:S01]  /*270c0*/  ISETP.GE.AND P4, PT, R30, R245, PT ;  /* 0x000000f51e00720c */ /* 0x000fe20003f86270 */
[----:B------:R-:W-:Y:S02]  /*270d0*/  IMAD.IADD R180, R249, 0x1, -R32 ;  /* 0x00000001f9b47824 */ /* 0x000fe400078e0a20 */
[----:B--2---:R-:W-:Y:S01]  /*270e0*/  FFMA.FTZ R172, -R243, R9, R172 ;  /* 0x00000009f3ac7223 */ /* 0x004fe200000101ac */
[----:B------:R-:W-:Y:S02]  /*270f0*/  FSEL R9, R173, -INF , !P6 ;  /* 0xff800000ad097808 */ /* 0x000fe40007000000 */
[----:B------:R-:W-:Y:S02]  /*27100*/  ISETP.GE.AND P6, PT, R10, R248, PT ;  /* 0x000000f80a00720c */ /* 0x000fe40003fc6270 */
[----:B------:R-:W-:Y:S01]  /*27110*/  FSEL R172, R172, -INF , !P3 ;  /* 0xff800000acac7808 */ /* 0x000fe20005800000 */
[----:B------:R-:W2:Y:S01]  /*27120*/  I2F R189, R189 ;  /* 0x000000bd00bd7306 */ /* 0x000ea20000201400 */
[C---:B------:R-:W-:Y:S02]  /*27130*/  ISETP.GE.AND P3, PT, R10.reuse, R245, PT ;  /* 0x000000f50a00720c */ /* 0x040fe40003f66270 */
[C---:B------:R-:W-:Y:S01]  /*27140*/  ISETP.GE.OR P6, PT, R10.reuse, R247, !P6 ;  /* 0x000000f70a00720c */ /* 0x040fe200077c6670 */
[C---:B---3--:R-:W-:Y:S01]  /*27150*/  FFMA.FTZ R170, -R243.reuse, R191, R170 ;  /* 0x000000bff3aa7223 */ /* 0x048fe200000101aa */
[----:B------:R-:W-:Y:S01]  /*27160*/  ISETP.GE.OR P3, PT, R10, R244, !P3 ;  /* 0x000000f40a00720c */ /* 0x000fe20005f66670 */
[----:B------:R-:W-:Y:S01]  /*27170*/  IMAD.IADD R10, R246, 0x1, -R186 ;  /* 0x00000001f60a7824 */ /* 0x000fe200078e0aba */
[----:B------:R-:W-:Y:S02]  /*27180*/  IABS R180, R180 ;  /* 0x000000b400b47213 */ /* 0x000fe40000000000 */
[----:B------:R-:W-:Y:S01]  /*27190*/  FSEL R194, R170, -INF , !P6 ;  /* 0xff800000aac27808 */ /* 0x000fe20007000000 */
[----:B------:R-:W3:Y:S01]  /*271a0*/  I2F R182, R182 ;  /* 0x000000b600b67306 */ /* 0x000ee20000201400 */
[----:B------:R-:W-:Y:S02]  /*271b0*/  ISETP.GE.AND P6, PT, R186, R248, PT ;  /* 0x000000f8ba00720c */ /* 0x000fe40003fc6270 */
[----:B------:R-:W-:Y:S01]  /*271c0*/  FSEL R198, R12, -INF , !P3 ;  /* 0xff8000000cc67808 */ /* 0x000fe20005800000 */
[----:B-1----:R-:W-:Y:S01]  /*271d0*/  FFMA.FTZ R20, -R243, R187, R20 ;  /* 0x000000bbf3147223 */ /* 0x002fe20000010114 */
[----:B------:R-:W-:Y:S02]  /*271e0*/  IABS R164, R10 ;  /* 0x0000000a00a47213 */ /* 0x000fe40000000000 */
[----:B------:R-:W-:Y:S02]  /*271f0*/  ISETP.GE.OR P6, PT, R186, R247, !P6 ;  /* 0x000000f7ba00720c */ /* 0x000fe400077c6670 */
[----:B------:R-:W-:Y:S01]  /*27200*/  ISETP.GE.AND P3, PT, R32, R245, PT ;  /* 0x000000f52000720c */ /* 0x000fe20003f66270 */
[----:B------:R-:W1:Y:S01]  /*27210*/  I2F R29, R29 ;  /* 0x0000001d001d7306 */ /* 0x000e620000201400 */
[-C--:B------:R-:W-:Y:S02]  /*27220*/  ISETP.GE.OR P4, PT, R30, R244.reuse, !P4 ;  /* 0x000000f41e00720c */ /* 0x080fe40006786670 */
[----:B------:R-:W-:Y:S01]  /*27230*/  IADD3 R30, R33, 0x30, RZ ;  /* 0x00000030211e7810 */ /* 0x000fe20007ffe0ff */
[----:B--2---:R-:W-:Y:S01]  /*27240*/  FFMA.FTZ R14, -R243, R189, R14 ;  /* 0x000000bdf30e7223 */ /* 0x004fe2000001010e */
[----:B------:R-:W-:Y:S03]  /*27250*/  ISETP.GE.OR P3, PT, R32, R244, !P3 ;  /* 0x000000f42000720c */ /* 0x000fe60005f66670 */
[----:B------:R-:W-:Y:S01]  /*27260*/  IMAD.IADD R12, R246, 0x1, -R30 ;  /* 0x00000001f60c7824 */ /* 0x000fe200078e0a1e */
[----:B------:R-:W-:Y:S01]  /*27270*/  FSEL R196, R14, -INF , !P6 ;  /* 0xff8000000ec47808 */ /* 0x000fe20007000000 */
[----:B------:R-:W2:Y:S01]  /*27280*/  I2F R22, R22 ;  /* 0x0000001600167306 */ /* 0x000ea20000201400 */
[----:B------:R-:W-:Y:S02]  /*27290*/  ISETP.GE.AND P6, PT, R183, R248, PT ;  /* 0x000000f8b700720c */ /* 0x000fe40003fc6270 */
[----:B------:R-:W-:Y:S01]  /*272a0*/  IABS R12, R12 ;  /* 0x0000000c000c7213 */ /* 0x000fe20000000000 */
[----:B---3--:R-:W-:Y:S01]  /*272b0*/  FFMA.FTZ R15, -R243, R182, R15 ;  /* 0x000000b6f30f7223 */ /* 0x008fe2000001010f */
[----:B------:R-:W-:Y:S04]  /*272c0*/  ISETP.GE.OR P6, PT, R183, R247, !P6 ;  /* 0x000000f7b700720c */ /* 0x000fe800077c6670 */
[----:B------:R-:W-:Y:S01]  /*272d0*/  FSEL R197, R15, -INF , !P6 ;  /* 0xff8000000fc57808 */ /* 0x000fe20007000000 */
[----:B------:R-:W3:Y:S01]  /*272e0*/  I2F R190, R190 ;  /* 0x000000be00be7306 */ /* 0x000ee20000201400 */
[----:B------:R-:W-:Y:S01]  /*272f0*/  ISETP.GE.AND P6, PT, R177, R248, PT ;  /* 0x000000f8b100720c */ /* 0x000fe20003fc6270 */
[----:B-1----:R-:W-:Y:S01]  /*27300*/  FFMA.FTZ R169, -R243, R29, R169 ;  /* 0x0000001df3a97223 */ /* 0x002fe200000101a9 */
[----:B------:R-:W-:Y:S02]  /*27310*/  IADD3 R29, R33, 0x38, RZ ;  /* 0x00000038211d7810 */ /* 0x000fe40007ffe0ff */
[----:B------:R-:W-:Y:S02]  /*27320*/  ISETP.GE.OR P6, PT, R177, R247, !P6 ;  /* 0x000000f7b100720c */ /* 0x000fe400077c6670 */
[----:B------:R-:W-:Y:S03]  /*27330*/  IADD3 R15, R249, -R29, RZ ;  /* 0x8000001df90f7210 */ /* 0x000fe60007ffe0ff */
[----:B------:R-:W1:Y:S01]  /*27340*/  I2F R173, R164 ;  /* 0x000000a400ad7306 */ /* 0x000e620000201400 */
[----:B------:R-:W-:Y:S02]  /*27350*/  FSEL R193, R16, -INF , !P6 ;  /* 0xff80000010c17808 */ /* 0x000fe40007000000 */
[----:B------:R-:W-:Y:S01]  /*27360*/  IABS R15, R15 ;  /* 0x0000000f000f7213 */ /* 0x000fe20000000000 */
[----:B--2---:R-:W-:Y:S01]  /*27370*/  FFMA.FTZ R176, -R243, R22, R176 ;  /* 0x00000016f3b07223 */ /* 0x004fe200000101b0 */
[----:B------:R-:W-:Y:S02]  /*27380*/  FSEL R22, R175, -INF , !P1 ;  /* 0xff800000af167808 */ /* 0x000fe40004800000 */
[-C--:B------:R-:W-:Y:S02]  /*27390*/  ISETP.GE.AND P1, PT, R192, R248.reuse, PT ;  /* 0x000000f8c000720c */ /* 0x080fe40003f26270 */
[----:B------:R-:W-:Y:S01]  /*273a0*/  FSEL R10, R176, -INF , !P2 ;  /* 0xff800000b00a7808 */ /* 0x000fe20005000000 */
[----:B------:R-:W2:Y:S01]  /*273b0*/  I2F R188, R188 ;  /* 0x000000bc00bc7306 */ /* 0x000ea20000201400 */
[----:B------:R-:W-:Y:S01]  /*273c0*/  ISETP.GE.OR P1, PT, R192, R247, !P1 ;  /* 0x000000f7c000720c */ /* 0x000fe20004f26670 */
[----:B------:R-:W-:Y:S01]  /*273d0*/  IMAD.IADD R176, R246, 0x1, -R183 ;  /* 0x00000001f6b07824 */ /* 0x000fe200078e0ab7 */
[----:B------:R-:W-:Y:S01]  /*273e0*/  ISETP.GE.AND P6, PT, R35, R248, PT ;  /* 0x000000f82300720c */ /* 0x000fe20003fc6270 */
[----:B---3--:R-:W-:Y:S01]  /*273f0*/  FFMA.FTZ R171, -R243, R190, R171 ;  /* 0x000000bef3ab7223 */ /* 0x008fe200000101ab */
[----:B------:R-:W-:Y:S02]  /*27400*/  ISETP.GE.AND P2, PT, R192, R245, PT ;  /* 0x000000f5c000720c */ /* 0x000fe40003f46270 */
[----:B------:R-:W-:Y:S01]  /*27410*/  IABS R170, R176 ;  /* 0x000000b000aa7213 */ /* 0x000fe20000000000 */
[----:B------:R-:W-:Y:S01]  /*27420*/  IMAD.IADD R176, R246, 0x1, -R177 ;  /* 0x00000001f6b07824 */ /* 0x000fe200078e0ab1 */
[----:B------:R-:W-:Y:S01]  /*27430*/  FSEL R195, R171, -INF , !P1 ;  /* 0xff800000abc37808 */ /* 0x000fe20004800000 */
[----:B------:R-:W3:Y:S01]  /*27440*/  I2F R16, R15 ;  /* 0x0000000f00107306 */ /* 0x000ee20000201400 */
[----:B------:R-:W-:Y:S02]  /*27450*/  ISETP.GE.OR P6, PT, R35, R247, !P6 ;  /* 0x000000f72300720c */ /* 0x000fe400077c6670 */
[----:B------:R-:W-:Y:S01]  /*27460*/  ISETP.GE.OR P2, PT, R192, R244, !P2 ;  /* 0x000000f4c000720c */ /* 0x000fe20005746670 */
[----:B-1----:R-:W-:Y:S01]  /*27470*/  FFMA.FTZ R4, -R243, R173, R4 ;  /* 0x000000adf3047223 */ /* 0x002fe20000010104 */
[----:B------:R-:W-:Y:S02]  /*27480*/  IADD3 R164, R33, 0x31, RZ ;  /* 0x0000003121a47810 */ /* 0x000fe40007ffe0ff */
[----:B------:R-:W-:Y:S02]  /*27490*/  FSEL R192, R18, -INF , !P6 ;  /* 0xff80000012c07808 */ /* 0x000fe40007000000 */
[----:B------:R-:W-:Y:S01]  /*274a0*/  IADD3 R171, R249, -R164, RZ ;  /* 0x800000a4f9ab7210 */ /* 0x000fe20007ffe0ff */
[----:B------:R-:W1:Y:S01]  /*274b0*/  I2F R166, R166 ;  /* 0x000000a600a67306 */ /* 0x000e620000201400 */
[C---:B------:R-:W-:Y:S02]  /*274c0*/  ISETP.GE.AND P6, PT, R32.reuse, R248, PT ;  /* 0x000000f82000720c */ /* 0x040fe40003fc6270 */
[----:B------:R-:W-:Y:S01]  /*274d0*/  IABS R171, R171 ;  /* 0x000000ab00ab7213 */ /* 0x000fe20000000000 */
[----:B--2---:R-:W-:Y:S01]  /*274e0*/  FFMA.FTZ R174, -R243, R188, R174 ;  /* 0x000000bcf3ae7223 */ /* 0x004fe200000101ae */
[----:B------:R-:W-:Y:S02]  /*274f0*/  ISETP.GE.OR P6, PT, R32, R247, !P6 ;  /* 0x000000f72000720c */ /* 0x000fe400077c6670 */
[----:B------:R-:W-:Y:S02]  /*27500*/  IADD3 R32, R246, -R32, RZ ;  /* 0x80000020f6207210 */ /* 0x000fe40007ffe0ff */
[----:B------:R-:W-:Y:S01]  /*27510*/  FSEL R14, R174, -INF , !P0 ;  /* 0xff800000ae0e7808 */ /* 0x000fe20004000000 */
[----:B------:R-:W2:Y:S01]  /*27520*/  I2F R179, R179 ;  /* 0x000000b300b37306 */ /* 0x000ea20000201400 */
[----:B------:R-:W-:Y:S02]  /*27530*/  IADD3 R175, R249, -R30, RZ ;  /* 0x8000001ef9af7210 */ /* 0x000fe40007ffe0ff */
[----:B------:R-:W-:Y:S01]  /*27540*/  IABS R32, R32 ;  /* 0x0000002000207213 */ /* 0x000fe20000000000 */
[----:B---3--:R-:W-:Y:S01]  /*27550*/  FFMA.FTZ R28, -R243, R16, R28 ;  /* 0x00000010f31c7223 */ /* 0x008fe2000001011c */
[----:B------:R-:W-:Y:S02]  /*27560*/  IADD3 R15, R33, 0x39, RZ ;  /* 0x00000039210f7810 */ /* 0x000fe40007ffe0ff */
[----:B------:R-:W-:Y:S02]  /*27570*/  FMNMX.FTZ R16, R23, R2, !PT ;  /* 0x0000000217107209 */ /* 0x000fe40007810000 */
[----:B------:R-:W-:Y:S01]  /*27580*/  ISETP.GE.AND P0, PT, R183, R245, PT ;  /* 0x000000f5b700720c */ /* 0x000fe20003f06270 */
[----:B------:R-:W3:Y:S01]  /*27590*/  I2F R174, R171 ;  /* 0x000000ab00ae7306 */ /* 0x000ee20000201400 */
[----:B------:R-:W-:Y:S01]  /*275a0*/  IMAD.IADD R33, R249, 0x1, -R15 ;  /* 0x00000001f9217824 */ /* 0x000fe200078e0a0f */
[----:B------:R-:W-:Y:S01]  /*275b0*/  IABS R175, R175 ;  /* 0x000000af00af7213 */ /* 0x000fe20000000000 */
[----:B-1----:R-:W-:Y:S01]  /*275c0*/  FFMA.FTZ R13, -R243, R166, R13 ;  /* 0x000000a6f30d7223 */ /* 0x002fe2000001010d */
[----:B------:R-:W-:Y:S02]  /*275d0*/  FMNMX.FTZ R16, R172, R16, !PT ;  /* 0x00000010ac107209 */ /* 0x000fe40007810000 */
[----:B------:R-:W-:Y:S02]  /*275e0*/  IABS R33, R33 ;  /* 0x0000002100217213 */ /* 0x000fe40000000000 */
[----:B------:R-:W-:Y:S02]  /*275f0*/  FSEL R199, R13, -INF , !P2 ;  /* 0xff8000000dc77808 */ /* 0x000fe40005000000 */
[----:B------:R-:W1:Y:S01]  /*27600*/  I2F R170, R170 ;  /* 0x000000aa00aa7306 */ /* 0x000e620000201400 */
[-C--:B------:R-:W-:Y:S02]  /*27610*/  ISETP.GE.OR P0, PT, R183, R244.reuse, !P0 ;  /* 0x000000f4b700720c */ /* 0x080fe40004706670 */
[C---:B------:R-:W-:Y:S01]  /*27620*/  ISETP.GE.AND P1, PT, R186.reuse, R245, PT ;  /* 0x000000f5ba00720c */ /* 0x040fe20003f26270 */
[----:B--2---:R-:W-:Y:S01]  /*27630*/  FFMA.FTZ R168, -R243, R179, R168 ;  /* 0x000000b3f3a87223 */ /* 0x004fe200000101a8 */
[-C--:B------:R-:W-:Y:S02]  /*27640*/  ISETP.GE.AND P2, PT, R31, R245.reuse, PT ;  /* 0x000000f51f00720c */ /* 0x080fe40003f46270 */
[-C--:B------:R-:W-:Y:S02]  /*27650*/  ISETP.GE.OR P1, PT, R186, R244.reuse, !P1 ;  /* 0x000000f4ba00720c */ /* 0x080fe40004f26670 */
[----:B------:R-:W-:Y:S01]  /*27660*/  FSEL R168, R168, -INF , !P4 ;  /* 0xff800000a8a87808 */ /* 0x000fe20006000000 */
[----:B------:R-:W2:Y:S01]  /*27670*/  I2F R180, R180 ;  /* 0x000000b400b47306 */ /* 0x000ea20000201400 */
[----:B------:R-:W-:Y:S02]  /*27680*/  ISETP.GE.AND P4, PT, R35, R245, PT ;  /* 0x000000f52300720c */ /* 0x000fe40003f86270 */
[----:B------:R-:W-:Y:S01]  /*27690*/  ISETP.GE.OR P2, PT, R31, R244, !P2 ;  /* 0x000000f41f00720c */ /* 0x000fe20005746670 */
[----:B---3--:R-:W-:Y:S01]  /*276a0*/  FFMA.FTZ R27, -R243, R174, R27 ;  /* 0x000000aef31b7223 */ /* 0x008fe2000001011b */
[----:B------:R-:W-:Y:S02]  /*276b0*/  IABS R171, R176 ;  /* 0x000000b000ab7213 */ /* 0x000fe40000000000 */
[----:B------:R-:W-:Y:S02]  /*276c0*/  IADD3 R176, R246, -R35, RZ ;  /* 0x80000023f6b07210 */ /* 0x000fe40007ffe0ff */
[----:B------:R-:W-:Y:S01]  /*276d0*/  ISETP.GE.OR P4, PT, R35, R244, !P4 ;  /* 0x000000f42300720c */ /* 0x000fe20006786670 */
[----:B------:R-:W3:Y:S01]  /*276e0*/  I2F R13, R32 ;  /* 0x00000020000d7306 */ /* 0x000ee20000201400 */
[----:B------:R-:W-:Y:S02]  /*276f0*/  IABS R176, R176 ;  /* 0x000000b000b07213 */ /* 0x000fe40000000000 */
[----:B------:R-:W-:Y:S01]  /*27700*/  FSEL R169, R169, -INF , !P5 ;  /* 0xff800000a9a97808 */ /* 0x000fe20006800000 */
[----:B-1----:R-:W-:Y:S01]  /*27710*/  FFMA.FTZ R5, -R243, R170, R5 ;  /* 0x000000aaf3057223 */ /* 0x002fe20000010105 */
[----:B------:R-:W-:Y:S04]  /*27720*/  ISETP.GE.AND P5, PT, R177, R245, PT ;  /* 0x000000f5b100720c */ /* 0x000fe80003fa6270 */
[----:B------:R-:W-:Y:S01]  /*27730*/  FSEL R35, R5, -INF , !P0 ;  /* 0xff80000005237808 */ /* 0x000fe20004000000 */
[----:B------:R-:W1:Y:S01]  /*27740*/  I2F R171, R171 ;  /* 0x000000ab00ab7306 */ /* 0x000e620000201400 */
[----:B------:R-:W-:Y:S02]  /*27750*/  FMNMX.FTZ R5, R22, R16, !PT ;  /* 0x0000001016057209 */ /* 0x000fe40007810000 */
[----:B------:R-:W-:Y:S01]  /*27760*/  ISETP.GE.OR P5, PT, R177, R244, !P5 ;  /* 0x000000f4b100720c */ /* 0x000fe20006fa6670 */
[----:B--2---:R-:W-:Y:S01]  /*27770*/  FFMA.FTZ R19, -R243, R180, R19 ;  /* 0x000000b4f3137223 */ /* 0x004fe20000010113 */
[----:B------:R-:W-:Y:S02]  /*27780*/  FMNMX.FTZ R5, R10, R5, !PT ;  /* 0x000000050a057209 */ /* 0x000fe40007810000 */
[----:B------:R-:W-:Y:S02]  /*27790*/  IADD3 R16, R246, -R164, RZ ;  /* 0x800000a4f6107210 */ /* 0x000fe40007ffe0ff */
[----:B------:R-:W-:Y:S01]  /*277a0*/  FMNMX.FTZ R5, R194, R5, !PT ;  /* 0x00000005c2057209 */ /* 0x000fe20007810000 */
[----:B------:R-:W2:Y:S01]  /*277b0*/  I2F R175, R175 ;  /* 0x000000af00af7306 */ /* 0x000ea20000201400 */
[----:B------:R-:W-:Y:S02]  /*277c0*/  FSEL R252, R19, -INF , !P6 ;  /* 0xff80000013fc7808 */ /* 0x000fe40007000000 */
[----:B------:R-:W-:Y:S01]  /*277d0*/  ISETP.GE.AND P6, PT, R31, R248, PT ;  /* 0x000000f81f00720c */ /* 0x000fe20003fc6270 */
[----:B---3--:R-:W-:Y:S01]  /*277e0*/  FFMA.FTZ R8, -R243, R13, R8 ;  /* 0x0000000df3087223 */ /* 0x008fe20000010108 */
[----:B------:R-:W-:Y:S01]  /*277f0*/  FMNMX.FTZ R18, R195, R5, !PT ;  /* 0x00000005c3127209 */ /* 0x000fe20007810000 */
[----:B------:R-:W-:Y:S01]  /*27800*/  IMAD.MOV.U32 R32, RZ, RZ, R252 ;  /* 0x000000ffff207224 */ /* 0x000fe200078e00fc */
[----:B------:R-:W-:Y:S02]  /*27810*/  ISETP.GE.OR P6, PT, R31, R247, !P6 ;  /* 0x000000f71f00720c */ /* 0x000fe400077c6670 */
[----:B------:R-:W-:Y:S01]  /*27820*/  IADD3 R31, R246, -R31, RZ ;  /* 0x8000001ff61f7210 */ /* 0x000fe20007ffe0ff */
[----:B------:R-:W3:Y:S01]  /*27830*/  I2F R33, R33 ;  /* 0x0000002100217306 */ /* 0x000ee20000201400 */
[----:B------:R-:W-:Y:S02]  /*27840*/  FMNMX.FTZ R18, R196, R18, !PT ;  /* 0x00000012c4127209 */ /* 0x000fe40007810000 */
[----:B------:R-:W-:Y:S01]  /*27850*/  FMNMX.FTZ R5, R9, R0, !PT ;  /* 0x0000000009057209 */ /* 0x000fe20007810000 */
[C---:B-1----:R-:W-:Y:S01]  /*27860*/  FFMA.FTZ R17, -R243.reuse, R171, R17 ;  /* 0x000000abf3117223 */ /* 0x042fe20000010111 */
[----:B------:R-:W-:Y:S02]  /*27870*/  FSEL R19, R20, -INF , !P6 ;  /* 0xff80000014137808 */ /* 0x000fe40007000000 */
[----:B------:R-:W-:Y:S02]  /*27880*/  ISETP.GE.AND P6, PT, R30, R248, PT ;  /* 0x000000f81e00720c */ /* 0x000fe40003fc6270 */
[----:B------:R-:W-:Y:S01]  /*27890*/  FSEL R252, R4, -INF , !P1 ;  /* 0xff80000004fc7808 */ /* 0x000fe20004800000 */
[----:B------:R-:W1:Y:S01]  /*278a0*/  I2F R176, R176 ;  /* 0x000000b000b07306 */ /* 0x000e620000201400 */
[----:B------:R-:W-:Y:S02]  /*278b0*/  IABS R4, R31 ;  /* 0x0000001f00047213 */ /* 0x000fe40000000000 */
[----:B------:R-:W-:Y:S01]  /*278c0*/  MOV R31, R193 ;  /* 0x000000c1001f7202 */ /* 0x000fe20000000f00 */
[----:B--2---:R-:W-:Y:S01]  /*278d0*/  FFMA.FTZ R25, -R243, R175, R25 ;  /* 0x000000aff3197223 */ /* 0x004fe20000010119 */
[----:B------:R-:W-:Y:S02]  /*278e0*/  FMNMX.FTZ R18, R197, R18, !PT ;  /* 0x00000012c5127209 */ /* 0x000fe40007810000 */
[----:B------:R-:W-:Y:S02]  /*278f0*/  FMNMX.FTZ R5, R14, R5, !PT ;  /* 0x000000050e057209 */ /* 0x000fe40007810000 */
[----:B------:R-:W-:Y:S01]  /*27900*/  ISETP.GE.OR P6, PT, R30, R247, !P6 ;  /* 0x000000f71e00720c */ /* 0x000fe200077c6670 */
[----:B------:R-:W2:Y:S01]  /*27910*/  I2F R4, R4 ;  /* 0x0000000400047306 */ /* 0x000ea20000201400 */
[----:B------:R-:W-:Y:S02]  /*27920*/  FMNMX.FTZ R18, R31, R18, !PT ;  /* 0x000000121f127209 */ /* 0x000fe40007810000 */
[----:B------:R-:W-:Y:S01]  /*27930*/  FSEL R34, R17, -INF , !P5 ;  /* 0xff80000011227808 */ /* 0x000fe20006800000 */
[----:B---3--:R-:W-:Y:S01]  /*27940*/  FFMA.FTZ R26, -R243, R33, R26 ;  /* 0x00000021f31a7223 */ /* 0x008fe2000001011a */
[----:B------:R-:W-:Y:S02]  /*27950*/  MOV R33, R192 ;  /* 0x000000c000217202 */ /* 0x000fe40000000f00 */
[----:B------:R-:W-:Y:S01]  /*27960*/  FMNMX.FTZ R17, R169, R5, !PT ;  /* 0x00000005a9117209 */ /* 0x000fe20007810000 */
[----:B------:R-:W-:Y:S01]  /*27970*/  IMAD.IADD R5, R246, 0x1, -R15 ;  /* 0x00000001f6057824 */ /* 0x000fe200078e0a0f */
[----:B------:R-:W-:Y:S01]  /*27980*/  FSEL R180, R25, -INF , !P6 ;  /* 0xff80000019b47808 */ /* 0x000fe20007000000 */
[----:B------:R-:W3:Y:S01]  /*27990*/  I2F R12, R12 ;  /* 0x0000000c000c7306 */ /* 0x000ee20000201400 */
[----:B------:R-:W-:Y:S02]  /*279a0*/  FMNMX.FTZ R18, R33, R18, !PT ;  /* 0x0000001221127209 */ /* 0x000fe40007810000 */
[----:B------:R-:W-:Y:S01]  /*279b0*/  ISETP.GE.AND P6, PT, R164, R248, PT ;  /* 0x000000f8a400720c */ /* 0x000fe20003fc6270 */
[C---:B-1----:R-:W-:Y:S01]  /*279c0*/  FFMA.FTZ R6, -R243.reuse, R176, R6 ;  /* 0x000000b0f3067223 */ /* 0x042fe20000010106 */
[----:B------:R-:W-:Y:S02]  /*279d0*/  FMNMX.FTZ R17, R168, R17, !PT ;  /* 0x00000011a8117209 */ /* 0x000fe40007810000 */
[----:B------:R-:W-:Y:S02]  /*279e0*/  IADD3 R13, R246, -R29, RZ ;  /* 0x8000001df60d7210 */ /* 0x000fe40007ffe0ff */
[----:B------:R-:W-:Y:S02]  /*279f0*/  IABS R16, R16 ;  /* 0x0000001000107213 */ /* 0x000fe40000000000 */
[----:B------:R-:W-:Y:S02]  /*27a00*/  ISETP.GE.OR P6, PT, R164, R247, !P6 ;  /* 0x000000f7a400720c */ /* 0x000fe400077c6670 */
[----:B------:R-:W-:Y:S01]  /*27a10*/  FMNMX.FTZ R18, R32, R18, !PT ;  /* 0x0000001220127209 */ /* 0x000fe20007810000 */
[----:B--2---:R-:W-:Y:S01]  /*27a20*/  FFMA.FTZ R7, -R243, R4, R7 ;  /* 0x00000004f3077223 */ /* 0x004fe20000010107 */
[----:B------:R-:W-:Y:S01]  /*27a30*/  FMNMX.FTZ R17, R198, R17, !PT ;  /* 0x00000011c6117209 */ /* 0x000fe20007810000 */
[----:B------:R-:W1:Y:S01]  /*27a40*/  I2F R16, R16 ;  /* 0x0000001000107306 */ /* 0x000e620000201400 */
[----:B------:R-:W-:Y:S02]  /*27a50*/  IABS R13, R13 ;  /* 0x0000000d000d7213 */ /* 0x000fe40000000000 */
[----:B------:R-:W-:Y:S02]  /*27a60*/  FSEL R179, R27, -INF , !P6 ;  /* 0xff8000001bb37808 */ /* 0x000fe40007000000 */
[----:B------:R-:W-:Y:S02]  /*27a70*/  ISETP.GE.AND P6, PT, R29, R248, PT ;  /* 0x000000f81d00720c */ /* 0x000fe40003fc6270 */
[----:B------:R-:W-:Y:S01]  /*27a80*/  FMNMX.FTZ R18, R19, R18, !PT ;  /* 0x0000001213127209 */ /* 0x000fe20007810000 */
[----:B---3--:R-:W-:Y:S01]  /*27a90*/  FFMA.FTZ R21, -R243, R12, R21 ;  /* 0x0000000cf3157223 */ /* 0x008fe20000010115 */
[----:B------:R-:W-:Y:S01]  /*27aa0*/  FMNMX.FTZ R17, R199, R17, !PT ;  /* 0x00000011c7117209 */ /* 0x000fe20007810000 */
[----:B------:R-:W2:Y:S01]  /*27ab0*/  I2F R13, R13 ;  /* 0x0000000d000d7306 */ /* 0x000ea20000201400 */
[----:B------:R-:W-:Y:S02]  /*27ac0*/  IABS R5, R5 ;  /* 0x0000000500057213 */ /* 0x000fe40000000000 */
[----:B------:R-:W-:Y:S02]  /*27ad0*/  ISETP.GE.AND P5, PT, R15, R248, PT ;  /* 0x000000f80f00720c */ /* 0x000fe40003fa6270 */
[----:B------:R-:W-:Y:S02]  /*27ae0*/  ISETP.GE.OR P6, PT, R29, R247, !P6 ;  /* 0x000000f71d00720c */ /* 0x000fe400077c6670 */
[----:B------:R-:W-:Y:S02]  /*27af0*/  FMNMX.FTZ R18, R180, R18, !PT ;  /* 0x00000012b4127209 */ /* 0x000fe40007810000 */
[----:B------:R-:W-:Y:S01]  /*27b00*/  FMNMX.FTZ R17, R252, R17, !PT ;  /* 0x00000011fc117209 */ /* 0x000fe20007810000 */
[----:B------:R-:W3:Y:S01]  /*27b10*/  I2F R5, R5 ;  /* 0x0000000500057306 */ /* 0x000ee20000201400 */
[----:B------:R-:W-:Y:S02]  /*27b20*/  ISETP.GE.OR P5, PT, R15, R247, !P5 ;  /* 0x000000f70f00720c */ /* 0x000fe40006fa6670 */
[----:B------:R-:W-:Y:S01]  /*27b30*/  FSEL R178, R28, -INF , !P6 ;  /* 0xff8000001cb27808 */ /* 0x000fe20007000000 */
[----:B-1----:R-:W-:Y:S01]  /*27b40*/  FFMA.FTZ R11, -R243, R16, R11 ;  /* 0x00000010f30b7223 */ /* 0x002fe2000001010b */
[----:B------:R-:W-:Y:S02]  /*27b50*/  FMNMX.FTZ R18, R179, R18, !PT ;  /* 0x00000012b3127209 */ /* 0x000fe40007810000 */
[----:B------:R-:W-:Y:S02]  /*27b60*/  FMNMX.FTZ R17, R35, R17, !PT ;  /* 0x0000001123117209 */ /* 0x000fe40007810000 */
[----:B------:R-:W-:Y:S02]  /*27b70*/  FSEL R176, R26, -INF , !P5 ;  /* 0xff8000001ab07808 */ /* 0x000fe40006800000 */
[----:B------:R-:W-:Y:S02]  /*27b80*/  FMNMX.FTZ R18, R178, R18, !PT ;  /* 0x00000012b2127209 */ /* 0x000fe40007810000 */
[----:B------:R-:W-:Y:S01]  /*27b90*/  FMNMX.FTZ R17, R34, R17, !PT ;  /* 0x0000001122117209 */ /* 0x000fe20007810000 */
[----:B--2---:R-:W-:Y:S01]  /*27ba0*/  FFMA.FTZ R24, -R243, R13, R24 ;  /* 0x0000000df3187223 */ /* 0x004fe20000010118 */
[----:B------:R-:W-:Y:S02]  /*27bb0*/  FSEL R183, R6, -INF , !P4 ;  /* 0xff80000006b77808 */ /* 0x000fe40006000000 */
[----:B------:R-:W-:Y:S02]  /*27bc0*/  FMNMX.FTZ R4, R176, R18, !PT ;  /* 0x00000012b0047209 */ /* 0x000fe40007810000 */
[----:B------:R-:W-:Y:S02]  /*27bd0*/  ISETP.GE.AND P1, PT, R30, R245, PT ;  /* 0x000000f51e00720c */ /* 0x000fe40003f26270 */
[----:B------:R-:W-:Y:S01]  /*27be0*/  FSEL R182, R8, -INF , !P3 ;  /* 0xff80000008b67808 */ /* 0x000fe20005800000 */
[----:B------:R-:W1:Y:S01]  /*27bf0*/  SHFL.BFLY PT, R6, R4, 0x2, 0x1f ;  /* 0x0c401f0004067f89 */ /* 0x000e6200000e0000 */
[----:B------:R-:W-:Y:S01]  /*27c00*/  FMNMX.FTZ R17, R183, R17, !PT ;  /* 0x00000011b7117209 */ /* 0x000fe20007810000 */
[----:B---3--:R-:W-:Y:S01]  /*27c10*/  FFMA.FTZ R3, -R243, R5, R3 ;  /* 0x00000005f3037223 */ /* 0x008fe20000010103 */
[-C--:B------:R-:W-:Y:S02]  /*27c20*/  ISETP.GE.OR P1, PT, R30, R244.reuse, !P1 ;  /* 0x000000f41e00720c */ /* 0x080fe40004f26670 */
[----:B------:R-:W-:Y:S02]  /*27c30*/  FSEL R181, R7, -INF , !P2 ;  /* 0xff80000007b57808 */ /* 0x000fe40005000000 */
[----:B------:R-:W-:Y:S02]  /*27c40*/  FMNMX.FTZ R17, R182, R17, !PT ;  /* 0x00000011b6117209 */ /* 0x000fe40007810000 */
[CC--:B------:R-:W-:Y:S02]  /*27c50*/  ISETP.GE.AND P0, PT, R164.reuse, R245.reuse, PT ;  /* 0x000000f5a400720c */ /* 0x0c0fe40003f06270 */
[----:B------:R-:W-:Y:S02]  /*27c60*/  ISETP.GE.AND P3, PT, R29, R245, PT ;  /* 0x000000f51d00720c */ /* 0x000fe40003f66270 */
[----:B------:R-:W-:Y:S02]  /*27c70*/  FSEL R175, R21, -INF , !P1 ;  /* 0xff80000015af7808 */ /* 0x000fe40004800000 */
[-C--:B------:R-:W-:Y:S02]  /*27c80*/  ISETP.GE.OR P0, PT, R164, R244.reuse, !P0 ;  /* 0x000000f4a400720c */ /* 0x080fe40004706670 */
[----:B------:R-:W-:Y:S02]  /*27c90*/  FMNMX.FTZ R17, R181, R17, !PT ;  /* 0x00000011b5117209 */ /* 0x000fe40007810000 */
[-C--:B------:R-:W-:Y:S02]  /*27ca0*/  ISETP.GE.OR P3, PT, R29, R244.reuse, !P3 ;  /* 0x000000f41d00720c */ /* 0x080fe40005f66670 */
[----:B------:R-:W-:Y:S02]  /*27cb0*/  ISETP.GE.AND P1, PT, R15, R245, PT ;  /* 0x000000f50f00720c */ /* 0x000fe40003f26270 */
[----:B------:R-:W-:Y:S02]  /*27cc0*/  FSEL R174, R11, -INF , !P0 ;  /* 0xff8000000bae7808 */ /* 0x000fe40004000000 */
[----:B------:R-:W-:Y:S02]  /*27cd0*/  FMNMX.FTZ R17, R175, R17, !PT ;  /* 0x00000011af117209 */ /* 0x000fe40007810000 */
[----:B------:R-:W-:Y:S02]  /*27ce0*/  ISETP.GE.OR P1, PT, R15, R244, !P1 ;  /* 0x000000f40f00720c */ /* 0x000fe40004f26670 */
[----:B------:R-:W-:Y:S02]  /*27cf0*/  FSEL R173, R24, -INF , !P3 ;  /* 0xff80000018ad7808 */ /* 0x000fe40005800000 */
        /* <DEDUP_REMOVED lines=9> */
[----:B----4-:R-:W-:Y:S01]  /*27d90*/  FMUL.FTZ R177, R165, R164 ;  /* 0x000000a4a5b17220 */ /* 0x010fe20000410000 */
        /* <DEDUP_REMOVED lines=17> */
[----:B------:R-:W-:Y:S01]  /*27eb0*/  FFMA.FTZ R180, R180, R165, -R177 ;  /* 0x000000a5b4b47223 */ /* 0x000fe200000108b1 */
[----:B------:R-:W-:Y:S02]  /*27ec0*/  FSEL R4, R164, RZ, P1 ;  /* 0x000000ffa4047208 */ /* 0x000fe40000800000 */
[----:B------:R-:W-:Y:S01]  /*27ed0*/  FSETP.NEU.FTZ.AND P0, PT, R3, -INF , PT ;  /* 0xff8000000300780b */ /* 0x000fe20003f1d000 */
[----:B------:R-:W-:Y:S01]  /*27ee0*/  FMUL.FTZ R172, R165, R3 ;  /* 0x00000003a5ac7220 */ /* 0x000fe20000410000 */
[----:B------:R-:W-:Y:S01]  /*27ef0*/  MUFU.EX2 R193, R193 ;  /* 0x000000c100c17308 */ /* 0x000fe20000000800 */
[----:B------:R-:W-:Y:S01]  /*27f00*/  FADD.FTZ R2, -R4, R2 ;  /* 0x0000000204027221 */ /* 0x000fe20000010100 */
[----:B------:R-:W-:Y:S02]  /*27f10*/  FSEL R4, R3, RZ, P0 ;  /* 0x000000ff03047208 */ /* 0x000fe40000000000 */
        /* <DEDUP_REMOVED lines=22> */
[-CC-:B------:R-:W-:Y:S02]  /*28080*/  FFMA.FTZ R182, R182, R165.reuse, -R172.reuse ;  /* 0x000000a5b6b67223 */ /* 0x180fe400000108ac */
[----:B------:R-:W-:Y:S03]  /*28090*/  FFMA.FTZ R181, R181, R165, -R172 ;  /* 0x000000a5b5b57223 */ /* 0x000fe600000108ac */
[----:B------:R-:W-:Y:S01]  /*280a0*/  MUFU.EX2 R191, R191 ;  /* 0x000000bf00bf7308 */ /* 0x000fe20000000800 */
[C---:B--2---:R-:W-:Y:S01]  /*280b0*/  FMUL.FTZ R5, R2.reuse, R161 ;  /* 0x000000a102057220 */ /* 0x044fe20000410000 */
[----:B------:R-:W-:Y:S01]  /*280c0*/  MOV R161, R31 ;  /* 0x0000001f00a17202 */ /* 0x000fe20000000f00 */
[C---:B------:R-:W-:Y:S01]  /*280d0*/  FMUL.FTZ R4, R2.reuse, R160 ;  /* 0x000000a002047220 */ /* 0x040fe20000410000 */
[----:B------:R-:W1:Y:S01]  /*280e0*/  LDSM.16.MT88.4 R28, [R216+0x10000] ;  /* 0x01000000d81c783b */ /* 0x000e620000004200 */
[C---:B------:R-:W-:Y:S01]  /*280f0*/  FMUL.FTZ R8, R2.reuse, R156 ;  /* 0x0000009c02087220 */ /* 0x040fe20000410000 */
[----:B------:R-:W-:Y:S04]  /*28100*/  MOV R156, R33 ;  /* 0x00000021009c7202 */ /* 0x000fe80000000f00 */
[----:B------:R-:W2:Y:S01]  /*28110*/  MUFU.EX2 R190, R190 ;  /* 0x000000be00be7308 */ /* 0x000ea20000000800 */
[C---:B------:R-:W-:Y:S01]  /*28120*/  FMUL.FTZ R9, R2.reuse, R157 ;  /* 0x0000009d02097220 */ /* 0x040fe20000410000 */
[----:B------:R-:W-:Y:S01]  /*28130*/  MOV R157, R19 ;  /* 0x00000013009d7202 */ /* 0x000fe20000000f00 */
[----:B------:R-:W-:Y:S01]  /*28140*/  FMUL.FTZ R16, R2, R148 ;  /* 0x0000009402107220 */ /* 0x000fe20000410000 */
[----:B------:R-:W-:Y:S01]  /*28150*/  MOV R160, R34 ;  /* 0x0000002200a07202 */ /* 0x000fe20000000f00 */
        /* <DEDUP_REMOVED lines=9> */
[----:B------:R-:W4:Y:S01]  /*281f0*/  MUFU.EX2 R188, R188 ;  /* 0x000000bc00bc7308 */ /* 0x000f220000000800 */
[----:B------:R-:W-:Y:S01]  /*28200*/  FMUL.FTZ R25, R2, R141 ;  /* 0x0000008d02197220 */ /* 0x000fe20000410000 */
[----:B------:R-:W-:Y:S01]  /*28210*/  LDSM.16.MT88.4 R148, [R215+0x10800] ;  /* 0x01080000d794783b */ /* 0x000fe20000004200 */
[----:B------:R-:W-:Y:S01]  /*28220*/  FMUL.FTZ R26, R0, R142 ;  /* 0x0000008e001a7220 */ /* 0x000fe20000410000 */
[----:B--2---:R-:W-:Y:S01]  /*28230*/  F2FP.BF16.PACK_AB R169, R190, R191 ;  /* 0x000000bfbea9723e */ /* 0x004fe200000010ff */
[----:B------:R-:W-:Y:S02]  /*28240*/  FMUL.FTZ R27, R0, R143 ;  /* 0x0000008f001b7220 */ /* 0x000fe40000410000 */
[----:B------:R-:W-:Y:S02]  /*28250*/  FMUL.FTZ R33, R2, R133 ;  /* 0x0000008502217220 */ /* 0x000fe40000410000 */
[----:B------:R-:W-:Y:S01]  /*28260*/  FMUL.FTZ R34, R0, R134 ;  /* 0x0000008600227220 */ /* 0x000fe20000410000 */
[----:B------:R-:W-:Y:S01]  /*28270*/  LDSM.16.MT88.4 R140, [R215+0x12000] ;  /* 0x01200000d78c783b */ /* 0x000fe20000004200 */
[----:B------:R-:W-:Y:S01]  /*28280*/  IMAD.MOV.U32 R163, RZ, RZ, R32 ;  /* 0x000000ffffa37224 */ /* 0x000fe200078e0020 */
[----:B------:R-:W-:Y:S01]  /*28290*/  MUFU.EX2 R194, R194 ;  /* 0x000000c200c27308 */ /* 0x000fe20000000800 */
[----:B------:R-:W-:Y:S02]  /*282a0*/  FMUL.FTZ R32, R2, R132 ;  /* 0x0000008402207220 */ /* 0x000fe40000410000 */
[----:B------:R-:W-:Y:S02]  /*282b0*/  IMAD.MOV.U32 R162, RZ, RZ, R35 ;  /* 0x000000ffffa27224 */ /* 0x000fe400078e0023 */
[----:B------:R-:W-:Y:S02]  /*282c0*/  FMUL.FTZ R35, R0, R135 ;  /* 0x0000008700237220 */ /* 0x000fe40000410000 */
[----:B------:R-:W-:Y:S01]  /*282d0*/  LDSM.16.MT88.4 R132, [R216+0x12000] ;  /* 0x01200000d884783b */ /* 0x000fe20000004200 */
[C---:B-----5:R-:W-:Y:S02]  /*282e0*/  FMUL.FTZ R36, R2.reuse, R36 ;  /* 0x0000002402247220 */ /* 0x060fe40000410000 */
[----:B------:R-:W-:Y:S01]  /*282f0*/  FMUL.FTZ R37, R2, R37 ;  /* 0x0000002502257220 */ /* 0x000fe20000410000 */
[----:B------:R-:W2:Y:S01]  /*28300*/  MUFU.EX2 R195, R195 ;  /* 0x000000c300c37308 */ /* 0x000ea20000000800 */
[----:B----4-:R-:W-:Y:S01]  /*28310*/  F2FP.BF16.PACK_AB R171, R188, R189 ;  /* 0x000000bdbcab723e */ /* 0x010fe200000010ff */
[C---:B------:R-:W-:Y:S02]  /*28320*/  FMUL.FTZ R38, R0.reuse, R38 ;  /* 0x0000002600267220 */ /* 0x040fe40000410000 */
[----:B------:R-:W-:Y:S02]  /*28330*/  FMUL.FTZ R39, R0, R39 ;  /* 0x0000002700277220 */ /* 0x000fe40000410000 */
[C---:B------:R-:W-:Y:S02]  /*28340*/  FMUL.FTZ R40, R2.reuse, R40 ;  /* 0x0000002802287220 */ /* 0x040fe40000410000 */
[C---:B---3--:R-:W-:Y:S02]  /*28350*/  HMMA.16816.F32.BF16 R4, R168.reuse, R12, R4 ;  /* 0x0000000ca804723c */ /* 0x048fe40000041804 */
[----:B------:R-:W-:Y:S03]  /*28360*/  MUFU.EX2 R196, R196 ;  /* 0x000000c400c47308 */ /* 0x000fe60000000800 */
        /* <DEDUP_REMOVED lines=8> */
[----:B------:R-:W3:Y:S01]  /*283f0*/  LDSM.16.MT88.4 R152, [R215+0x10000] ;  /* 0x01000000d798783b */ /* 0x000ee20000004200 */
[----:B------:R-:W-:Y:S01]  /*28400*/  FMUL.FTZ R43, R0, R43 ;  /* 0x0000002b002b7220 */ /* 0x000fe20000410000 */
[----:B------:R-:W-:Y:S01]  /*28410*/  MUFU.EX2 R198, R198 ;  /* 0x000000c600c67308 */ /* 0x000fe20000000800 */
[C---:B------:R-:W-:Y:S02]  /*28420*/  FMUL.FTZ R44, R2.reuse, R44 ;  /* 0x0000002c022c7220 */ /* 0x040fe40000410000 */
[C---:B------:R-:W-:Y:S03]  /*28430*/  HMMA.16816.F32.BF16 R12, R168.reuse, R20, R12 ;  /* 0x00000014a80c723c */ /* 0x040fe6000004180c */
[----:B------:R-:W-:Y:S02]  /*28440*/  FMUL.FTZ R45, R2, R45 ;  /* 0x0000002d022d7220 */ /* 0x000fe40000410000 */
[----:B------:R-:W-:Y:S02]  /*28450*/  FMUL.FTZ R46, R0, R46 ;  /* 0x0000002e002e7220 */ /* 0x000fe40000410000 */
[C---:B------:R-:W-:Y:S01]  /*28460*/  FMUL.FTZ R20, R2.reuse, R144 ;  /* 0x0000009002147220 */ /* 0x040fe20000410000 */
[C---:B------:R-:W-:Y:S01]  /*28470*/  HMMA.16816.F32.BF16 R16, R168.reuse, R22, R16 ;  /* 0x00000016a810723c */ /* 0x040fe20000041810 */
[----:B------:R-:W4:Y:S03]  /*28480*/  MUFU.EX2 R199, R199 ;  /* 0x000000c700c77308 */ /* 0x000f260000000800 */
[----:B------:R-:W-:Y:S02]  /*28490*/  FMUL.FTZ R21, R2, R145 ;  /* 0x0000009102157220 */ /* 0x000fe40000410000 */
[C---:B------:R-:W-:Y:S02]  /*284a0*/  FMUL.FTZ R47, R0.reuse, R47 ;  /* 0x0000002f002f7220 */ /* 0x040fe40000410000 */
[C---:B------:R-:W-:Y:S03]  /*284b0*/  FMUL.FTZ R22, R0.reuse, R146 ;  /* 0x0000009200167220 */ /* 0x040fe60000410000 */
[----:B------:R-:W-:Y:S01]  /*284c0*/  MUFU.EX2 R252, R252 ;  /* 0x000000fc00fc7308 */ /* 0x000fe20000000800 */
        /* <DEDUP_REMOVED lines=27> */
[C---:B------:R-:W-:Y:S04]  /*28680*/  HMMA.16816.F32.BF16 R40, R168.reuse, R146, R40 ;  /* 0x00000092a828723c */ /* 0x040fe80000041828 */
[----:B------:R-:W-:Y:S01]  /*28690*/  FFMA.FTZ R144, R162, R165, -R172 ;  /* 0x000000a5a2907223 */ /* 0x000fe200000108ac */
[----:B------:R-:W-:Y:S01]  /*286a0*/  MOV R162, R160 ;  /* 0x000000a000a27202 */ /* 0x000fe20000000f00 */
[C---:B------:R-:W-:Y:S02]  /*286b0*/  FMUL.FTZ R62, R0.reuse, R62 ;  /* 0x0000003e003e7220 */ /* 0x040fe40000410000 */
[----:B------:R2:W3:Y:S01]  /*286c0*/  MUFU.EX2 R160, R144 ;  /* 0x0000009000a07308 */ /* 0x0004e20000000800 */
        /* <DEDUP_REMOVED lines=10> */
[----:B------:R-:W-:Y:S01]  /*28770*/  FMUL.FTZ R69, R2, R69 ;  /* 0x0000004502457220 */ /* 0x000fe20000410000 */
[----:B--2---:R-:W-:Y:S01]  /*28780*/  LDSM.16.MT88.4 R144, [R216+0x10800] ;  /* 0x01080000d890783b */ /* 0x004fe20000004200 */
[C---:B------:R-:W-:Y:S02]  /*28790*/  FMUL.FTZ R70, R0.reuse, R70 ;  /* 0x0000004600467220 */ /* 0x040fe40000410000 */
[C---:B------:R-:W-:Y:S04]  /*287a0*/  HMMA.16816.F32.BF16 R56, R168.reuse, R134, R56 ;  /* 0x00000086a838723c */ /* 0x040fe80000041838 */
[----:B------:R-:W-:Y:S01]  /*287b0*/  FMUL.FTZ R71, R0, R71 ;  /* 0x0000004700477220 */ /* 0x000fe20000410000 */
[----:B------:R-:W2:Y:S01]  /*287c0*/  LDSM.16.MT88.4 R132, [R217+0x14000] ;  /* 0x01400000d984783b */ /* 0x000ea20000004200 */
        /* <DEDUP_REMOVED lines=97> */
[----:B------:R-:W-:Y:S01]  /*28de0*/  LDSM.16.MT88.4 R156, [R215+0x12800] ;  /* 0x01280000d79c783b */ /* 0x000fe20000004200 */
[----:B------:R-:W-:Y:S01]  /*28df0*/  FADD.FTZ R187, R193, R187 ;  /* 0x000000bbc1bb7221 */ /* 0x000fe20000010000 */
[C---:B---3--:R-:W-:Y:S05]  /*28e00*/  HMMA.16816.F32.BF16 R4, R132.reuse, R140, R4 ;  /* 0x0000008c8404723c */ /* 0x048fea0000041804 */
        /* <DEDUP_REMOVED lines=29> */
[C---:B------:R-:W-:Y:S01]  /*28fe0*/  HMMA.16816.F32.BF16 R60, R132.reuse, R156, R60 ;  /* 0x0000009c843c723c */ /* 0x040fe2000004183c */
[----:B------:R-:W1:Y:S07]  /*28ff0*/  MUFU.EX2 R156, R183 ;  /* 0x000000b7009c7308 */ /* 0x000e6e0000000800 */
[C---:B------:R-:W-:Y:S08]  /*29000*/  HMMA.16816.F32.BF16 R64, R132.reuse, R158, R64 ;  /* 0x0000009e8440723c */ /* 0x040ff00000041840 */
[C---:B---3--:R-:W-:Y:S07]  /*29010*/  HMMA.16816.F32.BF16 R68, R132.reuse, R144, R68 ;  /* 0x000000908444723c */ /* 0x048fee0000041844 */
[-CC-:B------:R-:W-:Y:S01]  /*29020*/  FFMA.FTZ R144, R161, R165.reuse, -R177.reuse ;  /* 0x000000a5a1907223 */ /* 0x180fe200000108b1 */
[C---:B------:R-:W-:Y:S03]  /*29030*/  HMMA.16816.F32.BF16 R72, R132.reuse, R146, R72 ;  /* 0x000000928448723c */ /* 0x040fe60000041848 */
[----:B------:R3:W-:Y:S05]  /*29040*/  MUFU.EX2 R161, R144 ;  /* 0x0000009000a17308 */ /* 0x0007ea0000000800 */
[C---:B----4-:R-:W-:Y:S07]  /*29050*/  HMMA.16816.F32.BF16 R76, R132.reuse, R148, R76 ;  /* 0x00000094844c723c */ /* 0x050fee000004184c */
[-CC-:B------:R-:W-:Y:S01]  /*29060*/  FFMA.FTZ R148, R170, R165.reuse, -R177.reuse ;  /* 0x000000a5aa947223 */ /* 0x180fe200000108b1 */
[C---:B------:R-:W-:Y:S01]  /*29070*/  HMMA.16816.F32.BF16 R80, R132.reuse, R150, R80 ;  /* 0x000000968450723c */ /* 0x040fe20000041850 */
[----:B------:R4:W-:Y:S07]  /*29080*/  MUFU.EX2 R170, R181 ;  /* 0x000000b500aa7308 */ /* 0x0009ee0000000800 */
[C---:B--2---:R-:W-:Y:S03]  /*29090*/  HMMA.16816.F32.BF16 R84, R132.reuse, R140, R84 ;  /* 0x0000008c8454723c */ /* 0x044fe60000041854 */
[----:B------:R2:W-:Y:S01]  /*290a0*/  MUFU.EX2 R169, R148 ;  /* 0x0000009400a97308 */ /* 0x0005e20000000800 */
[----:B---3--:R-:W3:Y:S03]  /*290b0*/  LDSM.16.MT88.4 R144, [R219+0x16800] ;  /* 0x01680000db90783b */ /* 0x008ee60000004200 */
[-CC-:B------:R-:W-:Y:S01]  /*290c0*/  FFMA.FTZ R140, R163, R165.reuse, -R177.reuse ;  /* 0x000000a5a38c7223 */ /* 0x180fe200000108b1 */
[C---:B------:R-:W-:Y:S05]  /*290d0*/  HMMA.16816.F32.BF16 R88, R132.reuse, R142, R88 ;  /* 0x0000008e8458723c */ /* 0x040fea0000041858 */
[----:B------:R2:W-:Y:S03]  /*290e0*/  MUFU.EX2 R163, R140 ;  /* 0x0000008c00a37308 */ /* 0x0005e60000000800 */
[C---:B-1----:R-:W-:Y:S04]  /*290f0*/  HMMA.16816.F32.BF16 R92, R132.reuse, R136, R92 ;  /* 0x00000088845c723c */ /* 0x042fe8000004185c */
[----:B----4-:R-:W-:Y:S02]  /*29100*/  IMAD.MOV.U32 R181, RZ, RZ, R156 ;  /* 0x000000ffffb57224 */ /* 0x010fe400078e009c */
[----:B------:R-:W-:Y:S01]  /*29110*/  LDSM.16.MT88.4 R156, [R216+0x11000] ;  /* 0x01100000d89c783b */ /* 0x000fe20000004200 */
[-CC-:B------:R-:W-:Y:S01]  /*29120*/  FFMA.FTZ R136, R162, R165.reuse, -R172.reuse ;  /* 0x000000a5a2887223 */ /* 0x180fe200000108ac */
[C---:B------:R-:W-:Y:S01]  /*29130*/  HMMA.16816.F32.BF16 R96, R132.reuse, R138, R96 ;  /* 0x0000008a8460723c */ /* 0x040fe20000041860 */
[----:B------:R-:W-:Y:S03]  /*29140*/  MUFU.EX2 R162, R182 ;  /* 0x000000b600a27308 */ /* 0x000fe60000000800 */
[-C--:B------:R-:W-:Y:S02]  /*29150*/  FFMA.FTZ R172, R166, R165.reuse, -R172 ;  /* 0x000000a5a6ac7223 */ /* 0x080fe400000108ac */
[----:B--2---:R-:W1:Y:S05]  /*29160*/  LDSM.16.MT88.4 R148, [R217+0x16800] ;  /* 0x01680000d994783b */ /* 0x004e6a0000004200 */
[----:B------:R-:W2:Y:S01]  /*29170*/  MUFU.EX2 R152, R136 ;  /* 0x0000008800987308 */ /* 0x000ea20000000800 */
[-CC-:B------:R-:W-:Y:S02]  /*29180*/  FFMA.FTZ R140, R171, R165.reuse, -R177.reuse ;  /* 0x000000a5ab8c7223 */ /* 0x180fe400000108b1 */
[----:B------:R-:W-:Y:S01]  /*29190*/  FFMA.FTZ R177, R176, R165, -R177 ;  /* 0x000000a5b0b17223 */ /* 0x000fe200000108b1 */
[C---:B---3--:R-:W-:Y:S06]  /*291a0*/  HMMA.16816.F32.BF16 R100, R132.reuse, R144, R100 ;  /* 0x000000908464723c */ /* 0x048fec0000041864 */
[----:B------:R3:W4:Y:S02]  /*291b0*/  MUFU.EX2 R153, R140 ;  /* 0x0000008c00997308 */ /* 0x0007240000000800 */
[C---:B------:R-:W-:Y:S01]  /*291c0*/  HMMA.16816.F32.BF16 R104, R132.reuse, R146, R104 ;  /* 0x000000928468723c */ /* 0x040fe20000041868 */
[----:B------:R-:W-:Y:S07]  /*291d0*/  LDSM.16.MT88.4 R144, [R219+0x11000] ;  /* 0x01100000db90783b */ /* 0x000fee0000004200 */
[----:B------:R-:W-:Y:S01]  /*291e0*/  MUFU.EX2 R165, R172 ;  /* 0x000000ac00a57308 */ /* 0x000fe20000000800 */
[----:B--2---:R-:W-:Y:S01]  /*291f0*/  MOV R182, R152 ;  /* 0x0000009800b67202 */ /* 0x004fe20000000f00 */
[----:B------:R-:W-:Y:S08]  /*29200*/  LDSM.16.MT88.4 R136, [R215+0x16800] ;  /* 0x01680000d788783b */ /* 0x000ff00000004200 */
[----:B------:R-:W-:Y:S01]  /*29210*/  MUFU.EX2 R171, R180 ;  /* 0x000000b400ab7308 */ /* 0x000fe20000000800 */
[----:B---3--:R-:W2:Y:S01]  /*29220*/  LDSM.16.MT88.4 R140, [R216+0x16800] ;  /* 0x01680000d88c783b */ /* 0x008ea20000004200 */
[C---:B-1----:R-:W-:Y:S03]  /*29230*/  HMMA.16816.F32.BF16 R108, R132.reuse, R148, R108 ;  /* 0x00000094846c723c */ /* 0x042fe6000004186c */
[----:B----4-:R-:W-:Y:S05]  /*29240*/  MOV R183, R153 ;  /* 0x0000009900b77202 */ /* 0x010fea0000000f00 */
[----:B------:R-:W1:Y:S01]  /*29250*/  MUFU.EX2 R180, R177 ;  /* 0x000000b100b47308 */ /* 0x000e620000000800 */
[----:B------:R-:W3:Y:S01]  /*29260*/  LDSM.16.MT88.4 R152, [R217+0x11000] ;  /* 0x01100000d998783b */ /* 0x000ee20000004200 */
[C---:B------:R-:W-:Y:S07]  /*29270*/  HMMA.16816.F32.BF16 R112, R132.reuse, R150, R112 ;  /* 0x000000968470723c */ /* 0x040fee0000041870 */
[----:B------:R-:W4:Y:S01]  /*29280*/  LDSM.16.MT88.4 R148, [R215+0x11000] ;  /* 0x01100000d794783b */ /* 0x000f220000004200 */
[----:B-1----:R-:W-:Y:S01]  /*29290*/  MOV R166, R180 ;  /* 0x000000b400a67202 */ /* 0x002fe20000000f00 */
[C---:B--2---:R-:W-:Y:S08]  /*292a0*/  HMMA.16816.F32.BF16 R116, R132.reuse, R140, R116 ;  /* 0x0000008c8474723c */ /* 0x044ff00000041874 */
        /* <DEDUP_REMOVED lines=30> */
[C---:B---3--:R-:W-:Y:S07]  /*29490*/  HMMA.16816.F32.BF16 R60, R132.reuse, R152, R60 ;  /* 0x00000098843c723c */ /* 0x048fee000004183c */
[----:B------:R-:W-:Y:S01]  /*294a0*/  MOV R152, R162 ;  /* 0x000000a200987202 */ /* 0x000fe20000000f00 */
[C---:B------:R-:W-:Y:S01]  /*294b0*/  HMMA.16816.F32.BF16 R64, R132.reuse, R154, R64 ;  /* 0x0000009a8440723c */ /* 0x040fe20000041840 */
[----:B------:R-:W3:Y:S03]  /*294c0*/  MUFU.EX2 R162, R174 ;  /* 0x000000ae00a27308 */ /* 0x000ee60000000800 */
[----:B------:R-:W-:Y:S03]  /*294d0*/  MOV R153, R163 ;  /* 0x000000a300997202 */ /* 0x000fe60000000f00 */
[----:B------:R-:W-:Y:S01]  /*294e0*/  IMAD.MOV.U32 R155, RZ, RZ, R161 ;  /* 0x000000ffff9b7224 */ /* 0x000fe200078e00a1 */
[C---:B------:R-:W-:Y:S03]  /*294f0*/  HMMA.16816.F32.BF16 R68, R132.reuse, R156, R68 ;  /* 0x0000009c8444723c */ /* 0x040fe60000041844 */
[----:B------:R-:W1:Y:S01]  /*29500*/  MUFU.EX2 R163, R175 ;  /* 0x000000af00a37308 */ /* 0x000e620000000800 */
[----:B------:R-:W-:Y:S04]  /*29510*/  MOV R154, R160 ;  /* 0x000000a0009a7202 */ /* 0x000fe80000000f00 */
[C---:B------:R-:W-:Y:S01]  /*29520*/  HMMA.16816.F32.BF16 R72, R132.reuse, R158, R72 ;  /* 0x0000009e8448723c */ /* 0x040fe20000041848 */
[----:B------:R-:W-:Y:S04]  /*29530*/  LDSM.16.MT88.4 R156, [R219+0x11800] ;  /* 0x01180000db9c783b */ /* 0x000fe80000004200 */
[----:B------:R2:W-:Y:S03]  /*29540*/  MUFU.EX2 R160, R178 ;  /* 0x000000b200a07308 */ /* 0x0005e60000000800 */
[C---:B----4-:R-:W-:Y:S07]  /*29550*/  HMMA.16816.F32.BF16 R76, R132.reuse, R148, R76 ;  /* 0x00000094844c723c */ /* 0x050fee000004184c */
[----:B------:R4:W3:Y:S01]  /*29560*/  MUFU.EX2 R161, R173 ;  /* 0x000000ad00a17308 */ /* 0x0008e20000000800 */
[C---:B------:R-:W-:Y:S01]  /*29570*/  HMMA.16816.F32.BF16 R80, R132.reuse, R150, R80 ;  /* 0x000000968450723c */ /* 0x040fe20000041850 */
[----:B------:R-:W3:Y:S07]  /*29580*/  LDSM.16.MT88.4 R148, [R217+0x17000] ;  /* 0x01700000d994783b */ /* 0x000eee0000004200 */
[C---:B-1----:R-:W-:Y:S01]  /*29590*/  HMMA.16816.F32.BF16 R84, R132.reuse, R136, R84 ;  /* 0x000000888454723c */ /* 0x042fe20000041854 */
[----:B--2---:R-:W-:Y:S07]  /*295a0*/  LDSM.16.MT88.4 R176, [R219+0x13800] ;  /* 0x01380000dbb0783b */ /* 0x004fee0000004200 */
        /* <DEDUP_REMOVED lines=9> */
[----:B------:R-:W-:Y:S01]  /*29640*/  MOV R155, R152 ;  /* 0x00000098009b7202 */ /* 0x000fe20000000f00 */
[----:B------:R-:W-:Y:S01]  /*29650*/  IMAD.MOV.U32 R152, RZ, RZ, R153 ;  /* 0x000000ffff987224 */ /* 0x000fe200078e0099 */
[----:B------:R-:W-:Y:S01]  /*29660*/  MOV R153, R181 ;  /* 0x000000b500997202 */ /* 0x000fe20000000f00 */
[----:B------:R-:W-:Y:S01]  /*29670*/  IMAD.MOV.U32 R146, RZ, RZ, R183 ;  /* 0x000000ffff927224 */ /* 0x000fe200078e00b7 */
[C---:B---3--:R-:W-:Y:S04]  /*29680*/  HMMA.16816.F32.BF16 R108, R132.reuse, R148, R108 ;  /* 0x00000094846c723c */ /* 0x048fe8000004186c */
[----:B------:R-:W-:Y:S01]  /*29690*/  MOV R147, R182 ;  /* 0x000000b600937202 */ /* 0x000fe20000000f00 */
[----:B------:R-:W-:Y:S01]  /*296a0*/  IMAD.MOV.U32 R145, RZ, RZ, R154 ;  /* 0x000000ffff917224 */ /* 0x000fe200078e009a */
[----:B------:R-:W-:Y:S02]  /*296b0*/  LDSM.16.MT88.4 R180, [R217+0x13800] ;  /* 0x01380000d9b4783b */ /* 0x000fe40000004200 */
[C---:B------:R-:W-:Y:S06]  /*296c0*/  HMMA.16816.F32.BF16 R112, R132.reuse, R150, R112 ;  /* 0x000000968470723c */ /* 0x040fec0000041870 */
[----:B------:R-:W3:Y:S02]  /*296d0*/  LDSM.16.MT88.4 R148, [R217+0x11800] ;  /* 0x01180000d994783b */ /* 0x000ee40000004200 */
[C---:B-1----:R-:W-:Y:S08]  /*296e0*/  HMMA.16816.F32.BF16 R116, R132.reuse, R136, R116 ;  /* 0x000000888474723c */ /* 0x042ff00000041874 */
[C---:B------:R-:W-:Y:S01]  /*296f0*/  HMMA.16816.F32.BF16 R120, R132.reuse, R138, R120 ;  /* 0x0000008a8478723c */ /* 0x040fe20000041878 */
[----:B------:R-:W1:Y:S07]  /*29700*/  LDSM.16.MT88.4 R136, [R216+0x11800] ;  /* 0x01180000d888783b */ /* 0x000e6e0000004200 */
[C---:B--2---:R-:W-:Y:S07]  /*29710*/  HMMA.16816.F32.BF16 R124, R132.reuse, R140, R124 ;  /* 0x0000008c847c723c */ /* 0x044fee000004187c */
        /* <DEDUP_REMOVED lines=14> */
[----:B------:R-:W2:Y:S07]  /*29800*/  LDSM.16.MT88.4 R4, [R216+0x13800] ;  /* 0x01380000d804783b */ /* 0x000eae0000004200 */
[C---:B------:R-:W-:Y:S07]  /*29810*/  HMMA.16816.F32.BF16 R156, R168.reuse, R158, R8 ;  /* 0x0000009ea89c723c */ /* 0x040fee0000041808 */
[----:B------:R-:W-:Y:S01]  /*29820*/  IMAD.MOV.U32 R9, RZ, RZ, R155 ;  /* 0x000000ffff097224 */ /* 0x000fe200078e009b */
[----:B------:R-:W-:Y:S04]  /*29830*/  MOV R10, R152 ;  /* 0x00000098000a7202 */ /* 0x000fe80000000f00 */
[----:B------:R-:W-:Y:S02]  /*29840*/  MOV R11, R153 ;  /* 0x00000099000b7202 */ /* 0x000fe40000000f00 */
[C---:B---3--:R-:W-:Y:S07]  /*29850*/  HMMA.16816.F32.BF16 R152, R168.reuse, R148, R12 ;  /* 0x00000094a898723c */ /* 0x048fee000004180c */
        /* <DEDUP_REMOVED lines=36> */
[----:B------:R-:W3:Y:S01]  /*29aa0*/  LDSM.16.MT88.4 R12, [R219+0x15800] ;  /* 0x01580000db0c783b */ /* 0x000ee20000004200 */
[C---:B------:R-:W-:Y:S04]  /*29ab0*/  HMMA.16816.F32.BF16 R48, R168.reuse, R182, R48 ;  /* 0x000000b6a830723c */ /* 0x040fe80000041830 */
[----:B------:R-:W-:Y:S02]  /*29ac0*/  MOV R181, R17 ;  /* 0x0000001100b57202 */ /* 0x000fe40000000f00 */
[----:B------:R-:W-:Y:S01]  /*29ad0*/  MOV R180, R18 ;  /* 0x0000001200b47202 */ /* 0x000fe20000000f00 */
[----:B------:R-:W-:Y:S01]  /*29ae0*/  LDSM.16.MT88.4 R20, [R216+0x15800] ;  /* 0x01580000d814783b */ /* 0x000fe20000004200 */
[C---:B--2---:R-:W-:Y:S04]  /*29af0*/  HMMA.16816.F32.BF16 R52, R168.reuse, R4, R52 ;  /* 0x00000004a834723c */ /* 0x044fe80000041834 */
[----:B------:R-:W-:Y:S02]  /*29b00*/  IMAD.MOV.U32 R183, RZ, RZ, R19 ;  /* 0x000000ffffb77224 */ /* 0x000fe400078e0013 */
[----:B------:R-:W-:Y:S01]  /*29b10*/  FADD.FTZ R197, R180, R197 ;  /* 0x000000c5b4c57221 */ /* 0x000fe20000010000 */
[----:B------:R-:W2:Y:S01]  /*29b20*/  LDSM.16.MT88.4 R16, [R217+0x15800] ;  /* 0x01580000d910783b */ /* 0x000ea20000004200 */
[C---:B------:R-:W-:Y:S04]  /*29b30*/  HMMA.16816.F32.BF16 R56, R168.reuse, R6, R56 ;  /* 0x00000006a838723c */ /* 0x040fe80000041838 */
[----:B------:R-:W-:Y:S03]  /*29b40*/  FADD.FTZ R0, R183, R0 ;  /* 0x00000000b7007221 */ /* 0x000fe60000010000 */
[----:B------:R-:W4:Y:S01]  /*29b50*/  LDSM.16.MT88.4 R4, [R217+0x17800] ;  /* 0x01780000d904783b */ /* 0x000f220000004200 */
[C---:B-1----:R-:W-:Y:S04]  /*29b60*/  HMMA.16816.F32.BF16 R60, R168.reuse, R8, R60 ;  /* 0x00000008a83c723c */ /* 0x042fe8000004183c */
[----:B------:R-:W-:Y:S02]  /*29b70*/  FADD.FTZ R2, R181, R0 ;  /* 0x00000000b5027221 */ /* 0x000fe40000010000 */
[----:B------:R-:W-:Y:S02]  /*29b80*/  FADD.FTZ R0, R178, R197 ;  /* 0x000000c5b2007221 */ /* 0x000fe40000010000 */
[C---:B------:R-:W-:Y:S01]  /*29b90*/  HMMA.16816.F32.BF16 R64, R168.reuse, R10, R64 ;  /* 0x0000000aa840723c */ /* 0x040fe20000041840 */
[----:B------:R-:W1:Y:S03]  /*29ba0*/  LDSM.16.MT88.4 R8, [R216+0x17800] ;  /* 0x01780000d808783b */ /* 0x000e660000004200 */
        /* <DEDUP_REMOVED lines=26> */
[C---:B----4-:R-:W-:Y:S08]  /*29d50*/  HMMA.16816.F32.BF16 R108, R168.reuse, R4, R108 ;  /* 0x00000004a86c723c */ /* 0x050ff0000004186c */
[C---:B------:R-:W-:Y:S08]  /*29d60*/  HMMA.16816.F32.BF16 R112, R168.reuse, R6, R112 ;  /* 0x00000006a870723c */ /* 0x040ff00000041870 */
[C---:B-1----:R-:W-:Y:S08]  /*29d70*/  HMMA.16816.F32.BF16 R116, R168.reuse, R8, R116 ;  /* 0x00000008a874723c */ /* 0x042ff00000041874 */
[C---:B------:R-:W-:Y:S08]  /*29d80*/  HMMA.16816.F32.BF16 R120, R168.reuse, R10, R120 ;  /* 0x0000000aa878723c */ /* 0x040ff00000041878 */
[C---:B---3--:R-:W-:Y:S08]  /*29d90*/  HMMA.16816.F32.BF16 R124, R168.reuse, R12, R124 ;  /* 0x0000000ca87c723c */ /* 0x048ff0000004187c */
[----:B------:R-:W-:Y:S01]  /*29da0*/  HMMA.16816.F32.BF16 R128, R168, R14, R128 ;  /* 0x0000000ea880723c */ /* 0x000fe20000041880 */
[----:B------:R-:W-:-:S07]  /*29db0*/  @P0 BRA `(.L_x_8836) ;  /* 0xffffa06000000947 */ /* 0x000fce000383ffff */
.L_x_8827:
        /* <DEDUP_REMOVED lines=11> */
.L_x_8855:
[----:B---3--:R-:W-:Y:S01]  /*29e70*/  FADD.FTZ R2, R2, R251 ;  /* 0x000000fb02027221 */ /* 0x008fe20000010000 */
[----:B------:R-:W-:Y:S05]  /*29e80*/  BRA.DIV ~URZ, `(.L_x_8838) ;  /* 0x00001e827f007947 */ /* 0x000fea000b800000 */
[----:B------:R-:W3:Y:S04]  /*29e90*/  SHFL.BFLY PT, R6, R250, 0x2, 0x1f ;  /* 0x0c401f00fa067f89 */ /* 0x000ee800000e0000 */
[----:B------:R-:W4:Y:S01]  /*29ea0*/  SHFL.BFLY PT, R7, R2, 0x1, 0x1f ;  /* 0x0c201f0002077f89 */ /* 0x000f2200000e0000 */
[----:B---3--:R-:W-:Y:S02]  /*29eb0*/  FADD.FTZ R250, R6, R250 ;  /* 0x000000fa06fa7221 */ /* 0x008fe40000010000 */
[----:B----4-:R-:W-:-:S03]  /*29ec0*/  FADD.FTZ R2, R2, R7 ;  /* 0x0000000702027221 */ /* 0x010fc60000010000 */
[----:B------:R3:W4:Y:S04]  /*29ed0*/  SHFL.BFLY PT, R6, R250, 0x1, 0x1f ;  /* 0x0c201f00fa067f89 */ /* 0x00072800000e0000 */
.L_x_8856:
        /* <DEDUP_REMOVED lines=331> */
.L_x_8840:
[----:B-12-4-:R-:W-:Y:S05]  /*2b390*/  BSYNC B0 ;  /* 0x0000000000007941 */ /* 0x016fea0003800000 */
.L_x_8839:
        /* <DEDUP_REMOVED lines=25> */
.L_x_8842:
[----:B------:R-:W-:Y:S05]  /*2b530*/  BSYNC B0 ;  /* 0x0000000000007941 */ /* 0x000fea0003800000 */
.L_x_8841:
        /* <DEDUP_REMOVED lines=15> */
.L_x_8844:
[----:B------:R-:W-:Y:S05]  /*2b630*/  BSYNC B0 ;  /* 0x0000000000007941 */ /* 0x000fea0003800000 */
.L_x_8843:
        /* <DEDUP_REMOVED lines=15> */
.L_x_8846:
[----:B------:R-:W-:Y:S05]  /*2b730*/  BSYNC B0 ;  /* 0x0000000000007941 */ /* 0x000fea0003800000 */
.L_x_8845:
        /* <DEDUP_REMOVED lines=15> */
.L_x_8848:
[----:B------:R-:W-:Y:S05]  /*2b830*/  BSYNC B0 ;  /* 0x0000000000007941 */ /* 0x000fea0003800000 */
.L_x_8847:
        /* <DEDUP_REMOVED lines=15> */
.L_x_8850:
[----:B------:R-:W-:Y:S05]  /*2b930*/  BSYNC B0 ;  /* 0x0000000000007941 */ /* 0x000fea0003800000 */
.L_x_8849:
        /* <DEDUP_REMOVED lines=15> */
.L_x_8852:
[----:B------:R-:W-:Y:S05]  /*2ba30*/  BSYNC B0 ;  /* 0x0000000000007941 */ /* 0x000fea0003800000 */
.L_x_8851:
        /* <DEDUP_REMOVED lines=15> */
.L_x_8854:
[----:B------:R-:W-:Y:S05]  /*2bb30*/  BSYNC B0 ;  /* 0x0000000000007941 */ /* 0x000fea0003800000 */
.L_x_8853:
[----:B------:R-:W-:Y:S01]  /*2bb40*/  IADD3 R10, R10, 0x38, RZ ;  /* 0x000000380a0a7810 */ /* 0x000fe20007ffe0ff */
[----:B------:R-:W-:-:S02]  /*2bb50*/  IMAD.MOV.U32 R2, RZ, RZ, R233 ;  /* 0x000000ffff027224 */ /* 0x000fc400078e00e9 */
[----:B------:R-:W-:Y:S01]  /*2bb60*/  IMAD.MOV.U32 R3, RZ, RZ, 0x0 ;  /* 0x00000000ff037424 */ /* 0x000fe200078e00ff */
[----:B------:R-:W-:-:S13]  /*2bb70*/  ISETP.GE.AND P0, PT, R10, R234, PT ;  /* 0x000000ea0a00720c */ /* 0x000fda0003f06270 */
[----:B------:R-:W-:Y:S05]  /*2bb80*/  @P0 RET.REL.NODEC R2 `(_ZN5flash24flash_fwd_splitkv_kernelI23Flash_fwd_kernel_traitsILi256ELi64ELi64ELi4ELb0ELb0EN7cutlass10bfloat16_tE19Flash_kernel_traitsILi256ELi64ELi64ELi4ES3_EELb0ELb1ELb1ELb0ELb0ELb1ELb1ELb1EEEvNS_16Flash_fwd_paramsE) ;  /* 0xfffd447002000950 */ /* 0x000fea0003c3ffff */
        /* <DEDUP_REMOVED lines=12> */
[----:B------:R-:W-:Y:S05]  /*2bc50*/  @P0 RET.REL.NODEC R2 `(_ZN5flash24flash_fwd_splitkv_kernelI23Flash_fwd_kernel_traitsILi256ELi64ELi64ELi4ELb0ELb0EN7cutlass10bfloat16_tE19Flash_kernel_traitsILi256ELi64ELi64ELi4ES3_EELb0ELb1ELb1ELb0ELb0ELb1ELb1ELb1EEEvNS_16Flash_fwd_paramsE) ;  /* 0xfffd43a002000950 */ /* 0x000fea0003c3ffff */
[----:B------:R-:W-:Y:S01]  /*2bc60*/  MOV R2, R233 ;  /* 0x000000e900027202 */ /* 0x000fe20000000f00 */
[----:B------:R-:W-:Y:S01]  /*2bc70*/  ULDC.64 UR4, c[0x0][0x118] ;  /* 0x0000460000047ab9 */ /* 0x000fe20000000a00 */
[----:B------:R-:W-:Y:S01]  /*2bc80*/  MOV R3, 0x0 ;  /* 0x0000000000037802 */ /* 0x000fe20000000f00 */
[----:B------:R1:W-:Y:S03]  /*2bc90*/  ST.E.128 [R6.64+0xe300], R16 ;  /* 0x00e3001006007985 */ /* 0x0003e6000c101d04 */
[----:B------:R-:W-:Y:S05]  /*2bca0*/  RET.REL.NODEC R2 `(_ZN5flash24flash_fwd_splitkv_kernelI23Flash_fwd_kernel_traitsILi256ELi64ELi64ELi4ELb0ELb0EN7cutlass10bfloat16_tE19Flash_kernel_traitsILi256ELi64ELi64ELi4ES3_EELb0ELb1ELb1ELb0ELb0ELb1ELb1ELb1EEEvNS_16Flash_fwd_paramsE) ;  /* 0xfffd435002007950 */ /* 0x000fea0003c3ffff */
.L_x_8837:
[----:B------:R-:W-:Y:S01]  /*2bcb0*/  IMAD.MOV.U32 R10, RZ, RZ, R251 ;  /* 0x000000ffff0a7224 */ /* 0x000fe200078e00fb */
[----:B------:R-:W-:-:S02]  /*2bcc0*/  MOV R9, 0x2 ;  /* 0x0000000200097802 */ /* 0x000fc40000000f00 */
[----:B------:R-:W-:Y:S02]  /*2bcd0*/  MOV R7, 0x2bcf0 ;  /* 0x0002bcf000077802 */ /* 0x000fe40000000f00 */
[----:B-1---5:R-:W-:Y:S05]  /*2bce0*/  CALL.REL.NOINC `($__internal_37_$__cuda_sm70_shflsync_bfly_p) ;  /* 0x0000012000007944 */ /* 0x022fea0003c00000 */
[----:B------:R-:W-:Y:S01]  /*2bcf0*/  MOV R2, R9 ;  /* 0x0000000900027202 */ /* 0x000fe20000000f00 */
[----:B------:R-:W-:Y:S05]  /*2bd00*/  BRA `(.L_x_8855) ;  /* 0xffffe16000007947 */ /* 0x000fea000383ffff */
.L_x_8838:
[----:B------:R-:W-:Y:S01]  /*2bd10*/  IMAD.MOV.U32 R10, RZ, RZ, R2 ;  /* 0x000000ffff0a7224 */ /* 0x000fe200078e0002 */
[----:B------:R-:W-:Y:S02]  /*2bd20*/  MOV R9, 0x1 ;  /* 0x0000000100097802 */ /* 0x000fe40000000f00 */
[----:B------:R-:W-:Y:S02]  /*2bd30*/  MOV R7, 0x2bd50 ;  /* 0x0002bd5000077802 */ /* 0x000fe40000000f00 */
[----:B-12--5:R-:W-:Y:S05]  /*2bd40*/  CALL.REL.NOINC `($__internal_37_$__cuda_sm70_shflsync_bfly_p) ;  /* 0x000000c000007944 */ /* 0x026fea0003c00000 */
[----:B------:R-:W-:Y:S01]  /*2bd50*/  FADD.FTZ R2, R2, R9 ;  /* 0x0000000902027221 */ /* 0x000fe20000010000 */
[----:B------:R-:W-:Y:S02]  /*2bd60*/  MOV R10, R250 ;  /* 0x000000fa000a7202 */ /* 0x000fe40000000f00 */
[----:B------:R-:W-:Y:S02]  /*2bd70*/  MOV R9, 0x2 ;  /* 0x0000000200097802 */ /* 0x000fe40000000f00 */
[----:B------:R-:W-:Y:S02]  /*2bd80*/  MOV R7, 0x2bda0 ;  /* 0x0002bda000077802 */ /* 0x000fe40000000f00 */
[----:B------:R-:W-:Y:S05]  /*2bd90*/  CALL.REL.NOINC `($__internal_37_$__cuda_sm70_shflsync_bfly_p) ;  /* 0x0000007000007944 */ /* 0x000fea0003c00000 */
[----:B------:R-:W-:Y:S01]  /*2bda0*/  FADD.FTZ R250, R250, R9 ;  /* 0x00000009fafa7221 */ /* 0x000fe20000010000 */
[----:B------:R-:W-:-:S02]  /*2bdb0*/  MOV R9, 0x1 ;  /* 0x0000000100097802 */ /* 0x000fc40000000f00 */
[----:B------:R-:W-:Y:S02]  /*2bdc0*/  MOV R7, 0x2bdf0 ;  /* 0x0002bdf000077802 */ /* 0x000fe40000000f00 */
[----:B------:R-:W-:Y:S02]  /*2bdd0*/  MOV R10, R250 ;  /* 0x000000fa000a7202 */ /* 0x000fe40000000f00 */
[----:B------:R-:W-:Y:S05]  /*2bde0*/  CALL.REL.NOINC `($__internal_37_$__cuda_sm70_shflsync_bfly_p) ;  /* 0x0000002000007944 */ /* 0x000fea0003c00000 */
[----:B------:R-:W-:Y:S01]  /*2bdf0*/  MOV R6, R9 ;  /* 0x0000000900067202 */ /* 0x000fe20000000f00 */
[----:B------:R-:W-:Y:S05]  /*2be00*/  BRA `(.L_x_8856) ;  /* 0xffffe0d000007947 */ /* 0x000fea000383ffff */
        .weak           $__internal_37_$__cuda_sm70_shflsync_bfly_p
        .type           $__internal_37_$__cuda_sm70_shflsync_bfly_p,@function
        .size           $__internal_37_$__cuda_sm70_shflsync_bfly_p,(.L_x_8919 - $__internal_37_$__cuda_sm70_shflsync_bfly_p)
$__internal_37_$__cuda_sm70_shflsync_bfly_p:
[----:B------:R-:W-:Y:S04]  /*2be10*/  WARPSYNC R6 ;  /* 0x0000000600007348 */ /* 0x000fe80003800000 */
[----:B------:R1:W2:Y:S01]  /*2be20*/  SHFL.BFLY PT, R9, R10, R9, R8 ;  /* 0x0c0000090a097389 */ /* 0x0002a200000e0008 */
[----:B------:R-:W-:Y:S02]  /*2be30*/  MOV R11, 0x0 ;  /* 0x00000000000b7802 */ /* 0x000fe40000000f00 */
[----:B-1----:R-:W-:-:S04]  /*2be40*/  MOV R10, R7 ;  /* 0x00000007000a7202 */ /* 0x002fc80000000f00 */
[----:B--2---:R-:W-:Y:S05]  /*2be50*/  RET.REL.NODEC R10 `(_ZN5flash24flash_fwd_splitkv_kernelI23Flash_fwd_kernel_traitsILi256ELi64ELi64ELi4ELb0ELb0EN7cutlass10bfloat16_tE19Flash_kernel_traitsILi256ELi64ELi64ELi4ES3_EELb0ELb1ELb1ELb0ELb0ELb1ELb1ELb1EEEvNS_16Flash_fwd_paramsE) ;  /* 0xfffd41a00a007950 */ /* 0x004fea0003c3ffff */
.L_x_8857:
        /* <DEDUP_REMOVED lines=10> */
.L_x_8919:


//--------------------- .nv.shared._ZN5flash32flash_fwd_splitkv_combine_kernelI23Flash_fwd_kernel_traitsILi256ELi64ELi64ELi4ELb0ELb0EN7cutlass10bfloat16_tE19Flash_kernel_traitsILi256ELi64ELi64ELi4ES3_EELi4ELi7ELb0EEEvNS_16Flash_fwd_paramsE --------------------------
	.section	.nv.shared._ZN5flash32flash_fwd_splitkv_combine_kernelI23Flash_fwd_kernel_traitsILi256ELi64ELi64ELi4ELb0ELb0EN7cutlass10bfloat16_tE19Flash_kernel_traitsILi256ELi64ELi64ELi4ES3_EELi4ELi7ELb0EEEvNS_16Flash_fwd_paramsE,"aw",@nobits
	.sectionflags	@""
	.align	16
.nv.shared._ZN5flash32flash_fwd_splitkv_combine_kernelI23Flash_fwd_kernel_traitsILi256ELi64ELi64ELi4ELb0ELb0EN7cutlass10bfloat16_tE19Flash_kernel_traitsILi256ELi64ELi64ELi4ES3_EELi4ELi7ELb0EEEvNS_16Flash_fwd_paramsE:
	.zero		2560


//--------------------- .nv.global                --------------------------
	.section	.nv.global,"aw",@nobits
.nv.global:
	.type		_ZN72_INTERNAL_056383cb_36_flash_fwd_split_hdim256_bf16_sm80_cu_8761d306_28094cute1_E,@object
	.size		_ZN72_INTERNAL_056383cb_36_flash_fwd_split_hdim256_bf16_sm80_cu_8761d306_28094cute1_E,(_ZN72_INTERNAL_056383cb_36_flash_fwd_split_hdim256_bf16_sm80_cu_8761d306_28094cuda3std3__45__cpo6cbeginE - _ZN72_INTERNAL_056383cb_36_flash_fwd_split_hdim256_bf16_sm80_cu_8761d306_28094cute1_E)
_ZN72_INTERNAL_056383cb_36_flash_fwd_split_hdim256_bf16_sm80_cu_8761d306_28094cute1_E:
	.zero		1
	.type		_ZN72_INTERNAL_056383cb_36_flash_fwd_split_hdim256_bf16_sm80_cu_8761d306_28094cuda3std3__45__cpo6cbeginE,@object
	.size		_ZN72_INTERNAL_056383cb_36_flash_fwd_split_hdim256_bf16_sm80_cu_8761d306_28094cuda3std3__45__cpo6cbeginE,(_ZN72_INTERNAL_056383cb_36_flash_fwd_split_hdim256_bf16_sm80_cu_8761d306_28094cuda3std3__48in_placeE - _ZN72_INTERNAL_056383cb_36_flash_fwd_split_hdim256_bf16_sm80_cu_8761d306_28094cuda3std3__45__cpo6cbeginE)
_ZN72_INTERNAL_056383cb_36_flash_fwd_split_hdim256_bf16_sm80_cu_8761d306_28094cuda3std3__45__cpo6cbeginE:
	.zero		1
	.type		_ZN72_INTERNAL_056383cb_36_flash_fwd_split_hdim256_bf16_sm80_cu_8761d306_28094cuda3std3__48in_placeE,@object
	.size		_ZN72_INTERNAL_056383cb_36_flash_fwd_split_hdim256_bf16_sm80_cu_8761d306_28094cuda3std3__48in_placeE,(_ZN72_INTERNAL_056383cb_36_flash_fwd_split_hdim256_bf16_sm80_cu_8761d306_28094cuda3std6ranges3__45__cpo9iter_moveE - _ZN72_INTERNAL_056383cb_36_flash_fwd_split_hdim256_bf16_sm80_cu_8761d306_28094cuda3std3__48in_placeE)
_ZN72_INTERNAL_056383cb_36_flash_fwd_split_hdim256_bf16_sm80_cu_8761d306_28094cuda3std3__48in_placeE:
	.zero		1
	.type		_ZN72_INTERNAL_056383cb_36_flash_fwd_split_hdim256_bf16_sm80_cu_8761d306_28094cuda3std6ranges3__45__cpo9iter_moveE,@object
	.size		_ZN72_INTERNAL_056383cb_36_flash_fwd_split_hdim256_bf16_sm80_cu_8761d306_28094cuda3std6ranges3__45__cpo9iter_moveE,(_ZN72_INTERNAL_056383cb_36_flash_fwd_split_hdim256_bf16_sm80_cu_8761d306_28094cuda3std3__45__cpo5beginE - _ZN72_INTERNAL_056383cb_36_flash_fwd_split_hdim256_bf16_sm80_cu_8761d306_28094cuda3std6ranges3__45__cpo9iter_moveE)
_ZN72_INTERNAL_056383cb_36_flash_fwd_split_hdim256_bf16_sm80_cu_8761d306_28094cuda3std6ranges3__45__cpo9iter_moveE:
	.zero		1
	.type		_ZN72_INTERNAL_056383cb_36_flash_fwd_split_hdim256_bf16_sm80_cu_8761d306_28094cuda3std3__45__cpo5beginE,@object
	.size		_ZN72_INTERNAL_056383cb_36_flash_fwd_split_hdim256_bf16_sm80_cu_8761d306_28094cuda3std3__45__cpo5beginE,(_ZN72_INTERNAL_056383cb_36_flash_fwd_split_hdim256_bf16_sm80_cu_8761d306_28094cuda3std3__474_GLOBAL__N__056383cb_36_flash_fwd_split_hdim256_bf16_sm80_cu_8761d306_28096ignoreE - _ZN72_INTERNAL_056383cb_36_flash_fwd_split_hdim256_bf16_sm80_cu_8761d306_28094cuda3std3__45__cpo5beginE)
_ZN72_INTERNAL_056383cb_36_flash_fwd_split_hdim256_bf16_sm80_cu_8761d306_28094cuda3std3__45__cpo5beginE:
	.zero		1
	.type		_ZN72_INTERNAL_056383cb_36_flash_fwd_split_hdim256_bf16_sm80_cu_8761d306_28094cuda3std3__474_GLOBAL__N__056383cb_36_flash_fwd_split_hdim256_bf16_sm80_cu_8761d306_28096ignoreE,@object
	.size		_ZN72_INTERNAL_056383cb_36_flash_fwd_split_hdim256_bf16_sm80_cu_8761d306_28094cuda3std3__474_GLOBAL__N__056383cb_36_flash_fwd_split_hdim256_bf16_sm80_cu_8761d306_28096ignoreE,(_ZN72_INTERNAL_056383cb_36_flash_fwd_split_hdim256_bf16_sm80_cu_8761d306_28094cute7productE - _ZN72_INTERNAL_056383cb_36_flash_fwd_split_hdim256_bf16_sm80_cu_8761d306_28094cuda3std3__474_GLOBAL__N__056383cb_36_flash_fwd_split_hdim256_bf16_sm80_cu_8761d306_28096ignoreE)
_ZN72_INTERNAL_056383cb_36_flash_fwd_split_hdim256_bf16_sm80_cu_8761d306_28094cuda3std3__474_GLOBAL__N__056383cb_36_flash_fwd_split_hdim256_bf16_sm80_cu_8761d306_28096ignoreE:
	.zero		1
	.type		_ZN72_INTERNAL_056383cb_36_flash_fwd_split_hdim256_bf16_sm80_cu_8761d306_28094cute7productE,@object
	.size		_ZN72_INTERNAL_056383cb_36_flash_fwd_split_hdim256_bf16_sm80_cu_8761d306_28094cute7productE,(_ZN72_INTERNAL_056383cb_36_flash_fwd_split_hdim256_bf16_sm80_cu_8761d306_28094cuda3std3__45__cpo3endE - _ZN72_INTERNAL_056383cb_36_flash_fwd_split_hdim256_bf16_sm80_cu_8761d306_28094cute7productE)
_ZN72_INTERNAL_056383cb_36_flash_fwd_split_hdim256_bf16_sm80_cu_8761d306_28094cute7productE:
	.zero		1
	.type		_ZN72_INTERNAL_056383cb_36_flash_fwd_split_hdim256_bf16_sm80_cu_8761d306_28094cuda3std3__45__cpo3endE,@object
	.size		_ZN72_INTERNAL_056383cb_36_flash_fwd_split_hdim256_bf16_sm80_cu_8761d306_28094cuda3std3__45__cpo3endE,(_ZN72_INTERNAL_056383cb_36_flash_fwd_split_hdim256_bf16_sm80_cu_8761d306_28094cuda3std3__419piecewise_constructE - _ZN72_INTERNAL_056383cb_36_flash_fwd_split_hdim256_bf16_sm80_cu_8761d306_28094cuda3std3__45__cpo3endE)
_ZN72_INTERNAL_056383cb_36_flash_fwd_split_hdim256_bf16_sm80_cu_8761d306_28094cuda3std3__45__cpo3endE:
	.zero		1
	.type		_ZN72_INTERNAL_056383cb_36_flash_fwd_split_hdim256_bf16_sm80_cu_8761d306_28094cuda3std3__419piecewise_constructE,@object
	.size		_ZN72_INTERNAL_056383cb_36_flash_fwd_split_hdim256_bf16_sm80_cu_8761d306_28094cuda3std3__419piecewise_constructE,(_ZN72_INTERNAL_056383cb_36_flash_fwd_split_hdim256_bf16_sm80_cu_8761d306_28094cuda3std3__45__cpo4cendE - _ZN72_INTERNAL_056383cb_36_flash_fwd_split_hdim256_bf16_sm80_cu_8761d306_28094cuda3std3__419piecewise_constructE)
_ZN72_INTERNAL_056383cb_36_flash_fwd_split_hdim256_bf16_sm80_cu_8761d306_28094cuda3std3__419piecewise_constructE:
	.zero		1
	.type		_ZN72_INTERNAL_056383cb_36_flash_fwd_split_hdim256_bf16_sm80_cu_8761d306_28094cuda3std3__45__cpo4cendE,@object
	.size		_ZN72_INTERNAL_056383cb_36_flash_fwd_split_hdim256_bf16_sm80_cu_8761d306_28094cuda3std3__45__cpo4cendE,(_ZN72_INTERNAL_056383cb_36_flash_fwd_split_hdim256_bf16_sm80_cu_8761d306_28094cuda3std6ranges3__45__cpo4swapE - _ZN72_INTERNAL_056383cb_36_flash_fwd_split_hdim256_bf16_sm80_cu_8761d306_28094cuda3std3__45__cpo4cendE)
_ZN72_INTERNAL_056383cb_36_flash_fwd_split_hdim256_bf16_sm80_cu_8761d306_28094cuda3std3__45__cpo4cendE:
	.zero		1
	.type		_ZN72_INTERNAL_056383cb_36_flash_fwd_split_hdim256_bf16_sm80_cu_8761d306_28094cuda3std6ranges3__45__cpo4swapE,@object
	.size		_ZN72_INTERNAL_056383cb_36_flash_fwd_split_hdim256_bf16_sm80_cu_8761d306_28094cuda3std6ranges3__45__cpo4swapE,(.L_7 - _ZN72_INTERNAL_056383cb_36_flash_fwd_split_hdim256_bf16_sm80_cu_8761d306_28094cuda3std6ranges3__45__cpo4swapE)
_ZN72_INTERNAL_056383cb_36_flash_fwd_split_hdim256_bf16_sm80_cu_8761d306_28094cuda3std6ranges3__45__cpo4swapE:
	.zero		1
.L_7:


//--------------------- .nv.shared._ZN5flash32flash_fwd_splitkv_combine_kernelI23Flash_fwd_kernel_traitsILi256ELi64ELi64ELi4ELb0ELb0EN7cutlass10bfloat16_tE19Flash_kernel_traitsILi256ELi64ELi64ELi4ES3_EELi4ELi6ELb0EEEvNS_16Flash_fwd_paramsE --------------------------
	.section	.nv.shared._ZN5flash32flash_fwd_splitkv_combine_kernelI23Flash_fwd_kernel_traitsILi256ELi64ELi64ELi4ELb0ELb0EN7cutlass10bfloat16_tE19Flash_kernel_traitsILi256ELi64ELi64ELi4ES3_EELi4ELi6ELb0EEEvNS_16Flash_fwd_paramsE,"aw",@nobits
	.sectionflags	@""
	.align	16
.nv.shared._ZN5flash32flash_fwd_splitkv_combine_kernelI23Flash_fwd_kernel_traitsILi256ELi64ELi64ELi4ELb0ELb0EN7cutlass10bfloat16_tE19Flash_kernel_traitsILi256ELi64ELi64ELi4ES3_EELi4ELi6ELb0EEEvNS_16Flash_fwd_paramsE:
	.zero		1280


//--------------------- .nv.shared._ZN5flash32flash_fwd_splitkv_combine_kernelI23Flash_fwd_kernel_traitsILi256ELi64ELi64ELi4ELb0ELb0EN7cutlass10bfloat16_tE19Flash_kernel_traitsILi256ELi64ELi64ELi4ES3_EELi4ELi5ELb0EEEvNS_16Flash_fwd_paramsE --------------------------
	.section	.nv.shared._ZN5flash32flash_fwd_splitkv_combine_kernelI23Flash_fwd_kernel_traitsILi256ELi64ELi64ELi4ELb0ELb0EN7cutlass10bfloat16_tE19Flash_kernel_traitsILi256ELi64ELi64ELi4ES3_EELi4ELi5ELb0EEEvNS_16Flash_fwd_paramsE,"aw",@nobits
	.sectionflags	@""
	.align	16
.nv.shared._ZN5flash32flash_fwd_splitkv_combine_kernelI23Flash_fwd_kernel_traitsILi256ELi64ELi64ELi4ELb0ELb0EN7cutlass10bfloat16_tE19Flash_kernel_traitsILi256ELi64ELi64ELi4ES3_EELi4ELi5ELb0EEEvNS_16Flash_fwd_paramsE:
	.zero		640


//--------------------- .nv.shared._ZN5flash32flash_fwd_splitkv_combine_kernelI23Flash_fwd_kernel_traitsILi256ELi64ELi64ELi4ELb0ELb0EN7cutlass10bfloat16_tE19Flash_kernel_traitsILi256ELi64ELi64ELi4ES3_EELi4ELi4ELb0EEEvNS_16Flash_fwd_paramsE --------------------------
	.section	.nv.shared._ZN5flash32flash_fwd_splitkv_combine_kernelI23Flash_fwd_kernel_traitsILi256ELi64ELi64ELi4ELb0ELb0EN7cutlass10bfloat16_tE19Flash_kernel_traitsILi256ELi64ELi64ELi4ES3_EELi4ELi4ELb0EEEvNS_16Flash_fwd_paramsE,"aw",@nobits
	.sectionflags	@""
	.align	16
.nv.shared._ZN5flash32flash_fwd_splitkv_combine_kernelI23Flash_fwd_kernel_traitsILi256ELi64ELi64ELi4ELb0ELb0EN7cutlass10bfloat16_tE19Flash_kernel_traitsILi256ELi64ELi64ELi4ES3_EELi4ELi4ELb0EEEvNS_16Flash_fwd_paramsE:
	.zero		320


//--------------------- .nv.shared._ZN5flash32flash_fwd_splitkv_combine_kernelI23Flash_fwd_kernel_traitsILi256ELi64ELi64ELi4ELb0ELb0EN7cutlass10bfloat16_tE19Flash_kernel_traitsILi256ELi64ELi64ELi4ES3_EELi4ELi3ELb0EEEvNS_16Flash_fwd_paramsE --------------------------
	.section	.nv.shared._ZN5flash32flash_fwd_splitkv_combine_kernelI23Flash_fwd_kernel_traitsILi256ELi64ELi64ELi4ELb0ELb0EN7cutlass10bfloat16_tE19Flash_kernel_traitsILi256ELi64ELi64ELi4ES3_EELi4ELi3ELb0EEEvNS_16Flash_fwd_paramsE,"aw",@nobits
	.sectionflags	@""
	.align	16
.nv.shared._ZN5flash32flash_fwd_splitkv_combine_kernelI23Flash_fwd_kernel_traitsILi256ELi64ELi64ELi4ELb0ELb0EN7cutlass10bfloat16_tE19Flash_kernel_traitsILi256ELi64ELi64ELi4ES3_EELi4ELi3ELb0EEEvNS_16Flash_fwd_paramsE:
	.zero		160


//--------------------- .nv.shared._ZN5flash32flash_fwd_splitkv_combine_kernelI23Flash_fwd_kernel_traitsILi256ELi64ELi64ELi4ELb0ELb0EN7cutlass10bfloat16_tE19Flash_kernel_traitsILi256ELi64ELi64ELi4ES3_EELi4ELi2ELb0EEEvNS_16Flash_fwd_paramsE --------------------------
	.section	.nv.shared._ZN5flash32flash_fwd_splitkv_combine_kernelI23Flash_fwd_kernel_traitsILi256ELi64ELi64ELi4ELb0ELb0EN7cutlass10bfloat16_tE19Flash_kernel_traitsILi256ELi64ELi64ELi4ES3_EELi4ELi2ELb0EEEvNS_16Flash_fwd_paramsE,"aw",@nobits
	.sectionflags	@""
	.align	16
.nv.shared._ZN5flash32flash_fwd_splitkv_combine_kernelI23Flash_fwd_kernel_traitsILi256ELi64ELi64ELi4ELb0ELb0EN7cutlass10bfloat16_tE19Flash_kernel_traitsILi256ELi64ELi64ELi4ES3_EELi4ELi2ELb0EEEvNS_16Flash_fwd_paramsE:
	.zero		80


//--------------------- .nv.shared._ZN5flash32flash_fwd_splitkv_combine_kernelI23Flash_fwd_kernel_traitsILi256ELi64ELi64ELi4ELb0ELb0EN7cutlass10bfloat16_tE19Flash_kernel_traitsILi256ELi64ELi64ELi4ES3_EELi4ELi1ELb0EEEvNS_16Flash_fwd_paramsE --------------------------
	.section	.nv.shared._ZN5flash32flash_fwd_splitkv_combine_kernelI23Flash_fwd_kernel_traitsILi256ELi64ELi64ELi4ELb0ELb0EN7cutlass10bfloat16_tE19Flash_kernel_traitsILi256ELi64ELi64ELi4ES3_EELi4ELi1ELb0EEEvNS_16Flash_fwd_paramsE,"aw",@nobits
	.sectionflags	@""
	.align	16
.nv.shared._ZN5flash32flash_fwd_splitkv_combine_kernelI23Flash_fwd_kernel_traitsILi256ELi64ELi64ELi4ELb0ELb0EN7cutlass10bfloat16_tE19Flash_kernel_traitsILi256ELi64ELi64ELi4ES3_EELi4ELi1ELb0EEEvNS_16Flash_fwd_paramsE:
	.zero		48


//--------------------- .nv.shared._ZN5flash32flash_fwd_splitkv_combine_kernelI23Flash_fwd_kernel_traitsILi256ELi64ELi64ELi4ELb0ELb0EN7cutlass10bfloat16_tE19Flash_kernel_traitsILi256ELi64ELi64ELi4ES3_EELi4ELi7ELb1EEEvNS_16Flash_fwd_paramsE --------------------------
	.section	.nv.shared._ZN5flash32flash_fwd_splitkv_combine_kernelI23Flash_fwd_kernel_traitsILi256ELi64ELi64ELi4ELb0ELb0EN7cutlass10bfloat16_tE19Flash_kernel_traitsILi256ELi64ELi64ELi4ES3_EELi4ELi7ELb1EEEvNS_16Flash_fwd_paramsE,"aw",@nobits
	.sectionflags	@""
	.align	16
.nv.shared._ZN5flash32flash_fwd_splitkv_combine_kernelI23Flash_fwd_kernel_traitsILi256ELi64ELi64ELi4ELb0ELb0EN7cutlass10bfloat16_tE19Flash_kernel_traitsILi256ELi64ELi64ELi4ES3_EELi4ELi7ELb1EEEvNS_16Flash_fwd_paramsE:
	.zero		2560


//--------------------- .nv.shared._ZN5flash32flash_fwd_splitkv_combine_kernelI23Flash_fwd_kernel_traitsILi256ELi64ELi64ELi4ELb0ELb0EN7cutlass10bfloat16_tE19Flash_kernel_traitsILi256ELi64ELi64ELi4ES3_EELi4ELi6ELb1EEEvNS_16Flash_fwd_paramsE --------------------------
	.section	.nv.shared._ZN5flash32flash_fwd_splitkv_combine_kernelI23Flash_fwd_kernel_traitsILi256ELi64ELi64ELi4ELb0ELb0EN7cutlass10bfloat16_tE19Flash_kernel_traitsILi256ELi64ELi64ELi4ES3_EELi4ELi6ELb1EEEvNS_16Flash_fwd_paramsE,"aw",@nobits
	.sectionflags	@""
	.align	16
.nv.shared._ZN5flash32flash_fwd_splitkv_combine_kernelI23Flash_fwd_kernel_traitsILi256ELi64ELi64ELi4ELb0ELb0EN7cutlass10bfloat16_tE19Flash_kernel_traitsILi256ELi64ELi64ELi4ES3_EELi4ELi6ELb1EEEvNS_16Flash_fwd_paramsE:
	.zero		1280


//--------------------- .nv.shared._ZN5flash32flash_fwd_splitkv_combine_kernelI23Flash_fwd_kernel_traitsILi256ELi64ELi64ELi4ELb0ELb0EN7cutlass10bfloat16_tE19Flash_kernel_traitsILi256ELi64ELi64ELi4ES3_EELi4ELi5ELb1EEEvNS_16Flash_fwd_paramsE --------------------------
	.section	.nv.shared._ZN5flash32flash_fwd_splitkv_combine_kernelI23Flash_fwd_kernel_traitsILi256ELi64ELi64ELi4ELb0ELb0EN7cutlass10bfloat16_tE19Flash_kernel_traitsILi256ELi64ELi64ELi4ES3_EELi4ELi5ELb1EEEvNS_16Flash_fwd_paramsE,"aw",@nobits
	.sectionflags	@""
	.align	16
.nv.shared._ZN5flash32flash_fwd_splitkv_combine_kernelI23Flash_fwd_kernel_traitsILi256ELi64ELi64ELi4ELb0ELb0EN7cutlass10bfloat16_tE19Flash_kernel_traitsILi256ELi64ELi64ELi4ES3_EELi4ELi5ELb1EEEvNS_16Flash_fwd_paramsE:
	.zero		640


//--------------------- .nv.shared._ZN5flash32flash_fwd_splitkv_combine_kernelI23Flash_fwd_kernel_traitsILi256ELi64ELi64ELi4ELb0ELb0EN7cutlass10bfloat16_tE19Flash_kernel_traitsILi256ELi64ELi64ELi4ES3_EELi4ELi4ELb1EEEvNS_16Flash_fwd_paramsE --------------------------
	.section	.nv.shared._ZN5flash32flash_fwd_splitkv_combine_kernelI23Flash_fwd_kernel_traitsILi256ELi64ELi64ELi4ELb0ELb0EN7cutlass10bfloat16_tE19Flash_kernel_traitsILi256ELi64ELi64ELi4ES3_EELi4ELi4ELb1EEEvNS_16Flash_fwd_paramsE,"aw",@nobits
	.sectionflags	@""
	.align	16
.nv.shared._ZN5flash32flash_fwd_splitkv_combine_kernelI23Flash_fwd_kernel_traitsILi256ELi64ELi64ELi4ELb0ELb0EN7cutlass10bfloat16_tE19Flash_kernel_traitsILi256ELi64ELi64ELi4ES3_EELi4ELi4ELb1EEEvNS_16Flash_fwd_paramsE:
	.zero		320


//--------------------- .nv.shared._ZN5flash32flash_fwd_splitkv_combine_kernelI23Flash_fwd_kernel_traitsILi256ELi64ELi64ELi4ELb0ELb0EN7cutlass10bfloat16_tE19Flash_kernel_traitsILi256ELi64ELi64ELi4ES3_EELi4ELi3ELb1EEEvNS_16Flash_fwd_paramsE --------------------------
	.section	.nv.shared._ZN5flash32flash_fwd_splitkv_combine_kernelI23Flash_fwd_kernel_traitsILi256ELi64ELi64ELi4ELb0ELb0EN7cutlass10bfloat16_tE19Flash_kernel_traitsILi256ELi64ELi64ELi4ES3_EELi4ELi3ELb1EEEvNS_16Flash_fwd_paramsE,"aw",@nobits
	.sectionflags	@""
	.align	16
.nv.shared._ZN5flash32flash_fwd_splitkv_combine_kernelI23Flash_fwd_kernel_traitsILi256ELi64ELi64ELi4ELb0ELb0EN7cutlass10bfloat16_tE19Flash_kernel_traitsILi256ELi64ELi64ELi4ES3_EELi4ELi3ELb1EEEvNS_16Flash_fwd_paramsE:
	.zero		160


//--------------------- .nv.shared._ZN5flash32flash_fwd_splitkv_combine_kernelI23Flash_fwd_kernel_traitsILi256ELi64ELi64ELi4ELb0ELb0EN7cutlass10bfloat16_tE19Flash_kernel_traitsILi256ELi64ELi64ELi4ES3_EELi4ELi2ELb1EEEvNS_16Flash_fwd_paramsE --------------------------
	.section	.nv.shared._ZN5flash32flash_fwd_splitkv_combine_kernelI23Flash_fwd_kernel_traitsILi256ELi64ELi64ELi4ELb0ELb0EN7cutlass10bfloat16_tE19Flash_kernel_traitsILi256ELi64ELi64ELi4ES3_EELi4ELi2ELb1EEEvNS_16Flash_fwd_paramsE,"aw",@nobits
	.sectionflags	@""
	.align	16
.nv.shared._ZN5flash32flash_fwd_splitkv_combine_kernelI23Flash_fwd_kernel_traitsILi256ELi64ELi64ELi4ELb0ELb0EN7cutlass10bfloat16_tE19Flash_kernel_traitsILi256ELi64ELi64ELi4ES3_EELi4ELi2ELb1EEEvNS_16Flash_fwd_paramsE:
	.zero		80


//--------------------- .nv.shared._ZN5flash32flash_fwd_splitkv_combine_kernelI23Flash_fwd_kernel_traitsILi256ELi64ELi64ELi4ELb0ELb0EN7cutlass10bfloat16_tE19Flash_kernel_traitsILi256ELi64ELi64ELi4ES3_EELi4ELi1ELb1EEEvNS_16Flash_fwd_paramsE --------------------------
	.section	.nv.shared._ZN5flash32flash_fwd_splitkv_combine_kernelI23Flash_fwd_kernel_traitsILi256ELi64ELi64ELi4ELb0ELb0EN7cutlass10bfloat16_tE19Flash_kernel_traitsILi256ELi64ELi64ELi4ES3_EELi4ELi1ELb1EEEvNS_16Flash_fwd_paramsE,"aw",@nobits
	.sectionflags	@""
	.align	16
.nv.shared._ZN5flash32flash_fwd_splitkv_combine_kernelI23Flash_fwd_kernel_traitsILi256ELi64ELi64ELi4ELb0ELb0EN7cutlass10bfloat16_tE19Flash_kernel_traitsILi256ELi64ELi64ELi4ES3_EELi4ELi1ELb1EEEvNS_16Flash_fwd_paramsE:
	.zero		48


//--------------------- .nv.shared._ZN5flash24flash_fwd_splitkv_kernelI23Flash_fwd_kernel_traitsILi256ELi64ELi64ELi4ELb0ELb0EN7cutlass10bfloat16_tE19Flash_kernel_traitsILi256ELi64ELi64ELi4ES3_EELb0ELb0ELb0ELb0ELb0ELb0ELb0ELb0EEEvNS_16Flash_fwd_paramsE --------------------------
	.section	.nv.shared._ZN5flash24flash_fwd_splitkv_kernelI23Flash_fwd_kernel_traitsILi256ELi64ELi64ELi4ELb0ELb0EN7cutlass10bfloat16_tE19Flash_kernel_traitsILi256ELi64ELi64ELi4ES3_EELb0ELb0ELb0ELb0ELb0ELb0ELb0ELb0EEEvNS_16Flash_fwd_paramsE,"aw",@nobits
	.sectionflags	@""
	.align	16


//--------------------- .nv.shared._ZN5flash24flash_fwd_splitkv_kernelI23Flash_fwd_kernel_traitsILi256ELi64ELi64ELi4ELb0ELb0EN7cutlass10bfloat16_tE19Flash_kernel_traitsILi256ELi64ELi64ELi4ES3_EELb0ELb0ELb0ELb0ELb0ELb1ELb0ELb0EEEvNS_16Flash_fwd_paramsE --------------------------
	.section	.nv.shared._ZN5flash24flash_fwd_splitkv_kernelI23Flash_fwd_kernel_traitsILi256ELi64ELi64ELi4ELb0ELb0EN7cutlass10bfloat16_tE19Flash_kernel_traitsILi256ELi64ELi64ELi4ES3_EELb0ELb0ELb0ELb0ELb0ELb1ELb0ELb0EEEvNS_16Flash_fwd_paramsE,"aw",@nobits
	.sectionflags	@""
	.align	16


//--------------------- .nv.shared._ZN5flash24flash_fwd_splitkv_kernelI23Flash_fwd_kernel_traitsILi256ELi64ELi64ELi4ELb0ELb0EN7cutlass10bfloat16_tE19Flash_kernel_traitsILi256ELi64ELi64ELi4ES3_EELb0ELb0ELb0ELb0ELb0ELb0ELb0ELb1EEEvNS_16Flash_fwd_paramsE --------------------------
	.section	.nv.shared._ZN5flash24flash_fwd_splitkv_kernelI23Flash_fwd_kernel_traitsILi256ELi64ELi64ELi4ELb0ELb0EN7cutlass10bfloat16_tE19Flash_kernel_traitsILi256ELi64ELi64ELi4ES3_EELb0ELb0ELb0ELb0ELb0ELb0ELb0ELb1EEEvNS_16Flash_fwd_paramsE,"aw",@nobits
	.sectionflags	@""
	.align	16


//--------------------- .nv.shared._ZN5flash24flash_fwd_splitkv_kernelI23Flash_fwd_kernel_traitsILi256ELi64ELi64ELi4ELb0ELb0EN7cutlass10bfloat16_tE19Flash_kernel_traitsILi256ELi64ELi64ELi4ES3_EELb0ELb0ELb0ELb0ELb0ELb1ELb0ELb1EEEvNS_16Flash_fwd_paramsE --------------------------
	.section	.nv.shared._ZN5flash24flash_fwd_splitkv_kernelI23Flash_fwd_kernel_traitsILi256ELi64ELi64ELi4ELb0ELb0EN7cutlass10bfloat16_tE19Flash_kernel_traitsILi256ELi64ELi64ELi4ES3_EELb0ELb0ELb0ELb0ELb0ELb1ELb0ELb1EEEvNS_16Flash_fwd_paramsE,"aw",@nobits
	.sectionflags	@""
	.align	16


//--------------------- .nv.shared._ZN5flash24flash_fwd_splitkv_kernelI23Flash_fwd_kernel_traitsILi256ELi64ELi64ELi4ELb0ELb0EN7cutlass10bfloat16_tE19Flash_kernel_traitsILi256ELi64ELi64ELi4ES3_EELb0ELb0ELb0ELb0ELb0ELb0ELb1ELb0EEEvNS_16Flash_fwd_paramsE --------------------------
	.section	.nv.shared._ZN5flash24flash_fwd_splitkv_kernelI23Flash_fwd_kernel_traitsILi256ELi64ELi64ELi4ELb0ELb0EN7cutlass10bfloat16_tE19Flash_kernel_traitsILi256ELi64ELi64ELi4ES3_EELb0ELb0ELb0ELb0ELb0ELb0ELb1ELb0EEEvNS_16Flash_fwd_paramsE,"aw",@nobits
	.sectionflags	@""
	.align	16


//--------------------- .nv.shared._ZN5flash24flash_fwd_splitkv_kernelI23Flash_fwd_kernel_traitsILi256ELi64ELi64ELi4ELb0ELb0EN7cutlass10bfloat16_tE19Flash_kernel_traitsILi256ELi64ELi64ELi4ES3_EELb0ELb0ELb0ELb0ELb0ELb1ELb1ELb0EEEvNS_16Flash_fwd_paramsE --------------------------
	.section	.nv.shared._ZN5flash24flash_fwd_splitkv_kernelI23Flash_fwd_kernel_traitsILi256ELi64ELi64ELi4ELb0ELb0EN7cutlass10bfloat16_tE19Flash_kernel_traitsILi256ELi64ELi64ELi4ES3_EELb0ELb0ELb0ELb0ELb0ELb1ELb1ELb0EEEvNS_16Flash_fwd_paramsE,"aw",@nobits
	.sectionflags	@""
	.align	16


//--------------------- .nv.shared._ZN5flash24flash_fwd_splitkv_kernelI23Flash_fwd_kernel_traitsILi256ELi64ELi64ELi4ELb0ELb0EN7cutlass10bfloat16_tE19Flash_kernel_traitsILi256ELi64ELi64ELi4ES3_EELb0ELb0ELb0ELb0ELb0ELb0ELb1ELb1EEEvNS_16Flash_fwd_paramsE --------------------------
	.section	.nv.shared._ZN5flash24flash_fwd_splitkv_kernelI23Flash_fwd_kernel_traitsILi256ELi64ELi64ELi4ELb0ELb0EN7cutlass10bfloat16_tE19Flash_kernel_traitsILi256ELi64ELi64ELi4ES3_EELb0ELb0ELb0ELb0ELb0ELb0ELb1ELb1EEEvNS_16Flash_fwd_paramsE,"aw",@nobits
	.sectionflags	@""
	.align	16


//--------------------- .nv.shared._ZN5flash24flash_fwd_splitkv_kernelI23Flash_fwd_kernel_traitsILi256ELi64ELi64ELi4ELb0ELb0EN7cutlass10bfloat16_tE19Flash_kernel_traitsILi256ELi64ELi64ELi4ES3_EELb0ELb0ELb0ELb0ELb0ELb1ELb1ELb1EEEvNS_16Flash_fwd_paramsE --------------------------
	.section	.nv.shared._ZN5flash24flash_fwd_splitkv_kernelI23Flash_fwd_kernel_traitsILi256ELi64ELi64ELi4ELb0ELb0EN7cutlass10bfloat16_tE19Flash_kernel_traitsILi256ELi64ELi64ELi4ES3_EELb0ELb0ELb0ELb0ELb0ELb1ELb1ELb1EEEvNS_16Flash_fwd_paramsE,"aw",@nobits
	.sectionflags	@""
	.align	16


//--------------------- .nv.shared._ZN5flash24flash_fwd_splitkv_kernelI23Flash_fwd_kernel_traitsILi256ELi64ELi64ELi4ELb0ELb0EN7cutlass10bfloat16_tE19Flash_kernel_traitsILi256ELi64ELi64ELi4ES3_EELb0ELb1ELb0ELb0ELb0ELb0ELb0ELb0EEEvNS_16Flash_fwd_paramsE --------------------------
	.section	.nv.shared._ZN5flash24flash_fwd_splitkv_kernelI23Flash_fwd_kernel_traitsILi256ELi64ELi64ELi4ELb0ELb0EN7cutlass10bfloat16_tE19Flash_kernel_traitsILi256ELi64ELi64ELi4ES3_EELb0ELb1ELb0ELb0ELb0ELb0ELb0ELb0EEEvNS_16Flash_fwd_paramsE,"aw",@nobits
	.sectionflags	@""
	.align	16


//--------------------- .nv.shared._ZN5flash24flash_fwd_splitkv_kernelI23Flash_fwd_kernel_traitsILi256ELi64ELi64ELi4ELb0ELb0EN7cutlass10bfloat16_tE19Flash_kernel_traitsILi256ELi64ELi64ELi4ES3_EELb0ELb1ELb0ELb0ELb0ELb1ELb0ELb0EEEvNS_16Flash_fwd_paramsE --------------------------
	.section	.nv.shared._ZN5flash24flash_fwd_splitkv_kernelI23Flash_fwd_kernel_traitsILi256ELi64ELi64ELi4ELb0ELb0EN7cutlass10bfloat16_tE19Flash_kernel_traitsILi256ELi64ELi64ELi4ES3_EELb0ELb1ELb0ELb0ELb0ELb1ELb0ELb0EEEvNS_16Flash_fwd_paramsE,"aw",@nobits
	.sectionflags	@""
	.align	16


//--------------------- .nv.shared._ZN5flash24flash_fwd_splitkv_kernelI23Flash_fwd_kernel_traitsILi256ELi64ELi64ELi4ELb0ELb0EN7cutlass10bfloat16_tE19Flash_kernel_traitsILi256ELi64ELi64ELi4ES3_EELb0ELb1ELb0ELb0ELb0ELb0ELb0ELb1EEEvNS_16Flash_fwd_paramsE --------------------------
	.section	.nv.shared._ZN5flash24flash_fwd_splitkv_kernelI23Flash_fwd_kernel_traitsILi256ELi64ELi64ELi4ELb0ELb0EN7cutlass10bfloat16_tE19Flash_kernel_traitsILi256ELi64ELi64ELi4ES3_EELb0ELb1ELb0ELb0ELb0ELb0ELb0ELb1EEEvNS_16Flash_fwd_paramsE,"aw",@nobits
	.sectionflags	@""
	.align	16


//--------------------- .nv.shared._ZN5flash24flash_fwd_splitkv_kernelI23Flash_fwd_kernel_traitsILi256ELi64ELi64ELi4ELb0ELb0EN7cutlass10bfloat16_tE19Flash_kernel_traitsILi256ELi64ELi64ELi4ES3_EELb0ELb1ELb0ELb0ELb0ELb1ELb0ELb1EEEvNS_16Flash_fwd_paramsE --------------------------
	.section	.nv.shared._ZN5flash24flash_fwd_splitkv_kernelI23Flash_fwd_kernel_traitsILi256ELi64ELi64ELi4ELb0ELb0EN7cutlass10bfloat16_tE19Flash_kernel_traitsILi256ELi64ELi64ELi4ES3_EELb0ELb1ELb0ELb0ELb0ELb1ELb0ELb1EEEvNS_16Flash_fwd_paramsE,"aw",@nobits
	.sectionflags	@""
	.align	16


//--------------------- .nv.shared._ZN5flash24flash_fwd_splitkv_kernelI23Flash_fwd_kernel_traitsILi256ELi64ELi64ELi4ELb0ELb0EN7cutlass10bfloat16_tE19Flash_kernel_traitsILi256ELi64ELi64ELi4ES3_EELb0ELb1ELb0ELb0ELb0ELb0ELb1ELb0EEEvNS_16Flash_fwd_paramsE --------------------------
	.section	.nv.shared._ZN5flash24flash_fwd_splitkv_kernelI23Flash_fwd_kernel_traitsILi256ELi64ELi64ELi4ELb0ELb0EN7cutlass10bfloat16_tE19Flash_kernel_traitsILi256ELi64ELi64ELi4ES3_EELb0ELb1ELb0ELb0ELb0ELb0ELb1ELb0EEEvNS_16Flash_fwd_paramsE,"aw",@nobits
	.sectionflags	@""
	.align	16


//--------------------- .nv.shared._ZN5flash24flash_fwd_splitkv_kernelI23Flash_fwd_kernel_traitsILi256ELi64ELi64ELi4ELb0ELb0EN7cutlass10bfloat16_tE19Flash_kernel_traitsILi256ELi64ELi64ELi4ES3_EELb0ELb1ELb0ELb0ELb0ELb1ELb1ELb0EEEvNS_16Flash_fwd_paramsE --------------------------
	.section	.nv.shared._ZN5flash24flash_fwd_splitkv_kernelI23Flash_fwd_kernel_traitsILi256ELi64ELi64ELi4ELb0ELb0EN7cutlass10bfloat16_tE19Flash_kernel_traitsILi256ELi64ELi64ELi4ES3_EELb0ELb1ELb0ELb0ELb0ELb1ELb1ELb0EEEvNS_16Flash_fwd_paramsE,"aw",@nobits
	.sectionflags	@""
	.align	16


//--------------------- .nv.shared._ZN5flash24flash_fwd_splitkv_kernelI23Flash_fwd_kernel_traitsILi256ELi64ELi64ELi4ELb0ELb0EN7cutlass10bfloat16_tE19Flash_kernel_traitsILi256ELi64ELi64ELi4ES3_EELb0ELb1ELb0ELb0ELb0ELb0ELb1ELb1EEEvNS_16Flash_fwd_paramsE --------------------------
	.section	.nv.shared._ZN5flash24flash_fwd_splitkv_kernelI23Flash_fwd_kernel_traitsILi256ELi64ELi64ELi4ELb0ELb0EN7cutlass10bfloat16_tE19Flash_kernel_traitsILi256ELi64ELi64ELi4ES3_EELb0ELb1ELb0ELb0ELb0ELb0ELb1ELb1EEEvNS_16Flash_fwd_paramsE,"aw",@nobits
	.sectionflags	@""
	.align	16


//--------------------- .nv.shared._ZN5flash24flash_fwd_splitkv_kernelI23Flash_fwd_kernel_traitsILi256ELi64ELi64ELi4ELb0ELb0EN7cutlass10bfloat16_tE19Flash_kernel_traitsILi256ELi64ELi64ELi4ES3_EELb0ELb1ELb0ELb0ELb0ELb1ELb1ELb1EEEvNS_16Flash_fwd_paramsE --------------------------
	.section	.nv.shared._ZN5flash24flash_fwd_splitkv_kernelI23Flash_fwd_kernel_traitsILi256ELi64ELi64ELi4ELb0ELb0EN7cutlass10bfloat16_tE19Flash_kernel_traitsILi256ELi64ELi64ELi4ES3_EELb0ELb1ELb0ELb0ELb0ELb1ELb1ELb1EEEvNS_16Flash_fwd_paramsE,"aw",@nobits
	.sectionflags	@""
	.align	16


//--------------------- .nv.shared._ZN5flash24flash_fwd_splitkv_kernelI23Flash_fwd_kernel_traitsILi256ELi64ELi64ELi4ELb0ELb0EN7cutlass10bfloat16_tE19Flash_kernel_traitsILi256ELi64ELi64ELi4ES3_EELb0ELb0ELb0ELb0ELb1ELb0ELb0ELb0EEEvNS_16Flash_fwd_paramsE --------------------------
	.section	.nv.shared._ZN5flash24flash_fwd_splitkv_kernelI23Flash_fwd_kernel_traitsILi256ELi64ELi64ELi4ELb0ELb0EN7cutlass10bfloat16_tE19Flash_kernel_traitsILi256ELi64ELi64ELi4ES3_EELb0ELb0ELb0ELb0ELb1ELb0ELb0ELb0EEEvNS_16Flash_fwd_paramsE,"aw",@nobits
	.sectionflags	@""
	.align	16


//--------------------- .nv.shared._ZN5flash24flash_fwd_splitkv_kernelI23Flash_fwd_kernel_traitsILi256ELi64ELi64ELi4ELb0ELb0EN7cutlass10bfloat16_tE19Flash_kernel_traitsILi256ELi64ELi64ELi4ES3_EELb0ELb0ELb0ELb0ELb1ELb1ELb0ELb0EEEvNS_16Flash_fwd_paramsE --------------------------
	.section	.nv.shared._ZN5flash24flash_fwd_splitkv_kernelI23Flash_fwd_kernel_traitsILi256ELi64ELi64ELi4ELb0ELb0EN7cutlass10bfloat16_tE19Flash_kernel_traitsILi256ELi64ELi64ELi4ES3_EELb0ELb0ELb0ELb0ELb1ELb1ELb0ELb0EEEvNS_16Flash_fwd_paramsE,"aw",@nobits
	.sectionflags	@""
	.align	16


//--------------------- .nv.shared._ZN5flash24flash_fwd_splitkv_kernelI23Flash_fwd_kernel_traitsILi256ELi64ELi64ELi4ELb0ELb0EN7cutlass10bfloat16_tE19Flash_kernel_traitsILi256ELi64ELi64ELi4ES3_EELb0ELb0ELb1ELb0ELb0ELb0ELb0ELb0EEEvNS_16Flash_fwd_paramsE --------------------------
	.section	.nv.shared._ZN5flash24flash_fwd_splitkv_kernelI23Flash_fwd_kernel_traitsILi256ELi64ELi64ELi4ELb0ELb0EN7cutlass10bfloat16_tE19Flash_kernel_traitsILi256ELi64ELi64ELi4ES3_EELb0ELb0ELb1ELb0ELb0ELb0ELb0ELb0EEEvNS_16Flash_fwd_paramsE,"aw",@nobits
	.sectionflags	@""
	.align	16


//--------------------- .nv.shared._ZN5flash24flash_fwd_splitkv_kernelI23Flash_fwd_kernel_traitsILi256ELi64ELi64ELi4ELb0ELb0EN7cutlass10bfloat16_tE19Flash_kernel_traitsILi256ELi64ELi64ELi4ES3_EELb0ELb0ELb1ELb0ELb0ELb1ELb0ELb0EEEvNS_16Flash_fwd_paramsE --------------------------
	.section	.nv.shared._ZN5flash24flash_fwd_splitkv_kernelI23Flash_fwd_kernel_traitsILi256ELi64ELi64ELi4ELb0ELb0EN7cutlass10bfloat16_tE19Flash_kernel_traitsILi256ELi64ELi64ELi4ES3_EELb0ELb0ELb1ELb0ELb0ELb1ELb0ELb0EEEvNS_16Flash_fwd_paramsE,"aw",@nobits
	.sectionflags	@""
	.align	16


//--------------------- .nv.shared._ZN5flash24flash_fwd_splitkv_kernelI23Flash_fwd_kernel_traitsILi256ELi64ELi64ELi4ELb0ELb0EN7cutlass10bfloat16_tE19Flash_kernel_traitsILi256ELi64ELi64ELi4ES3_EELb0ELb0ELb0ELb0ELb1ELb0ELb0ELb1EEEvNS_16Flash_fwd_paramsE --------------------------
	.section	.nv.shared._ZN5flash24flash_fwd_splitkv_kernelI23Flash_fwd_kernel_traitsILi256ELi64ELi64ELi4ELb0ELb0EN7cutlass10bfloat16_tE19Flash_kernel_traitsILi256ELi64ELi64ELi4ES3_EELb0ELb0ELb0ELb0ELb1ELb0ELb0ELb1EEEvNS_16Flash_fwd_paramsE,"aw",@nobits
	.sectionflags	@""
	.align	16


//--------------------- .nv.shared._ZN5flash24flash_fwd_splitkv_kernelI23Flash_fwd_kernel_traitsILi256ELi64ELi64ELi4ELb0ELb0EN7cutlass10bfloat16_tE19Flash_kernel_traitsILi256ELi64ELi64ELi4ES3_EELb0ELb0ELb0ELb0ELb1ELb1ELb0ELb1EEEvNS_16Flash_fwd_paramsE --------------------------
	.section	.nv.shared._ZN5flash24flash_fwd_splitkv_kernelI23Flash_fwd_kernel_traitsILi256ELi64ELi64ELi4ELb0ELb0EN7cutlass10bfloat16_tE19Flash_kernel_traitsILi256ELi64ELi64ELi4ES3_EELb0ELb0ELb0ELb0ELb1ELb1ELb0ELb1EEEvNS_16Flash_fwd_paramsE,"aw",@nobits
	.sectionflags	@""
	.align	16


//--------------------- .nv.shared._ZN5flash24flash_fwd_splitkv_kernelI23Flash_fwd_kernel_traitsILi256ELi64ELi64ELi4ELb0ELb0EN7cutlass10bfloat16_tE19Flash_kernel_traitsILi256ELi64ELi64ELi4ES3_EELb0ELb0ELb1ELb0ELb0ELb0ELb0ELb1EEEvNS_16Flash_fwd_paramsE --------------------------
	.section	.nv.shared._ZN5flash24flash_fwd_splitkv_kernelI23Flash_fwd_kernel_traitsILi256ELi64ELi64ELi4ELb0ELb0EN7cutlass10bfloat16_tE19Flash_kernel_traitsILi256ELi64ELi64ELi4ES3_EELb0ELb0ELb1ELb0ELb0ELb0ELb0ELb1EEEvNS_16Flash_fwd_paramsE,"aw",@nobits
	.sectionflags	@""
	.align	16


//--------------------- .nv.shared._ZN5flash24flash_fwd_splitkv_kernelI23Flash_fwd_kernel_traitsILi256ELi64ELi64ELi4ELb0ELb0EN7cutlass10bfloat16_tE19Flash_kernel_traitsILi256ELi64ELi64ELi4ES3_EELb0ELb0ELb1ELb0ELb0ELb1ELb0ELb1EEEvNS_16Flash_fwd_paramsE --------------------------
	.section	.nv.shared._ZN5flash24flash_fwd_splitkv_kernelI23Flash_fwd_kernel_traitsILi256ELi64ELi64ELi4ELb0ELb0EN7cutlass10bfloat16_tE19Flash_kernel_traitsILi256ELi64ELi64ELi4ES3_EELb0ELb0ELb1ELb0ELb0ELb1ELb0ELb1EEEvNS_16Flash_fwd_paramsE,"aw",@nobits
	.sectionflags	@""
	.align	16


//--------------------- .nv.shared._ZN5flash24flash_fwd_splitkv_kernelI23Flash_fwd_kernel_traitsILi256ELi64ELi64ELi4ELb0ELb0EN7cutlass10bfloat16_tE19Flash_kernel_traitsILi256ELi64ELi64ELi4ES3_EELb0ELb0ELb0ELb0ELb1ELb0ELb1ELb0EEEvNS_16Flash_fwd_paramsE --------------------------
	.section	.nv.shared._ZN5flash24flash_fwd_splitkv_kernelI23Flash_fwd_kernel_traitsILi256ELi64ELi64ELi4ELb0ELb0EN7cutlass10bfloat16_tE19Flash_kernel_traitsILi256ELi64ELi64ELi4ES3_EELb0ELb0ELb0ELb0ELb1ELb0ELb1ELb0EEEvNS_16Flash_fwd_paramsE,"aw",@nobits
	.sectionflags	@""
	.align	16


//--------------------- .nv.shared._ZN5flash24flash_fwd_splitkv_kernelI23Flash_fwd_kernel_traitsILi256ELi64ELi64ELi4ELb0ELb0EN7cutlass10bfloat16_tE19Flash_kernel_traitsILi256ELi64ELi64ELi4ES3_EELb0ELb0ELb0ELb0ELb1ELb1ELb1ELb0EEEvNS_16Flash_fwd_paramsE --------------------------
	.section	.nv.shared._ZN5flash24flash_fwd_splitkv_kernelI23Flash_fwd_kernel_traitsILi256ELi64ELi64ELi4ELb0ELb0EN7cutlass10bfloat16_tE19Flash_kernel_traitsILi256ELi64ELi64ELi4ES3_EELb0ELb0ELb0ELb0ELb1ELb1ELb1ELb0EEEvNS_16Flash_fwd_paramsE,"aw",@nobits
	.sectionflags	@""
	.align	16


//--------------------- .nv.shared._ZN5flash24flash_fwd_splitkv_kernelI23Flash_fwd_kernel_traitsILi256ELi64ELi64ELi4ELb0ELb0EN7cutlass10bfloat16_tE19Flash_kernel_traitsILi256ELi64ELi64ELi4ES3_EELb0ELb0ELb1ELb0ELb0ELb0ELb1ELb0EEEvNS_16Flash_fwd_paramsE --------------------------
	.section	.nv.shared._ZN5flash24flash_fwd_splitkv_kernelI23Flash_fwd_kernel_traitsILi256ELi64ELi64ELi4ELb0ELb0EN7cutlass10bfloat16_tE19Flash_kernel_traitsILi256ELi64ELi64ELi4ES3_EELb0ELb0ELb1ELb0ELb0ELb0ELb1ELb0EEEvNS_16Flash_fwd_paramsE,"aw",@nobits
	.sectionflags	@""
	.align	16


//--------------------- .nv.shared._ZN5flash24flash_fwd_splitkv_kernelI23Flash_fwd_kernel_traitsILi256ELi64ELi64ELi4ELb0ELb0EN7cutlass10bfloat16_tE19Flash_kernel_traitsILi256ELi64ELi64ELi4ES3_EELb0ELb0ELb1ELb0ELb0ELb1ELb1ELb0EEEvNS_16Flash_fwd_paramsE --------------------------
	.section	.nv.shared._ZN5flash24flash_fwd_splitkv_kernelI23Flash_fwd_kernel_traitsILi256ELi64ELi64ELi4ELb0ELb0EN7cutlass10bfloat16_tE19Flash_kernel_traitsILi256ELi64ELi64ELi4ES3_EELb0ELb0ELb1ELb0ELb0ELb1ELb1ELb0EEEvNS_16Flash_fwd_paramsE,"aw",@nobits
	.sectionflags	@""
	.align	16


//--------------------- .nv.shared._ZN5flash24flash_fwd_splitkv_kernelI23Flash_fwd_kernel_traitsILi256ELi64ELi64ELi4ELb0ELb0EN7cutlass10bfloat16_tE19Flash_kernel_traitsILi256ELi64ELi64ELi4ES3_EELb0ELb0ELb0ELb0ELb1ELb0ELb1ELb1EEEvNS_16Flash_fwd_paramsE --------------------------
	.section	.nv.shared._ZN5flash24flash_fwd_splitkv_kernelI23Flash_fwd_kernel_traitsILi256ELi64ELi64ELi4ELb0ELb0EN7cutlass10bfloat16_tE19Flash_kernel_traitsILi256ELi64ELi64ELi4ES3_EELb0ELb0ELb0ELb0ELb1ELb0ELb1ELb1EEEvNS_16Flash_fwd_paramsE,"aw",@nobits
	.sectionflags	@""
	.align	16


//--------------------- .nv.shared._ZN5flash24flash_fwd_splitkv_kernelI23Flash_fwd_kernel_traitsILi256ELi64ELi64ELi4ELb0ELb0EN7cutlass10bfloat16_tE19Flash_kernel_traitsILi256ELi64ELi64ELi4ES3_EELb0ELb0ELb0ELb0ELb1ELb1ELb1ELb1EEEvNS_16Flash_fwd_paramsE --------------------------
	.section	.nv.shared._ZN5flash24flash_fwd_splitkv_kernelI23Flash_fwd_kernel_traitsILi256ELi64ELi64ELi4ELb0ELb0EN7cutlass10bfloat16_tE19Flash_kernel_traitsILi256ELi64ELi64ELi4ES3_EELb0ELb0ELb0ELb0ELb1ELb1ELb1ELb1EEEvNS_16Flash_fwd_paramsE,"aw",@nobits
	.sectionflags	@""
	.align	16


//--------------------- .nv.shared._ZN5flash24flash_fwd_splitkv_kernelI23Flash_fwd_kernel_traitsILi256ELi64ELi64ELi4ELb0ELb0EN7cutlass10bfloat16_tE19Flash_kernel_traitsILi256ELi64ELi64ELi4ES3_EELb0ELb0ELb1ELb0ELb0ELb0ELb1ELb1EEEvNS_16Flash_fwd_paramsE --------------------------
	.section	.nv.shared._ZN5flash24flash_fwd_splitkv_kernelI23Flash_fwd_kernel_traitsILi256ELi64ELi64ELi4ELb0ELb0EN7cutlass10bfloat16_tE19Flash_kernel_traitsILi256ELi64ELi64ELi4ES3_EELb0ELb0ELb1ELb0ELb0ELb0ELb1ELb1EEEvNS_16Flash_fwd_paramsE,"aw",@nobits
	.sectionflags	@""
	.align	16


//--------------------- .nv.shared._ZN5flash24flash_fwd_splitkv_kernelI23Flash_fwd_kernel_traitsILi256ELi64ELi64ELi4ELb0ELb0EN7cutlass10bfloat16_tE19Flash_kernel_traitsILi256ELi64ELi64ELi4ES3_EELb0ELb0ELb1ELb0ELb0ELb1ELb1ELb1EEEvNS_16Flash_fwd_paramsE --------------------------
	.section	.nv.shared._ZN5flash24flash_fwd_splitkv_kernelI23Flash_fwd_kernel_traitsILi256ELi64ELi64ELi4ELb0ELb0EN7cutlass10bfloat16_tE19Flash_kernel_traitsILi256ELi64ELi64ELi4ES3_EELb0ELb0ELb1ELb0ELb0ELb1ELb1ELb1EEEvNS_16Flash_fwd_paramsE,"aw",@nobits
	.sectionflags	@""
	.align	16


//--------------------- .nv.shared._ZN5flash24flash_fwd_splitkv_kernelI23Flash_fwd_kernel_traitsILi256ELi64ELi64ELi4ELb0ELb0EN7cutlass10bfloat16_tE19Flash_kernel_traitsILi256ELi64ELi64ELi4ES3_EELb0ELb1ELb0ELb0ELb1ELb0ELb0ELb0EEEvNS_16Flash_fwd_paramsE --------------------------
	.section	.nv.shared._ZN5flash24flash_fwd_splitkv_kernelI23Flash_fwd_kernel_traitsILi256ELi64ELi64ELi4ELb0ELb0EN7cutlass10bfloat16_tE19Flash_kernel_traitsILi256ELi64ELi64ELi4ES3_EELb0ELb1ELb0ELb0ELb1ELb0ELb0ELb0EEEvNS_16Flash_fwd_paramsE,"aw",@nobits
	.sectionflags	@""
	.align	16


//--------------------- .nv.shared._ZN5flash24flash_fwd_splitkv_kernelI23Flash_fwd_kernel_traitsILi256ELi64ELi64ELi4ELb0ELb0EN7cutlass10bfloat16_tE19Flash_kernel_traitsILi256ELi64ELi64ELi4ES3_EELb0ELb1ELb0ELb0ELb1ELb1ELb0ELb0EEEvNS_16Flash_fwd_paramsE --------------------------
	.section	.nv.shared._ZN5flash24flash_fwd_splitkv_kernelI23Flash_fwd_kernel_traitsILi256ELi64ELi64ELi4ELb0ELb0EN7cutlass10bfloat16_tE19Flash_kernel_traitsILi256ELi64ELi64ELi4ES3_EELb0ELb1ELb0ELb0ELb1ELb1ELb0ELb0EEEvNS_16Flash_fwd_paramsE,"aw",@nobits
	.sectionflags	@""
	.align	16


//--------------------- .nv.shared._ZN5flash24flash_fwd_splitkv_kernelI23Flash_fwd_kernel_traitsILi256ELi64ELi64ELi4ELb0ELb0EN7cutlass10bfloat16_tE19Flash_kernel_traitsILi256ELi64ELi64ELi4ES3_EELb0ELb1ELb1ELb0ELb0ELb0ELb0ELb0EEEvNS_16Flash_fwd_paramsE --------------------------
	.section	.nv.shared._ZN5flash24flash_fwd_splitkv_kernelI23Flash_fwd_kernel_traitsILi256ELi64ELi64ELi4ELb0ELb0EN7cutlass10bfloat16_tE19Flash_kernel_traitsILi256ELi64ELi64ELi4ES3_EELb0ELb1ELb1ELb0ELb0ELb0ELb0ELb0EEEvNS_16Flash_fwd_paramsE,"aw",@nobits
	.sectionflags	@""
	.align	16


//--------------------- .nv.shared._ZN5flash24flash_fwd_splitkv_kernelI23Flash_fwd_kernel_traitsILi256ELi64ELi64ELi4ELb0ELb0EN7cutlass10bfloat16_tE19Flash_kernel_traitsILi256ELi64ELi64ELi4ES3_EELb0ELb1ELb1ELb0ELb0ELb1ELb0ELb0EEEvNS_16Flash_fwd_paramsE --------------------------
	.section	.nv.shared._ZN5flash24flash_fwd_splitkv_kernelI23Flash_fwd_kernel_traitsILi256ELi64ELi64ELi4ELb0ELb0EN7cutlass10bfloat16_tE19Flash_kernel_traitsILi256ELi64ELi64ELi4ES3_EELb0ELb1ELb1ELb0ELb0ELb1ELb0ELb0EEEvNS_16Flash_fwd_paramsE,"aw",@nobits
	.sectionflags	@""
	.align	16


//--------------------- .nv.shared._ZN5flash24flash_fwd_splitkv_kernelI23Flash_fwd_kernel_traitsILi256ELi64ELi64ELi4ELb0ELb0EN7cutlass10bfloat16_tE19Flash_kernel_traitsILi256ELi64ELi64ELi4ES3_EELb0ELb1ELb0ELb0ELb1ELb0ELb0ELb1EEEvNS_16Flash_fwd_paramsE --------------------------
	.section	.nv.shared._ZN5flash24flash_fwd_splitkv_kernelI23Flash_fwd_kernel_traitsILi256ELi64ELi64ELi4ELb0ELb0EN7cutlass10bfloat16_tE19Flash_kernel_traitsILi256ELi64ELi64ELi4ES3_EELb0ELb1ELb0ELb0ELb1ELb0ELb0ELb1EEEvNS_16Flash_fwd_paramsE,"aw",@nobits
	.sectionflags	@""
	.align	16


//--------------------- .nv.shared._ZN5flash24flash_fwd_splitkv_kernelI23Flash_fwd_kernel_traitsILi256ELi64ELi64ELi4ELb0ELb0EN7cutlass10bfloat16_tE19Flash_kernel_traitsILi256ELi64ELi64ELi4ES3_EELb0ELb1ELb0ELb0ELb1ELb1ELb0ELb1EEEvNS_16Flash_fwd_paramsE --------------------------
	.section	.nv.shared._ZN5flash24flash_fwd_splitkv_kernelI23Flash_fwd_kernel_traitsILi256ELi64ELi64ELi4ELb0ELb0EN7cutlass10bfloat16_tE19Flash_kernel_traitsILi256ELi64ELi64ELi4ES3_EELb0ELb1ELb0ELb0ELb1ELb1ELb0ELb1EEEvNS_16Flash_fwd_paramsE,"aw",@nobits
	.sectionflags	@""
	.align	16


//--------------------- .nv.shared._ZN5flash24flash_fwd_splitkv_kernelI23Flash_fwd_kernel_traitsILi256ELi64ELi64ELi4ELb0ELb0EN7cutlass10bfloat16_tE19Flash_kernel_traitsILi256ELi64ELi64ELi4ES3_EELb0ELb1ELb1ELb0ELb0ELb0ELb0ELb1EEEvNS_16Flash_fwd_paramsE --------------------------
	.section	.nv.shared._ZN5flash24flash_fwd_splitkv_kernelI23Flash_fwd_kernel_traitsILi256ELi64ELi64ELi4ELb0ELb0EN7cutlass10bfloat16_tE19Flash_kernel_traitsILi256ELi64ELi64ELi4ES3_EELb0ELb1ELb1ELb0ELb0ELb0ELb0ELb1EEEvNS_16Flash_fwd_paramsE,"aw",@nobits
	.sectionflags	@""
	.align	16


//--------------------- .nv.shared._ZN5flash24flash_fwd_splitkv_kernelI23Flash_fwd_kernel_traitsILi256ELi64ELi64ELi4ELb0ELb0EN7cutlass10bfloat16_tE19Flash_kernel_traitsILi256ELi64ELi64ELi4ES3_EELb0ELb1ELb1ELb0ELb0ELb1ELb0ELb1EEEvNS_16Flash_fwd_paramsE --------------------------
	.section	.nv.shared._ZN5flash24flash_fwd_splitkv_kernelI23Flash_fwd_kernel_traitsILi256ELi64ELi64ELi4ELb0ELb0EN7cutlass10bfloat16_tE19Flash_kernel_traitsILi256ELi64ELi64ELi4ES3_EELb0ELb1ELb1ELb0ELb0ELb1ELb0ELb1EEEvNS_16Flash_fwd_paramsE,"aw",@nobits
	.sectionflags	@""
	.align	16


//--------------------- .nv.shared._ZN5flash24flash_fwd_splitkv_kernelI23Flash_fwd_kernel_traitsILi256ELi64ELi64ELi4ELb0ELb0EN7cutlass10bfloat16_tE19Flash_kernel_traitsILi256ELi64ELi64ELi4ES3_EELb0ELb1ELb0ELb0ELb1ELb0ELb1ELb0EEEvNS_16Flash_fwd_paramsE --------------------------
	.section	.nv.shared._ZN5flash24flash_fwd_splitkv_kernelI23Flash_fwd_kernel_traitsILi256ELi64ELi64ELi4ELb0ELb0EN7cutlass10bfloat16_tE19Flash_kernel_traitsILi256ELi64ELi64ELi4ES3_EELb0ELb1ELb0ELb0ELb1ELb0ELb1ELb0EEEvNS_16Flash_fwd_paramsE,"aw",@nobits
	.sectionflags	@""
	.align	16


//--------------------- .nv.shared._ZN5flash24flash_fwd_splitkv_kernelI23Flash_fwd_kernel_traitsILi256ELi64ELi64ELi4ELb0ELb0EN7cutlass10bfloat16_tE19Flash_kernel_traitsILi256ELi64ELi64ELi4ES3_EELb0ELb1ELb0ELb0ELb1ELb1ELb1ELb0EEEvNS_16Flash_fwd_paramsE --------------------------
	.section	.nv.shared._ZN5flash24flash_fwd_splitkv_kernelI23Flash_fwd_kernel_traitsILi256ELi64ELi64ELi4ELb0ELb0EN7cutlass10bfloat16_tE19Flash_kernel_traitsILi256ELi64ELi64ELi4ES3_EELb0ELb1ELb0ELb0ELb1ELb1ELb1ELb0EEEvNS_16Flash_fwd_paramsE,"aw",@nobits
	.sectionflags	@""
	.align	16


//--------------------- .nv.shared._ZN5flash24flash_fwd_splitkv_kernelI23Flash_fwd_kernel_traitsILi256ELi64ELi64ELi4ELb0ELb0EN7cutlass10bfloat16_tE19Flash_kernel_traitsILi256ELi64ELi64ELi4ES3_EELb0ELb1ELb1ELb0ELb0ELb0ELb1ELb0EEEvNS_16Flash_fwd_paramsE --------------------------
	.section	.nv.shared._ZN5flash24flash_fwd_splitkv_kernelI23Flash_fwd_kernel_traitsILi256ELi64ELi64ELi4ELb0ELb0EN7cutlass10bfloat16_tE19Flash_kernel_traitsILi256ELi64ELi64ELi4ES3_EELb0ELb1ELb1ELb0ELb0ELb0ELb1ELb0EEEvNS_16Flash_fwd_paramsE,"aw",@nobits
	.sectionflags	@""
	.align	16


//--------------------- .nv.shared._ZN5flash24flash_fwd_splitkv_kernelI23Flash_fwd_kernel_traitsILi256ELi64ELi64ELi4ELb0ELb0EN7cutlass10bfloat16_tE19Flash_kernel_traitsILi256ELi64ELi64ELi4ES3_EELb0ELb1ELb1ELb0ELb0ELb1ELb1ELb0EEEvNS_16Flash_fwd_paramsE --------------------------
	.section	.nv.shared._ZN5flash24flash_fwd_splitkv_kernelI23Flash_fwd_kernel_traitsILi256ELi64ELi64ELi4ELb0ELb0EN7cutlass10bfloat16_tE19Flash_kernel_traitsILi256ELi64ELi64ELi4ES3_EELb0ELb1ELb1ELb0ELb0ELb1ELb1ELb0EEEvNS_16Flash_fwd_paramsE,"aw",@nobits
	.sectionflags	@""
	.align	16


//--------------------- .nv.shared._ZN5flash24flash_fwd_splitkv_kernelI23Flash_fwd_kernel_traitsILi256ELi64ELi64ELi4ELb0ELb0EN7cutlass10bfloat16_tE19Flash_kernel_traitsILi256ELi64ELi64ELi4ES3_EELb0ELb1ELb0ELb0ELb1ELb0ELb1ELb1EEEvNS_16Flash_fwd_paramsE --------------------------
	.section	.nv.shared._ZN5flash24flash_fwd_splitkv_kernelI23Flash_fwd_kernel_traitsILi256ELi64ELi64ELi4ELb0ELb0EN7cutlass10bfloat16_tE19Flash_kernel_traitsILi256ELi64ELi64ELi4ES3_EELb0ELb1ELb0ELb0ELb1ELb0ELb1ELb1EEEvNS_16Flash_fwd_paramsE,"aw",@nobits
	.sectionflags	@""
	.align	16


//--------------------- .nv.shared._ZN5flash24flash_fwd_splitkv_kernelI23Flash_fwd_kernel_traitsILi256ELi64ELi64ELi4ELb0ELb0EN7cutlass10bfloat16_tE19Flash_kernel_traitsILi256ELi64ELi64ELi4ES3_EELb0ELb1ELb0ELb0ELb1ELb1ELb1ELb1EEEvNS_16Flash_fwd_paramsE --------------------------
	.section	.nv.shared._ZN5flash24flash_fwd_splitkv_kernelI23Flash_fwd_kernel_traitsILi256ELi64ELi64ELi4ELb0ELb0EN7cutlass10bfloat16_tE19Flash_kernel_traitsILi256ELi64ELi64ELi4ES3_EELb0ELb1ELb0ELb0ELb1ELb1ELb1ELb1EEEvNS_16Flash_fwd_paramsE,"aw",@nobits
	.sectionflags	@""
	.align	16


//--------------------- .nv.shared._ZN5flash24flash_fwd_splitkv_kernelI23Flash_fwd_kernel_traitsILi256ELi64ELi64ELi4ELb0ELb0EN7cutlass10bfloat16_tE19Flash_kernel_traitsILi256ELi64ELi64ELi4ES3_EELb0ELb1ELb1ELb0ELb0ELb0ELb1ELb1EEEvNS_16Flash_fwd_paramsE --------------------------
	.section	.nv.shared._ZN5flash24flash_fwd_splitkv_kernelI23Flash_fwd_kernel_traitsILi256ELi64ELi64ELi4ELb0ELb0EN7cutlass10bfloat16_tE19Flash_kernel_traitsILi256ELi64ELi64ELi4ES3_EELb0ELb1ELb1ELb0ELb0ELb0ELb1ELb1EEEvNS_16Flash_fwd_paramsE,"aw",@nobits
	.sectionflags	@""
	.align	16


//--------------------- .nv.shared._ZN5flash24flash_fwd_splitkv_kernelI23Flash_fwd_kernel_traitsILi256ELi64ELi64ELi4ELb0ELb0EN7cutlass10bfloat16_tE19Flash_kernel_traitsILi256ELi64ELi64ELi4ES3_EELb0ELb1ELb1ELb0ELb0ELb1ELb1ELb1EEEvNS_16Flash_fwd_paramsE --------------------------
	.section	.nv.shared._ZN5flash24flash_fwd_splitkv_kernelI23Flash_fwd_kernel_traitsILi256ELi64ELi64ELi4ELb0ELb0EN7cutlass10bfloat16_tE19Flash_kernel_traitsILi256ELi64ELi64ELi4ES3_EELb0ELb1ELb1ELb0ELb0ELb1ELb1ELb1EEEvNS_16Flash_fwd_paramsE,"aw",@nobits
	.sectionflags	@""
	.align	16
